// Copyright (c) 2024, Jay Shah, Ganesh Bikshandi, Ying Zhang, Vijay Thakkar, Pradeep Ramani, Tri Dao.
// Splitting the different template instantiations to different files to speed up compilation.
// This file is auto-generated. See "generate_kernels.py"

#include "flash_fwd_launch_template.h"

#ifndef FLASHATTENTION_DISABLE_HDIM64
template void run_mha_fwd_<90, cutlass::bfloat16_t, 64, 256, true, true, true, true>(Flash_fwd_params &params, cudaStream_t stream);
#endif


// ===== COMPILED SASS (sm_90a) =====

	.target	sm_90a

	.elftype	@"ET_EXEC"


//--------------------- .note.nv.tkinfo           --------------------------
	.section	.note.nv.tkinfo,"",@"SHT_NOTE"
	.sectionflags	@"SHF_NOTE_NV_TKINFO"
	.tkinfo
        /*0018*/ 	.word	0x00000002
        /*0030*/ 	.string	""
        /*0030*/ 	.string	"ptxas"
        /*0030*/ 	.string	"Cuda compilation tools, release 13.0, V13.0.88"
        /*0030*/ 	.string	"Build cuda_13.0.r13.0/compiler.36424714_0"
        /*0030*/ 	.string	"-arch sm_90a -m 64 "



//--------------------- .note.nv.cuinfo           --------------------------
	.section	.note.nv.cuinfo,"",@"SHT_NOTE"
	.sectionflags	@"SHF_NOTE_NV_CUINFO"
        /*0018*/ 	.short	0x0002
        /*001a*/ 	.short	0x005a
        /*001c*/ 	.short	0x0082
	.zero		2


//--------------------- .nv.info                  --------------------------
	.section	.nv.info,"",@"SHT_CUDA_INFO"
	.align	4


	//----- nvinfo : EIATTR_REGCOUNT
	.align		4
        /*0000*/ 	.byte	0x04, 0x2f
        /*0002*/ 	.short	(.L_21 - .L_20)
	.align		4
.L_20:
        /*0004*/ 	.word	index@(_ZN7cutlass13device_kernelIN5flash11enable_sm90INS1_16FlashAttnFwdSm90INS1_25CollectiveMainloopFwdSm90ILi2EN4cute5tupleIJNS5_1CILi1EEES8_S8_EEENS6_IJNS7_ILi128EEENS7_ILi96EEENS7_ILi64EEEEEELi256ENS_10bfloat16_tEfNS_4arch4Sm90ELb1ELb0ELb1ELb1ELb1ELb1ELb1ELb1ELb0ELb1ELb1ELb0EEENS1_21CollectiveEpilogueFwdINS6_IJSA_NS7_ILi256EEESB_EEES9_SE_SG_Li256ELb1ELb1ELb1ELb0EEENS1_36VarlenDynamicPersistentTileSchedulerILi128ELi96ELi256ELi128ELb1ELb1ELb1ELb1ELb1ELb1EEEEEEEEEvNT_6ParamsE)
        /*0008*/ 	.word	0x000000a8


	//----- nvinfo : EIATTR_FRAME_SIZE
	.align		4
.L_21:
        /*000c*/ 	.byte	0x04, 0x11
        /*000e*/ 	.short	(.L_23 - .L_22)
	.align		4
.L_22:
        /*0010*/ 	.word	index@(_ZN7cutlass13device_kernelIN5flash11enable_sm90INS1_16FlashAttnFwdSm90INS1_25CollectiveMainloopFwdSm90ILi2EN4cute5tupleIJNS5_1CILi1EEES8_S8_EEENS6_IJNS7_ILi128EEENS7_ILi96EEENS7_ILi64EEEEEELi256ENS_10bfloat16_tEfNS_4arch4Sm90ELb1ELb0ELb1ELb1ELb1ELb1ELb1ELb1ELb0ELb1ELb1ELb0EEENS1_21CollectiveEpilogueFwdINS6_IJSA_NS7_ILi256EEESB_EEES9_SE_SG_Li256ELb1ELb1ELb1ELb0EEENS1_36VarlenDynamicPersistentTileSchedulerILi128ELi96ELi256ELi128ELb1ELb1ELb1ELb1ELb1ELb1EEEEEEEEEvNT_6ParamsE)
        /*0014*/ 	.word	0x00000210


	//----- nvinfo : EIATTR_REGCOUNT
	.align		4
.L_23:
        /*0018*/ 	.byte	0x04, 0x2f
        /*001a*/ 	.short	(.L_25 - .L_24)
	.align		4
.L_24:
        /*001c*/ 	.word	index@(_ZN7cutlass13device_kernelIN5flash11enable_sm90INS1_16FlashAttnFwdSm90INS1_25CollectiveMainloopFwdSm90ILi2EN4cute5tupleIJNS5_1CILi1EEES8_S8_EEENS6_IJNS7_ILi128EEENS7_ILi96EEENS7_ILi64EEEEEELi256ENS_10bfloat16_tEfNS_4arch4Sm90ELb1ELb0ELb1ELb1ELb1ELb0ELb1ELb1ELb0ELb1ELb1ELb0EEENS1_21CollectiveEpilogueFwdINS6_IJSA_NS7_ILi256EEESB_EEES9_SE_SG_Li256ELb1ELb1ELb1ELb0EEENS1_36VarlenDynamicPersistentTileSchedulerILi128ELi96ELi256ELi128ELb1ELb1ELb1ELb1ELb1ELb1EEEEEEEEEvNT_6ParamsE)
        /*0020*/ 	.word	0x000000a8


	//----- nvinfo : EIATTR_FRAME_SIZE
	.align		4
.L_25:
        /*0024*/ 	.byte	0x04, 0x11
        /*0026*/ 	.short	(.L_27 - .L_26)
	.align		4
.L_26:
        /*0028*/ 	.word	index@(_ZN7cutlass13device_kernelIN5flash11enable_sm90INS1_16FlashAttnFwdSm90INS1_25CollectiveMainloopFwdSm90ILi2EN4cute5tupleIJNS5_1CILi1EEES8_S8_EEENS6_IJNS7_ILi128EEENS7_ILi96EEENS7_ILi64EEEEEELi256ENS_10bfloat16_tEfNS_4arch4Sm90ELb1ELb0ELb1ELb1ELb1ELb0ELb1ELb1ELb0ELb1ELb1ELb0EEENS1_21CollectiveEpilogueFwdINS6_IJSA_NS7_ILi256EEESB_EEES9_SE_SG_Li256ELb1ELb1ELb1ELb0EEENS1_36VarlenDynamicPersistentTileSchedulerILi128ELi96ELi256ELi128ELb1ELb1ELb1ELb1ELb1ELb1EEEEEEEEEvNT_6ParamsE)
        /*002c*/ 	.word	0x00000040


	//----- nvinfo : EIATTR_REGCOUNT
	.align		4
.L_27:
        /*0030*/ 	.byte	0x04, 0x2f
        /*0032*/ 	.short	(.L_29 - .L_28)
	.align		4
.L_28:
        /*0034*/ 	.word	index@(_ZN7cutlass13device_kernelIN5flash11enable_sm90INS1_16FlashAttnFwdSm90INS1_25CollectiveMainloopFwdSm90ILi2EN4cute5tupleIJNS5_1CILi1EEES8_S8_EEENS6_IJNS7_ILi128EEENS7_ILi96EEENS7_ILi64EEEEEELi256ENS_10bfloat16_tEfNS_4arch4Sm90ELb1ELb0ELb1ELb1ELb1ELb1ELb0ELb1ELb0ELb1ELb1ELb0EEENS1_21CollectiveEpilogueFwdINS6_IJSA_NS7_ILi256EEESB_EEES9_SE_SG_Li256ELb1ELb1ELb1ELb0EEENS1_36VarlenDynamicPersistentTileSchedulerILi128ELi96ELi256ELi128ELb1ELb1ELb1ELb1ELb1ELb1EEEEEEEEEvNT_6ParamsE)
        /*0038*/ 	.word	0x000000a8


	//----- nvinfo : EIATTR_FRAME_SIZE
	.align		4
.L_29:
        /*003c*/ 	.byte	0x04, 0x11
        /*003e*/ 	.short	(.L_31 - .L_30)
	.align		4
.L_30:
        /*0040*/ 	.word	index@(_ZN7cutlass13device_kernelIN5flash11enable_sm90INS1_16FlashAttnFwdSm90INS1_25CollectiveMainloopFwdSm90ILi2EN4cute5tupleIJNS5_1CILi1EEES8_S8_EEENS6_IJNS7_ILi128EEENS7_ILi96EEENS7_ILi64EEEEEELi256ENS_10bfloat16_tEfNS_4arch4Sm90ELb1ELb0ELb1ELb1ELb1ELb1ELb0ELb1ELb0ELb1ELb1ELb0EEENS1_21CollectiveEpilogueFwdINS6_IJSA_NS7_ILi256EEESB_EEES9_SE_SG_Li256ELb1ELb1ELb1ELb0EEENS1_36VarlenDynamicPersistentTileSchedulerILi128ELi96ELi256ELi128ELb1ELb1ELb1ELb1ELb1ELb1EEEEEEEEEvNT_6ParamsE)
        /*0044*/ 	.word	0x00000168


	//----- nvinfo : EIATTR_REGCOUNT
	.align		4
.L_31:
        /*0048*/ 	.byte	0x04, 0x2f
        /*004a*/ 	.short	(.L_33 - .L_32)
	.align		4
.L_32:
        /*004c*/ 	.word	index@(_ZN7cutlass13device_kernelIN5flash11enable_sm90INS1_16FlashAttnFwdSm90INS1_25CollectiveMainloopFwdSm90ILi2EN4cute5tupleIJNS5_1CILi1EEES8_S8_EEENS6_IJNS7_ILi128EEENS7_ILi96EEENS7_ILi64EEEEEELi256ENS_10bfloat16_tEfNS_4arch4Sm90ELb1ELb0ELb1ELb1ELb1ELb0ELb0ELb1ELb0ELb1ELb1ELb0EEENS1_21CollectiveEpilogueFwdINS6_IJSA_NS7_ILi256EEESB_EEES9_SE_SG_Li256ELb1ELb1ELb1ELb0EEENS1_36VarlenDynamicPersistentTileSchedulerILi128ELi96ELi256ELi128ELb1ELb1ELb1ELb1ELb1ELb1EEEEEEEEEvNT_6ParamsE)
        /*0050*/ 	.word	0x000000a8


	//----- nvinfo : EIATTR_FRAME_SIZE
	.align		4
.L_33:
        /*0054*/ 	.byte	0x04, 0x11
        /*0056*/ 	.short	(.L_35 - .L_34)
	.align		4
.L_34:
        /*0058*/ 	.word	index@(_ZN7cutlass13device_kernelIN5flash11enable_sm90INS1_16FlashAttnFwdSm90INS1_25CollectiveMainloopFwdSm90ILi2EN4cute5tupleIJNS5_1CILi1EEES8_S8_EEENS6_IJNS7_ILi128EEENS7_ILi96EEENS7_ILi64EEEEEELi256ENS_10bfloat16_tEfNS_4arch4Sm90ELb1ELb0ELb1ELb1ELb1ELb0ELb0ELb1ELb0ELb1ELb1ELb0EEENS1_21CollectiveEpilogueFwdINS6_IJSA_NS7_ILi256EEESB_EEES9_SE_SG_Li256ELb1ELb1ELb1ELb0EEENS1_36VarlenDynamicPersistentTileSchedulerILi128ELi96ELi256ELi128ELb1ELb1ELb1ELb1ELb1ELb1EEEEEEEEEvNT_6ParamsE)
        /*005c*/ 	.word	0x00000030


	//----- nvinfo : EIATTR_REGCOUNT
	.align		4
.L_35:
        /*0060*/ 	.byte	0x04, 0x2f
        /*0062*/ 	.short	(.L_37 - .L_36)
	.align		4
.L_36:
        /*0064*/ 	.word	index@(_ZN7cutlass13device_kernelIN5flash11enable_sm90INS1_16FlashAttnFwdSm90INS1_25CollectiveMainloopFwdSm90ILi2EN4cute5tupleIJNS5_1CILi1EEES8_S8_EEENS6_IJNS7_ILi128EEENS7_ILi96EEENS7_ILi64EEEEEELi256ENS_10bfloat16_tEfNS_4arch4Sm90ELb1ELb0ELb1ELb0ELb1ELb0ELb1ELb1ELb0ELb1ELb1ELb0EEENS1_21CollectiveEpilogueFwdINS6_IJSA_NS7_ILi256EEESB_EEES9_SE_SG_Li256ELb0ELb1ELb1ELb0EEENS1_19SingleTileSchedulerILb0ELb1ELb1ELi128EEEEEEEEEvNT_6ParamsE)
        /*0068*/ 	.word	0x000000a8


	//----- nvinfo : EIATTR_FRAME_SIZE
	.align		4
.L_37:
        /*006c*/ 	.byte	0x04, 0x11
        /*006e*/ 	.short	(.L_39 - .L_38)
	.align		4
.L_38:
        /*0070*/ 	.word	index@(_ZN7cutlass13device_kernelIN5flash11enable_sm90INS1_16FlashAttnFwdSm90INS1_25CollectiveMainloopFwdSm90ILi2EN4cute5tupleIJNS5_1CILi1EEES8_S8_EEENS6_IJNS7_ILi128EEENS7_ILi96EEENS7_ILi64EEEEEELi256ENS_10bfloat16_tEfNS_4arch4Sm90ELb1ELb0ELb1ELb0ELb1ELb0ELb1ELb1ELb0ELb1ELb1ELb0EEENS1_21CollectiveEpilogueFwdINS6_IJSA_NS7_ILi256EEESB_EEES9_SE_SG_Li256ELb0ELb1ELb1ELb0EEENS1_19SingleTileSchedulerILb0ELb1ELb1ELi128EEEEEEEEEvNT_6ParamsE)
        /*0074*/ 	.word	0x00000008


	//----- nvinfo : EIATTR_REGCOUNT
	.align		4
.L_39:
        /*0078*/ 	.byte	0x04, 0x2f
        /*007a*/ 	.short	(.L_41 - .L_40)
	.align		4
.L_40:
        /*007c*/ 	.word	index@(_ZN7cutlass13device_kernelIN5flash11enable_sm90INS1_16FlashAttnFwdSm90INS1_25CollectiveMainloopFwdSm90ILi2EN4cute5tupleIJNS5_1CILi1EEES8_S8_EEENS6_IJNS7_ILi128EEENS7_ILi96EEENS7_ILi64EEEEEELi256ENS_10bfloat16_tEfNS_4arch4Sm90ELb1ELb0ELb1ELb0ELb1ELb0ELb0ELb1ELb0ELb1ELb1ELb0EEENS1_21CollectiveEpilogueFwdINS6_IJSA_NS7_ILi256EEESB_EEES9_SE_SG_Li256ELb0ELb1ELb1ELb0EEENS1_19SingleTileSchedulerILb0ELb1ELb1ELi128EEEEEEEEEvNT_6ParamsE)
        /*0080*/ 	.word	0x000000a8


	//----- nvinfo : EIATTR_FRAME_SIZE
	.align		4
.L_41:
        /*0084*/ 	.byte	0x04, 0x11
        /*0086*/ 	.short	(.L_43 - .L_42)
	.align		4
.L_42:
        /*0088*/ 	.word	index@(_ZN7cutlass13device_kernelIN5flash11enable_sm90INS1_16FlashAttnFwdSm90INS1_25CollectiveMainloopFwdSm90ILi2EN4cute5tupleIJNS5_1CILi1EEES8_S8_EEENS6_IJNS7_ILi128EEENS7_ILi96EEENS7_ILi64EEEEEELi256ENS_10bfloat16_tEfNS_4arch4Sm90ELb1ELb0ELb1ELb0ELb1ELb0ELb0ELb1ELb0ELb1ELb1ELb0EEENS1_21CollectiveEpilogueFwdINS6_IJSA_NS7_ILi256EEESB_EEES9_SE_SG_Li256ELb0ELb1ELb1ELb0EEENS1_19SingleTileSchedulerILb0ELb1ELb1ELi128EEEEEEEEEvNT_6ParamsE)
        /*008c*/ 	.word	0x00000000


	//----- nvinfo : EIATTR_REGCOUNT
	.align		4
.L_43:
        /*0090*/ 	.byte	0x04, 0x2f
        /*0092*/ 	.short	(.L_45 - .L_44)
	.align		4
.L_44:
        /*0094*/ 	.word	index@(_ZN7cutlass13device_kernelIN5flash11enable_sm90INS1_16FlashAttnFwdSm90INS1_25CollectiveMainloopFwdSm90ILi2EN4cute5tupleIJNS5_1CILi1EEES8_S8_EEENS6_IJNS7_ILi128EEENS7_ILi96EEENS7_ILi64EEEEEELi256ENS_10bfloat16_tEfNS_4arch4Sm90ELb0ELb1ELb1ELb1ELb1ELb1ELb1ELb1ELb0ELb1ELb1ELb0EEENS1_21CollectiveEpilogueFwdINS6_IJSA_NS7_ILi256EEESB_EEES9_SE_SG_Li256ELb1ELb1ELb1ELb0EEENS1_36VarlenDynamicPersistentTileSchedulerILi128ELi96ELi256ELi128ELb1ELb1ELb1ELb1ELb0ELb1EEEEEEEEEvNT_6ParamsE)
        /*0098*/ 	.word	0x000000a8


	//----- nvinfo : EIATTR_FRAME_SIZE
	.align		4
.L_45:
        /*009c*/ 	.byte	0x04, 0x11
        /*009e*/ 	.short	(.L_47 - .L_46)
	.align		4
.L_46:
        /*00a0*/ 	.word	index@($_ZN7cutlass13device_kernelIN5flash11enable_sm90INS1_16FlashAttnFwdSm90INS1_25CollectiveMainloopFwdSm90ILi2EN4cute5tupleIJNS5_1CILi1EEES8_S8_EEENS6_IJNS7_ILi128EEENS7_ILi96EEENS7_ILi64EEEEEELi256ENS_10bfloat16_tEfNS_4arch4Sm90ELb0ELb1ELb1ELb1ELb1ELb1ELb1ELb1ELb0ELb1ELb1ELb0EEENS1_21CollectiveEpilogueFwdINS6_IJSA_NS7_ILi256EEESB_EEES9_SE_SG_Li256ELb1ELb1ELb1ELb0EEENS1_36VarlenDynamicPersistentTileSchedulerILi128ELi96ELi256ELi128ELb1ELb1ELb1ELb1ELb0ELb1EEEEEEEEEvNT_6ParamsE$_ZZN5flash25CollectiveMainloopFwdSm90ILi2EN4cute5tupleIJNS1_1CILi1EEES4_S4_EEENS2_IJNS3_ILi128EEENS3_ILi96EEENS3_ILi64EEEEEELi256EN7cutlass10bfloat16_tEfNSA_4arch4Sm90ELb0ELb1ELb1ELb1ELb1ELb1ELb1ELb1ELb0ELb1ELb1ELb0EE3mmaINS_16FlashAttnFwdSm90ISE_NS_21CollectiveEpilogueFwdINS2_IJS6_NS3_ILi256EEES7_EEES5_SB_SD_Li256ELb1ELb1ELb1ELb0EEENS_36VarlenDynamicPersistentTileSchedulerILi128ELi96ELi256ELi128ELb1ELb1ELb1ELb1ELb0ELb1EEEE13SharedStorageENS1_6TensorINS1_11ArrayEngineIfLm128EEENS1_6LayoutINS2_IJNS2_IJNS3_ILi2EEEST_NS3_ILi32EEEEEES4_S4_EEENS2_IJNS2_IJS4_ST_NS3_ILi4EEEEEENS3_ILi0EEESZ_EEEEEEENS_7SoftmaxILi2ELi0EEEEEbRKNSE_6ParamsENSA_13PipelineAsyncILi2EEES19_RNSA_13PipelineStateILj2EEERT0_RT1_iRiRKNS_16SeqlenInfoQKNewKILb1ELb1EEENS2_IJiiiiEEERT_ENKUliT_T0_T1_E_clIZSF_ISO_S12_S14_EbS17_S19_S19_S1C_S1E_S1G_iS1H_S1L_S1M_S1O_EUlRS1P_iE0_NS3_ILb1EEES1W_EEDaiS1P_S1Q_S1R_)
        /*00a4*/ 	.word	0x00000530


	//----- nvinfo : EIATTR_FRAME_SIZE
	.align		4
.L_47:
        /*00a8*/ 	.byte	0x04, 0x11
        /*00aa*/ 	.short	(.L_49 - .L_48)
	.align		4
.L_48:
        /*00ac*/ 	.word	index@(_ZN7cutlass13device_kernelIN5flash11enable_sm90INS1_16FlashAttnFwdSm90INS1_25CollectiveMainloopFwdSm90ILi2EN4cute5tupleIJNS5_1CILi1EEES8_S8_EEENS6_IJNS7_ILi128EEENS7_ILi96EEENS7_ILi64EEEEEELi256ENS_10bfloat16_tEfNS_4arch4Sm90ELb0ELb1ELb1ELb1ELb1ELb1ELb1ELb1ELb0ELb1ELb1ELb0EEENS1_21CollectiveEpilogueFwdINS6_IJSA_NS7_ILi256EEESB_EEES9_SE_SG_Li256ELb1ELb1ELb1ELb0EEENS1_36VarlenDynamicPersistentTileSchedulerILi128ELi96ELi256ELi128ELb1ELb1ELb1ELb1ELb0ELb1EEEEEEEEEvNT_6ParamsE)
        /*00b0*/ 	.word	0x00000530


	//----- nvinfo : EIATTR_REGCOUNT
	.align		4
.L_49:
        /*00b4*/ 	.byte	0x04, 0x2f
        /*00b6*/ 	.short	(.L_51 - .L_50)
	.align		4
.L_50:
        /*00b8*/ 	.word	index@(_ZN7cutlass13device_kernelIN5flash11enable_sm90INS1_16FlashAttnFwdSm90INS1_25CollectiveMainloopFwdSm90ILi2EN4cute5tupleIJNS5_1CILi1EEES8_S8_EEENS6_IJNS7_ILi128EEENS7_ILi96EEENS7_ILi64EEEEEELi256ENS_10bfloat16_tEfNS_4arch4Sm90ELb0ELb1ELb1ELb1ELb1ELb0ELb1ELb1ELb0ELb1ELb1ELb0EEENS1_21CollectiveEpilogueFwdINS6_IJSA_NS7_ILi256EEESB_EEES9_SE_SG_Li256ELb1ELb1ELb1ELb0EEENS1_36VarlenDynamicPersistentTileSchedulerILi128ELi96ELi256ELi128ELb1ELb1ELb1ELb1ELb0ELb1EEEEEEEEEvNT_6ParamsE)
        /*00bc*/ 	.word	0x000000a8


	//----- nvinfo : EIATTR_FRAME_SIZE
	.align		4
.L_51:
        /*00c0*/ 	.byte	0x04, 0x11
        /*00c2*/ 	.short	(.L_53 - .L_52)
	.align		4
.L_52:
        /*00c4*/ 	.word	index@($_ZN7cutlass13device_kernelIN5flash11enable_sm90INS1_16FlashAttnFwdSm90INS1_25CollectiveMainloopFwdSm90ILi2EN4cute5tupleIJNS5_1CILi1EEES8_S8_EEENS6_IJNS7_ILi128EEENS7_ILi96EEENS7_ILi64EEEEEELi256ENS_10bfloat16_tEfNS_4arch4Sm90ELb0ELb1ELb1ELb1ELb1ELb0ELb1ELb1ELb0ELb1ELb1ELb0EEENS1_21CollectiveEpilogueFwdINS6_IJSA_NS7_ILi256EEESB_EEES9_SE_SG_Li256ELb1ELb1ELb1ELb0EEENS1_36VarlenDynamicPersistentTileSchedulerILi128ELi96ELi256ELi128ELb1ELb1ELb1ELb1ELb0ELb1EEEEEEEEEvNT_6ParamsE$_ZZN5flash25CollectiveMainloopFwdSm90ILi2EN4cute5tupleIJNS1_1CILi1EEES4_S4_EEENS2_IJNS3_ILi128EEENS3_ILi96EEENS3_ILi64EEEEEELi256EN7cutlass10bfloat16_tEfNSA_4arch4Sm90ELb0ELb1ELb1ELb1ELb1ELb0ELb1ELb1ELb0ELb1ELb1ELb0EE3mmaINS_16FlashAttnFwdSm90ISE_NS_21CollectiveEpilogueFwdINS2_IJS6_NS3_ILi256EEES7_EEES5_SB_SD_Li256ELb1ELb1ELb1ELb0EEENS_36VarlenDynamicPersistentTileSchedulerILi128ELi96ELi256ELi128ELb1ELb1ELb1ELb1ELb0ELb1EEEE13SharedStorageENS1_6TensorINS1_11ArrayEngineIfLm128EEENS1_6LayoutINS2_IJNS2_IJNS3_ILi2EEEST_NS3_ILi32EEEEEES4_S4_EEENS2_IJNS2_IJS4_ST_NS3_ILi4EEEEEENS3_ILi0EEESZ_EEEEEEENS_7SoftmaxILi2ELi0EEEEEbRKNSE_6ParamsENSA_13PipelineAsyncILi2EEES19_RNSA_13PipelineStateILj2EEERT0_RT1_iRiRKNS_16SeqlenInfoQKNewKILb1ELb0EEENS2_IJiiiiEEERT_ENKUliT_T0_T1_E_clIZSF_ISO_S12_S14_EbS17_S19_S19_S1C_S1E_S1G_iS1H_S1L_S1M_S1O_EUlRS1P_iE1_NS3_ILb0EEENS3_ILb1EEEEEDaiS1P_S1Q_S1R_)
        /*00c8*/ 	.word	0x000004e0


	//----- nvinfo : EIATTR_FRAME_SIZE
	.align		4
.L_53:
        /*00cc*/ 	.byte	0x04, 0x11
        /*00ce*/ 	.short	(.L_55 - .L_54)
	.align		4
.L_54:
        /*00d0*/ 	.word	index@(_ZN7cutlass13device_kernelIN5flash11enable_sm90INS1_16FlashAttnFwdSm90INS1_25CollectiveMainloopFwdSm90ILi2EN4cute5tupleIJNS5_1CILi1EEES8_S8_EEENS6_IJNS7_ILi128EEENS7_ILi96EEENS7_ILi64EEEEEELi256ENS_10bfloat16_tEfNS_4arch4Sm90ELb0ELb1ELb1ELb1ELb1ELb0ELb1ELb1ELb0ELb1ELb1ELb0EEENS1_21CollectiveEpilogueFwdINS6_IJSA_NS7_ILi256EEESB_EEES9_SE_SG_Li256ELb1ELb1ELb1ELb0EEENS1_36VarlenDynamicPersistentTileSchedulerILi128ELi96ELi256ELi128ELb1ELb1ELb1ELb1ELb0ELb1EEEEEEEEEvNT_6ParamsE)
        /*00d4*/ 	.word	0x000004e0


	//----- nvinfo : EIATTR_REGCOUNT
	.align		4
.L_55:
        /*00d8*/ 	.byte	0x04, 0x2f
        /*00da*/ 	.short	(.L_57 - .L_56)
	.align		4
.L_56:
        /*00dc*/ 	.word	index@(_ZN7cutlass13device_kernelIN5flash11enable_sm90INS1_16FlashAttnFwdSm90INS1_25CollectiveMainloopFwdSm90ILi2EN4cute5tupleIJNS5_1CILi1EEES8_S8_EEENS6_IJNS7_ILi128EEENS7_ILi96EEENS7_ILi64EEEEEELi256ENS_10bfloat16_tEfNS_4arch4Sm90ELb0ELb1ELb1ELb1ELb1ELb1ELb0ELb1ELb0ELb1ELb1ELb0EEENS1_21CollectiveEpilogueFwdINS6_IJSA_NS7_ILi256EEESB_EEES9_SE_SG_Li256ELb1ELb1ELb1ELb0EEENS1_36VarlenDynamicPersistentTileSchedulerILi128ELi96ELi256ELi128ELb1ELb1ELb1ELb1ELb0ELb1EEEEEEEEEvNT_6ParamsE)
        /*00e0*/ 	.word	0x000000a8


	//----- nvinfo : EIATTR_FRAME_SIZE
	.align		4
.L_57:
        /*00e4*/ 	.byte	0x04, 0x11
        /*00e6*/ 	.short	(.L_59 - .L_58)
	.align		4
.L_58:
        /*00e8*/ 	.word	index@(_ZN7cutlass13device_kernelIN5flash11enable_sm90INS1_16FlashAttnFwdSm90INS1_25CollectiveMainloopFwdSm90ILi2EN4cute5tupleIJNS5_1CILi1EEES8_S8_EEENS6_IJNS7_ILi128EEENS7_ILi96EEENS7_ILi64EEEEEELi256ENS_10bfloat16_tEfNS_4arch4Sm90ELb0ELb1ELb1ELb1ELb1ELb1ELb0ELb1ELb0ELb1ELb1ELb0EEENS1_21CollectiveEpilogueFwdINS6_IJSA_NS7_ILi256EEESB_EEES9_SE_SG_Li256ELb1ELb1ELb1ELb0EEENS1_36VarlenDynamicPersistentTileSchedulerILi128ELi96ELi256ELi128ELb1ELb1ELb1ELb1ELb0ELb1EEEEEEEEEvNT_6ParamsE)
        /*00ec*/ 	.word	0x00000058


	//----- nvinfo : EIATTR_REGCOUNT
	.align		4
.L_59:
        /*00f0*/ 	.byte	0x04, 0x2f
        /*00f2*/ 	.short	(.L_61 - .L_60)
	.align		4
.L_60:
        /*00f4*/ 	.word	index@(_ZN7cutlass13device_kernelIN5flash11enable_sm90INS1_16FlashAttnFwdSm90INS1_25CollectiveMainloopFwdSm90ILi2EN4cute5tupleIJNS5_1CILi1EEES8_S8_EEENS6_IJNS7_ILi128EEENS7_ILi96EEENS7_ILi64EEEEEELi256ENS_10bfloat16_tEfNS_4arch4Sm90ELb0ELb1ELb1ELb1ELb1ELb0ELb0ELb1ELb0ELb1ELb1ELb0EEENS1_21CollectiveEpilogueFwdINS6_IJSA_NS7_ILi256EEESB_EEES9_SE_SG_Li256ELb1ELb1ELb1ELb0EEENS1_36VarlenDynamicPersistentTileSchedulerILi128ELi96ELi256ELi128ELb1ELb1ELb1ELb1ELb0ELb1EEEEEEEEEvNT_6ParamsE)
        /*00f8*/ 	.word	0x000000a8


	//----- nvinfo : EIATTR_FRAME_SIZE
	.align		4
.L_61:
        /*00fc*/ 	.byte	0x04, 0x11
        /*00fe*/ 	.short	(.L_63 - .L_62)
	.align		4
.L_62:
        /*0100*/ 	.word	index@(_ZN7cutlass13device_kernelIN5flash11enable_sm90INS1_16FlashAttnFwdSm90INS1_25CollectiveMainloopFwdSm90ILi2EN4cute5tupleIJNS5_1CILi1EEES8_S8_EEENS6_IJNS7_ILi128EEENS7_ILi96EEENS7_ILi64EEEEEELi256ENS_10bfloat16_tEfNS_4arch4Sm90ELb0ELb1ELb1ELb1ELb1ELb0ELb0ELb1ELb0ELb1ELb1ELb0EEENS1_21CollectiveEpilogueFwdINS6_IJSA_NS7_ILi256EEESB_EEES9_SE_SG_Li256ELb1ELb1ELb1ELb0EEENS1_36VarlenDynamicPersistentTileSchedulerILi128ELi96ELi256ELi128ELb1ELb1ELb1ELb1ELb0ELb1EEEEEEEEEvNT_6ParamsE)
        /*0104*/ 	.word	0x00000020


	//----- nvinfo : EIATTR_REGCOUNT
	.align		4
.L_63:
        /*0108*/ 	.byte	0x04, 0x2f
        /*010a*/ 	.short	(.L_65 - .L_64)
	.align		4
.L_64:
        /*010c*/ 	.word	index@(_ZN7cutlass13device_kernelIN5flash11enable_sm90INS1_16FlashAttnFwdSm90INS1_25CollectiveMainloopFwdSm90ILi2EN4cute5tupleIJNS5_1CILi1EEES8_S8_EEENS6_IJNS7_ILi128EEENS7_ILi96EEENS7_ILi64EEEEEELi256ENS_10bfloat16_tEfNS_4arch4Sm90ELb0ELb1ELb1ELb0ELb1ELb0ELb1ELb1ELb0ELb1ELb1ELb0EEENS1_21CollectiveEpilogueFwdINS6_IJSA_NS7_ILi256EEESB_EEES9_SE_SG_Li256ELb0ELb1ELb1ELb0EEENS1_19SingleTileSchedulerILb0ELb1ELb1ELi128EEEEEEEEEvNT_6ParamsE)
        /*0110*/ 	.word	0x000000a8


	//----- nvinfo : EIATTR_FRAME_SIZE
	.align		4
.L_65:
        /*0114*/ 	.byte	0x04, 0x11
        /*0116*/ 	.short	(.L_67 - .L_66)
	.align		4
.L_66:
        /*0118*/ 	.word	index@($_ZN7cutlass13device_kernelIN5flash11enable_sm90INS1_16FlashAttnFwdSm90INS1_25CollectiveMainloopFwdSm90ILi2EN4cute5tupleIJNS5_1CILi1EEES8_S8_EEENS6_IJNS7_ILi128EEENS7_ILi96EEENS7_ILi64EEEEEELi256ENS_10bfloat16_tEfNS_4arch4Sm90ELb0ELb1ELb1ELb0ELb1ELb0ELb1ELb1ELb0ELb1ELb1ELb0EEENS1_21CollectiveEpilogueFwdINS6_IJSA_NS7_ILi256EEESB_EEES9_SE_SG_Li256ELb0ELb1ELb1ELb0EEENS1_19SingleTileSchedulerILb0ELb1ELb1ELi128EEEEEEEEEvNT_6ParamsE$_ZZN5flash25CollectiveMainloopFwdSm90ILi2EN4cute5tupleIJNS1_1CILi1EEES4_S4_EEENS2_IJNS3_ILi128EEENS3_ILi96EEENS3_ILi64EEEEEELi256EN7cutlass10bfloat16_tEfNSA_4arch4Sm90ELb0ELb1ELb1ELb0ELb1ELb0ELb1ELb1ELb0ELb1ELb1ELb0EE3mmaINS_16FlashAttnFwdSm90ISE_NS_21CollectiveEpilogueFwdINS2_IJS6_NS3_ILi256EEES7_EEES5_SB_SD_Li256ELb0ELb1ELb1ELb0EEENS_19SingleTileSchedulerILb0ELb1ELb1ELi128EEEE13SharedStorageENS1_6TensorINS1_11ArrayEngineIfLm128EEENS1_6LayoutINS2_IJNS2_IJNS3_ILi2EEEST_NS3_ILi32EEEEEES4_S4_EEENS2_IJNS2_IJS4_ST_NS3_ILi4EEEEEENS3_ILi0EEESZ_EEEEEEENS_7SoftmaxILi2ELi0EEEEEbRKNSE_6ParamsENSA_13PipelineAsyncILi2EEES19_RNSA_13PipelineStateILj2EEERT0_RT1_iRiRKNS_16SeqlenInfoQKNewKILb0ELb0EEENS2_IJiiiiEEERT_ENKUliT_T0_T1_E_clIZSF_ISO_S12_S14_EbS17_S19_S19_S1C_S1E_S1G_iS1H_S1L_S1M_S1O_EUlRS1P_iE1_NS3_ILb0EEENS3_ILb1EEEEEDaiS1P_S1Q_S1R_)
        /*011c*/ 	.word	0x00006000


	//----- nvinfo : EIATTR_FRAME_SIZE
	.align		4
.L_67:
        /*0120*/ 	.byte	0x04, 0x11
        /*0122*/ 	.short	(.L_69 - .L_68)
	.align		4
.L_68:
        /*0124*/ 	.word	index@(_ZN7cutlass13device_kernelIN5flash11enable_sm90INS1_16FlashAttnFwdSm90INS1_25CollectiveMainloopFwdSm90ILi2EN4cute5tupleIJNS5_1CILi1EEES8_S8_EEENS6_IJNS7_ILi128EEENS7_ILi96EEENS7_ILi64EEEEEELi256ENS_10bfloat16_tEfNS_4arch4Sm90ELb0ELb1ELb1ELb0ELb1ELb0ELb1ELb1ELb0ELb1ELb1ELb0EEENS1_21CollectiveEpilogueFwdINS6_IJSA_NS7_ILi256EEESB_EEES9_SE_SG_Li256ELb0ELb1ELb1ELb0EEENS1_19SingleTileSchedulerILb0ELb1ELb1ELi128EEEEEEEEEvNT_6ParamsE)
        /*0128*/ 	.word	0x00006000


	//----- nvinfo : EIATTR_REGCOUNT
	.align		4
.L_69:
        /*012c*/ 	.byte	0x04, 0x2f
        /*012e*/ 	.short	(.L_71 - .L_70)
	.align		4
.L_70:
        /*0130*/ 	.word	index@(_ZN7cutlass13device_kernelIN5flash11enable_sm90INS1_16FlashAttnFwdSm90INS1_25CollectiveMainloopFwdSm90ILi2EN4cute5tupleIJNS5_1CILi1EEES8_S8_EEENS6_IJNS7_ILi128EEENS7_ILi96EEENS7_ILi64EEEEEELi256ENS_10bfloat16_tEfNS_4arch4Sm90ELb0ELb1ELb1ELb0ELb1ELb0ELb0ELb1ELb0ELb1ELb1ELb0EEENS1_21CollectiveEpilogueFwdINS6_IJSA_NS7_ILi256EEESB_EEES9_SE_SG_Li256ELb0ELb1ELb1ELb0EEENS1_19SingleTileSchedulerILb0ELb1ELb1ELi128EEEEEEEEEvNT_6ParamsE)
        /*0134*/ 	.word	0x000000a8


	//----- nvinfo : EIATTR_FRAME_SIZE
	.align		4
.L_71:
        /*0138*/ 	.byte	0x04, 0x11
        /*013a*/ 	.short	(.L_73 - .L_72)
	.align		4
.L_72:
        /*013c*/ 	.word	index@(_ZN7cutlass13device_kernelIN5flash11enable_sm90INS1_16FlashAttnFwdSm90INS1_25CollectiveMainloopFwdSm90ILi2EN4cute5tupleIJNS5_1CILi1EEES8_S8_EEENS6_IJNS7_ILi128EEENS7_ILi96EEENS7_ILi64EEEEEELi256ENS_10bfloat16_tEfNS_4arch4Sm90ELb0ELb1ELb1ELb0ELb1ELb0ELb0ELb1ELb0ELb1ELb1ELb0EEENS1_21CollectiveEpilogueFwdINS6_IJSA_NS7_ILi256EEESB_EEES9_SE_SG_Li256ELb0ELb1ELb1ELb0EEENS1_19SingleTileSchedulerILb0ELb1ELb1ELi128EEEEEEEEEvNT_6ParamsE)
        /*0140*/ 	.word	0x00000000


	//----- nvinfo : EIATTR_REGCOUNT
	.align		4
.L_73:
        /*0144*/ 	.byte	0x04, 0x2f
        /*0146*/ 	.short	(.L_75 - .L_74)
	.align		4
.L_74:
        /*0148*/ 	.word	index@(_ZN7cutlass13device_kernelIN5flash11enable_sm90INS1_16FlashAttnFwdSm90INS1_25CollectiveMainloopFwdSm90ILi2EN4cute5tupleIJNS5_1CILi1EEES8_S8_EEENS6_IJNS7_ILi128EEENS7_ILi96EEENS7_ILi64EEEEEELi256ENS_10bfloat16_tEfNS_4arch4Sm90ELb0ELb0ELb1ELb1ELb1ELb1ELb1ELb1ELb0ELb1ELb1ELb0EEENS1_21CollectiveEpilogueFwdINS6_IJSA_NS7_ILi256EEESB_EEES9_SE_SG_Li256ELb1ELb1ELb1ELb0EEENS1_36VarlenDynamicPersistentTileSchedulerILi128ELi96ELi256ELi128ELb1ELb1ELb1ELb0ELb1ELb1EEEEEEEEEvNT_6ParamsE)
        /*014c*/ 	.word	0x000000a8


	//----- nvinfo : EIATTR_FRAME_SIZE
	.align		4
.L_75:
        /*0150*/ 	.byte	0x04, 0x11
        /*0152*/ 	.short	(.L_77 - .L_76)
	.align		4
.L_76:
        /*0154*/ 	.word	index@(_ZN7cutlass13device_kernelIN5flash11enable_sm90INS1_16FlashAttnFwdSm90INS1_25CollectiveMainloopFwdSm90ILi2EN4cute5tupleIJNS5_1CILi1EEES8_S8_EEENS6_IJNS7_ILi128EEENS7_ILi96EEENS7_ILi64EEEEEELi256ENS_10bfloat16_tEfNS_4arch4Sm90ELb0ELb0ELb1ELb1ELb1ELb1ELb1ELb1ELb0ELb1ELb1ELb0EEENS1_21CollectiveEpilogueFwdINS6_IJSA_NS7_ILi256EEESB_EEES9_SE_SG_Li256ELb1ELb1ELb1ELb0EEENS1_36VarlenDynamicPersistentTileSchedulerILi128ELi96ELi256ELi128ELb1ELb1ELb1ELb0ELb1ELb1EEEEEEEEEvNT_6ParamsE)
        /*0158*/ 	.word	0x000001a0


	//----- nvinfo : EIATTR_REGCOUNT
	.align		4
.L_77:
        /*015c*/ 	.byte	0x04, 0x2f
        /*015e*/ 	.short	(.L_79 - .L_78)
	.align		4
.L_78:
        /*0160*/ 	.word	index@(_ZN7cutlass13device_kernelIN5flash11enable_sm90INS1_16FlashAttnFwdSm90INS1_25CollectiveMainloopFwdSm90ILi2EN4cute5tupleIJNS5_1CILi1EEES8_S8_EEENS6_IJNS7_ILi128EEENS7_ILi96EEENS7_ILi64EEEEEELi256ENS_10bfloat16_tEfNS_4arch4Sm90ELb0ELb0ELb1ELb1ELb1ELb0ELb1ELb1ELb0ELb1ELb1ELb0EEENS1_21CollectiveEpilogueFwdINS6_IJSA_NS7_ILi256EEESB_EEES9_SE_SG_Li256ELb1ELb1ELb1ELb0EEENS1_36VarlenDynamicPersistentTileSchedulerILi128ELi96ELi256ELi128ELb1ELb1ELb1ELb0ELb1ELb1EEEEEEEEEvNT_6ParamsE)
        /*0164*/ 	.word	0x000000a8


	//----- nvinfo : EIATTR_FRAME_SIZE
	.align		4
.L_79:
        /*0168*/ 	.byte	0x04, 0x11
        /*016a*/ 	.short	(.L_81 - .L_80)
	.align		4
.L_80:
        /*016c*/ 	.word	index@(_ZN7cutlass13device_kernelIN5flash11enable_sm90INS1_16FlashAttnFwdSm90INS1_25CollectiveMainloopFwdSm90ILi2EN4cute5tupleIJNS5_1CILi1EEES8_S8_EEENS6_IJNS7_ILi128EEENS7_ILi96EEENS7_ILi64EEEEEELi256ENS_10bfloat16_tEfNS_4arch4Sm90ELb0ELb0ELb1ELb1ELb1ELb0ELb1ELb1ELb0ELb1ELb1ELb0EEENS1_21CollectiveEpilogueFwdINS6_IJSA_NS7_ILi256EEESB_EEES9_SE_SG_Li256ELb1ELb1ELb1ELb0EEENS1_36VarlenDynamicPersistentTileSchedulerILi128ELi96ELi256ELi128ELb1ELb1ELb1ELb0ELb1ELb1EEEEEEEEEvNT_6ParamsE)
        /*0170*/ 	.word	0x00000040


	//----- nvinfo : EIATTR_REGCOUNT
	.align		4
.L_81:
        /*0174*/ 	.byte	0x04, 0x2f
        /*0176*/ 	.short	(.L_83 - .L_82)
	.align		4
.L_82:
        /*0178*/ 	.word	index@(_ZN7cutlass13device_kernelIN5flash11enable_sm90INS1_16FlashAttnFwdSm90INS1_25CollectiveMainloopFwdSm90ILi2EN4cute5tupleIJNS5_1CILi1EEES8_S8_EEENS6_IJNS7_ILi128EEENS7_ILi96EEENS7_ILi64EEEEEELi256ENS_10bfloat16_tEfNS_4arch4Sm90ELb0ELb0ELb1ELb1ELb1ELb1ELb0ELb1ELb0ELb1ELb1ELb0EEENS1_21CollectiveEpilogueFwdINS6_IJSA_NS7_ILi256EEESB_EEES9_SE_SG_Li256ELb1ELb1ELb1ELb0EEENS1_36VarlenDynamicPersistentTileSchedulerILi128ELi96ELi256ELi128ELb1ELb1ELb1ELb0ELb1ELb1EEEEEEEEEvNT_6ParamsE)
        /*017c*/ 	.word	0x000000a8


	//----- nvinfo : EIATTR_FRAME_SIZE
	.align		4
.L_83:
        /*0180*/ 	.byte	0x04, 0x11
        /*0182*/ 	.short	(.L_85 - .L_84)
	.align		4
.L_84:
        /*0184*/ 	.word	index@(_ZN7cutlass13device_kernelIN5flash11enable_sm90INS1_16FlashAttnFwdSm90INS1_25CollectiveMainloopFwdSm90ILi2EN4cute5tupleIJNS5_1CILi1EEES8_S8_EEENS6_IJNS7_ILi128EEENS7_ILi96EEENS7_ILi64EEEEEELi256ENS_10bfloat16_tEfNS_4arch4Sm90ELb0ELb0ELb1ELb1ELb1ELb1ELb0ELb1ELb0ELb1ELb1ELb0EEENS1_21CollectiveEpilogueFwdINS6_IJSA_NS7_ILi256EEESB_EEES9_SE_SG_Li256ELb1ELb1ELb1ELb0EEENS1_36VarlenDynamicPersistentTileSchedulerILi128ELi96ELi256ELi128ELb1ELb1ELb1ELb0ELb1ELb1EEEEEEEEEvNT_6ParamsE)
        /*0188*/ 	.word	0x00000160


	//----- nvinfo : EIATTR_REGCOUNT
	.align		4
.L_85:
        /*018c*/ 	.byte	0x04, 0x2f
        /*018e*/ 	.short	(.L_87 - .L_86)
	.align		4
.L_86:
        /*0190*/ 	.word	index@(_ZN7cutlass13device_kernelIN5flash11enable_sm90INS1_16FlashAttnFwdSm90INS1_25CollectiveMainloopFwdSm90ILi2EN4cute5tupleIJNS5_1CILi1EEES8_S8_EEENS6_IJNS7_ILi128EEENS7_ILi96EEENS7_ILi64EEEEEELi256ENS_10bfloat16_tEfNS_4arch4Sm90ELb0ELb0ELb1ELb1ELb1ELb0ELb0ELb1ELb0ELb1ELb1ELb0EEENS1_21CollectiveEpilogueFwdINS6_IJSA_NS7_ILi256EEESB_EEES9_SE_SG_Li256ELb1ELb1ELb1ELb0EEENS1_36VarlenDynamicPersistentTileSchedulerILi128ELi96ELi256ELi128ELb1ELb1ELb1ELb0ELb1ELb1EEEEEEEEEvNT_6ParamsE)
        /*0194*/ 	.word	0x000000a8


	//----- nvinfo : EIATTR_FRAME_SIZE
	.align		4
.L_87:
        /*0198*/ 	.byte	0x04, 0x11
        /*019a*/ 	.short	(.L_89 - .L_88)
	.align		4
.L_88:
        /*019c*/ 	.word	index@(_ZN7cutlass13device_kernelIN5flash11enable_sm90INS1_16FlashAttnFwdSm90INS1_25CollectiveMainloopFwdSm90ILi2EN4cute5tupleIJNS5_1CILi1EEES8_S8_EEENS6_IJNS7_ILi128EEENS7_ILi96EEENS7_ILi64EEEEEELi256ENS_10bfloat16_tEfNS_4arch4Sm90ELb0ELb0ELb1ELb1ELb1ELb0ELb0ELb1ELb0ELb1ELb1ELb0EEENS1_21CollectiveEpilogueFwdINS6_IJSA_NS7_ILi256EEESB_EEES9_SE_SG_Li256ELb1ELb1ELb1ELb0EEENS1_36VarlenDynamicPersistentTileSchedulerILi128ELi96ELi256ELi128ELb1ELb1ELb1ELb0ELb1ELb1EEEEEEEEEvNT_6ParamsE)
        /*01a0*/ 	.word	0x00000038


	//----- nvinfo : EIATTR_REGCOUNT
	.align		4
.L_89:
        /*01a4*/ 	.byte	0x04, 0x2f
        /*01a6*/ 	.short	(.L_91 - .L_90)
	.align		4
.L_90:
        /*01a8*/ 	.word	index@(_ZN7cutlass13device_kernelIN5flash11enable_sm90INS1_16FlashAttnFwdSm90INS1_25CollectiveMainloopFwdSm90ILi2EN4cute5tupleIJNS5_1CILi1EEES8_S8_EEENS6_IJNS7_ILi128EEENS7_ILi96EEENS7_ILi64EEEEEELi256ENS_10bfloat16_tEfNS_4arch4Sm90ELb0ELb0ELb1ELb0ELb1ELb0ELb1ELb1ELb0ELb1ELb1ELb0EEENS1_21CollectiveEpilogueFwdINS6_IJSA_NS7_ILi256EEESB_EEES9_SE_SG_Li256ELb0ELb1ELb1ELb0EEENS1_19SingleTileSchedulerILb0ELb1ELb1ELi128EEEEEEEEEvNT_6ParamsE)
        /*01ac*/ 	.word	0x000000a8


	//----- nvinfo : EIATTR_FRAME_SIZE
	.align		4
.L_91:
        /*01b0*/ 	.byte	0x04, 0x11
        /*01b2*/ 	.short	(.L_93 - .L_92)
	.align		4
.L_92:
        /*01b4*/ 	.word	index@(_ZN7cutlass13device_kernelIN5flash11enable_sm90INS1_16FlashAttnFwdSm90INS1_25CollectiveMainloopFwdSm90ILi2EN4cute5tupleIJNS5_1CILi1EEES8_S8_EEENS6_IJNS7_ILi128EEENS7_ILi96EEENS7_ILi64EEEEEELi256ENS_10bfloat16_tEfNS_4arch4Sm90ELb0ELb0ELb1ELb0ELb1ELb0ELb1ELb1ELb0ELb1ELb1ELb0EEENS1_21CollectiveEpilogueFwdINS6_IJSA_NS7_ILi256EEESB_EEES9_SE_SG_Li256ELb0ELb1ELb1ELb0EEENS1_19SingleTileSchedulerILb0ELb1ELb1ELi128EEEEEEEEEvNT_6ParamsE)
        /*01b8*/ 	.word	0x00000008


	//----- nvinfo : EIATTR_REGCOUNT
	.align		4
.L_93:
        /*01bc*/ 	.byte	0x04, 0x2f
        /*01be*/ 	.short	(.L_95 - .L_94)
	.align		4
.L_94:
        /*01c0*/ 	.word	index@(_ZN7cutlass13device_kernelIN5flash11enable_sm90INS1_16FlashAttnFwdSm90INS1_25CollectiveMainloopFwdSm90ILi2EN4cute5tupleIJNS5_1CILi1EEES8_S8_EEENS6_IJNS7_ILi128EEENS7_ILi96EEENS7_ILi64EEEEEELi256ENS_10bfloat16_tEfNS_4arch4Sm90ELb0ELb0ELb1ELb0ELb1ELb0ELb0ELb1ELb0ELb1ELb1ELb0EEENS1_21CollectiveEpilogueFwdINS6_IJSA_NS7_ILi256EEESB_EEES9_SE_SG_Li256ELb0ELb1ELb1ELb0EEENS1_19SingleTileSchedulerILb0ELb1ELb1ELi128EEEEEEEEEvNT_6ParamsE)
        /*01c4*/ 	.word	0x000000a8


	//----- nvinfo : EIATTR_FRAME_SIZE
	.align		4
.L_95:
        /*01c8*/ 	.byte	0x04, 0x11
        /*01ca*/ 	.short	(.L_97 - .L_96)
	.align		4
.L_96:
        /*01cc*/ 	.word	index@(_ZN7cutlass13device_kernelIN5flash11enable_sm90INS1_16FlashAttnFwdSm90INS1_25CollectiveMainloopFwdSm90ILi2EN4cute5tupleIJNS5_1CILi1EEES8_S8_EEENS6_IJNS7_ILi128EEENS7_ILi96EEENS7_ILi64EEEEEELi256ENS_10bfloat16_tEfNS_4arch4Sm90ELb0ELb0ELb1ELb0ELb1ELb0ELb0ELb1ELb0ELb1ELb1ELb0EEENS1_21CollectiveEpilogueFwdINS6_IJSA_NS7_ILi256EEESB_EEES9_SE_SG_Li256ELb0ELb1ELb1ELb0EEENS1_19SingleTileSchedulerILb0ELb1ELb1ELi128EEEEEEEEEvNT_6ParamsE)
        /*01d0*/ 	.word	0x00000000


	//----- nvinfo : EIATTR_MIN_STACK_SIZE
	.align		4
.L_97:
        /*01d4*/ 	.byte	0x04, 0x12
        /*01d6*/ 	.short	(.L_99 - .L_98)
	.align		4
.L_98:
        /*01d8*/ 	.word	index@(_ZN7cutlass13device_kernelIN5flash11enable_sm90INS1_16FlashAttnFwdSm90INS1_25CollectiveMainloopFwdSm90ILi2EN4cute5tupleIJNS5_1CILi1EEES8_S8_EEENS6_IJNS7_ILi128EEENS7_ILi96EEENS7_ILi64EEEEEELi256ENS_10bfloat16_tEfNS_4arch4Sm90ELb0ELb0ELb1ELb0ELb1ELb0ELb0ELb1ELb0ELb1ELb1ELb0EEENS1_21CollectiveEpilogueFwdINS6_IJSA_NS7_ILi256EEESB_EEES9_SE_SG_Li256ELb0ELb1ELb1ELb0EEENS1_19SingleTileSchedulerILb0ELb1ELb1ELi128EEEEEEEEEvNT_6ParamsE)
        /*01dc*/ 	.word	0x00000000


	//----- nvinfo : EIATTR_MIN_STACK_SIZE
	.align		4
.L_99:
        /*01e0*/ 	.byte	0x04, 0x12
        /*01e2*/ 	.short	(.L_101 - .L_100)
	.align		4
.L_100:
        /*01e4*/ 	.word	index@(_ZN7cutlass13device_kernelIN5flash11enable_sm90INS1_16FlashAttnFwdSm90INS1_25CollectiveMainloopFwdSm90ILi2EN4cute5tupleIJNS5_1CILi1EEES8_S8_EEENS6_IJNS7_ILi128EEENS7_ILi96EEENS7_ILi64EEEEEELi256ENS_10bfloat16_tEfNS_4arch4Sm90ELb0ELb0ELb1ELb0ELb1ELb0ELb1ELb1ELb0ELb1ELb1ELb0EEENS1_21CollectiveEpilogueFwdINS6_IJSA_NS7_ILi256EEESB_EEES9_SE_SG_Li256ELb0ELb1ELb1ELb0EEENS1_19SingleTileSchedulerILb0ELb1ELb1ELi128EEEEEEEEEvNT_6ParamsE)
        /*01e8*/ 	.word	0x00000008


	//----- nvinfo : EIATTR_MIN_STACK_SIZE
	.align		4
.L_101:
        /*01ec*/ 	.byte	0x04, 0x12
        /*01ee*/ 	.short	(.L_103 - .L_102)
	.align		4
.L_102:
        /*01f0*/ 	.word	index@(_ZN7cutlass13device_kernelIN5flash11enable_sm90INS1_16FlashAttnFwdSm90INS1_25CollectiveMainloopFwdSm90ILi2EN4cute5tupleIJNS5_1CILi1EEES8_S8_EEENS6_IJNS7_ILi128EEENS7_ILi96EEENS7_ILi64EEEEEELi256ENS_10bfloat16_tEfNS_4arch4Sm90ELb0ELb0ELb1ELb1ELb1ELb0ELb0ELb1ELb0ELb1ELb1ELb0EEENS1_21CollectiveEpilogueFwdINS6_IJSA_NS7_ILi256EEESB_EEES9_SE_SG_Li256ELb1ELb1ELb1ELb0EEENS1_36VarlenDynamicPersistentTileSchedulerILi128ELi96ELi256ELi128ELb1ELb1ELb1ELb0ELb1ELb1EEEEEEEEEvNT_6ParamsE)
        /*01f4*/ 	.word	0x00000038


	//----- nvinfo : EIATTR_MIN_STACK_SIZE
	.align		4
.L_103:
        /*01f8*/ 	.byte	0x04, 0x12
        /*01fa*/ 	.short	(.L_105 - .L_104)
	.align		4
.L_104:
        /*01fc*/ 	.word	index@(_ZN7cutlass13device_kernelIN5flash11enable_sm90INS1_16FlashAttnFwdSm90INS1_25CollectiveMainloopFwdSm90ILi2EN4cute5tupleIJNS5_1CILi1EEES8_S8_EEENS6_IJNS7_ILi128EEENS7_ILi96EEENS7_ILi64EEEEEELi256ENS_10bfloat16_tEfNS_4arch4Sm90ELb0ELb0ELb1ELb1ELb1ELb1ELb0ELb1ELb0ELb1ELb1ELb0EEENS1_21CollectiveEpilogueFwdINS6_IJSA_NS7_ILi256EEESB_EEES9_SE_SG_Li256ELb1ELb1ELb1ELb0EEENS1_36VarlenDynamicPersistentTileSchedulerILi128ELi96ELi256ELi128ELb1ELb1ELb1ELb0ELb1ELb1EEEEEEEEEvNT_6ParamsE)
        /*0200*/ 	.word	0x00000160


	//----- nvinfo : EIATTR_MIN_STACK_SIZE
	.align		4
.L_105:
        /*0204*/ 	.byte	0x04, 0x12
        /*0206*/ 	.short	(.L_107 - .L_106)
	.align		4
.L_106:
        /*0208*/ 	.word	index@(_ZN7cutlass13device_kernelIN5flash11enable_sm90INS1_16FlashAttnFwdSm90INS1_25CollectiveMainloopFwdSm90ILi2EN4cute5tupleIJNS5_1CILi1EEES8_S8_EEENS6_IJNS7_ILi128EEENS7_ILi96EEENS7_ILi64EEEEEELi256ENS_10bfloat16_tEfNS_4arch4Sm90ELb0ELb0ELb1ELb1ELb1ELb0ELb1ELb1ELb0ELb1ELb1ELb0EEENS1_21CollectiveEpilogueFwdINS6_IJSA_NS7_ILi256EEESB_EEES9_SE_SG_Li256ELb1ELb1ELb1ELb0EEENS1_36VarlenDynamicPersistentTileSchedulerILi128ELi96ELi256ELi128ELb1ELb1ELb1ELb0ELb1ELb1EEEEEEEEEvNT_6ParamsE)
        /*020c*/ 	.word	0x00000040


	//----- nvinfo : EIATTR_MIN_STACK_SIZE
	.align		4
.L_107:
        /*0210*/ 	.byte	0x04, 0x12
        /*0212*/ 	.short	(.L_109 - .L_108)
	.align		4
.L_108:
        /*0214*/ 	.word	index@(_ZN7cutlass13device_kernelIN5flash11enable_sm90INS1_16FlashAttnFwdSm90INS1_25CollectiveMainloopFwdSm90ILi2EN4cute5tupleIJNS5_1CILi1EEES8_S8_EEENS6_IJNS7_ILi128EEENS7_ILi96EEENS7_ILi64EEEEEELi256ENS_10bfloat16_tEfNS_4arch4Sm90ELb0ELb0ELb1ELb1ELb1ELb1ELb1ELb1ELb0ELb1ELb1ELb0EEENS1_21CollectiveEpilogueFwdINS6_IJSA_NS7_ILi256EEESB_EEES9_SE_SG_Li256ELb1ELb1ELb1ELb0EEENS1_36VarlenDynamicPersistentTileSchedulerILi128ELi96ELi256ELi128ELb1ELb1ELb1ELb0ELb1ELb1EEEEEEEEEvNT_6ParamsE)
        /*0218*/ 	.word	0x000001a0


	//----- nvinfo : EIATTR_MIN_STACK_SIZE
	.align		4
.L_109:
        /*021c*/ 	.byte	0x04, 0x12
        /*021e*/ 	.short	(.L_111 - .L_110)
	.align		4
.L_110:
        /*0220*/ 	.word	index@(_ZN7cutlass13device_kernelIN5flash11enable_sm90INS1_16FlashAttnFwdSm90INS1_25CollectiveMainloopFwdSm90ILi2EN4cute5tupleIJNS5_1CILi1EEES8_S8_EEENS6_IJNS7_ILi128EEENS7_ILi96EEENS7_ILi64EEEEEELi256ENS_10bfloat16_tEfNS_4arch4Sm90ELb0ELb1ELb1ELb0ELb1ELb0ELb0ELb1ELb0ELb1ELb1ELb0EEENS1_21CollectiveEpilogueFwdINS6_IJSA_NS7_ILi256EEESB_EEES9_SE_SG_Li256ELb0ELb1ELb1ELb0EEENS1_19SingleTileSchedulerILb0ELb1ELb1ELi128EEEEEEEEEvNT_6ParamsE)
        /*0224*/ 	.word	0x00000000


	//----- nvinfo : EIATTR_MIN_STACK_SIZE
	.align		4
.L_111:
        /*0228*/ 	.byte	0x04, 0x12
        /*022a*/ 	.short	(.L_113 - .L_112)
	.align		4
.L_112:
        /*022c*/ 	.word	index@(_ZN7cutlass13device_kernelIN5flash11enable_sm90INS1_16FlashAttnFwdSm90INS1_25CollectiveMainloopFwdSm90ILi2EN4cute5tupleIJNS5_1CILi1EEES8_S8_EEENS6_IJNS7_ILi128EEENS7_ILi96EEENS7_ILi64EEEEEELi256ENS_10bfloat16_tEfNS_4arch4Sm90ELb0ELb1ELb1ELb0ELb1ELb0ELb1ELb1ELb0ELb1ELb1ELb0EEENS1_21CollectiveEpilogueFwdINS6_IJSA_NS7_ILi256EEESB_EEES9_SE_SG_Li256ELb0ELb1ELb1ELb0EEENS1_19SingleTileSchedulerILb0ELb1ELb1ELi128EEEEEEEEEvNT_6ParamsE)
        /*0230*/ 	.word	0x00006000


	//----- nvinfo : EIATTR_MIN_STACK_SIZE
	.align		4
.L_113:
        /*0234*/ 	.byte	0x04, 0x12
        /*0236*/ 	.short	(.L_115 - .L_114)
	.align		4
.L_114:
        /*0238*/ 	.word	index@(_ZN7cutlass13device_kernelIN5flash11enable_sm90INS1_16FlashAttnFwdSm90INS1_25CollectiveMainloopFwdSm90ILi2EN4cute5tupleIJNS5_1CILi1EEES8_S8_EEENS6_IJNS7_ILi128EEENS7_ILi96EEENS7_ILi64EEEEEELi256ENS_10bfloat16_tEfNS_4arch4Sm90ELb0ELb1ELb1ELb1ELb1ELb0ELb0ELb1ELb0ELb1ELb1ELb0EEENS1_21CollectiveEpilogueFwdINS6_IJSA_NS7_ILi256EEESB_EEES9_SE_SG_Li256ELb1ELb1ELb1ELb0EEENS1_36VarlenDynamicPersistentTileSchedulerILi128ELi96ELi256ELi128ELb1ELb1ELb1ELb1ELb0ELb1EEEEEEEEEvNT_6ParamsE)
        /*023c*/ 	.word	0x00000020


	//----- nvinfo : EIATTR_MIN_STACK_SIZE
	.align		4
.L_115:
        /*0240*/ 	.byte	0x04, 0x12
        /*0242*/ 	.short	(.L_117 - .L_116)
	.align		4
.L_116:
        /*0244*/ 	.word	index@(_ZN7cutlass13device_kernelIN5flash11enable_sm90INS1_16FlashAttnFwdSm90INS1_25CollectiveMainloopFwdSm90ILi2EN4cute5tupleIJNS5_1CILi1EEES8_S8_EEENS6_IJNS7_ILi128EEENS7_ILi96EEENS7_ILi64EEEEEELi256ENS_10bfloat16_tEfNS_4arch4Sm90ELb0ELb1ELb1ELb1ELb1ELb1ELb0ELb1ELb0ELb1ELb1ELb0EEENS1_21CollectiveEpilogueFwdINS6_IJSA_NS7_ILi256EEESB_EEES9_SE_SG_Li256ELb1ELb1ELb1ELb0EEENS1_36VarlenDynamicPersistentTileSchedulerILi128ELi96ELi256ELi128ELb1ELb1ELb1ELb1ELb0ELb1EEEEEEEEEvNT_6ParamsE)
        /*0248*/ 	.word	0x00000058


	//----- nvinfo : EIATTR_MIN_STACK_SIZE
	.align		4
.L_117:
        /*024c*/ 	.byte	0x04, 0x12
        /*024e*/ 	.short	(.L_119 - .L_118)
	.align		4
.L_118:
        /*0250*/ 	.word	index@(_ZN7cutlass13device_kernelIN5flash11enable_sm90INS1_16FlashAttnFwdSm90INS1_25CollectiveMainloopFwdSm90ILi2EN4cute5tupleIJNS5_1CILi1EEES8_S8_EEENS6_IJNS7_ILi128EEENS7_ILi96EEENS7_ILi64EEEEEELi256ENS_10bfloat16_tEfNS_4arch4Sm90ELb0ELb1ELb1ELb1ELb1ELb0ELb1ELb1ELb0ELb1ELb1ELb0EEENS1_21CollectiveEpilogueFwdINS6_IJSA_NS7_ILi256EEESB_EEES9_SE_SG_Li256ELb1ELb1ELb1ELb0EEENS1_36VarlenDynamicPersistentTileSchedulerILi128ELi96ELi256ELi128ELb1ELb1ELb1ELb1ELb0ELb1EEEEEEEEEvNT_6ParamsE)
        /*0254*/ 	.word	0x000004e0


	//----- nvinfo : EIATTR_MIN_STACK_SIZE
	.align		4
.L_119:
        /*0258*/ 	.byte	0x04, 0x12
        /*025a*/ 	.short	(.L_121 - .L_120)
	.align		4
.L_120:
        /*025c*/ 	.word	index@(_ZN7cutlass13device_kernelIN5flash11enable_sm90INS1_16FlashAttnFwdSm90INS1_25CollectiveMainloopFwdSm90ILi2EN4cute5tupleIJNS5_1CILi1EEES8_S8_EEENS6_IJNS7_ILi128EEENS7_ILi96EEENS7_ILi64EEEEEELi256ENS_10bfloat16_tEfNS_4arch4Sm90ELb0ELb1ELb1ELb1ELb1ELb1ELb1ELb1ELb0ELb1ELb1ELb0EEENS1_21CollectiveEpilogueFwdINS6_IJSA_NS7_ILi256EEESB_EEES9_SE_SG_Li256ELb1ELb1ELb1ELb0EEENS1_36VarlenDynamicPersistentTileSchedulerILi128ELi96ELi256ELi128ELb1ELb1ELb1ELb1ELb0ELb1EEEEEEEEEvNT_6ParamsE)
        /*0260*/ 	.word	0x00000530


	//----- nvinfo : EIATTR_MIN_STACK_SIZE
	.align		4
.L_121:
        /*0264*/ 	.byte	0x04, 0x12
        /*0266*/ 	.short	(.L_123 - .L_122)
	.align		4
.L_122:
        /*0268*/ 	.word	index@(_ZN7cutlass13device_kernelIN5flash11enable_sm90INS1_16FlashAttnFwdSm90INS1_25CollectiveMainloopFwdSm90ILi2EN4cute5tupleIJNS5_1CILi1EEES8_S8_EEENS6_IJNS7_ILi128EEENS7_ILi96EEENS7_ILi64EEEEEELi256ENS_10bfloat16_tEfNS_4arch4Sm90ELb1ELb0ELb1ELb0ELb1ELb0ELb0ELb1ELb0ELb1ELb1ELb0EEENS1_21CollectiveEpilogueFwdINS6_IJSA_NS7_ILi256EEESB_EEES9_SE_SG_Li256ELb0ELb1ELb1ELb0EEENS1_19SingleTileSchedulerILb0ELb1ELb1ELi128EEEEEEEEEvNT_6ParamsE)
        /*026c*/ 	.word	0x00000000


	//----- nvinfo : EIATTR_MIN_STACK_SIZE
	.align		4
.L_123:
        /*0270*/ 	.byte	0x04, 0x12
        /*0272*/ 	.short	(.L_125 - .L_124)
	.align		4
.L_124:
        /*0274*/ 	.word	index@(_ZN7cutlass13device_kernelIN5flash11enable_sm90INS1_16FlashAttnFwdSm90INS1_25CollectiveMainloopFwdSm90ILi2EN4cute5tupleIJNS5_1CILi1EEES8_S8_EEENS6_IJNS7_ILi128EEENS7_ILi96EEENS7_ILi64EEEEEELi256ENS_10bfloat16_tEfNS_4arch4Sm90ELb1ELb0ELb1ELb0ELb1ELb0ELb1ELb1ELb0ELb1ELb1ELb0EEENS1_21CollectiveEpilogueFwdINS6_IJSA_NS7_ILi256EEESB_EEES9_SE_SG_Li256ELb0ELb1ELb1ELb0EEENS1_19SingleTileSchedulerILb0ELb1ELb1ELi128EEEEEEEEEvNT_6ParamsE)
        /*0278*/ 	.word	0x00000008


	//----- nvinfo : EIATTR_MIN_STACK_SIZE
	.align		4
.L_125:
        /*027c*/ 	.byte	0x04, 0x12
        /*027e*/ 	.short	(.L_127 - .L_126)
	.align		4
.L_126:
        /*0280*/ 	.word	index@(_ZN7cutlass13device_kernelIN5flash11enable_sm90INS1_16FlashAttnFwdSm90INS1_25CollectiveMainloopFwdSm90ILi2EN4cute5tupleIJNS5_1CILi1EEES8_S8_EEENS6_IJNS7_ILi128EEENS7_ILi96EEENS7_ILi64EEEEEELi256ENS_10bfloat16_tEfNS_4arch4Sm90ELb1ELb0ELb1ELb1ELb1ELb0ELb0ELb1ELb0ELb1ELb1ELb0EEENS1_21CollectiveEpilogueFwdINS6_IJSA_NS7_ILi256EEESB_EEES9_SE_SG_Li256ELb1ELb1ELb1ELb0EEENS1_36VarlenDynamicPersistentTileSchedulerILi128ELi96ELi256ELi128ELb1ELb1ELb1ELb1ELb1ELb1EEEEEEEEEvNT_6ParamsE)
        /*0284*/ 	.word	0x00000030


	//----- nvinfo : EIATTR_MIN_STACK_SIZE
	.align		4
.L_127:
        /*0288*/ 	.byte	0x04, 0x12
        /*028a*/ 	.short	(.L_129 - .L_128)
	.align		4
.L_128:
        /*028c*/ 	.word	index@(_ZN7cutlass13device_kernelIN5flash11enable_sm90INS1_16FlashAttnFwdSm90INS1_25CollectiveMainloopFwdSm90ILi2EN4cute5tupleIJNS5_1CILi1EEES8_S8_EEENS6_IJNS7_ILi128EEENS7_ILi96EEENS7_ILi64EEEEEELi256ENS_10bfloat16_tEfNS_4arch4Sm90ELb1ELb0ELb1ELb1ELb1ELb1ELb0ELb1ELb0ELb1ELb1ELb0EEENS1_21CollectiveEpilogueFwdINS6_IJSA_NS7_ILi256EEESB_EEES9_SE_SG_Li256ELb1ELb1ELb1ELb0EEENS1_36VarlenDynamicPersistentTileSchedulerILi128ELi96ELi256ELi128ELb1ELb1ELb1ELb1ELb1ELb1EEEEEEEEEvNT_6ParamsE)
        /*0290*/ 	.word	0x00000168


	//----- nvinfo : EIATTR_MIN_STACK_SIZE
	.align		4
.L_129:
        /*0294*/ 	.byte	0x04, 0x12
        /*0296*/ 	.short	(.L_131 - .L_130)
	.align		4
.L_130:
        /*0298*/ 	.word	index@(_ZN7cutlass13device_kernelIN5flash11enable_sm90INS1_16FlashAttnFwdSm90INS1_25CollectiveMainloopFwdSm90ILi2EN4cute5tupleIJNS5_1CILi1EEES8_S8_EEENS6_IJNS7_ILi128EEENS7_ILi96EEENS7_ILi64EEEEEELi256ENS_10bfloat16_tEfNS_4arch4Sm90ELb1ELb0ELb1ELb1ELb1ELb0ELb1ELb1ELb0ELb1ELb1ELb0EEENS1_21CollectiveEpilogueFwdINS6_IJSA_NS7_ILi256EEESB_EEES9_SE_SG_Li256ELb1ELb1ELb1ELb0EEENS1_36VarlenDynamicPersistentTileSchedulerILi128ELi96ELi256ELi128ELb1ELb1ELb1ELb1ELb1ELb1EEEEEEEEEvNT_6ParamsE)
        /*029c*/ 	.word	0x00000040


	//----- nvinfo : EIATTR_MIN_STACK_SIZE
	.align		4
.L_131:
        /*02a0*/ 	.byte	0x04, 0x12
        /*02a2*/ 	.short	(.L_133 - .L_132)
	.align		4
.L_132:
        /*02a4*/ 	.word	index@(_ZN7cutlass13device_kernelIN5flash11enable_sm90INS1_16FlashAttnFwdSm90INS1_25CollectiveMainloopFwdSm90ILi2EN4cute5tupleIJNS5_1CILi1EEES8_S8_EEENS6_IJNS7_ILi128EEENS7_ILi96EEENS7_ILi64EEEEEELi256ENS_10bfloat16_tEfNS_4arch4Sm90ELb1ELb0ELb1ELb1ELb1ELb1ELb1ELb1ELb0ELb1ELb1ELb0EEENS1_21CollectiveEpilogueFwdINS6_IJSA_NS7_ILi256EEESB_EEES9_SE_SG_Li256ELb1ELb1ELb1ELb0EEENS1_36VarlenDynamicPersistentTileSchedulerILi128ELi96ELi256ELi128ELb1ELb1ELb1ELb1ELb1ELb1EEEEEEEEEvNT_6ParamsE)
        /*02a8*/ 	.word	0x00000210
.L_133:


//--------------------- .nv.compat                --------------------------
	.section	.nv.compat,"",@"SHT_CUDA_COMPAT_INFO"
	.align	4
        /*0000*/ 	.byte	0x02, 0x09, 0x01, 0x00, 0x02, 0x02, 0x04, 0x00, 0x02, 0x05, 0x05, 0x00, 0x03, 0x07, 0x01, 0x01
        /*0010*/ 	.byte	0x02, 0x03, 0x01, 0x00, 0x02, 0x06, 0x01, 0x00, 0x04, 0x0b, 0x08, 0x00, 0x00, 0x00, 0x00, 0x00
        /*0020*/ 	.byte	0x00, 0x00, 0x00, 0x00


//--------------------- .nv.info._ZN7cutlass13device_kernelIN5flash11enable_sm90INS1_16FlashAttnFwdSm90INS1_25CollectiveMainloopFwdSm90ILi2EN4cute5tupleIJNS5_1CILi1EEES8_S8_EEENS6_IJNS7_ILi128EEENS7_ILi96EEENS7_ILi64EEEEEELi256ENS_10bfloat16_tEfNS_4arch4Sm90ELb0ELb0ELb1ELb0ELb1ELb0ELb0ELb1ELb0ELb1ELb1ELb0EEENS1_21CollectiveEpilogueFwdINS6_IJSA_NS7_ILi256EEESB_EEES9_SE_SG_Li256ELb0ELb1ELb1ELb0EEENS1_19SingleTileSchedulerILb0ELb1ELb1ELi128EEEEEEEEEvNT_6ParamsE --------------------------
	.section	.nv.info._ZN7cutlass13device_kernelIN5flash11enable_sm90INS1_16FlashAttnFwdSm90INS1_25CollectiveMainloopFwdSm90ILi2EN4cute5tupleIJNS5_1CILi1EEES8_S8_EEENS6_IJNS7_ILi128EEENS7_ILi96EEENS7_ILi64EEEEEELi256ENS_10bfloat16_tEfNS_4arch4Sm90ELb0ELb0ELb1ELb0ELb1ELb0ELb0ELb1ELb0ELb1ELb1ELb0EEENS1_21CollectiveEpilogueFwdINS6_IJSA_NS7_ILi256EEESB_EEES9_SE_SG_Li256ELb0ELb1ELb1ELb0EEENS1_19SingleTileSchedulerILb0ELb1ELb1ELi128EEEEEEEEEvNT_6ParamsE,"",@"SHT_CUDA_INFO"
	.sectionflags	@""
	.align	4


	//----- nvinfo : EIATTR_CUDA_API_VERSION
	.align		4
        /*0000*/ 	.byte	0x04, 0x37
        /*0002*/ 	.short	(.L_135 - .L_134)
.L_134:
        /*0004*/ 	.word	0x00000082


	//----- nvinfo : EIATTR_KPARAM_INFO
	.align		4
.L_135:
        /*0008*/ 	.byte	0x04, 0x17
        /*000a*/ 	.short	(.L_137 - .L_136)
.L_136:
        /*000c*/ 	.word	0x00000000
        /*0010*/ 	.short	0x0000
        /*0012*/ 	.short	0x0070
        /*0014*/ 	.byte	0x00, 0xf0, 0x01, 0x28


	//----- nvinfo : EIATTR_SPARSE_MMA_MASK
	.align		4
.L_137:
        /*0018*/ 	.byte	0x03, 0x50
        /*001a*/ 	.short	0x0000


	//----- nvinfo : EIATTR_MAXREG_COUNT
	.align		4
        /*001c*/ 	.byte	0x03, 0x1b
        /*001e*/ 	.short	0x00a8


	//----- nvinfo : EIATTR_NUM_BARRIERS
	.align		4
        /*0020*/ 	.byte	0x02, 0x4c
        /*0022*/ 	.byte	0x10
	.zero		1


	//----- nvinfo : EIATTR_EXTERNS
	.align		4
        /*0024*/ 	.byte	0x04, 0x0f
        /*0026*/ 	.short	(.L_139 - .L_138)


	//   ....[0]....
	.align		4
.L_138:
        /*0028*/ 	.word	index@(__assertfail)


	//----- nvinfo : EIATTR_MERCURY_ISA_VERSION
	.align		4
.L_139:
        /*002c*/ 	.byte	0x03, 0x5f
        /*002e*/ 	.short	0x0101


	//----- nvinfo : EIATTR_INT_WARP_WIDE_INSTR_OFFSETS
	.align		4
        /*0030*/ 	.byte	0x04, 0x31
        /*0032*/ 	.short	(.L_141 - .L_140)


	//   ....[0]....
.L_140:
        /*0034*/ 	.word	0x000000b0


	//   ....[1]....
        /*0038*/ 	.word	0x000000c0


	//   ....[2]....
        /*003c*/ 	.word	0x00000160


	//----- nvinfo : EIATTR_COOP_GROUP_MASK_REGIDS
	.align		4
.L_141:
        /*0040*/ 	.byte	0x04, 0x29
        /*0042*/ 	.short	(.L_143 - .L_142)


	//   ....[0]....
.L_142:
        /*0044*/ 	.word	0xffffffff


	//   ....[1]....
        /*0048*/ 	.word	0xffffffff


	//   ....[2]....
        /*004c*/ 	.word	0xffffffff


	//   ....[3]....
        /*0050*/ 	.word	0xffffffff


	//   ....[4]....
        /*0054*/ 	.word	0xffffffff


	//   ....[5]....
        /*0058*/ 	.word	0xffffffff


	//   ....[6]....
        /*005c*/ 	.word	0xffffffff


	//   ....[7]....
        /*0060*/ 	.word	0xffffffff


	//   ....[8]....
        /*0064*/ 	.word	0xffffffff


	//   ....[9]....
        /*0068*/ 	.word	0xffffffff


	//   ....[10]....
        /*006c*/ 	.word	0xffffffff


	//   ....[11]....
        /*0070*/ 	.word	0xffffffff


	//   ....[12]....
        /*0074*/ 	.word	0xffffffff


	//   ....[13]....
        /*0078*/ 	.word	0xffffffff


	//   ....[14]....
        /*007c*/ 	.word	0xffffffff


	//   ....[15]....
        /*0080*/ 	.word	0xffffffff


	//   ....[16]....
        /*0084*/ 	.word	0xffffffff


	//   ....[17]....
        /*0088*/ 	.word	0xffffffff


	//   ....[18]....
        /*008c*/ 	.word	0xffffffff


	//   ....[19]....
        /*0090*/ 	.word	0xffffffff


	//   ....[20]....
        /*0094*/ 	.word	0xffffffff


	//   ....[21]....
        /*0098*/ 	.word	0xffffffff


	//   ....[22]....
        /*009c*/ 	.word	0xffffffff


	//   ....[23]....
        /*00a0*/ 	.word	0xffffffff


	//   ....[24]....
        /*00a4*/ 	.word	0xffffffff


	//   ....[25]....
        /*00a8*/ 	.word	0xffffffff


	//   ....[26]....
        /*00ac*/ 	.word	0xffffffff


	//   ....[27]....
        /*00b0*/ 	.word	0xffffffff


	//   ....[28]....
        /*00b4*/ 	.word	0xffffffff


	//   ....[29]....
        /*00b8*/ 	.word	0xffffffff


	//   ....[30]....
        /*00bc*/ 	.word	0xffffffff


	//   ....[31]....
        /*00c0*/ 	.word	0xffffffff


	//   ....[32]....
        /*00c4*/ 	.word	0xffffffff


	//   ....[33]....
        /*00c8*/ 	.word	0xffffffff


	//   ....[34]....
        /*00cc*/ 	.word	0xffffffff


	//   ....[35]....
        /*00d0*/ 	.word	0xffffffff


	//   ....[36]....
        /*00d4*/ 	.word	0xffffffff


	//   ....[37]....
        /*00d8*/ 	.word	0xffffffff


	//   ....[38]....
        /*00dc*/ 	.word	0xffffffff


	//   ....[39]....
        /*00e0*/ 	.word	0xffffffff


	//   ....[40]....
        /*00e4*/ 	.word	0xffffffff


	//   ....[41]....
        /*00e8*/ 	.word	0xffffffff


	//   ....[42]....
        /*00ec*/ 	.word	0xffffffff


	//   ....[43]....
        /*00f0*/ 	.word	0xffffffff


	//   ....[44]....
        /*00f4*/ 	.word	0xffffffff


	//   ....[45]....
        /*00f8*/ 	.word	0xffffffff


	//   ....[46]....
        /*00fc*/ 	.word	0xffffffff


	//   ....[47]....
        /*0100*/ 	.word	0xffffffff


	//   ....[48]....
        /*0104*/ 	.word	0xffffffff


	//   ....[49]....
        /*0108*/ 	.word	0xffffffff


	//   ....[50]....
        /*010c*/ 	.word	0xffffffff


	//   ....[51]....
        /*0110*/ 	.word	0xffffffff


	//   ....[52]....
        /*0114*/ 	.word	0xffffffff


	//   ....[53]....
        /*0118*/ 	.word	0xffffffff


	//   ....[54]....
        /*011c*/ 	.word	0xffffffff


	//   ....[55]....
        /*0120*/ 	.word	0xffffffff


	//   ....[56]....
        /*0124*/ 	.word	0xffffffff


	//   ....[57]....
        /*0128*/ 	.word	0xffffffff


	//   ....[58]....
        /*012c*/ 	.word	0xffffffff


	//   ....[59]....
        /*0130*/ 	.word	0xffffffff


	//   ....[60]....
        /*0134*/ 	.word	0xffffffff


	//   ....[61]....
        /*0138*/ 	.word	0xffffffff


	//   ....[62]....
        /*013c*/ 	.word	0xffffffff


	//   ....[63]....
        /*0140*/ 	.word	0xffffffff


	//   ....[64]....
        /*0144*/ 	.word	0xffffffff


	//   ....[65]....
        /*0148*/ 	.word	0xffffffff


	//   ....[66]....
        /*014c*/ 	.word	0xffffffff


	//   ....[67]....
        /*0150*/ 	.word	0xffffffff


	//   ....[68]....
        /*0154*/ 	.word	0xffffffff


	//   ....[69]....
        /*0158*/ 	.word	0xffffffff


	//   ....[70]....
        /*015c*/ 	.word	0xffffffff


	//   ....[71]....
        /*0160*/ 	.word	0xffffffff


	//   ....[72]....
        /*0164*/ 	.word	0xffffffff


	//   ....[73]....
        /*0168*/ 	.word	0xffffffff


	//   ....[74]....
        /*016c*/ 	.word	0xffffffff


	//   ....[75]....
        /*0170*/ 	.word	0xffffffff


	//   ....[76]....
        /*0174*/ 	.word	0xffffffff


	//   ....[77]....
        /*0178*/ 	.word	0xffffffff


	//   ....[78]....
        /*017c*/ 	.word	0xffffffff


	//   ....[79]....
        /*0180*/ 	.word	0xffffffff


	//   ....[80]....
        /*0184*/ 	.word	0xffffffff


	//   ....[81]....
        /*0188*/ 	.word	0xffffffff


	//   ....[82]....
        /*018c*/ 	.word	0xffffffff


	//   ....[83]....
        /*0190*/ 	.word	0xffffffff


	//   ....[84]....
        /*0194*/ 	.word	0xffffffff


	//   ....[85]....
        /*0198*/ 	.word	0xffffffff


	//   ....[86]....
        /*019c*/ 	.word	0xffffffff


	//   ....[87]....
        /*01a0*/ 	.word	0xffffffff


	//   ....[88]....
        /*01a4*/ 	.word	0xffffffff


	//   ....[89]....
        /*01a8*/ 	.word	0xffffffff


	//   ....[90]....
        /*01ac*/ 	.word	0xffffffff


	//   ....[91]....
        /*01b0*/ 	.word	0xffffffff


	//   ....[92]....
        /*01b4*/ 	.word	0xffffffff


	//   ....[93]....
        /*01b8*/ 	.word	0x0500000f


	//   ....[94]....
        /*01bc*/ 	.word	0x0500000f


	//   ....[95]....
        /*01c0*/ 	.word	0x0500000f


	//   ....[96]....
        /*01c4*/ 	.word	0x0500000f


	//   ....[97]....
        /*01c8*/ 	.word	0x0500000f


	//   ....[98]....
        /*01cc*/ 	.word	0x0500000f


	//   ....[99]....
        /*01d0*/ 	.word	0x0500000f


	//   ....[100]....
        /*01d4*/ 	.word	0x0500000f


	//   ....[101]....
        /*01d8*/ 	.word	0x0500000f


	//   ....[102]....
        /*01dc*/ 	.word	0x0500000f


	//   ....[103]....
        /*01e0*/ 	.word	0x0500000f


	//   ....[104]....
        /*01e4*/ 	.word	0x0500000f


	//   ....[105]....
        /*01e8*/ 	.word	0x0500000f


	//   ....[106]....
        /*01ec*/ 	.word	0x0500000f


	//   ....[107]....
        /*01f0*/ 	.word	0x0500000f


	//   ....[108]....
        /*01f4*/ 	.word	0x0500000f


	//   ....[109]....
        /*01f8*/ 	.word	0x0500000f


	//   ....[110]....
        /*01fc*/ 	.word	0x0500000f


	//   ....[111]....
        /*0200*/ 	.word	0x0500000f


	//   ....[112]....
        /*0204*/ 	.word	0x0500000f


	//   ....[113]....
        /*0208*/ 	.word	0x0500000f


	//   ....[114]....
        /*020c*/ 	.word	0x0500000f


	//   ....[115]....
        /*0210*/ 	.word	0x0500000f


	//   ....[116]....
        /*0214*/ 	.word	0x0500000f


	//   ....[117]....
        /*0218*/ 	.word	0x0500000f


	//   ....[118]....
        /*021c*/ 	.word	0x0500000f


	//   ....[119]....
        /*0220*/ 	.word	0x0500000f


	//   ....[120]....
        /*0224*/ 	.word	0x0500000f


	//   ....[121]....
        /*0228*/ 	.word	0x0500000f


	//   ....[122]....
        /*022c*/ 	.word	0x0500000f


	//   ....[123]....
        /*0230*/ 	.word	0x0500000f


	//   ....[124]....
        /*0234*/ 	.word	0x0500000f


	//   ....[125]....
        /*0238*/ 	.word	0x0500000f


	//   ....[126]....
        /*023c*/ 	.word	0x0500000f


	//   ....[127]....
        /*0240*/ 	.word	0x0500000f


	//   ....[128]....
        /*0244*/ 	.word	0x0500000f


	//   ....[129]....
        /*0248*/ 	.word	0x0500000f


	//   ....[130]....
        /*024c*/ 	.word	0x0500000f


	//   ....[131]....
        /*0250*/ 	.word	0x0500000f


	//   ....[132]....
        /*0254*/ 	.word	0x0500000f


	//   ....[133]....
        /*0258*/ 	.word	0x0500000f


	//   ....[134]....
        /*025c*/ 	.word	0x0500000f


	//   ....[135]....
        /*0260*/ 	.word	0x0500000f


	//   ....[136]....
        /*0264*/ 	.word	0x0500000f


	//   ....[137]....
        /*0268*/ 	.word	0x0500000f


	//   ....[138]....
        /*026c*/ 	.word	0x0500000f


	//   ....[139]....
        /*0270*/ 	.word	0x0500000f


	//   ....[140]....
        /*0274*/ 	.word	0x0500000f


	//   ....[141]....
        /*0278*/ 	.word	0x0500000f


	//   ....[142]....
        /*027c*/ 	.word	0x0500000f


	//   ....[143]....
        /*0280*/ 	.word	0x0500000f


	//   ....[144]....
        /*0284*/ 	.word	0x0500000f


	//   ....[145]....
        /*0288*/ 	.word	0x0500000f


	//   ....[146]....
        /*028c*/ 	.word	0x0500000f


	//   ....[147]....
        /*0290*/ 	.word	0x0500000f


	//   ....[148]....
        /*0294*/ 	.word	0x0500000f


	//   ....[149]....
        /*0298*/ 	.word	0x0500000f


	//   ....[150]....
        /*029c*/ 	.word	0x0500000f


	//   ....[151]....
        /*02a0*/ 	.word	0x0500000f


	//   ....[152]....
        /*02a4*/ 	.word	0x0500000f


	//   ....[153]....
        /*02a8*/ 	.word	0x0500000f


	//   ....[154]....
        /*02ac*/ 	.word	0x0500000f


	//   ....[155]....
        /*02b0*/ 	.word	0x0500000f


	//   ....[156]....
        /*02b4*/ 	.word	0x0500000f


	//   ....[157]....
        /*02b8*/ 	.word	0x0500000f


	//   ....[158]....
        /*02bc*/ 	.word	0x0500000f


	//----- nvinfo : EIATTR_COOP_GROUP_INSTR_OFFSETS
	.align		4
.L_143:
        /*02c0*/ 	.byte	0x04, 0x28
        /*02c2*/ 	.short	(.L_145 - .L_144)


	//   ....[0]....
.L_144:
        /*02c4*/ 	.word	0x00000060


	//   ....[1]....
        /*02c8*/ 	.word	0x000000a0


	//   ....[2]....
        /*02cc*/ 	.word	0x000002c0


	//   ....[3]....
        /*02d0*/ 	.word	0x00000420


	//   ....[4]....
        /*02d4*/ 	.word	0x00000540


	//   ....[5]....
        /*02d8*/ 	.word	0x000006a0


	//   ....[6]....
        /*02dc*/ 	.word	0x00001230


	//   ....[7]....
        /*02e0*/ 	.word	0x000023e0


	//   ....[8]....
        /*02e4*/ 	.word	0x00002470


	//   ....[9]....
        /*02e8*/ 	.word	0x000028a0


	//   ....[10]....
        /*02ec*/ 	.word	0x00002920


	//   ....[11]....
        /*02f0*/ 	.word	0x00003e90


	//   ....[12]....
        /*02f4*/ 	.word	0x00003f00


	//   ....[13]....
        /*02f8*/ 	.word	0x00004390


	//   ....[14]....
        /*02fc*/ 	.word	0x00004550


	//   ....[15]....
        /*0300*/ 	.word	0x00005870


	//   ....[16]....
        /*0304*/ 	.word	0x000058b0


	//   ....[17]....
        /*0308*/ 	.word	0x000058d0


	//   ....[18]....
        /*030c*/ 	.word	0x00005900


	//   ....[19]....
        /*0310*/ 	.word	0x000069c0


	//   ....[20]....
        /*0314*/ 	.word	0x00006a10


	//   ....[21]....
        /*0318*/ 	.word	0x00006a50


	//   ....[22]....
        /*031c*/ 	.word	0x00006a80


	//   ....[23]....
        /*0320*/ 	.word	0x00006ac0


	//   ....[24]....
        /*0324*/ 	.word	0x00006ae0


	//   ....[25]....
        /*0328*/ 	.word	0x00007750


	//   ....[26]....
        /*032c*/ 	.word	0x00007760


	//   ....[27]....
        /*0330*/ 	.word	0x00008790


	//   ....[28]....
        /*0334*/ 	.word	0x00009870


	//   ....[29]....
        /*0338*/ 	.word	0x00009890


	//   ....[30]....
        /*033c*/ 	.word	0x000098a0


	//   ....[31]....
        /*0340*/ 	.word	0x000098e0


	//   ....[32]....
        /*0344*/ 	.word	0x00009930


	//   ....[33]....
        /*0348*/ 	.word	0x00009950


	//   ....[34]....
        /*034c*/ 	.word	0x000099a0


	//   ....[35]....
        /*0350*/ 	.word	0x000099c0


	//   ....[36]....
        /*0354*/ 	.word	0x00009a10


	//   ....[37]....
        /*0358*/ 	.word	0x00009a30


	//   ....[38]....
        /*035c*/ 	.word	0x00009a80


	//   ....[39]....
        /*0360*/ 	.word	0x00009aa0


	//   ....[40]....
        /*0364*/ 	.word	0x00009ff0


	//   ....[41]....
        /*0368*/ 	.word	0x0000a030


	//   ....[42]....
        /*036c*/ 	.word	0x0000a060


	//   ....[43]....
        /*0370*/ 	.word	0x0000a0b0


	//   ....[44]....
        /*0374*/ 	.word	0x0000a110


	//   ....[45]....
        /*0378*/ 	.word	0x0000a130


	//   ....[46]....
        /*037c*/ 	.word	0x0000a190


	//   ....[47]....
        /*0380*/ 	.word	0x0000a1b0


	//   ....[48]....
        /*0384*/ 	.word	0x0000a210


	//   ....[49]....
        /*0388*/ 	.word	0x0000a230


	//   ....[50]....
        /*038c*/ 	.word	0x0000a290


	//   ....[51]....
        /*0390*/ 	.word	0x0000a2b0


	//   ....[52]....
        /*0394*/ 	.word	0x0000a310


	//   ....[53]....
        /*0398*/ 	.word	0x0000a330


	//   ....[54]....
        /*039c*/ 	.word	0x0000a380


	//   ....[55]....
        /*03a0*/ 	.word	0x0000a3a0


	//   ....[56]....
        /*03a4*/ 	.word	0x0000a720


	//   ....[57]....
        /*03a8*/ 	.word	0x0000a750


	//   ....[58]....
        /*03ac*/ 	.word	0x0000a790


	//   ....[59]....
        /*03b0*/ 	.word	0x0000a7b0


	//   ....[60]....
        /*03b4*/ 	.word	0x0000a7d0


	//   ....[61]....
        /*03b8*/ 	.word	0x0000a7f0


	//   ....[62]....
        /*03bc*/ 	.word	0x0000a810


	//   ....[63]....
        /*03c0*/ 	.word	0x0000a840


	//   ....[64]....
        /*03c4*/ 	.word	0x0000a8e0


	//   ....[65]....
        /*03c8*/ 	.word	0x0000a910


	//   ....[66]....
        /*03cc*/ 	.word	0x0000a920


	//   ....[67]....
        /*03d0*/ 	.word	0x0000a9b0


	//   ....[68]....
        /*03d4*/ 	.word	0x0000b1a0


	//   ....[69]....
        /*03d8*/ 	.word	0x0000b1c0


	//   ....[70]....
        /*03dc*/ 	.word	0x0000b1d0


	//   ....[71]....
        /*03e0*/ 	.word	0x0000b1e0


	//   ....[72]....
        /*03e4*/ 	.word	0x0000b1f0


	//   ....[73]....
        /*03e8*/ 	.word	0x0000b200


	//   ....[74]....
        /*03ec*/ 	.word	0x0000b220


	//   ....[75]....
        /*03f0*/ 	.word	0x0000b240


	//   ....[76]....
        /*03f4*/ 	.word	0x0000b270


	//   ....[77]....
        /*03f8*/ 	.word	0x0000b2b0


	//   ....[78]....
        /*03fc*/ 	.word	0x0000b2f0


	//   ....[79]....
        /*0400*/ 	.word	0x0000b340


	//   ....[80]....
        /*0404*/ 	.word	0x0000b690


	//   ....[81]....
        /*0408*/ 	.word	0x0000b6b0


	//   ....[82]....
        /*040c*/ 	.word	0x0000b6c0


	//   ....[83]....
        /*0410*/ 	.word	0x0000b6d0


	//   ....[84]....
        /*0414*/ 	.word	0x0000b6e0


	//   ....[85]....
        /*0418*/ 	.word	0x0000b710


	//   ....[86]....
        /*041c*/ 	.word	0x0000b770


	//   ....[87]....
        /*0420*/ 	.word	0x0000b790


	//   ....[88]....
        /*0424*/ 	.word	0x0000b7f0


	//   ....[89]....
        /*0428*/ 	.word	0x0000b800


	//   ....[90]....
        /*042c*/ 	.word	0x0000b870


	//   ....[91]....
        /*0430*/ 	.word	0x0000b890


	//   ....[92]....
        /*0434*/ 	.word	0x0000bbf0


	//   ....[93]....
        /*0438*/ 	.word	0x0000c0b0


	//   ....[94]....
        /*043c*/ 	.word	0x0000c1a0


	//   ....[95]....
        /*0440*/ 	.word	0x0000c240


	//   ....[96]....
        /*0444*/ 	.word	0x0000c2c0


	//   ....[97]....
        /*0448*/ 	.word	0x0000c370


	//   ....[98]....
        /*044c*/ 	.word	0x0000c3d0


	//   ....[99]....
        /*0450*/ 	.word	0x0000c490


	//   ....[100]....
        /*0454*/ 	.word	0x0000c4f0


	//   ....[101]....
        /*0458*/ 	.word	0x0000c5b0


	//   ....[102]....
        /*045c*/ 	.word	0x0000c610


	//   ....[103]....
        /*0460*/ 	.word	0x0000c6d0


	//   ....[104]....
        /*0464*/ 	.word	0x0000c730


	//   ....[105]....
        /*0468*/ 	.word	0x0000c7d0


	//   ....[106]....
        /*046c*/ 	.word	0x0000c860


	//   ....[107]....
        /*0470*/ 	.word	0x0000c8c0


	//   ....[108]....
        /*0474*/ 	.word	0x0000c980


	//   ....[109]....
        /*0478*/ 	.word	0x0000ca40


	//   ....[110]....
        /*047c*/ 	.word	0x0000caa0


	//   ....[111]....
        /*0480*/ 	.word	0x0000cb70


	//   ....[112]....
        /*0484*/ 	.word	0x0000cbd0


	//   ....[113]....
        /*0488*/ 	.word	0x0000cca0


	//   ....[114]....
        /*048c*/ 	.word	0x0000cd00


	//   ....[115]....
        /*0490*/ 	.word	0x0000cdd0


	//   ....[116]....
        /*0494*/ 	.word	0x0000ce30


	//   ....[117]....
        /*0498*/ 	.word	0x0000cef0


	//   ....[118]....
        /*049c*/ 	.word	0x0000cf50


	//   ....[119]....
        /*04a0*/ 	.word	0x0000d010


	//   ....[120]....
        /*04a4*/ 	.word	0x0000d080


	//   ....[121]....
        /*04a8*/ 	.word	0x0000d120


	//   ....[122]....
        /*04ac*/ 	.word	0x0000d270


	//   ....[123]....
        /*04b0*/ 	.word	0x0000d340


	//   ....[124]....
        /*04b4*/ 	.word	0x0000d3c0


	//   ....[125]....
        /*04b8*/ 	.word	0x0000d480


	//   ....[126]....
        /*04bc*/ 	.word	0x0000d560


	//   ....[127]....
        /*04c0*/ 	.word	0x0000d620


	//   ....[128]....
        /*04c4*/ 	.word	0x0000d700


	//   ....[129]....
        /*04c8*/ 	.word	0x0000d7c0


	//   ....[130]....
        /*04cc*/ 	.word	0x0000d8a0


	//   ....[131]....
        /*04d0*/ 	.word	0x0000d960


	//   ....[132]....
        /*04d4*/ 	.word	0x0000da40


	//   ....[133]....
        /*04d8*/ 	.word	0x0000db10


	//   ....[134]....
        /*04dc*/ 	.word	0x0000dc70


	//   ....[135]....
        /*04e0*/ 	.word	0x0000dd10


	//   ....[136]....
        /*04e4*/ 	.word	0x0000dd70


	//   ....[137]....
        /*04e8*/ 	.word	0x0000de10


	//   ....[138]....
        /*04ec*/ 	.word	0x0000de70


	//   ....[139]....
        /*04f0*/ 	.word	0x0000df10


	//   ....[140]....
        /*04f4*/ 	.word	0x0000df70


	//   ....[141]....
        /*04f8*/ 	.word	0x0000e010


	//   ....[142]....
        /*04fc*/ 	.word	0x0000e070


	//   ....[143]....
        /*0500*/ 	.word	0x0000e110


	//   ....[144]....
        /*0504*/ 	.word	0x0000e170


	//   ....[145]....
        /*0508*/ 	.word	0x0000e210


	//   ....[146]....
        /*050c*/ 	.word	0x0000e300


	//   ....[147]....
        /*0510*/ 	.word	0x0000e3b0


	//   ....[148]....
        /*0514*/ 	.word	0x0000e410


	//   ....[149]....
        /*0518*/ 	.word	0x0000e4e0


	//   ....[150]....
        /*051c*/ 	.word	0x0000e540


	//   ....[151]....
        /*0520*/ 	.word	0x0000e620


	//   ....[152]....
        /*0524*/ 	.word	0x0000e680


	//   ....[153]....
        /*0528*/ 	.word	0x0000e760


	//   ....[154]....
        /*052c*/ 	.word	0x0000e7c0


	//   ....[155]....
        /*0530*/ 	.word	0x0000e8a0


	//   ....[156]....
        /*0534*/ 	.word	0x0000e900


	//   ....[157]....
        /*0538*/ 	.word	0x0000e9e0


	//   ....[158]....
        /*053c*/ 	.word	0x0000ead0


	//----- nvinfo : EIATTR_REG_RECONFIG
	.align		4
.L_145:
        /*0540*/ 	.byte	0x01, 0x54
	.zero		2


	//----- nvinfo : EIATTR_SYSCALL_OFFSETS
	.align		4
        /*0544*/ 	.byte	0x04, 0x46
        /*0546*/ 	.short	(.L_147 - .L_146)


	//   ....[0]....
.L_146:
        /*0548*/ 	.word	0x000013f0


	//   ....[1]....
        /*054c*/ 	.word	0x00008ed0


	//   ....[2]....
        /*0550*/ 	.word	0x00009010


	//   ....[3]....
        /*0554*/ 	.word	0x00009100


	//   ....[4]....
        /*0558*/ 	.word	0x00009d10


	//----- nvinfo : EIATTR_MBARRIER_INSTR_OFFSETS
	.align		4
.L_147:
        /*055c*/ 	.byte	0x04, 0x39
        /*055e*/ 	.short	(.L_149 - .L_148)


	//   ....[0]....
.L_148:
        /*0560*/ 	.word	0x00000170
        /*0564*/ 	.word	0x000000ff
        /*0568*/ 	.word	0x00022800
        /*056c*/ 	.short	0x0100
        /*056e*/ 	.byte	0x08
	.zero		1


	//   ....[1]....
        /*0570*/ 	.word	0x00000180
        /*0574*/ 	.word	0x000000ff
        /*0578*/ 	.word	0x00022820
        /*057c*/ 	.short	0x0100
        /*057e*/ 	.byte	0x08
	.zero		1


	//   ....[2]....
        /*0580*/ 	.word	0x00000270
        /*0584*/ 	.word	0x000000ff
        /*0588*/ 	.word	0x00022830
        /*058c*/ 	.short	0x0100
        /*058e*/ 	.byte	0x08
	.zero		1


	//   ....[3]....
        /*0590*/ 	.word	0x00000280
        /*0594*/ 	.word	0x000000ff
        /*0598*/ 	.word	0x00022840
        /*059c*/ 	.short	0x0100
        /*059e*/ 	.byte	0x08
	.zero		1


	//   ....[4]....
        /*05a0*/ 	.word	0x00000290
        /*05a4*/ 	.word	0x000000ff
        /*05a8*/ 	.word	0x00022838
        /*05ac*/ 	.short	0x0100
        /*05ae*/ 	.byte	0x08
	.zero		1


	//   ....[5]....
        /*05b0*/ 	.word	0x000002a0
        /*05b4*/ 	.word	0x000000ff
        /*05b8*/ 	.word	0x00022848
        /*05bc*/ 	.short	0x0100
        /*05be*/ 	.byte	0x08
	.zero		1


	//   ....[6]....
        /*05c0*/ 	.word	0x000003d0
        /*05c4*/ 	.word	0x000000ff
        /*05c8*/ 	.word	0x00022850
        /*05cc*/ 	.short	0x0100
        /*05ce*/ 	.byte	0x08
	.zero		1


	//   ....[7]....
        /*05d0*/ 	.word	0x000003e0
        /*05d4*/ 	.word	0x000000ff
        /*05d8*/ 	.word	0x00022860
        /*05dc*/ 	.short	0x0100
        /*05de*/ 	.byte	0x08
	.zero		1


	//   ....[8]....
        /*05e0*/ 	.word	0x000003f0
        /*05e4*/ 	.word	0x000000ff
        /*05e8*/ 	.word	0x00022858
        /*05ec*/ 	.short	0x0100
        /*05ee*/ 	.byte	0x08
	.zero		1


	//   ....[9]....
        /*05f0*/ 	.word	0x00000400
        /*05f4*/ 	.word	0x000000ff
        /*05f8*/ 	.word	0x00022868
        /*05fc*/ 	.short	0x0100
        /*05fe*/ 	.byte	0x08
	.zero		1


	//   ....[10]....
        /*0600*/ 	.word	0x000004f0
        /*0604*/ 	.word	0x000000ff
        /*0608*/ 	.word	0x00022870
        /*060c*/ 	.short	0x0100
        /*060e*/ 	.byte	0x06
	.zero		1


	//   ....[11]....
        /*0610*/ 	.word	0x00000500
        /*0614*/ 	.word	0x000000ff
        /*0618*/ 	.word	0x00022880
        /*061c*/ 	.short	0x0100
        /*061e*/ 	.byte	0x06
	.zero		1


	//   ....[12]....
        /*0620*/ 	.word	0x00000510
        /*0624*/ 	.word	0x000000ff
        /*0628*/ 	.word	0x00022878
        /*062c*/ 	.short	0x0100
        /*062e*/ 	.byte	0x06
	.zero		1


	//   ....[13]....
        /*0630*/ 	.word	0x00000520
        /*0634*/ 	.word	0x000000ff
        /*0638*/ 	.word	0x00022888
        /*063c*/ 	.short	0x0100
        /*063e*/ 	.byte	0x06
	.zero		1


	//   ....[14]....
        /*0640*/ 	.word	0x00000650
        /*0644*/ 	.word	0x000000ff
        /*0648*/ 	.word	0x00022890
        /*064c*/ 	.short	0x0100
        /*064e*/ 	.byte	0x08
	.zero		1


	//   ....[15]....
        /*0650*/ 	.word	0x00000660
        /*0654*/ 	.word	0x000000ff
        /*0658*/ 	.word	0x000228a0
        /*065c*/ 	.short	0x0100
        /*065e*/ 	.byte	0x08
	.zero		1


	//   ....[16]....
        /*0660*/ 	.word	0x00000670
        /*0664*/ 	.word	0x000000ff
        /*0668*/ 	.word	0x00022898
        /*066c*/ 	.short	0x0100
        /*066e*/ 	.byte	0x08
	.zero		1


	//   ....[17]....
        /*0670*/ 	.word	0x00000680
        /*0674*/ 	.word	0x000000ff
        /*0678*/ 	.word	0x000228a8
        /*067c*/ 	.short	0x0100
        /*067e*/ 	.byte	0x08
	.zero		1


	//   ....[18]....
        /*0680*/ 	.word	0x000007c0
        /*0684*/ 	.word	0x000000ff
        /*0688*/ 	.word	0x000228b0
        /*068c*/ 	.short	0x0100
        /*068e*/ 	.byte	0x08
	.zero		1


	//   ....[19]....
        /*0690*/ 	.word	0x000007d0
        /*0694*/ 	.word	0x000000ff
        /*0698*/ 	.word	0x000228c0
        /*069c*/ 	.short	0x0100
        /*069e*/ 	.byte	0x08
	.zero		1


	//   ....[20]....
        /*06a0*/ 	.word	0x000007e0
        /*06a4*/ 	.word	0x000000ff
        /*06a8*/ 	.word	0x000228b8
        /*06ac*/ 	.short	0x0100
        /*06ae*/ 	.byte	0x08
	.zero		1


	//   ....[21]....
        /*06b0*/ 	.word	0x000007f0
        /*06b4*/ 	.word	0x000000ff
        /*06b8*/ 	.word	0x000228c8
        /*06bc*/ 	.short	0x0100
        /*06be*/ 	.byte	0x08
	.zero		1


	//   ....[22]....
        /*06c0*/ 	.word	0x00001420
        /*06c4*/ 	.word	0x000000ff
        /*06c8*/ 	.word	0x00022800
        /*06cc*/ 	.short	0x010a
        /*06ce*/ 	.byte	0x29
	.zero		1


	//   ....[23]....
        /*06d0*/ 	.word	0x000014b0
        /*06d4*/ 	.word	0x000000ff
        /*06d8*/ 	.word	0x00022830
        /*06dc*/ 	.short	0x010a
        /*06de*/ 	.byte	0x29
	.zero		1


	//   ....[24]....
        /*06e0*/ 	.word	0x000014f0
        /*06e4*/ 	.word	0x000000ff
        /*06e8*/ 	.word	0x00022830
        /*06ec*/ 	.short	0x010a
        /*06ee*/ 	.byte	0x29
	.zero		1


	//   ....[25]....
        /*06f0*/ 	.word	0x00001dd0
        /*06f4*/ 	.word	0x000000ff
        /*06f8*/ 	.word	0x00000000
        /*06fc*/ 	.short	0x0101
        /*06fe*/ 	.byte	0x04
	.zero		1


	//   ....[26]....
        /*0700*/ 	.word	0x00003140
        /*0704*/ 	.word	0x000000ff
        /*0708*/ 	.word	0x00022850
        /*070c*/ 	.short	0x010a
        /*070e*/ 	.byte	0x29
	.zero		1


	//   ....[27]....
        /*0710*/ 	.word	0x00003180
        /*0714*/ 	.word	0x000000ff
        /*0718*/ 	.word	0x00022850
        /*071c*/ 	.short	0x010a
        /*071e*/ 	.byte	0x29
	.zero		1


	//   ....[28]....
        /*0720*/ 	.word	0x000034e0
        /*0724*/ 	.word	0x000000ff
        /*0728*/ 	.word	0x00000000
        /*072c*/ 	.short	0x0101
        /*072e*/ 	.byte	0x04
	.zero		1


	//   ....[29]....
        /*0730*/ 	.word	0x00003650
        /*0734*/ 	.word	0x000000ff
        /*0738*/ 	.word	0x00022830
        /*073c*/ 	.short	0x010a
        /*073e*/ 	.byte	0x1c
	.zero		1


	//   ....[30]....
        /*0740*/ 	.word	0x000036a0
        /*0744*/ 	.word	0x000000ff
        /*0748*/ 	.word	0x00022830
        /*074c*/ 	.short	0x010a
        /*074e*/ 	.byte	0x1c
	.zero		1


	//   ....[31]....
        /*0750*/ 	.word	0x00003c40
        /*0754*/ 	.word	0x000000ff
        /*0758*/ 	.word	0x00000000
        /*075c*/ 	.short	0x0101
        /*075e*/ 	.byte	0x0b
	.zero		1


	//   ....[32]....
        /*0760*/ 	.word	0x00005530
        /*0764*/ 	.word	0x000000ff
        /*0768*/ 	.word	0x00022850
        /*076c*/ 	.short	0x010a
        /*076e*/ 	.byte	0x1c
	.zero		1


	//   ....[33]....
        /*0770*/ 	.word	0x00005580
        /*0774*/ 	.word	0x000000ff
        /*0778*/ 	.word	0x00022850
        /*077c*/ 	.short	0x010a
        /*077e*/ 	.byte	0x1c
	.zero		1


	//   ....[34]....
        /*0780*/ 	.word	0x00005850
        /*0784*/ 	.word	0x000000ff
        /*0788*/ 	.word	0x00000000
        /*078c*/ 	.short	0x0101
        /*078e*/ 	.byte	0x0b
	.zero		1


	//   ....[35]....
        /*0790*/ 	.word	0x00006af0
        /*0794*/ 	.word	0x000000ff
        /*0798*/ 	.word	0x00000000
        /*079c*/ 	.short	0x0101
        /*079e*/ 	.byte	0x04
	.zero		1


	//   ....[36]....
        /*07a0*/ 	.word	0x00009610
        /*07a4*/ 	.word	0x000000ff
        /*07a8*/ 	.word	0x00022840
        /*07ac*/ 	.short	0x010a
        /*07ae*/ 	.byte	0x2b
	.zero		1


	//   ....[37]....
        /*07b0*/ 	.word	0x00009b40
        /*07b4*/ 	.word	0x000000ff
        /*07b8*/ 	.word	0x00022830
        /*07bc*/ 	.short	0x0107
        /*07be*/ 	.byte	0x2b
	.zero		1


	//   ....[38]....
        /*07c0*/ 	.word	0x00009bb0
        /*07c4*/ 	.word	0x000000ff
        /*07c8*/ 	.word	0x00022830
        /*07cc*/ 	.short	0x0101
        /*07ce*/ 	.byte	0x2b
	.zero		1


	//   ....[39]....
        /*07d0*/ 	.word	0x0000a470
        /*07d4*/ 	.word	0x000000ff
        /*07d8*/ 	.word	0x00022800
        /*07dc*/ 	.short	0x0107
        /*07de*/ 	.byte	0x2b
	.zero		1


	//   ....[40]....
        /*07e0*/ 	.word	0x0000a4b0
        /*07e4*/ 	.word	0x000000ff
        /*07e8*/ 	.word	0x00022800
        /*07ec*/ 	.short	0x0101
        /*07ee*/ 	.byte	0x2b
	.zero		1


	//   ....[41]....
        /*07f0*/ 	.word	0x0000a4c0
        /*07f4*/ 	.word	0x000000ff
        /*07f8*/ 	.word	0x00022820
        /*07fc*/ 	.short	0x010a
        /*07fe*/ 	.byte	0x2b
	.zero		1


	//   ....[42]....
        /*0800*/ 	.word	0x0000a510
        /*0804*/ 	.word	0x000000ff
        /*0808*/ 	.word	0x00022860
        /*080c*/ 	.short	0x010a
        /*080e*/ 	.byte	0x2b
	.zero		1


	//   ....[43]....
        /*0810*/ 	.word	0x0000ac40
        /*0814*/ 	.word	0x000000ff
        /*0818*/ 	.word	0x00022850
        /*081c*/ 	.short	0x0107
        /*081e*/ 	.byte	0x2b
	.zero		1


	//   ....[44]....
        /*0820*/ 	.word	0x0000acc0
        /*0824*/ 	.word	0x000000ff
        /*0828*/ 	.word	0x00022850
        /*082c*/ 	.short	0x0101
        /*082e*/ 	.byte	0x2b
	.zero		1


	//   ....[45]....
        /*0830*/ 	.word	0x0000afa0
        /*0834*/ 	.word	0x00000020
        /*0838*/ 	.word	0x00022840
        /*083c*/ 	.short	0x010a
        /*083e*/ 	.byte	0x3f
	.zero		1


	//   ....[46]....
        /*0840*/ 	.word	0x0000b3d0
        /*0844*/ 	.word	0x00000020
        /*0848*/ 	.word	0x00022830
        /*084c*/ 	.short	0x0107
        /*084e*/ 	.byte	0x3f
	.zero		1


	//   ....[47]....
        /*0850*/ 	.word	0x0000b480
        /*0854*/ 	.word	0x00000020
        /*0858*/ 	.word	0x00022830
        /*085c*/ 	.short	0x0101
        /*085e*/ 	.byte	0x3f
	.zero		1


	//   ....[48]....
        /*0860*/ 	.word	0x0000b4b0
        /*0864*/ 	.word	0x00000020
        /*0868*/ 	.word	0x00022860
        /*086c*/ 	.short	0x010a
        /*086e*/ 	.byte	0x3f
	.zero		1


	//   ....[49]....
        /*0870*/ 	.word	0x0000b9f0
        /*0874*/ 	.word	0x00000020
        /*0878*/ 	.word	0x00022850
        /*087c*/ 	.short	0x0107
        /*087e*/ 	.byte	0x3f
	.zero		1


	//   ....[50]....
        /*0880*/ 	.word	0x0000bac0
        /*0884*/ 	.word	0x00000020
        /*0888*/ 	.word	0x00022850
        /*088c*/ 	.short	0x0101
        /*088e*/ 	.byte	0x3f
	.zero		1


	//   ....[51]....
        /*0890*/ 	.word	0x0000bba0
        /*0894*/ 	.word	0x00000004
        /*0898*/ 	.word	0x00022820
        /*089c*/ 	.short	0x010a
        /*089e*/ 	.byte	0x3f
	.zero		1


	//   ....[52]....
        /*08a0*/ 	.word	0x0000bce0
        /*08a4*/ 	.word	0x00000005
        /*08a8*/ 	.word	0x00022840
        /*08ac*/ 	.short	0x010a
        /*08ae*/ 	.byte	0x3f
	.zero		1


	//   ....[53]....
        /*08b0*/ 	.word	0x0000bd80
        /*08b4*/ 	.word	0x00000015
        /*08b8*/ 	.word	0x00022840
        /*08bc*/ 	.short	0x010a
        /*08be*/ 	.byte	0x3f
	.zero		1


	//   ....[54]....
        /*08c0*/ 	.word	0x0000bdc0
        /*08c4*/ 	.word	0x00000005
        /*08c8*/ 	.word	0x00022860
        /*08cc*/ 	.short	0x010a
        /*08ce*/ 	.byte	0x3f
	.zero		1


	//   ....[55]....
        /*08d0*/ 	.word	0x0000be00
        /*08d4*/ 	.word	0x00000015
        /*08d8*/ 	.word	0x00022860
        /*08dc*/ 	.short	0x010a
        /*08de*/ 	.byte	0x3f
	.zero		1


	//   ....[56]....
        /*08e0*/ 	.word	0x0000be70
        /*08e4*/ 	.word	0x00000005
        /*08e8*/ 	.word	0x00022800
        /*08ec*/ 	.short	0x010a
        /*08ee*/ 	.byte	0x3f
	.zero		1


	//   ....[57]....
        /*08f0*/ 	.word	0x0000bed0
        /*08f4*/ 	.word	0x00000005
        /*08f8*/ 	.word	0x00022830
        /*08fc*/ 	.short	0x010a
        /*08fe*/ 	.byte	0x3f
	.zero		1


	//   ....[58]....
        /*0900*/ 	.word	0x0000bf30
        /*0904*/ 	.word	0x00000009
        /*0908*/ 	.word	0x00022850
        /*090c*/ 	.short	0x010a
        /*090e*/ 	.byte	0x3f
	.zero		1


	//   ....[59]....
        /*0910*/ 	.word	0x0000bfa0
        /*0914*/ 	.word	0x00000000
        /*0918*/ 	.word	0x00022830
        /*091c*/ 	.short	0x010a
        /*091e*/ 	.byte	0x3f
	.zero		1


	//   ....[60]....
        /*0920*/ 	.word	0x0000c010
        /*0924*/ 	.word	0x00000008
        /*0928*/ 	.word	0x00022850
        /*092c*/ 	.short	0x010a
        /*092e*/ 	.byte	0x3f
	.zero		1


	//   ....[61]....
        /*0930*/ 	.word	0x0000c0f0
        /*0934*/ 	.word	0x00000003
        /*0938*/ 	.word	0x00022840
        /*093c*/ 	.short	0x010a
        /*093e*/ 	.byte	0x3f
	.zero		1


	//   ....[62]....
        /*0940*/ 	.word	0x0000d160
        /*0944*/ 	.word	0x00000003
        /*0948*/ 	.word	0x00022820
        /*094c*/ 	.short	0x010a
        /*094e*/ 	.byte	0x3f
	.zero		1


	//   ....[63]....
        /*0950*/ 	.word	0x0000d1c0
        /*0954*/ 	.word	0x00000003
        /*0958*/ 	.word	0x00022860
        /*095c*/ 	.short	0x010a
        /*095e*/ 	.byte	0x3f
	.zero		1


	//   ....[64]....
        /*0960*/ 	.word	0x0000dbc0
        /*0964*/ 	.word	0x00000020
        /*0968*/ 	.word	0x00022840
        /*096c*/ 	.short	0x010a
        /*096e*/ 	.byte	0x3f
	.zero		1


	//   ....[65]....
        /*0970*/ 	.word	0x0000e250
        /*0974*/ 	.word	0x00000020
        /*0978*/ 	.word	0x00022860
        /*097c*/ 	.short	0x010a
        /*097e*/ 	.byte	0x3f
	.zero		1


	//   ....[66]....
        /*0980*/ 	.word	0x0000ea20
        /*0984*/ 	.word	0x00000004
        /*0988*/ 	.word	0x00022820
        /*098c*/ 	.short	0x010a
        /*098e*/ 	.byte	0x3f
	.zero		1


	//   ....[67]....
        /*0990*/ 	.word	0x0000eb90
        /*0994*/ 	.word	0x00000005
        /*0998*/ 	.word	0x00022840
        /*099c*/ 	.short	0x010a
        /*099e*/ 	.byte	0x3f
	.zero		1


	//   ....[68]....
        /*09a0*/ 	.word	0x0000ebe0
        /*09a4*/ 	.word	0x00000015
        /*09a8*/ 	.word	0x00022840
        /*09ac*/ 	.short	0x010a
        /*09ae*/ 	.byte	0x3f
	.zero		1


	//   ....[69]....
        /*09b0*/ 	.word	0x0000ec30
        /*09b4*/ 	.word	0x00000005
        /*09b8*/ 	.word	0x00022860
        /*09bc*/ 	.short	0x010a
        /*09be*/ 	.byte	0x3f
	.zero		1


	//----- nvinfo : EIATTR_NUM_MBARRIERS
	.align		4
.L_149:
        /*09c0*/ 	.byte	0x03, 0x38
        /*09c2*/ 	.short	0x0016


	//----- nvinfo : EIATTR_EXIT_INSTR_OFFSETS
	.align		4
        /*09c4*/ 	.byte	0x04, 0x1c
        /*09c6*/ 	.short	(.L_151 - .L_150)


	//   ....[0]....
.L_150:
        /*09c8*/ 	.word	0x0000be50


	//----- nvinfo : EIATTR_MAX_THREADS
	.align		4
.L_151:
        /*09cc*/ 	.byte	0x04, 0x05
        /*09ce*/ 	.short	(.L_153 - .L_152)
.L_152:
        /*09d0*/ 	.word	0x00000180
        /*09d4*/ 	.word	0x00000001
        /*09d8*/ 	.word	0x00000001


	//----- nvinfo : EIATTR_CRS_STACK_SIZE
	.align		4
.L_153:
        /*09dc*/ 	.byte	0x04, 0x1e
        /*09de*/ 	.short	(.L_155 - .L_154)
.L_154:
        /*09e0*/ 	.word	0x00000000


	//----- nvinfo : EIATTR_CBANK_PARAM_SIZE
	.align		4
.L_155:
        /*09e4*/ 	.byte	0x03, 0x19
        /*09e6*/ 	.short	0x0a70


	//----- nvinfo : EIATTR_PARAM_CBANK
	.align		4
        /*09e8*/ 	.byte	0x04, 0x0a
        /*09ea*/ 	.short	(.L_157 - .L_156)
	.align		4
.L_156:
        /*09ec*/ 	.word	index@(.nv.constant0._ZN7cutlass13device_kernelIN5flash11enable_sm90INS1_16FlashAttnFwdSm90INS1_25CollectiveMainloopFwdSm90ILi2EN4cute5tupleIJNS5_1CILi1EEES8_S8_EEENS6_IJNS7_ILi128EEENS7_ILi96EEENS7_ILi64EEEEEELi256ENS_10bfloat16_tEfNS_4arch4Sm90ELb0ELb0ELb1ELb0ELb1ELb0ELb0ELb1ELb0ELb1ELb1ELb0EEENS1_21CollectiveEpilogueFwdINS6_IJSA_NS7_ILi256EEESB_EEES9_SE_SG_Li256ELb0ELb1ELb1ELb0EEENS1_19SingleTileSchedulerILb0ELb1ELb1ELi128EEEEEEEEEvNT_6ParamsE)
        /*09f0*/ 	.short	0x0210
        /*09f2*/ 	.short	0x0a70


	//----- nvinfo : EIATTR_SW_WAR
	.align		4
.L_157:
        /*09f4*/ 	.byte	0x04, 0x36
        /*09f6*/ 	.short	(.L_159 - .L_158)
.L_158:
        /*09f8*/ 	.word	0x00000008
.L_159:


//--------------------- .nv.info._ZN7cutlass13device_kernelIN5flash11enable_sm90INS1_16FlashAttnFwdSm90INS1_25CollectiveMainloopFwdSm90ILi2EN4cute5tupleIJNS5_1CILi1EEES8_S8_EEENS6_IJNS7_ILi128EEENS7_ILi96EEENS7_ILi64EEEEEELi256ENS_10bfloat16_tEfNS_4arch4Sm90ELb0ELb0ELb1ELb0ELb1ELb0ELb1ELb1ELb0ELb1ELb1ELb0EEENS1_21CollectiveEpilogueFwdINS6_IJSA_NS7_ILi256EEESB_EEES9_SE_SG_Li256ELb0ELb1ELb1ELb0EEENS1_19SingleTileSchedulerILb0ELb1ELb1ELi128EEEEEEEEEvNT_6ParamsE --------------------------
	.section	.nv.info._ZN7cutlass13device_kernelIN5flash11enable_sm90INS1_16FlashAttnFwdSm90INS1_25CollectiveMainloopFwdSm90ILi2EN4cute5tupleIJNS5_1CILi1EEES8_S8_EEENS6_IJNS7_ILi128EEENS7_ILi96EEENS7_ILi64EEEEEELi256ENS_10bfloat16_tEfNS_4arch4Sm90ELb0ELb0ELb1ELb0ELb1ELb0ELb1ELb1ELb0ELb1ELb1ELb0EEENS1_21CollectiveEpilogueFwdINS6_IJSA_NS7_ILi256EEESB_EEES9_SE_SG_Li256ELb0ELb1ELb1ELb0EEENS1_19SingleTileSchedulerILb0ELb1ELb1ELi128EEEEEEEEEvNT_6ParamsE,"",@"SHT_CUDA_INFO"
	.sectionflags	@""
	.align	4


	//----- nvinfo : EIATTR_CUDA_API_VERSION
	.align		4
        /*0000*/ 	.byte	0x04, 0x37
        /*0002*/ 	.short	(.L_161 - .L_160)
.L_160:
        /*0004*/ 	.word	0x00000082


	//----- nvinfo : EIATTR_KPARAM_INFO
	.align		4
.L_161:
        /*0008*/ 	.byte	0x04, 0x17
        /*000a*/ 	.short	(.L_163 - .L_162)
.L_162:
        /*000c*/ 	.word	0x00000000
        /*0010*/ 	.short	0x0000
        /*0012*/ 	.short	0x0070
        /*0014*/ 	.byte	0x00, 0xf0, 0x01, 0x2c


	//----- nvinfo : EIATTR_SPARSE_MMA_MASK
	.align		4
.L_163:
        /*0018*/ 	.byte	0x03, 0x50
        /*001a*/ 	.short	0x0000


	//----- nvinfo : EIATTR_MAXREG_COUNT
	.align		4
        /*001c*/ 	.byte	0x03, 0x1b
        /*001e*/ 	.short	0x00a8


	//----- nvinfo : EIATTR_NUM_BARRIERS
	.align		4
        /*0020*/ 	.byte	0x02, 0x4c
        /*0022*/ 	.byte	0x10
	.zero		1


	//----- nvinfo : EIATTR_EXTERNS
	.align		4
        /*0024*/ 	.byte	0x04, 0x0f
        /*0026*/ 	.short	(.L_165 - .L_164)


	//   ....[0]....
	.align		4
.L_164:
        /*0028*/ 	.word	index@(__assertfail)


	//----- nvinfo : EIATTR_ANNOTATIONS
	.align		4
.L_165:
        /*002c*/ 	.byte	0x04, 0x55
        /*002e*/ 	.short	(.L_167 - .L_166)


	//   ....[0]....
.L_166:
        /*0030*/ 	.word	0x00000001
        /*0034*/ 	.byte	0xd0, 0x08, 0x00, 0x00, 0x01, 0x00, 0x00, 0x00, 0x40, 0x0a, 0x00, 0x00, 0x01, 0x00, 0x00, 0x00
        /*0044*/ 	.byte	0xd0, 0x14, 0x00, 0x00, 0x01, 0x00, 0x00, 0x00, 0xc0, 0x74, 0x00, 0x00, 0x01, 0x00, 0x00, 0x00
        /*0054*/ 	.byte	0xd0, 0x96, 0x00, 0x00, 0x01, 0x00, 0x00, 0x00, 0xf0, 0xa7, 0x00, 0x00, 0x01, 0x00, 0x00, 0x00
        /*0064*/ 	.byte	0xb0, 0xdc, 0x00, 0x00


	//----- nvinfo : EIATTR_MERCURY_ISA_VERSION
	.align		4
.L_167:
        /*0068*/ 	.byte	0x03, 0x5f
        /*006a*/ 	.short	0x0101


	//----- nvinfo : EIATTR_INT_WARP_WIDE_INSTR_OFFSETS
	.align		4
        /*006c*/ 	.byte	0x04, 0x31
        /*006e*/ 	.short	(.L_169 - .L_168)


	//   ....[0]....
.L_168:
        /*0070*/ 	.word	0x000000c0


	//   ....[1]....
        /*0074*/ 	.word	0x000000d0


	//   ....[2]....
        /*0078*/ 	.word	0x000000e0


	//   ....[3]....
        /*007c*/ 	.word	0x00000180


	//----- nvinfo : EIATTR_COOP_GROUP_MASK_REGIDS
	.align		4
.L_169:
        /*0080*/ 	.byte	0x04, 0x29
        /*0082*/ 	.short	(.L_171 - .L_170)


	//   ....[0]....
.L_170:
        /*0084*/ 	.word	0xffffffff


	//   ....[1]....
        /*0088*/ 	.word	0xffffffff


	//   ....[2]....
        /*008c*/ 	.word	0xffffffff


	//   ....[3]....
        /*0090*/ 	.word	0xffffffff


	//   ....[4]....
        /*0094*/ 	.word	0xffffffff


	//   ....[5]....
        /*0098*/ 	.word	0xffffffff


	//   ....[6]....
        /*009c*/ 	.word	0xffffffff


	//   ....[7]....
        /*00a0*/ 	.word	0xffffffff


	//   ....[8]....
        /*00a4*/ 	.word	0xffffffff


	//   ....[9]....
        /*00a8*/ 	.word	0xffffffff


	//   ....[10]....
        /*00ac*/ 	.word	0xffffffff


	//   ....[11]....
        /*00b0*/ 	.word	0xffffffff


	//   ....[12]....
        /*00b4*/ 	.word	0xffffffff


	//   ....[13]....
        /*00b8*/ 	.word	0xffffffff


	//   ....[14]....
        /*00bc*/ 	.word	0xffffffff


	//   ....[15]....
        /*00c0*/ 	.word	0xffffffff


	//   ....[16]....
        /*00c4*/ 	.word	0xffffffff


	//   ....[17]....
        /*00c8*/ 	.word	0xffffffff


	//   ....[18]....
        /*00cc*/ 	.word	0xffffffff


	//   ....[19]....
        /*00d0*/ 	.word	0xffffffff


	//   ....[20]....
        /*00d4*/ 	.word	0xffffffff


	//   ....[21]....
        /*00d8*/ 	.word	0xffffffff


	//   ....[22]....
        /*00dc*/ 	.word	0xffffffff


	//   ....[23]....
        /*00e0*/ 	.word	0xffffffff


	//   ....[24]....
        /*00e4*/ 	.word	0xffffffff


	//   ....[25]....
        /*00e8*/ 	.word	0xffffffff


	//   ....[26]....
        /*00ec*/ 	.word	0xffffffff


	//   ....[27]....
        /*00f0*/ 	.word	0xffffffff


	//   ....[28]....
        /*00f4*/ 	.word	0xffffffff


	//   ....[29]....
        /*00f8*/ 	.word	0xffffffff


	//   ....[30]....
        /*00fc*/ 	.word	0xffffffff


	//   ....[31]....
        /*0100*/ 	.word	0xffffffff


	//   ....[32]....
        /*0104*/ 	.word	0xffffffff


	//   ....[33]....
        /*0108*/ 	.word	0xffffffff


	//   ....[34]....
        /*010c*/ 	.word	0xffffffff


	//   ....[35]....
        /*0110*/ 	.word	0xffffffff


	//   ....[36]....
        /*0114*/ 	.word	0xffffffff


	//   ....[37]....
        /*0118*/ 	.word	0xffffffff


	//   ....[38]....
        /*011c*/ 	.word	0xffffffff


	//   ....[39]....
        /*0120*/ 	.word	0xffffffff


	//   ....[40]....
        /*0124*/ 	.word	0xffffffff


	//   ....[41]....
        /*0128*/ 	.word	0xffffffff


	//   ....[42]....
        /*012c*/ 	.word	0xffffffff


	//   ....[43]....
        /*0130*/ 	.word	0xffffffff


	//   ....[44]....
        /*0134*/ 	.word	0xffffffff


	//   ....[45]....
        /*0138*/ 	.word	0xffffffff


	//   ....[46]....
        /*013c*/ 	.word	0xffffffff


	//   ....[47]....
        /*0140*/ 	.word	0xffffffff


	//   ....[48]....
        /*0144*/ 	.word	0xffffffff


	//   ....[49]....
        /*0148*/ 	.word	0xffffffff


	//   ....[50]....
        /*014c*/ 	.word	0xffffffff


	//   ....[51]....
        /*0150*/ 	.word	0xffffffff


	//   ....[52]....
        /*0154*/ 	.word	0xffffffff


	//   ....[53]....
        /*0158*/ 	.word	0xffffffff


	//   ....[54]....
        /*015c*/ 	.word	0xffffffff


	//   ....[55]....
        /*0160*/ 	.word	0xffffffff


	//   ....[56]....
        /*0164*/ 	.word	0xffffffff


	//   ....[57]....
        /*0168*/ 	.word	0xffffffff


	//   ....[58]....
        /*016c*/ 	.word	0xffffffff


	//   ....[59]....
        /*0170*/ 	.word	0xffffffff


	//   ....[60]....
        /*0174*/ 	.word	0xffffffff


	//   ....[61]....
        /*0178*/ 	.word	0xffffffff


	//   ....[62]....
        /*017c*/ 	.word	0xffffffff


	//   ....[63]....
        /*0180*/ 	.word	0xffffffff


	//   ....[64]....
        /*0184*/ 	.word	0xffffffff


	//   ....[65]....
        /*0188*/ 	.word	0xffffffff


	//   ....[66]....
        /*018c*/ 	.word	0xffffffff


	//   ....[67]....
        /*0190*/ 	.word	0xffffffff


	//   ....[68]....
        /*0194*/ 	.word	0xffffffff


	//   ....[69]....
        /*0198*/ 	.word	0xffffffff


	//   ....[70]....
        /*019c*/ 	.word	0xffffffff


	//   ....[71]....
        /*01a0*/ 	.word	0xffffffff


	//   ....[72]....
        /*01a4*/ 	.word	0xffffffff


	//   ....[73]....
        /*01a8*/ 	.word	0xffffffff


	//   ....[74]....
        /*01ac*/ 	.word	0xffffffff


	//   ....[75]....
        /*01b0*/ 	.word	0xffffffff


	//   ....[76]....
        /*01b4*/ 	.word	0xffffffff


	//   ....[77]....
        /*01b8*/ 	.word	0xffffffff


	//   ....[78]....
        /*01bc*/ 	.word	0xffffffff


	//   ....[79]....
        /*01c0*/ 	.word	0xffffffff


	//   ....[80]....
        /*01c4*/ 	.word	0xffffffff


	//   ....[81]....
        /*01c8*/ 	.word	0xffffffff


	//   ....[82]....
        /*01cc*/ 	.word	0xffffffff


	//   ....[83]....
        /*01d0*/ 	.word	0xffffffff


	//   ....[84]....
        /*01d4*/ 	.word	0xffffffff


	//   ....[85]....
        /*01d8*/ 	.word	0xffffffff


	//   ....[86]....
        /*01dc*/ 	.word	0xffffffff


	//   ....[87]....
        /*01e0*/ 	.word	0xffffffff


	//   ....[88]....
        /*01e4*/ 	.word	0xffffffff


	//   ....[89]....
        /*01e8*/ 	.word	0xffffffff


	//   ....[90]....
        /*01ec*/ 	.word	0xffffffff


	//   ....[91]....
        /*01f0*/ 	.word	0xffffffff


	//   ....[92]....
        /*01f4*/ 	.word	0xffffffff


	//   ....[93]....
        /*01f8*/ 	.word	0xffffffff


	//   ....[94]....
        /*01fc*/ 	.word	0xffffffff


	//   ....[95]....
        /*0200*/ 	.word	0xffffffff


	//   ....[96]....
        /*0204*/ 	.word	0xffffffff


	//   ....[97]....
        /*0208*/ 	.word	0xffffffff


	//   ....[98]....
        /*020c*/ 	.word	0xffffffff


	//   ....[99]....
        /*0210*/ 	.word	0xffffffff


	//   ....[100]....
        /*0214*/ 	.word	0xffffffff


	//   ....[101]....
        /*0218*/ 	.word	0xffffffff


	//   ....[102]....
        /*021c*/ 	.word	0xffffffff


	//   ....[103]....
        /*0220*/ 	.word	0xffffffff


	//   ....[104]....
        /*0224*/ 	.word	0xffffffff


	//   ....[105]....
        /*0228*/ 	.word	0xffffffff


	//   ....[106]....
        /*022c*/ 	.word	0xffffffff


	//   ....[107]....
        /*0230*/ 	.word	0xffffffff


	//   ....[108]....
        /*0234*/ 	.word	0xffffffff


	//   ....[109]....
        /*0238*/ 	.word	0x0500000f


	//   ....[110]....
        /*023c*/ 	.word	0x0500000f


	//   ....[111]....
        /*0240*/ 	.word	0x0500000f


	//   ....[112]....
        /*0244*/ 	.word	0x0500000f


	//   ....[113]....
        /*0248*/ 	.word	0x0500000f


	//   ....[114]....
        /*024c*/ 	.word	0x0500000f


	//   ....[115]....
        /*0250*/ 	.word	0x0500000f


	//   ....[116]....
        /*0254*/ 	.word	0x0500000f


	//   ....[117]....
        /*0258*/ 	.word	0x0500000f


	//   ....[118]....
        /*025c*/ 	.word	0x0500000f


	//   ....[119]....
        /*0260*/ 	.word	0x0500000f


	//   ....[120]....
        /*0264*/ 	.word	0x0500000f


	//   ....[121]....
        /*0268*/ 	.word	0x0500000f


	//   ....[122]....
        /*026c*/ 	.word	0x0500000f


	//   ....[123]....
        /*0270*/ 	.word	0x0500000f


	//   ....[124]....
        /*0274*/ 	.word	0x0500000f


	//   ....[125]....
        /*0278*/ 	.word	0x0500000f


	//   ....[126]....
        /*027c*/ 	.word	0x0500000f


	//   ....[127]....
        /*0280*/ 	.word	0x0500000f


	//   ....[128]....
        /*0284*/ 	.word	0x0500000f


	//   ....[129]....
        /*0288*/ 	.word	0x0500000f


	//   ....[130]....
        /*028c*/ 	.word	0x0500000f


	//   ....[131]....
        /*0290*/ 	.word	0x0500000f


	//   ....[132]....
        /*0294*/ 	.word	0x0500000f


	//   ....[133]....
        /*0298*/ 	.word	0x0500000f


	//   ....[134]....
        /*029c*/ 	.word	0x0500000f


	//   ....[135]....
        /*02a0*/ 	.word	0x0500000f


	//   ....[136]....
        /*02a4*/ 	.word	0x0500000f


	//   ....[137]....
        /*02a8*/ 	.word	0x0500000f


	//   ....[138]....
        /*02ac*/ 	.word	0x0500000f


	//   ....[139]....
        /*02b0*/ 	.word	0x0500000f


	//   ....[140]....
        /*02b4*/ 	.word	0x0500000f


	//   ....[141]....
        /*02b8*/ 	.word	0x0500000f


	//   ....[142]....
        /*02bc*/ 	.word	0x0500000f


	//   ....[143]....
        /*02c0*/ 	.word	0x0500000f


	//   ....[144]....
        /*02c4*/ 	.word	0x0500000f


	//   ....[145]....
        /*02c8*/ 	.word	0x0500000f


	//   ....[146]....
        /*02cc*/ 	.word	0x0500000f


	//   ....[147]....
        /*02d0*/ 	.word	0x0500000f


	//   ....[148]....
        /*02d4*/ 	.word	0x0500000f


	//   ....[149]....
        /*02d8*/ 	.word	0x0500000f


	//   ....[150]....
        /*02dc*/ 	.word	0x0500000f


	//   ....[151]....
        /*02e0*/ 	.word	0x0500000f


	//   ....[152]....
        /*02e4*/ 	.word	0x0500000f


	//   ....[153]....
        /*02e8*/ 	.word	0x0500000f


	//   ....[154]....
        /*02ec*/ 	.word	0x0500000f


	//   ....[155]....
        /*02f0*/ 	.word	0x0500000f


	//   ....[156]....
        /*02f4*/ 	.word	0x0500000f


	//   ....[157]....
        /*02f8*/ 	.word	0x0500000f


	//   ....[158]....
        /*02fc*/ 	.word	0x0500000f


	//   ....[159]....
        /*0300*/ 	.word	0x0500000f


	//   ....[160]....
        /*0304*/ 	.word	0x0500000f


	//   ....[161]....
        /*0308*/ 	.word	0x0500000f


	//   ....[162]....
        /*030c*/ 	.word	0x0500000f


	//   ....[163]....
        /*0310*/ 	.word	0x0500000f


	//   ....[164]....
        /*0314*/ 	.word	0x0500000f


	//   ....[165]....
        /*0318*/ 	.word	0x0500000f


	//   ....[166]....
        /*031c*/ 	.word	0x0500000f


	//   ....[167]....
        /*0320*/ 	.word	0x0500000f


	//   ....[168]....
        /*0324*/ 	.word	0x0500000f


	//   ....[169]....
        /*0328*/ 	.word	0x0500000f


	//   ....[170]....
        /*032c*/ 	.word	0x0500000f


	//   ....[171]....
        /*0330*/ 	.word	0x0500000f


	//   ....[172]....
        /*0334*/ 	.word	0x0500000f


	//   ....[173]....
        /*0338*/ 	.word	0x0500000f


	//   ....[174]....
        /*033c*/ 	.word	0x0500000f


	//   ....[175]....
        /*0340*/ 	.word	0x0500000f


	//   ....[176]....
        /*0344*/ 	.word	0x0500000f


	//   ....[177]....
        /*0348*/ 	.word	0x0500000f


	//   ....[178]....
        /*034c*/ 	.word	0x0500000f


	//   ....[179]....
        /*0350*/ 	.word	0x0500000f


	//   ....[180]....
        /*0354*/ 	.word	0x0500000f


	//   ....[181]....
        /*0358*/ 	.word	0x0500000f


	//   ....[182]....
        /*035c*/ 	.word	0x0500000f


	//   ....[183]....
        /*0360*/ 	.word	0x0500000f


	//   ....[184]....
        /*0364*/ 	.word	0x0500000f


	//   ....[185]....
        /*0368*/ 	.word	0x0500000f


	//   ....[186]....
        /*036c*/ 	.word	0x0500000f


	//   ....[187]....
        /*0370*/ 	.word	0x0500000f


	//   ....[188]....
        /*0374*/ 	.word	0x0500000f


	//   ....[189]....
        /*0378*/ 	.word	0x0500000f


	//   ....[190]....
        /*037c*/ 	.word	0x0500000f


	//----- nvinfo : EIATTR_COOP_GROUP_INSTR_OFFSETS
	.align		4
.L_171:
        /*0380*/ 	.byte	0x04, 0x28
        /*0382*/ 	.short	(.L_173 - .L_172)


	//   ....[0]....
.L_172:
        /*0384*/ 	.word	0x00000080


	//   ....[1]....
        /*0388*/ 	.word	0x00000090


	//   ....[2]....
        /*038c*/ 	.word	0x000002f0


	//   ....[3]....
        /*0390*/ 	.word	0x00000450


	//   ....[4]....
        /*0394*/ 	.word	0x00000570


	//   ....[5]....
        /*0398*/ 	.word	0x000006d0


	//   ....[6]....
        /*039c*/ 	.word	0x000012c0


	//   ....[7]....
        /*03a0*/ 	.word	0x00003160


	//   ....[8]....
        /*03a4*/ 	.word	0x000031a0


	//   ....[9]....
        /*03a8*/ 	.word	0x000031c0


	//   ....[10]....
        /*03ac*/ 	.word	0x000031e0


	//   ....[11]....
        /*03b0*/ 	.word	0x000054c0


	//   ....[12]....
        /*03b4*/ 	.word	0x00005510


	//   ....[13]....
        /*03b8*/ 	.word	0x00005530


	//   ....[14]....
        /*03bc*/ 	.word	0x00005550


	//   ....[15]....
        /*03c0*/ 	.word	0x00006ae0


	//   ....[16]....
        /*03c4*/ 	.word	0x00006b30


	//   ....[17]....
        /*03c8*/ 	.word	0x00006b50


	//   ....[18]....
        /*03cc*/ 	.word	0x00006b70


	//   ....[19]....
        /*03d0*/ 	.word	0x00007c50


	//   ....[20]....
        /*03d4*/ 	.word	0x00007ca0


	//   ....[21]....
        /*03d8*/ 	.word	0x00007ce0


	//   ....[22]....
        /*03dc*/ 	.word	0x00007d10


	//   ....[23]....
        /*03e0*/ 	.word	0x00007d50


	//   ....[24]....
        /*03e4*/ 	.word	0x00007d70


	//   ....[25]....
        /*03e8*/ 	.word	0x000089e0


	//   ....[26]....
        /*03ec*/ 	.word	0x000089f0


	//   ....[27]....
        /*03f0*/ 	.word	0x00009a30


	//   ....[28]....
        /*03f4*/ 	.word	0x0000aba0


	//   ....[29]....
        /*03f8*/ 	.word	0x0000abc0


	//   ....[30]....
        /*03fc*/ 	.word	0x0000abe0


	//   ....[31]....
        /*0400*/ 	.word	0x0000ac00


	//   ....[32]....
        /*0404*/ 	.word	0x0000ac50


	//   ....[33]....
        /*0408*/ 	.word	0x0000ac70


	//   ....[34]....
        /*040c*/ 	.word	0x0000acc0


	//   ....[35]....
        /*0410*/ 	.word	0x0000ace0


	//   ....[36]....
        /*0414*/ 	.word	0x0000ad30


	//   ....[37]....
        /*0418*/ 	.word	0x0000ad50


	//   ....[38]....
        /*041c*/ 	.word	0x0000ada0


	//   ....[39]....
        /*0420*/ 	.word	0x0000adc0


	//   ....[40]....
        /*0424*/ 	.word	0x0000b340


	//   ....[41]....
        /*0428*/ 	.word	0x0000b380


	//   ....[42]....
        /*042c*/ 	.word	0x0000b3a0


	//   ....[43]....
        /*0430*/ 	.word	0x0000b3c0


	//   ....[44]....
        /*0434*/ 	.word	0x0000b3d0


	//   ....[45]....
        /*0438*/ 	.word	0x0000b460


	//   ....[46]....
        /*043c*/ 	.word	0x0000b4a0


	//   ....[47]....
        /*0440*/ 	.word	0x0000b520


	//   ....[48]....
        /*0444*/ 	.word	0x0000b550


	//   ....[49]....
        /*0448*/ 	.word	0x0000b590


	//   ....[50]....
        /*044c*/ 	.word	0x0000b5c0


	//   ....[51]....
        /*0450*/ 	.word	0x0000b630


	//   ....[52]....
        /*0454*/ 	.word	0x0000b660


	//   ....[53]....
        /*0458*/ 	.word	0x0000b690


	//   ....[54]....
        /*045c*/ 	.word	0x0000b710


	//   ....[55]....
        /*0460*/ 	.word	0x0000b7d0


	//   ....[56]....
        /*0464*/ 	.word	0x0000bda0


	//   ....[57]....
        /*0468*/ 	.word	0x0000bdd0


	//   ....[58]....
        /*046c*/ 	.word	0x0000be50


	//   ....[59]....
        /*0470*/ 	.word	0x0000beb0


	//   ....[60]....
        /*0474*/ 	.word	0x0000bef0


	//   ....[61]....
        /*0478*/ 	.word	0x0000bf20


	//   ....[62]....
        /*047c*/ 	.word	0x0000bfd0


	//   ....[63]....
        /*0480*/ 	.word	0x0000bff0


	//   ....[64]....
        /*0484*/ 	.word	0x0000c0c0


	//   ....[65]....
        /*0488*/ 	.word	0x0000c0d0


	//   ....[66]....
        /*048c*/ 	.word	0x0000c170


	//   ....[67]....
        /*0490*/ 	.word	0x0000c1a0


	//   ....[68]....
        /*0494*/ 	.word	0x0000c230


	//   ....[69]....
        /*0498*/ 	.word	0x0000c260


	//   ....[70]....
        /*049c*/ 	.word	0x0000c2f0


	//   ....[71]....
        /*04a0*/ 	.word	0x0000c340


	//   ....[72]....
        /*04a4*/ 	.word	0x0000c700


	//   ....[73]....
        /*04a8*/ 	.word	0x0000c730


	//   ....[74]....
        /*04ac*/ 	.word	0x0000c760


	//   ....[75]....
        /*04b0*/ 	.word	0x0000c780


	//   ....[76]....
        /*04b4*/ 	.word	0x0000c7a0


	//   ....[77]....
        /*04b8*/ 	.word	0x0000c7d0


	//   ....[78]....
        /*04bc*/ 	.word	0x0000c7f0


	//   ....[79]....
        /*04c0*/ 	.word	0x0000c810


	//   ....[80]....
        /*04c4*/ 	.word	0x0000c8a0


	//   ....[81]....
        /*04c8*/ 	.word	0x0000c8c0


	//   ....[82]....
        /*04cc*/ 	.word	0x0000c8f0


	//   ....[83]....
        /*04d0*/ 	.word	0x0000c9a0


	//   ....[84]....
        /*04d4*/ 	.word	0x0000d1c0


	//   ....[85]....
        /*04d8*/ 	.word	0x0000d1e0


	//   ....[86]....
        /*04dc*/ 	.word	0x0000d1f0


	//   ....[87]....
        /*04e0*/ 	.word	0x0000d200


	//   ....[88]....
        /*04e4*/ 	.word	0x0000d220


	//   ....[89]....
        /*04e8*/ 	.word	0x0000d240


	//   ....[90]....
        /*04ec*/ 	.word	0x0000d270


	//   ....[91]....
        /*04f0*/ 	.word	0x0000d2b0


	//   ....[92]....
        /*04f4*/ 	.word	0x0000d2d0


	//   ....[93]....
        /*04f8*/ 	.word	0x0000d300


	//   ....[94]....
        /*04fc*/ 	.word	0x0000d320


	//   ....[95]....
        /*0500*/ 	.word	0x0000d350


	//   ....[96]....
        /*0504*/ 	.word	0x0000d6b0


	//   ....[97]....
        /*0508*/ 	.word	0x0000d6d0


	//   ....[98]....
        /*050c*/ 	.word	0x0000d6e0


	//   ....[99]....
        /*0510*/ 	.word	0x0000d6f0


	//   ....[100]....
        /*0514*/ 	.word	0x0000d700


	//   ....[101]....
        /*0518*/ 	.word	0x0000d720


	//   ....[102]....
        /*051c*/ 	.word	0x0000d790


	//   ....[103]....
        /*0520*/ 	.word	0x0000d7b0


	//   ....[104]....
        /*0524*/ 	.word	0x0000d810


	//   ....[105]....
        /*0528*/ 	.word	0x0000d820


	//   ....[106]....
        /*052c*/ 	.word	0x0000d890


	//   ....[107]....
        /*0530*/ 	.word	0x0000d910


	//   ....[108]....
        /*0534*/ 	.word	0x0000dc40


	//   ....[109]....
        /*0538*/ 	.word	0x0000e1a0


	//   ....[110]....
        /*053c*/ 	.word	0x0000e290


	//   ....[111]....
        /*0540*/ 	.word	0x0000e330


	//   ....[112]....
        /*0544*/ 	.word	0x0000e390


	//   ....[113]....
        /*0548*/ 	.word	0x0000e450


	//   ....[114]....
        /*054c*/ 	.word	0x0000e4b0


	//   ....[115]....
        /*0550*/ 	.word	0x0000e570


	//   ....[116]....
        /*0554*/ 	.word	0x0000e5d0


	//   ....[117]....
        /*0558*/ 	.word	0x0000e690


	//   ....[118]....
        /*055c*/ 	.word	0x0000e6f0


	//   ....[119]....
        /*0560*/ 	.word	0x0000e7b0


	//   ....[120]....
        /*0564*/ 	.word	0x0000e810


	//   ....[121]....
        /*0568*/ 	.word	0x0000e8b0


	//   ....[122]....
        /*056c*/ 	.word	0x0000e940


	//   ....[123]....
        /*0570*/ 	.word	0x0000e990


	//   ....[124]....
        /*0574*/ 	.word	0x0000ea60


	//   ....[125]....
        /*0578*/ 	.word	0x0000eb50


	//   ....[126]....
        /*057c*/ 	.word	0x0000ec60


	//   ....[127]....
        /*0580*/ 	.word	0x0000ece0


	//   ....[128]....
        /*0584*/ 	.word	0x0000ed80


	//   ....[129]....
        /*0588*/ 	.word	0x0000ee50


	//   ....[130]....
        /*058c*/ 	.word	0x0000ef70


	//   ....[131]....
        /*0590*/ 	.word	0x0000efd0


	//   ....[132]....
        /*0594*/ 	.word	0x0000f030


	//   ....[133]....
        /*0598*/ 	.word	0x0000f130


	//   ....[134]....
        /*059c*/ 	.word	0x0000f1c0


	//   ....[135]....
        /*05a0*/ 	.word	0x0000f2a0


	//   ....[136]....
        /*05a4*/ 	.word	0x0000f3b0


	//   ....[137]....
        /*05a8*/ 	.word	0x0000f400


	//   ....[138]....
        /*05ac*/ 	.word	0x0000f490


	//   ....[139]....
        /*05b0*/ 	.word	0x0000f530


	//   ....[140]....
        /*05b4*/ 	.word	0x0000f5c0


	//   ....[141]....
        /*05b8*/ 	.word	0x0000f690


	//   ....[142]....
        /*05bc*/ 	.word	0x0000f7c0


	//   ....[143]....
        /*05c0*/ 	.word	0x0000f810


	//   ....[144]....
        /*05c4*/ 	.word	0x0000f890


	//   ....[145]....
        /*05c8*/ 	.word	0x0000f970


	//   ....[146]....
        /*05cc*/ 	.word	0x0000faa0


	//   ....[147]....
        /*05d0*/ 	.word	0x0000faf0


	//   ....[148]....
        /*05d4*/ 	.word	0x0000fb60


	//   ....[149]....
        /*05d8*/ 	.word	0x0000fc50


	//   ....[150]....
        /*05dc*/ 	.word	0x0000fd80


	//   ....[151]....
        /*05e0*/ 	.word	0x0000fdd0


	//   ....[152]....
        /*05e4*/ 	.word	0x0000fe50


	//   ....[153]....
        /*05e8*/ 	.word	0x0000ff20


	//   ....[154]....
        /*05ec*/ 	.word	0x00010070


	//   ....[155]....
        /*05f0*/ 	.word	0x00010140


	//   ....[156]....
        /*05f4*/ 	.word	0x000101d0


	//   ....[157]....
        /*05f8*/ 	.word	0x00010290


	//   ....[158]....
        /*05fc*/ 	.word	0x00010370


	//   ....[159]....
        /*0600*/ 	.word	0x00010430


	//   ....[160]....
        /*0604*/ 	.word	0x00010510


	//   ....[161]....
        /*0608*/ 	.word	0x000105d0


	//   ....[162]....
        /*060c*/ 	.word	0x000106b0


	//   ....[163]....
        /*0610*/ 	.word	0x00010770


	//   ....[164]....
        /*0614*/ 	.word	0x00010850


	//   ....[165]....
        /*0618*/ 	.word	0x00010910


	//   ....[166]....
        /*061c*/ 	.word	0x00010a70


	//   ....[167]....
        /*0620*/ 	.word	0x00010b10


	//   ....[168]....
        /*0624*/ 	.word	0x00010b70


	//   ....[169]....
        /*0628*/ 	.word	0x00010c10


	//   ....[170]....
        /*062c*/ 	.word	0x00010c70


	//   ....[171]....
        /*0630*/ 	.word	0x00010d10


	//   ....[172]....
        /*0634*/ 	.word	0x00010d70


	//   ....[173]....
        /*0638*/ 	.word	0x00010e10


	//   ....[174]....
        /*063c*/ 	.word	0x00010e70


	//   ....[175]....
        /*0640*/ 	.word	0x00010f10


	//   ....[176]....
        /*0644*/ 	.word	0x00010f70


	//   ....[177]....
        /*0648*/ 	.word	0x00011010


	//   ....[178]....
        /*064c*/ 	.word	0x000110f0


	//   ....[179]....
        /*0650*/ 	.word	0x00011190


	//   ....[180]....
        /*0654*/ 	.word	0x00011200


	//   ....[181]....
        /*0658*/ 	.word	0x000112d0


	//   ....[182]....
        /*065c*/ 	.word	0x00011330


	//   ....[183]....
        /*0660*/ 	.word	0x00011400


	//   ....[184]....
        /*0664*/ 	.word	0x00011460


	//   ....[185]....
        /*0668*/ 	.word	0x00011530


	//   ....[186]....
        /*066c*/ 	.word	0x00011590


	//   ....[187]....
        /*0670*/ 	.word	0x00011660


	//   ....[188]....
        /*0674*/ 	.word	0x000116c0


	//   ....[189]....
        /*0678*/ 	.word	0x00011790


	//   ....[190]....
        /*067c*/ 	.word	0x000118a0


	//----- nvinfo : EIATTR_REG_RECONFIG
	.align		4
.L_173:
        /*0680*/ 	.byte	0x01, 0x54
	.zero		2


	//----- nvinfo : EIATTR_SYSCALL_OFFSETS
	.align		4
        /*0684*/ 	.byte	0x04, 0x46
        /*0686*/ 	.short	(.L_175 - .L_174)


	//   ....[0]....
.L_174:
        /*0688*/ 	.word	0x00001460


	//   ....[1]....
        /*068c*/ 	.word	0x0000a1b0


	//   ....[2]....
        /*0690*/ 	.word	0x0000a2f0


	//   ....[3]....
        /*0694*/ 	.word	0x0000a3e0


	//   ....[4]....
        /*0698*/ 	.word	0x0000b040


	//   ....[5]....
        /*069c*/ 	.word	0x0000bad0


	//----- nvinfo : EIATTR_MBARRIER_INSTR_OFFSETS
	.align		4
.L_175:
        /*06a0*/ 	.byte	0x04, 0x39
        /*06a2*/ 	.short	(.L_177 - .L_176)


	//   ....[0]....
.L_176:
        /*06a4*/ 	.word	0x00000190
        /*06a8*/ 	.word	0x000000ff
        /*06ac*/ 	.word	0x00032400
        /*06b0*/ 	.short	0x0100
        /*06b2*/ 	.byte	0x08
	.zero		1


	//   ....[1]....
        /*06b4*/ 	.word	0x000001a0
        /*06b8*/ 	.word	0x000000ff
        /*06bc*/ 	.word	0x00032410
        /*06c0*/ 	.short	0x0100
        /*06c2*/ 	.byte	0x08
	.zero		1


	//   ....[2]....
        /*06c4*/ 	.word	0x000001b0
        /*06c8*/ 	.word	0x000000ff
        /*06cc*/ 	.word	0x00032420
        /*06d0*/ 	.short	0x0100
        /*06d2*/ 	.byte	0x08
	.zero		1


	//   ....[3]....
        /*06d4*/ 	.word	0x000002a0
        /*06d8*/ 	.word	0x000000ff
        /*06dc*/ 	.word	0x00032430
        /*06e0*/ 	.short	0x0100
        /*06e2*/ 	.byte	0x08
	.zero		1


	//   ....[4]....
        /*06e4*/ 	.word	0x000002b0
        /*06e8*/ 	.word	0x000000ff
        /*06ec*/ 	.word	0x00032440
        /*06f0*/ 	.short	0x0100
        /*06f2*/ 	.byte	0x08
	.zero		1


	//   ....[5]....
        /*06f4*/ 	.word	0x000002c0
        /*06f8*/ 	.word	0x000000ff
        /*06fc*/ 	.word	0x00032438
        /*0700*/ 	.short	0x0100
        /*0702*/ 	.byte	0x08
	.zero		1


	//   ....[6]....
        /*0704*/ 	.word	0x000002d0
        /*0708*/ 	.word	0x000000ff
        /*070c*/ 	.word	0x00032448
        /*0710*/ 	.short	0x0100
        /*0712*/ 	.byte	0x08
	.zero		1


	//   ....[7]....
        /*0714*/ 	.word	0x00000400
        /*0718*/ 	.word	0x000000ff
        /*071c*/ 	.word	0x00032450
        /*0720*/ 	.short	0x0100
        /*0722*/ 	.byte	0x08
	.zero		1


	//   ....[8]....
        /*0724*/ 	.word	0x00000410
        /*0728*/ 	.word	0x000000ff
        /*072c*/ 	.word	0x00032460
        /*0730*/ 	.short	0x0100
        /*0732*/ 	.byte	0x08
	.zero		1


	//   ....[9]....
        /*0734*/ 	.word	0x00000420
        /*0738*/ 	.word	0x000000ff
        /*073c*/ 	.word	0x00032458
        /*0740*/ 	.short	0x0100
        /*0742*/ 	.byte	0x08
	.zero		1


	//   ....[10]....
        /*0744*/ 	.word	0x00000430
        /*0748*/ 	.word	0x000000ff
        /*074c*/ 	.word	0x00032468
        /*0750*/ 	.short	0x0100
        /*0752*/ 	.byte	0x08
	.zero		1


	//   ....[11]....
        /*0754*/ 	.word	0x00000520
        /*0758*/ 	.word	0x000000ff
        /*075c*/ 	.word	0x00032470
        /*0760*/ 	.short	0x0100
        /*0762*/ 	.byte	0x06
	.zero		1


	//   ....[12]....
        /*0764*/ 	.word	0x00000530
        /*0768*/ 	.word	0x000000ff
        /*076c*/ 	.word	0x00032480
        /*0770*/ 	.short	0x0100
        /*0772*/ 	.byte	0x06
	.zero		1


	//   ....[13]....
        /*0774*/ 	.word	0x00000540
        /*0778*/ 	.word	0x000000ff
        /*077c*/ 	.word	0x00032478
        /*0780*/ 	.short	0x0100
        /*0782*/ 	.byte	0x06
	.zero		1


	//   ....[14]....
        /*0784*/ 	.word	0x00000550
        /*0788*/ 	.word	0x000000ff
        /*078c*/ 	.word	0x00032488
        /*0790*/ 	.short	0x0100
        /*0792*/ 	.byte	0x06
	.zero		1


	//   ....[15]....
        /*0794*/ 	.word	0x00000680
        /*0798*/ 	.word	0x000000ff
        /*079c*/ 	.word	0x00032490
        /*07a0*/ 	.short	0x0100
        /*07a2*/ 	.byte	0x08
	.zero		1


	//   ....[16]....
        /*07a4*/ 	.word	0x00000690
        /*07a8*/ 	.word	0x000000ff
        /*07ac*/ 	.word	0x000324a0
        /*07b0*/ 	.short	0x0100
        /*07b2*/ 	.byte	0x08
	.zero		1


	//   ....[17]....
        /*07b4*/ 	.word	0x000006a0
        /*07b8*/ 	.word	0x000000ff
        /*07bc*/ 	.word	0x00032498
        /*07c0*/ 	.short	0x0100
        /*07c2*/ 	.byte	0x08
	.zero		1


	//   ....[18]....
        /*07c4*/ 	.word	0x000006b0
        /*07c8*/ 	.word	0x000000ff
        /*07cc*/ 	.word	0x000324a8
        /*07d0*/ 	.short	0x0100
        /*07d2*/ 	.byte	0x08
	.zero		1


	//   ....[19]....
        /*07d4*/ 	.word	0x000007f0
        /*07d8*/ 	.word	0x000000ff
        /*07dc*/ 	.word	0x000324b0
        /*07e0*/ 	.short	0x0100
        /*07e2*/ 	.byte	0x08
	.zero		1


	//   ....[20]....
        /*07e4*/ 	.word	0x00000800
        /*07e8*/ 	.word	0x000000ff
        /*07ec*/ 	.word	0x000324c0
        /*07f0*/ 	.short	0x0100
        /*07f2*/ 	.byte	0x08
	.zero		1


	//   ....[21]....
        /*07f4*/ 	.word	0x00000810
        /*07f8*/ 	.word	0x000000ff
        /*07fc*/ 	.word	0x000324b8
        /*0800*/ 	.short	0x0100
        /*0802*/ 	.byte	0x08
	.zero		1


	//   ....[22]....
        /*0804*/ 	.word	0x00000820
        /*0808*/ 	.word	0x000000ff
        /*080c*/ 	.word	0x000324c8
        /*0810*/ 	.short	0x0100
        /*0812*/ 	.byte	0x08
	.zero		1


	//   ....[23]....
        /*0814*/ 	.word	0x000014a0
        /*0818*/ 	.word	0x000000ff
        /*081c*/ 	.word	0x00032400
        /*0820*/ 	.short	0x010a
        /*0822*/ 	.byte	0x04
	.zero		1


	//   ....[24]....
        /*0824*/ 	.word	0x00001560
        /*0828*/ 	.word	0x000000ff
        /*082c*/ 	.word	0x00032430
        /*0830*/ 	.short	0x010a
        /*0832*/ 	.byte	0x04
	.zero		1


	//   ....[25]....
        /*0834*/ 	.word	0x000015b0
        /*0838*/ 	.word	0x000000ff
        /*083c*/ 	.word	0x00032430
        /*0840*/ 	.short	0x010a
        /*0842*/ 	.byte	0x04
	.zero		1


	//   ....[26]....
        /*0844*/ 	.word	0x00001930
        /*0848*/ 	.word	0x000000ff
        /*084c*/ 	.word	0x00032410
        /*0850*/ 	.short	0x010a
        /*0852*/ 	.byte	0x09
	.zero		1


	//   ....[27]....
        /*0854*/ 	.word	0x00001980
        /*0858*/ 	.word	0x000000ff
        /*085c*/ 	.word	0x00032450
        /*0860*/ 	.short	0x010a
        /*0862*/ 	.byte	0x04
	.zero		1


	//   ....[28]....
        /*0864*/ 	.word	0x000019d0
        /*0868*/ 	.word	0x000000ff
        /*086c*/ 	.word	0x00032450
        /*0870*/ 	.short	0x010a
        /*0872*/ 	.byte	0x04
	.zero		1


	//   ....[29]....
        /*0874*/ 	.word	0x00002a40
        /*0878*/ 	.word	0x000000ff
        /*087c*/ 	.word	0x00000000
        /*0880*/ 	.short	0x0101
        /*0882*/ 	.byte	0x0a
	.zero		1


	//   ....[30]....
        /*0884*/ 	.word	0x00003f30
        /*0888*/ 	.word	0x000000ff
        /*088c*/ 	.word	0x00000000
        /*0890*/ 	.short	0x0101
        /*0892*/ 	.byte	0x07
	.zero		1


	//   ....[31]....
        /*0894*/ 	.word	0x000040b0
        /*0898*/ 	.word	0x000000ff
        /*089c*/ 	.word	0x00032430
        /*08a0*/ 	.short	0x010a
        /*08a2*/ 	.byte	0x3c
	.zero		1


	//   ....[32]....
        /*08a4*/ 	.word	0x000040f0
        /*08a8*/ 	.word	0x000000ff
        /*08ac*/ 	.word	0x00032430
        /*08b0*/ 	.short	0x010a
        /*08b2*/ 	.byte	0x3c
	.zero		1


	//   ....[33]....
        /*08b4*/ 	.word	0x00004440
        /*08b8*/ 	.word	0x000000ff
        /*08bc*/ 	.word	0x00032450
        /*08c0*/ 	.short	0x010a
        /*08c2*/ 	.byte	0x3c
	.zero		1


	//   ....[34]....
        /*08c4*/ 	.word	0x00004480
        /*08c8*/ 	.word	0x000000ff
        /*08cc*/ 	.word	0x00032450
        /*08d0*/ 	.short	0x010a
        /*08d2*/ 	.byte	0x3c
	.zero		1


	//   ....[35]....
        /*08d4*/ 	.word	0x00004f20
        /*08d8*/ 	.word	0x000000ff
        /*08dc*/ 	.word	0x00000000
        /*08e0*/ 	.short	0x0101
        /*08e2*/ 	.byte	0x0a
	.zero		1


	//   ....[36]....
        /*08e4*/ 	.word	0x00006ac0
        /*08e8*/ 	.word	0x000000ff
        /*08ec*/ 	.word	0x00000000
        /*08f0*/ 	.short	0x0101
        /*08f2*/ 	.byte	0x3c
	.zero		1


	//   ....[37]....
        /*08f4*/ 	.word	0x00007d90
        /*08f8*/ 	.word	0x000000ff
        /*08fc*/ 	.word	0x00000000
        /*0900*/ 	.short	0x0101
        /*0902*/ 	.byte	0x04
	.zero		1


	//   ....[38]....
        /*0904*/ 	.word	0x0000a940
        /*0908*/ 	.word	0x000000ff
        /*090c*/ 	.word	0x00032440
        /*0910*/ 	.short	0x010a
        /*0912*/ 	.byte	0x2a
	.zero		1


	//   ....[39]....
        /*0914*/ 	.word	0x0000ae60
        /*0918*/ 	.word	0x000000ff
        /*091c*/ 	.word	0x00032430
        /*0920*/ 	.short	0x0107
        /*0922*/ 	.byte	0x2a
	.zero		1


	//   ....[40]....
        /*0924*/ 	.word	0x0000aed0
        /*0928*/ 	.word	0x000000ff
        /*092c*/ 	.word	0x00032430
        /*0930*/ 	.short	0x0101
        /*0932*/ 	.byte	0x2a
	.zero		1


	//   ....[41]....
        /*0934*/ 	.word	0x0000b950
        /*0938*/ 	.word	0x000000ff
        /*093c*/ 	.word	0x00032400
        /*0940*/ 	.short	0x0107
        /*0942*/ 	.byte	0x2a
	.zero		1


	//   ....[42]....
        /*0944*/ 	.word	0x0000b9a0
        /*0948*/ 	.word	0x000000ff
        /*094c*/ 	.word	0x00032400
        /*0950*/ 	.short	0x0101
        /*0952*/ 	.byte	0x2a
	.zero		1


	//   ....[43]....
        /*0954*/ 	.word	0x0000c430
        /*0958*/ 	.word	0x000000ff
        /*095c*/ 	.word	0x00032410
        /*0960*/ 	.short	0x0107
        /*0962*/ 	.byte	0x2a
	.zero		1


	//   ....[44]....
        /*0964*/ 	.word	0x0000c490
        /*0968*/ 	.word	0x000000ff
        /*096c*/ 	.word	0x00032410
        /*0970*/ 	.short	0x0101
        /*0972*/ 	.byte	0x2a
	.zero		1


	//   ....[45]....
        /*0974*/ 	.word	0x0000c4a0
        /*0978*/ 	.word	0x000000ff
        /*097c*/ 	.word	0x00032420
        /*0980*/ 	.short	0x010a
        /*0982*/ 	.byte	0x2a
	.zero		1


	//   ....[46]....
        /*0984*/ 	.word	0x0000c4f0
        /*0988*/ 	.word	0x000000ff
        /*098c*/ 	.word	0x00032460
        /*0990*/ 	.short	0x010a
        /*0992*/ 	.byte	0x2a
	.zero		1


	//   ....[47]....
        /*0994*/ 	.word	0x0000cc20
        /*0998*/ 	.word	0x000000ff
        /*099c*/ 	.word	0x00032450
        /*09a0*/ 	.short	0x0107
        /*09a2*/ 	.byte	0x2a
	.zero		1


	//   ....[48]....
        /*09a4*/ 	.word	0x0000cca0
        /*09a8*/ 	.word	0x000000ff
        /*09ac*/ 	.word	0x00032450
        /*09b0*/ 	.short	0x0101
        /*09b2*/ 	.byte	0x2a
	.zero		1


	//   ....[49]....
        /*09b4*/ 	.word	0x0000cfc0
        /*09b8*/ 	.word	0x00000013
        /*09bc*/ 	.word	0x00032440
        /*09c0*/ 	.short	0x010a
        /*09c2*/ 	.byte	0x3f
	.zero		1


	//   ....[50]....
        /*09c4*/ 	.word	0x0000d3f0
        /*09c8*/ 	.word	0x00000013
        /*09cc*/ 	.word	0x00032430
        /*09d0*/ 	.short	0x0107
        /*09d2*/ 	.byte	0x3f
	.zero		1


	//   ....[51]....
        /*09d4*/ 	.word	0x0000d4a0
        /*09d8*/ 	.word	0x00000013
        /*09dc*/ 	.word	0x00032430
        /*09e0*/ 	.short	0x0101
        /*09e2*/ 	.byte	0x3f
	.zero		1


	//   ....[52]....
        /*09e4*/ 	.word	0x0000d4d0
        /*09e8*/ 	.word	0x00000013
        /*09ec*/ 	.word	0x00032460
        /*09f0*/ 	.short	0x010a
        /*09f2*/ 	.byte	0x3f
	.zero		1


	//   ....[53]....
        /*09f4*/ 	.word	0x0000da10
        /*09f8*/ 	.word	0x00000013
        /*09fc*/ 	.word	0x00032450
        /*0a00*/ 	.short	0x0107
        /*0a02*/ 	.byte	0x3f
	.zero		1


	//   ....[54]....
        /*0a04*/ 	.word	0x0000dad0
        /*0a08*/ 	.word	0x00000013
        /*0a0c*/ 	.word	0x00032450
        /*0a10*/ 	.short	0x0101
        /*0a12*/ 	.byte	0x3f
	.zero		1


	//   ....[55]....
        /*0a14*/ 	.word	0x0000dbc0
        /*0a18*/ 	.word	0x00000004
        /*0a1c*/ 	.word	0x00032420
        /*0a20*/ 	.short	0x010a
        /*0a22*/ 	.byte	0x3f
	.zero		1


	//   ....[56]....
        /*0a24*/ 	.word	0x0000dd50
        /*0a28*/ 	.word	0x00000005
        /*0a2c*/ 	.word	0x00032440
        /*0a30*/ 	.short	0x010a
        /*0a32*/ 	.byte	0x3f
	.zero		1


	//   ....[57]....
        /*0a34*/ 	.word	0x0000ddf0
        /*0a38*/ 	.word	0x00000011
        /*0a3c*/ 	.word	0x00032440
        /*0a40*/ 	.short	0x010a
        /*0a42*/ 	.byte	0x3f
	.zero		1


	//   ....[58]....
        /*0a44*/ 	.word	0x0000de30
        /*0a48*/ 	.word	0x00000005
        /*0a4c*/ 	.word	0x00032460
        /*0a50*/ 	.short	0x010a
        /*0a52*/ 	.byte	0x3f
	.zero		1


	//   ....[59]....
        /*0a54*/ 	.word	0x0000de70
        /*0a58*/ 	.word	0x00000011
        /*0a5c*/ 	.word	0x00032460
        /*0a60*/ 	.short	0x010a
        /*0a62*/ 	.byte	0x3f
	.zero		1


	//   ....[60]....
        /*0a64*/ 	.word	0x0000def0
        /*0a68*/ 	.word	0x00000003
        /*0a6c*/ 	.word	0x00032400
        /*0a70*/ 	.short	0x010a
        /*0a72*/ 	.byte	0x3f
	.zero		1


	//   ....[61]....
        /*0a74*/ 	.word	0x0000df60
        /*0a78*/ 	.word	0x00000003
        /*0a7c*/ 	.word	0x00032430
        /*0a80*/ 	.short	0x010a
        /*0a82*/ 	.byte	0x3f
	.zero		1


	//   ....[62]....
        /*0a84*/ 	.word	0x0000dfd0
        /*0a88*/ 	.word	0x00000003
        /*0a8c*/ 	.word	0x00032410
        /*0a90*/ 	.short	0x010a
        /*0a92*/ 	.byte	0x3f
	.zero		1


	//   ....[63]....
        /*0a94*/ 	.word	0x0000e040
        /*0a98*/ 	.word	0x00000003
        /*0a9c*/ 	.word	0x00032450
        /*0aa0*/ 	.short	0x010a
        /*0aa2*/ 	.byte	0x3f
	.zero		1


	//   ....[64]....
        /*0aa4*/ 	.word	0x0000e0a0
        /*0aa8*/ 	.word	0x00000099
        /*0aac*/ 	.word	0x00032430
        /*0ab0*/ 	.short	0x010a
        /*0ab2*/ 	.byte	0x3f
	.zero		1


	//   ....[65]....
        /*0ab4*/ 	.word	0x0000e100
        /*0ab8*/ 	.word	0x000000cb
        /*0abc*/ 	.word	0x00032450
        /*0ac0*/ 	.short	0x010a
        /*0ac2*/ 	.byte	0x3f
	.zero		1


	//   ....[66]....
        /*0ac4*/ 	.word	0x0000e1e0
        /*0ac8*/ 	.word	0x00000003
        /*0acc*/ 	.word	0x00032440
        /*0ad0*/ 	.short	0x010a
        /*0ad2*/ 	.byte	0x3f
	.zero		1


	//   ....[67]....
        /*0ad4*/ 	.word	0x0000ff60
        /*0ad8*/ 	.word	0x00000003
        /*0adc*/ 	.word	0x00032420
        /*0ae0*/ 	.short	0x010a
        /*0ae2*/ 	.byte	0x3f
	.zero		1


	//   ....[68]....
        /*0ae4*/ 	.word	0x0000ffc0
        /*0ae8*/ 	.word	0x00000003
        /*0aec*/ 	.word	0x00032460
        /*0af0*/ 	.short	0x010a
        /*0af2*/ 	.byte	0x3f
	.zero		1


	//   ....[69]....
        /*0af4*/ 	.word	0x000109c0
        /*0af8*/ 	.word	0x00000013
        /*0afc*/ 	.word	0x00032440
        /*0b00*/ 	.short	0x010a
        /*0b02*/ 	.byte	0x3f
	.zero		1


	//   ....[70]....
        /*0b04*/ 	.word	0x00011040
        /*0b08*/ 	.word	0x00000013
        /*0b0c*/ 	.word	0x00032460
        /*0b10*/ 	.short	0x010a
        /*0b12*/ 	.byte	0x3f
	.zero		1


	//   ....[71]....
        /*0b14*/ 	.word	0x000117c0
        /*0b18*/ 	.word	0x00000004
        /*0b1c*/ 	.word	0x00032420
        /*0b20*/ 	.short	0x010a
        /*0b22*/ 	.byte	0x3f
	.zero		1


	//   ....[72]....
        /*0b24*/ 	.word	0x00011960
        /*0b28*/ 	.word	0x00000005
        /*0b2c*/ 	.word	0x00032440
        /*0b30*/ 	.short	0x010a
        /*0b32*/ 	.byte	0x3f
	.zero		1


	//   ....[73]....
        /*0b34*/ 	.word	0x000119b0
        /*0b38*/ 	.word	0x00000011
        /*0b3c*/ 	.word	0x00032440
        /*0b40*/ 	.short	0x010a
        /*0b42*/ 	.byte	0x3f
	.zero		1


	//   ....[74]....
        /*0b44*/ 	.word	0x00011a00
        /*0b48*/ 	.word	0x00000005
        /*0b4c*/ 	.word	0x00032460
        /*0b50*/ 	.short	0x010a
        /*0b52*/ 	.byte	0x3f
	.zero		1


	//----- nvinfo : EIATTR_NUM_MBARRIERS
	.align		4
.L_177:
        /*0b54*/ 	.byte	0x03, 0x38
        /*0b56*/ 	.short	0x0017


	//----- nvinfo : EIATTR_EXIT_INSTR_OFFSETS
	.align		4
        /*0b58*/ 	.byte	0x04, 0x1c
        /*0b5a*/ 	.short	(.L_179 - .L_178)


	//   ....[0]....
.L_178:
        /*0b5c*/ 	.word	0x0000dec0


	//----- nvinfo : EIATTR_MAX_THREADS
	.align		4
.L_179:
        /*0b60*/ 	.byte	0x04, 0x05
        /*0b62*/ 	.short	(.L_181 - .L_180)
.L_180:
        /*0b64*/ 	.word	0x00000180
        /*0b68*/ 	.word	0x00000001
        /*0b6c*/ 	.word	0x00000001


	//----- nvinfo : EIATTR_CRS_STACK_SIZE
	.align		4
.L_181:
        /*0b70*/ 	.byte	0x04, 0x1e
        /*0b72*/ 	.short	(.L_183 - .L_182)
.L_182:
        /*0b74*/ 	.word	0x00000000


	//----- nvinfo : EIATTR_CBANK_PARAM_SIZE
	.align		4
.L_183:
        /*0b78*/ 	.byte	0x03, 0x19
        /*0b7a*/ 	.short	0x0b70


	//----- nvinfo : EIATTR_PARAM_CBANK
	.align		4
        /*0b7c*/ 	.byte	0x04, 0x0a
        /*0b7e*/ 	.short	(.L_185 - .L_184)
	.align		4
.L_184:
        /*0b80*/ 	.word	index@(.nv.constant0._ZN7cutlass13device_kernelIN5flash11enable_sm90INS1_16FlashAttnFwdSm90INS1_25CollectiveMainloopFwdSm90ILi2EN4cute5tupleIJNS5_1CILi1EEES8_S8_EEENS6_IJNS7_ILi128EEENS7_ILi96EEENS7_ILi64EEEEEELi256ENS_10bfloat16_tEfNS_4arch4Sm90ELb0ELb0ELb1ELb0ELb1ELb0ELb1ELb1ELb0ELb1ELb1ELb0EEENS1_21CollectiveEpilogueFwdINS6_IJSA_NS7_ILi256EEESB_EEES9_SE_SG_Li256ELb0ELb1ELb1ELb0EEENS1_19SingleTileSchedulerILb0ELb1ELb1ELi128EEEEEEEEEvNT_6ParamsE)
        /*0b84*/ 	.short	0x0210
        /*0b86*/ 	.short	0x0b70


	//----- nvinfo : EIATTR_SW_WAR
	.align		4
.L_185:
        /*0b88*/ 	.byte	0x04, 0x36
        /*0b8a*/ 	.short	(.L_187 - .L_186)
.L_186:
        /*0b8c*/ 	.word	0x00000008
.L_187:


//--------------------- .nv.info._ZN7cutlass13device_kernelIN5flash11enable_sm90INS1_16FlashAttnFwdSm90INS1_25CollectiveMainloopFwdSm90ILi2EN4cute5tupleIJNS5_1CILi1EEES8_S8_EEENS6_IJNS7_ILi128EEENS7_ILi96EEENS7_ILi64EEEEEELi256ENS_10bfloat16_tEfNS_4arch4Sm90ELb0ELb0ELb1ELb1ELb1ELb0ELb0ELb1ELb0ELb1ELb1ELb0EEENS1_21CollectiveEpilogueFwdINS6_IJSA_NS7_ILi256EEESB_EEES9_SE_SG_Li256ELb1ELb1ELb1ELb0EEENS1_36VarlenDynamicPersistentTileSchedulerILi128ELi96ELi256ELi128ELb1ELb1ELb1ELb0ELb1ELb1EEEEEEEEEvNT_6ParamsE --------------------------
	.section	.nv.info._ZN7cutlass13device_kernelIN5flash11enable_sm90INS1_16FlashAttnFwdSm90INS1_25CollectiveMainloopFwdSm90ILi2EN4cute5tupleIJNS5_1CILi1EEES8_S8_EEENS6_IJNS7_ILi128EEENS7_ILi96EEENS7_ILi64EEEEEELi256ENS_10bfloat16_tEfNS_4arch4Sm90ELb0ELb0ELb1ELb1ELb1ELb0ELb0ELb1ELb0ELb1ELb1ELb0EEENS1_21CollectiveEpilogueFwdINS6_IJSA_NS7_ILi256EEESB_EEES9_SE_SG_Li256ELb1ELb1ELb1ELb0EEENS1_36VarlenDynamicPersistentTileSchedulerILi128ELi96ELi256ELi128ELb1ELb1ELb1ELb0ELb1ELb1EEEEEEEEEvNT_6ParamsE,"",@"SHT_CUDA_INFO"
	.sectionflags	@""
	.align	4


	//----- nvinfo : EIATTR_CUDA_API_VERSION
	.align		4
        /*0000*/ 	.byte	0x04, 0x37
        /*0002*/ 	.short	(.L_189 - .L_188)
.L_188:
        /*0004*/ 	.word	0x00000082


	//----- nvinfo : EIATTR_KPARAM_INFO
	.align		4
.L_189:
        /*0008*/ 	.byte	0x04, 0x17
        /*000a*/ 	.short	(.L_191 - .L_190)
.L_190:
        /*000c*/ 	.word	0x00000000
        /*0010*/ 	.short	0x0000
        /*0012*/ 	.short	0x0070
        /*0014*/ 	.byte	0x00, 0xf0, 0x01, 0x2a


	//----- nvinfo : EIATTR_SPARSE_MMA_MASK
	.align		4
.L_191:
        /*0018*/ 	.byte	0x03, 0x50
        /*001a*/ 	.short	0x0000


	//----- nvinfo : EIATTR_MAXREG_COUNT
	.align		4
        /*001c*/ 	.byte	0x03, 0x1b
        /*001e*/ 	.short	0x00a8


	//----- nvinfo : EIATTR_NUM_BARRIERS
	.align		4
        /*0020*/ 	.byte	0x02, 0x4c
        /*0022*/ 	.byte	0x10
	.zero		1


	//----- nvinfo : EIATTR_EXTERNS
	.align		4
        /*0024*/ 	.byte	0x04, 0x0f
        /*0026*/ 	.short	(.L_193 - .L_192)


	//   ....[0]....
	.align		4
.L_192:
        /*0028*/ 	.word	index@(__assertfail)


	//----- nvinfo : EIATTR_ANNOTATIONS
	.align		4
.L_193:
        /*002c*/ 	.byte	0x04, 0x55
        /*002e*/ 	.short	(.L_195 - .L_194)


	//   ....[0]....
.L_194:
        /*0030*/ 	.word	0x00000001
        /*0034*/ 	.byte	0x70, 0x0c, 0x00, 0x00, 0x01, 0x00, 0x00, 0x00, 0xe0, 0x0c, 0x00, 0x00, 0x01, 0x00, 0x00, 0x00
        /* <DEDUP_REMOVED lines=13> */
        /*0114*/ 	.byte	0xc0, 0x09, 0x01, 0x00


	//----- nvinfo : EIATTR_MERCURY_ISA_VERSION
	.align		4
.L_195:
        /*0118*/ 	.byte	0x03, 0x5f
        /*011a*/ 	.short	0x0101


	//----- nvinfo : EIATTR_UNUSED_LOAD_BYTE_OFFSET
	.align		4
        /*011c*/ 	.byte	0x04, 0x44
        /*011e*/ 	.short	(.L_197 - .L_196)


	//   ....[0]....
.L_196:
        /*0120*/ 	.word	0x00000960
        /*0124*/ 	.word	0x0000fff0


	//   ....[1]....
        /*0128*/ 	.word	0x00006cf0
        /*012c*/ 	.word	0x0000fff0


	//----- nvinfo : EIATTR_INT_WARP_WIDE_INSTR_OFFSETS
	.align		4
.L_197:
        /*0130*/ 	.byte	0x04, 0x31
        /*0132*/ 	.short	(.L_199 - .L_198)


	//   ....[0]....
.L_198:
        /*0134*/ 	.word	0x000000c0


	//   ....[1]....
        /*0138*/ 	.word	0x000000d0


	//   ....[2]....
        /*013c*/ 	.word	0x00000170


	//   ....[3]....
        /*0140*/ 	.word	0x0000c970


	//   ....[4]....
        /*0144*/ 	.word	0x0000ca00


	//   ....[5]....
        /*0148*/ 	.word	0x0000fca0


	//   ....[6]....
        /*014c*/ 	.word	0x0000fd30


	//----- nvinfo : EIATTR_COOP_GROUP_MASK_REGIDS
	.align		4
.L_199:
        /*0150*/ 	.byte	0x04, 0x29
        /*0152*/ 	.short	(.L_201 - .L_200)


	//   ....[0]....
.L_200:
        /*0154*/ 	.word	0xffffffff


	//   ....[1]....
        /*0158*/ 	.word	0xffffffff


	//   ....[2]....
        /*015c*/ 	.word	0xffffffff


	//   ....[3]....
        /*0160*/ 	.word	0xffffffff


	//   ....[4]....
        /*0164*/ 	.word	0xffffffff


	//   ....[5]....
        /*0168*/ 	.word	0xffffffff


	//   ....[6]....
        /*016c*/ 	.word	0xffffffff


	//   ....[7]....
        /*0170*/ 	.word	0xffffffff


	//   ....[8]....
        /*0174*/ 	.word	0xffffffff


	//   ....[9]....
        /*0178*/ 	.word	0xffffffff


	//   ....[10]....
        /*017c*/ 	.word	0xffffffff


	//   ....[11]....
        /*0180*/ 	.word	0xffffffff


	//   ....[12]....
        /*0184*/ 	.word	0xffffffff


	//   ....[13]....
        /*0188*/ 	.word	0xffffffff


	//   ....[14]....
        /*018c*/ 	.word	0xffffffff


	//   ....[15]....
        /*0190*/ 	.word	0xffffffff


	//   ....[16]....
        /*0194*/ 	.word	0xffffffff


	//   ....[17]....
        /*0198*/ 	.word	0xffffffff


	//   ....[18]....
        /*019c*/ 	.word	0xffffffff


	//   ....[19]....
        /*01a0*/ 	.word	0xffffffff


	//   ....[20]....
        /*01a4*/ 	.word	0xffffffff


	//   ....[21]....
        /*01a8*/ 	.word	0xffffffff


	//   ....[22]....
        /*01ac*/ 	.word	0xffffffff


	//   ....[23]....
        /*01b0*/ 	.word	0xffffffff


	//   ....[24]....
        /*01b4*/ 	.word	0xffffffff


	//   ....[25]....
        /*01b8*/ 	.word	0xffffffff


	//   ....[26]....
        /*01bc*/ 	.word	0xffffffff


	//   ....[27]....
        /*01c0*/ 	.word	0xffffffff


	//   ....[28]....
        /*01c4*/ 	.word	0xffffffff


	//   ....[29]....
        /*01c8*/ 	.word	0xffffffff


	//   ....[30]....
        /*01cc*/ 	.word	0xffffffff


	//   ....[31]....
        /*01d0*/ 	.word	0xffffffff


	//   ....[32]....
        /*01d4*/ 	.word	0xffffffff


	//   ....[33]....
        /*01d8*/ 	.word	0xffffffff


	//   ....[34]....
        /*01dc*/ 	.word	0xffffffff


	//   ....[35]....
        /*01e0*/ 	.word	0xffffffff


	//   ....[36]....
        /*01e4*/ 	.word	0xffffffff


	//   ....[37]....
        /*01e8*/ 	.word	0xffffffff


	//   ....[38]....
        /*01ec*/ 	.word	0xffffffff


	//   ....[39]....
        /*01f0*/ 	.word	0xffffffff


	//   ....[40]....
        /*01f4*/ 	.word	0xffffffff


	//   ....[41]....
        /*01f8*/ 	.word	0xffffffff


	//   ....[42]....
        /*01fc*/ 	.word	0xffffffff


	//   ....[43]....
        /*0200*/ 	.word	0xffffffff


	//   ....[44]....
        /*0204*/ 	.word	0xffffffff


	//   ....[45]....
        /*0208*/ 	.word	0xffffffff


	//   ....[46]....
        /*020c*/ 	.word	0xffffffff


	//   ....[47]....
        /*0210*/ 	.word	0xffffffff


	//   ....[48]....
        /*0214*/ 	.word	0xffffffff


	//   ....[49]....
        /*0218*/ 	.word	0xffffffff


	//   ....[50]....
        /*021c*/ 	.word	0xffffffff


	//   ....[51]....
        /*0220*/ 	.word	0xffffffff


	//   ....[52]....
        /*0224*/ 	.word	0xffffffff


	//   ....[53]....
        /*0228*/ 	.word	0xffffffff


	//   ....[54]....
        /*022c*/ 	.word	0xffffffff


	//   ....[55]....
        /*0230*/ 	.word	0xffffffff


	//   ....[56]....
        /*0234*/ 	.word	0xffffffff


	//   ....[57]....
        /*0238*/ 	.word	0xffffffff


	//   ....[58]....
        /*023c*/ 	.word	0xffffffff


	//   ....[59]....
        /*0240*/ 	.word	0xffffffff


	//   ....[60]....
        /*0244*/ 	.word	0xffffffff


	//   ....[61]....
        /*0248*/ 	.word	0xffffffff


	//   ....[62]....
        /*024c*/ 	.word	0xffffffff


	//   ....[63]....
        /*0250*/ 	.word	0xffffffff


	//   ....[64]....
        /*0254*/ 	.word	0xffffffff


	//   ....[65]....
        /*0258*/ 	.word	0xffffffff


	//   ....[66]....
        /*025c*/ 	.word	0xffffffff


	//   ....[67]....
        /*0260*/ 	.word	0xffffffff


	//   ....[68]....
        /*0264*/ 	.word	0xffffffff


	//   ....[69]....
        /*0268*/ 	.word	0xffffffff


	//   ....[70]....
        /*026c*/ 	.word	0xffffffff


	//   ....[71]....
        /*0270*/ 	.word	0xffffffff


	//   ....[72]....
        /*0274*/ 	.word	0xffffffff


	//   ....[73]....
        /*0278*/ 	.word	0xffffffff


	//   ....[74]....
        /*027c*/ 	.word	0xffffffff


	//   ....[75]....
        /*0280*/ 	.word	0xffffffff


	//   ....[76]....
        /*0284*/ 	.word	0xffffffff


	//   ....[77]....
        /*0288*/ 	.word	0xffffffff


	//   ....[78]....
        /*028c*/ 	.word	0xffffffff


	//   ....[79]....
        /*0290*/ 	.word	0xffffffff


	//   ....[80]....
        /*0294*/ 	.word	0xffffffff


	//   ....[81]....
        /*0298*/ 	.word	0xffffffff


	//   ....[82]....
        /*029c*/ 	.word	0xffffffff


	//   ....[83]....
        /*02a0*/ 	.word	0xffffffff


	//   ....[84]....
        /*02a4*/ 	.word	0xffffffff


	//   ....[85]....
        /*02a8*/ 	.word	0xffffffff


	//   ....[86]....
        /*02ac*/ 	.word	0xffffffff


	//   ....[87]....
        /*02b0*/ 	.word	0xffffffff


	//   ....[88]....
        /*02b4*/ 	.word	0xffffffff


	//   ....[89]....
        /*02b8*/ 	.word	0xffffffff


	//   ....[90]....
        /*02bc*/ 	.word	0xffffffff


	//   ....[91]....
        /*02c0*/ 	.word	0xffffffff


	//   ....[92]....
        /*02c4*/ 	.word	0xffffffff


	//   ....[93]....
        /*02c8*/ 	.word	0xffffffff


	//   ....[94]....
        /*02cc*/ 	.word	0xffffffff


	//   ....[95]....
        /*02d0*/ 	.word	0xffffffff


	//   ....[96]....
        /*02d4*/ 	.word	0xffffffff


	//   ....[97]....
        /*02d8*/ 	.word	0xffffffff


	//   ....[98]....
        /*02dc*/ 	.word	0xffffffff


	//   ....[99]....
        /*02e0*/ 	.word	0xffffffff


	//   ....[100]....
        /*02e4*/ 	.word	0xffffffff


	//   ....[101]....
        /*02e8*/ 	.word	0xffffffff


	//   ....[102]....
        /*02ec*/ 	.word	0xffffffff


	//   ....[103]....
        /*02f0*/ 	.word	0xffffffff


	//   ....[104]....
        /*02f4*/ 	.word	0xffffffff


	//   ....[105]....
        /*02f8*/ 	.word	0xffffffff


	//   ....[106]....
        /*02fc*/ 	.word	0xffffffff


	//   ....[107]....
        /*0300*/ 	.word	0xffffffff


	//   ....[108]....
        /*0304*/ 	.word	0xffffffff


	//   ....[109]....
        /*0308*/ 	.word	0xffffffff


	//   ....[110]....
        /*030c*/ 	.word	0xffffffff


	//   ....[111]....
        /*0310*/ 	.word	0xffffffff


	//   ....[112]....
        /*0314*/ 	.word	0xffffffff


	//   ....[113]....
        /*0318*/ 	.word	0xffffffff


	//   ....[114]....
        /*031c*/ 	.word	0xffffffff


	//   ....[115]....
        /*0320*/ 	.word	0xffffffff


	//   ....[116]....
        /*0324*/ 	.word	0xffffffff


	//   ....[117]....
        /*0328*/ 	.word	0xffffffff


	//   ....[118]....
        /*032c*/ 	.word	0xffffffff


	//   ....[119]....
        /*0330*/ 	.word	0xffffffff


	//   ....[120]....
        /*0334*/ 	.word	0xffffffff


	//   ....[121]....
        /*0338*/ 	.word	0xffffffff


	//   ....[122]....
        /*033c*/ 	.word	0xffffffff


	//   ....[123]....
        /*0340*/ 	.word	0xffffffff


	//   ....[124]....
        /*0344*/ 	.word	0xffffffff


	//   ....[125]....
        /*0348*/ 	.word	0xffffffff


	//   ....[126]....
        /*034c*/ 	.word	0xffffffff


	//   ....[127]....
        /*0350*/ 	.word	0xffffffff


	//   ....[128]....
        /*0354*/ 	.word	0xffffffff


	//   ....[129]....
        /*0358*/ 	.word	0xffffffff


	//   ....[130]....
        /*035c*/ 	.word	0xffffffff


	//   ....[131]....
        /*0360*/ 	.word	0xffffffff


	//   ....[132]....
        /*0364*/ 	.word	0xffffffff


	//   ....[133]....
        /*0368*/ 	.word	0xffffffff


	//   ....[134]....
        /*036c*/ 	.word	0xffffffff


	//   ....[135]....
        /*0370*/ 	.word	0xffffffff


	//   ....[136]....
        /*0374*/ 	.word	0xffffffff


	//   ....[137]....
        /*0378*/ 	.word	0xffffffff


	//   ....[138]....
        /*037c*/ 	.word	0xffffffff


	//   ....[139]....
        /*0380*/ 	.word	0xffffffff


	//   ....[140]....
        /*0384*/ 	.word	0xffffffff


	//   ....[141]....
        /*0388*/ 	.word	0xffffffff


	//   ....[142]....
        /*038c*/ 	.word	0xffffffff


	//   ....[143]....
        /*0390*/ 	.word	0x0500000f


	//   ....[144]....
        /*0394*/ 	.word	0x0500000f


	//   ....[145]....
        /*0398*/ 	.word	0x0500000f


	//   ....[146]....
        /*039c*/ 	.word	0x0500000f


	//   ....[147]....
        /*03a0*/ 	.word	0x0500000f


	//   ....[148]....
        /*03a4*/ 	.word	0x0500000f


	//   ....[149]....
        /*03a8*/ 	.word	0x0500000f


	//   ....[150]....
        /*03ac*/ 	.word	0x0500000f


	//   ....[151]....
        /*03b0*/ 	.word	0x0500000f


	//   ....[152]....
        /*03b4*/ 	.word	0x0500000f


	//   ....[153]....
        /*03b8*/ 	.word	0x0500000f


	//   ....[154]....
        /*03bc*/ 	.word	0x0500000f


	//   ....[155]....
        /*03c0*/ 	.word	0x0500000f


	//   ....[156]....
        /*03c4*/ 	.word	0x0500000f


	//   ....[157]....
        /*03c8*/ 	.word	0x0500000f


	//   ....[158]....
        /*03cc*/ 	.word	0x0500000f


	//   ....[159]....
        /*03d0*/ 	.word	0x0500000f


	//   ....[160]....
        /*03d4*/ 	.word	0x0500000f


	//   ....[161]....
        /*03d8*/ 	.word	0x0500000f


	//   ....[162]....
        /*03dc*/ 	.word	0x0500000f


	//   ....[163]....
        /*03e0*/ 	.word	0x0500000f


	//   ....[164]....
        /*03e4*/ 	.word	0x0500000f


	//   ....[165]....
        /*03e8*/ 	.word	0x0500000f


	//   ....[166]....
        /*03ec*/ 	.word	0x0500000f


	//   ....[167]....
        /*03f0*/ 	.word	0x0500000f


	//   ....[168]....
        /*03f4*/ 	.word	0x0500000f


	//   ....[169]....
        /*03f8*/ 	.word	0x0500000f


	//   ....[170]....
        /*03fc*/ 	.word	0x0500000f


	//   ....[171]....
        /*0400*/ 	.word	0x0500000f


	//   ....[172]....
        /*0404*/ 	.word	0x0500000f


	//   ....[173]....
        /*0408*/ 	.word	0x0500000f


	//   ....[174]....
        /*040c*/ 	.word	0x0500000f


	//   ....[175]....
        /*0410*/ 	.word	0x0500000f


	//   ....[176]....
        /*0414*/ 	.word	0x0500000f


	//   ....[177]....
        /*0418*/ 	.word	0x0500000f


	//   ....[178]....
        /*041c*/ 	.word	0x0500000f


	//   ....[179]....
        /*0420*/ 	.word	0x0500000f


	//   ....[180]....
        /*0424*/ 	.word	0x0500000f


	//   ....[181]....
        /*0428*/ 	.word	0x0500000f


	//   ....[182]....
        /*042c*/ 	.word	0x0500000f


	//   ....[183]....
        /*0430*/ 	.word	0x0500000f


	//   ....[184]....
        /*0434*/ 	.word	0x0500000f


	//   ....[185]....
        /*0438*/ 	.word	0x0500000f


	//   ....[186]....
        /*043c*/ 	.word	0x0500000f


	//   ....[187]....
        /*0440*/ 	.word	0x0500000f


	//   ....[188]....
        /*0444*/ 	.word	0x0500000f


	//   ....[189]....
        /*0448*/ 	.word	0x0500000f


	//   ....[190]....
        /*044c*/ 	.word	0x0500000f


	//   ....[191]....
        /*0450*/ 	.word	0x0500000f


	//   ....[192]....
        /*0454*/ 	.word	0x0500000f


	//   ....[193]....
        /*0458*/ 	.word	0x0500000f


	//   ....[194]....
        /*045c*/ 	.word	0x0500000f


	//   ....[195]....
        /*0460*/ 	.word	0x0500000f


	//   ....[196]....
        /*0464*/ 	.word	0x0500000f


	//   ....[197]....
        /*0468*/ 	.word	0x0500000f


	//   ....[198]....
        /*046c*/ 	.word	0x0500000f


	//   ....[199]....
        /*0470*/ 	.word	0x0500000f


	//   ....[200]....
        /*0474*/ 	.word	0x0500000f


	//   ....[201]....
        /*0478*/ 	.word	0x0500000f


	//   ....[202]....
        /*047c*/ 	.word	0x0500000f


	//   ....[203]....
        /*0480*/ 	.word	0x0500000f


	//   ....[204]....
        /*0484*/ 	.word	0x0500000f


	//   ....[205]....
        /*0488*/ 	.word	0x0500000f


	//   ....[206]....
        /*048c*/ 	.word	0x0500000f


	//   ....[207]....
        /*0490*/ 	.word	0x0500000f


	//   ....[208]....
        /*0494*/ 	.word	0x0500000f


	//   ....[209]....
        /*0498*/ 	.word	0x0500000f


	//   ....[210]....
        /*049c*/ 	.word	0x0500000f


	//   ....[211]....
        /*04a0*/ 	.word	0x0500000f


	//   ....[212]....
        /*04a4*/ 	.word	0x0500000f


	//   ....[213]....
        /*04a8*/ 	.word	0x0500000f


	//   ....[214]....
        /*04ac*/ 	.word	0x0500000f


	//   ....[215]....
        /*04b0*/ 	.word	0x0500000f


	//   ....[216]....
        /*04b4*/ 	.word	0x0500000f


	//   ....[217]....
        /*04b8*/ 	.word	0x0500000f


	//   ....[218]....
        /*04bc*/ 	.word	0x0500000f


	//   ....[219]....
        /*04c0*/ 	.word	0x0500000f


	//   ....[220]....
        /*04c4*/ 	.word	0x0500000f


	//   ....[221]....
        /*04c8*/ 	.word	0x0500000f


	//   ....[222]....
        /*04cc*/ 	.word	0x0500000f


	//   ....[223]....
        /*04d0*/ 	.word	0x0500000f


	//   ....[224]....
        /*04d4*/ 	.word	0x0500000f


	//   ....[225]....
        /*04d8*/ 	.word	0x0500000f


	//   ....[226]....
        /*04dc*/ 	.word	0x0500000f


	//----- nvinfo : EIATTR_COOP_GROUP_INSTR_OFFSETS
	.align		4
.L_201:
        /*04e0*/ 	.byte	0x04, 0x28
        /*04e2*/ 	.short	(.L_203 - .L_202)


	//   ....[0]....
.L_202:
        /*04e4*/ 	.word	0x00000080


	//   ....[1]....
        /*04e8*/ 	.word	0x00000090


	//   ....[2]....
        /*04ec*/ 	.word	0x000002d0


	//   ....[3]....
        /*04f0*/ 	.word	0x00000430


	//   ....[4]....
        /*04f4*/ 	.word	0x00000550


	//   ....[5]....
        /*04f8*/ 	.word	0x000006b0


	//   ....[6]....
        /*04fc*/ 	.word	0x00001c00


	//   ....[7]....
        /*0500*/ 	.word	0x00002de0


	//   ....[8]....
        /*0504*/ 	.word	0x00002e60


	//   ....[9]....
        /*0508*/ 	.word	0x00003270


	//   ....[10]....
        /*050c*/ 	.word	0x000032c0


	//   ....[11]....
        /*0510*/ 	.word	0x000047a0


	//   ....[12]....
        /*0514*/ 	.word	0x00004800


	//   ....[13]....
        /*0518*/ 	.word	0x00005220


	//   ....[14]....
        /*051c*/ 	.word	0x00005280


	//   ....[15]....
        /*0520*/ 	.word	0x00006270


	//   ....[16]....
        /*0524*/ 	.word	0x000062e0


	//   ....[17]....
        /*0528*/ 	.word	0x00006350


	//   ....[18]....
        /*052c*/ 	.word	0x00006370


	//   ....[19]....
        /*0530*/ 	.word	0x00007e40


	//   ....[20]....
        /*0534*/ 	.word	0x00007e60


	//   ....[21]....
        /*0538*/ 	.word	0x00007e70


	//   ....[22]....
        /*053c*/ 	.word	0x00007e80


	//   ....[23]....
        /*0540*/ 	.word	0x00008950


	//   ....[24]....
        /*0544*/ 	.word	0x00008970


	//   ....[25]....
        /*0548*/ 	.word	0x00008b20


	//   ....[26]....
        /*054c*/ 	.word	0x00008b40


	//   ....[27]....
        /*0550*/ 	.word	0x00008c80


	//   ....[28]....
        /*0554*/ 	.word	0x00008ca0


	//   ....[29]....
        /*0558*/ 	.word	0x00008df0


	//   ....[30]....
        /*055c*/ 	.word	0x00008e10


	//   ....[31]....
        /*0560*/ 	.word	0x00009360


	//   ....[32]....
        /*0564*/ 	.word	0x00009370


	//   ....[33]....
        /*0568*/ 	.word	0x00009c30


	//   ....[34]....
        /*056c*/ 	.word	0x00009c40


	//   ....[35]....
        /*0570*/ 	.word	0x0000aec0


	//   ....[36]....
        /*0574*/ 	.word	0x0000aef0


	//   ....[37]....
        /*0578*/ 	.word	0x0000b060


	//   ....[38]....
        /*057c*/ 	.word	0x0000b080


	//   ....[39]....
        /*0580*/ 	.word	0x0000b1c0


	//   ....[40]....
        /*0584*/ 	.word	0x0000b1e0


	//   ....[41]....
        /*0588*/ 	.word	0x0000b330


	//   ....[42]....
        /*058c*/ 	.word	0x0000b350


	//   ....[43]....
        /*0590*/ 	.word	0x0000b530


	//   ....[44]....
        /*0594*/ 	.word	0x0000b720


	//   ....[45]....
        /*0598*/ 	.word	0x0000b750


	//   ....[46]....
        /*059c*/ 	.word	0x0000b780


	//   ....[47]....
        /*05a0*/ 	.word	0x0000b7b0


	//   ....[48]....
        /*05a4*/ 	.word	0x0000b7e0


	//   ....[49]....
        /*05a8*/ 	.word	0x0000b810


	//   ....[50]....
        /*05ac*/ 	.word	0x0000b980


	//   ....[51]....
        /*05b0*/ 	.word	0x0000b9b0


	//   ....[52]....
        /*05b4*/ 	.word	0x0000b9e0


	//   ....[53]....
        /*05b8*/ 	.word	0x0000ba10


	//   ....[54]....
        /*05bc*/ 	.word	0x0000ba40


	//   ....[55]....
        /*05c0*/ 	.word	0x0000ba70


	//   ....[56]....
        /*05c4*/ 	.word	0x0000bb00


	//   ....[57]....
        /*05c8*/ 	.word	0x0000bb30


	//   ....[58]....
        /*05cc*/ 	.word	0x0000bb40


	//   ....[59]....
        /*05d0*/ 	.word	0x0000bbd0


	//   ....[60]....
        /*05d4*/ 	.word	0x0000d4f0


	//   ....[61]....
        /*05d8*/ 	.word	0x0000d510


	//   ....[62]....
        /*05dc*/ 	.word	0x0000d5a0


	//   ....[63]....
        /*05e0*/ 	.word	0x0000d5c0


	//   ....[64]....
        /*05e4*/ 	.word	0x0000d640


	//   ....[65]....
        /*05e8*/ 	.word	0x0000d660


	//   ....[66]....
        /*05ec*/ 	.word	0x0000d6e0


	//   ....[67]....
        /*05f0*/ 	.word	0x0000d700


	//   ....[68]....
        /*05f4*/ 	.word	0x0000d780


	//   ....[69]....
        /*05f8*/ 	.word	0x0000d7a0


	//   ....[70]....
        /*05fc*/ 	.word	0x0000d7b0


	//   ....[71]....
        /*0600*/ 	.word	0x0000d7c0


	//   ....[72]....
        /*0604*/ 	.word	0x0000dfc0


	//   ....[73]....
        /*0608*/ 	.word	0x0000dff0


	//   ....[74]....
        /*060c*/ 	.word	0x0000e020


	//   ....[75]....
        /*0610*/ 	.word	0x0000e0b0


	//   ....[76]....
        /*0614*/ 	.word	0x0000e0c0


	//   ....[77]....
        /*0618*/ 	.word	0x0000e150


	//   ....[78]....
        /*061c*/ 	.word	0x0000e160


	//   ....[79]....
        /*0620*/ 	.word	0x0000e1f0


	//   ....[80]....
        /*0624*/ 	.word	0x0000e200


	//   ....[81]....
        /*0628*/ 	.word	0x0000e290


	//   ....[82]....
        /*062c*/ 	.word	0x0000e2a0


	//   ....[83]....
        /*0630*/ 	.word	0x0000e330


	//   ....[84]....
        /*0634*/ 	.word	0x0000e340


	//   ....[85]....
        /*0638*/ 	.word	0x0000e3c0


	//   ....[86]....
        /*063c*/ 	.word	0x0000e3d0


	//   ....[87]....
        /*0640*/ 	.word	0x0000e3e0


	//   ....[88]....
        /*0644*/ 	.word	0x0000e840


	//   ....[89]....
        /*0648*/ 	.word	0x0000e870


	//   ....[90]....
        /*064c*/ 	.word	0x0000e8c0


	//   ....[91]....
        /*0650*/ 	.word	0x0000e970


	//   ....[92]....
        /*0654*/ 	.word	0x0000e990


	//   ....[93]....
        /*0658*/ 	.word	0x0000ea40


	//   ....[94]....
        /*065c*/ 	.word	0x0000ea50


	//   ....[95]....
        /*0660*/ 	.word	0x0000ea80


	//   ....[96]....
        /*0664*/ 	.word	0x0000eb10


	//   ....[97]....
        /*0668*/ 	.word	0x0000ebb0


	//   ....[98]....
        /*066c*/ 	.word	0x0000ebd0


	//   ....[99]....
        /*0670*/ 	.word	0x0000ebe0


	//   ....[100]....
        /*0674*/ 	.word	0x0000f300


	//   ....[101]....
        /*0678*/ 	.word	0x0000f320


	//   ....[102]....
        /*067c*/ 	.word	0x0000f330


	//   ....[103]....
        /*0680*/ 	.word	0x0000f370


	//   ....[104]....
        /*0684*/ 	.word	0x0000f380


	//   ....[105]....
        /*0688*/ 	.word	0x0000f3c0


	//   ....[106]....
        /*068c*/ 	.word	0x0000f3d0


	//   ....[107]....
        /*0690*/ 	.word	0x0000f410


	//   ....[108]....
        /*0694*/ 	.word	0x0000f420


	//   ....[109]....
        /*0698*/ 	.word	0x0000f460


	//   ....[110]....
        /*069c*/ 	.word	0x0000f470


	//   ....[111]....
        /*06a0*/ 	.word	0x0000f480


	//   ....[112]....
        /*06a4*/ 	.word	0x0000f7d0


	//   ....[113]....
        /*06a8*/ 	.word	0x0000f7f0


	//   ....[114]....
        /*06ac*/ 	.word	0x0000f800


	//   ....[115]....
        /*06b0*/ 	.word	0x0000f810


	//   ....[116]....
        /*06b4*/ 	.word	0x0000f820


	//   ....[117]....
        /*06b8*/ 	.word	0x0000f840


	//   ....[118]....
        /*06bc*/ 	.word	0x0000f8b0


	//   ....[119]....
        /*06c0*/ 	.word	0x0000f8e0


	//   ....[120]....
        /*06c4*/ 	.word	0x0000f8f0


	//   ....[121]....
        /*06c8*/ 	.word	0x0000f960


	//   ....[122]....
        /*06cc*/ 	.word	0x0000f970


	//   ....[123]....
        /*06d0*/ 	.word	0x0000fa70


	//   ....[124]....
        /*06d4*/ 	.word	0x0000ff60


	//   ....[125]....
        /*06d8*/ 	.word	0x0000ff90


	//   ....[126]....
        /*06dc*/ 	.word	0x0000fff0


	//   ....[127]....
        /*06e0*/ 	.word	0x00010020


	//   ....[128]....
        /*06e4*/ 	.word	0x00010050


	//   ....[129]....
        /*06e8*/ 	.word	0x00010080


	//   ....[130]....
        /*06ec*/ 	.word	0x000100b0


	//   ....[131]....
        /*06f0*/ 	.word	0x000100e0


	//   ....[132]....
        /*06f4*/ 	.word	0x00010280


	//   ....[133]....
        /*06f8*/ 	.word	0x000102b0


	//   ....[134]....
        /*06fc*/ 	.word	0x000102e0


	//   ....[135]....
        /*0700*/ 	.word	0x00010310


	//   ....[136]....
        /*0704*/ 	.word	0x00010340


	//   ....[137]....
        /*0708*/ 	.word	0x00010370


	//   ....[138]....
        /*070c*/ 	.word	0x00010430


	//   ....[139]....
        /*0710*/ 	.word	0x00010450


	//   ....[140]....
        /*0714*/ 	.word	0x00010460


	//   ....[141]....
        /*0718*/ 	.word	0x000104c0


	//   ....[142]....
        /*071c*/ 	.word	0x00010ae0


	//   ....[143]....
        /*0720*/ 	.word	0x00010fc0


	//   ....[144]....
        /*0724*/ 	.word	0x000110b0


	//   ....[145]....
        /*0728*/ 	.word	0x00011150


	//   ....[146]....
        /*072c*/ 	.word	0x000111b0


	//   ....[147]....
        /*0730*/ 	.word	0x000112a0


	//   ....[148]....
        /*0734*/ 	.word	0x00011310


	//   ....[149]....
        /*0738*/ 	.word	0x00011400


	//   ....[150]....
        /*073c*/ 	.word	0x00011470


	//   ....[151]....
        /*0740*/ 	.word	0x00011560


	//   ....[152]....
        /*0744*/ 	.word	0x000115d0


	//   ....[153]....
        /*0748*/ 	.word	0x000116c0


	//   ....[154]....
        /*074c*/ 	.word	0x00011730


	//   ....[155]....
        /*0750*/ 	.word	0x000117d0


	//   ....[156]....
        /*0754*/ 	.word	0x000118c0


	//   ....[157]....
        /*0758*/ 	.word	0x00011930


	//   ....[158]....
        /*075c*/ 	.word	0x00011990


	//   ....[159]....
        /*0760*/ 	.word	0x00011a80


	//   ....[160]....
        /*0764*/ 	.word	0x00011ae0


	//   ....[161]....
        /*0768*/ 	.word	0x00011be0


	//   ....[162]....
        /*076c*/ 	.word	0x00011c40


	//   ....[163]....
        /*0770*/ 	.word	0x00011d40


	//   ....[164]....
        /*0774*/ 	.word	0x00011da0


	//   ....[165]....
        /*0778*/ 	.word	0x00011ea0


	//   ....[166]....
        /*077c*/ 	.word	0x00011f00


	//   ....[167]....
        /*0780*/ 	.word	0x00012000


	//   ....[168]....
        /*0784*/ 	.word	0x00012060


	//   ....[169]....
        /*0788*/ 	.word	0x00012160


	//   ....[170]....
        /*078c*/ 	.word	0x000121c0


	//   ....[171]....
        /*0790*/ 	.word	0x000122a0


	//   ....[172]....
        /*0794*/ 	.word	0x000123d0


	//   ....[173]....
        /*0798*/ 	.word	0x000124b0


	//   ....[174]....
        /*079c*/ 	.word	0x00012560


	//   ....[175]....
        /*07a0*/ 	.word	0x00012670


	//   ....[176]....
        /*07a4*/ 	.word	0x000126d0


	//   ....[177]....
        /*07a8*/ 	.word	0x000127e0


	//   ....[178]....
        /*07ac*/ 	.word	0x00012840


	//   ....[179]....
        /*07b0*/ 	.word	0x00012950


	//   ....[180]....
        /*07b4*/ 	.word	0x000129b0


	//   ....[181]....
        /*07b8*/ 	.word	0x00012ac0


	//   ....[182]....
        /*07bc*/ 	.word	0x00012b20


	//   ....[183]....
        /*07c0*/ 	.word	0x00012be0


	//   ....[184]....
        /*07c4*/ 	.word	0x00012d40


	//   ....[185]....
        /*07c8*/ 	.word	0x00012de0


	//   ....[186]....
        /*07cc*/ 	.word	0x00012e40


	//   ....[187]....
        /*07d0*/ 	.word	0x00012ef0


	//   ....[188]....
        /*07d4*/ 	.word	0x00012f50


	//   ....[189]....
        /*07d8*/ 	.word	0x00013000


	//   ....[190]....
        /*07dc*/ 	.word	0x00013060


	//   ....[191]....
        /*07e0*/ 	.word	0x00013110


	//   ....[192]....
        /*07e4*/ 	.word	0x00013170


	//   ....[193]....
        /*07e8*/ 	.word	0x00013220


	//   ....[194]....
        /*07ec*/ 	.word	0x00013280


	//   ....[195]....
        /*07f0*/ 	.word	0x00013330


	//   ....[196]....
        /*07f4*/ 	.word	0x00013410


	//   ....[197]....
        /*07f8*/ 	.word	0x000134b0


	//   ....[198]....
        /*07fc*/ 	.word	0x00013510


	//   ....[199]....
        /*0800*/ 	.word	0x000135e0


	//   ....[200]....
        /*0804*/ 	.word	0x00013640


	//   ....[201]....
        /*0808*/ 	.word	0x00013710


	//   ....[202]....
        /*080c*/ 	.word	0x00013770


	//   ....[203]....
        /*0810*/ 	.word	0x00013850


	//   ....[204]....
        /*0814*/ 	.word	0x000138b0


	//   ....[205]....
        /*0818*/ 	.word	0x00013980


	//   ....[206]....
        /*081c*/ 	.word	0x000139e0


	//   ....[207]....
        /*0820*/ 	.word	0x00013ab0


	//   ....[208]....
        /*0824*/ 	.word	0x00013b40


	//   ....[209]....
        /*0828*/ 	.word	0x00013be0


	//   ....[210]....
        /*082c*/ 	.word	0x00013d60


	//   ....[211]....
        /*0830*/ 	.word	0x00013dd0


	//   ....[212]....
        /*0834*/ 	.word	0x00013e40


	//   ....[213]....
        /*0838*/ 	.word	0x00013eb0


	//   ....[214]....
        /*083c*/ 	.word	0x00013f20


	//   ....[215]....
        /*0840*/ 	.word	0x00013fa0


	//   ....[216]....
        /*0844*/ 	.word	0x00014020


	//   ....[217]....
        /*0848*/ 	.word	0x000140b0


	//   ....[218]....
        /*084c*/ 	.word	0x00014120


	//   ....[219]....
        /*0850*/ 	.word	0x00014190


	//   ....[220]....
        /*0854*/ 	.word	0x00014200


	//   ....[221]....
        /*0858*/ 	.word	0x00014280


	//   ....[222]....
        /*085c*/ 	.word	0x000142f0


	//   ....[223]....
        /*0860*/ 	.word	0x00014390


	//   ....[224]....
        /*0864*/ 	.word	0x000143e0


	//   ....[225]....
        /*0868*/ 	.word	0x00014470


	//   ....[226]....
        /*086c*/ 	.word	0x000145a0


	//----- nvinfo : EIATTR_REG_RECONFIG
	.align		4
.L_203:
        /*0870*/ 	.byte	0x01, 0x54
	.zero		2


	//----- nvinfo : EIATTR_SYSCALL_OFFSETS
	.align		4
        /*0874*/ 	.byte	0x04, 0x46
        /*0876*/ 	.short	(.L_205 - .L_204)


	//   ....[0]....
.L_204:
        /*0878*/ 	.word	0x00001d80


	//   ....[1]....
        /*087c*/ 	.word	0x0000cb60


	//   ....[2]....
        /*0880*/ 	.word	0x0000ccb0


	//   ....[3]....
        /*0884*/ 	.word	0x0000cda0


	//   ....[4]....
        /*0888*/ 	.word	0x0000dc30


	//----- nvinfo : EIATTR_MBARRIER_INSTR_OFFSETS
	.align		4
.L_205:
        /*088c*/ 	.byte	0x04, 0x39
        /*088e*/ 	.short	(.L_207 - .L_206)


	//   ....[0]....
.L_206:
        /*0890*/ 	.word	0x00000180
        /*0894*/ 	.word	0x000000ff
        /*0898*/ 	.word	0x00022800
        /*089c*/ 	.short	0x0100
        /*089e*/ 	.byte	0x08
	.zero		1


	//   ....[1]....
        /*08a0*/ 	.word	0x00000190
        /*08a4*/ 	.word	0x000000ff
        /*08a8*/ 	.word	0x00022820
        /*08ac*/ 	.short	0x0100
        /*08ae*/ 	.byte	0x08
	.zero		1


	//   ....[2]....
        /*08b0*/ 	.word	0x00000280
        /*08b4*/ 	.word	0x000000ff
        /*08b8*/ 	.word	0x00022830
        /*08bc*/ 	.short	0x0100
        /*08be*/ 	.byte	0x08
	.zero		1


	//   ....[3]....
        /*08c0*/ 	.word	0x00000290
        /*08c4*/ 	.word	0x000000ff
        /*08c8*/ 	.word	0x00022840
        /*08cc*/ 	.short	0x0100
        /*08ce*/ 	.byte	0x08
	.zero		1


	//   ....[4]....
        /*08d0*/ 	.word	0x000002a0
        /*08d4*/ 	.word	0x000000ff
        /*08d8*/ 	.word	0x00022838
        /*08dc*/ 	.short	0x0100
        /*08de*/ 	.byte	0x08
	.zero		1


	//   ....[5]....
        /*08e0*/ 	.word	0x000002b0
        /*08e4*/ 	.word	0x000000ff
        /*08e8*/ 	.word	0x00022848
        /*08ec*/ 	.short	0x0100
        /*08ee*/ 	.byte	0x08
	.zero		1


	//   ....[6]....
        /*08f0*/ 	.word	0x000003e0
        /*08f4*/ 	.word	0x000000ff
        /*08f8*/ 	.word	0x00022850
        /*08fc*/ 	.short	0x0100
        /*08fe*/ 	.byte	0x08
	.zero		1


	//   ....[7]....
        /*0900*/ 	.word	0x000003f0
        /*0904*/ 	.word	0x000000ff
        /*0908*/ 	.word	0x00022860
        /*090c*/ 	.short	0x0100
        /*090e*/ 	.byte	0x08
	.zero		1


	//   ....[8]....
        /*0910*/ 	.word	0x00000400
        /*0914*/ 	.word	0x000000ff
        /*0918*/ 	.word	0x00022858
        /*091c*/ 	.short	0x0100
        /*091e*/ 	.byte	0x08
	.zero		1


	//   ....[9]....
        /*0920*/ 	.word	0x00000410
        /*0924*/ 	.word	0x000000ff
        /*0928*/ 	.word	0x00022868
        /*092c*/ 	.short	0x0100
        /*092e*/ 	.byte	0x08
	.zero		1


	//   ....[10]....
        /*0930*/ 	.word	0x00000500
        /*0934*/ 	.word	0x000000ff
        /*0938*/ 	.word	0x00022870
        /*093c*/ 	.short	0x0100
        /*093e*/ 	.byte	0x06
	.zero		1


	//   ....[11]....
        /*0940*/ 	.word	0x00000510
        /*0944*/ 	.word	0x000000ff
        /*0948*/ 	.word	0x00022880
        /*094c*/ 	.short	0x0100
        /*094e*/ 	.byte	0x06
	.zero		1


	//   ....[12]....
        /*0950*/ 	.word	0x00000520
        /*0954*/ 	.word	0x000000ff
        /*0958*/ 	.word	0x00022878
        /*095c*/ 	.short	0x0100
        /*095e*/ 	.byte	0x06
	.zero		1


	//   ....[13]....
        /*0960*/ 	.word	0x00000530
        /*0964*/ 	.word	0x000000ff
        /*0968*/ 	.word	0x00022888
        /*096c*/ 	.short	0x0100
        /*096e*/ 	.byte	0x06
	.zero		1


	//   ....[14]....
        /*0970*/ 	.word	0x00000660
        /*0974*/ 	.word	0x000000ff
        /*0978*/ 	.word	0x00022890
        /*097c*/ 	.short	0x0100
        /*097e*/ 	.byte	0x08
	.zero		1


	//   ....[15]....
        /*0980*/ 	.word	0x00000670
        /*0984*/ 	.word	0x000000ff
        /*0988*/ 	.word	0x000228a0
        /*098c*/ 	.short	0x0100
        /*098e*/ 	.byte	0x08
	.zero		1


	//   ....[16]....
        /*0990*/ 	.word	0x00000680
        /*0994*/ 	.word	0x000000ff
        /*0998*/ 	.word	0x00022898
        /*099c*/ 	.short	0x0100
        /*099e*/ 	.byte	0x08
	.zero		1


	//   ....[17]....
        /*09a0*/ 	.word	0x00000690
        /*09a4*/ 	.word	0x000000ff
        /*09a8*/ 	.word	0x000228a8
        /*09ac*/ 	.short	0x0100
        /*09ae*/ 	.byte	0x08
	.zero		1


	//   ....[18]....
        /*09b0*/ 	.word	0x000007d0
        /*09b4*/ 	.word	0x000000ff
        /*09b8*/ 	.word	0x000228b0
        /*09bc*/ 	.short	0x0100
        /*09be*/ 	.byte	0x08
	.zero		1


	//   ....[19]....
        /*09c0*/ 	.word	0x000007e0
        /*09c4*/ 	.word	0x000000ff
        /*09c8*/ 	.word	0x000228c0
        /*09cc*/ 	.short	0x0100
        /*09ce*/ 	.byte	0x08
	.zero		1


	//   ....[20]....
        /*09d0*/ 	.word	0x000007f0
        /*09d4*/ 	.word	0x000000ff
        /*09d8*/ 	.word	0x000228b8
        /*09dc*/ 	.short	0x0100
        /*09de*/ 	.byte	0x08
	.zero		1


	//   ....[21]....
        /*09e0*/ 	.word	0x00000800
        /*09e4*/ 	.word	0x000000ff
        /*09e8*/ 	.word	0x000228c8
        /*09ec*/ 	.short	0x0100
        /*09ee*/ 	.byte	0x08
	.zero		1


	//   ....[22]....
        /*09f0*/ 	.word	0x00001e30
        /*09f4*/ 	.word	0x00000007
        /*09f8*/ 	.word	0x00022800
        /*09fc*/ 	.short	0x010a
        /*09fe*/ 	.byte	0x3f
	.zero		1


	//   ....[23]....
        /*0a00*/ 	.word	0x00001f00
        /*0a04*/ 	.word	0x000000ff
        /*0a08*/ 	.word	0x00022830
        /*0a0c*/ 	.short	0x010a
        /*0a0e*/ 	.byte	0x16
	.zero		1


	//   ....[24]....
        /*0a10*/ 	.word	0x00001f40
        /*0a14*/ 	.word	0x000000ff
        /*0a18*/ 	.word	0x00022830
        /*0a1c*/ 	.short	0x010a
        /*0a1e*/ 	.byte	0x16
	.zero		1


	//   ....[25]....
        /*0a20*/ 	.word	0x00002770
        /*0a24*/ 	.word	0x000000ff
        /*0a28*/ 	.word	0x00000000
        /*0a2c*/ 	.short	0x0101
        /*0a2e*/ 	.byte	0x06
	.zero		1


	//   ....[26]....
        /*0a30*/ 	.word	0x00003b40
        /*0a34*/ 	.word	0x000000ff
        /*0a38*/ 	.word	0x00022850
        /*0a3c*/ 	.short	0x010a
        /*0a3e*/ 	.byte	0x16
	.zero		1


	//   ....[27]....
        /*0a40*/ 	.word	0x00003b80
        /*0a44*/ 	.word	0x000000ff
        /*0a48*/ 	.word	0x00022850
        /*0a4c*/ 	.short	0x010a
        /*0a4e*/ 	.byte	0x16
	.zero		1


	//   ....[28]....
        /*0a50*/ 	.word	0x00003e90
        /*0a54*/ 	.word	0x000000ff
        /*0a58*/ 	.word	0x00000000
        /*0a5c*/ 	.short	0x0101
        /*0a5e*/ 	.byte	0x16
	.zero		1


	//   ....[29]....
        /*0a60*/ 	.word	0x00004020
        /*0a64*/ 	.word	0x000000ff
        /*0a68*/ 	.word	0x00022830
        /*0a6c*/ 	.short	0x010a
        /*0a6e*/ 	.byte	0x19
	.zero		1


	//   ....[30]....
        /*0a70*/ 	.word	0x00004060
        /*0a74*/ 	.word	0x000000ff
        /*0a78*/ 	.word	0x00022830
        /*0a7c*/ 	.short	0x010a
        /*0a7e*/ 	.byte	0x19
	.zero		1


	//   ....[31]....
        /*0a80*/ 	.word	0x00004530
        /*0a84*/ 	.word	0x000000ff
        /*0a88*/ 	.word	0x00000000
        /*0a8c*/ 	.short	0x0101
        /*0a8e*/ 	.byte	0x06
	.zero		1


	//   ....[32]....
        /*0a90*/ 	.word	0x00005f00
        /*0a94*/ 	.word	0x000000ff
        /*0a98*/ 	.word	0x00022850
        /*0a9c*/ 	.short	0x010a
        /*0a9e*/ 	.byte	0x19
	.zero		1


	//   ....[33]....
        /*0aa0*/ 	.word	0x00005f40
        /*0aa4*/ 	.word	0x000000ff
        /*0aa8*/ 	.word	0x00022850
        /*0aac*/ 	.short	0x010a
        /*0aae*/ 	.byte	0x19
	.zero		1


	//   ....[34]....
        /*0ab0*/ 	.word	0x00006250
        /*0ab4*/ 	.word	0x000000ff
        /*0ab8*/ 	.word	0x00000000
        /*0abc*/ 	.short	0x0101
        /*0abe*/ 	.byte	0x19
	.zero		1


	//   ....[35]....
        /*0ac0*/ 	.word	0x00008980
        /*0ac4*/ 	.word	0x000000ff
        /*0ac8*/ 	.word	0x00000000
        /*0acc*/ 	.short	0x0101
        /*0ace*/ 	.byte	0x08
	.zero		1


	//   ....[36]....
        /*0ad0*/ 	.word	0x00009190
        /*0ad4*/ 	.word	0x000000ff
        /*0ad8*/ 	.word	0x00000000
        /*0adc*/ 	.short	0x0101
        /*0ade*/ 	.byte	0x08
	.zero		1


	//   ....[37]....
        /*0ae0*/ 	.word	0x0000d290
        /*0ae4*/ 	.word	0x00000021
        /*0ae8*/ 	.word	0x00022840
        /*0aec*/ 	.short	0x010a
        /*0aee*/ 	.byte	0x3f
	.zero		1


	//   ....[38]....
        /*0af0*/ 	.word	0x0000d8c0
        /*0af4*/ 	.word	0x00000021
        /*0af8*/ 	.word	0x00022830
        /*0afc*/ 	.short	0x0107
        /*0afe*/ 	.byte	0x3f
	.zero		1


	//   ....[39]....
        /*0b00*/ 	.word	0x0000d9a0
        /*0b04*/ 	.word	0x00000021
        /*0b08*/ 	.word	0x00022830
        /*0b0c*/ 	.short	0x0101
        /*0b0e*/ 	.byte	0x3f
	.zero		1


	//   ....[40]....
        /*0b10*/ 	.word	0x0000e4e0
        /*0b14*/ 	.word	0x00000016
        /*0b18*/ 	.word	0x00022800
        /*0b1c*/ 	.short	0x0107
        /*0b1e*/ 	.byte	0x3f
	.zero		1


	//   ....[41]....
        /*0b20*/ 	.word	0x0000e5d0
        /*0b24*/ 	.word	0x00000016
        /*0b28*/ 	.word	0x00022800
        /*0b2c*/ 	.short	0x0101
        /*0b2e*/ 	.byte	0x3f
	.zero		1


	//   ....[42]....
        /*0b30*/ 	.word	0x0000e5f0
        /*0b34*/ 	.word	0x00000016
        /*0b38*/ 	.word	0x00022820
        /*0b3c*/ 	.short	0x010a
        /*0b3e*/ 	.byte	0x3f
	.zero		1


	//   ....[43]....
        /*0b40*/ 	.word	0x0000e680
        /*0b44*/ 	.word	0x00000021
        /*0b48*/ 	.word	0x00022860
        /*0b4c*/ 	.short	0x010a
        /*0b4e*/ 	.byte	0x3f
	.zero		1


	//   ....[44]....
        /*0b50*/ 	.word	0x0000ed60
        /*0b54*/ 	.word	0x00000021
        /*0b58*/ 	.word	0x00022850
        /*0b5c*/ 	.short	0x0107
        /*0b5e*/ 	.byte	0x3f
	.zero		1


	//   ....[45]....
        /*0b60*/ 	.word	0x0000ee30
        /*0b64*/ 	.word	0x00000021
        /*0b68*/ 	.word	0x00022850
        /*0b6c*/ 	.short	0x0101
        /*0b6e*/ 	.byte	0x3f
	.zero		1


	//   ....[46]....
        /*0b70*/ 	.word	0x0000f180
        /*0b74*/ 	.word	0x0000000a
        /*0b78*/ 	.word	0x00022840
        /*0b7c*/ 	.short	0x010a
        /*0b7e*/ 	.byte	0x3f
	.zero		1


	//   ....[47]....
        /*0b80*/ 	.word	0x0000f530
        /*0b84*/ 	.word	0x0000000a
        /*0b88*/ 	.word	0x00022830
        /*0b8c*/ 	.short	0x0107
        /*0b8e*/ 	.byte	0x3f
	.zero		1


	//   ....[48]....
        /*0b90*/ 	.word	0x0000f5f0
        /*0b94*/ 	.word	0x0000000a
        /*0b98*/ 	.word	0x00022830
        /*0b9c*/ 	.short	0x0101
        /*0b9e*/ 	.byte	0x3f
	.zero		1


	//   ....[49]....
        /*0ba0*/ 	.word	0x0000f620
        /*0ba4*/ 	.word	0x0000000a
        /*0ba8*/ 	.word	0x00022860
        /*0bac*/ 	.short	0x010a
        /*0bae*/ 	.byte	0x3f
	.zero		1


	//   ....[50]....
        /*0bb0*/ 	.word	0x0000fb20
        /*0bb4*/ 	.word	0x0000000a
        /*0bb8*/ 	.word	0x00022850
        /*0bbc*/ 	.short	0x0107
        /*0bbe*/ 	.byte	0x3f
	.zero		1


	//   ....[51]....
        /*0bc0*/ 	.word	0x0000fbe0
        /*0bc4*/ 	.word	0x0000000a
        /*0bc8*/ 	.word	0x00022850
        /*0bcc*/ 	.short	0x0101
        /*0bce*/ 	.byte	0x3f
	.zero		1


	//   ....[52]....
        /*0bd0*/ 	.word	0x00010a60
        /*0bd4*/ 	.word	0x00000007
        /*0bd8*/ 	.word	0x00022820
        /*0bdc*/ 	.short	0x010a
        /*0bde*/ 	.byte	0x3f
	.zero		1


	//   ....[53]....
        /*0be0*/ 	.word	0x00010be0
        /*0be4*/ 	.word	0x00000005
        /*0be8*/ 	.word	0x00022840
        /*0bec*/ 	.short	0x010a
        /*0bee*/ 	.byte	0x3f
	.zero		1


	//   ....[54]....
        /*0bf0*/ 	.word	0x00010c80
        /*0bf4*/ 	.word	0x00000003
        /*0bf8*/ 	.word	0x00022840
        /*0bfc*/ 	.short	0x010a
        /*0bfe*/ 	.byte	0x3f
	.zero		1


	//   ....[55]....
        /*0c00*/ 	.word	0x00010cc0
        /*0c04*/ 	.word	0x00000005
        /*0c08*/ 	.word	0x00022860
        /*0c0c*/ 	.short	0x010a
        /*0c0e*/ 	.byte	0x3f
	.zero		1


	//   ....[56]....
        /*0c10*/ 	.word	0x00010d00
        /*0c14*/ 	.word	0x00000003
        /*0c18*/ 	.word	0x00022860
        /*0c1c*/ 	.short	0x010a
        /*0c1e*/ 	.byte	0x3f
	.zero		1


	//   ....[57]....
        /*0c20*/ 	.word	0x00010d60
        /*0c24*/ 	.word	0x00000007
        /*0c28*/ 	.word	0x00022800
        /*0c2c*/ 	.short	0x010a
        /*0c2e*/ 	.byte	0x3f
	.zero		1


	//   ....[58]....
        /*0c30*/ 	.word	0x00010dc0
        /*0c34*/ 	.word	0x00000000
        /*0c38*/ 	.word	0x00022830
        /*0c3c*/ 	.short	0x010a
        /*0c3e*/ 	.byte	0x3f
	.zero		1


	//   ....[59]....
        /*0c40*/ 	.word	0x00010e20
        /*0c44*/ 	.word	0x0000000a
        /*0c48*/ 	.word	0x00022850
        /*0c4c*/ 	.short	0x010a
        /*0c4e*/ 	.byte	0x3f
	.zero		1


	//   ....[60]....
        /*0c50*/ 	.word	0x00010e80
        /*0c54*/ 	.word	0x00000000
        /*0c58*/ 	.word	0x00022830
        /*0c5c*/ 	.short	0x010a
        /*0c5e*/ 	.byte	0x3f
	.zero		1


	//   ....[61]....
        /*0c60*/ 	.word	0x00010ee0
        /*0c64*/ 	.word	0x00000008
        /*0c68*/ 	.word	0x00022850
        /*0c6c*/ 	.short	0x010a
        /*0c6e*/ 	.byte	0x3f
	.zero		1


	//   ....[62]....
        /*0c70*/ 	.word	0x00011000
        /*0c74*/ 	.word	0x00000021
        /*0c78*/ 	.word	0x00022840
        /*0c7c*/ 	.short	0x010a
        /*0c7e*/ 	.byte	0x3f
	.zero		1


	//   ....[63]....
        /*0c80*/ 	.word	0x000122d0
        /*0c84*/ 	.word	0x00000016
        /*0c88*/ 	.word	0x00022820
        /*0c8c*/ 	.short	0x010a
        /*0c8e*/ 	.byte	0x3f
	.zero		1


	//   ....[64]....
        /*0c90*/ 	.word	0x00012320
        /*0c94*/ 	.word	0x00000021
        /*0c98*/ 	.word	0x00022860
        /*0c9c*/ 	.short	0x010a
        /*0c9e*/ 	.byte	0x3f
	.zero		1


	//   ....[65]....
        /*0ca0*/ 	.word	0x00012c90
        /*0ca4*/ 	.word	0x0000000a
        /*0ca8*/ 	.word	0x00022840
        /*0cac*/ 	.short	0x010a
        /*0cae*/ 	.byte	0x3f
	.zero		1


	//   ....[66]....
        /*0cb0*/ 	.word	0x00013360
        /*0cb4*/ 	.word	0x0000000a
        /*0cb8*/ 	.word	0x00022860
        /*0cbc*/ 	.short	0x010a
        /*0cbe*/ 	.byte	0x3f
	.zero		1


	//   ....[67]....
        /*0cc0*/ 	.word	0x000144c0
        /*0cc4*/ 	.word	0x00000007
        /*0cc8*/ 	.word	0x00022820
        /*0ccc*/ 	.short	0x010a
        /*0cce*/ 	.byte	0x3f
	.zero		1


	//   ....[68]....
        /*0cd0*/ 	.word	0x00014660
        /*0cd4*/ 	.word	0x00000005
        /*0cd8*/ 	.word	0x00022840
        /*0cdc*/ 	.short	0x010a
        /*0cde*/ 	.byte	0x3f
	.zero		1


	//   ....[69]....
        /*0ce0*/ 	.word	0x000146b0
        /*0ce4*/ 	.word	0x00000003
        /*0ce8*/ 	.word	0x00022840
        /*0cec*/ 	.short	0x010a
        /*0cee*/ 	.byte	0x3f
	.zero		1


	//   ....[70]....
        /*0cf0*/ 	.word	0x00014700
        /*0cf4*/ 	.word	0x00000005
        /*0cf8*/ 	.word	0x00022860
        /*0cfc*/ 	.short	0x010a
        /*0cfe*/ 	.byte	0x3f
	.zero		1


	//----- nvinfo : EIATTR_NUM_MBARRIERS
	.align		4
.L_207:
        /*0d00*/ 	.byte	0x03, 0x38
        /*0d02*/ 	.short	0x0016


	//----- nvinfo : EIATTR_EXIT_INSTR_OFFSETS
	.align		4
        /*0d04*/ 	.byte	0x04, 0x1c
        /*0d06*/ 	.short	(.L_209 - .L_208)


	//   ....[0]....
.L_208:
        /*0d08*/ 	.word	0x000009a0


	//   ....[1]....
        /*0d0c*/ 	.word	0x0000b4d0


	//   ....[2]....
        /*0d10*/ 	.word	0x00010d50


	//----- nvinfo : EIATTR_MAX_THREADS
	.align		4
.L_209:
        /*0d14*/ 	.byte	0x04, 0x05
        /*0d16*/ 	.short	(.L_211 - .L_210)
.L_210:
        /*0d18*/ 	.word	0x00000180
        /*0d1c*/ 	.word	0x00000001
        /*0d20*/ 	.word	0x00000001


	//----- nvinfo : EIATTR_CRS_STACK_SIZE
	.align		4
.L_211:
        /*0d24*/ 	.byte	0x04, 0x1e
        /*0d26*/ 	.short	(.L_213 - .L_212)
.L_212:
        /*0d28*/ 	.word	0x00000000


	//----- nvinfo : EIATTR_CBANK_PARAM_SIZE
	.align		4
.L_213:
        /*0d2c*/ 	.byte	0x03, 0x19
        /*0d2e*/ 	.short	0x0af0


	//----- nvinfo : EIATTR_PARAM_CBANK
	.align		4
        /*0d30*/ 	.byte	0x04, 0x0a
        /*0d32*/ 	.short	(.L_215 - .L_214)
	.align		4
.L_214:
        /*0d34*/ 	.word	index@(.nv.constant0._ZN7cutlass13device_kernelIN5flash11enable_sm90INS1_16FlashAttnFwdSm90INS1_25CollectiveMainloopFwdSm90ILi2EN4cute5tupleIJNS5_1CILi1EEES8_S8_EEENS6_IJNS7_ILi128EEENS7_ILi96EEENS7_ILi64EEEEEELi256ENS_10bfloat16_tEfNS_4arch4Sm90ELb0ELb0ELb1ELb1ELb1ELb0ELb0ELb1ELb0ELb1ELb1ELb0EEENS1_21CollectiveEpilogueFwdINS6_IJSA_NS7_ILi256EEESB_EEES9_SE_SG_Li256ELb1ELb1ELb1ELb0EEENS1_36VarlenDynamicPersistentTileSchedulerILi128ELi96ELi256ELi128ELb1ELb1ELb1ELb0ELb1ELb1EEEEEEEEEvNT_6ParamsE)
        /*0d38*/ 	.short	0x0210
        /*0d3a*/ 	.short	0x0af0


	//----- nvinfo : EIATTR_SW_WAR
	.align		4
.L_215:
        /*0d3c*/ 	.byte	0x04, 0x36
        /*0d3e*/ 	.short	(.L_217 - .L_216)
.L_216:
        /*0d40*/ 	.word	0x00000008
.L_217:


//--------------------- .nv.info._ZN7cutlass13device_kernelIN5flash11enable_sm90INS1_16FlashAttnFwdSm90INS1_25CollectiveMainloopFwdSm90ILi2EN4cute5tupleIJNS5_1CILi1EEES8_S8_EEENS6_IJNS7_ILi128EEENS7_ILi96EEENS7_ILi64EEEEEELi256ENS_10bfloat16_tEfNS_4arch4Sm90ELb0ELb0ELb1ELb1ELb1ELb1ELb0ELb1ELb0ELb1ELb1ELb0EEENS1_21CollectiveEpilogueFwdINS6_IJSA_NS7_ILi256EEESB_EEES9_SE_SG_Li256ELb1ELb1ELb1ELb0EEENS1_36VarlenDynamicPersistentTileSchedulerILi128ELi96ELi256ELi128ELb1ELb1ELb1ELb0ELb1ELb1EEEEEEEEEvNT_6ParamsE --------------------------
	.section	.nv.info._ZN7cutlass13device_kernelIN5flash11enable_sm90INS1_16FlashAttnFwdSm90INS1_25CollectiveMainloopFwdSm90ILi2EN4cute5tupleIJNS5_1CILi1EEES8_S8_EEENS6_IJNS7_ILi128EEENS7_ILi96EEENS7_ILi64EEEEEELi256ENS_10bfloat16_tEfNS_4arch4Sm90ELb0ELb0ELb1ELb1ELb1ELb1ELb0ELb1ELb0ELb1ELb1ELb0EEENS1_21CollectiveEpilogueFwdINS6_IJSA_NS7_ILi256EEESB_EEES9_SE_SG_Li256ELb1ELb1ELb1ELb0EEENS1_36VarlenDynamicPersistentTileSchedulerILi128ELi96ELi256ELi128ELb1ELb1ELb1ELb0ELb1ELb1EEEEEEEEEvNT_6ParamsE,"",@"SHT_CUDA_INFO"
	.sectionflags	@""
	.align	4


	//----- nvinfo : EIATTR_CUDA_API_VERSION
	.align		4
        /*0000*/ 	.byte	0x04, 0x37
        /*0002*/ 	.short	(.L_219 - .L_218)
.L_218:
        /*0004*/ 	.word	0x00000082


	//----- nvinfo : EIATTR_KPARAM_INFO
	.align		4
.L_219:
        /*0008*/ 	.byte	0x04, 0x17
        /*000a*/ 	.short	(.L_221 - .L_220)
.L_220:
        /*000c*/ 	.word	0x00000000
        /*0010*/ 	.short	0x0000
        /*0012*/ 	.short	0x0070
        /*0014*/ 	.byte	0x00, 0xf0, 0x01, 0x2a


	//----- nvinfo : EIATTR_SPARSE_MMA_MASK
	.align		4
.L_221:
        /*0018*/ 	.byte	0x03, 0x50
        /*001a*/ 	.short	0x0000


	//----- nvinfo : EIATTR_MAXREG_COUNT
	.align		4
        /*001c*/ 	.byte	0x03, 0x1b
        /*001e*/ 	.short	0x00a8


	//----- nvinfo : EIATTR_NUM_BARRIERS
	.align		4
        /*0020*/ 	.byte	0x02, 0x4c
        /*0022*/ 	.byte	0x10
	.zero		1


	//----- nvinfo : EIATTR_EXTERNS
	.align		4
        /*0024*/ 	.byte	0x04, 0x0f
        /*0026*/ 	.short	(.L_223 - .L_222)


	//   ....[0]....
	.align		4
.L_222:
        /*0028*/ 	.word	index@(__assertfail)


	//----- nvinfo : EIATTR_ANNOTATIONS
	.align		4
.L_223:
        /*002c*/ 	.byte	0x04, 0x55
        /*002e*/ 	.short	(.L_225 - .L_224)


	//   ....[0]....
.L_224:
        /* <DEDUP_REMOVED lines=150> */
        /*0984*/ 	.byte	0xf0, 0x9c, 0x01, 0x00, 0x01, 0x00, 0x00, 0x00, 0x30, 0xa9, 0x01, 0x00


	//----- nvinfo : EIATTR_MERCURY_ISA_VERSION
	.align		4
.L_225:
        /*0990*/ 	.byte	0x03, 0x5f
        /*0992*/ 	.short	0x0101


	//----- nvinfo : EIATTR_UNUSED_LOAD_BYTE_OFFSET
	.align		4
        /*0994*/ 	.byte	0x04, 0x44
        /*0996*/ 	.short	(.L_227 - .L_226)


	//   ....[0]....
.L_226:
        /*0998*/ 	.word	0x00000a40
        /*099c*/ 	.word	0x0000fff0


	//   ....[1]....
        /*09a0*/ 	.word	0x0000ea60
        /*09a4*/ 	.word	0x0000fff0


	//----- nvinfo : EIATTR_INT_WARP_WIDE_INSTR_OFFSETS
	.align		4
.L_227:
        /*09a8*/ 	.byte	0x04, 0x31
        /*09aa*/ 	.short	(.L_229 - .L_228)


	//   ....[0]....
.L_228:
        /*09ac*/ 	.word	0x00000120


	//   ....[1]....
        /*09b0*/ 	.word	0x000001c0


	//   ....[2]....
        /*09b4*/ 	.word	0x00000230


	//   ....[3]....
        /*09b8*/ 	.word	0x000167e0


	//   ....[4]....
        /*09bc*/ 	.word	0x00016870


	//   ....[5]....
        /*09c0*/ 	.word	0x00019c10


	//   ....[6]....
        /*09c4*/ 	.word	0x00019ca0


	//----- nvinfo : EIATTR_COOP_GROUP_MASK_REGIDS
	.align		4
.L_229:
        /*09c8*/ 	.byte	0x04, 0x29
        /*09ca*/ 	.short	(.L_231 - .L_230)


	//   ....[0]....
.L_230:
        /*09cc*/ 	.word	0xffffffff


	//   ....[1]....
        /*09d0*/ 	.word	0xffffffff


	//   ....[2]....
        /*09d4*/ 	.word	0xffffffff


	//   ....[3]....
        /*09d8*/ 	.word	0xffffffff


	//   ....[4]....
        /*09dc*/ 	.word	0xffffffff


	//   ....[5]....
        /*09e0*/ 	.word	0xffffffff


	//   ....[6]....
        /*09e4*/ 	.word	0xffffffff


	//   ....[7]....
        /*09e8*/ 	.word	0xffffffff


	//   ....[8]....
        /*09ec*/ 	.word	0xffffffff


	//   ....[9]....
        /*09f0*/ 	.word	0xffffffff


	//   ....[10]....
        /*09f4*/ 	.word	0xffffffff


	//   ....[11]....
        /*09f8*/ 	.word	0xffffffff


	//   ....[12]....
        /*09fc*/ 	.word	0xffffffff


	//   ....[13]....
        /*0a00*/ 	.word	0xffffffff


	//   ....[14]....
        /*0a04*/ 	.word	0xffffffff


	//   ....[15]....
        /*0a08*/ 	.word	0xffffffff


	//   ....[16]....
        /*0a0c*/ 	.word	0xffffffff


	//   ....[17]....
        /*0a10*/ 	.word	0xffffffff


	//   ....[18]....
        /*0a14*/ 	.word	0xffffffff


	//   ....[19]....
        /*0a18*/ 	.word	0xffffffff


	//   ....[20]....
        /*0a1c*/ 	.word	0xffffffff


	//   ....[21]....
        /*0a20*/ 	.word	0xffffffff


	//   ....[22]....
        /*0a24*/ 	.word	0xffffffff


	//   ....[23]....
        /*0a28*/ 	.word	0xffffffff


	//   ....[24]....
        /*0a2c*/ 	.word	0xffffffff


	//   ....[25]....
        /*0a30*/ 	.word	0xffffffff


	//   ....[26]....
        /*0a34*/ 	.word	0xffffffff


	//   ....[27]....
        /*0a38*/ 	.word	0xffffffff


	//   ....[28]....
        /*0a3c*/ 	.word	0xffffffff


	//   ....[29]....
        /*0a40*/ 	.word	0xffffffff


	//   ....[30]....
        /*0a44*/ 	.word	0xffffffff


	//   ....[31]....
        /*0a48*/ 	.word	0xffffffff


	//   ....[32]....
        /*0a4c*/ 	.word	0xffffffff


	//   ....[33]....
        /*0a50*/ 	.word	0xffffffff


	//   ....[34]....
        /*0a54*/ 	.word	0xffffffff


	//   ....[35]....
        /*0a58*/ 	.word	0xffffffff


	//   ....[36]....
        /*0a5c*/ 	.word	0xffffffff


	//   ....[37]....
        /*0a60*/ 	.word	0xffffffff


	//   ....[38]....
        /*0a64*/ 	.word	0xffffffff


	//   ....[39]....
        /*0a68*/ 	.word	0xffffffff


	//   ....[40]....
        /*0a6c*/ 	.word	0xffffffff


	//   ....[41]....
        /*0a70*/ 	.word	0xffffffff


	//   ....[42]....
        /*0a74*/ 	.word	0xffffffff


	//   ....[43]....
        /*0a78*/ 	.word	0xffffffff


	//   ....[44]....
        /*0a7c*/ 	.word	0xffffffff


	//   ....[45]....
        /*0a80*/ 	.word	0xffffffff


	//   ....[46]....
        /*0a84*/ 	.word	0xffffffff


	//   ....[47]....
        /*0a88*/ 	.word	0xffffffff


	//   ....[48]....
        /*0a8c*/ 	.word	0xffffffff


	//   ....[49]....
        /*0a90*/ 	.word	0xffffffff


	//   ....[50]....
        /*0a94*/ 	.word	0xffffffff


	//   ....[51]....
        /*0a98*/ 	.word	0xffffffff


	//   ....[52]....
        /*0a9c*/ 	.word	0xffffffff


	//   ....[53]....
        /*0aa0*/ 	.word	0xffffffff


	//   ....[54]....
        /*0aa4*/ 	.word	0xffffffff


	//   ....[55]....
        /*0aa8*/ 	.word	0xffffffff


	//   ....[56]....
        /*0aac*/ 	.word	0xffffffff


	//   ....[57]....
        /*0ab0*/ 	.word	0xffffffff


	//   ....[58]....
        /*0ab4*/ 	.word	0xffffffff


	//   ....[59]....
        /*0ab8*/ 	.word	0xffffffff


	//   ....[60]....
        /*0abc*/ 	.word	0xffffffff


	//   ....[61]....
        /*0ac0*/ 	.word	0xffffffff


	//   ....[62]....
        /*0ac4*/ 	.word	0xffffffff


	//   ....[63]....
        /*0ac8*/ 	.word	0xffffffff


	//   ....[64]....
        /*0acc*/ 	.word	0xffffffff


	//   ....[65]....
        /*0ad0*/ 	.word	0xffffffff


	//   ....[66]....
        /*0ad4*/ 	.word	0xffffffff


	//   ....[67]....
        /*0ad8*/ 	.word	0xffffffff


	//   ....[68]....
        /*0adc*/ 	.word	0xffffffff


	//   ....[69]....
        /*0ae0*/ 	.word	0xffffffff


	//   ....[70]....
        /*0ae4*/ 	.word	0xffffffff


	//   ....[71]....
        /*0ae8*/ 	.word	0xffffffff


	//   ....[72]....
        /*0aec*/ 	.word	0xffffffff


	//   ....[73]....
        /*0af0*/ 	.word	0xffffffff


	//   ....[74]....
        /*0af4*/ 	.word	0xffffffff


	//   ....[75]....
        /*0af8*/ 	.word	0xffffffff


	//   ....[76]....
        /*0afc*/ 	.word	0xffffffff


	//   ....[77]....
        /*0b00*/ 	.word	0xffffffff


	//   ....[78]....
        /*0b04*/ 	.word	0xffffffff


	//   ....[79]....
        /*0b08*/ 	.word	0xffffffff


	//   ....[80]....
        /*0b0c*/ 	.word	0xffffffff


	//   ....[81]....
        /*0b10*/ 	.word	0xffffffff


	//   ....[82]....
        /*0b14*/ 	.word	0xffffffff


	//   ....[83]....
        /*0b18*/ 	.word	0xffffffff


	//   ....[84]....
        /*0b1c*/ 	.word	0xffffffff


	//   ....[85]....
        /*0b20*/ 	.word	0xffffffff


	//   ....[86]....
        /*0b24*/ 	.word	0xffffffff


	//   ....[87]....
        /*0b28*/ 	.word	0xffffffff


	//   ....[88]....
        /*0b2c*/ 	.word	0xffffffff


	//   ....[89]....
        /*0b30*/ 	.word	0xffffffff


	//   ....[90]....
        /*0b34*/ 	.word	0xffffffff


	//   ....[91]....
        /*0b38*/ 	.word	0xffffffff


	//   ....[92]....
        /*0b3c*/ 	.word	0xffffffff


	//   ....[93]....
        /*0b40*/ 	.word	0xffffffff


	//   ....[94]....
        /*0b44*/ 	.word	0xffffffff


	//   ....[95]....
        /*0b48*/ 	.word	0xffffffff


	//   ....[96]....
        /*0b4c*/ 	.word	0xffffffff


	//   ....[97]....
        /*0b50*/ 	.word	0xffffffff


	//   ....[98]....
        /*0b54*/ 	.word	0xffffffff


	//   ....[99]....
        /*0b58*/ 	.word	0xffffffff


	//   ....[100]....
        /*0b5c*/ 	.word	0xffffffff


	//   ....[101]....
        /*0b60*/ 	.word	0xffffffff


	//   ....[102]....
        /*0b64*/ 	.word	0xffffffff


	//   ....[103]....
        /*0b68*/ 	.word	0xffffffff


	//   ....[104]....
        /*0b6c*/ 	.word	0xffffffff


	//   ....[105]....
        /*0b70*/ 	.word	0xffffffff


	//   ....[106]....
        /*0b74*/ 	.word	0xffffffff


	//   ....[107]....
        /*0b78*/ 	.word	0xffffffff


	//   ....[108]....
        /*0b7c*/ 	.word	0xffffffff


	//   ....[109]....
        /*0b80*/ 	.word	0xffffffff


	//   ....[110]....
        /*0b84*/ 	.word	0xffffffff


	//   ....[111]....
        /*0b88*/ 	.word	0xffffffff


	//   ....[112]....
        /*0b8c*/ 	.word	0xffffffff


	//   ....[113]....
        /*0b90*/ 	.word	0xffffffff


	//   ....[114]....
        /*0b94*/ 	.word	0xffffffff


	//   ....[115]....
        /*0b98*/ 	.word	0xffffffff


	//   ....[116]....
        /*0b9c*/ 	.word	0xffffffff


	//   ....[117]....
        /*0ba0*/ 	.word	0xffffffff


	//   ....[118]....
        /*0ba4*/ 	.word	0xffffffff


	//   ....[119]....
        /*0ba8*/ 	.word	0xffffffff


	//   ....[120]....
        /*0bac*/ 	.word	0xffffffff


	//   ....[121]....
        /*0bb0*/ 	.word	0xffffffff


	//   ....[122]....
        /*0bb4*/ 	.word	0xffffffff


	//   ....[123]....
        /*0bb8*/ 	.word	0xffffffff


	//   ....[124]....
        /*0bbc*/ 	.word	0xffffffff


	//   ....[125]....
        /*0bc0*/ 	.word	0xffffffff


	//   ....[126]....
        /*0bc4*/ 	.word	0xffffffff


	//   ....[127]....
        /*0bc8*/ 	.word	0xffffffff


	//   ....[128]....
        /*0bcc*/ 	.word	0xffffffff


	//   ....[129]....
        /*0bd0*/ 	.word	0xffffffff


	//   ....[130]....
        /*0bd4*/ 	.word	0xffffffff


	//   ....[131]....
        /*0bd8*/ 	.word	0xffffffff


	//   ....[132]....
        /*0bdc*/ 	.word	0xffffffff


	//   ....[133]....
        /*0be0*/ 	.word	0xffffffff


	//   ....[134]....
        /*0be4*/ 	.word	0xffffffff


	//   ....[135]....
        /*0be8*/ 	.word	0xffffffff


	//   ....[136]....
        /*0bec*/ 	.word	0xffffffff


	//   ....[137]....
        /*0bf0*/ 	.word	0xffffffff


	//   ....[138]....
        /*0bf4*/ 	.word	0xffffffff


	//   ....[139]....
        /*0bf8*/ 	.word	0xffffffff


	//   ....[140]....
        /*0bfc*/ 	.word	0xffffffff


	//   ....[141]....
        /*0c00*/ 	.word	0xffffffff


	//   ....[142]....
        /*0c04*/ 	.word	0xffffffff


	//   ....[143]....
        /*0c08*/ 	.word	0xffffffff


	//   ....[144]....
        /*0c0c*/ 	.word	0xffffffff


	//   ....[145]....
        /*0c10*/ 	.word	0xffffffff


	//   ....[146]....
        /*0c14*/ 	.word	0xffffffff


	//   ....[147]....
        /*0c18*/ 	.word	0xffffffff


	//   ....[148]....
        /*0c1c*/ 	.word	0xffffffff


	//   ....[149]....
        /*0c20*/ 	.word	0xffffffff


	//   ....[150]....
        /*0c24*/ 	.word	0xffffffff


	//   ....[151]....
        /*0c28*/ 	.word	0xffffffff


	//   ....[152]....
        /*0c2c*/ 	.word	0xffffffff


	//   ....[153]....
        /*0c30*/ 	.word	0xffffffff


	//   ....[154]....
        /*0c34*/ 	.word	0xffffffff


	//   ....[155]....
        /*0c38*/ 	.word	0xffffffff


	//   ....[156]....
        /*0c3c*/ 	.word	0xffffffff


	//   ....[157]....
        /*0c40*/ 	.word	0xffffffff


	//   ....[158]....
        /*0c44*/ 	.word	0xffffffff


	//   ....[159]....
        /*0c48*/ 	.word	0xffffffff


	//   ....[160]....
        /*0c4c*/ 	.word	0xffffffff


	//   ....[161]....
        /*0c50*/ 	.word	0xffffffff


	//   ....[162]....
        /*0c54*/ 	.word	0xffffffff


	//   ....[163]....
        /*0c58*/ 	.word	0xffffffff


	//   ....[164]....
        /*0c5c*/ 	.word	0xffffffff


	//   ....[165]....
        /*0c60*/ 	.word	0xffffffff


	//   ....[166]....
        /*0c64*/ 	.word	0xffffffff


	//   ....[167]....
        /*0c68*/ 	.word	0xffffffff


	//   ....[168]....
        /*0c6c*/ 	.word	0xffffffff


	//   ....[169]....
        /*0c70*/ 	.word	0x0500000f


	//   ....[170]....
        /*0c74*/ 	.word	0x0500000f


	//   ....[171]....
        /*0c78*/ 	.word	0x0500000f


	//   ....[172]....
        /*0c7c*/ 	.word	0x0500000f


	//   ....[173]....
        /*0c80*/ 	.word	0x0500000f


	//   ....[174]....
        /*0c84*/ 	.word	0x0500000f


	//   ....[175]....
        /*0c88*/ 	.word	0x0500000f


	//   ....[176]....
        /*0c8c*/ 	.word	0x0500000f


	//   ....[177]....
        /*0c90*/ 	.word	0x0500000f


	//   ....[178]....
        /*0c94*/ 	.word	0x0500000f


	//   ....[179]....
        /*0c98*/ 	.word	0x0500000f


	//   ....[180]....
        /*0c9c*/ 	.word	0x0500000f


	//   ....[181]....
        /*0ca0*/ 	.word	0x0500000f


	//   ....[182]....
        /*0ca4*/ 	.word	0x0500000f


	//   ....[183]....
        /*0ca8*/ 	.word	0x0500000f


	//   ....[184]....
        /*0cac*/ 	.word	0x0500000f


	//   ....[185]....
        /*0cb0*/ 	.word	0x0500000f


	//   ....[186]....
        /*0cb4*/ 	.word	0x0500000f


	//   ....[187]....
        /*0cb8*/ 	.word	0x0500000f


	//   ....[188]....
        /*0cbc*/ 	.word	0x0500000f


	//   ....[189]....
        /*0cc0*/ 	.word	0x0500000f


	//   ....[190]....
        /*0cc4*/ 	.word	0x0500000f


	//   ....[191]....
        /*0cc8*/ 	.word	0x0500000f


	//   ....[192]....
        /*0ccc*/ 	.word	0x0500000f


	//   ....[193]....
        /*0cd0*/ 	.word	0x0500000f


	//   ....[194]....
        /*0cd4*/ 	.word	0x0500000f


	//   ....[195]....
        /*0cd8*/ 	.word	0x0500000f


	//   ....[196]....
        /*0cdc*/ 	.word	0x0500000f


	//   ....[197]....
        /*0ce0*/ 	.word	0x0500000f


	//   ....[198]....
        /*0ce4*/ 	.word	0x0500000f


	//   ....[199]....
        /*0ce8*/ 	.word	0x0500000f


	//   ....[200]....
        /*0cec*/ 	.word	0x0500000f


	//   ....[201]....
        /*0cf0*/ 	.word	0x0500000f


	//   ....[202]....
        /*0cf4*/ 	.word	0x0500000f


	//   ....[203]....
        /*0cf8*/ 	.word	0x0500000f


	//   ....[204]....
        /*0cfc*/ 	.word	0x0500000f


	//   ....[205]....
        /*0d00*/ 	.word	0x0500000f


	//   ....[206]....
        /*0d04*/ 	.word	0x0500000f


	//   ....[207]....
        /*0d08*/ 	.word	0x0500000f


	//   ....[208]....
        /*0d0c*/ 	.word	0x0500000f


	//   ....[209]....
        /*0d10*/ 	.word	0x0500000f


	//   ....[210]....
        /*0d14*/ 	.word	0x0500000f


	//   ....[211]....
        /*0d18*/ 	.word	0x0500000f


	//   ....[212]....
        /*0d1c*/ 	.word	0x0500000f


	//   ....[213]....
        /*0d20*/ 	.word	0x0500000f


	//   ....[214]....
        /*0d24*/ 	.word	0x0500000f


	//   ....[215]....
        /*0d28*/ 	.word	0x0500000f


	//   ....[216]....
        /*0d2c*/ 	.word	0x0500000f


	//   ....[217]....
        /*0d30*/ 	.word	0x0500000f


	//   ....[218]....
        /*0d34*/ 	.word	0x0500000f


	//   ....[219]....
        /*0d38*/ 	.word	0x0500000f


	//   ....[220]....
        /*0d3c*/ 	.word	0x0500000f


	//   ....[221]....
        /*0d40*/ 	.word	0x0500000f


	//   ....[222]....
        /*0d44*/ 	.word	0x0500000f


	//   ....[223]....
        /*0d48*/ 	.word	0x0500000f


	//   ....[224]....
        /*0d4c*/ 	.word	0x0500000f


	//   ....[225]....
        /*0d50*/ 	.word	0x0500000f


	//   ....[226]....
        /*0d54*/ 	.word	0x0500000f


	//   ....[227]....
        /*0d58*/ 	.word	0x0500000f


	//   ....[228]....
        /*0d5c*/ 	.word	0x0500000f


	//   ....[229]....
        /*0d60*/ 	.word	0x0500000f


	//   ....[230]....
        /*0d64*/ 	.word	0x0500000f


	//   ....[231]....
        /*0d68*/ 	.word	0x0500000f


	//   ....[232]....
        /*0d6c*/ 	.word	0x0500000f


	//   ....[233]....
        /*0d70*/ 	.word	0x0500000f


	//   ....[234]....
        /*0d74*/ 	.word	0x0500000f


	//   ....[235]....
        /*0d78*/ 	.word	0x0500000f


	//   ....[236]....
        /*0d7c*/ 	.word	0x0500000f


	//   ....[237]....
        /*0d80*/ 	.word	0x0500000f


	//   ....[238]....
        /*0d84*/ 	.word	0x0500000f


	//   ....[239]....
        /*0d88*/ 	.word	0x0500000f


	//   ....[240]....
        /*0d8c*/ 	.word	0x0500000f


	//   ....[241]....
        /*0d90*/ 	.word	0x0500000f


	//   ....[242]....
        /*0d94*/ 	.word	0x0500000f


	//   ....[243]....
        /*0d98*/ 	.word	0x0500000f


	//   ....[244]....
        /*0d9c*/ 	.word	0x0500000f


	//   ....[245]....
        /*0da0*/ 	.word	0x0500000f


	//   ....[246]....
        /*0da4*/ 	.word	0x0500000f


	//   ....[247]....
        /*0da8*/ 	.word	0x0500000f


	//   ....[248]....
        /*0dac*/ 	.word	0x0500000f


	//   ....[249]....
        /*0db0*/ 	.word	0x0500000f


	//   ....[250]....
        /*0db4*/ 	.word	0x0500000f


	//   ....[251]....
        /*0db8*/ 	.word	0x0500000f


	//   ....[252]....
        /*0dbc*/ 	.word	0x0500000f


	//   ....[253]....
        /*0dc0*/ 	.word	0x0500000f


	//   ....[254]....
        /*0dc4*/ 	.word	0x0500000f


	//   ....[255]....
        /*0dc8*/ 	.word	0x0500000f


	//   ....[0]....
        /*0dcc*/ 	.word	0x0500000f


	//   ....[1]....
        /*0dd0*/ 	.word	0x0500000f


	//   ....[2]....
        /*0dd4*/ 	.word	0x0500000f


	//   ....[3]....
        /*0dd8*/ 	.word	0x0500000f


	//   ....[4]....
        /*0ddc*/ 	.word	0x0500000f


	//   ....[5]....
        /*0de0*/ 	.word	0x0500000f


	//   ....[6]....
        /*0de4*/ 	.word	0x0500000f


	//   ....[7]....
        /*0de8*/ 	.word	0x0500000f


	//   ....[8]....
        /*0dec*/ 	.word	0x0500000f


	//   ....[9]....
        /*0df0*/ 	.word	0x0500000f


	//   ....[10]....
        /*0df4*/ 	.word	0x0500000f


	//   ....[11]....
        /*0df8*/ 	.word	0x0500000f


	//   ....[12]....
        /*0dfc*/ 	.word	0x0500000f


	//   ....[13]....
        /*0e00*/ 	.word	0x0500000f


	//   ....[14]....
        /*0e04*/ 	.word	0x0500000f


	//   ....[15]....
        /*0e08*/ 	.word	0x0500000f


	//   ....[16]....
        /*0e0c*/ 	.word	0x0500000f


	//   ....[17]....
        /*0e10*/ 	.word	0x0500000f


	//   ....[18]....
        /*0e14*/ 	.word	0x0500000f


	//   ....[19]....
        /*0e18*/ 	.word	0x0500000f


	//   ....[20]....
        /*0e1c*/ 	.word	0x0500000f


	//   ....[21]....
        /*0e20*/ 	.word	0x0500000f


	//   ....[22]....
        /*0e24*/ 	.word	0x0500000f


	//   ....[23]....
        /*0e28*/ 	.word	0x0500000f


	//   ....[24]....
        /*0e2c*/ 	.word	0x0500000f


	//   ....[25]....
        /*0e30*/ 	.word	0x0500000f


	//   ....[26]....
        /*0e34*/ 	.word	0x0500000f


	//   ....[27]....
        /*0e38*/ 	.word	0x0500000f


	//   ....[28]....
        /*0e3c*/ 	.word	0x0500000f


	//   ....[29]....
        /*0e40*/ 	.word	0x0500000f


	//   ....[30]....
        /*0e44*/ 	.word	0x0500000f


	//   ....[31]....
        /*0e48*/ 	.word	0x0500000f


	//   ....[32]....
        /*0e4c*/ 	.word	0x0500000f


	//   ....[33]....
        /*0e50*/ 	.word	0x0500000f


	//   ....[34]....
        /*0e54*/ 	.word	0x0500000f


	//   ....[35]....
        /*0e58*/ 	.word	0x0500000f


	//   ....[36]....
        /*0e5c*/ 	.word	0x0500000f


	//   ....[37]....
        /*0e60*/ 	.word	0x0500000f


	//   ....[38]....
        /*0e64*/ 	.word	0x0500000f


	//----- nvinfo : EIATTR_COOP_GROUP_INSTR_OFFSETS
	.align		4
.L_231:
        /*0e68*/ 	.byte	0x04, 0x28
        /*0e6a*/ 	.short	(.L_233 - .L_232)


	//   ....[0]....
.L_232:
        /*0e6c*/ 	.word	0x00000060


	//   ....[1]....
        /*0e70*/ 	.word	0x00000130


	//   ....[2]....
        /*0e74*/ 	.word	0x000001e0


	//   ....[3]....
        /*0e78*/ 	.word	0x000003a0


	//   ....[4]....
        /*0e7c*/ 	.word	0x00000500


	//   ....[5]....
        /*0e80*/ 	.word	0x00000620


	//   ....[6]....
        /*0e84*/ 	.word	0x00000780


	//   ....[7]....
        /*0e88*/ 	.word	0x000037e0


	//   ....[8]....
        /*0e8c*/ 	.word	0x000037f0


	//   ....[9]....
        /*0e90*/ 	.word	0x00003f30


	//   ....[10]....
        /*0e94*/ 	.word	0x00003f40


	//   ....[11]....
        /*0e98*/ 	.word	0x00004bc0


	//   ....[12]....
        /*0e9c*/ 	.word	0x00004bd0


	//   ....[13]....
        /*0ea0*/ 	.word	0x00005390


	//   ....[14]....
        /*0ea4*/ 	.word	0x000053a0


	//   ....[15]....
        /*0ea8*/ 	.word	0x00005dd0


	//   ....[16]....
        /*0eac*/ 	.word	0x00005de0


	//   ....[17]....
        /*0eb0*/ 	.word	0x00005ef0


	//   ....[18]....
        /*0eb4*/ 	.word	0x00005f00


	//   ....[19]....
        /*0eb8*/ 	.word	0x000062a0


	//   ....[20]....
        /*0ebc*/ 	.word	0x000062d0


	//   ....[21]....
        /*0ec0*/ 	.word	0x000065a0


	//   ....[22]....
        /*0ec4*/ 	.word	0x000065c0


	//   ....[23]....
        /*0ec8*/ 	.word	0x00007180


	//   ....[24]....
        /*0ecc*/ 	.word	0x00007780


	//   ....[25]....
        /*0ed0*/ 	.word	0x00007790


	//   ....[26]....
        /*0ed4*/ 	.word	0x000077a0


	//   ....[27]....
        /*0ed8*/ 	.word	0x000077b0


	//   ....[28]....
        /*0edc*/ 	.word	0x000087b0


	//   ....[29]....
        /*0ee0*/ 	.word	0x000087c0


	//   ....[30]....
        /*0ee4*/ 	.word	0x000087d0


	//   ....[31]....
        /*0ee8*/ 	.word	0x000087e0


	//   ....[32]....
        /*0eec*/ 	.word	0x0000a870


	//   ....[33]....
        /*0ef0*/ 	.word	0x0000a890


	//   ....[34]....
        /*0ef4*/ 	.word	0x0000acb0


	//   ....[35]....
        /*0ef8*/ 	.word	0x0000ad30


	//   ....[36]....
        /*0efc*/ 	.word	0x0000c3f0


	//   ....[37]....
        /*0f00*/ 	.word	0x0000c460


	//   ....[38]....
        /*0f04*/ 	.word	0x0000ce60


	//   ....[39]....
        /*0f08*/ 	.word	0x0000cee0


	//   ....[40]....
        /*0f0c*/ 	.word	0x0000dfe0


	//   ....[41]....
        /*0f10*/ 	.word	0x0000e070


	//   ....[42]....
        /*0f14*/ 	.word	0x0000e1c0


	//   ....[43]....
        /*0f18*/ 	.word	0x0000e390


	//   ....[44]....
        /*0f1c*/ 	.word	0x0000fb10


	//   ....[45]....
        /*0f20*/ 	.word	0x0000fb30


	//   ....[46]....
        /*0f24*/ 	.word	0x0000fb40


	//   ....[47]....
        /*0f28*/ 	.word	0x0000fb50


	//   ....[48]....
        /*0f2c*/ 	.word	0x00010570


	//   ....[49]....
        /*0f30*/ 	.word	0x00010580


	//   ....[50]....
        /*0f34*/ 	.word	0x000107b0


	//   ....[51]....
        /*0f38*/ 	.word	0x000107c0


	//   ....[52]....
        /*0f3c*/ 	.word	0x000109f0


	//   ....[53]....
        /*0f40*/ 	.word	0x00010a00


	//   ....[54]....
        /*0f44*/ 	.word	0x00010c30


	//   ....[55]....
        /*0f48*/ 	.word	0x00010c40


	//   ....[56]....
        /*0f4c*/ 	.word	0x00011110


	//   ....[57]....
        /*0f50*/ 	.word	0x00011120


	//   ....[58]....
        /*0f54*/ 	.word	0x00011da0


	//   ....[59]....
        /*0f58*/ 	.word	0x00011db0


	//   ....[60]....
        /*0f5c*/ 	.word	0x00013370


	//   ....[61]....
        /*0f60*/ 	.word	0x00013380


	//   ....[62]....
        /*0f64*/ 	.word	0x000135c0


	//   ....[63]....
        /*0f68*/ 	.word	0x000135d0


	//   ....[64]....
        /*0f6c*/ 	.word	0x00013800


	//   ....[65]....
        /*0f70*/ 	.word	0x00013810


	//   ....[66]....
        /*0f74*/ 	.word	0x00013a40


	//   ....[67]....
        /*0f78*/ 	.word	0x00013a50


	//   ....[68]....
        /*0f7c*/ 	.word	0x00013ce0


	//   ....[69]....
        /*0f80*/ 	.word	0x00013ef0


	//   ....[70]....
        /*0f84*/ 	.word	0x00013f20


	//   ....[71]....
        /*0f88*/ 	.word	0x00013f50


	//   ....[72]....
        /*0f8c*/ 	.word	0x00013f80


	//   ....[73]....
        /*0f90*/ 	.word	0x00013fb0


	//   ....[74]....
        /*0f94*/ 	.word	0x00013fe0


	//   ....[75]....
        /*0f98*/ 	.word	0x00014170


	//   ....[76]....
        /*0f9c*/ 	.word	0x000141a0


	//   ....[77]....
        /*0fa0*/ 	.word	0x000141d0


	//   ....[78]....
        /*0fa4*/ 	.word	0x00014200


	//   ....[79]....
        /*0fa8*/ 	.word	0x00014230


	//   ....[80]....
        /*0fac*/ 	.word	0x00014260


	//   ....[81]....
        /*0fb0*/ 	.word	0x000142f0


	//   ....[82]....
        /*0fb4*/ 	.word	0x00014320


	//   ....[83]....
        /*0fb8*/ 	.word	0x00014330


	//   ....[84]....
        /*0fbc*/ 	.word	0x000143c0


	//   ....[85]....
        /*0fc0*/ 	.word	0x00015360


	//   ....[86]....
        /*0fc4*/ 	.word	0x000173b0


	//   ....[87]....
        /*0fc8*/ 	.word	0x000173d0


	//   ....[88]....
        /*0fcc*/ 	.word	0x00017460


	//   ....[89]....
        /*0fd0*/ 	.word	0x00017480


	//   ....[90]....
        /*0fd4*/ 	.word	0x00017500


	//   ....[91]....
        /*0fd8*/ 	.word	0x00017520


	//   ....[92]....
        /*0fdc*/ 	.word	0x000175a0


	//   ....[93]....
        /*0fe0*/ 	.word	0x000175c0


	//   ....[94]....
        /*0fe4*/ 	.word	0x00017640


	//   ....[95]....
        /*0fe8*/ 	.word	0x00017660


	//   ....[96]....
        /*0fec*/ 	.word	0x00017670


	//   ....[97]....
        /*0ff0*/ 	.word	0x00017680


	//   ....[98]....
        /*0ff4*/ 	.word	0x00017ef0


	//   ....[99]....
        /*0ff8*/ 	.word	0x00017f20


	//   ....[100]....
        /*0ffc*/ 	.word	0x00017fe0


	//   ....[101]....
        /*1000*/ 	.word	0x00017ff0


	//   ....[102]....
        /*1004*/ 	.word	0x00018080


	//   ....[103]....
        /*1008*/ 	.word	0x00018090


	//   ....[104]....
        /*100c*/ 	.word	0x00018120


	//   ....[105]....
        /*1010*/ 	.word	0x00018130


	//   ....[106]....
        /*1014*/ 	.word	0x000181c0


	//   ....[107]....
        /*1018*/ 	.word	0x000181d0


	//   ....[108]....
        /*101c*/ 	.word	0x00018260


	//   ....[109]....
        /*1020*/ 	.word	0x00018270


	//   ....[110]....
        /*1024*/ 	.word	0x000182f0


	//   ....[111]....
        /*1028*/ 	.word	0x00018300


	//   ....[112]....
        /*102c*/ 	.word	0x00018310


	//   ....[113]....
        /*1030*/ 	.word	0x00018320


	//   ....[114]....
        /*1034*/ 	.word	0x00018780


	//   ....[115]....
        /*1038*/ 	.word	0x000187b0


	//   ....[116]....
        /*103c*/ 	.word	0x00018810


	//   ....[117]....
        /*1040*/ 	.word	0x000188c0


	//   ....[118]....
        /*1044*/ 	.word	0x000188d0


	//   ....[119]....
        /*1048*/ 	.word	0x00018900


	//   ....[120]....
        /*104c*/ 	.word	0x00018990


	//   ....[121]....
        /*1050*/ 	.word	0x00018a40


	//   ....[122]....
        /*1054*/ 	.word	0x00018a50


	//   ....[123]....
        /*1058*/ 	.word	0x00018a80


	//   ....[124]....
        /*105c*/ 	.word	0x00018a90


	//   ....[125]....
        /*1060*/ 	.word	0x00018b20


	//   ....[126]....
        /*1064*/ 	.word	0x00019240


	//   ....[127]....
        /*1068*/ 	.word	0x00019260


	//   ....[128]....
        /*106c*/ 	.word	0x000192b0


	//   ....[129]....
        /*1070*/ 	.word	0x000192c0


	//   ....[130]....
        /*1074*/ 	.word	0x00019300


	//   ....[131]....
        /*1078*/ 	.word	0x00019310


	//   ....[132]....
        /*107c*/ 	.word	0x00019350


	//   ....[133]....
        /*1080*/ 	.word	0x00019360


	//   ....[134]....
        /*1084*/ 	.word	0x000193a0


	//   ....[135]....
        /*1088*/ 	.word	0x000193b0


	//   ....[136]....
        /*108c*/ 	.word	0x000193c0


	//   ....[137]....
        /*1090*/ 	.word	0x00019400


	//   ....[138]....
        /*1094*/ 	.word	0x00019730


	//   ....[139]....
        /*1098*/ 	.word	0x00019750


	//   ....[140]....
        /*109c*/ 	.word	0x00019760


	//   ....[141]....
        /*10a0*/ 	.word	0x00019780


	//   ....[142]....
        /*10a4*/ 	.word	0x000197f0


	//   ....[143]....
        /*10a8*/ 	.word	0x00019810


	//   ....[144]....
        /*10ac*/ 	.word	0x00019870


	//   ....[145]....
        /*10b0*/ 	.word	0x00019890


	//   ....[146]....
        /*10b4*/ 	.word	0x000198f0


	//   ....[147]....
        /*10b8*/ 	.word	0x00019910


	//   ....[148]....
        /*10bc*/ 	.word	0x00019970


	//   ....[149]....
        /*10c0*/ 	.word	0x00019990


	//   ....[150]....
        /*10c4*/ 	.word	0x00019ed0


	//   ....[151]....
        /*10c8*/ 	.word	0x00019f00


	//   ....[152]....
        /*10cc*/ 	.word	0x00019f60


	//   ....[153]....
        /*10d0*/ 	.word	0x00019f90


	//   ....[154]....
        /*10d4*/ 	.word	0x00019fc0


	//   ....[155]....
        /*10d8*/ 	.word	0x00019ff0


	//   ....[156]....
        /*10dc*/ 	.word	0x0001a020


	//   ....[157]....
        /*10e0*/ 	.word	0x0001a050


	//   ....[158]....
        /*10e4*/ 	.word	0x0001a1f0


	//   ....[159]....
        /*10e8*/ 	.word	0x0001a220


	//   ....[160]....
        /*10ec*/ 	.word	0x0001a250


	//   ....[161]....
        /*10f0*/ 	.word	0x0001a280


	//   ....[162]....
        /*10f4*/ 	.word	0x0001a2b0


	//   ....[163]....
        /*10f8*/ 	.word	0x0001a2e0


	//   ....[164]....
        /*10fc*/ 	.word	0x0001a3a0


	//   ....[165]....
        /*1100*/ 	.word	0x0001a3c0


	//   ....[166]....
        /*1104*/ 	.word	0x0001a3d0


	//   ....[167]....
        /*1108*/ 	.word	0x0001a430


	//   ....[168]....
        /*110c*/ 	.word	0x0001aa50


	//   ....[169]....
        /*1110*/ 	.word	0x0001ad60


	//   ....[170]....
        /*1114*/ 	.word	0x0001adf0


	//   ....[171]....
        /*1118*/ 	.word	0x0001ae80


	//   ....[172]....
        /*111c*/ 	.word	0x0001af10


	//   ....[173]....
        /*1120*/ 	.word	0x0001aff0


	//   ....[174]....
        /*1124*/ 	.word	0x0001b080


	//   ....[175]....
        /*1128*/ 	.word	0x0001b120


	//   ....[176]....
        /*112c*/ 	.word	0x0001b1b0


	//   ....[177]....
        /*1130*/ 	.word	0x0001b2a0


	//   ....[178]....
        /*1134*/ 	.word	0x0001b330


	//   ....[179]....
        /*1138*/ 	.word	0x0001b3d0


	//   ....[180]....
        /*113c*/ 	.word	0x0001b460


	//   ....[181]....
        /*1140*/ 	.word	0x0001b540


	//   ....[182]....
        /*1144*/ 	.word	0x0001b5e0


	//   ....[183]....
        /*1148*/ 	.word	0x0001b670


	//   ....[184]....
        /*114c*/ 	.word	0x0001b6c0


	//   ....[185]....
        /*1150*/ 	.word	0x0001b710


	//   ....[186]....
        /*1154*/ 	.word	0x0001b800


	//   ....[187]....
        /*1158*/ 	.word	0x0001b890


	//   ....[188]....
        /*115c*/ 	.word	0x0001b8e0


	//   ....[189]....
        /*1160*/ 	.word	0x0001b930


	//   ....[190]....
        /*1164*/ 	.word	0x0001bb40


	//   ....[191]....
        /*1168*/ 	.word	0x0001bb90


	//   ....[192]....
        /*116c*/ 	.word	0x0001bc20


	//   ....[193]....
        /*1170*/ 	.word	0x0001bcb0


	//   ....[194]....
        /*1174*/ 	.word	0x0001bd40


	//   ....[195]....
        /*1178*/ 	.word	0x0001bdd0


	//   ....[196]....
        /*117c*/ 	.word	0x0001be60


	//   ....[197]....
        /*1180*/ 	.word	0x0001bef0


	//   ....[198]....
        /*1184*/ 	.word	0x0001bf70


	//   ....[199]....
        /*1188*/ 	.word	0x0001bfc0


	//   ....[200]....
        /*118c*/ 	.word	0x0001c060


	//   ....[201]....
        /*1190*/ 	.word	0x0001c0f0


	//   ....[202]....
        /*1194*/ 	.word	0x0001c180


	//   ....[203]....
        /*1198*/ 	.word	0x0001c1d0


	//   ....[204]....
        /*119c*/ 	.word	0x0001c260


	//   ....[205]....
        /*11a0*/ 	.word	0x0001c2f0


	//   ....[206]....
        /*11a4*/ 	.word	0x0001c380


	//   ....[207]....
        /*11a8*/ 	.word	0x0001c410


	//   ....[208]....
        /*11ac*/ 	.word	0x0001c4a0


	//   ....[209]....
        /*11b0*/ 	.word	0x0001c530


	//   ....[210]....
        /*11b4*/ 	.word	0x0001c5f0


	//   ....[211]....
        /*11b8*/ 	.word	0x0001c8d0


	//   ....[212]....
        /*11bc*/ 	.word	0x0001c9c0


	//   ....[213]....
        /*11c0*/ 	.word	0x0001ca60


	//   ....[214]....
        /*11c4*/ 	.word	0x0001cac0


	//   ....[215]....
        /*11c8*/ 	.word	0x0001cbb0


	//   ....[216]....
        /*11cc*/ 	.word	0x0001cc20


	//   ....[217]....
        /*11d0*/ 	.word	0x0001cd10


	//   ....[218]....
        /*11d4*/ 	.word	0x0001cd80


	//   ....[219]....
        /*11d8*/ 	.word	0x0001ce70


	//   ....[220]....
        /*11dc*/ 	.word	0x0001cee0


	//   ....[221]....
        /*11e0*/ 	.word	0x0001cfd0


	//   ....[222]....
        /*11e4*/ 	.word	0x0001d040


	//   ....[223]....
        /*11e8*/ 	.word	0x0001d0e0


	//   ....[224]....
        /*11ec*/ 	.word	0x0001d1d0


	//   ....[225]....
        /*11f0*/ 	.word	0x0001d240


	//   ....[226]....
        /*11f4*/ 	.word	0x0001d2a0


	//   ....[227]....
        /*11f8*/ 	.word	0x0001d390


	//   ....[228]....
        /*11fc*/ 	.word	0x0001d3f0


	//   ....[229]....
        /*1200*/ 	.word	0x0001d4f0


	//   ....[230]....
        /*1204*/ 	.word	0x0001d550


	//   ....[231]....
        /*1208*/ 	.word	0x0001d650


	//   ....[232]....
        /*120c*/ 	.word	0x0001d6b0


	//   ....[233]....
        /*1210*/ 	.word	0x0001d7b0


	//   ....[234]....
        /*1214*/ 	.word	0x0001d810


	//   ....[235]....
        /*1218*/ 	.word	0x0001d910


	//   ....[236]....
        /*121c*/ 	.word	0x0001d970


	//   ....[237]....
        /*1220*/ 	.word	0x0001da70


	//   ....[238]....
        /*1224*/ 	.word	0x0001dad0


	//   ....[239]....
        /*1228*/ 	.word	0x0001db70


	//   ....[240]....
        /*122c*/ 	.word	0x0001dcf0


	//   ....[241]....
        /*1230*/ 	.word	0x0001ddd0


	//   ....[242]....
        /*1234*/ 	.word	0x0001de80


	//   ....[243]....
        /*1238*/ 	.word	0x0001df90


	//   ....[244]....
        /*123c*/ 	.word	0x0001dff0


	//   ....[245]....
        /*1240*/ 	.word	0x0001e100


	//   ....[246]....
        /*1244*/ 	.word	0x0001e160


	//   ....[247]....
        /*1248*/ 	.word	0x0001e270


	//   ....[248]....
        /*124c*/ 	.word	0x0001e2d0


	//   ....[249]....
        /*1250*/ 	.word	0x0001e3e0


	//   ....[250]....
        /*1254*/ 	.word	0x0001e440


	//   ....[251]....
        /*1258*/ 	.word	0x0001e500


	//   ....[252]....
        /*125c*/ 	.word	0x0001e660


	//   ....[253]....
        /*1260*/ 	.word	0x0001e700


	//   ....[254]....
        /*1264*/ 	.word	0x0001e760


	//   ....[255]....
        /*1268*/ 	.word	0x0001e810


	//   ....[0]....
        /*126c*/ 	.word	0x0001e870


	//   ....[1]....
        /*1270*/ 	.word	0x0001e920


	//   ....[2]....
        /*1274*/ 	.word	0x0001e980


	//   ....[3]....
        /*1278*/ 	.word	0x0001ea30


	//   ....[4]....
        /*127c*/ 	.word	0x0001ea90


	//   ....[5]....
        /*1280*/ 	.word	0x0001eb40


	//   ....[6]....
        /*1284*/ 	.word	0x0001eba0


	//   ....[7]....
        /*1288*/ 	.word	0x0001ec50


	//   ....[8]....
        /*128c*/ 	.word	0x0001ed40


	//   ....[9]....
        /*1290*/ 	.word	0x0001ede0


	//   ....[10]....
        /*1294*/ 	.word	0x0001ee40


	//   ....[11]....
        /*1298*/ 	.word	0x0001ef10


	//   ....[12]....
        /*129c*/ 	.word	0x0001ef70


	//   ....[13]....
        /*12a0*/ 	.word	0x0001f040


	//   ....[14]....
        /*12a4*/ 	.word	0x0001f0a0


	//   ....[15]....
        /*12a8*/ 	.word	0x0001f170


	//   ....[16]....
        /*12ac*/ 	.word	0x0001f1d0


	//   ....[17]....
        /*12b0*/ 	.word	0x0001f2a0


	//   ....[18]....
        /*12b4*/ 	.word	0x0001f300


	//   ....[19]....
        /*12b8*/ 	.word	0x0001f3d0


	//   ....[20]....
        /*12bc*/ 	.word	0x0001f460


	//   ....[21]....
        /*12c0*/ 	.word	0x0001f500


	//   ....[22]....
        /*12c4*/ 	.word	0x0001f680


	//   ....[23]....
        /*12c8*/ 	.word	0x0001f6f0


	//   ....[24]....
        /*12cc*/ 	.word	0x0001f760


	//   ....[25]....
        /*12d0*/ 	.word	0x0001f7d0


	//   ....[26]....
        /*12d4*/ 	.word	0x0001f840


	//   ....[27]....
        /*12d8*/ 	.word	0x0001f8c0


	//   ....[28]....
        /*12dc*/ 	.word	0x0001f940


	//   ....[29]....
        /*12e0*/ 	.word	0x0001f9d0


	//   ....[30]....
        /*12e4*/ 	.word	0x0001fa40


	//   ....[31]....
        /*12e8*/ 	.word	0x0001fab0


	//   ....[32]....
        /*12ec*/ 	.word	0x0001fb20


	//   ....[33]....
        /*12f0*/ 	.word	0x0001fba0


	//   ....[34]....
        /*12f4*/ 	.word	0x0001fc10


	//   ....[35]....
        /*12f8*/ 	.word	0x0001fcb0


	//   ....[36]....
        /*12fc*/ 	.word	0x0001fd00


	//   ....[37]....
        /*1300*/ 	.word	0x0001fd90


	//   ....[38]....
        /*1304*/ 	.word	0x0001fec0


	//----- nvinfo : EIATTR_REG_RECONFIG
	.align		4
.L_233:
        /*1308*/ 	.byte	0x01, 0x54
	.zero		2


	//----- nvinfo : EIATTR_SYSCALL_OFFSETS
	.align		4
        /*130c*/ 	.byte	0x04, 0x46
        /*130e*/ 	.short	(.L_235 - .L_234)


	//   ....[0]....
.L_234:
        /*1310*/ 	.word	0x00002320


	//   ....[1]....
        /*1314*/ 	.word	0x00002470


	//   ....[2]....
        /*1318*/ 	.word	0x00007320


	//   ....[3]....
        /*131c*/ 	.word	0x000076a0


	//   ....[4]....
        /*1320*/ 	.word	0x000169d0


	//   ....[5]....
        /*1324*/ 	.word	0x00016b20


	//   ....[6]....
        /*1328*/ 	.word	0x00016c10


	//   ....[7]....
        /*132c*/ 	.word	0x00017b40


	//----- nvinfo : EIATTR_MBARRIER_INSTR_OFFSETS
	.align		4
.L_235:
        /*1330*/ 	.byte	0x04, 0x39
        /*1332*/ 	.short	(.L_237 - .L_236)


	//   ....[0]....
.L_236:
        /*1334*/ 	.word	0x00000250
        /*1338*/ 	.word	0x000000ff
        /*133c*/ 	.word	0x00022800
        /*1340*/ 	.short	0x0100
        /*1342*/ 	.byte	0x08
	.zero		1


	//   ....[1]....
        /*1344*/ 	.word	0x00000260
        /*1348*/ 	.word	0x000000ff
        /*134c*/ 	.word	0x00022820
        /*1350*/ 	.short	0x0100
        /*1352*/ 	.byte	0x08
	.zero		1


	//   ....[2]....
        /*1354*/ 	.word	0x00000350
        /*1358*/ 	.word	0x000000ff
        /*135c*/ 	.word	0x00022830
        /*1360*/ 	.short	0x0100
        /*1362*/ 	.byte	0x08
	.zero		1


	//   ....[3]....
        /*1364*/ 	.word	0x00000360
        /*1368*/ 	.word	0x000000ff
        /*136c*/ 	.word	0x00022840
        /*1370*/ 	.short	0x0100
        /*1372*/ 	.byte	0x08
	.zero		1


	//   ....[4]....
        /*1374*/ 	.word	0x00000370
        /*1378*/ 	.word	0x000000ff
        /*137c*/ 	.word	0x00022838
        /*1380*/ 	.short	0x0100
        /*1382*/ 	.byte	0x08
	.zero		1


	//   ....[5]....
        /*1384*/ 	.word	0x00000380
        /*1388*/ 	.word	0x000000ff
        /*138c*/ 	.word	0x00022848
        /*1390*/ 	.short	0x0100
        /*1392*/ 	.byte	0x08
	.zero		1


	//   ....[6]....
        /*1394*/ 	.word	0x000004b0
        /*1398*/ 	.word	0x000000ff
        /*139c*/ 	.word	0x00022850
        /*13a0*/ 	.short	0x0100
        /*13a2*/ 	.byte	0x08
	.zero		1


	//   ....[7]....
        /*13a4*/ 	.word	0x000004c0
        /*13a8*/ 	.word	0x000000ff
        /*13ac*/ 	.word	0x00022860
        /*13b0*/ 	.short	0x0100
        /*13b2*/ 	.byte	0x08
	.zero		1


	//   ....[8]....
        /*13b4*/ 	.word	0x000004d0
        /*13b8*/ 	.word	0x000000ff
        /*13bc*/ 	.word	0x00022858
        /*13c0*/ 	.short	0x0100
        /*13c2*/ 	.byte	0x08
	.zero		1


	//   ....[9]....
        /*13c4*/ 	.word	0x000004e0
        /*13c8*/ 	.word	0x000000ff
        /*13cc*/ 	.word	0x00022868
        /*13d0*/ 	.short	0x0100
        /*13d2*/ 	.byte	0x08
	.zero		1


	//   ....[10]....
        /*13d4*/ 	.word	0x000005d0
        /*13d8*/ 	.word	0x000000ff
        /*13dc*/ 	.word	0x00022870
        /*13e0*/ 	.short	0x0100
        /*13e2*/ 	.byte	0x06
	.zero		1


	//   ....[11]....
        /*13e4*/ 	.word	0x000005e0
        /*13e8*/ 	.word	0x000000ff
        /*13ec*/ 	.word	0x00022880
        /*13f0*/ 	.short	0x0100
        /*13f2*/ 	.byte	0x06
	.zero		1


	//   ....[12]....
        /*13f4*/ 	.word	0x000005f0
        /*13f8*/ 	.word	0x000000ff
        /*13fc*/ 	.word	0x00022878
        /*1400*/ 	.short	0x0100
        /*1402*/ 	.byte	0x06
	.zero		1


	//   ....[13]....
        /*1404*/ 	.word	0x00000600
        /*1408*/ 	.word	0x000000ff
        /*140c*/ 	.word	0x00022888
        /*1410*/ 	.short	0x0100
        /*1412*/ 	.byte	0x06
	.zero		1


	//   ....[14]....
        /*1414*/ 	.word	0x00000730
        /*1418*/ 	.word	0x000000ff
        /*141c*/ 	.word	0x00022890
        /*1420*/ 	.short	0x0100
        /*1422*/ 	.byte	0x08
	.zero		1


	//   ....[15]....
        /*1424*/ 	.word	0x00000740
        /*1428*/ 	.word	0x000000ff
        /*142c*/ 	.word	0x000228a0
        /*1430*/ 	.short	0x0100
        /*1432*/ 	.byte	0x08
	.zero		1


	//   ....[16]....
        /*1434*/ 	.word	0x00000750
        /*1438*/ 	.word	0x000000ff
        /*143c*/ 	.word	0x00022898
        /*1440*/ 	.short	0x0100
        /*1442*/ 	.byte	0x08
	.zero		1


	//   ....[17]....
        /*1444*/ 	.word	0x00000760
        /*1448*/ 	.word	0x000000ff
        /*144c*/ 	.word	0x000228a8
        /*1450*/ 	.short	0x0100
        /*1452*/ 	.byte	0x08
	.zero		1


	//   ....[18]....
        /*1454*/ 	.word	0x00000890
        /*1458*/ 	.word	0x000000ff
        /*145c*/ 	.word	0x000228b0
        /*1460*/ 	.short	0x0100
        /*1462*/ 	.byte	0x08
	.zero		1


	//   ....[19]....
        /*1464*/ 	.word	0x000008a0
        /*1468*/ 	.word	0x000000ff
        /*146c*/ 	.word	0x000228c0
        /*1470*/ 	.short	0x0100
        /*1472*/ 	.byte	0x08
	.zero		1


	//   ....[20]....
        /*1474*/ 	.word	0x000008b0
        /*1478*/ 	.word	0x000000ff
        /*147c*/ 	.word	0x000228b8
        /*1480*/ 	.short	0x0100
        /*1482*/ 	.byte	0x08
	.zero		1


	//   ....[21]....
        /*1484*/ 	.word	0x000008c0
        /*1488*/ 	.word	0x000000ff
        /*148c*/ 	.word	0x000228c8
        /*1490*/ 	.short	0x0100
        /*1492*/ 	.byte	0x08
	.zero		1


	//   ....[22]....
        /*1494*/ 	.word	0x00003790
        /*1498*/ 	.word	0x00000057
        /*149c*/ 	.word	0x00022890
        /*14a0*/ 	.short	0x010a
        /*14a2*/ 	.byte	0x3f
	.zero		1


	//   ....[23]....
        /*14a4*/ 	.word	0x00004b60
        /*14a8*/ 	.word	0x00000057
        /*14ac*/ 	.word	0x00022890
        /*14b0*/ 	.short	0x010a
        /*14b2*/ 	.byte	0x3f
	.zero		1


	//   ....[24]....
        /*14b4*/ 	.word	0x00005c30
        /*14b8*/ 	.word	0x00000057
        /*14bc*/ 	.word	0x00022890
        /*14c0*/ 	.short	0x010a
        /*14c2*/ 	.byte	0x3f
	.zero		1


	//   ....[25]....
        /*14c4*/ 	.word	0x000060d0
        /*14c8*/ 	.word	0x00000004
        /*14cc*/ 	.word	0x00000000
        /*14d0*/ 	.short	0x0101
        /*14d2*/ 	.byte	0x3f
	.zero		1


	//   ....[26]....
        /*14d4*/ 	.word	0x00006110
        /*14d8*/ 	.word	0x00000057
        /*14dc*/ 	.word	0x000228b0
        /*14e0*/ 	.short	0x010a
        /*14e2*/ 	.byte	0x3f
	.zero		1


	//   ....[27]....
        /*14e4*/ 	.word	0x00006930
        /*14e8*/ 	.word	0x00000057
        /*14ec*/ 	.word	0x00000000
        /*14f0*/ 	.short	0x0101
        /*14f2*/ 	.byte	0x3f
	.zero		1


	//   ....[28]....
        /*14f4*/ 	.word	0x000073c0
        /*14f8*/ 	.word	0x00000013
        /*14fc*/ 	.word	0x00022800
        /*1500*/ 	.short	0x010a
        /*1502*/ 	.byte	0x3f
	.zero		1


	//   ....[29]....
        /*1504*/ 	.word	0x00007410
        /*1508*/ 	.word	0x00000013
        /*150c*/ 	.word	0x00022800
        /*1510*/ 	.short	0x010a
        /*1512*/ 	.byte	0x3f
	.zero		1


	//   ....[30]....
        /*1514*/ 	.word	0x00007a40
        /*1518*/ 	.word	0x00000013
        /*151c*/ 	.word	0x00022800
        /*1520*/ 	.short	0x010a
        /*1522*/ 	.byte	0x3f
	.zero		1


	//   ....[31]....
        /*1524*/ 	.word	0x000089b0
        /*1528*/ 	.word	0x00000013
        /*152c*/ 	.word	0x00022800
        /*1530*/ 	.short	0x010a
        /*1532*/ 	.byte	0x3f
	.zero		1


	//   ....[32]....
        /*1534*/ 	.word	0x00009870
        /*1538*/ 	.word	0x00000003
        /*153c*/ 	.word	0x00022830
        /*1540*/ 	.short	0x010a
        /*1542*/ 	.byte	0x3f
	.zero		1


	//   ....[33]....
        /*1544*/ 	.word	0x00009920
        /*1548*/ 	.word	0x00000003
        /*154c*/ 	.word	0x00022830
        /*1550*/ 	.short	0x010a
        /*1552*/ 	.byte	0x3f
	.zero		1


	//   ....[34]....
        /*1554*/ 	.word	0x0000b180
        /*1558*/ 	.word	0x00000008
        /*155c*/ 	.word	0x00000000
        /*1560*/ 	.short	0x0101
        /*1562*/ 	.byte	0x3f
	.zero		1


	//   ....[35]....
        /*1564*/ 	.word	0x0000b5c0
        /*1568*/ 	.word	0x00000003
        /*156c*/ 	.word	0x00022850
        /*1570*/ 	.short	0x010a
        /*1572*/ 	.byte	0x3f
	.zero		1


	//   ....[36]....
        /*1574*/ 	.word	0x0000b610
        /*1578*/ 	.word	0x00000003
        /*157c*/ 	.word	0x00022850
        /*1580*/ 	.short	0x010a
        /*1582*/ 	.byte	0x3f
	.zero		1


	//   ....[37]....
        /*1584*/ 	.word	0x0000b9f0
        /*1588*/ 	.word	0x00000003
        /*158c*/ 	.word	0x00000000
        /*1590*/ 	.short	0x0101
        /*1592*/ 	.byte	0x3f
	.zero		1


	//   ....[38]....
        /*1594*/ 	.word	0x0000bb20
        /*1598*/ 	.word	0x00000006
        /*159c*/ 	.word	0x00022830
        /*15a0*/ 	.short	0x010a
        /*15a2*/ 	.byte	0x3f
	.zero		1


	//   ....[39]....
        /*15a4*/ 	.word	0x0000bb90
        /*15a8*/ 	.word	0x00000006
        /*15ac*/ 	.word	0x00022830
        /*15b0*/ 	.short	0x010a
        /*15b2*/ 	.byte	0x3f
	.zero		1


	//   ....[40]....
        /*15b4*/ 	.word	0x0000d3e0
        /*15b8*/ 	.word	0x0000009b
        /*15bc*/ 	.word	0x00000000
        /*15c0*/ 	.short	0x0101
        /*15c2*/ 	.byte	0x3f
	.zero		1


	//   ....[41]....
        /*15c4*/ 	.word	0x0000db70
        /*15c8*/ 	.word	0x00000006
        /*15cc*/ 	.word	0x00022850
        /*15d0*/ 	.short	0x010a
        /*15d2*/ 	.byte	0x3f
	.zero		1


	//   ....[42]....
        /*15d4*/ 	.word	0x0000dbc0
        /*15d8*/ 	.word	0x00000006
        /*15dc*/ 	.word	0x00022850
        /*15e0*/ 	.short	0x010a
        /*15e2*/ 	.byte	0x3f
	.zero		1


	//   ....[43]....
        /*15e4*/ 	.word	0x0000dfa0
        /*15e8*/ 	.word	0x00000006
        /*15ec*/ 	.word	0x00000000
        /*15f0*/ 	.short	0x0101
        /*15f2*/ 	.byte	0x3f
	.zero		1


	//   ....[44]....
        /*15f4*/ 	.word	0x00010510
        /*15f8*/ 	.word	0x00000003
        /*15fc*/ 	.word	0x00000000
        /*1600*/ 	.short	0x0101
        /*1602*/ 	.byte	0x3f
	.zero		1


	//   ....[45]....
        /*1604*/ 	.word	0x00010f70
        /*1608*/ 	.word	0x00000009
        /*160c*/ 	.word	0x00000000
        /*1610*/ 	.short	0x0101
        /*1612*/ 	.byte	0x3f
	.zero		1


	//   ....[46]....
        /*1614*/ 	.word	0x00015440
        /*1618*/ 	.word	0x00000016
        /*161c*/ 	.word	0x00022820
        /*1620*/ 	.short	0x010a
        /*1622*/ 	.byte	0x3f
	.zero		1


	//   ....[47]....
        /*1624*/ 	.word	0x000154d0
        /*1628*/ 	.word	0x00000003
        /*162c*/ 	.word	0x000228a0
        /*1630*/ 	.short	0x010a
        /*1632*/ 	.byte	0x3f
	.zero		1


	//   ....[48]....
        /*1634*/ 	.word	0x00015720
        /*1638*/ 	.word	0x00000003
        /*163c*/ 	.word	0x000228c0
        /*1640*/ 	.short	0x010a
        /*1642*/ 	.byte	0x3f
	.zero		1


	//   ....[49]....
        /*1644*/ 	.word	0x00015d30
        /*1648*/ 	.word	0x00000008
        /*164c*/ 	.word	0x000228a0
        /*1650*/ 	.short	0x010a
        /*1652*/ 	.byte	0x3f
	.zero		1


	//   ....[50]....
        /*1654*/ 	.word	0x00015f70
        /*1658*/ 	.word	0x00000008
        /*165c*/ 	.word	0x000228c0
        /*1660*/ 	.short	0x010a
        /*1662*/ 	.byte	0x3f
	.zero		1


	//   ....[51]....
        /*1664*/ 	.word	0x00017130
        /*1668*/ 	.word	0x0000001f
        /*166c*/ 	.word	0x00022840
        /*1670*/ 	.short	0x010a
        /*1672*/ 	.byte	0x3f
	.zero		1


	//   ....[52]....
        /*1674*/ 	.word	0x00017780
        /*1678*/ 	.word	0x0000001f
        /*167c*/ 	.word	0x00022830
        /*1680*/ 	.short	0x0107
        /*1682*/ 	.byte	0x3f
	.zero		1


	//   ....[53]....
        /*1684*/ 	.word	0x00017850
        /*1688*/ 	.word	0x0000001f
        /*168c*/ 	.word	0x00022830
        /*1690*/ 	.short	0x0101
        /*1692*/ 	.byte	0x3f
	.zero		1


	//   ....[54]....
        /*1694*/ 	.word	0x00018420
        /*1698*/ 	.word	0x00000016
        /*169c*/ 	.word	0x00022800
        /*16a0*/ 	.short	0x0107
        /*16a2*/ 	.byte	0x3f
	.zero		1


	//   ....[55]....
        /*16a4*/ 	.word	0x00018510
        /*16a8*/ 	.word	0x00000016
        /*16ac*/ 	.word	0x00022800
        /*16b0*/ 	.short	0x0101
        /*16b2*/ 	.byte	0x3f
	.zero		1


	//   ....[56]....
        /*16b4*/ 	.word	0x00018530
        /*16b8*/ 	.word	0x00000016
        /*16bc*/ 	.word	0x00022820
        /*16c0*/ 	.short	0x010a
        /*16c2*/ 	.byte	0x3f
	.zero		1


	//   ....[57]....
        /*16c4*/ 	.word	0x000185c0
        /*16c8*/ 	.word	0x0000001f
        /*16cc*/ 	.word	0x00022860
        /*16d0*/ 	.short	0x010a
        /*16d2*/ 	.byte	0x3f
	.zero		1


	//   ....[58]....
        /*16d4*/ 	.word	0x00018ca0
        /*16d8*/ 	.word	0x0000001f
        /*16dc*/ 	.word	0x00022850
        /*16e0*/ 	.short	0x0107
        /*16e2*/ 	.byte	0x3f
	.zero		1


	//   ....[59]....
        /*16e4*/ 	.word	0x00018d70
        /*16e8*/ 	.word	0x0000001f
        /*16ec*/ 	.word	0x00022850
        /*16f0*/ 	.short	0x0101
        /*16f2*/ 	.byte	0x3f
	.zero		1


	//   ....[60]....
        /*16f4*/ 	.word	0x000190b0
        /*16f8*/ 	.word	0x00000004
        /*16fc*/ 	.word	0x00022840
        /*1700*/ 	.short	0x010a
        /*1702*/ 	.byte	0x3f
	.zero		1


	//   ....[61]....
        /*1704*/ 	.word	0x00019480
        /*1708*/ 	.word	0x00000004
        /*170c*/ 	.word	0x00022830
        /*1710*/ 	.short	0x0107
        /*1712*/ 	.byte	0x3f
	.zero		1


	//   ....[62]....
        /*1714*/ 	.word	0x00019540
        /*1718*/ 	.word	0x00000004
        /*171c*/ 	.word	0x00022830
        /*1720*/ 	.short	0x0101
        /*1722*/ 	.byte	0x3f
	.zero		1


	//   ....[63]....
        /*1724*/ 	.word	0x00019570
        /*1728*/ 	.word	0x00000004
        /*172c*/ 	.word	0x00022860
        /*1730*/ 	.short	0x010a
        /*1732*/ 	.byte	0x3f
	.zero		1


	//   ....[64]....
        /*1734*/ 	.word	0x00019a80
        /*1738*/ 	.word	0x00000004
        /*173c*/ 	.word	0x00022850
        /*1740*/ 	.short	0x0107
        /*1742*/ 	.byte	0x3f
	.zero		1


	//   ....[65]....
        /*1744*/ 	.word	0x00019b40
        /*1748*/ 	.word	0x00000004
        /*174c*/ 	.word	0x00022850
        /*1750*/ 	.short	0x0101
        /*1752*/ 	.byte	0x3f
	.zero		1


	//   ....[66]....
        /*1754*/ 	.word	0x0001a9d0
        /*1758*/ 	.word	0x00000005
        /*175c*/ 	.word	0x00022820
        /*1760*/ 	.short	0x010a
        /*1762*/ 	.byte	0x3f
	.zero		1


	//   ....[67]....
        /*1764*/ 	.word	0x0001ab30
        /*1768*/ 	.word	0x00000003
        /*176c*/ 	.word	0x00022840
        /*1770*/ 	.short	0x010a
        /*1772*/ 	.byte	0x3f
	.zero		1


	//   ....[68]....
        /*1774*/ 	.word	0x0001abd0
        /*1778*/ 	.word	0x00000005
        /*177c*/ 	.word	0x00022840
        /*1780*/ 	.short	0x010a
        /*1782*/ 	.byte	0x3f
	.zero		1


	//   ....[69]....
        /*1784*/ 	.word	0x0001ac10
        /*1788*/ 	.word	0x00000003
        /*178c*/ 	.word	0x00022860
        /*1790*/ 	.short	0x010a
        /*1792*/ 	.byte	0x3f
	.zero		1


	//   ....[70]....
        /*1794*/ 	.word	0x0001ac50
        /*1798*/ 	.word	0x00000005
        /*179c*/ 	.word	0x00022860
        /*17a0*/ 	.short	0x010a
        /*17a2*/ 	.byte	0x3f
	.zero		1


	//   ....[71]....
        /*17a4*/ 	.word	0x0001acb0
        /*17a8*/ 	.word	0x00000057
        /*17ac*/ 	.word	0x00022890
        /*17b0*/ 	.short	0x010a
        /*17b2*/ 	.byte	0x3f
	.zero		1


	//   ....[72]....
        /*17b4*/ 	.word	0x0001af40
        /*17b8*/ 	.word	0x00000057
        /*17bc*/ 	.word	0x00022890
        /*17c0*/ 	.short	0x010a
        /*17c2*/ 	.byte	0x3f
	.zero		1


	//   ....[73]....
        /*17c4*/ 	.word	0x0001b1f0
        /*17c8*/ 	.word	0x00000057
        /*17cc*/ 	.word	0x00022890
        /*17d0*/ 	.short	0x010a
        /*17d2*/ 	.byte	0x3f
	.zero		1


	//   ....[74]....
        /*17d4*/ 	.word	0x0001b4a0
        /*17d8*/ 	.word	0x00000057
        /*17dc*/ 	.word	0x000228b0
        /*17e0*/ 	.short	0x010a
        /*17e2*/ 	.byte	0x3f
	.zero		1


	//   ....[75]....
        /*17e4*/ 	.word	0x0001b750
        /*17e8*/ 	.word	0x00000013
        /*17ec*/ 	.word	0x00022800
        /*17f0*/ 	.short	0x010a
        /*17f2*/ 	.byte	0x3f
	.zero		1


	//   ....[76]....
        /*17f4*/ 	.word	0x0001b960
        /*17f8*/ 	.word	0x00000013
        /*17fc*/ 	.word	0x00022800
        /*1800*/ 	.short	0x010a
        /*1802*/ 	.byte	0x3f
	.zero		1


	//   ....[77]....
        /*1804*/ 	.word	0x0001b9b0
        /*1808*/ 	.word	0x00000003
        /*180c*/ 	.word	0x00022830
        /*1810*/ 	.short	0x010a
        /*1812*/ 	.byte	0x3f
	.zero		1


	//   ....[78]....
        /*1814*/ 	.word	0x0001ba00
        /*1818*/ 	.word	0x00000003
        /*181c*/ 	.word	0x00022850
        /*1820*/ 	.short	0x010a
        /*1822*/ 	.byte	0x3f
	.zero		1


	//   ....[79]....
        /*1824*/ 	.word	0x0001ba50
        /*1828*/ 	.word	0x00000006
        /*182c*/ 	.word	0x00022830
        /*1830*/ 	.short	0x010a
        /*1832*/ 	.byte	0x3f
	.zero		1


	//   ....[80]....
        /*1834*/ 	.word	0x0001baa0
        /*1838*/ 	.word	0x00000006
        /*183c*/ 	.word	0x00022850
        /*1840*/ 	.short	0x010a
        /*1842*/ 	.byte	0x3f
	.zero		1


	//   ....[81]....
        /*1844*/ 	.word	0x0001c6b0
        /*1848*/ 	.word	0x00000016
        /*184c*/ 	.word	0x00022820
        /*1850*/ 	.short	0x010a
        /*1852*/ 	.byte	0x3f
	.zero		1


	//   ....[82]....
        /*1854*/ 	.word	0x0001c700
        /*1858*/ 	.word	0x00000003
        /*185c*/ 	.word	0x000228a0
        /*1860*/ 	.short	0x010a
        /*1862*/ 	.byte	0x3f
	.zero		1


	//   ....[83]....
        /*1864*/ 	.word	0x0001c750
        /*1868*/ 	.word	0x00000003
        /*186c*/ 	.word	0x000228c0
        /*1870*/ 	.short	0x010a
        /*1872*/ 	.byte	0x3f
	.zero		1


	//   ....[84]....
        /*1874*/ 	.word	0x0001c7a0
        /*1878*/ 	.word	0x00000008
        /*187c*/ 	.word	0x000228a0
        /*1880*/ 	.short	0x010a
        /*1882*/ 	.byte	0x3f
	.zero		1


	//   ....[85]....
        /*1884*/ 	.word	0x0001c7f0
        /*1888*/ 	.word	0x00000008
        /*188c*/ 	.word	0x000228c0
        /*1890*/ 	.short	0x010a
        /*1892*/ 	.byte	0x3f
	.zero		1


	//   ....[86]....
        /*1894*/ 	.word	0x0001c910
        /*1898*/ 	.word	0x0000001f
        /*189c*/ 	.word	0x00022840
        /*18a0*/ 	.short	0x010a
        /*18a2*/ 	.byte	0x3f
	.zero		1


	//   ....[87]....
        /*18a4*/ 	.word	0x0001dbf0
        /*18a8*/ 	.word	0x00000016
        /*18ac*/ 	.word	0x00022820
        /*18b0*/ 	.short	0x010a
        /*18b2*/ 	.byte	0x3f
	.zero		1


	//   ....[88]....
        /*18b4*/ 	.word	0x0001dc40
        /*18b8*/ 	.word	0x0000001f
        /*18bc*/ 	.word	0x00022860
        /*18c0*/ 	.short	0x010a
        /*18c2*/ 	.byte	0x3f
	.zero		1


	//   ....[89]....
        /*18c4*/ 	.word	0x0001e5b0
        /*18c8*/ 	.word	0x00000004
        /*18cc*/ 	.word	0x00022840
        /*18d0*/ 	.short	0x010a
        /*18d2*/ 	.byte	0x3f
	.zero		1


	//   ....[90]....
        /*18d4*/ 	.word	0x0001ec90
        /*18d8*/ 	.word	0x00000004
        /*18dc*/ 	.word	0x00022860
        /*18e0*/ 	.short	0x010a
        /*18e2*/ 	.byte	0x3f
	.zero		1


	//   ....[91]....
        /*18e4*/ 	.word	0x0001fde0
        /*18e8*/ 	.word	0x00000005
        /*18ec*/ 	.word	0x00022820
        /*18f0*/ 	.short	0x010a
        /*18f2*/ 	.byte	0x3f
	.zero		1


	//   ....[92]....
        /*18f4*/ 	.word	0x0001ff80
        /*18f8*/ 	.word	0x00000003
        /*18fc*/ 	.word	0x00022840
        /*1900*/ 	.short	0x010a
        /*1902*/ 	.byte	0x3f
	.zero		1


	//   ....[93]....
        /*1904*/ 	.word	0x0001ffd0
        /*1908*/ 	.word	0x00000005
        /*190c*/ 	.word	0x00022840
        /*1910*/ 	.short	0x010a
        /*1912*/ 	.byte	0x3f
	.zero		1


	//   ....[94]....
        /*1914*/ 	.word	0x00020020
        /*1918*/ 	.word	0x00000003
        /*191c*/ 	.word	0x00022860
        /*1920*/ 	.short	0x010a
        /*1922*/ 	.byte	0x3f
	.zero		1


	//----- nvinfo : EIATTR_NUM_MBARRIERS
	.align		4
.L_237:
        /*1924*/ 	.byte	0x03, 0x38
        /*1926*/ 	.short	0x0016


	//----- nvinfo : EIATTR_EXIT_INSTR_OFFSETS
	.align		4
        /*1928*/ 	.byte	0x04, 0x1c
        /*192a*/ 	.short	(.L_239 - .L_238)


	//   ....[0]....
.L_238:
        /*192c*/ 	.word	0x0001aca0


	//----- nvinfo : EIATTR_MAX_THREADS
	.align		4
.L_239:
        /*1930*/ 	.byte	0x04, 0x05
        /*1932*/ 	.short	(.L_241 - .L_240)
.L_240:
        /*1934*/ 	.word	0x00000180
        /*1938*/ 	.word	0x00000001
        /*193c*/ 	.word	0x00000001


	//----- nvinfo : EIATTR_CRS_STACK_SIZE
	.align		4
.L_241:
        /*1940*/ 	.byte	0x04, 0x1e
        /*1942*/ 	.short	(.L_243 - .L_242)
.L_242:
        /*1944*/ 	.word	0x00000000


	//----- nvinfo : EIATTR_CBANK_PARAM_SIZE
	.align		4
.L_243:
        /*1948*/ 	.byte	0x03, 0x19
        /*194a*/ 	.short	0x0af0


	//----- nvinfo : EIATTR_PARAM_CBANK
	.align		4
        /*194c*/ 	.byte	0x04, 0x0a
        /*194e*/ 	.short	(.L_245 - .L_244)
	.align		4
.L_244:
        /*1950*/ 	.word	index@(.nv.constant0._ZN7cutlass13device_kernelIN5flash11enable_sm90INS1_16FlashAttnFwdSm90INS1_25CollectiveMainloopFwdSm90ILi2EN4cute5tupleIJNS5_1CILi1EEES8_S8_EEENS6_IJNS7_ILi128EEENS7_ILi96EEENS7_ILi64EEEEEELi256ENS_10bfloat16_tEfNS_4arch4Sm90ELb0ELb0ELb1ELb1ELb1ELb1ELb0ELb1ELb0ELb1ELb1ELb0EEENS1_21CollectiveEpilogueFwdINS6_IJSA_NS7_ILi256EEESB_EEES9_SE_SG_Li256ELb1ELb1ELb1ELb0EEENS1_36VarlenDynamicPersistentTileSchedulerILi128ELi96ELi256ELi128ELb1ELb1ELb1ELb0ELb1ELb1EEEEEEEEEvNT_6ParamsE)
        /*1954*/ 	.short	0x0210
        /*1956*/ 	.short	0x0af0


	//----- nvinfo : EIATTR_SW_WAR
	.align		4
.L_245:
        /*1958*/ 	.byte	0x04, 0x36
        /*195a*/ 	.short	(.L_247 - .L_246)
.L_246:
        /*195c*/ 	.word	0x00000008
.L_247:


//--------------------- .nv.info._ZN7cutlass13device_kernelIN5flash11enable_sm90INS1_16FlashAttnFwdSm90INS1_25CollectiveMainloopFwdSm90ILi2EN4cute5tupleIJNS5_1CILi1EEES8_S8_EEENS6_IJNS7_ILi128EEENS7_ILi96EEENS7_ILi64EEEEEELi256ENS_10bfloat16_tEfNS_4arch4Sm90ELb0ELb0ELb1ELb1ELb1ELb0ELb1ELb1ELb0ELb1ELb1ELb0EEENS1_21CollectiveEpilogueFwdINS6_IJSA_NS7_ILi256EEESB_EEES9_SE_SG_Li256ELb1ELb1ELb1ELb0EEENS1_36VarlenDynamicPersistentTileSchedulerILi128ELi96ELi256ELi128ELb1ELb1ELb1ELb0ELb1ELb1EEEEEEEEEvNT_6ParamsE --------------------------
	.section	.nv.info._ZN7cutlass13device_kernelIN5flash11enable_sm90INS1_16FlashAttnFwdSm90INS1_25CollectiveMainloopFwdSm90ILi2EN4cute5tupleIJNS5_1CILi1EEES8_S8_EEENS6_IJNS7_ILi128EEENS7_ILi96EEENS7_ILi64EEEEEELi256ENS_10bfloat16_tEfNS_4arch4Sm90ELb0ELb0ELb1ELb1ELb1ELb0ELb1ELb1ELb0ELb1ELb1ELb0EEENS1_21CollectiveEpilogueFwdINS6_IJSA_NS7_ILi256EEESB_EEES9_SE_SG_Li256ELb1ELb1ELb1ELb0EEENS1_36VarlenDynamicPersistentTileSchedulerILi128ELi96ELi256ELi128ELb1ELb1ELb1ELb0ELb1ELb1EEEEEEEEEvNT_6ParamsE,"",@"SHT_CUDA_INFO"
	.sectionflags	@""
	.align	4


	//----- nvinfo : EIATTR_CUDA_API_VERSION
	.align		4
        /*0000*/ 	.byte	0x04, 0x37
        /*0002*/ 	.short	(.L_249 - .L_248)
.L_248:
        /*0004*/ 	.word	0x00000082


	//----- nvinfo : EIATTR_KPARAM_INFO
	.align		4
.L_249:
        /*0008*/ 	.byte	0x04, 0x17
        /*000a*/ 	.short	(.L_251 - .L_250)
.L_250:
        /*000c*/ 	.word	0x00000000
        /*0010*/ 	.short	0x0000
        /*0012*/ 	.short	0x0070
        /*0014*/ 	.byte	0x00, 0xf0, 0x01, 0x2e


	//----- nvinfo : EIATTR_SPARSE_MMA_MASK
	.align		4
.L_251:
        /*0018*/ 	.byte	0x03, 0x50
        /*001a*/ 	.short	0x0000


	//----- nvinfo : EIATTR_MAXREG_COUNT
	.align		4
        /*001c*/ 	.byte	0x03, 0x1b
        /*001e*/ 	.short	0x00a8


	//----- nvinfo : EIATTR_NUM_BARRIERS
	.align		4
        /*0020*/ 	.byte	0x02, 0x4c
        /*0022*/ 	.byte	0x10
	.zero		1


	//----- nvinfo : EIATTR_EXTERNS
	.align		4
        /*0024*/ 	.byte	0x04, 0x0f
        /*0026*/ 	.short	(.L_253 - .L_252)


	//   ....[0]....
	.align		4
.L_252:
        /*0028*/ 	.word	index@(__assertfail)


	//----- nvinfo : EIATTR_ANNOTATIONS
	.align		4
.L_253:
        /*002c*/ 	.byte	0x04, 0x55
        /*002e*/ 	.short	(.L_255 - .L_254)


	//   ....[0]....
.L_254:
        /* <DEDUP_REMOVED lines=29> */


	//----- nvinfo : EIATTR_MERCURY_ISA_VERSION
	.align		4
.L_255:
        /*01e8*/ 	.byte	0x03, 0x5f
        /*01ea*/ 	.short	0x0101


	//----- nvinfo : EIATTR_UNUSED_LOAD_BYTE_OFFSET
	.align		4
        /*01ec*/ 	.byte	0x04, 0x44
        /*01ee*/ 	.short	(.L_257 - .L_256)


	//   ....[0]....
.L_256:
        /*01f0*/ 	.word	0x000009a0
        /*01f4*/ 	.word	0x0000fff0


	//   ....[1]....
        /*01f8*/ 	.word	0x00007c30
        /*01fc*/ 	.word	0x0000fff0


	//----- nvinfo : EIATTR_INT_WARP_WIDE_INSTR_OFFSETS
	.align		4
.L_257:
        /*0200*/ 	.byte	0x04, 0x31
        /*0202*/ 	.short	(.L_259 - .L_258)


	//   ....[0]....
.L_258:
        /*0204*/ 	.word	0x000000c0


	//   ....[1]....
        /*0208*/ 	.word	0x000000d0


	//   ....[2]....
        /*020c*/ 	.word	0x000000e0


	//   ....[3]....
        /*0210*/ 	.word	0x00000180


	//   ....[4]....
        /*0214*/ 	.word	0x0000d940


	//   ....[5]....
        /*0218*/ 	.word	0x0000d9d0


	//   ....[6]....
        /*021c*/ 	.word	0x00011860


	//   ....[7]....
        /*0220*/ 	.word	0x000118f0


	//----- nvinfo : EIATTR_COOP_GROUP_MASK_REGIDS
	.align		4
.L_259:
        /*0224*/ 	.byte	0x04, 0x29
        /*0226*/ 	.short	(.L_261 - .L_260)


	//   ....[0]....
.L_260:
        /*0228*/ 	.word	0xffffffff


	//   ....[1]....
        /*022c*/ 	.word	0xffffffff


	//   ....[2]....
        /*0230*/ 	.word	0xffffffff


	//   ....[3]....
        /*0234*/ 	.word	0xffffffff


	//   ....[4]....
        /*0238*/ 	.word	0xffffffff


	//   ....[5]....
        /*023c*/ 	.word	0xffffffff


	//   ....[6]....
        /*0240*/ 	.word	0xffffffff


	//   ....[7]....
        /*0244*/ 	.word	0xffffffff


	//   ....[8]....
        /*0248*/ 	.word	0xffffffff


	//   ....[9]....
        /*024c*/ 	.word	0xffffffff


	//   ....[10]....
        /*0250*/ 	.word	0xffffffff


	//   ....[11]....
        /*0254*/ 	.word	0xffffffff


	//   ....[12]....
        /*0258*/ 	.word	0xffffffff


	//   ....[13]....
        /*025c*/ 	.word	0xffffffff


	//   ....[14]....
        /*0260*/ 	.word	0xffffffff


	//   ....[15]....
        /*0264*/ 	.word	0xffffffff


	//   ....[16]....
        /*0268*/ 	.word	0xffffffff


	//   ....[17]....
        /*026c*/ 	.word	0xffffffff


	//   ....[18]....
        /*0270*/ 	.word	0xffffffff


	//   ....[19]....
        /*0274*/ 	.word	0xffffffff


	//   ....[20]....
        /*0278*/ 	.word	0xffffffff


	//   ....[21]....
        /*027c*/ 	.word	0xffffffff


	//   ....[22]....
        /*0280*/ 	.word	0xffffffff


	//   ....[23]....
        /*0284*/ 	.word	0xffffffff


	//   ....[24]....
        /*0288*/ 	.word	0xffffffff


	//   ....[25]....
        /*028c*/ 	.word	0xffffffff


	//   ....[26]....
        /*0290*/ 	.word	0xffffffff


	//   ....[27]....
        /*0294*/ 	.word	0xffffffff


	//   ....[28]....
        /*0298*/ 	.word	0xffffffff


	//   ....[29]....
        /*029c*/ 	.word	0xffffffff


	//   ....[30]....
        /*02a0*/ 	.word	0xffffffff


	//   ....[31]....
        /*02a4*/ 	.word	0xffffffff


	//   ....[32]....
        /*02a8*/ 	.word	0xffffffff


	//   ....[33]....
        /*02ac*/ 	.word	0xffffffff


	//   ....[34]....
        /*02b0*/ 	.word	0xffffffff


	//   ....[35]....
        /*02b4*/ 	.word	0xffffffff


	//   ....[36]....
        /*02b8*/ 	.word	0xffffffff


	//   ....[37]....
        /*02bc*/ 	.word	0xffffffff


	//   ....[38]....
        /*02c0*/ 	.word	0xffffffff


	//   ....[39]....
        /*02c4*/ 	.word	0xffffffff


	//   ....[40]....
        /*02c8*/ 	.word	0xffffffff


	//   ....[41]....
        /*02cc*/ 	.word	0xffffffff


	//   ....[42]....
        /*02d0*/ 	.word	0xffffffff


	//   ....[43]....
        /*02d4*/ 	.word	0xffffffff


	//   ....[44]....
        /*02d8*/ 	.word	0xffffffff


	//   ....[45]....
        /*02dc*/ 	.word	0xffffffff


	//   ....[46]....
        /*02e0*/ 	.word	0xffffffff


	//   ....[47]....
        /*02e4*/ 	.word	0xffffffff


	//   ....[48]....
        /*02e8*/ 	.word	0xffffffff


	//   ....[49]....
        /*02ec*/ 	.word	0xffffffff


	//   ....[50]....
        /*02f0*/ 	.word	0xffffffff


	//   ....[51]....
        /*02f4*/ 	.word	0xffffffff


	//   ....[52]....
        /*02f8*/ 	.word	0xffffffff


	//   ....[53]....
        /*02fc*/ 	.word	0xffffffff


	//   ....[54]....
        /*0300*/ 	.word	0xffffffff


	//   ....[55]....
        /*0304*/ 	.word	0xffffffff


	//   ....[56]....
        /*0308*/ 	.word	0xffffffff


	//   ....[57]....
        /*030c*/ 	.word	0xffffffff


	//   ....[58]....
        /*0310*/ 	.word	0xffffffff


	//   ....[59]....
        /*0314*/ 	.word	0xffffffff


	//   ....[60]....
        /*0318*/ 	.word	0xffffffff


	//   ....[61]....
        /*031c*/ 	.word	0xffffffff


	//   ....[62]....
        /*0320*/ 	.word	0xffffffff


	//   ....[63]....
        /*0324*/ 	.word	0xffffffff


	//   ....[64]....
        /*0328*/ 	.word	0xffffffff


	//   ....[65]....
        /*032c*/ 	.word	0xffffffff


	//   ....[66]....
        /*0330*/ 	.word	0xffffffff


	//   ....[67]....
        /*0334*/ 	.word	0xffffffff


	//   ....[68]....
        /*0338*/ 	.word	0xffffffff


	//   ....[69]....
        /*033c*/ 	.word	0xffffffff


	//   ....[70]....
        /*0340*/ 	.word	0xffffffff


	//   ....[71]....
        /*0344*/ 	.word	0xffffffff


	//   ....[72]....
        /*0348*/ 	.word	0xffffffff


	//   ....[73]....
        /*034c*/ 	.word	0xffffffff


	//   ....[74]....
        /*0350*/ 	.word	0xffffffff


	//   ....[75]....
        /*0354*/ 	.word	0xffffffff


	//   ....[76]....
        /*0358*/ 	.word	0xffffffff


	//   ....[77]....
        /*035c*/ 	.word	0xffffffff


	//   ....[78]....
        /*0360*/ 	.word	0xffffffff


	//   ....[79]....
        /*0364*/ 	.word	0xffffffff


	//   ....[80]....
        /*0368*/ 	.word	0xffffffff


	//   ....[81]....
        /*036c*/ 	.word	0xffffffff


	//   ....[82]....
        /*0370*/ 	.word	0xffffffff


	//   ....[83]....
        /*0374*/ 	.word	0xffffffff


	//   ....[84]....
        /*0378*/ 	.word	0xffffffff


	//   ....[85]....
        /*037c*/ 	.word	0xffffffff


	//   ....[86]....
        /*0380*/ 	.word	0xffffffff


	//   ....[87]....
        /*0384*/ 	.word	0xffffffff


	//   ....[88]....
        /*0388*/ 	.word	0xffffffff


	//   ....[89]....
        /*038c*/ 	.word	0xffffffff


	//   ....[90]....
        /*0390*/ 	.word	0xffffffff


	//   ....[91]....
        /*0394*/ 	.word	0xffffffff


	//   ....[92]....
        /*0398*/ 	.word	0xffffffff


	//   ....[93]....
        /*039c*/ 	.word	0xffffffff


	//   ....[94]....
        /*03a0*/ 	.word	0xffffffff


	//   ....[95]....
        /*03a4*/ 	.word	0xffffffff


	//   ....[96]....
        /*03a8*/ 	.word	0xffffffff


	//   ....[97]....
        /*03ac*/ 	.word	0xffffffff


	//   ....[98]....
        /*03b0*/ 	.word	0xffffffff


	//   ....[99]....
        /*03b4*/ 	.word	0xffffffff


	//   ....[100]....
        /*03b8*/ 	.word	0xffffffff


	//   ....[101]....
        /*03bc*/ 	.word	0xffffffff


	//   ....[102]....
        /*03c0*/ 	.word	0xffffffff


	//   ....[103]....
        /*03c4*/ 	.word	0xffffffff


	//   ....[104]....
        /*03c8*/ 	.word	0xffffffff


	//   ....[105]....
        /*03cc*/ 	.word	0xffffffff


	//   ....[106]....
        /*03d0*/ 	.word	0xffffffff


	//   ....[107]....
        /*03d4*/ 	.word	0xffffffff


	//   ....[108]....
        /*03d8*/ 	.word	0xffffffff


	//   ....[109]....
        /*03dc*/ 	.word	0xffffffff


	//   ....[110]....
        /*03e0*/ 	.word	0xffffffff


	//   ....[111]....
        /*03e4*/ 	.word	0xffffffff


	//   ....[112]....
        /*03e8*/ 	.word	0xffffffff


	//   ....[113]....
        /*03ec*/ 	.word	0xffffffff


	//   ....[114]....
        /*03f0*/ 	.word	0xffffffff


	//   ....[115]....
        /*03f4*/ 	.word	0xffffffff


	//   ....[116]....
        /*03f8*/ 	.word	0xffffffff


	//   ....[117]....
        /*03fc*/ 	.word	0xffffffff


	//   ....[118]....
        /*0400*/ 	.word	0xffffffff


	//   ....[119]....
        /*0404*/ 	.word	0xffffffff


	//   ....[120]....
        /*0408*/ 	.word	0xffffffff


	//   ....[121]....
        /*040c*/ 	.word	0xffffffff


	//   ....[122]....
        /*0410*/ 	.word	0xffffffff


	//   ....[123]....
        /*0414*/ 	.word	0xffffffff


	//   ....[124]....
        /*0418*/ 	.word	0xffffffff


	//   ....[125]....
        /*041c*/ 	.word	0xffffffff


	//   ....[126]....
        /*0420*/ 	.word	0xffffffff


	//   ....[127]....
        /*0424*/ 	.word	0xffffffff


	//   ....[128]....
        /*0428*/ 	.word	0xffffffff


	//   ....[129]....
        /*042c*/ 	.word	0xffffffff


	//   ....[130]....
        /*0430*/ 	.word	0xffffffff


	//   ....[131]....
        /*0434*/ 	.word	0xffffffff


	//   ....[132]....
        /*0438*/ 	.word	0xffffffff


	//   ....[133]....
        /*043c*/ 	.word	0xffffffff


	//   ....[134]....
        /*0440*/ 	.word	0xffffffff


	//   ....[135]....
        /*0444*/ 	.word	0xffffffff


	//   ....[136]....
        /*0448*/ 	.word	0xffffffff


	//   ....[137]....
        /*044c*/ 	.word	0xffffffff


	//   ....[138]....
        /*0450*/ 	.word	0xffffffff


	//   ....[139]....
        /*0454*/ 	.word	0xffffffff


	//   ....[140]....
        /*0458*/ 	.word	0xffffffff


	//   ....[141]....
        /*045c*/ 	.word	0xffffffff


	//   ....[142]....
        /*0460*/ 	.word	0xffffffff


	//   ....[143]....
        /*0464*/ 	.word	0xffffffff


	//   ....[144]....
        /*0468*/ 	.word	0xffffffff


	//   ....[145]....
        /*046c*/ 	.word	0xffffffff


	//   ....[146]....
        /*0470*/ 	.word	0xffffffff


	//   ....[147]....
        /*0474*/ 	.word	0xffffffff


	//   ....[148]....
        /*0478*/ 	.word	0xffffffff


	//   ....[149]....
        /*047c*/ 	.word	0xffffffff


	//   ....[150]....
        /*0480*/ 	.word	0xffffffff


	//   ....[151]....
        /*0484*/ 	.word	0xffffffff


	//   ....[152]....
        /*0488*/ 	.word	0xffffffff


	//   ....[153]....
        /*048c*/ 	.word	0xffffffff


	//   ....[154]....
        /*0490*/ 	.word	0xffffffff


	//   ....[155]....
        /*0494*/ 	.word	0xffffffff


	//   ....[156]....
        /*0498*/ 	.word	0xffffffff


	//   ....[157]....
        /*049c*/ 	.word	0xffffffff


	//   ....[158]....
        /*04a0*/ 	.word	0xffffffff


	//   ....[159]....
        /*04a4*/ 	.word	0x0500000f


	//   ....[160]....
        /*04a8*/ 	.word	0x0500000f


	//   ....[161]....
        /*04ac*/ 	.word	0x0500000f


	//   ....[162]....
        /*04b0*/ 	.word	0x0500000f


	//   ....[163]....
        /*04b4*/ 	.word	0x0500000f


	//   ....[164]....
        /*04b8*/ 	.word	0x0500000f


	//   ....[165]....
        /*04bc*/ 	.word	0x0500000f


	//   ....[166]....
        /*04c0*/ 	.word	0x0500000f


	//   ....[167]....
        /*04c4*/ 	.word	0x0500000f


	//   ....[168]....
        /*04c8*/ 	.word	0x0500000f


	//   ....[169]....
        /*04cc*/ 	.word	0x0500000f


	//   ....[170]....
        /*04d0*/ 	.word	0x0500000f


	//   ....[171]....
        /*04d4*/ 	.word	0x0500000f


	//   ....[172]....
        /*04d8*/ 	.word	0x0500000f


	//   ....[173]....
        /*04dc*/ 	.word	0x0500000f


	//   ....[174]....
        /*04e0*/ 	.word	0x0500000f


	//   ....[175]....
        /*04e4*/ 	.word	0x0500000f


	//   ....[176]....
        /*04e8*/ 	.word	0x0500000f


	//   ....[177]....
        /*04ec*/ 	.word	0x0500000f


	//   ....[178]....
        /*04f0*/ 	.word	0x0500000f


	//   ....[179]....
        /*04f4*/ 	.word	0x0500000f


	//   ....[180]....
        /*04f8*/ 	.word	0x0500000f


	//   ....[181]....
        /*04fc*/ 	.word	0x0500000f


	//   ....[182]....
        /*0500*/ 	.word	0x0500000f


	//   ....[183]....
        /*0504*/ 	.word	0x0500000f


	//   ....[184]....
        /*0508*/ 	.word	0x0500000f


	//   ....[185]....
        /*050c*/ 	.word	0x0500000f


	//   ....[186]....
        /*0510*/ 	.word	0x0500000f


	//   ....[187]....
        /*0514*/ 	.word	0x0500000f


	//   ....[188]....
        /*0518*/ 	.word	0x0500000f


	//   ....[189]....
        /*051c*/ 	.word	0x0500000f


	//   ....[190]....
        /*0520*/ 	.word	0x0500000f


	//   ....[191]....
        /*0524*/ 	.word	0x0500000f


	//   ....[192]....
        /*0528*/ 	.word	0x0500000f


	//   ....[193]....
        /*052c*/ 	.word	0x0500000f


	//   ....[194]....
        /*0530*/ 	.word	0x0500000f


	//   ....[195]....
        /*0534*/ 	.word	0x0500000f


	//   ....[196]....
        /*0538*/ 	.word	0x0500000f


	//   ....[197]....
        /*053c*/ 	.word	0x0500000f


	//   ....[198]....
        /*0540*/ 	.word	0x0500000f


	//   ....[199]....
        /*0544*/ 	.word	0x0500000f


	//   ....[200]....
        /*0548*/ 	.word	0x0500000f


	//   ....[201]....
        /*054c*/ 	.word	0x0500000f


	//   ....[202]....
        /*0550*/ 	.word	0x0500000f


	//   ....[203]....
        /*0554*/ 	.word	0x0500000f


	//   ....[204]....
        /*0558*/ 	.word	0x0500000f


	//   ....[205]....
        /*055c*/ 	.word	0x0500000f


	//   ....[206]....
        /*0560*/ 	.word	0x0500000f


	//   ....[207]....
        /*0564*/ 	.word	0x0500000f


	//   ....[208]....
        /*0568*/ 	.word	0x0500000f


	//   ....[209]....
        /*056c*/ 	.word	0x0500000f


	//   ....[210]....
        /*0570*/ 	.word	0x0500000f


	//   ....[211]....
        /*0574*/ 	.word	0x0500000f


	//   ....[212]....
        /*0578*/ 	.word	0x0500000f


	//   ....[213]....
        /*057c*/ 	.word	0x0500000f


	//   ....[214]....
        /*0580*/ 	.word	0x0500000f


	//   ....[215]....
        /*0584*/ 	.word	0x0500000f


	//   ....[216]....
        /*0588*/ 	.word	0x0500000f


	//   ....[217]....
        /*058c*/ 	.word	0x0500000f


	//   ....[218]....
        /*0590*/ 	.word	0x0500000f


	//   ....[219]....
        /*0594*/ 	.word	0x0500000f


	//   ....[220]....
        /*0598*/ 	.word	0x0500000f


	//   ....[221]....
        /*059c*/ 	.word	0x0500000f


	//   ....[222]....
        /*05a0*/ 	.word	0x0500000f


	//   ....[223]....
        /*05a4*/ 	.word	0x0500000f


	//   ....[224]....
        /*05a8*/ 	.word	0x0500000f


	//   ....[225]....
        /*05ac*/ 	.word	0x0500000f


	//   ....[226]....
        /*05b0*/ 	.word	0x0500000f


	//   ....[227]....
        /*05b4*/ 	.word	0x0500000f


	//   ....[228]....
        /*05b8*/ 	.word	0x0500000f


	//   ....[229]....
        /*05bc*/ 	.word	0x0500000f


	//   ....[230]....
        /*05c0*/ 	.word	0x0500000f


	//   ....[231]....
        /*05c4*/ 	.word	0x0500000f


	//   ....[232]....
        /*05c8*/ 	.word	0x0500000f


	//   ....[233]....
        /*05cc*/ 	.word	0x0500000f


	//   ....[234]....
        /*05d0*/ 	.word	0x0500000f


	//   ....[235]....
        /*05d4*/ 	.word	0x0500000f


	//   ....[236]....
        /*05d8*/ 	.word	0x0500000f


	//   ....[237]....
        /*05dc*/ 	.word	0x0500000f


	//   ....[238]....
        /*05e0*/ 	.word	0x0500000f


	//   ....[239]....
        /*05e4*/ 	.word	0x0500000f


	//   ....[240]....
        /*05e8*/ 	.word	0x0500000f


	//   ....[241]....
        /*05ec*/ 	.word	0x0500000f


	//   ....[242]....
        /*05f0*/ 	.word	0x0500000f


	//   ....[243]....
        /*05f4*/ 	.word	0x0500000f


	//   ....[244]....
        /*05f8*/ 	.word	0x0500000f


	//   ....[245]....
        /*05fc*/ 	.word	0x0500000f


	//   ....[246]....
        /*0600*/ 	.word	0x0500000f


	//   ....[247]....
        /*0604*/ 	.word	0x0500000f


	//   ....[248]....
        /*0608*/ 	.word	0x0500000f


	//   ....[249]....
        /*060c*/ 	.word	0x0500000f


	//   ....[250]....
        /*0610*/ 	.word	0x0500000f


	//   ....[251]....
        /*0614*/ 	.word	0x0500000f


	//   ....[252]....
        /*0618*/ 	.word	0x0500000f


	//   ....[253]....
        /*061c*/ 	.word	0x0500000f


	//   ....[254]....
        /*0620*/ 	.word	0x0500000f


	//   ....[255]....
        /*0624*/ 	.word	0x0500000f


	//   ....[0]....
        /*0628*/ 	.word	0x0500000f


	//   ....[1]....
        /*062c*/ 	.word	0x0500000f


	//   ....[2]....
        /*0630*/ 	.word	0x0500000f


	//----- nvinfo : EIATTR_COOP_GROUP_INSTR_OFFSETS
	.align		4
.L_261:
        /*0634*/ 	.byte	0x04, 0x28
        /*0636*/ 	.short	(.L_263 - .L_262)


	//   ....[0]....
.L_262:
        /*0638*/ 	.word	0x00000080


	//   ....[1]....
        /*063c*/ 	.word	0x00000090


	//   ....[2]....
        /*0640*/ 	.word	0x000002f0


	//   ....[3]....
        /*0644*/ 	.word	0x00000450


	//   ....[4]....
        /*0648*/ 	.word	0x00000570


	//   ....[5]....
        /*064c*/ 	.word	0x000006d0


	//   ....[6]....
        /*0650*/ 	.word	0x00001b50


	//   ....[7]....
        /*0654*/ 	.word	0x000039e0


	//   ....[8]....
        /*0658*/ 	.word	0x00003a20


	//   ....[9]....
        /*065c*/ 	.word	0x00003a40


	//   ....[10]....
        /*0660*/ 	.word	0x00003a60


	//   ....[11]....
        /*0664*/ 	.word	0x00005750


	//   ....[12]....
        /*0668*/ 	.word	0x000057b0


	//   ....[13]....
        /*066c*/ 	.word	0x00006220


	//   ....[14]....
        /*0670*/ 	.word	0x00006280


	//   ....[15]....
        /*0674*/ 	.word	0x000071e0


	//   ....[16]....
        /*0678*/ 	.word	0x000071f0


	//   ....[17]....
        /*067c*/ 	.word	0x00007220


	//   ....[18]....
        /*0680*/ 	.word	0x00007240


	//   ....[19]....
        /*0684*/ 	.word	0x00008d50


	//   ....[20]....
        /*0688*/ 	.word	0x00008d60


	//   ....[21]....
        /*068c*/ 	.word	0x00008d70


	//   ....[22]....
        /*0690*/ 	.word	0x00008d90


	//   ....[23]....
        /*0694*/ 	.word	0x00009850


	//   ....[24]....
        /*0698*/ 	.word	0x00009880


	//   ....[25]....
        /*069c*/ 	.word	0x00009a20


	//   ....[26]....
        /*06a0*/ 	.word	0x00009a40


	//   ....[27]....
        /*06a4*/ 	.word	0x00009b80


	//   ....[28]....
        /*06a8*/ 	.word	0x00009ba0


	//   ....[29]....
        /*06ac*/ 	.word	0x00009cf0


	//   ....[30]....
        /*06b0*/ 	.word	0x00009d10


	//   ....[31]....
        /*06b4*/ 	.word	0x0000a270


	//   ....[32]....
        /*06b8*/ 	.word	0x0000a2b0


	//   ....[33]....
        /*06bc*/ 	.word	0x0000ac40


	//   ....[34]....
        /*06c0*/ 	.word	0x0000ac50


	//   ....[35]....
        /*06c4*/ 	.word	0x0000be50


	//   ....[36]....
        /*06c8*/ 	.word	0x0000be80


	//   ....[37]....
        /*06cc*/ 	.word	0x0000bff0


	//   ....[38]....
        /*06d0*/ 	.word	0x0000c010


	//   ....[39]....
        /*06d4*/ 	.word	0x0000c150


	//   ....[40]....
        /*06d8*/ 	.word	0x0000c170


	//   ....[41]....
        /*06dc*/ 	.word	0x0000c2c0


	//   ....[42]....
        /*06e0*/ 	.word	0x0000c2e0


	//   ....[43]....
        /*06e4*/ 	.word	0x0000c4c0


	//   ....[44]....
        /*06e8*/ 	.word	0x0000c6b0


	//   ....[45]....
        /*06ec*/ 	.word	0x0000c6e0


	//   ....[46]....
        /*06f0*/ 	.word	0x0000c710


	//   ....[47]....
        /*06f4*/ 	.word	0x0000c740


	//   ....[48]....
        /*06f8*/ 	.word	0x0000c770


	//   ....[49]....
        /*06fc*/ 	.word	0x0000c7a0


	//   ....[50]....
        /*0700*/ 	.word	0x0000c910


	//   ....[51]....
        /*0704*/ 	.word	0x0000c940


	//   ....[52]....
        /*0708*/ 	.word	0x0000c970


	//   ....[53]....
        /*070c*/ 	.word	0x0000c9a0


	//   ....[54]....
        /*0710*/ 	.word	0x0000c9d0


	//   ....[55]....
        /*0714*/ 	.word	0x0000ca00


	//   ....[56]....
        /*0718*/ 	.word	0x0000ca90


	//   ....[57]....
        /*071c*/ 	.word	0x0000cac0


	//   ....[58]....
        /*0720*/ 	.word	0x0000cad0


	//   ....[59]....
        /*0724*/ 	.word	0x0000cb60


	//   ....[60]....
        /*0728*/ 	.word	0x0000e4e0


	//   ....[61]....
        /*072c*/ 	.word	0x0000e500


	//   ....[62]....
        /*0730*/ 	.word	0x0000e590


	//   ....[63]....
        /*0734*/ 	.word	0x0000e5b0


	//   ....[64]....
        /*0738*/ 	.word	0x0000e630


	//   ....[65]....
        /*073c*/ 	.word	0x0000e650


	//   ....[66]....
        /*0740*/ 	.word	0x0000e6d0


	//   ....[67]....
        /*0744*/ 	.word	0x0000e6f0


	//   ....[68]....
        /*0748*/ 	.word	0x0000e770


	//   ....[69]....
        /*074c*/ 	.word	0x0000e790


	//   ....[70]....
        /*0750*/ 	.word	0x0000e7a0


	//   ....[71]....
        /*0754*/ 	.word	0x0000e7b0


	//   ....[72]....
        /*0758*/ 	.word	0x0000ef20


	//   ....[73]....
        /*075c*/ 	.word	0x0000ef40


	//   ....[74]....
        /*0760*/ 	.word	0x0000ef60


	//   ....[75]....
        /*0764*/ 	.word	0x0000ef70


	//   ....[76]....
        /*0768*/ 	.word	0x0000efa0


	//   ....[77]....
        /*076c*/ 	.word	0x0000efc0


	//   ....[78]....
        /*0770*/ 	.word	0x0000f030


	//   ....[79]....
        /*0774*/ 	.word	0x0000f0b0


	//   ....[80]....
        /*0778*/ 	.word	0x0000f0d0


	//   ....[81]....
        /*077c*/ 	.word	0x0000f0f0


	//   ....[82]....
        /*0780*/ 	.word	0x0000f1b0


	//   ....[83]....
        /*0784*/ 	.word	0x0000f200


	//   ....[84]....
        /*0788*/ 	.word	0x0000f220


	//   ....[85]....
        /*078c*/ 	.word	0x0000f290


	//   ....[86]....
        /*0790*/ 	.word	0x0000f370


	//   ....[87]....
        /*0794*/ 	.word	0x0000f3a0


	//   ....[88]....
        /*0798*/ 	.word	0x0000fa20


	//   ....[89]....
        /*079c*/ 	.word	0x0000fa50


	//   ....[90]....
        /*07a0*/ 	.word	0x0000fa70


	//   ....[91]....
        /*07a4*/ 	.word	0x0000faa0


	//   ....[92]....
        /*07a8*/ 	.word	0x0000fb10


	//   ....[93]....
        /*07ac*/ 	.word	0x0000fb40


	//   ....[94]....
        /*07b0*/ 	.word	0x0000fc50


	//   ....[95]....
        /*07b4*/ 	.word	0x0000fc70


	//   ....[96]....
        /*07b8*/ 	.word	0x0000fd00


	//   ....[97]....
        /*07bc*/ 	.word	0x0000fd20


	//   ....[98]....
        /*07c0*/ 	.word	0x0000fd90


	//   ....[99]....
        /*07c4*/ 	.word	0x0000fdb0


	//   ....[100]....
        /*07c8*/ 	.word	0x0000fe10


	//   ....[101]....
        /*07cc*/ 	.word	0x0000fe40


	//   ....[102]....
        /*07d0*/ 	.word	0x0000fec0


	//   ....[103]....
        /*07d4*/ 	.word	0x0000ff20


	//   ....[104]....
        /*07d8*/ 	.word	0x00010450


	//   ....[105]....
        /*07dc*/ 	.word	0x00010470


	//   ....[106]....
        /*07e0*/ 	.word	0x000104c0


	//   ....[107]....
        /*07e4*/ 	.word	0x00010580


	//   ....[108]....
        /*07e8*/ 	.word	0x00010590


	//   ....[109]....
        /*07ec*/ 	.word	0x000105c0


	//   ....[110]....
        /*07f0*/ 	.word	0x00010650


	//   ....[111]....
        /*07f4*/ 	.word	0x00010700


	//   ....[112]....
        /*07f8*/ 	.word	0x00010710


	//   ....[113]....
        /*07fc*/ 	.word	0x00010740


	//   ....[114]....
        /*0800*/ 	.word	0x00010750


	//   ....[115]....
        /*0804*/ 	.word	0x000107e0


	//   ....[116]....
        /*0808*/ 	.word	0x00010ee0


	//   ....[117]....
        /*080c*/ 	.word	0x00010f00


	//   ....[118]....
        /*0810*/ 	.word	0x00010f10


	//   ....[119]....
        /*0814*/ 	.word	0x00010f50


	//   ....[120]....
        /*0818*/ 	.word	0x00010f60


	//   ....[121]....
        /*081c*/ 	.word	0x00010fa0


	//   ....[122]....
        /*0820*/ 	.word	0x00010fb0


	//   ....[123]....
        /*0824*/ 	.word	0x00010ff0


	//   ....[124]....
        /*0828*/ 	.word	0x00011000


	//   ....[125]....
        /*082c*/ 	.word	0x00011040


	//   ....[126]....
        /*0830*/ 	.word	0x00011050


	//   ....[127]....
        /*0834*/ 	.word	0x00011060


	//   ....[128]....
        /*0838*/ 	.word	0x000113a0


	//   ....[129]....
        /*083c*/ 	.word	0x000113c0


	//   ....[130]....
        /*0840*/ 	.word	0x000113d0


	//   ....[131]....
        /*0844*/ 	.word	0x000113e0


	//   ....[132]....
        /*0848*/ 	.word	0x000113f0


	//   ....[133]....
        /*084c*/ 	.word	0x00011410


	//   ....[134]....
        /*0850*/ 	.word	0x00011480


	//   ....[135]....
        /*0854*/ 	.word	0x000114b0


	//   ....[136]....
        /*0858*/ 	.word	0x000114c0


	//   ....[137]....
        /*085c*/ 	.word	0x00011530


	//   ....[138]....
        /*0860*/ 	.word	0x00011540


	//   ....[139]....
        /*0864*/ 	.word	0x00011640


	//   ....[140]....
        /*0868*/ 	.word	0x00011b20


	//   ....[141]....
        /*086c*/ 	.word	0x00011b50


	//   ....[142]....
        /*0870*/ 	.word	0x00011bb0


	//   ....[143]....
        /*0874*/ 	.word	0x00011be0


	//   ....[144]....
        /*0878*/ 	.word	0x00011c10


	//   ....[145]....
        /*087c*/ 	.word	0x00011c40


	//   ....[146]....
        /*0880*/ 	.word	0x00011c70


	//   ....[147]....
        /*0884*/ 	.word	0x00011ca0


	//   ....[148]....
        /*0888*/ 	.word	0x00011e40


	//   ....[149]....
        /*088c*/ 	.word	0x00011e70


	//   ....[150]....
        /*0890*/ 	.word	0x00011ea0


	//   ....[151]....
        /*0894*/ 	.word	0x00011ed0


	//   ....[152]....
        /*0898*/ 	.word	0x00011f00


	//   ....[153]....
        /*089c*/ 	.word	0x00011f30


	//   ....[154]....
        /*08a0*/ 	.word	0x00011ff0


	//   ....[155]....
        /*08a4*/ 	.word	0x00012010


	//   ....[156]....
        /*08a8*/ 	.word	0x00012020


	//   ....[157]....
        /*08ac*/ 	.word	0x00012080


	//   ....[158]....
        /*08b0*/ 	.word	0x000126a0


	//   ....[159]....
        /*08b4*/ 	.word	0x00012bf0


	//   ....[160]....
        /*08b8*/ 	.word	0x00012ce0


	//   ....[161]....
        /*08bc*/ 	.word	0x00012d80


	//   ....[162]....
        /*08c0*/ 	.word	0x00012de0


	//   ....[163]....
        /*08c4*/ 	.word	0x00012ed0


	//   ....[164]....
        /*08c8*/ 	.word	0x00012f40


	//   ....[165]....
        /*08cc*/ 	.word	0x00013030


	//   ....[166]....
        /*08d0*/ 	.word	0x000130a0


	//   ....[167]....
        /*08d4*/ 	.word	0x00013190


	//   ....[168]....
        /*08d8*/ 	.word	0x00013200


	//   ....[169]....
        /*08dc*/ 	.word	0x000132f0


	//   ....[170]....
        /*08e0*/ 	.word	0x00013360


	//   ....[171]....
        /*08e4*/ 	.word	0x00013400


	//   ....[172]....
        /*08e8*/ 	.word	0x00013500


	//   ....[173]....
        /*08ec*/ 	.word	0x00013550


	//   ....[174]....
        /*08f0*/ 	.word	0x000135b0


	//   ....[175]....
        /*08f4*/ 	.word	0x000136d0


	//   ....[176]....
        /*08f8*/ 	.word	0x00013750


	//   ....[177]....
        /*08fc*/ 	.word	0x00013840


	//   ....[178]....
        /*0900*/ 	.word	0x00013910


	//   ....[179]....
        /*0904*/ 	.word	0x000139c0


	//   ....[180]....
        /*0908*/ 	.word	0x00013ac0


	//   ....[181]....
        /*090c*/ 	.word	0x00013b30


	//   ....[182]....
        /*0910*/ 	.word	0x00013c40


	//   ....[183]....
        /*0914*/ 	.word	0x00013cb0


	//   ....[184]....
        /*0918*/ 	.word	0x00013d30


	//   ....[185]....
        /*091c*/ 	.word	0x00013e00


	//   ....[186]....
        /*0920*/ 	.word	0x00013e90


	//   ....[187]....
        /*0924*/ 	.word	0x00013f60


	//   ....[188]....
        /*0928*/ 	.word	0x00014000


	//   ....[189]....
        /*092c*/ 	.word	0x000140a0


	//   ....[190]....
        /*0930*/ 	.word	0x00014100


	//   ....[191]....
        /*0934*/ 	.word	0x000141f0


	//   ....[192]....
        /*0938*/ 	.word	0x00014300


	//   ....[193]....
        /*093c*/ 	.word	0x00014350


	//   ....[194]....
        /*0940*/ 	.word	0x000143b0


	//   ....[195]....
        /*0944*/ 	.word	0x000144b0


	//   ....[196]....
        /*0948*/ 	.word	0x000145c0


	//   ....[197]....
        /*094c*/ 	.word	0x00014610


	//   ....[198]....
        /*0950*/ 	.word	0x00014670


	//   ....[199]....
        /*0954*/ 	.word	0x00014770


	//   ....[200]....
        /*0958*/ 	.word	0x00014880


	//   ....[201]....
        /*095c*/ 	.word	0x000148d0


	//   ....[202]....
        /*0960*/ 	.word	0x00014930


	//   ....[203]....
        /*0964*/ 	.word	0x00014a20


	//   ....[204]....
        /*0968*/ 	.word	0x00014b50


	//   ....[205]....
        /*096c*/ 	.word	0x00014c30


	//   ....[206]....
        /*0970*/ 	.word	0x00014cc0


	//   ....[207]....
        /*0974*/ 	.word	0x00014dd0


	//   ....[208]....
        /*0978*/ 	.word	0x00014e30


	//   ....[209]....
        /*097c*/ 	.word	0x00014f40


	//   ....[210]....
        /*0980*/ 	.word	0x00014fa0


	//   ....[211]....
        /*0984*/ 	.word	0x000150b0


	//   ....[212]....
        /*0988*/ 	.word	0x00015110


	//   ....[213]....
        /*098c*/ 	.word	0x00015220


	//   ....[214]....
        /*0990*/ 	.word	0x00015280


	//   ....[215]....
        /*0994*/ 	.word	0x00015340


	//   ....[216]....
        /*0998*/ 	.word	0x000154a0


	//   ....[217]....
        /*099c*/ 	.word	0x00015540


	//   ....[218]....
        /*09a0*/ 	.word	0x000155a0


	//   ....[219]....
        /*09a4*/ 	.word	0x00015650


	//   ....[220]....
        /*09a8*/ 	.word	0x000156b0


	//   ....[221]....
        /*09ac*/ 	.word	0x00015760


	//   ....[222]....
        /*09b0*/ 	.word	0x000157c0


	//   ....[223]....
        /*09b4*/ 	.word	0x00015870


	//   ....[224]....
        /*09b8*/ 	.word	0x000158d0


	//   ....[225]....
        /*09bc*/ 	.word	0x00015980


	//   ....[226]....
        /*09c0*/ 	.word	0x000159e0


	//   ....[227]....
        /*09c4*/ 	.word	0x00015a90


	//   ....[228]....
        /*09c8*/ 	.word	0x00015b70


	//   ....[229]....
        /*09cc*/ 	.word	0x00015c10


	//   ....[230]....
        /*09d0*/ 	.word	0x00015c70


	//   ....[231]....
        /*09d4*/ 	.word	0x00015d40


	//   ....[232]....
        /*09d8*/ 	.word	0x00015da0


	//   ....[233]....
        /*09dc*/ 	.word	0x00015e70


	//   ....[234]....
        /*09e0*/ 	.word	0x00015ed0


	//   ....[235]....
        /*09e4*/ 	.word	0x00015fb0


	//   ....[236]....
        /*09e8*/ 	.word	0x00016010


	//   ....[237]....
        /*09ec*/ 	.word	0x000160e0


	//   ....[238]....
        /*09f0*/ 	.word	0x00016140


	//   ....[239]....
        /*09f4*/ 	.word	0x00016210


	//   ....[240]....
        /*09f8*/ 	.word	0x000162a0


	//   ....[241]....
        /*09fc*/ 	.word	0x00016340


	//   ....[242]....
        /*0a00*/ 	.word	0x000164c0


	//   ....[243]....
        /*0a04*/ 	.word	0x00016530


	//   ....[244]....
        /*0a08*/ 	.word	0x000165a0


	//   ....[245]....
        /*0a0c*/ 	.word	0x00016610


	//   ....[246]....
        /*0a10*/ 	.word	0x00016680


	//   ....[247]....
        /*0a14*/ 	.word	0x00016700


	//   ....[248]....
        /*0a18*/ 	.word	0x00016780


	//   ....[249]....
        /*0a1c*/ 	.word	0x00016810


	//   ....[250]....
        /*0a20*/ 	.word	0x00016880


	//   ....[251]....
        /*0a24*/ 	.word	0x000168f0


	//   ....[252]....
        /*0a28*/ 	.word	0x00016960


	//   ....[253]....
        /*0a2c*/ 	.word	0x000169e0


	//   ....[254]....
        /*0a30*/ 	.word	0x00016a50


	//   ....[255]....
        /*0a34*/ 	.word	0x00016af0


	//   ....[0]....
        /*0a38*/ 	.word	0x00016b40


	//   ....[1]....
        /*0a3c*/ 	.word	0x00016bd0


	//   ....[2]....
        /*0a40*/ 	.word	0x00016d00


	//----- nvinfo : EIATTR_REG_RECONFIG
	.align		4
.L_263:
        /*0a44*/ 	.byte	0x01, 0x54
	.zero		2


	//----- nvinfo : EIATTR_SYSCALL_OFFSETS
	.align		4
        /*0a48*/ 	.byte	0x04, 0x46
        /*0a4a*/ 	.short	(.L_265 - .L_264)


	//   ....[0]....
.L_264:
        /*0a4c*/ 	.word	0x00001cd0


	//   ....[1]....
        /*0a50*/ 	.word	0x0000db30


	//   ....[2]....
        /*0a54*/ 	.word	0x0000dc80


	//   ....[3]....
        /*0a58*/ 	.word	0x0000dd70


	//   ....[4]....
        /*0a5c*/ 	.word	0x0000eb30


	//   ....[5]....
        /*0a60*/ 	.word	0x0000f680


	//----- nvinfo : EIATTR_MBARRIER_INSTR_OFFSETS
	.align		4
.L_265:
        /*0a64*/ 	.byte	0x04, 0x39
        /*0a66*/ 	.short	(.L_267 - .L_266)


	//   ....[0]....
.L_266:
        /*0a68*/ 	.word	0x00000190
        /*0a6c*/ 	.word	0x000000ff
        /*0a70*/ 	.word	0x00032400
        /*0a74*/ 	.short	0x0100
        /*0a76*/ 	.byte	0x08
	.zero		1


	//   ....[1]....
        /*0a78*/ 	.word	0x000001a0
        /*0a7c*/ 	.word	0x000000ff
        /*0a80*/ 	.word	0x00032410
        /*0a84*/ 	.short	0x0100
        /*0a86*/ 	.byte	0x08
	.zero		1


	//   ....[2]....
        /*0a88*/ 	.word	0x000001b0
        /*0a8c*/ 	.word	0x000000ff
        /*0a90*/ 	.word	0x00032420
        /*0a94*/ 	.short	0x0100
        /*0a96*/ 	.byte	0x08
	.zero		1


	//   ....[3]....
        /*0a98*/ 	.word	0x000002a0
        /*0a9c*/ 	.word	0x000000ff
        /*0aa0*/ 	.word	0x00032430
        /*0aa4*/ 	.short	0x0100
        /*0aa6*/ 	.byte	0x08
	.zero		1


	//   ....[4]....
        /*0aa8*/ 	.word	0x000002b0
        /*0aac*/ 	.word	0x000000ff
        /*0ab0*/ 	.word	0x00032440
        /*0ab4*/ 	.short	0x0100
        /*0ab6*/ 	.byte	0x08
	.zero		1


	//   ....[5]....
        /*0ab8*/ 	.word	0x000002c0
        /*0abc*/ 	.word	0x000000ff
        /*0ac0*/ 	.word	0x00032438
        /*0ac4*/ 	.short	0x0100
        /*0ac6*/ 	.byte	0x08
	.zero		1


	//   ....[6]....
        /*0ac8*/ 	.word	0x000002d0
        /*0acc*/ 	.word	0x000000ff
        /*0ad0*/ 	.word	0x00032448
        /*0ad4*/ 	.short	0x0100
        /*0ad6*/ 	.byte	0x08
	.zero		1


	//   ....[7]....
        /*0ad8*/ 	.word	0x00000400
        /*0adc*/ 	.word	0x000000ff
        /*0ae0*/ 	.word	0x00032450
        /*0ae4*/ 	.short	0x0100
        /*0ae6*/ 	.byte	0x08
	.zero		1


	//   ....[8]....
        /*0ae8*/ 	.word	0x00000410
        /*0aec*/ 	.word	0x000000ff
        /*0af0*/ 	.word	0x00032460
        /*0af4*/ 	.short	0x0100
        /*0af6*/ 	.byte	0x08
	.zero		1


	//   ....[9]....
        /*0af8*/ 	.word	0x00000420
        /*0afc*/ 	.word	0x000000ff
        /*0b00*/ 	.word	0x00032458
        /*0b04*/ 	.short	0x0100
        /*0b06*/ 	.byte	0x08
	.zero		1


	//   ....[10]....
        /*0b08*/ 	.word	0x00000430
        /*0b0c*/ 	.word	0x000000ff
        /*0b10*/ 	.word	0x00032468
        /*0b14*/ 	.short	0x0100
        /*0b16*/ 	.byte	0x08
	.zero		1


	//   ....[11]....
        /*0b18*/ 	.word	0x00000520
        /*0b1c*/ 	.word	0x000000ff
        /*0b20*/ 	.word	0x00032470
        /*0b24*/ 	.short	0x0100
        /*0b26*/ 	.byte	0x06
	.zero		1


	//   ....[12]....
        /*0b28*/ 	.word	0x00000530
        /*0b2c*/ 	.word	0x000000ff
        /*0b30*/ 	.word	0x00032480
        /*0b34*/ 	.short	0x0100
        /*0b36*/ 	.byte	0x06
	.zero		1


	//   ....[13]....
        /*0b38*/ 	.word	0x00000540
        /*0b3c*/ 	.word	0x000000ff
        /*0b40*/ 	.word	0x00032478
        /*0b44*/ 	.short	0x0100
        /*0b46*/ 	.byte	0x06
	.zero		1


	//   ....[14]....
        /*0b48*/ 	.word	0x00000550
        /*0b4c*/ 	.word	0x000000ff
        /*0b50*/ 	.word	0x00032488
        /*0b54*/ 	.short	0x0100
        /*0b56*/ 	.byte	0x06
	.zero		1


	//   ....[15]....
        /*0b58*/ 	.word	0x00000680
        /*0b5c*/ 	.word	0x000000ff
        /*0b60*/ 	.word	0x00032490
        /*0b64*/ 	.short	0x0100
        /*0b66*/ 	.byte	0x08
	.zero		1


	//   ....[16]....
        /*0b68*/ 	.word	0x00000690
        /*0b6c*/ 	.word	0x000000ff
        /*0b70*/ 	.word	0x000324a0
        /*0b74*/ 	.short	0x0100
        /*0b76*/ 	.byte	0x08
	.zero		1


	//   ....[17]....
        /*0b78*/ 	.word	0x000006a0
        /*0b7c*/ 	.word	0x000000ff
        /*0b80*/ 	.word	0x00032498
        /*0b84*/ 	.short	0x0100
        /*0b86*/ 	.byte	0x08
	.zero		1


	//   ....[18]....
        /*0b88*/ 	.word	0x000006b0
        /*0b8c*/ 	.word	0x000000ff
        /*0b90*/ 	.word	0x000324a8
        /*0b94*/ 	.short	0x0100
        /*0b96*/ 	.byte	0x08
	.zero		1


	//   ....[19]....
        /*0b98*/ 	.word	0x000007f0
        /*0b9c*/ 	.word	0x000000ff
        /*0ba0*/ 	.word	0x000324b0
        /*0ba4*/ 	.short	0x0100
        /*0ba6*/ 	.byte	0x08
	.zero		1


	//   ....[20]....
        /*0ba8*/ 	.word	0x00000800
        /*0bac*/ 	.word	0x000000ff
        /*0bb0*/ 	.word	0x000324c0
        /*0bb4*/ 	.short	0x0100
        /*0bb6*/ 	.byte	0x08
	.zero		1


	//   ....[21]....
        /*0bb8*/ 	.word	0x00000810
        /*0bbc*/ 	.word	0x000000ff
        /*0bc0*/ 	.word	0x000324b8
        /*0bc4*/ 	.short	0x0100
        /*0bc6*/ 	.byte	0x08
	.zero		1


	//   ....[22]....
        /*0bc8*/ 	.word	0x00000820
        /*0bcc*/ 	.word	0x000000ff
        /*0bd0*/ 	.word	0x000324c8
        /*0bd4*/ 	.short	0x0100
        /*0bd6*/ 	.byte	0x08
	.zero		1


	//   ....[23]....
        /*0bd8*/ 	.word	0x00001db0
        /*0bdc*/ 	.word	0x00000003
        /*0be0*/ 	.word	0x00032400
        /*0be4*/ 	.short	0x010a
        /*0be6*/ 	.byte	0x3f
	.zero		1


	//   ....[24]....
        /*0be8*/ 	.word	0x00001e90
        /*0bec*/ 	.word	0x000000ff
        /*0bf0*/ 	.word	0x00032430
        /*0bf4*/ 	.short	0x010a
        /*0bf6*/ 	.byte	0x06
	.zero		1


	//   ....[25]....
        /*0bf8*/ 	.word	0x00001ed0
        /*0bfc*/ 	.word	0x000000ff
        /*0c00*/ 	.word	0x00032430
        /*0c04*/ 	.short	0x010a
        /*0c06*/ 	.byte	0x06
	.zero		1


	//   ....[26]....
        /*0c08*/ 	.word	0x00002200
        /*0c0c*/ 	.word	0x00000003
        /*0c10*/ 	.word	0x00032410
        /*0c14*/ 	.short	0x010a
        /*0c16*/ 	.byte	0x3f
	.zero		1


	//   ....[27]....
        /*0c18*/ 	.word	0x00002240
        /*0c1c*/ 	.word	0x000000ff
        /*0c20*/ 	.word	0x00032450
        /*0c24*/ 	.short	0x010a
        /*0c26*/ 	.byte	0x06
	.zero		1


	//   ....[28]....
        /*0c28*/ 	.word	0x00002280
        /*0c2c*/ 	.word	0x000000ff
        /*0c30*/ 	.word	0x00032450
        /*0c34*/ 	.short	0x010a
        /*0c36*/ 	.byte	0x06
	.zero		1


	//   ....[29]....
        /*0c38*/ 	.word	0x00003220
        /*0c3c*/ 	.word	0x000000ff
        /*0c40*/ 	.word	0x00000000
        /*0c44*/ 	.short	0x0101
        /*0c46*/ 	.byte	0x04
	.zero		1


	//   ....[30]....
        /*0c48*/ 	.word	0x00004790
        /*0c4c*/ 	.word	0x000000ff
        /*0c50*/ 	.word	0x00000000
        /*0c54*/ 	.short	0x0101
        /*0c56*/ 	.byte	0x06
	.zero		1


	//   ....[31]....
        /*0c58*/ 	.word	0x000048e0
        /*0c5c*/ 	.word	0x000000ff
        /*0c60*/ 	.word	0x00032430
        /*0c64*/ 	.short	0x010a
        /*0c66*/ 	.byte	0x05
	.zero		1


	//   ....[32]....
        /*0c68*/ 	.word	0x00004920
        /*0c6c*/ 	.word	0x000000ff
        /*0c70*/ 	.word	0x00032430
        /*0c74*/ 	.short	0x010a
        /*0c76*/ 	.byte	0x05
	.zero		1


	//   ....[33]....
        /*0c78*/ 	.word	0x00004b30
        /*0c7c*/ 	.word	0x000000ff
        /*0c80*/ 	.word	0x00032450
        /*0c84*/ 	.short	0x010a
        /*0c86*/ 	.byte	0x05
	.zero		1


	//   ....[34]....
        /*0c88*/ 	.word	0x00004b70
        /*0c8c*/ 	.word	0x000000ff
        /*0c90*/ 	.word	0x00032450
        /*0c94*/ 	.short	0x010a
        /*0c96*/ 	.byte	0x05
	.zero		1


	//   ....[35]....
        /*0c98*/ 	.word	0x00005db0
        /*0c9c*/ 	.word	0x000000ff
        /*0ca0*/ 	.word	0x00000000
        /*0ca4*/ 	.short	0x0101
        /*0ca6*/ 	.byte	0x0b
	.zero		1


	//   ....[36]....
        /*0ca8*/ 	.word	0x00007150
        /*0cac*/ 	.word	0x000000ff
        /*0cb0*/ 	.word	0x00000000
        /*0cb4*/ 	.short	0x0101
        /*0cb6*/ 	.byte	0x05
	.zero		1


	//   ....[37]....
        /*0cb8*/ 	.word	0x00009860
        /*0cbc*/ 	.word	0x000000ff
        /*0cc0*/ 	.word	0x00000000
        /*0cc4*/ 	.short	0x0101
        /*0cc6*/ 	.byte	0x06
	.zero		1


	//   ....[38]....
        /*0cc8*/ 	.word	0x00009fa0
        /*0ccc*/ 	.word	0x000000ff
        /*0cd0*/ 	.word	0x00000000
        /*0cd4*/ 	.short	0x0101
        /*0cd6*/ 	.byte	0x09
	.zero		1


	//   ....[39]....
        /*0cd8*/ 	.word	0x0000e280
        /*0cdc*/ 	.word	0x00000019
        /*0ce0*/ 	.word	0x00032440
        /*0ce4*/ 	.short	0x010a
        /*0ce6*/ 	.byte	0x3f
	.zero		1


	//   ....[40]....
        /*0ce8*/ 	.word	0x0000e8b0
        /*0cec*/ 	.word	0x00000019
        /*0cf0*/ 	.word	0x00032430
        /*0cf4*/ 	.short	0x0107
        /*0cf6*/ 	.byte	0x3f
	.zero		1


	//   ....[41]....
        /*0cf8*/ 	.word	0x0000e980
        /*0cfc*/ 	.word	0x00000019
        /*0d00*/ 	.word	0x00032430
        /*0d04*/ 	.short	0x0101
        /*0d06*/ 	.byte	0x3f
	.zero		1


	//   ....[42]....
        /*0d08*/ 	.word	0x0000f4c0
        /*0d0c*/ 	.word	0x00000016
        /*0d10*/ 	.word	0x00032400
        /*0d14*/ 	.short	0x0107
        /*0d16*/ 	.byte	0x3f
	.zero		1


	//   ....[43]....
        /*0d18*/ 	.word	0x0000f550
        /*0d1c*/ 	.word	0x00000016
        /*0d20*/ 	.word	0x00032400
        /*0d24*/ 	.short	0x0101
        /*0d26*/ 	.byte	0x3f
	.zero		1


	//   ....[44]....
        /*0d28*/ 	.word	0x00010060
        /*0d2c*/ 	.word	0x00000016
        /*0d30*/ 	.word	0x00032410
        /*0d34*/ 	.short	0x0107
        /*0d36*/ 	.byte	0x3f
	.zero		1


	//   ....[45]....
        /*0d38*/ 	.word	0x00010160
        /*0d3c*/ 	.word	0x00000016
        /*0d40*/ 	.word	0x00032410
        /*0d44*/ 	.short	0x0101
        /*0d46*/ 	.byte	0x3f
	.zero		1


	//   ....[46]....
        /*0d48*/ 	.word	0x00010180
        /*0d4c*/ 	.word	0x00000016
        /*0d50*/ 	.word	0x00032420
        /*0d54*/ 	.short	0x010a
        /*0d56*/ 	.byte	0x3f
	.zero		1


	//   ....[47]....
        /*0d58*/ 	.word	0x00010200
        /*0d5c*/ 	.word	0x00000019
        /*0d60*/ 	.word	0x00032460
        /*0d64*/ 	.short	0x010a
        /*0d66*/ 	.byte	0x3f
	.zero		1


	//   ....[48]....
        /*0d68*/ 	.word	0x00010960
        /*0d6c*/ 	.word	0x00000019
        /*0d70*/ 	.word	0x00032450
        /*0d74*/ 	.short	0x0107
        /*0d76*/ 	.byte	0x3f
	.zero		1


	//   ....[49]....
        /*0d78*/ 	.word	0x00010a20
        /*0d7c*/ 	.word	0x00000019
        /*0d80*/ 	.word	0x00032450
        /*0d84*/ 	.short	0x0101
        /*0d86*/ 	.byte	0x3f
	.zero		1


	//   ....[50]....
        /*0d88*/ 	.word	0x00010d60
        /*0d8c*/ 	.word	0x0000000a
        /*0d90*/ 	.word	0x00032440
        /*0d94*/ 	.short	0x010a
        /*0d96*/ 	.byte	0x3f
	.zero		1


	//   ....[51]....
        /*0d98*/ 	.word	0x00011110
        /*0d9c*/ 	.word	0x0000000a
        /*0da0*/ 	.word	0x00032430
        /*0da4*/ 	.short	0x0107
        /*0da6*/ 	.byte	0x3f
	.zero		1


	//   ....[52]....
        /*0da8*/ 	.word	0x000111c0
        /*0dac*/ 	.word	0x0000000a
        /*0db0*/ 	.word	0x00032430
        /*0db4*/ 	.short	0x0101
        /*0db6*/ 	.byte	0x3f
	.zero		1


	//   ....[53]....
        /*0db8*/ 	.word	0x000111f0
        /*0dbc*/ 	.word	0x0000000a
        /*0dc0*/ 	.word	0x00032460
        /*0dc4*/ 	.short	0x010a
        /*0dc6*/ 	.byte	0x3f
	.zero		1


	//   ....[54]....
        /*0dc8*/ 	.word	0x000116f0
        /*0dcc*/ 	.word	0x0000000a
        /*0dd0*/ 	.word	0x00032450
        /*0dd4*/ 	.short	0x0107
        /*0dd6*/ 	.byte	0x3f
	.zero		1


	//   ....[55]....
        /*0dd8*/ 	.word	0x000117a0
        /*0ddc*/ 	.word	0x0000000a
        /*0de0*/ 	.word	0x00032450
        /*0de4*/ 	.short	0x0101
        /*0de6*/ 	.byte	0x3f
	.zero		1


	//   ....[56]....
        /*0de8*/ 	.word	0x00012620
        /*0dec*/ 	.word	0x00000005
        /*0df0*/ 	.word	0x00032420
        /*0df4*/ 	.short	0x010a
        /*0df6*/ 	.byte	0x3f
	.zero		1


	//   ....[57]....
        /*0df8*/ 	.word	0x000127c0
        /*0dfc*/ 	.word	0x00000003
        /*0e00*/ 	.word	0x00032440
        /*0e04*/ 	.short	0x010a
        /*0e06*/ 	.byte	0x3f
	.zero		1


	//   ....[58]....
        /*0e08*/ 	.word	0x00012860
        /*0e0c*/ 	.word	0x00000005
        /*0e10*/ 	.word	0x00032440
        /*0e14*/ 	.short	0x010a
        /*0e16*/ 	.byte	0x3f
	.zero		1


	//   ....[59]....
        /*0e18*/ 	.word	0x000128a0
        /*0e1c*/ 	.word	0x00000003
        /*0e20*/ 	.word	0x00032460
        /*0e24*/ 	.short	0x010a
        /*0e26*/ 	.byte	0x3f
	.zero		1


	//   ....[60]....
        /*0e28*/ 	.word	0x000128e0
        /*0e2c*/ 	.word	0x00000005
        /*0e30*/ 	.word	0x00032460
        /*0e34*/ 	.short	0x010a
        /*0e36*/ 	.byte	0x3f
	.zero		1


	//   ....[61]....
        /*0e38*/ 	.word	0x00012940
        /*0e3c*/ 	.word	0x00000003
        /*0e40*/ 	.word	0x00032400
        /*0e44*/ 	.short	0x010a
        /*0e46*/ 	.byte	0x3f
	.zero		1


	//   ....[62]....
        /*0e48*/ 	.word	0x000129a0
        /*0e4c*/ 	.word	0x00000005
        /*0e50*/ 	.word	0x00032430
        /*0e54*/ 	.short	0x010a
        /*0e56*/ 	.byte	0x3f
	.zero		1


	//   ....[63]....
        /*0e58*/ 	.word	0x000129f0
        /*0e5c*/ 	.word	0x00000003
        /*0e60*/ 	.word	0x00032410
        /*0e64*/ 	.short	0x010a
        /*0e66*/ 	.byte	0x3f
	.zero		1


	//   ....[64]....
        /*0e68*/ 	.word	0x00012a50
        /*0e6c*/ 	.word	0x00000005
        /*0e70*/ 	.word	0x00032450
        /*0e74*/ 	.short	0x010a
        /*0e76*/ 	.byte	0x3f
	.zero		1


	//   ....[65]....
        /*0e78*/ 	.word	0x00012ab0
        /*0e7c*/ 	.word	0x00000099
        /*0e80*/ 	.word	0x00032430
        /*0e84*/ 	.short	0x010a
        /*0e86*/ 	.byte	0x3f
	.zero		1


	//   ....[66]....
        /*0e88*/ 	.word	0x00012b10
        /*0e8c*/ 	.word	0x000000d2
        /*0e90*/ 	.word	0x00032450
        /*0e94*/ 	.short	0x010a
        /*0e96*/ 	.byte	0x3f
	.zero		1


	//   ....[67]....
        /*0e98*/ 	.word	0x00012c30
        /*0e9c*/ 	.word	0x00000019
        /*0ea0*/ 	.word	0x00032440
        /*0ea4*/ 	.short	0x010a
        /*0ea6*/ 	.byte	0x3f
	.zero		1


	//   ....[68]....
        /*0ea8*/ 	.word	0x00014a50
        /*0eac*/ 	.word	0x00000016
        /*0eb0*/ 	.word	0x00032420
        /*0eb4*/ 	.short	0x010a
        /*0eb6*/ 	.byte	0x3f
	.zero		1


	//   ....[69]....
        /*0eb8*/ 	.word	0x00014aa0
        /*0ebc*/ 	.word	0x00000019
        /*0ec0*/ 	.word	0x00032460
        /*0ec4*/ 	.short	0x010a
        /*0ec6*/ 	.byte	0x3f
	.zero		1


	//   ....[70]....
        /*0ec8*/ 	.word	0x000153f0
        /*0ecc*/ 	.word	0x0000000a
        /*0ed0*/ 	.word	0x00032440
        /*0ed4*/ 	.short	0x010a
        /*0ed6*/ 	.byte	0x3f
	.zero		1


	//   ....[71]....
        /*0ed8*/ 	.word	0x00015ac0
        /*0edc*/ 	.word	0x0000000a
        /*0ee0*/ 	.word	0x00032460
        /*0ee4*/ 	.short	0x010a
        /*0ee6*/ 	.byte	0x3f
	.zero		1


	//   ....[72]....
        /*0ee8*/ 	.word	0x00016c20
        /*0eec*/ 	.word	0x00000005
        /*0ef0*/ 	.word	0x00032420
        /*0ef4*/ 	.short	0x010a
        /*0ef6*/ 	.byte	0x3f
	.zero		1


	//   ....[73]....
        /*0ef8*/ 	.word	0x00016dc0
        /*0efc*/ 	.word	0x00000003
        /*0f00*/ 	.word	0x00032440
        /*0f04*/ 	.short	0x010a
        /*0f06*/ 	.byte	0x3f
	.zero		1


	//   ....[74]....
        /*0f08*/ 	.word	0x00016e10
        /*0f0c*/ 	.word	0x00000005
        /*0f10*/ 	.word	0x00032440
        /*0f14*/ 	.short	0x010a
        /*0f16*/ 	.byte	0x3f
	.zero		1


	//   ....[75]....
        /*0f18*/ 	.word	0x00016e60
        /*0f1c*/ 	.word	0x00000003
        /*0f20*/ 	.word	0x00032460
        /*0f24*/ 	.short	0x010a
        /*0f26*/ 	.byte	0x3f
	.zero		1


	//----- nvinfo : EIATTR_NUM_MBARRIERS
	.align		4
.L_267:
        /*0f28*/ 	.byte	0x03, 0x38
        /*0f2a*/ 	.short	0x0017


	//----- nvinfo : EIATTR_EXIT_INSTR_OFFSETS
	.align		4
        /*0f2c*/ 	.byte	0x04, 0x1c
        /*0f2e*/ 	.short	(.L_269 - .L_268)


	//   ....[0]....
.L_268:
        /*0f30*/ 	.word	0x000009e0


	//   ....[1]....
        /*0f34*/ 	.word	0x0000c460


	//   ....[2]....
        /*0f38*/ 	.word	0x00012930


	//----- nvinfo : EIATTR_MAX_THREADS
	.align		4
.L_269:
        /*0f3c*/ 	.byte	0x04, 0x05
        /*0f3e*/ 	.short	(.L_271 - .L_270)
.L_270:
        /*0f40*/ 	.word	0x00000180
        /*0f44*/ 	.word	0x00000001
        /*0f48*/ 	.word	0x00000001


	//----- nvinfo : EIATTR_CRS_STACK_SIZE
	.align		4
.L_271:
        /*0f4c*/ 	.byte	0x04, 0x1e
        /*0f4e*/ 	.short	(.L_273 - .L_272)
.L_272:
        /*0f50*/ 	.word	0x00000000


	//----- nvinfo : EIATTR_CBANK_PARAM_SIZE
	.align		4
.L_273:
        /*0f54*/ 	.byte	0x03, 0x19
        /*0f56*/ 	.short	0x0bf0


	//----- nvinfo : EIATTR_PARAM_CBANK
	.align		4
        /*0f58*/ 	.byte	0x04, 0x0a
        /*0f5a*/ 	.short	(.L_275 - .L_274)
	.align		4
.L_274:
        /*0f5c*/ 	.word	index@(.nv.constant0._ZN7cutlass13device_kernelIN5flash11enable_sm90INS1_16FlashAttnFwdSm90INS1_25CollectiveMainloopFwdSm90ILi2EN4cute5tupleIJNS5_1CILi1EEES8_S8_EEENS6_IJNS7_ILi128EEENS7_ILi96EEENS7_ILi64EEEEEELi256ENS_10bfloat16_tEfNS_4arch4Sm90ELb0ELb0ELb1ELb1ELb1ELb0ELb1ELb1ELb0ELb1ELb1ELb0EEENS1_21CollectiveEpilogueFwdINS6_IJSA_NS7_ILi256EEESB_EEES9_SE_SG_Li256ELb1ELb1ELb1ELb0EEENS1_36VarlenDynamicPersistentTileSchedulerILi128ELi96ELi256ELi128ELb1ELb1ELb1ELb0ELb1ELb1EEEEEEEEEvNT_6ParamsE)
        /*0f60*/ 	.short	0x0210
        /*0f62*/ 	.short	0x0bf0


	//----- nvinfo : EIATTR_SW_WAR
	.align		4
.L_275:
        /*0f64*/ 	.byte	0x04, 0x36
        /*0f66*/ 	.short	(.L_277 - .L_276)
.L_276:
        /*0f68*/ 	.word	0x00000008
.L_277:


//--------------------- .nv.info._ZN7cutlass13device_kernelIN5flash11enable_sm90INS1_16FlashAttnFwdSm90INS1_25CollectiveMainloopFwdSm90ILi2EN4cute5tupleIJNS5_1CILi1EEES8_S8_EEENS6_IJNS7_ILi128EEENS7_ILi96EEENS7_ILi64EEEEEELi256ENS_10bfloat16_tEfNS_4arch4Sm90ELb0ELb0ELb1ELb1ELb1ELb1ELb1ELb1ELb0ELb1ELb1ELb0EEENS1_21CollectiveEpilogueFwdINS6_IJSA_NS7_ILi256EEESB_EEES9_SE_SG_Li256ELb1ELb1ELb1ELb0EEENS1_36VarlenDynamicPersistentTileSchedulerILi128ELi96ELi256ELi128ELb1ELb1ELb1ELb0ELb1ELb1EEEEEEEEEvNT_6ParamsE --------------------------
	.section	.nv.info._ZN7cutlass13device_kernelIN5flash11enable_sm90INS1_16FlashAttnFwdSm90INS1_25CollectiveMainloopFwdSm90ILi2EN4cute5tupleIJNS5_1CILi1EEES8_S8_EEENS6_IJNS7_ILi128EEENS7_ILi96EEENS7_ILi64EEEEEELi256ENS_10bfloat16_tEfNS_4arch4Sm90ELb0ELb0ELb1ELb1ELb1ELb1ELb1ELb1ELb0ELb1ELb1ELb0EEENS1_21CollectiveEpilogueFwdINS6_IJSA_NS7_ILi256EEESB_EEES9_SE_SG_Li256ELb1ELb1ELb1ELb0EEENS1_36VarlenDynamicPersistentTileSchedulerILi128ELi96ELi256ELi128ELb1ELb1ELb1ELb0ELb1ELb1EEEEEEEEEvNT_6ParamsE,"",@"SHT_CUDA_INFO"
	.sectionflags	@""
	.align	4


	//----- nvinfo : EIATTR_CUDA_API_VERSION
	.align		4
        /*0000*/ 	.byte	0x04, 0x37
        /*0002*/ 	.short	(.L_279 - .L_278)
.L_278:
        /*0004*/ 	.word	0x00000082


	//----- nvinfo : EIATTR_KPARAM_INFO
	.align		4
.L_279:
        /*0008*/ 	.byte	0x04, 0x17
        /*000a*/ 	.short	(.L_281 - .L_280)
.L_280:
        /*000c*/ 	.word	0x00000000
        /*0010*/ 	.short	0x0000
        /*0012*/ 	.short	0x0070
        /*0014*/ 	.byte	0x00, 0xf0, 0x01, 0x2e


	//----- nvinfo : EIATTR_SPARSE_MMA_MASK
	.align		4
.L_281:
        /*0018*/ 	.byte	0x03, 0x50
        /*001a*/ 	.short	0x0000


	//----- nvinfo : EIATTR_MAXREG_COUNT
	.align		4
        /*001c*/ 	.byte	0x03, 0x1b
        /*001e*/ 	.short	0x00a8


	//----- nvinfo : EIATTR_NUM_BARRIERS
	.align		4
        /*0020*/ 	.byte	0x02, 0x4c
        /*0022*/ 	.byte	0x10
	.zero		1


	//----- nvinfo : EIATTR_EXTERNS
	.align		4
        /*0024*/ 	.byte	0x04, 0x0f
        /*0026*/ 	.short	(.L_283 - .L_282)


	//   ....[0]....
	.align		4
.L_282:
        /*0028*/ 	.word	index@(__assertfail)


	//----- nvinfo : EIATTR_ANNOTATIONS
	.align		4
.L_283:
        /*002c*/ 	.byte	0x04, 0x55
        /*002e*/ 	.short	(.L_285 - .L_284)


	//   ....[0]....
.L_284:
        /* <DEDUP_REMOVED lines=184> */


	//----- nvinfo : EIATTR_MERCURY_ISA_VERSION
	.align		4
.L_285:
        /*0b98*/ 	.byte	0x03, 0x5f
        /*0b9a*/ 	.short	0x0101


	//----- nvinfo : EIATTR_UNUSED_LOAD_BYTE_OFFSET
	.align		4
        /*0b9c*/ 	.byte	0x04, 0x44
        /*0b9e*/ 	.short	(.L_287 - .L_286)


	//   ....[0]....
.L_286:
        /*0ba0*/ 	.word	0x00000a70
        /*0ba4*/ 	.word	0x0000fff0


	//   ....[1]....
        /*0ba8*/ 	.word	0x0000ffb0
        /*0bac*/ 	.word	0x0000fff0


	//----- nvinfo : EIATTR_INT_WARP_WIDE_INSTR_OFFSETS
	.align		4
.L_287:
        /*0bb0*/ 	.byte	0x04, 0x31
        /*0bb2*/ 	.short	(.L_289 - .L_288)


	//   ....[0]....
.L_288:
        /*0bb4*/ 	.word	0x00000120


	//   ....[1]....
        /*0bb8*/ 	.word	0x00000160


	//   ....[2]....
        /*0bbc*/ 	.word	0x000001d0


	//   ....[3]....
        /*0bc0*/ 	.word	0x00000240


	//   ....[4]....
        /*0bc4*/ 	.word	0x00017d30


	//   ....[5]....
        /*0bc8*/ 	.word	0x00017dc0


	//   ....[6]....
        /*0bcc*/ 	.word	0x0001bd10


	//   ....[7]....
        /*0bd0*/ 	.word	0x0001bda0


	//----- nvinfo : EIATTR_COOP_GROUP_MASK_REGIDS
	.align		4
.L_289:
        /*0bd4*/ 	.byte	0x04, 0x29
        /*0bd6*/ 	.short	(.L_291 - .L_290)


	//   ....[0]....
.L_290:
        /*0bd8*/ 	.word	0xffffffff


	//   ....[1]....
        /*0bdc*/ 	.word	0xffffffff


	//   ....[2]....
        /*0be0*/ 	.word	0xffffffff


	//   ....[3]....
        /*0be4*/ 	.word	0xffffffff


	//   ....[4]....
        /*0be8*/ 	.word	0xffffffff


	//   ....[5]....
        /*0bec*/ 	.word	0xffffffff


	//   ....[6]....
        /*0bf0*/ 	.word	0xffffffff


	//   ....[7]....
        /*0bf4*/ 	.word	0xffffffff


	//   ....[8]....
        /*0bf8*/ 	.word	0xffffffff


	//   ....[9]....
        /*0bfc*/ 	.word	0xffffffff


	//   ....[10]....
        /*0c00*/ 	.word	0xffffffff


	//   ....[11]....
        /*0c04*/ 	.word	0xffffffff


	//   ....[12]....
        /*0c08*/ 	.word	0xffffffff


	//   ....[13]....
        /*0c0c*/ 	.word	0xffffffff


	//   ....[14]....
        /*0c10*/ 	.word	0xffffffff


	//   ....[15]....
        /*0c14*/ 	.word	0xffffffff


	//   ....[16]....
        /*0c18*/ 	.word	0xffffffff


	//   ....[17]....
        /*0c1c*/ 	.word	0xffffffff


	//   ....[18]....
        /*0c20*/ 	.word	0xffffffff


	//   ....[19]....
        /*0c24*/ 	.word	0xffffffff


	//   ....[20]....
        /*0c28*/ 	.word	0xffffffff


	//   ....[21]....
        /*0c2c*/ 	.word	0xffffffff


	//   ....[22]....
        /*0c30*/ 	.word	0xffffffff


	//   ....[23]....
        /*0c34*/ 	.word	0xffffffff


	//   ....[24]....
        /*0c38*/ 	.word	0xffffffff


	//   ....[25]....
        /*0c3c*/ 	.word	0xffffffff


	//   ....[26]....
        /*0c40*/ 	.word	0xffffffff


	//   ....[27]....
        /*0c44*/ 	.word	0xffffffff


	//   ....[28]....
        /*0c48*/ 	.word	0xffffffff


	//   ....[29]....
        /*0c4c*/ 	.word	0xffffffff


	//   ....[30]....
        /*0c50*/ 	.word	0xffffffff


	//   ....[31]....
        /*0c54*/ 	.word	0xffffffff


	//   ....[32]....
        /*0c58*/ 	.word	0xffffffff


	//   ....[33]....
        /*0c5c*/ 	.word	0xffffffff


	//   ....[34]....
        /*0c60*/ 	.word	0xffffffff


	//   ....[35]....
        /*0c64*/ 	.word	0xffffffff


	//   ....[36]....
        /*0c68*/ 	.word	0xffffffff


	//   ....[37]....
        /*0c6c*/ 	.word	0xffffffff


	//   ....[38]....
        /*0c70*/ 	.word	0xffffffff


	//   ....[39]....
        /*0c74*/ 	.word	0xffffffff


	//   ....[40]....
        /*0c78*/ 	.word	0xffffffff


	//   ....[41]....
        /*0c7c*/ 	.word	0xffffffff


	//   ....[42]....
        /*0c80*/ 	.word	0xffffffff


	//   ....[43]....
        /*0c84*/ 	.word	0xffffffff


	//   ....[44]....
        /*0c88*/ 	.word	0xffffffff


	//   ....[45]....
        /*0c8c*/ 	.word	0xffffffff


	//   ....[46]....
        /*0c90*/ 	.word	0xffffffff


	//   ....[47]....
        /*0c94*/ 	.word	0xffffffff


	//   ....[48]....
        /*0c98*/ 	.word	0xffffffff


	//   ....[49]....
        /*0c9c*/ 	.word	0xffffffff


	//   ....[50]....
        /*0ca0*/ 	.word	0xffffffff


	//   ....[51]....
        /*0ca4*/ 	.word	0xffffffff


	//   ....[52]....
        /*0ca8*/ 	.word	0xffffffff


	//   ....[53]....
        /*0cac*/ 	.word	0xffffffff


	//   ....[54]....
        /*0cb0*/ 	.word	0xffffffff


	//   ....[55]....
        /*0cb4*/ 	.word	0xffffffff


	//   ....[56]....
        /*0cb8*/ 	.word	0xffffffff


	//   ....[57]....
        /*0cbc*/ 	.word	0xffffffff


	//   ....[58]....
        /*0cc0*/ 	.word	0xffffffff


	//   ....[59]....
        /*0cc4*/ 	.word	0xffffffff


	//   ....[60]....
        /*0cc8*/ 	.word	0xffffffff


	//   ....[61]....
        /*0ccc*/ 	.word	0xffffffff


	//   ....[62]....
        /*0cd0*/ 	.word	0xffffffff


	//   ....[63]....
        /*0cd4*/ 	.word	0xffffffff


	//   ....[64]....
        /*0cd8*/ 	.word	0xffffffff


	//   ....[65]....
        /*0cdc*/ 	.word	0xffffffff


	//   ....[66]....
        /*0ce0*/ 	.word	0xffffffff


	//   ....[67]....
        /*0ce4*/ 	.word	0xffffffff


	//   ....[68]....
        /*0ce8*/ 	.word	0xffffffff


	//   ....[69]....
        /*0cec*/ 	.word	0xffffffff


	//   ....[70]....
        /*0cf0*/ 	.word	0xffffffff


	//   ....[71]....
        /*0cf4*/ 	.word	0xffffffff


	//   ....[72]....
        /*0cf8*/ 	.word	0xffffffff


	//   ....[73]....
        /*0cfc*/ 	.word	0xffffffff


	//   ....[74]....
        /*0d00*/ 	.word	0xffffffff


	//   ....[75]....
        /*0d04*/ 	.word	0xffffffff


	//   ....[76]....
        /*0d08*/ 	.word	0xffffffff


	//   ....[77]....
        /*0d0c*/ 	.word	0xffffffff


	//   ....[78]....
        /*0d10*/ 	.word	0xffffffff


	//   ....[79]....
        /*0d14*/ 	.word	0xffffffff


	//   ....[80]....
        /*0d18*/ 	.word	0xffffffff


	//   ....[81]....
        /*0d1c*/ 	.word	0xffffffff


	//   ....[82]....
        /*0d20*/ 	.word	0xffffffff


	//   ....[83]....
        /*0d24*/ 	.word	0xffffffff


	//   ....[84]....
        /*0d28*/ 	.word	0xffffffff


	//   ....[85]....
        /*0d2c*/ 	.word	0xffffffff


	//   ....[86]....
        /*0d30*/ 	.word	0xffffffff


	//   ....[87]....
        /*0d34*/ 	.word	0xffffffff


	//   ....[88]....
        /*0d38*/ 	.word	0xffffffff


	//   ....[89]....
        /*0d3c*/ 	.word	0xffffffff


	//   ....[90]....
        /*0d40*/ 	.word	0xffffffff


	//   ....[91]....
        /*0d44*/ 	.word	0xffffffff


	//   ....[92]....
        /*0d48*/ 	.word	0xffffffff


	//   ....[93]....
        /*0d4c*/ 	.word	0xffffffff


	//   ....[94]....
        /*0d50*/ 	.word	0xffffffff


	//   ....[95]....
        /*0d54*/ 	.word	0xffffffff


	//   ....[96]....
        /*0d58*/ 	.word	0xffffffff


	//   ....[97]....
        /*0d5c*/ 	.word	0xffffffff


	//   ....[98]....
        /*0d60*/ 	.word	0xffffffff


	//   ....[99]....
        /*0d64*/ 	.word	0xffffffff


	//   ....[100]....
        /*0d68*/ 	.word	0xffffffff


	//   ....[101]....
        /*0d6c*/ 	.word	0xffffffff


	//   ....[102]....
        /*0d70*/ 	.word	0xffffffff


	//   ....[103]....
        /*0d74*/ 	.word	0xffffffff


	//   ....[104]....
        /*0d78*/ 	.word	0xffffffff


	//   ....[105]....
        /*0d7c*/ 	.word	0xffffffff


	//   ....[106]....
        /*0d80*/ 	.word	0xffffffff


	//   ....[107]....
        /*0d84*/ 	.word	0xffffffff


	//   ....[108]....
        /*0d88*/ 	.word	0xffffffff


	//   ....[109]....
        /*0d8c*/ 	.word	0xffffffff


	//   ....[110]....
        /*0d90*/ 	.word	0xffffffff


	//   ....[111]....
        /*0d94*/ 	.word	0xffffffff


	//   ....[112]....
        /*0d98*/ 	.word	0xffffffff


	//   ....[113]....
        /*0d9c*/ 	.word	0xffffffff


	//   ....[114]....
        /*0da0*/ 	.word	0xffffffff


	//   ....[115]....
        /*0da4*/ 	.word	0xffffffff


	//   ....[116]....
        /*0da8*/ 	.word	0xffffffff


	//   ....[117]....
        /*0dac*/ 	.word	0xffffffff


	//   ....[118]....
        /*0db0*/ 	.word	0xffffffff


	//   ....[119]....
        /*0db4*/ 	.word	0xffffffff


	//   ....[120]....
        /*0db8*/ 	.word	0xffffffff


	//   ....[121]....
        /*0dbc*/ 	.word	0xffffffff


	//   ....[122]....
        /*0dc0*/ 	.word	0xffffffff


	//   ....[123]....
        /*0dc4*/ 	.word	0xffffffff


	//   ....[124]....
        /*0dc8*/ 	.word	0xffffffff


	//   ....[125]....
        /*0dcc*/ 	.word	0xffffffff


	//   ....[126]....
        /*0dd0*/ 	.word	0xffffffff


	//   ....[127]....
        /*0dd4*/ 	.word	0xffffffff


	//   ....[128]....
        /*0dd8*/ 	.word	0xffffffff


	//   ....[129]....
        /*0ddc*/ 	.word	0xffffffff


	//   ....[130]....
        /*0de0*/ 	.word	0xffffffff


	//   ....[131]....
        /*0de4*/ 	.word	0xffffffff


	//   ....[132]....
        /*0de8*/ 	.word	0xffffffff


	//   ....[133]....
        /*0dec*/ 	.word	0xffffffff


	//   ....[134]....
        /*0df0*/ 	.word	0xffffffff


	//   ....[135]....
        /*0df4*/ 	.word	0xffffffff


	//   ....[136]....
        /*0df8*/ 	.word	0xffffffff


	//   ....[137]....
        /*0dfc*/ 	.word	0xffffffff


	//   ....[138]....
        /*0e00*/ 	.word	0xffffffff


	//   ....[139]....
        /*0e04*/ 	.word	0xffffffff


	//   ....[140]....
        /*0e08*/ 	.word	0xffffffff


	//   ....[141]....
        /*0e0c*/ 	.word	0xffffffff


	//   ....[142]....
        /*0e10*/ 	.word	0xffffffff


	//   ....[143]....
        /*0e14*/ 	.word	0xffffffff


	//   ....[144]....
        /*0e18*/ 	.word	0xffffffff


	//   ....[145]....
        /*0e1c*/ 	.word	0xffffffff


	//   ....[146]....
        /*0e20*/ 	.word	0xffffffff


	//   ....[147]....
        /*0e24*/ 	.word	0xffffffff


	//   ....[148]....
        /*0e28*/ 	.word	0xffffffff


	//   ....[149]....
        /*0e2c*/ 	.word	0xffffffff


	//   ....[150]....
        /*0e30*/ 	.word	0xffffffff


	//   ....[151]....
        /*0e34*/ 	.word	0xffffffff


	//   ....[152]....
        /*0e38*/ 	.word	0xffffffff


	//   ....[153]....
        /*0e3c*/ 	.word	0xffffffff


	//   ....[154]....
        /*0e40*/ 	.word	0xffffffff


	//   ....[155]....
        /*0e44*/ 	.word	0xffffffff


	//   ....[156]....
        /*0e48*/ 	.word	0xffffffff


	//   ....[157]....
        /*0e4c*/ 	.word	0xffffffff


	//   ....[158]....
        /*0e50*/ 	.word	0xffffffff


	//   ....[159]....
        /*0e54*/ 	.word	0xffffffff


	//   ....[160]....
        /*0e58*/ 	.word	0xffffffff


	//   ....[161]....
        /*0e5c*/ 	.word	0xffffffff


	//   ....[162]....
        /*0e60*/ 	.word	0xffffffff


	//   ....[163]....
        /*0e64*/ 	.word	0xffffffff


	//   ....[164]....
        /*0e68*/ 	.word	0xffffffff


	//   ....[165]....
        /*0e6c*/ 	.word	0xffffffff


	//   ....[166]....
        /*0e70*/ 	.word	0xffffffff


	//   ....[167]....
        /*0e74*/ 	.word	0xffffffff


	//   ....[168]....
        /*0e78*/ 	.word	0xffffffff


	//   ....[169]....
        /*0e7c*/ 	.word	0xffffffff


	//   ....[170]....
        /*0e80*/ 	.word	0xffffffff


	//   ....[171]....
        /*0e84*/ 	.word	0xffffffff


	//   ....[172]....
        /*0e88*/ 	.word	0xffffffff


	//   ....[173]....
        /*0e8c*/ 	.word	0xffffffff


	//   ....[174]....
        /*0e90*/ 	.word	0xffffffff


	//   ....[175]....
        /*0e94*/ 	.word	0xffffffff


	//   ....[176]....
        /*0e98*/ 	.word	0xffffffff


	//   ....[177]....
        /*0e9c*/ 	.word	0xffffffff


	//   ....[178]....
        /*0ea0*/ 	.word	0xffffffff


	//   ....[179]....
        /*0ea4*/ 	.word	0xffffffff


	//   ....[180]....
        /*0ea8*/ 	.word	0xffffffff


	//   ....[181]....
        /*0eac*/ 	.word	0xffffffff


	//   ....[182]....
        /*0eb0*/ 	.word	0xffffffff


	//   ....[183]....
        /*0eb4*/ 	.word	0xffffffff


	//   ....[184]....
        /*0eb8*/ 	.word	0xffffffff


	//   ....[185]....
        /*0ebc*/ 	.word	0x0500000f


	//   ....[186]....
        /*0ec0*/ 	.word	0x0500000f


	//   ....[187]....
        /*0ec4*/ 	.word	0x0500000f


	//   ....[188]....
        /*0ec8*/ 	.word	0x0500000f


	//   ....[189]....
        /*0ecc*/ 	.word	0x0500000f


	//   ....[190]....
        /*0ed0*/ 	.word	0x0500000f


	//   ....[191]....
        /*0ed4*/ 	.word	0x0500000f


	//   ....[192]....
        /*0ed8*/ 	.word	0x0500000f


	//   ....[193]....
        /*0edc*/ 	.word	0x0500000f


	//   ....[194]....
        /*0ee0*/ 	.word	0x0500000f


	//   ....[195]....
        /*0ee4*/ 	.word	0x0500000f


	//   ....[196]....
        /*0ee8*/ 	.word	0x0500000f


	//   ....[197]....
        /*0eec*/ 	.word	0x0500000f


	//   ....[198]....
        /*0ef0*/ 	.word	0x0500000f


	//   ....[199]....
        /*0ef4*/ 	.word	0x0500000f


	//   ....[200]....
        /*0ef8*/ 	.word	0x0500000f


	//   ....[201]....
        /*0efc*/ 	.word	0x0500000f


	//   ....[202]....
        /*0f00*/ 	.word	0x0500000f


	//   ....[203]....
        /*0f04*/ 	.word	0x0500000f


	//   ....[204]....
        /*0f08*/ 	.word	0x0500000f


	//   ....[205]....
        /*0f0c*/ 	.word	0x0500000f


	//   ....[206]....
        /*0f10*/ 	.word	0x0500000f


	//   ....[207]....
        /*0f14*/ 	.word	0x0500000f


	//   ....[208]....
        /*0f18*/ 	.word	0x0500000f


	//   ....[209]....
        /*0f1c*/ 	.word	0x0500000f


	//   ....[210]....
        /*0f20*/ 	.word	0x0500000f


	//   ....[211]....
        /*0f24*/ 	.word	0x0500000f


	//   ....[212]....
        /*0f28*/ 	.word	0x0500000f


	//   ....[213]....
        /*0f2c*/ 	.word	0x0500000f


	//   ....[214]....
        /*0f30*/ 	.word	0x0500000f


	//   ....[215]....
        /*0f34*/ 	.word	0x0500000f


	//   ....[216]....
        /*0f38*/ 	.word	0x0500000f


	//   ....[217]....
        /*0f3c*/ 	.word	0x0500000f


	//   ....[218]....
        /*0f40*/ 	.word	0x0500000f


	//   ....[219]....
        /*0f44*/ 	.word	0x0500000f


	//   ....[220]....
        /*0f48*/ 	.word	0x0500000f


	//   ....[221]....
        /*0f4c*/ 	.word	0x0500000f


	//   ....[222]....
        /*0f50*/ 	.word	0x0500000f


	//   ....[223]....
        /*0f54*/ 	.word	0x0500000f


	//   ....[224]....
        /*0f58*/ 	.word	0x0500000f


	//   ....[225]....
        /*0f5c*/ 	.word	0x0500000f


	//   ....[226]....
        /*0f60*/ 	.word	0x0500000f


	//   ....[227]....
        /*0f64*/ 	.word	0x0500000f


	//   ....[228]....
        /*0f68*/ 	.word	0x0500000f


	//   ....[229]....
        /*0f6c*/ 	.word	0x0500000f


	//   ....[230]....
        /*0f70*/ 	.word	0x0500000f


	//   ....[231]....
        /*0f74*/ 	.word	0x0500000f


	//   ....[232]....
        /*0f78*/ 	.word	0x0500000f


	//   ....[233]....
        /*0f7c*/ 	.word	0x0500000f


	//   ....[234]....
        /*0f80*/ 	.word	0x0500000f


	//   ....[235]....
        /*0f84*/ 	.word	0x0500000f


	//   ....[236]....
        /*0f88*/ 	.word	0x0500000f


	//   ....[237]....
        /*0f8c*/ 	.word	0x0500000f


	//   ....[238]....
        /*0f90*/ 	.word	0x0500000f


	//   ....[239]....
        /*0f94*/ 	.word	0x0500000f


	//   ....[240]....
        /*0f98*/ 	.word	0x0500000f


	//   ....[241]....
        /*0f9c*/ 	.word	0x0500000f


	//   ....[242]....
        /*0fa0*/ 	.word	0x0500000f


	//   ....[243]....
        /*0fa4*/ 	.word	0x0500000f


	//   ....[244]....
        /*0fa8*/ 	.word	0x0500000f


	//   ....[245]....
        /*0fac*/ 	.word	0x0500000f


	//   ....[246]....
        /*0fb0*/ 	.word	0x0500000f


	//   ....[247]....
        /*0fb4*/ 	.word	0x0500000f


	//   ....[248]....
        /*0fb8*/ 	.word	0x0500000f


	//   ....[249]....
        /*0fbc*/ 	.word	0x0500000f


	//   ....[250]....
        /*0fc0*/ 	.word	0x0500000f


	//   ....[251]....
        /*0fc4*/ 	.word	0x0500000f


	//   ....[252]....
        /*0fc8*/ 	.word	0x0500000f


	//   ....[253]....
        /*0fcc*/ 	.word	0x0500000f


	//   ....[254]....
        /*0fd0*/ 	.word	0x0500000f


	//   ....[255]....
        /*0fd4*/ 	.word	0x0500000f


	//   ....[0]....
        /*0fd8*/ 	.word	0x0500000f


	//   ....[1]....
        /*0fdc*/ 	.word	0x0500000f


	//   ....[2]....
        /*0fe0*/ 	.word	0x0500000f


	//   ....[3]....
        /*0fe4*/ 	.word	0x0500000f


	//   ....[4]....
        /*0fe8*/ 	.word	0x0500000f


	//   ....[5]....
        /*0fec*/ 	.word	0x0500000f


	//   ....[6]....
        /*0ff0*/ 	.word	0x0500000f


	//   ....[7]....
        /*0ff4*/ 	.word	0x0500000f


	//   ....[8]....
        /*0ff8*/ 	.word	0x0500000f


	//   ....[9]....
        /*0ffc*/ 	.word	0x0500000f


	//   ....[10]....
        /*1000*/ 	.word	0x0500000f


	//   ....[11]....
        /*1004*/ 	.word	0x0500000f


	//   ....[12]....
        /*1008*/ 	.word	0x0500000f


	//   ....[13]....
        /*100c*/ 	.word	0x0500000f


	//   ....[14]....
        /*1010*/ 	.word	0x0500000f


	//   ....[15]....
        /*1014*/ 	.word	0x0500000f


	//   ....[16]....
        /*1018*/ 	.word	0x0500000f


	//   ....[17]....
        /*101c*/ 	.word	0x0500000f


	//   ....[18]....
        /*1020*/ 	.word	0x0500000f


	//   ....[19]....
        /*1024*/ 	.word	0x0500000f


	//   ....[20]....
        /*1028*/ 	.word	0x0500000f


	//   ....[21]....
        /*102c*/ 	.word	0x0500000f


	//   ....[22]....
        /*1030*/ 	.word	0x0500000f


	//   ....[23]....
        /*1034*/ 	.word	0x0500000f


	//   ....[24]....
        /*1038*/ 	.word	0x0500000f


	//   ....[25]....
        /*103c*/ 	.word	0x0500000f


	//   ....[26]....
        /*1040*/ 	.word	0x0500000f


	//   ....[27]....
        /*1044*/ 	.word	0x0500000f


	//   ....[28]....
        /*1048*/ 	.word	0x0500000f


	//   ....[29]....
        /*104c*/ 	.word	0x0500000f


	//   ....[30]....
        /*1050*/ 	.word	0x0500000f


	//   ....[31]....
        /*1054*/ 	.word	0x0500000f


	//   ....[32]....
        /*1058*/ 	.word	0x0500000f


	//   ....[33]....
        /*105c*/ 	.word	0x0500000f


	//   ....[34]....
        /*1060*/ 	.word	0x0500000f


	//   ....[35]....
        /*1064*/ 	.word	0x0500000f


	//   ....[36]....
        /*1068*/ 	.word	0x0500000f


	//   ....[37]....
        /*106c*/ 	.word	0x0500000f


	//   ....[38]....
        /*1070*/ 	.word	0x0500000f


	//   ....[39]....
        /*1074*/ 	.word	0x0500000f


	//   ....[40]....
        /*1078*/ 	.word	0x0500000f


	//   ....[41]....
        /*107c*/ 	.word	0x0500000f


	//   ....[42]....
        /*1080*/ 	.word	0x0500000f


	//   ....[43]....
        /*1084*/ 	.word	0x0500000f


	//   ....[44]....
        /*1088*/ 	.word	0x0500000f


	//   ....[45]....
        /*108c*/ 	.word	0x0500000f


	//   ....[46]....
        /*1090*/ 	.word	0x0500000f


	//   ....[47]....
        /*1094*/ 	.word	0x0500000f


	//   ....[48]....
        /*1098*/ 	.word	0x0500000f


	//   ....[49]....
        /*109c*/ 	.word	0x0500000f


	//   ....[50]....
        /*10a0*/ 	.word	0x0500000f


	//   ....[51]....
        /*10a4*/ 	.word	0x0500000f


	//   ....[52]....
        /*10a8*/ 	.word	0x0500000f


	//   ....[53]....
        /*10ac*/ 	.word	0x0500000f


	//   ....[54]....
        /*10b0*/ 	.word	0x0500000f


	//   ....[55]....
        /*10b4*/ 	.word	0x0500000f


	//   ....[56]....
        /*10b8*/ 	.word	0x0500000f


	//   ....[57]....
        /*10bc*/ 	.word	0x0500000f


	//   ....[58]....
        /*10c0*/ 	.word	0x0500000f


	//   ....[59]....
        /*10c4*/ 	.word	0x0500000f


	//   ....[60]....
        /*10c8*/ 	.word	0x0500000f


	//   ....[61]....
        /*10cc*/ 	.word	0x0500000f


	//   ....[62]....
        /*10d0*/ 	.word	0x0500000f


	//   ....[63]....
        /*10d4*/ 	.word	0x0500000f


	//   ....[64]....
        /*10d8*/ 	.word	0x0500000f


	//   ....[65]....
        /*10dc*/ 	.word	0x0500000f


	//   ....[66]....
        /*10e0*/ 	.word	0x0500000f


	//   ....[67]....
        /*10e4*/ 	.word	0x0500000f


	//   ....[68]....
        /*10e8*/ 	.word	0x0500000f


	//   ....[69]....
        /*10ec*/ 	.word	0x0500000f


	//   ....[70]....
        /*10f0*/ 	.word	0x0500000f


	//----- nvinfo : EIATTR_COOP_GROUP_INSTR_OFFSETS
	.align		4
.L_291:
        /*10f4*/ 	.byte	0x04, 0x28
        /*10f6*/ 	.short	(.L_293 - .L_292)


	//   ....[0]....
.L_292:
        /*10f8*/ 	.word	0x00000060


	//   ....[1]....
        /*10fc*/ 	.word	0x00000130


	//   ....[2]....
        /*1100*/ 	.word	0x000001f0


	//   ....[3]....
        /*1104*/ 	.word	0x000003c0


	//   ....[4]....
        /*1108*/ 	.word	0x00000520


	//   ....[5]....
        /*110c*/ 	.word	0x00000640


	//   ....[6]....
        /*1110*/ 	.word	0x000007a0


	//   ....[7]....
        /*1114*/ 	.word	0x00003810


	//   ....[8]....
        /*1118*/ 	.word	0x00003820


	//   ....[9]....
        /*111c*/ 	.word	0x00003fb0


	//   ....[10]....
        /*1120*/ 	.word	0x00003fc0


	//   ....[11]....
        /*1124*/ 	.word	0x00004bf0


	//   ....[12]....
        /*1128*/ 	.word	0x00004c00


	//   ....[13]....
        /*112c*/ 	.word	0x000053e0


	//   ....[14]....
        /*1130*/ 	.word	0x000053f0


	//   ....[15]....
        /*1134*/ 	.word	0x00005e10


	//   ....[16]....
        /*1138*/ 	.word	0x00005e20


	//   ....[17]....
        /*113c*/ 	.word	0x00005f30


	//   ....[18]....
        /*1140*/ 	.word	0x00005f40


	//   ....[19]....
        /*1144*/ 	.word	0x000062e0


	//   ....[20]....
        /*1148*/ 	.word	0x00006310


	//   ....[21]....
        /*114c*/ 	.word	0x000065e0


	//   ....[22]....
        /*1150*/ 	.word	0x00006600


	//   ....[23]....
        /*1154*/ 	.word	0x000071b0


	//   ....[24]....
        /*1158*/ 	.word	0x000077b0


	//   ....[25]....
        /*115c*/ 	.word	0x000077c0


	//   ....[26]....
        /*1160*/ 	.word	0x000077d0


	//   ....[27]....
        /*1164*/ 	.word	0x000077e0


	//   ....[28]....
        /*1168*/ 	.word	0x000087e0


	//   ....[29]....
        /*116c*/ 	.word	0x000087f0


	//   ....[30]....
        /*1170*/ 	.word	0x00008800


	//   ....[31]....
        /*1174*/ 	.word	0x00008810


	//   ....[32]....
        /*1178*/ 	.word	0x0000b590


	//   ....[33]....
        /*117c*/ 	.word	0x0000b5e0


	//   ....[34]....
        /*1180*/ 	.word	0x0000b9b0


	//   ....[35]....
        /*1184*/ 	.word	0x0000ba20


	//   ....[36]....
        /*1188*/ 	.word	0x0000da10


	//   ....[37]....
        /*118c*/ 	.word	0x0000da70


	//   ....[38]....
        /*1190*/ 	.word	0x0000e490


	//   ....[39]....
        /*1194*/ 	.word	0x0000e4f0


	//   ....[40]....
        /*1198*/ 	.word	0x0000f530


	//   ....[41]....
        /*119c*/ 	.word	0x0000f5c0


	//   ....[42]....
        /*11a0*/ 	.word	0x0000f710


	//   ....[43]....
        /*11a4*/ 	.word	0x0000f8e0


	//   ....[44]....
        /*11a8*/ 	.word	0x00011060


	//   ....[45]....
        /*11ac*/ 	.word	0x00011070


	//   ....[46]....
        /*11b0*/ 	.word	0x00011080


	//   ....[47]....
        /*11b4*/ 	.word	0x00011090


	//   ....[48]....
        /*11b8*/ 	.word	0x00011ac0


	//   ....[49]....
        /*11bc*/ 	.word	0x00011ad0


	//   ....[50]....
        /*11c0*/ 	.word	0x00011d00


	//   ....[51]....
        /*11c4*/ 	.word	0x00011d10


	//   ....[52]....
        /*11c8*/ 	.word	0x00011f40


	//   ....[53]....
        /*11cc*/ 	.word	0x00011f50


	//   ....[54]....
        /*11d0*/ 	.word	0x00012180


	//   ....[55]....
        /*11d4*/ 	.word	0x00012190


	//   ....[56]....
        /*11d8*/ 	.word	0x00012660


	//   ....[57]....
        /*11dc*/ 	.word	0x00012670


	//   ....[58]....
        /*11e0*/ 	.word	0x000132f0


	//   ....[59]....
        /*11e4*/ 	.word	0x00013300


	//   ....[60]....
        /*11e8*/ 	.word	0x000148c0


	//   ....[61]....
        /*11ec*/ 	.word	0x000148d0


	//   ....[62]....
        /*11f0*/ 	.word	0x00014b10


	//   ....[63]....
        /*11f4*/ 	.word	0x00014b20


	//   ....[64]....
        /*11f8*/ 	.word	0x00014d50


	//   ....[65]....
        /*11fc*/ 	.word	0x00014d60


	//   ....[66]....
        /*1200*/ 	.word	0x00014f90


	//   ....[67]....
        /*1204*/ 	.word	0x00014fa0


	//   ....[68]....
        /*1208*/ 	.word	0x00015230


	//   ....[69]....
        /*120c*/ 	.word	0x00015440


	//   ....[70]....
        /*1210*/ 	.word	0x00015470


	//   ....[71]....
        /*1214*/ 	.word	0x000154a0


	//   ....[72]....
        /*1218*/ 	.word	0x000154d0


	//   ....[73]....
        /*121c*/ 	.word	0x00015500


	//   ....[74]....
        /*1220*/ 	.word	0x00015530


	//   ....[75]....
        /*1224*/ 	.word	0x000156c0


	//   ....[76]....
        /*1228*/ 	.word	0x000156f0


	//   ....[77]....
        /*122c*/ 	.word	0x00015720


	//   ....[78]....
        /*1230*/ 	.word	0x00015750


	//   ....[79]....
        /*1234*/ 	.word	0x00015780


	//   ....[80]....
        /*1238*/ 	.word	0x000157b0


	//   ....[81]....
        /*123c*/ 	.word	0x00015840


	//   ....[82]....
        /*1240*/ 	.word	0x00015870


	//   ....[83]....
        /*1244*/ 	.word	0x00015880


	//   ....[84]....
        /*1248*/ 	.word	0x00015910


	//   ....[85]....
        /*124c*/ 	.word	0x000168b0


	//   ....[86]....
        /*1250*/ 	.word	0x00018940


	//   ....[87]....
        /*1254*/ 	.word	0x00018960


	//   ....[88]....
        /*1258*/ 	.word	0x000189f0


	//   ....[89]....
        /*125c*/ 	.word	0x00018a10


	//   ....[90]....
        /*1260*/ 	.word	0x00018a90


	//   ....[91]....
        /*1264*/ 	.word	0x00018ab0


	//   ....[92]....
        /*1268*/ 	.word	0x00018b30


	//   ....[93]....
        /*126c*/ 	.word	0x00018b50


	//   ....[94]....
        /*1270*/ 	.word	0x00018bd0


	//   ....[95]....
        /*1274*/ 	.word	0x00018bf0


	//   ....[96]....
        /*1278*/ 	.word	0x00018c00


	//   ....[97]....
        /*127c*/ 	.word	0x00018c10


	//   ....[98]....
        /*1280*/ 	.word	0x000193b0


	//   ....[99]....
        /*1284*/ 	.word	0x000193e0


	//   ....[100]....
        /*1288*/ 	.word	0x000194e0


	//   ....[101]....
        /*128c*/ 	.word	0x000194f0


	//   ....[102]....
        /*1290*/ 	.word	0x00019570


	//   ....[103]....
        /*1294*/ 	.word	0x00019580


	//   ....[104]....
        /*1298*/ 	.word	0x00019590


	//   ....[105]....
        /*129c*/ 	.word	0x00019630


	//   ....[106]....
        /*12a0*/ 	.word	0x00019660


	//   ....[107]....
        /*12a4*/ 	.word	0x000196e0


	//   ....[108]....
        /*12a8*/ 	.word	0x00019710


	//   ....[109]....
        /*12ac*/ 	.word	0x00019790


	//   ....[110]....
        /*12b0*/ 	.word	0x000197c0


	//   ....[111]....
        /*12b4*/ 	.word	0x000197e0


	//   ....[112]....
        /*12b8*/ 	.word	0x00019830


	//   ....[113]....
        /*12bc*/ 	.word	0x00019840


	//   ....[114]....
        /*12c0*/ 	.word	0x00019f00


	//   ....[115]....
        /*12c4*/ 	.word	0x00019f30


	//   ....[116]....
        /*12c8*/ 	.word	0x00019f50


	//   ....[117]....
        /*12cc*/ 	.word	0x0001a020


	//   ....[118]....
        /*12d0*/ 	.word	0x0001a050


	//   ....[119]....
        /*12d4*/ 	.word	0x0001a0c0


	//   ....[120]....
        /*12d8*/ 	.word	0x0001a130


	//   ....[121]....
        /*12dc*/ 	.word	0x0001a140


	//   ....[122]....
        /*12e0*/ 	.word	0x0001a1c0


	//   ....[123]....
        /*12e4*/ 	.word	0x0001a1d0


	//   ....[124]....
        /*12e8*/ 	.word	0x0001a250


	//   ....[125]....
        /*12ec*/ 	.word	0x0001a260


	//   ....[126]....
        /*12f0*/ 	.word	0x0001a2e0


	//   ....[127]....
        /*12f4*/ 	.word	0x0001a2f0


	//   ....[128]....
        /*12f8*/ 	.word	0x0001a370


	//   ....[129]....
        /*12fc*/ 	.word	0x0001a380


	//   ....[130]....
        /*1300*/ 	.word	0x0001a890


	//   ....[131]....
        /*1304*/ 	.word	0x0001a8b0


	//   ....[132]....
        /*1308*/ 	.word	0x0001a910


	//   ....[133]....
        /*130c*/ 	.word	0x0001a9c0


	//   ....[134]....
        /*1310*/ 	.word	0x0001a9d0


	//   ....[135]....
        /*1314*/ 	.word	0x0001aa00


	//   ....[136]....
        /*1318*/ 	.word	0x0001aa90


	//   ....[137]....
        /*131c*/ 	.word	0x0001ab40


	//   ....[138]....
        /*1320*/ 	.word	0x0001ab50


	//   ....[139]....
        /*1324*/ 	.word	0x0001ab80


	//   ....[140]....
        /*1328*/ 	.word	0x0001ab90


	//   ....[141]....
        /*132c*/ 	.word	0x0001ac20


	//   ....[142]....
        /*1330*/ 	.word	0x0001b340


	//   ....[143]....
        /*1334*/ 	.word	0x0001b360


	//   ....[144]....
        /*1338*/ 	.word	0x0001b3b0


	//   ....[145]....
        /*133c*/ 	.word	0x0001b3c0


	//   ....[146]....
        /*1340*/ 	.word	0x0001b400


	//   ....[147]....
        /*1344*/ 	.word	0x0001b410


	//   ....[148]....
        /*1348*/ 	.word	0x0001b450


	//   ....[149]....
        /*134c*/ 	.word	0x0001b460


	//   ....[150]....
        /*1350*/ 	.word	0x0001b4a0


	//   ....[151]....
        /*1354*/ 	.word	0x0001b4b0


	//   ....[152]....
        /*1358*/ 	.word	0x0001b4c0


	//   ....[153]....
        /*135c*/ 	.word	0x0001b500


	//   ....[154]....
        /*1360*/ 	.word	0x0001b830


	//   ....[155]....
        /*1364*/ 	.word	0x0001b850


	//   ....[156]....
        /*1368*/ 	.word	0x0001b860


	//   ....[157]....
        /*136c*/ 	.word	0x0001b880


	//   ....[158]....
        /*1370*/ 	.word	0x0001b8f0


	//   ....[159]....
        /*1374*/ 	.word	0x0001b910


	//   ....[160]....
        /*1378*/ 	.word	0x0001b970


	//   ....[161]....
        /*137c*/ 	.word	0x0001b990


	//   ....[162]....
        /*1380*/ 	.word	0x0001b9f0


	//   ....[163]....
        /*1384*/ 	.word	0x0001ba10


	//   ....[164]....
        /*1388*/ 	.word	0x0001ba70


	//   ....[165]....
        /*138c*/ 	.word	0x0001ba90


	//   ....[166]....
        /*1390*/ 	.word	0x0001bfd0


	//   ....[167]....
        /*1394*/ 	.word	0x0001c000


	//   ....[168]....
        /*1398*/ 	.word	0x0001c060


	//   ....[169]....
        /*139c*/ 	.word	0x0001c090


	//   ....[170]....
        /*13a0*/ 	.word	0x0001c0c0


	//   ....[171]....
        /*13a4*/ 	.word	0x0001c0f0


	//   ....[172]....
        /*13a8*/ 	.word	0x0001c120


	//   ....[173]....
        /*13ac*/ 	.word	0x0001c150


	//   ....[174]....
        /*13b0*/ 	.word	0x0001c2f0


	//   ....[175]....
        /*13b4*/ 	.word	0x0001c320


	//   ....[176]....
        /*13b8*/ 	.word	0x0001c350


	//   ....[177]....
        /*13bc*/ 	.word	0x0001c380


	//   ....[178]....
        /*13c0*/ 	.word	0x0001c3b0


	//   ....[179]....
        /*13c4*/ 	.word	0x0001c3e0


	//   ....[180]....
        /*13c8*/ 	.word	0x0001c4a0


	//   ....[181]....
        /*13cc*/ 	.word	0x0001c4c0


	//   ....[182]....
        /*13d0*/ 	.word	0x0001c4d0


	//   ....[183]....
        /*13d4*/ 	.word	0x0001c530


	//   ....[184]....
        /*13d8*/ 	.word	0x0001cb50


	//   ....[185]....
        /*13dc*/ 	.word	0x0001ce70


	//   ....[186]....
        /*13e0*/ 	.word	0x0001cf00


	//   ....[187]....
        /*13e4*/ 	.word	0x0001cfa0


	//   ....[188]....
        /*13e8*/ 	.word	0x0001d030


	//   ....[189]....
        /*13ec*/ 	.word	0x0001d120


	//   ....[190]....
        /*13f0*/ 	.word	0x0001d1b0


	//   ....[191]....
        /*13f4*/ 	.word	0x0001d250


	//   ....[192]....
        /*13f8*/ 	.word	0x0001d2e0


	//   ....[193]....
        /*13fc*/ 	.word	0x0001d3d0


	//   ....[194]....
        /*1400*/ 	.word	0x0001d460


	//   ....[195]....
        /*1404*/ 	.word	0x0001d4f0


	//   ....[196]....
        /*1408*/ 	.word	0x0001d580


	//   ....[197]....
        /*140c*/ 	.word	0x0001d650


	//   ....[198]....
        /*1410*/ 	.word	0x0001d6f0


	//   ....[199]....
        /*1414*/ 	.word	0x0001d780


	//   ....[200]....
        /*1418*/ 	.word	0x0001d7d0


	//   ....[201]....
        /*141c*/ 	.word	0x0001d820


	//   ....[202]....
        /*1420*/ 	.word	0x0001d910


	//   ....[203]....
        /*1424*/ 	.word	0x0001d9a0


	//   ....[204]....
        /*1428*/ 	.word	0x0001d9f0


	//   ....[205]....
        /*142c*/ 	.word	0x0001da40


	//   ....[206]....
        /*1430*/ 	.word	0x0001dca0


	//   ....[207]....
        /*1434*/ 	.word	0x0001dcf0


	//   ....[208]....
        /*1438*/ 	.word	0x0001dd80


	//   ....[209]....
        /*143c*/ 	.word	0x0001de10


	//   ....[210]....
        /*1440*/ 	.word	0x0001dea0


	//   ....[211]....
        /*1444*/ 	.word	0x0001df30


	//   ....[212]....
        /*1448*/ 	.word	0x0001dfc0


	//   ....[213]....
        /*144c*/ 	.word	0x0001e050


	//   ....[214]....
        /*1450*/ 	.word	0x0001e0d0


	//   ....[215]....
        /*1454*/ 	.word	0x0001e120


	//   ....[216]....
        /*1458*/ 	.word	0x0001e1c0


	//   ....[217]....
        /*145c*/ 	.word	0x0001e250


	//   ....[218]....
        /*1460*/ 	.word	0x0001e2e0


	//   ....[219]....
        /*1464*/ 	.word	0x0001e330


	//   ....[220]....
        /*1468*/ 	.word	0x0001e3c0


	//   ....[221]....
        /*146c*/ 	.word	0x0001e450


	//   ....[222]....
        /*1470*/ 	.word	0x0001e4e0


	//   ....[223]....
        /*1474*/ 	.word	0x0001e570


	//   ....[224]....
        /*1478*/ 	.word	0x0001e600


	//   ....[225]....
        /*147c*/ 	.word	0x0001e690


	//   ....[226]....
        /*1480*/ 	.word	0x0001e750


	//   ....[227]....
        /*1484*/ 	.word	0x0001ea30


	//   ....[228]....
        /*1488*/ 	.word	0x0001eb20


	//   ....[229]....
        /*148c*/ 	.word	0x0001ebc0


	//   ....[230]....
        /*1490*/ 	.word	0x0001ec20


	//   ....[231]....
        /*1494*/ 	.word	0x0001ed10


	//   ....[232]....
        /*1498*/ 	.word	0x0001ed80


	//   ....[233]....
        /*149c*/ 	.word	0x0001ee70


	//   ....[234]....
        /*14a0*/ 	.word	0x0001eee0


	//   ....[235]....
        /*14a4*/ 	.word	0x0001efd0


	//   ....[236]....
        /*14a8*/ 	.word	0x0001f040


	//   ....[237]....
        /*14ac*/ 	.word	0x0001f130


	//   ....[238]....
        /*14b0*/ 	.word	0x0001f1a0


	//   ....[239]....
        /*14b4*/ 	.word	0x0001f240


	//   ....[240]....
        /*14b8*/ 	.word	0x0001f330


	//   ....[241]....
        /*14bc*/ 	.word	0x0001f3f0


	//   ....[242]....
        /*14c0*/ 	.word	0x0001f450


	//   ....[243]....
        /*14c4*/ 	.word	0x0001f540


	//   ....[244]....
        /*14c8*/ 	.word	0x0001f5a0


	//   ....[245]....
        /*14cc*/ 	.word	0x0001f690


	//   ....[246]....
        /*14d0*/ 	.word	0x0001f6f0


	//   ....[247]....
        /*14d4*/ 	.word	0x0001f790


	//   ....[248]....
        /*14d8*/ 	.word	0x0001f860


	//   ....[249]....
        /*14dc*/ 	.word	0x0001f900


	//   ....[250]....
        /*14e0*/ 	.word	0x0001f9d0


	//   ....[251]....
        /*14e4*/ 	.word	0x0001fa70


	//   ....[252]....
        /*14e8*/ 	.word	0x0001fb40


	//   ....[253]....
        /*14ec*/ 	.word	0x0001fbe0


	//   ....[254]....
        /*14f0*/ 	.word	0x0001fc90


	//   ....[255]....
        /*14f4*/ 	.word	0x0001fd30


	//   ....[0]....
        /*14f8*/ 	.word	0x0001ffc0


	//   ....[1]....
        /*14fc*/ 	.word	0x00020080


	//   ....[2]....
        /*1500*/ 	.word	0x00020150


	//   ....[3]....
        /*1504*/ 	.word	0x00020240


	//   ....[4]....
        /*1508*/ 	.word	0x00020300


	//   ....[5]....
        /*150c*/ 	.word	0x000203c0


	//   ....[6]....
        /*1510*/ 	.word	0x00020480


	//   ....[7]....
        /*1514*/ 	.word	0x00020540


	//   ....[8]....
        /*1518*/ 	.word	0x00020600


	//   ....[9]....
        /*151c*/ 	.word	0x000206c0


	//   ....[10]....
        /*1520*/ 	.word	0x00020780


	//   ....[11]....
        /*1524*/ 	.word	0x00020840


	//   ....[12]....
        /*1528*/ 	.word	0x00020900


	//   ....[13]....
        /*152c*/ 	.word	0x000209b0


	//   ....[14]....
        /*1530*/ 	.word	0x00020a10


	//   ....[15]....
        /*1534*/ 	.word	0x00020af0


	//   ....[16]....
        /*1538*/ 	.word	0x00020c30


	//   ....[17]....
        /*153c*/ 	.word	0x00020d10


	//   ....[18]....
        /*1540*/ 	.word	0x00020da0


	//   ....[19]....
        /*1544*/ 	.word	0x00020eb0


	//   ....[20]....
        /*1548*/ 	.word	0x00020f10


	//   ....[21]....
        /*154c*/ 	.word	0x00021020


	//   ....[22]....
        /*1550*/ 	.word	0x00021080


	//   ....[23]....
        /*1554*/ 	.word	0x00021190


	//   ....[24]....
        /*1558*/ 	.word	0x000211f0


	//   ....[25]....
        /*155c*/ 	.word	0x00021300


	//   ....[26]....
        /*1560*/ 	.word	0x00021360


	//   ....[27]....
        /*1564*/ 	.word	0x00021420


	//   ....[28]....
        /*1568*/ 	.word	0x00021580


	//   ....[29]....
        /*156c*/ 	.word	0x00021620


	//   ....[30]....
        /*1570*/ 	.word	0x00021680


	//   ....[31]....
        /*1574*/ 	.word	0x00021730


	//   ....[32]....
        /*1578*/ 	.word	0x00021790


	//   ....[33]....
        /*157c*/ 	.word	0x00021840


	//   ....[34]....
        /*1580*/ 	.word	0x000218a0


	//   ....[35]....
        /*1584*/ 	.word	0x00021950


	//   ....[36]....
        /*1588*/ 	.word	0x000219b0


	//   ....[37]....
        /*158c*/ 	.word	0x00021a60


	//   ....[38]....
        /*1590*/ 	.word	0x00021ac0


	//   ....[39]....
        /*1594*/ 	.word	0x00021b70


	//   ....[40]....
        /*1598*/ 	.word	0x00021c60


	//   ....[41]....
        /*159c*/ 	.word	0x00021d00


	//   ....[42]....
        /*15a0*/ 	.word	0x00021d60


	//   ....[43]....
        /*15a4*/ 	.word	0x00021e30


	//   ....[44]....
        /*15a8*/ 	.word	0x00021e90


	//   ....[45]....
        /*15ac*/ 	.word	0x00021f60


	//   ....[46]....
        /*15b0*/ 	.word	0x00021fc0


	//   ....[47]....
        /*15b4*/ 	.word	0x00022090


	//   ....[48]....
        /*15b8*/ 	.word	0x000220f0


	//   ....[49]....
        /*15bc*/ 	.word	0x000221c0


	//   ....[50]....
        /*15c0*/ 	.word	0x00022220


	//   ....[51]....
        /*15c4*/ 	.word	0x000222f0


	//   ....[52]....
        /*15c8*/ 	.word	0x00022380


	//   ....[53]....
        /*15cc*/ 	.word	0x00022420


	//   ....[54]....
        /*15d0*/ 	.word	0x000225a0


	//   ....[55]....
        /*15d4*/ 	.word	0x00022610


	//   ....[56]....
        /*15d8*/ 	.word	0x00022680


	//   ....[57]....
        /*15dc*/ 	.word	0x000226f0


	//   ....[58]....
        /*15e0*/ 	.word	0x00022760


	//   ....[59]....
        /*15e4*/ 	.word	0x000227e0


	//   ....[60]....
        /*15e8*/ 	.word	0x00022860


	//   ....[61]....
        /*15ec*/ 	.word	0x000228f0


	//   ....[62]....
        /*15f0*/ 	.word	0x00022960


	//   ....[63]....
        /*15f4*/ 	.word	0x000229d0


	//   ....[64]....
        /*15f8*/ 	.word	0x00022a40


	//   ....[65]....
        /*15fc*/ 	.word	0x00022ac0


	//   ....[66]....
        /*1600*/ 	.word	0x00022b30


	//   ....[67]....
        /*1604*/ 	.word	0x00022bd0


	//   ....[68]....
        /*1608*/ 	.word	0x00022c20


	//   ....[69]....
        /*160c*/ 	.word	0x00022cb0


	//   ....[70]....
        /*1610*/ 	.word	0x00022de0


	//----- nvinfo : EIATTR_REG_RECONFIG
	.align		4
.L_293:
        /*1614*/ 	.byte	0x01, 0x54
	.zero		2


	//----- nvinfo : EIATTR_SYSCALL_OFFSETS
	.align		4
        /*1618*/ 	.byte	0x04, 0x46
        /*161a*/ 	.short	(.L_295 - .L_294)


	//   ....[0]....
.L_294:
        /*161c*/ 	.word	0x00002360


	//   ....[1]....
        /*1620*/ 	.word	0x000024b0


	//   ....[2]....
        /*1624*/ 	.word	0x00007350


	//   ....[3]....
        /*1628*/ 	.word	0x000076d0


	//   ....[4]....
        /*162c*/ 	.word	0x00017f20


	//   ....[5]....
        /*1630*/ 	.word	0x00018070


	//   ....[6]....
        /*1634*/ 	.word	0x00018160


	//   ....[7]....
        /*1638*/ 	.word	0x00018fd0


	//   ....[8]....
        /*163c*/ 	.word	0x00019b10


	//----- nvinfo : EIATTR_MBARRIER_INSTR_OFFSETS
	.align		4
.L_295:
        /*1640*/ 	.byte	0x04, 0x39
        /*1642*/ 	.short	(.L_297 - .L_296)


	//   ....[0]....
.L_296:
        /*1644*/ 	.word	0x00000260
        /*1648*/ 	.word	0x000000ff
        /*164c*/ 	.word	0x00032400
        /*1650*/ 	.short	0x0100
        /*1652*/ 	.byte	0x08
	.zero		1


	//   ....[1]....
        /*1654*/ 	.word	0x00000270
        /*1658*/ 	.word	0x000000ff
        /*165c*/ 	.word	0x00032410
        /*1660*/ 	.short	0x0100
        /*1662*/ 	.byte	0x08
	.zero		1


	//   ....[2]....
        /*1664*/ 	.word	0x00000280
        /*1668*/ 	.word	0x000000ff
        /*166c*/ 	.word	0x00032420
        /*1670*/ 	.short	0x0100
        /*1672*/ 	.byte	0x08
	.zero		1


	//   ....[3]....
        /*1674*/ 	.word	0x00000370
        /*1678*/ 	.word	0x000000ff
        /*167c*/ 	.word	0x00032430
        /*1680*/ 	.short	0x0100
        /*1682*/ 	.byte	0x08
	.zero		1


	//   ....[4]....
        /*1684*/ 	.word	0x00000380
        /*1688*/ 	.word	0x000000ff
        /*168c*/ 	.word	0x00032440
        /*1690*/ 	.short	0x0100
        /*1692*/ 	.byte	0x08
	.zero		1


	//   ....[5]....
        /*1694*/ 	.word	0x00000390
        /*1698*/ 	.word	0x000000ff
        /*169c*/ 	.word	0x00032438
        /*16a0*/ 	.short	0x0100
        /*16a2*/ 	.byte	0x08
	.zero		1


	//   ....[6]....
        /*16a4*/ 	.word	0x000003a0
        /*16a8*/ 	.word	0x000000ff
        /*16ac*/ 	.word	0x00032448
        /*16b0*/ 	.short	0x0100
        /*16b2*/ 	.byte	0x08
	.zero		1


	//   ....[7]....
        /*16b4*/ 	.word	0x000004d0
        /*16b8*/ 	.word	0x000000ff
        /*16bc*/ 	.word	0x00032450
        /*16c0*/ 	.short	0x0100
        /*16c2*/ 	.byte	0x08
	.zero		1


	//   ....[8]....
        /*16c4*/ 	.word	0x000004e0
        /*16c8*/ 	.word	0x000000ff
        /*16cc*/ 	.word	0x00032460
        /*16d0*/ 	.short	0x0100
        /*16d2*/ 	.byte	0x08
	.zero		1


	//   ....[9]....
        /*16d4*/ 	.word	0x000004f0
        /*16d8*/ 	.word	0x000000ff
        /*16dc*/ 	.word	0x00032458
        /*16e0*/ 	.short	0x0100
        /*16e2*/ 	.byte	0x08
	.zero		1


	//   ....[10]....
        /*16e4*/ 	.word	0x00000500
        /*16e8*/ 	.word	0x000000ff
        /*16ec*/ 	.word	0x00032468
        /*16f0*/ 	.short	0x0100
        /*16f2*/ 	.byte	0x08
	.zero		1


	//   ....[11]....
        /*16f4*/ 	.word	0x000005f0
        /*16f8*/ 	.word	0x000000ff
        /*16fc*/ 	.word	0x00032470
        /*1700*/ 	.short	0x0100
        /*1702*/ 	.byte	0x06
	.zero		1


	//   ....[12]....
        /*1704*/ 	.word	0x00000600
        /*1708*/ 	.word	0x000000ff
        /*170c*/ 	.word	0x00032480
        /*1710*/ 	.short	0x0100
        /*1712*/ 	.byte	0x06
	.zero		1


	//   ....[13]....
        /*1714*/ 	.word	0x00000610
        /*1718*/ 	.word	0x000000ff
        /*171c*/ 	.word	0x00032478
        /*1720*/ 	.short	0x0100
        /*1722*/ 	.byte	0x06
	.zero		1


	//   ....[14]....
        /*1724*/ 	.word	0x00000620
        /*1728*/ 	.word	0x000000ff
        /*172c*/ 	.word	0x00032488
        /*1730*/ 	.short	0x0100
        /*1732*/ 	.byte	0x06
	.zero		1


	//   ....[15]....
        /*1734*/ 	.word	0x00000750
        /*1738*/ 	.word	0x000000ff
        /*173c*/ 	.word	0x00032490
        /*1740*/ 	.short	0x0100
        /*1742*/ 	.byte	0x08
	.zero		1


	//   ....[16]....
        /*1744*/ 	.word	0x00000760
        /*1748*/ 	.word	0x000000ff
        /*174c*/ 	.word	0x000324a0
        /*1750*/ 	.short	0x0100
        /*1752*/ 	.byte	0x08
	.zero		1


	//   ....[17]....
        /*1754*/ 	.word	0x00000770
        /*1758*/ 	.word	0x000000ff
        /*175c*/ 	.word	0x00032498
        /*1760*/ 	.short	0x0100
        /*1762*/ 	.byte	0x08
	.zero		1


	//   ....[18]....
        /*1764*/ 	.word	0x00000780
        /*1768*/ 	.word	0x000000ff
        /*176c*/ 	.word	0x000324a8
        /*1770*/ 	.short	0x0100
        /*1772*/ 	.byte	0x08
	.zero		1


	//   ....[19]....
        /*1774*/ 	.word	0x000008b0
        /*1778*/ 	.word	0x000000ff
        /*177c*/ 	.word	0x000324b0
        /*1780*/ 	.short	0x0100
        /*1782*/ 	.byte	0x08
	.zero		1


	//   ....[20]....
        /*1784*/ 	.word	0x000008c0
        /*1788*/ 	.word	0x000000ff
        /*178c*/ 	.word	0x000324c0
        /*1790*/ 	.short	0x0100
        /*1792*/ 	.byte	0x08
	.zero		1


	//   ....[21]....
        /*1794*/ 	.word	0x000008d0
        /*1798*/ 	.word	0x000000ff
        /*179c*/ 	.word	0x000324b8
        /*17a0*/ 	.short	0x0100
        /*17a2*/ 	.byte	0x08
	.zero		1


	//   ....[22]....
        /*17a4*/ 	.word	0x000008e0
        /*17a8*/ 	.word	0x000000ff
        /*17ac*/ 	.word	0x000324c8
        /*17b0*/ 	.short	0x0100
        /*17b2*/ 	.byte	0x08
	.zero		1


	//   ....[23]....
        /*17b4*/ 	.word	0x000037c0
        /*17b8*/ 	.word	0x00000000
        /*17bc*/ 	.word	0x00032490
        /*17c0*/ 	.short	0x010a
        /*17c2*/ 	.byte	0x3f
	.zero		1


	//   ....[24]....
        /*17c4*/ 	.word	0x00004b90
        /*17c8*/ 	.word	0x00000000
        /*17cc*/ 	.word	0x00032490
        /*17d0*/ 	.short	0x010a
        /*17d2*/ 	.byte	0x3f
	.zero		1


	//   ....[25]....
        /*17d4*/ 	.word	0x00005c70
        /*17d8*/ 	.word	0x00000000
        /*17dc*/ 	.word	0x00032490
        /*17e0*/ 	.short	0x010a
        /*17e2*/ 	.byte	0x3f
	.zero		1


	//   ....[26]....
        /*17e4*/ 	.word	0x00006110
        /*17e8*/ 	.word	0x0000000b
        /*17ec*/ 	.word	0x00000000
        /*17f0*/ 	.short	0x0101
        /*17f2*/ 	.byte	0x3f
	.zero		1


	//   ....[27]....
        /*17f4*/ 	.word	0x00006150
        /*17f8*/ 	.word	0x00000000
        /*17fc*/ 	.word	0x000324b0
        /*1800*/ 	.short	0x010a
        /*1802*/ 	.byte	0x3f
	.zero		1


	//   ....[28]....
        /*1804*/ 	.word	0x00006970
        /*1808*/ 	.word	0x00000000
        /*180c*/ 	.word	0x00000000
        /*1810*/ 	.short	0x0101
        /*1812*/ 	.byte	0x3f
	.zero		1


	//   ....[29]....
        /*1814*/ 	.word	0x000073f0
        /*1818*/ 	.word	0x00000013
        /*181c*/ 	.word	0x00032400
        /*1820*/ 	.short	0x010a
        /*1822*/ 	.byte	0x3f
	.zero		1


	//   ....[30]....
        /*1824*/ 	.word	0x00007440
        /*1828*/ 	.word	0x00000013
        /*182c*/ 	.word	0x00032400
        /*1830*/ 	.short	0x010a
        /*1832*/ 	.byte	0x3f
	.zero		1


	//   ....[31]....
        /*1834*/ 	.word	0x00007a70
        /*1838*/ 	.word	0x00000013
        /*183c*/ 	.word	0x00032400
        /*1840*/ 	.short	0x010a
        /*1842*/ 	.byte	0x3f
	.zero		1


	//   ....[32]....
        /*1844*/ 	.word	0x000089e0
        /*1848*/ 	.word	0x00000013
        /*184c*/ 	.word	0x00032400
        /*1850*/ 	.short	0x010a
        /*1852*/ 	.byte	0x3f
	.zero		1


	//   ....[33]....
        /*1854*/ 	.word	0x000098a0
        /*1858*/ 	.word	0x00000000
        /*185c*/ 	.word	0x00032430
        /*1860*/ 	.short	0x010a
        /*1862*/ 	.byte	0x3f
	.zero		1


	//   ....[34]....
        /*1864*/ 	.word	0x00009950
        /*1868*/ 	.word	0x00000000
        /*186c*/ 	.word	0x00032430
        /*1870*/ 	.short	0x010a
        /*1872*/ 	.byte	0x3f
	.zero		1


	//   ....[35]....
        /*1874*/ 	.word	0x00009c50
        /*1878*/ 	.word	0x00000013
        /*187c*/ 	.word	0x00032410
        /*1880*/ 	.short	0x010a
        /*1882*/ 	.byte	0x3f
	.zero		1


	//   ....[36]....
        /*1884*/ 	.word	0x00009ca0
        /*1888*/ 	.word	0x00000000
        /*188c*/ 	.word	0x00032450
        /*1890*/ 	.short	0x010a
        /*1892*/ 	.byte	0x3f
	.zero		1


	//   ....[37]....
        /*1894*/ 	.word	0x00009ce0
        /*1898*/ 	.word	0x00000000
        /*189c*/ 	.word	0x00032450
        /*18a0*/ 	.short	0x010a
        /*18a2*/ 	.byte	0x3f
	.zero		1


	//   ....[38]....
        /*18a4*/ 	.word	0x0000bb60
        /*18a8*/ 	.word	0x00000005
        /*18ac*/ 	.word	0x00000000
        /*18b0*/ 	.short	0x0101
        /*18b2*/ 	.byte	0x3f
	.zero		1


	//   ....[39]....
        /*18b4*/ 	.word	0x0000c620
        /*18b8*/ 	.word	0x00000000
        /*18bc*/ 	.word	0x00000000
        /*18c0*/ 	.short	0x0101
        /*18c2*/ 	.byte	0x3f
	.zero		1


	//   ....[40]....
        /*18c4*/ 	.word	0x0000c750
        /*18c8*/ 	.word	0x00000000
        /*18cc*/ 	.word	0x00032430
        /*18d0*/ 	.short	0x010a
        /*18d2*/ 	.byte	0x3f
	.zero		1


	//   ....[41]....
        /*18d4*/ 	.word	0x0000c7c0
        /*18d8*/ 	.word	0x00000000
        /*18dc*/ 	.word	0x00032430
        /*18e0*/ 	.short	0x010a
        /*18e2*/ 	.byte	0x3f
	.zero		1


	//   ....[42]....
        /*18e4*/ 	.word	0x0000ca30
        /*18e8*/ 	.word	0x00000000
        /*18ec*/ 	.word	0x00032450
        /*18f0*/ 	.short	0x010a
        /*18f2*/ 	.byte	0x3f
	.zero		1


	//   ....[43]....
        /*18f4*/ 	.word	0x0000ca70
        /*18f8*/ 	.word	0x00000000
        /*18fc*/ 	.word	0x00032450
        /*1900*/ 	.short	0x010a
        /*1902*/ 	.byte	0x3f
	.zero		1


	//   ....[44]....
        /*1904*/ 	.word	0x0000e7f0
        /*1908*/ 	.word	0x00000005
        /*190c*/ 	.word	0x00000000
        /*1910*/ 	.short	0x0101
        /*1912*/ 	.byte	0x3f
	.zero		1


	//   ....[45]....
        /*1914*/ 	.word	0x0000f4f0
        /*1918*/ 	.word	0x00000000
        /*191c*/ 	.word	0x00000000
        /*1920*/ 	.short	0x0101
        /*1922*/ 	.byte	0x3f
	.zero		1


	//   ....[46]....
        /*1924*/ 	.word	0x00011a60
        /*1928*/ 	.word	0x00000003
        /*192c*/ 	.word	0x00000000
        /*1930*/ 	.short	0x0101
        /*1932*/ 	.byte	0x3f
	.zero		1


	//   ....[47]....
        /*1934*/ 	.word	0x000125c0
        /*1938*/ 	.word	0x00000006
        /*193c*/ 	.word	0x00000000
        /*1940*/ 	.short	0x0101
        /*1942*/ 	.byte	0x3f
	.zero		1


	//   ....[48]....
        /*1944*/ 	.word	0x00016990
        /*1948*/ 	.word	0x00000016
        /*194c*/ 	.word	0x00032420
        /*1950*/ 	.short	0x010a
        /*1952*/ 	.byte	0x3f
	.zero		1


	//   ....[49]....
        /*1954*/ 	.word	0x00016a20
        /*1958*/ 	.word	0x00000007
        /*195c*/ 	.word	0x000324a0
        /*1960*/ 	.short	0x010a
        /*1962*/ 	.byte	0x3f
	.zero		1


	//   ....[50]....
        /*1964*/ 	.word	0x00016c70
        /*1968*/ 	.word	0x00000007
        /*196c*/ 	.word	0x000324c0
        /*1970*/ 	.short	0x010a
        /*1972*/ 	.byte	0x3f
	.zero		1


	//   ....[51]....
        /*1974*/ 	.word	0x00017280
        /*1978*/ 	.word	0x00000006
        /*197c*/ 	.word	0x000324a0
        /*1980*/ 	.short	0x010a
        /*1982*/ 	.byte	0x3f
	.zero		1


	//   ....[52]....
        /*1984*/ 	.word	0x000174c0
        /*1988*/ 	.word	0x00000006
        /*198c*/ 	.word	0x000324c0
        /*1990*/ 	.short	0x010a
        /*1992*/ 	.byte	0x3f
	.zero		1


	//   ....[53]....
        /*1994*/ 	.word	0x000186b0
        /*1998*/ 	.word	0x0000001d
        /*199c*/ 	.word	0x00032440
        /*19a0*/ 	.short	0x010a
        /*19a2*/ 	.byte	0x3f
	.zero		1


	//   ....[54]....
        /*19a4*/ 	.word	0x00018d10
        /*19a8*/ 	.word	0x0000001d
        /*19ac*/ 	.word	0x00032430
        /*19b0*/ 	.short	0x0107
        /*19b2*/ 	.byte	0x3f
	.zero		1


	//   ....[55]....
        /*19b4*/ 	.word	0x00018de0
        /*19b8*/ 	.word	0x0000001d
        /*19bc*/ 	.word	0x00032430
        /*19c0*/ 	.short	0x0101
        /*19c2*/ 	.byte	0x3f
	.zero		1


	//   ....[56]....
        /*19c4*/ 	.word	0x00019950
        /*19c8*/ 	.word	0x00000016
        /*19cc*/ 	.word	0x00032400
        /*19d0*/ 	.short	0x0107
        /*19d2*/ 	.byte	0x3f
	.zero		1


	//   ....[57]....
        /*19d4*/ 	.word	0x000199e0
        /*19d8*/ 	.word	0x00000016
        /*19dc*/ 	.word	0x00032400
        /*19e0*/ 	.short	0x0101
        /*19e2*/ 	.byte	0x3f
	.zero		1


	//   ....[58]....
        /*19e4*/ 	.word	0x0001a470
        /*19e8*/ 	.word	0x00000016
        /*19ec*/ 	.word	0x00032410
        /*19f0*/ 	.short	0x0107
        /*19f2*/ 	.byte	0x3f
	.zero		1


	//   ....[59]....
        /*19f4*/ 	.word	0x0001a570
        /*19f8*/ 	.word	0x00000016
        /*19fc*/ 	.word	0x00032410
        /*1a00*/ 	.short	0x0101
        /*1a02*/ 	.byte	0x3f
	.zero		1


	//   ....[60]....
        /*1a04*/ 	.word	0x0001a590
        /*1a08*/ 	.word	0x00000016
        /*1a0c*/ 	.word	0x00032420
        /*1a10*/ 	.short	0x010a
        /*1a12*/ 	.byte	0x3f
	.zero		1


	//   ....[61]....
        /*1a14*/ 	.word	0x0001a620
        /*1a18*/ 	.word	0x0000001d
        /*1a1c*/ 	.word	0x00032460
        /*1a20*/ 	.short	0x010a
        /*1a22*/ 	.byte	0x3f
	.zero		1


	//   ....[62]....
        /*1a24*/ 	.word	0x0001ada0
        /*1a28*/ 	.word	0x0000001d
        /*1a2c*/ 	.word	0x00032450
        /*1a30*/ 	.short	0x0107
        /*1a32*/ 	.byte	0x3f
	.zero		1


	//   ....[63]....
        /*1a34*/ 	.word	0x0001ae70
        /*1a38*/ 	.word	0x0000001d
        /*1a3c*/ 	.word	0x00032450
        /*1a40*/ 	.short	0x0101
        /*1a42*/ 	.byte	0x3f
	.zero		1


	//   ....[64]....
        /*1a44*/ 	.word	0x0001b1b0
        /*1a48*/ 	.word	0x00000004
        /*1a4c*/ 	.word	0x00032440
        /*1a50*/ 	.short	0x010a
        /*1a52*/ 	.byte	0x3f
	.zero		1


	//   ....[65]....
        /*1a54*/ 	.word	0x0001b580
        /*1a58*/ 	.word	0x00000004
        /*1a5c*/ 	.word	0x00032430
        /*1a60*/ 	.short	0x0107
        /*1a62*/ 	.byte	0x3f
	.zero		1


	//   ....[66]....
        /*1a64*/ 	.word	0x0001b640
        /*1a68*/ 	.word	0x00000004
        /*1a6c*/ 	.word	0x00032430
        /*1a70*/ 	.short	0x0101
        /*1a72*/ 	.byte	0x3f
	.zero		1


	//   ....[67]....
        /*1a74*/ 	.word	0x0001b670
        /*1a78*/ 	.word	0x00000004
        /*1a7c*/ 	.word	0x00032460
        /*1a80*/ 	.short	0x010a
        /*1a82*/ 	.byte	0x3f
	.zero		1


	//   ....[68]....
        /*1a84*/ 	.word	0x0001bb80
        /*1a88*/ 	.word	0x00000004
        /*1a8c*/ 	.word	0x00032450
        /*1a90*/ 	.short	0x0107
        /*1a92*/ 	.byte	0x3f
	.zero		1


	//   ....[69]....
        /*1a94*/ 	.word	0x0001bc40
        /*1a98*/ 	.word	0x00000004
        /*1a9c*/ 	.word	0x00032450
        /*1aa0*/ 	.short	0x0101
        /*1aa2*/ 	.byte	0x3f
	.zero		1


	//   ....[70]....
        /*1aa4*/ 	.word	0x0001cad0
        /*1aa8*/ 	.word	0x00000007
        /*1aac*/ 	.word	0x00032420
        /*1ab0*/ 	.short	0x010a
        /*1ab2*/ 	.byte	0x3f
	.zero		1


	//   ....[71]....
        /*1ab4*/ 	.word	0x0001cc40
        /*1ab8*/ 	.word	0x00000005
        /*1abc*/ 	.word	0x00032440
        /*1ac0*/ 	.short	0x010a
        /*1ac2*/ 	.byte	0x3f
	.zero		1


	//   ....[72]....
        /*1ac4*/ 	.word	0x0001cce0
        /*1ac8*/ 	.word	0x00000003
        /*1acc*/ 	.word	0x00032440
        /*1ad0*/ 	.short	0x010a
        /*1ad2*/ 	.byte	0x3f
	.zero		1


	//   ....[73]....
        /*1ad4*/ 	.word	0x0001cd20
        /*1ad8*/ 	.word	0x00000005
        /*1adc*/ 	.word	0x00032460
        /*1ae0*/ 	.short	0x010a
        /*1ae2*/ 	.byte	0x3f
	.zero		1


	//   ....[74]....
        /*1ae4*/ 	.word	0x0001cd60
        /*1ae8*/ 	.word	0x00000003
        /*1aec*/ 	.word	0x00032460
        /*1af0*/ 	.short	0x010a
        /*1af2*/ 	.byte	0x3f
	.zero		1


	//   ....[75]....
        /*1af4*/ 	.word	0x0001cdc0
        /*1af8*/ 	.word	0x00000000
        /*1afc*/ 	.word	0x00032490
        /*1b00*/ 	.short	0x010a
        /*1b02*/ 	.byte	0x3f
	.zero		1


	//   ....[76]....
        /*1b04*/ 	.word	0x0001d070
        /*1b08*/ 	.word	0x00000000
        /*1b0c*/ 	.word	0x00032490
        /*1b10*/ 	.short	0x010a
        /*1b12*/ 	.byte	0x3f
	.zero		1


	//   ....[77]....
        /*1b14*/ 	.word	0x0001d320
        /*1b18*/ 	.word	0x00000000
        /*1b1c*/ 	.word	0x00032490
        /*1b20*/ 	.short	0x010a
        /*1b22*/ 	.byte	0x3f
	.zero		1


	//   ....[78]....
        /*1b24*/ 	.word	0x0001d5b0
        /*1b28*/ 	.word	0x00000000
        /*1b2c*/ 	.word	0x000324b0
        /*1b30*/ 	.short	0x010a
        /*1b32*/ 	.byte	0x3f
	.zero		1


	//   ....[79]....
        /*1b34*/ 	.word	0x0001d860
        /*1b38*/ 	.word	0x00000013
        /*1b3c*/ 	.word	0x00032400
        /*1b40*/ 	.short	0x010a
        /*1b42*/ 	.byte	0x3f
	.zero		1


	//   ....[80]....
        /*1b44*/ 	.word	0x0001da70
        /*1b48*/ 	.word	0x00000013
        /*1b4c*/ 	.word	0x00032400
        /*1b50*/ 	.short	0x010a
        /*1b52*/ 	.byte	0x3f
	.zero		1


	//   ....[81]....
        /*1b54*/ 	.word	0x0001dac0
        /*1b58*/ 	.word	0x00000000
        /*1b5c*/ 	.word	0x00032430
        /*1b60*/ 	.short	0x010a
        /*1b62*/ 	.byte	0x3f
	.zero		1


	//   ....[82]....
        /*1b64*/ 	.word	0x0001db10
        /*1b68*/ 	.word	0x00000013
        /*1b6c*/ 	.word	0x00032410
        /*1b70*/ 	.short	0x010a
        /*1b72*/ 	.byte	0x3f
	.zero		1


	//   ....[83]....
        /*1b74*/ 	.word	0x0001db60
        /*1b78*/ 	.word	0x00000000
        /*1b7c*/ 	.word	0x00032450
        /*1b80*/ 	.short	0x010a
        /*1b82*/ 	.byte	0x3f
	.zero		1


	//   ....[84]....
        /*1b84*/ 	.word	0x0001dbb0
        /*1b88*/ 	.word	0x00000000
        /*1b8c*/ 	.word	0x00032430
        /*1b90*/ 	.short	0x010a
        /*1b92*/ 	.byte	0x3f
	.zero		1


	//   ....[85]....
        /*1b94*/ 	.word	0x0001dc00
        /*1b98*/ 	.word	0x00000000
        /*1b9c*/ 	.word	0x00032450
        /*1ba0*/ 	.short	0x010a
        /*1ba2*/ 	.byte	0x3f
	.zero		1


	//   ....[86]....
        /*1ba4*/ 	.word	0x0001e810
        /*1ba8*/ 	.word	0x00000016
        /*1bac*/ 	.word	0x00032420
        /*1bb0*/ 	.short	0x010a
        /*1bb2*/ 	.byte	0x3f
	.zero		1


	//   ....[87]....
        /*1bb4*/ 	.word	0x0001e860
        /*1bb8*/ 	.word	0x00000007
        /*1bbc*/ 	.word	0x000324a0
        /*1bc0*/ 	.short	0x010a
        /*1bc2*/ 	.byte	0x3f
	.zero		1


	//   ....[88]....
        /*1bc4*/ 	.word	0x0001e8b0
        /*1bc8*/ 	.word	0x00000007
        /*1bcc*/ 	.word	0x000324c0
        /*1bd0*/ 	.short	0x010a
        /*1bd2*/ 	.byte	0x3f
	.zero		1


	//   ....[89]....
        /*1bd4*/ 	.word	0x0001e900
        /*1bd8*/ 	.word	0x00000006
        /*1bdc*/ 	.word	0x000324a0
        /*1be0*/ 	.short	0x010a
        /*1be2*/ 	.byte	0x3f
	.zero		1


	//   ....[90]....
        /*1be4*/ 	.word	0x0001e950
        /*1be8*/ 	.word	0x00000006
        /*1bec*/ 	.word	0x000324c0
        /*1bf0*/ 	.short	0x010a
        /*1bf2*/ 	.byte	0x3f
	.zero		1


	//   ....[91]....
        /*1bf4*/ 	.word	0x0001ea70
        /*1bf8*/ 	.word	0x0000001d
        /*1bfc*/ 	.word	0x00032440
        /*1c00*/ 	.short	0x010a
        /*1c02*/ 	.byte	0x3f
	.zero		1


	//   ....[92]....
        /*1c04*/ 	.word	0x00020b30
        /*1c08*/ 	.word	0x00000016
        /*1c0c*/ 	.word	0x00032420
        /*1c10*/ 	.short	0x010a
        /*1c12*/ 	.byte	0x3f
	.zero		1


	//   ....[93]....
        /*1c14*/ 	.word	0x00020b80
        /*1c18*/ 	.word	0x0000001d
        /*1c1c*/ 	.word	0x00032460
        /*1c20*/ 	.short	0x010a
        /*1c22*/ 	.byte	0x3f
	.zero		1


	//   ....[94]....
        /*1c24*/ 	.word	0x000214d0
        /*1c28*/ 	.word	0x00000004
        /*1c2c*/ 	.word	0x00032440
        /*1c30*/ 	.short	0x010a
        /*1c32*/ 	.byte	0x3f
	.zero		1


	//   ....[95]....
        /*1c34*/ 	.word	0x00021bb0
        /*1c38*/ 	.word	0x00000004
        /*1c3c*/ 	.word	0x00032460
        /*1c40*/ 	.short	0x010a
        /*1c42*/ 	.byte	0x3f
	.zero		1


	//   ....[96]....
        /*1c44*/ 	.word	0x00022d00
        /*1c48*/ 	.word	0x00000007
        /*1c4c*/ 	.word	0x00032420
        /*1c50*/ 	.short	0x010a
        /*1c52*/ 	.byte	0x3f
	.zero		1


	//   ....[97]....
        /*1c54*/ 	.word	0x00022ea0
        /*1c58*/ 	.word	0x00000005
        /*1c5c*/ 	.word	0x00032440
        /*1c60*/ 	.short	0x010a
        /*1c62*/ 	.byte	0x3f
	.zero		1


	//   ....[98]....
        /*1c64*/ 	.word	0x00022ef0
        /*1c68*/ 	.word	0x00000003
        /*1c6c*/ 	.word	0x00032440
        /*1c70*/ 	.short	0x010a
        /*1c72*/ 	.byte	0x3f
	.zero		1


	//   ....[99]....
        /*1c74*/ 	.word	0x00022f40
        /*1c78*/ 	.word	0x00000005
        /*1c7c*/ 	.word	0x00032460
        /*1c80*/ 	.short	0x010a
        /*1c82*/ 	.byte	0x3f
	.zero		1


	//----- nvinfo : EIATTR_NUM_MBARRIERS
	.align		4
.L_297:
        /*1c84*/ 	.byte	0x03, 0x38
        /*1c86*/ 	.short	0x0017


	//----- nvinfo : EIATTR_EXIT_INSTR_OFFSETS
	.align		4
        /*1c88*/ 	.byte	0x04, 0x1c
        /*1c8a*/ 	.short	(.L_299 - .L_298)


	//   ....[0]....
.L_298:
        /*1c8c*/ 	.word	0x0001cdb0


	//----- nvinfo : EIATTR_MAX_THREADS
	.align		4
.L_299:
        /*1c90*/ 	.byte	0x04, 0x05
        /*1c92*/ 	.short	(.L_301 - .L_300)
.L_300:
        /*1c94*/ 	.word	0x00000180
        /*1c98*/ 	.word	0x00000001
        /*1c9c*/ 	.word	0x00000001


	//----- nvinfo : EIATTR_CRS_STACK_SIZE
	.align		4
.L_301:
        /*1ca0*/ 	.byte	0x04, 0x1e
        /*1ca2*/ 	.short	(.L_303 - .L_302)
.L_302:
        /*1ca4*/ 	.word	0x00000000


	//----- nvinfo : EIATTR_CBANK_PARAM_SIZE
	.align		4
.L_303:
        /*1ca8*/ 	.byte	0x03, 0x19
        /*1caa*/ 	.short	0x0bf0


	//----- nvinfo : EIATTR_PARAM_CBANK
	.align		4
        /*1cac*/ 	.byte	0x04, 0x0a
        /*1cae*/ 	.short	(.L_305 - .L_304)
	.align		4
.L_304:
        /*1cb0*/ 	.word	index@(.nv.constant0._ZN7cutlass13device_kernelIN5flash11enable_sm90INS1_16FlashAttnFwdSm90INS1_25CollectiveMainloopFwdSm90ILi2EN4cute5tupleIJNS5_1CILi1EEES8_S8_EEENS6_IJNS7_ILi128EEENS7_ILi96EEENS7_ILi64EEEEEELi256ENS_10bfloat16_tEfNS_4arch4Sm90ELb0ELb0ELb1ELb1ELb1ELb1ELb1ELb1ELb0ELb1ELb1ELb0EEENS1_21CollectiveEpilogueFwdINS6_IJSA_NS7_ILi256EEESB_EEES9_SE_SG_Li256ELb1ELb1ELb1ELb0EEENS1_36VarlenDynamicPersistentTileSchedulerILi128ELi96ELi256ELi128ELb1ELb1ELb1ELb0ELb1ELb1EEEEEEEEEvNT_6ParamsE)
        /*1cb4*/ 	.short	0x0210
        /*1cb6*/ 	.short	0x0bf0


	//----- nvinfo : EIATTR_SW_WAR
	.align		4
.L_305:
        /*1cb8*/ 	.byte	0x04, 0x36
        /*1cba*/ 	.short	(.L_307 - .L_306)
.L_306:
        /*1cbc*/ 	.word	0x00000008
.L_307:


//--------------------- .nv.info._ZN7cutlass13device_kernelIN5flash11enable_sm90INS1_16FlashAttnFwdSm90INS1_25CollectiveMainloopFwdSm90ILi2EN4cute5tupleIJNS5_1CILi1EEES8_S8_EEENS6_IJNS7_ILi128EEENS7_ILi96EEENS7_ILi64EEEEEELi256ENS_10bfloat16_tEfNS_4arch4Sm90ELb0ELb1ELb1ELb0ELb1ELb0ELb0ELb1ELb0ELb1ELb1ELb0EEENS1_21CollectiveEpilogueFwdINS6_IJSA_NS7_ILi256EEESB_EEES9_SE_SG_Li256ELb0ELb1ELb1ELb0EEENS1_19SingleTileSchedulerILb0ELb1ELb1ELi128EEEEEEEEEvNT_6ParamsE --------------------------
	.section	.nv.info._ZN7cutlass13device_kernelIN5flash11enable_sm90INS1_16FlashAttnFwdSm90INS1_25CollectiveMainloopFwdSm90ILi2EN4cute5tupleIJNS5_1CILi1EEES8_S8_EEENS6_IJNS7_ILi128EEENS7_ILi96EEENS7_ILi64EEEEEELi256ENS_10bfloat16_tEfNS_4arch4Sm90ELb0ELb1ELb1ELb0ELb1ELb0ELb0ELb1ELb0ELb1ELb1ELb0EEENS1_21CollectiveEpilogueFwdINS6_IJSA_NS7_ILi256EEESB_EEES9_SE_SG_Li256ELb0ELb1ELb1ELb0EEENS1_19SingleTileSchedulerILb0ELb1ELb1ELi128EEEEEEEEEvNT_6ParamsE,"",@"SHT_CUDA_INFO"
	.sectionflags	@""
	.align	4


	//----- nvinfo : EIATTR_CUDA_API_VERSION
	.align		4
        /*0000*/ 	.byte	0x04, 0x37
        /*0002*/ 	.short	(.L_309 - .L_308)
.L_308:
        /*0004*/ 	.word	0x00000082


	//----- nvinfo : EIATTR_KPARAM_INFO
	.align		4
.L_309:
        /*0008*/ 	.byte	0x04, 0x17
        /*000a*/ 	.short	(.L_311 - .L_310)
.L_310:
        /*000c*/ 	.word	0x00000000
        /*0010*/ 	.short	0x0000
        /*0012*/ 	.short	0x0070
        /*0014*/ 	.byte	0x00, 0xf0, 0x01, 0x28


	//----- nvinfo : EIATTR_SPARSE_MMA_MASK
	.align		4
.L_311:
        /*0018*/ 	.byte	0x03, 0x50
        /*001a*/ 	.short	0x0000


	//----- nvinfo : EIATTR_MAXREG_COUNT
	.align		4
        /*001c*/ 	.byte	0x03, 0x1b
        /*001e*/ 	.short	0x00a8


	//----- nvinfo : EIATTR_NUM_BARRIERS
	.align		4
        /*0020*/ 	.byte	0x02, 0x4c
        /*0022*/ 	.byte	0x10
	.zero		1


	//----- nvinfo : EIATTR_EXTERNS
	.align		4
        /*0024*/ 	.byte	0x04, 0x0f
        /*0026*/ 	.short	(.L_313 - .L_312)


	//   ....[0]....
	.align		4
.L_312:
        /*0028*/ 	.word	index@(__assertfail)


	//----- nvinfo : EIATTR_MERCURY_ISA_VERSION
	.align		4
.L_313:
        /*002c*/ 	.byte	0x03, 0x5f
        /*002e*/ 	.short	0x0101


	//----- nvinfo : EIATTR_INT_WARP_WIDE_INSTR_OFFSETS
	.align		4
        /*0030*/ 	.byte	0x04, 0x31
        /*0032*/ 	.short	(.L_315 - .L_314)


	//   ....[0]....
.L_314:
        /*0034*/ 	.word	0x000000b0


	//   ....[1]....
        /*0038*/ 	.word	0x000000c0


	//   ....[2]....
        /*003c*/ 	.word	0x00000160


	//----- nvinfo : EIATTR_COOP_GROUP_MASK_REGIDS
	.align		4
.L_315:
        /*0040*/ 	.byte	0x04, 0x29
        /*0042*/ 	.short	(.L_317 - .L_316)


	//   ....[0]....
.L_316:
        /*0044*/ 	.word	0xffffffff


	//   ....[1]....
        /*0048*/ 	.word	0xffffffff


	//   ....[2]....
        /*004c*/ 	.word	0xffffffff


	//   ....[3]....
        /*0050*/ 	.word	0xffffffff


	//   ....[4]....
        /*0054*/ 	.word	0xffffffff


	//   ....[5]....
        /*0058*/ 	.word	0xffffffff


	//   ....[6]....
        /*005c*/ 	.word	0xffffffff


	//   ....[7]....
        /*0060*/ 	.word	0xffffffff


	//   ....[8]....
        /*0064*/ 	.word	0xffffffff


	//   ....[9]....
        /*0068*/ 	.word	0xffffffff


	//   ....[10]....
        /*006c*/ 	.word	0xffffffff


	//   ....[11]....
        /*0070*/ 	.word	0xffffffff


	//   ....[12]....
        /*0074*/ 	.word	0xffffffff


	//   ....[13]....
        /*0078*/ 	.word	0xffffffff


	//   ....[14]....
        /*007c*/ 	.word	0xffffffff


	//   ....[15]....
        /*0080*/ 	.word	0xffffffff


	//   ....[16]....
        /*0084*/ 	.word	0xffffffff


	//   ....[17]....
        /*0088*/ 	.word	0xffffffff


	//   ....[18]....
        /*008c*/ 	.word	0xffffffff


	//   ....[19]....
        /*0090*/ 	.word	0xffffffff


	//   ....[20]....
        /*0094*/ 	.word	0xffffffff


	//   ....[21]....
        /*0098*/ 	.word	0xffffffff


	//   ....[22]....
        /*009c*/ 	.word	0xffffffff


	//   ....[23]....
        /*00a0*/ 	.word	0xffffffff


	//   ....[24]....
        /*00a4*/ 	.word	0xffffffff


	//   ....[25]....
        /*00a8*/ 	.word	0xffffffff


	//   ....[26]....
        /*00ac*/ 	.word	0xffffffff


	//   ....[27]....
        /*00b0*/ 	.word	0xffffffff


	//   ....[28]....
        /*00b4*/ 	.word	0xffffffff


	//   ....[29]....
        /*00b8*/ 	.word	0xffffffff


	//   ....[30]....
        /*00bc*/ 	.word	0xffffffff


	//   ....[31]....
        /*00c0*/ 	.word	0xffffffff


	//   ....[32]....
        /*00c4*/ 	.word	0xffffffff


	//   ....[33]....
        /*00c8*/ 	.word	0xffffffff


	//   ....[34]....
        /*00cc*/ 	.word	0xffffffff


	//   ....[35]....
        /*00d0*/ 	.word	0xffffffff


	//   ....[36]....
        /*00d4*/ 	.word	0xffffffff


	//   ....[37]....
        /*00d8*/ 	.word	0xffffffff


	//   ....[38]....
        /*00dc*/ 	.word	0xffffffff


	//   ....[39]....
        /*00e0*/ 	.word	0xffffffff


	//   ....[40]....
        /*00e4*/ 	.word	0xffffffff


	//   ....[41]....
        /*00e8*/ 	.word	0xffffffff


	//   ....[42]....
        /*00ec*/ 	.word	0xffffffff


	//   ....[43]....
        /*00f0*/ 	.word	0xffffffff


	//   ....[44]....
        /*00f4*/ 	.word	0xffffffff


	//   ....[45]....
        /*00f8*/ 	.word	0xffffffff


	//   ....[46]....
        /*00fc*/ 	.word	0xffffffff


	//   ....[47]....
        /*0100*/ 	.word	0xffffffff


	//   ....[48]....
        /*0104*/ 	.word	0xffffffff


	//   ....[49]....
        /*0108*/ 	.word	0xffffffff


	//   ....[50]....
        /*010c*/ 	.word	0xffffffff


	//   ....[51]....
        /*0110*/ 	.word	0xffffffff


	//   ....[52]....
        /*0114*/ 	.word	0xffffffff


	//   ....[53]....
        /*0118*/ 	.word	0xffffffff


	//   ....[54]....
        /*011c*/ 	.word	0xffffffff


	//   ....[55]....
        /*0120*/ 	.word	0xffffffff


	//   ....[56]....
        /*0124*/ 	.word	0xffffffff


	//   ....[57]....
        /*0128*/ 	.word	0xffffffff


	//   ....[58]....
        /*012c*/ 	.word	0xffffffff


	//   ....[59]....
        /*0130*/ 	.word	0xffffffff


	//   ....[60]....
        /*0134*/ 	.word	0xffffffff


	//   ....[61]....
        /*0138*/ 	.word	0xffffffff


	//   ....[62]....
        /*013c*/ 	.word	0xffffffff


	//   ....[63]....
        /*0140*/ 	.word	0xffffffff


	//   ....[64]....
        /*0144*/ 	.word	0xffffffff


	//   ....[65]....
        /*0148*/ 	.word	0xffffffff


	//   ....[66]....
        /*014c*/ 	.word	0xffffffff


	//   ....[67]....
        /*0150*/ 	.word	0xffffffff


	//   ....[68]....
        /*0154*/ 	.word	0xffffffff


	//   ....[69]....
        /*0158*/ 	.word	0xffffffff


	//   ....[70]....
        /*015c*/ 	.word	0xffffffff


	//   ....[71]....
        /*0160*/ 	.word	0xffffffff


	//   ....[72]....
        /*0164*/ 	.word	0xffffffff


	//   ....[73]....
        /*0168*/ 	.word	0xffffffff


	//   ....[74]....
        /*016c*/ 	.word	0xffffffff


	//   ....[75]....
        /*0170*/ 	.word	0xffffffff


	//   ....[76]....
        /*0174*/ 	.word	0xffffffff


	//   ....[77]....
        /*0178*/ 	.word	0xffffffff


	//   ....[78]....
        /*017c*/ 	.word	0xffffffff


	//   ....[79]....
        /*0180*/ 	.word	0xffffffff


	//   ....[80]....
        /*0184*/ 	.word	0xffffffff


	//   ....[81]....
        /*0188*/ 	.word	0xffffffff


	//   ....[82]....
        /*018c*/ 	.word	0xffffffff


	//   ....[83]....
        /*0190*/ 	.word	0xffffffff


	//   ....[84]....
        /*0194*/ 	.word	0xffffffff


	//   ....[85]....
        /*0198*/ 	.word	0xffffffff


	//   ....[86]....
        /*019c*/ 	.word	0xffffffff


	//   ....[87]....
        /*01a0*/ 	.word	0xffffffff


	//   ....[88]....
        /*01a4*/ 	.word	0xffffffff


	//   ....[89]....
        /*01a8*/ 	.word	0xffffffff


	//   ....[90]....
        /*01ac*/ 	.word	0xffffffff


	//   ....[91]....
        /*01b0*/ 	.word	0xffffffff


	//   ....[92]....
        /*01b4*/ 	.word	0xffffffff


	//   ....[93]....
        /*01b8*/ 	.word	0xffffffff


	//   ....[94]....
        /*01bc*/ 	.word	0xffffffff


	//   ....[95]....
        /*01c0*/ 	.word	0xffffffff


	//   ....[96]....
        /*01c4*/ 	.word	0xffffffff


	//   ....[97]....
        /*01c8*/ 	.word	0xffffffff


	//   ....[98]....
        /*01cc*/ 	.word	0xffffffff


	//   ....[99]....
        /*01d0*/ 	.word	0xffffffff


	//   ....[100]....
        /*01d4*/ 	.word	0xffffffff


	//   ....[101]....
        /*01d8*/ 	.word	0xffffffff


	//   ....[102]....
        /*01dc*/ 	.word	0xffffffff


	//   ....[103]....
        /*01e0*/ 	.word	0xffffffff


	//   ....[104]....
        /*01e4*/ 	.word	0xffffffff


	//   ....[105]....
        /*01e8*/ 	.word	0xffffffff


	//   ....[106]....
        /*01ec*/ 	.word	0xffffffff


	//   ....[107]....
        /*01f0*/ 	.word	0x0500000f


	//   ....[108]....
        /*01f4*/ 	.word	0x0500000f


	//   ....[109]....
        /*01f8*/ 	.word	0x0500000f


	//   ....[110]....
        /*01fc*/ 	.word	0x0500000f


	//   ....[111]....
        /*0200*/ 	.word	0x0500000f


	//   ....[112]....
        /*0204*/ 	.word	0x0500000f


	//   ....[113]....
        /*0208*/ 	.word	0x0500000f


	//   ....[114]....
        /*020c*/ 	.word	0x0500000f


	//   ....[115]....
        /*0210*/ 	.word	0x0500000f


	//   ....[116]....
        /*0214*/ 	.word	0x0500000f


	//   ....[117]....
        /*0218*/ 	.word	0x0500000f


	//   ....[118]....
        /*021c*/ 	.word	0x0500000f


	//   ....[119]....
        /*0220*/ 	.word	0x0500000f


	//   ....[120]....
        /*0224*/ 	.word	0x0500000f


	//   ....[121]....
        /*0228*/ 	.word	0x0500000f


	//   ....[122]....
        /*022c*/ 	.word	0x0500000f


	//   ....[123]....
        /*0230*/ 	.word	0x0500000f


	//   ....[124]....
        /*0234*/ 	.word	0x0500000f


	//   ....[125]....
        /*0238*/ 	.word	0x0500000f


	//   ....[126]....
        /*023c*/ 	.word	0x0500000f


	//   ....[127]....
        /*0240*/ 	.word	0x0500000f


	//   ....[128]....
        /*0244*/ 	.word	0x0500000f


	//   ....[129]....
        /*0248*/ 	.word	0x0500000f


	//   ....[130]....
        /*024c*/ 	.word	0x0500000f


	//   ....[131]....
        /*0250*/ 	.word	0x0500000f


	//   ....[132]....
        /*0254*/ 	.word	0x0500000f


	//   ....[133]....
        /*0258*/ 	.word	0x0500000f


	//   ....[134]....
        /*025c*/ 	.word	0x0500000f


	//   ....[135]....
        /*0260*/ 	.word	0x0500000f


	//   ....[136]....
        /*0264*/ 	.word	0x0500000f


	//   ....[137]....
        /*0268*/ 	.word	0x0500000f


	//   ....[138]....
        /*026c*/ 	.word	0x0500000f


	//   ....[139]....
        /*0270*/ 	.word	0x0500000f


	//   ....[140]....
        /*0274*/ 	.word	0x0500000f


	//   ....[141]....
        /*0278*/ 	.word	0x0500000f


	//   ....[142]....
        /*027c*/ 	.word	0x0500000f


	//   ....[143]....
        /*0280*/ 	.word	0x0500000f


	//   ....[144]....
        /*0284*/ 	.word	0x0500000f


	//   ....[145]....
        /*0288*/ 	.word	0x0500000f


	//   ....[146]....
        /*028c*/ 	.word	0x0500000f


	//   ....[147]....
        /*0290*/ 	.word	0x0500000f


	//   ....[148]....
        /*0294*/ 	.word	0x0500000f


	//   ....[149]....
        /*0298*/ 	.word	0x0500000f


	//   ....[150]....
        /*029c*/ 	.word	0x0500000f


	//   ....[151]....
        /*02a0*/ 	.word	0x0500000f


	//   ....[152]....
        /*02a4*/ 	.word	0x0500000f


	//   ....[153]....
        /*02a8*/ 	.word	0x0500000f


	//   ....[154]....
        /*02ac*/ 	.word	0x0500000f


	//   ....[155]....
        /*02b0*/ 	.word	0x0500000f


	//   ....[156]....
        /*02b4*/ 	.word	0x0500000f


	//   ....[157]....
        /*02b8*/ 	.word	0x0500000f


	//   ....[158]....
        /*02bc*/ 	.word	0x0500000f


	//   ....[159]....
        /*02c0*/ 	.word	0x0500000f


	//   ....[160]....
        /*02c4*/ 	.word	0x0500000f


	//   ....[161]....
        /*02c8*/ 	.word	0x0500000f


	//   ....[162]....
        /*02cc*/ 	.word	0x0500000f


	//   ....[163]....
        /*02d0*/ 	.word	0x0500000f


	//   ....[164]....
        /*02d4*/ 	.word	0x0500000f


	//   ....[165]....
        /*02d8*/ 	.word	0x0500000f


	//   ....[166]....
        /*02dc*/ 	.word	0x0500000f


	//   ....[167]....
        /*02e0*/ 	.word	0x0500000f


	//   ....[168]....
        /*02e4*/ 	.word	0x0500000f


	//   ....[169]....
        /*02e8*/ 	.word	0x0500000f


	//   ....[170]....
        /*02ec*/ 	.word	0x0500000f


	//   ....[171]....
        /*02f0*/ 	.word	0x0500000f


	//   ....[172]....
        /*02f4*/ 	.word	0x0500000f


	//----- nvinfo : EIATTR_COOP_GROUP_INSTR_OFFSETS
	.align		4
.L_317:
        /*02f8*/ 	.byte	0x04, 0x28
        /*02fa*/ 	.short	(.L_319 - .L_318)


	//   ....[0]....
.L_318:
        /*02fc*/ 	.word	0x00000070


	//   ....[1]....
        /*0300*/ 	.word	0x00000080


	//   ....[2]....
        /*0304*/ 	.word	0x000002c0


	//   ....[3]....
        /*0308*/ 	.word	0x00000420


	//   ....[4]....
        /*030c*/ 	.word	0x00000540


	//   ....[5]....
        /*0310*/ 	.word	0x000006a0


	//   ....[6]....
        /*0314*/ 	.word	0x000016f0


	//   ....[7]....
        /*0318*/ 	.word	0x00002020


	//   ....[8]....
        /*031c*/ 	.word	0x00002770


	//   ....[9]....
        /*0320*/ 	.word	0x00003420


	//   ....[10]....
        /*0324*/ 	.word	0x00003540


	//   ....[11]....
        /*0328*/ 	.word	0x00003b60


	//   ....[12]....
        /*032c*/ 	.word	0x00003c00


	//   ....[13]....
        /*0330*/ 	.word	0x00004f70


	//   ....[14]....
        /*0334*/ 	.word	0x000056b0


	//   ....[15]....
        /*0338*/ 	.word	0x000064b0


	//   ....[16]....
        /*033c*/ 	.word	0x000065c0


	//   ....[17]....
        /*0340*/ 	.word	0x00006bc0


	//   ....[18]....
        /*0344*/ 	.word	0x00006c30


	//   ....[19]....
        /*0348*/ 	.word	0x00008d10


	//   ....[20]....
        /*034c*/ 	.word	0x00008da0


	//   ....[21]....
        /*0350*/ 	.word	0x00009210


	//   ....[22]....
        /*0354*/ 	.word	0x000093d0


	//   ....[23]....
        /*0358*/ 	.word	0x0000ac00


	//   ....[24]....
        /*035c*/ 	.word	0x0000b320


	//   ....[25]....
        /*0360*/ 	.word	0x0000c0e0


	//   ....[26]....
        /*0364*/ 	.word	0x0000c200


	//   ....[27]....
        /*0368*/ 	.word	0x0000c870


	//   ....[28]....
        /*036c*/ 	.word	0x0000c940


	//   ....[29]....
        /*0370*/ 	.word	0x0000dd40


	//   ....[30]....
        /*0374*/ 	.word	0x0000dd70


	//   ....[31]....
        /*0378*/ 	.word	0x0000ddd0


	//   ....[32]....
        /*037c*/ 	.word	0x0000ddf0


	//   ....[33]....
        /*0380*/ 	.word	0x0000eea0


	//   ....[34]....
        /*0384*/ 	.word	0x0000ef00


	//   ....[35]....
        /*0388*/ 	.word	0x0000ef40


	//   ....[36]....
        /*038c*/ 	.word	0x0000ef70


	//   ....[37]....
        /*0390*/ 	.word	0x0000efa0


	//   ....[38]....
        /*0394*/ 	.word	0x0000efc0


	//   ....[39]....
        /*0398*/ 	.word	0x0000fc30


	//   ....[40]....
        /*039c*/ 	.word	0x0000fc40


	//   ....[41]....
        /*03a0*/ 	.word	0x00010c70


	//   ....[42]....
        /*03a4*/ 	.word	0x000121c0


	//   ....[43]....
        /*03a8*/ 	.word	0x000121e0


	//   ....[44]....
        /*03ac*/ 	.word	0x000121f0


	//   ....[45]....
        /*03b0*/ 	.word	0x00012230


	//   ....[46]....
        /*03b4*/ 	.word	0x00012280


	//   ....[47]....
        /*03b8*/ 	.word	0x000122a0


	//   ....[48]....
        /*03bc*/ 	.word	0x000122f0


	//   ....[49]....
        /*03c0*/ 	.word	0x00012310


	//   ....[50]....
        /*03c4*/ 	.word	0x00012360


	//   ....[51]....
        /*03c8*/ 	.word	0x00012380


	//   ....[52]....
        /*03cc*/ 	.word	0x000123d0


	//   ....[53]....
        /*03d0*/ 	.word	0x000123f0


	//   ....[54]....
        /*03d4*/ 	.word	0x00012960


	//   ....[55]....
        /*03d8*/ 	.word	0x00012990


	//   ....[56]....
        /*03dc*/ 	.word	0x000129c0


	//   ....[57]....
        /*03e0*/ 	.word	0x00012a20


	//   ....[58]....
        /*03e4*/ 	.word	0x00012a80


	//   ....[59]....
        /*03e8*/ 	.word	0x00012aa0


	//   ....[60]....
        /*03ec*/ 	.word	0x00012b00


	//   ....[61]....
        /*03f0*/ 	.word	0x00012b20


	//   ....[62]....
        /*03f4*/ 	.word	0x00012b80


	//   ....[63]....
        /*03f8*/ 	.word	0x00012ba0


	//   ....[64]....
        /*03fc*/ 	.word	0x00012c00


	//   ....[65]....
        /*0400*/ 	.word	0x00012c20


	//   ....[66]....
        /*0404*/ 	.word	0x00012c80


	//   ....[67]....
        /*0408*/ 	.word	0x00012ca0


	//   ....[68]....
        /*040c*/ 	.word	0x00012cf0


	//   ....[69]....
        /*0410*/ 	.word	0x00012d10


	//   ....[70]....
        /*0414*/ 	.word	0x00013090


	//   ....[71]....
        /*0418*/ 	.word	0x000130c0


	//   ....[72]....
        /*041c*/ 	.word	0x00013100


	//   ....[73]....
        /*0420*/ 	.word	0x00013120


	//   ....[74]....
        /*0424*/ 	.word	0x00013140


	//   ....[75]....
        /*0428*/ 	.word	0x00013170


	//   ....[76]....
        /*042c*/ 	.word	0x00013210


	//   ....[77]....
        /*0430*/ 	.word	0x00013240


	//   ....[78]....
        /*0434*/ 	.word	0x000132d0


	//   ....[79]....
        /*0438*/ 	.word	0x00013300


	//   ....[80]....
        /*043c*/ 	.word	0x00013310


	//   ....[81]....
        /*0440*/ 	.word	0x000133a0


	//   ....[82]....
        /*0444*/ 	.word	0x00013b20


	//   ....[83]....
        /*0448*/ 	.word	0x00013b40


	//   ....[84]....
        /*044c*/ 	.word	0x00013b50


	//   ....[85]....
        /*0450*/ 	.word	0x00013b60


	//   ....[86]....
        /*0454*/ 	.word	0x00013b70


	//   ....[87]....
        /*0458*/ 	.word	0x00013b80


	//   ....[88]....
        /*045c*/ 	.word	0x00013ba0


	//   ....[89]....
        /*0460*/ 	.word	0x00013bc0


	//   ....[90]....
        /*0464*/ 	.word	0x00013bf0


	//   ....[91]....
        /*0468*/ 	.word	0x00013c30


	//   ....[92]....
        /*046c*/ 	.word	0x00013c70


	//   ....[93]....
        /*0470*/ 	.word	0x00013cc0


	//   ....[94]....
        /*0474*/ 	.word	0x00014010


	//   ....[95]....
        /*0478*/ 	.word	0x00014030


	//   ....[96]....
        /*047c*/ 	.word	0x00014040


	//   ....[97]....
        /*0480*/ 	.word	0x00014050


	//   ....[98]....
        /*0484*/ 	.word	0x00014060


	//   ....[99]....
        /*0488*/ 	.word	0x00014080


	//   ....[100]....
        /*048c*/ 	.word	0x000140f0


	//   ....[101]....
        /*0490*/ 	.word	0x00014110


	//   ....[102]....
        /*0494*/ 	.word	0x00014170


	//   ....[103]....
        /*0498*/ 	.word	0x00014180


	//   ....[104]....
        /*049c*/ 	.word	0x000141f0


	//   ....[105]....
        /*04a0*/ 	.word	0x00014270


	//   ....[106]....
        /*04a4*/ 	.word	0x00014570


	//   ....[107]....
        /*04a8*/ 	.word	0x00014b90


	//   ....[108]....
        /*04ac*/ 	.word	0x00014c80


	//   ....[109]....
        /*04b0*/ 	.word	0x00014d20


	//   ....[110]....
        /*04b4*/ 	.word	0x00014da0


	//   ....[111]....
        /*04b8*/ 	.word	0x00014e50


	//   ....[112]....
        /*04bc*/ 	.word	0x00014eb0


	//   ....[113]....
        /*04c0*/ 	.word	0x00014f70


	//   ....[114]....
        /*04c4*/ 	.word	0x00014fd0


	//   ....[115]....
        /*04c8*/ 	.word	0x00015090


	//   ....[116]....
        /*04cc*/ 	.word	0x000150f0


	//   ....[117]....
        /*04d0*/ 	.word	0x000151b0


	//   ....[118]....
        /*04d4*/ 	.word	0x00015210


	//   ....[119]....
        /*04d8*/ 	.word	0x000152b0


	//   ....[120]....
        /*04dc*/ 	.word	0x00015340


	//   ....[121]....
        /*04e0*/ 	.word	0x000153a0


	//   ....[122]....
        /*04e4*/ 	.word	0x00015460


	//   ....[123]....
        /*04e8*/ 	.word	0x00015510


	//   ....[124]....
        /*04ec*/ 	.word	0x00015570


	//   ....[125]....
        /*04f0*/ 	.word	0x00015640


	//   ....[126]....
        /*04f4*/ 	.word	0x000156a0


	//   ....[127]....
        /*04f8*/ 	.word	0x00015770


	//   ....[128]....
        /*04fc*/ 	.word	0x000157d0


	//   ....[129]....
        /*0500*/ 	.word	0x000158a0


	//   ....[130]....
        /*0504*/ 	.word	0x00015900


	//   ....[131]....
        /*0508*/ 	.word	0x000159d0


	//   ....[132]....
        /*050c*/ 	.word	0x00015a30


	//   ....[133]....
        /*0510*/ 	.word	0x00015af0


	//   ....[134]....
        /*0514*/ 	.word	0x00015b60


	//   ....[135]....
        /*0518*/ 	.word	0x00015c00


	//   ....[136]....
        /*051c*/ 	.word	0x00015d50


	//   ....[137]....
        /*0520*/ 	.word	0x00015e30


	//   ....[138]....
        /*0524*/ 	.word	0x00015e90


	//   ....[139]....
        /*0528*/ 	.word	0x00015f50


	//   ....[140]....
        /*052c*/ 	.word	0x00016040


	//   ....[141]....
        /*0530*/ 	.word	0x00016100


	//   ....[142]....
        /*0534*/ 	.word	0x000161e0


	//   ....[143]....
        /*0538*/ 	.word	0x000162a0


	//   ....[144]....
        /*053c*/ 	.word	0x00016380


	//   ....[145]....
        /*0540*/ 	.word	0x00016440


	//   ....[146]....
        /*0544*/ 	.word	0x00016520


	//   ....[147]....
        /*0548*/ 	.word	0x000165f0


	//   ....[148]....
        /*054c*/ 	.word	0x00016750


	//   ....[149]....
        /*0550*/ 	.word	0x000167f0


	//   ....[150]....
        /*0554*/ 	.word	0x00016850


	//   ....[151]....
        /*0558*/ 	.word	0x000168f0


	//   ....[152]....
        /*055c*/ 	.word	0x00016950


	//   ....[153]....
        /*0560*/ 	.word	0x000169f0


	//   ....[154]....
        /*0564*/ 	.word	0x00016a50


	//   ....[155]....
        /*0568*/ 	.word	0x00016af0


	//   ....[156]....
        /*056c*/ 	.word	0x00016b50


	//   ....[157]....
        /*0570*/ 	.word	0x00016bf0


	//   ....[158]....
        /*0574*/ 	.word	0x00016c50


	//   ....[159]....
        /*0578*/ 	.word	0x00016cf0


	//   ....[160]....
        /*057c*/ 	.word	0x00016de0


	//   ....[161]....
        /*0580*/ 	.word	0x00016e80


	//   ....[162]....
        /*0584*/ 	.word	0x00016ef0


	//   ....[163]....
        /*0588*/ 	.word	0x00016fc0


	//   ....[164]....
        /*058c*/ 	.word	0x00017020


	//   ....[165]....
        /*0590*/ 	.word	0x000170f0


	//   ....[166]....
        /*0594*/ 	.word	0x00017150


	//   ....[167]....
        /*0598*/ 	.word	0x00017220


	//   ....[168]....
        /*059c*/ 	.word	0x00017280


	//   ....[169]....
        /*05a0*/ 	.word	0x00017350


	//   ....[170]....
        /*05a4*/ 	.word	0x000173b0


	//   ....[171]....
        /*05a8*/ 	.word	0x00017480


	//   ....[172]....
        /*05ac*/ 	.word	0x00017560


	//----- nvinfo : EIATTR_REG_RECONFIG
	.align		4
.L_319:
        /*05b0*/ 	.byte	0x01, 0x54
	.zero		2


	//----- nvinfo : EIATTR_SYSCALL_OFFSETS
	.align		4
        /*05b4*/ 	.byte	0x04, 0x46
        /*05b6*/ 	.short	(.L_321 - .L_320)


	//   ....[0]....
.L_320:
        /*05b8*/ 	.word	0x000018b0


	//   ....[1]....
        /*05bc*/ 	.word	0x00011830


	//   ....[2]....
        /*05c0*/ 	.word	0x00011970


	//   ....[3]....
        /*05c4*/ 	.word	0x00011a60


	//   ....[4]....
        /*05c8*/ 	.word	0x00012660


	//----- nvinfo : EIATTR_MBARRIER_INSTR_OFFSETS
	.align		4
.L_321:
        /*05cc*/ 	.byte	0x04, 0x39
        /*05ce*/ 	.short	(.L_323 - .L_322)


	//   ....[0]....
.L_322:
        /*05d0*/ 	.word	0x00000170
        /*05d4*/ 	.word	0x000000ff
        /*05d8*/ 	.word	0x00022800
        /*05dc*/ 	.short	0x0100
        /*05de*/ 	.byte	0x08
	.zero		1


	//   ....[1]....
        /*05e0*/ 	.word	0x00000180
        /*05e4*/ 	.word	0x000000ff
        /*05e8*/ 	.word	0x00022820
        /*05ec*/ 	.short	0x0100
        /*05ee*/ 	.byte	0x08
	.zero		1


	//   ....[2]....
        /*05f0*/ 	.word	0x00000270
        /*05f4*/ 	.word	0x000000ff
        /*05f8*/ 	.word	0x00022830
        /*05fc*/ 	.short	0x0100
        /*05fe*/ 	.byte	0x08
	.zero		1


	//   ....[3]....
        /*0600*/ 	.word	0x00000280
        /*0604*/ 	.word	0x000000ff
        /*0608*/ 	.word	0x00022840
        /*060c*/ 	.short	0x0100
        /*060e*/ 	.byte	0x08
	.zero		1


	//   ....[4]....
        /*0610*/ 	.word	0x00000290
        /*0614*/ 	.word	0x000000ff
        /*0618*/ 	.word	0x00022838
        /*061c*/ 	.short	0x0100
        /*061e*/ 	.byte	0x08
	.zero		1


	//   ....[5]....
        /*0620*/ 	.word	0x000002a0
        /*0624*/ 	.word	0x000000ff
        /*0628*/ 	.word	0x00022848
        /*062c*/ 	.short	0x0100
        /*062e*/ 	.byte	0x08
	.zero		1


	//   ....[6]....
        /*0630*/ 	.word	0x000003d0
        /*0634*/ 	.word	0x000000ff
        /*0638*/ 	.word	0x00022850
        /*063c*/ 	.short	0x0100
        /*063e*/ 	.byte	0x08
	.zero		1


	//   ....[7]....
        /*0640*/ 	.word	0x000003e0
        /*0644*/ 	.word	0x000000ff
        /*0648*/ 	.word	0x00022860
        /*064c*/ 	.short	0x0100
        /*064e*/ 	.byte	0x08
	.zero		1


	//   ....[8]....
        /*0650*/ 	.word	0x000003f0
        /*0654*/ 	.word	0x000000ff
        /*0658*/ 	.word	0x00022858
        /*065c*/ 	.short	0x0100
        /*065e*/ 	.byte	0x08
	.zero		1


	//   ....[9]....
        /*0660*/ 	.word	0x00000400
        /*0664*/ 	.word	0x000000ff
        /*0668*/ 	.word	0x00022868
        /*066c*/ 	.short	0x0100
        /*066e*/ 	.byte	0x08
	.zero		1


	//   ....[10]....
        /*0670*/ 	.word	0x000004f0
        /*0674*/ 	.word	0x000000ff
        /*0678*/ 	.word	0x00022870
        /*067c*/ 	.short	0x0100
        /*067e*/ 	.byte	0x06
	.zero		1


	//   ....[11]....
        /*0680*/ 	.word	0x00000500
        /*0684*/ 	.word	0x000000ff
        /*0688*/ 	.word	0x00022880
        /*068c*/ 	.short	0x0100
        /*068e*/ 	.byte	0x06
	.zero		1


	//   ....[12]....
        /*0690*/ 	.word	0x00000510
        /*0694*/ 	.word	0x000000ff
        /*0698*/ 	.word	0x00022878
        /*069c*/ 	.short	0x0100
        /*069e*/ 	.byte	0x06
	.zero		1


	//   ....[13]....
        /*06a0*/ 	.word	0x00000520
        /*06a4*/ 	.word	0x000000ff
        /*06a8*/ 	.word	0x00022888
        /*06ac*/ 	.short	0x0100
        /*06ae*/ 	.byte	0x06
	.zero		1


	//   ....[14]....
        /*06b0*/ 	.word	0x00000650
        /*06b4*/ 	.word	0x000000ff
        /*06b8*/ 	.word	0x00022890
        /*06bc*/ 	.short	0x0100
        /*06be*/ 	.byte	0x08
	.zero		1


	//   ....[15]....
        /*06c0*/ 	.word	0x00000660
        /*06c4*/ 	.word	0x000000ff
        /*06c8*/ 	.word	0x000228a0
        /*06cc*/ 	.short	0x0100
        /*06ce*/ 	.byte	0x08
	.zero		1


	//   ....[16]....
        /*06d0*/ 	.word	0x00000670
        /*06d4*/ 	.word	0x000000ff
        /*06d8*/ 	.word	0x00022898
        /*06dc*/ 	.short	0x0100
        /*06de*/ 	.byte	0x08
	.zero		1


	//   ....[17]....
        /*06e0*/ 	.word	0x00000680
        /*06e4*/ 	.word	0x000000ff
        /*06e8*/ 	.word	0x000228a8
        /*06ec*/ 	.short	0x0100
        /*06ee*/ 	.byte	0x08
	.zero		1


	//   ....[18]....
        /*06f0*/ 	.word	0x000007c0
        /*06f4*/ 	.word	0x000000ff
        /*06f8*/ 	.word	0x000228b0
        /*06fc*/ 	.short	0x0100
        /*06fe*/ 	.byte	0x08
	.zero		1


	//   ....[19]....
        /*0700*/ 	.word	0x000007d0
        /*0704*/ 	.word	0x000000ff
        /*0708*/ 	.word	0x000228c0
        /*070c*/ 	.short	0x0100
        /*070e*/ 	.byte	0x08
	.zero		1


	//   ....[20]....
        /*0710*/ 	.word	0x000007e0
        /*0714*/ 	.word	0x000000ff
        /*0718*/ 	.word	0x000228b8
        /*071c*/ 	.short	0x0100
        /*071e*/ 	.byte	0x08
	.zero		1


	//   ....[21]....
        /*0720*/ 	.word	0x000007f0
        /*0724*/ 	.word	0x000000ff
        /*0728*/ 	.word	0x000228c8
        /*072c*/ 	.short	0x0100
        /*072e*/ 	.byte	0x08
	.zero		1


	//   ....[22]....
        /*0730*/ 	.word	0x000018e0
        /*0734*/ 	.word	0x000000ff
        /*0738*/ 	.word	0x00022800
        /*073c*/ 	.short	0x010a
        /*073e*/ 	.byte	0x26
	.zero		1


	//   ....[23]....
        /*0740*/ 	.word	0x00001980
        /*0744*/ 	.word	0x000000ff
        /*0748*/ 	.word	0x00022830
        /*074c*/ 	.short	0x010a
        /*074e*/ 	.byte	0x26
	.zero		1


	//   ....[24]....
        /*0750*/ 	.word	0x000019c0
        /*0754*/ 	.word	0x000000ff
        /*0758*/ 	.word	0x00022830
        /*075c*/ 	.short	0x010a
        /*075e*/ 	.byte	0x26
	.zero		1


	//   ....[25]....
        /*0760*/ 	.word	0x000022a0
        /*0764*/ 	.word	0x000000ff
        /*0768*/ 	.word	0x00000000
        /*076c*/ 	.short	0x0101
        /*076e*/ 	.byte	0x06
	.zero		1


	//   ....[26]....
        /*0770*/ 	.word	0x00004460
        /*0774*/ 	.word	0x000000ff
        /*0778*/ 	.word	0x00022850
        /*077c*/ 	.short	0x010a
        /*077e*/ 	.byte	0x26
	.zero		1


	//   ....[27]....
        /*0780*/ 	.word	0x000044a0
        /*0784*/ 	.word	0x000000ff
        /*0788*/ 	.word	0x00022850
        /*078c*/ 	.short	0x010a
        /*078e*/ 	.byte	0x26
	.zero		1


	//   ....[28]....
        /*0790*/ 	.word	0x00004860
        /*0794*/ 	.word	0x000000ff
        /*0798*/ 	.word	0x00000000
        /*079c*/ 	.short	0x0101
        /*079e*/ 	.byte	0x07
	.zero		1


	//   ....[29]....
        /*07a0*/ 	.word	0x00004bb0
        /*07a4*/ 	.word	0x000000ff
        /*07a8*/ 	.word	0x00022830
        /*07ac*/ 	.short	0x010a
        /*07ae*/ 	.byte	0x1c
	.zero		1


	//   ....[30]....
        /*07b0*/ 	.word	0x00004bf0
        /*07b4*/ 	.word	0x000000ff
        /*07b8*/ 	.word	0x00022830
        /*07bc*/ 	.short	0x010a
        /*07be*/ 	.byte	0x1c
	.zero		1


	//   ....[31]....
        /*07c0*/ 	.word	0x00005210
        /*07c4*/ 	.word	0x000000ff
        /*07c8*/ 	.word	0x00000000
        /*07cc*/ 	.short	0x0101
        /*07ce*/ 	.byte	0x0a
	.zero		1


	//   ....[32]....
        /*07d0*/ 	.word	0x00007d80
        /*07d4*/ 	.word	0x000000ff
        /*07d8*/ 	.word	0x00022850
        /*07dc*/ 	.short	0x010a
        /*07de*/ 	.byte	0x1c
	.zero		1


	//   ....[33]....
        /*07e0*/ 	.word	0x00007dc0
        /*07e4*/ 	.word	0x000000ff
        /*07e8*/ 	.word	0x00022850
        /*07ec*/ 	.short	0x010a
        /*07ee*/ 	.byte	0x1c
	.zero		1


	//   ....[34]....
        /*07f0*/ 	.word	0x000080c0
        /*07f4*/ 	.word	0x000000ff
        /*07f8*/ 	.word	0x00000000
        /*07fc*/ 	.short	0x0101
        /*07fe*/ 	.byte	0x1c
	.zero		1


	//   ....[35]....
        /*0800*/ 	.word	0x000084c0
        /*0804*/ 	.word	0x000000ff
        /*0808*/ 	.word	0x00022830
        /*080c*/ 	.short	0x010a
        /*080e*/ 	.byte	0x1c
	.zero		1


	//   ....[36]....
        /*0810*/ 	.word	0x00008500
        /*0814*/ 	.word	0x000000ff
        /*0818*/ 	.word	0x00022830
        /*081c*/ 	.short	0x010a
        /*081e*/ 	.byte	0x1c
	.zero		1


	//   ....[37]....
        /*0820*/ 	.word	0x00008a40
        /*0824*/ 	.word	0x000000ff
        /*0828*/ 	.word	0x00000000
        /*082c*/ 	.short	0x0101
        /*082e*/ 	.byte	0x0a
	.zero		1


	//   ....[38]....
        /*0830*/ 	.word	0x0000a3b0
        /*0834*/ 	.word	0x000000ff
        /*0838*/ 	.word	0x00022850
        /*083c*/ 	.short	0x010a
        /*083e*/ 	.byte	0x1c
	.zero		1


	//   ....[39]....
        /*0840*/ 	.word	0x0000a3f0
        /*0844*/ 	.word	0x000000ff
        /*0848*/ 	.word	0x00022850
        /*084c*/ 	.short	0x010a
        /*084e*/ 	.byte	0x1c
	.zero		1


	//   ....[40]....
        /*0850*/ 	.word	0x0000a6d0
        /*0854*/ 	.word	0x000000ff
        /*0858*/ 	.word	0x00000000
        /*085c*/ 	.short	0x0101
        /*085e*/ 	.byte	0x1c
	.zero		1


	//   ....[41]....
        /*0860*/ 	.word	0x0000a850
        /*0864*/ 	.word	0x000000ff
        /*0868*/ 	.word	0x00022830
        /*086c*/ 	.short	0x010a
        /*086e*/ 	.byte	0x1a
	.zero		1


	//   ....[42]....
        /*0870*/ 	.word	0x0000a890
        /*0874*/ 	.word	0x000000ff
        /*0878*/ 	.word	0x00022830
        /*087c*/ 	.short	0x010a
        /*087e*/ 	.byte	0x1a
	.zero		1


	//   ....[43]....
        /*0880*/ 	.word	0x0000ae80
        /*0884*/ 	.word	0x000000ff
        /*0888*/ 	.word	0x00000000
        /*088c*/ 	.short	0x0101
        /*088e*/ 	.byte	0x0a
	.zero		1


	//   ....[44]....
        /*0890*/ 	.word	0x0000d9e0
        /*0894*/ 	.word	0x000000ff
        /*0898*/ 	.word	0x00022850
        /*089c*/ 	.short	0x010a
        /*089e*/ 	.byte	0x1a
	.zero		1


	//   ....[45]....
        /*08a0*/ 	.word	0x0000da20
        /*08a4*/ 	.word	0x000000ff
        /*08a8*/ 	.word	0x00022850
        /*08ac*/ 	.short	0x010a
        /*08ae*/ 	.byte	0x1a
	.zero		1


	//   ....[46]....
        /*08b0*/ 	.word	0x0000dd20
        /*08b4*/ 	.word	0x000000ff
        /*08b8*/ 	.word	0x00000000
        /*08bc*/ 	.short	0x0101
        /*08be*/ 	.byte	0x1a
	.zero		1


	//   ....[47]....
        /*08c0*/ 	.word	0x0000efd0
        /*08c4*/ 	.word	0x000000ff
        /*08c8*/ 	.word	0x00000000
        /*08cc*/ 	.short	0x0101
        /*08ce*/ 	.byte	0x04
	.zero		1


	//   ....[48]....
        /*08d0*/ 	.word	0x00011f60
        /*08d4*/ 	.word	0x000000ff
        /*08d8*/ 	.word	0x00022840
        /*08dc*/ 	.short	0x010a
        /*08de*/ 	.byte	0x2f
	.zero		1


	//   ....[49]....
        /*08e0*/ 	.word	0x00012490
        /*08e4*/ 	.word	0x000000ff
        /*08e8*/ 	.word	0x00022830
        /*08ec*/ 	.short	0x0107
        /*08ee*/ 	.byte	0x2f
	.zero		1


	//   ....[50]....
        /*08f0*/ 	.word	0x00012500
        /*08f4*/ 	.word	0x000000ff
        /*08f8*/ 	.word	0x00022830
        /*08fc*/ 	.short	0x0101
        /*08fe*/ 	.byte	0x2f
	.zero		1


	//   ....[51]....
        /*0900*/ 	.word	0x00012de0
        /*0904*/ 	.word	0x000000ff
        /*0908*/ 	.word	0x00022800
        /*090c*/ 	.short	0x0107
        /*090e*/ 	.byte	0x2f
	.zero		1


	//   ....[52]....
        /*0910*/ 	.word	0x00012e20
        /*0914*/ 	.word	0x000000ff
        /*0918*/ 	.word	0x00022800
        /*091c*/ 	.short	0x0101
        /*091e*/ 	.byte	0x2f
	.zero		1


	//   ....[53]....
        /*0920*/ 	.word	0x00012e30
        /*0924*/ 	.word	0x000000ff
        /*0928*/ 	.word	0x00022820
        /*092c*/ 	.short	0x010a
        /*092e*/ 	.byte	0x2f
	.zero		1


	//   ....[54]....
        /*0930*/ 	.word	0x00012e80
        /*0934*/ 	.word	0x000000ff
        /*0938*/ 	.word	0x00022860
        /*093c*/ 	.short	0x010a
        /*093e*/ 	.byte	0x2f
	.zero		1


	//   ....[55]....
        /*0940*/ 	.word	0x000135b0
        /*0944*/ 	.word	0x000000ff
        /*0948*/ 	.word	0x00022850
        /*094c*/ 	.short	0x0107
        /*094e*/ 	.byte	0x2f
	.zero		1


	//   ....[56]....
        /*0950*/ 	.word	0x00013630
        /*0954*/ 	.word	0x000000ff
        /*0958*/ 	.word	0x00022850
        /*095c*/ 	.short	0x0101
        /*095e*/ 	.byte	0x2f
	.zero		1


	//   ....[57]....
        /*0960*/ 	.word	0x00013920
        /*0964*/ 	.word	0x00000020
        /*0968*/ 	.word	0x00022840
        /*096c*/ 	.short	0x010a
        /*096e*/ 	.byte	0x3f
	.zero		1


	//   ....[58]....
        /*0970*/ 	.word	0x00013d50
        /*0974*/ 	.word	0x00000020
        /*0978*/ 	.word	0x00022830
        /*097c*/ 	.short	0x0107
        /*097e*/ 	.byte	0x3f
	.zero		1


	//   ....[59]....
        /*0980*/ 	.word	0x00013e00
        /*0984*/ 	.word	0x00000020
        /*0988*/ 	.word	0x00022830
        /*098c*/ 	.short	0x0101
        /*098e*/ 	.byte	0x3f
	.zero		1


	//   ....[60]....
        /*0990*/ 	.word	0x00013e30
        /*0994*/ 	.word	0x00000020
        /*0998*/ 	.word	0x00022860
        /*099c*/ 	.short	0x010a
        /*099e*/ 	.byte	0x3f
	.zero		1


	//   ....[61]....
        /*09a0*/ 	.word	0x00014370
        /*09a4*/ 	.word	0x00000020
        /*09a8*/ 	.word	0x00022850
        /*09ac*/ 	.short	0x0107
        /*09ae*/ 	.byte	0x3f
	.zero		1


	//   ....[62]....
        /*09b0*/ 	.word	0x00014440
        /*09b4*/ 	.word	0x00000020
        /*09b8*/ 	.word	0x00022850
        /*09bc*/ 	.short	0x0101
        /*09be*/ 	.byte	0x3f
	.zero		1


	//   ....[63]....
        /*09c0*/ 	.word	0x00014520
        /*09c4*/ 	.word	0x00000004
        /*09c8*/ 	.word	0x00022820
        /*09cc*/ 	.short	0x010a
        /*09ce*/ 	.byte	0x3f
	.zero		1


	//   ....[64]....
        /*09d0*/ 	.word	0x00014660
        /*09d4*/ 	.word	0x00000005
        /*09d8*/ 	.word	0x00022840
        /*09dc*/ 	.short	0x010a
        /*09de*/ 	.byte	0x3f
	.zero		1


	//   ....[65]....
        /*09e0*/ 	.word	0x00014700
        /*09e4*/ 	.word	0x00000015
        /*09e8*/ 	.word	0x00022840
        /*09ec*/ 	.short	0x010a
        /*09ee*/ 	.byte	0x3f
	.zero		1


	//   ....[66]....
        /*09f0*/ 	.word	0x00014740
        /*09f4*/ 	.word	0x00000005
        /*09f8*/ 	.word	0x00022860
        /*09fc*/ 	.short	0x010a
        /*09fe*/ 	.byte	0x3f
	.zero		1


	//   ....[67]....
        /*0a00*/ 	.word	0x00014780
        /*0a04*/ 	.word	0x00000015
        /*0a08*/ 	.word	0x00022860
        /*0a0c*/ 	.short	0x010a
        /*0a0e*/ 	.byte	0x3f
	.zero		1


	//   ....[68]....
        /*0a10*/ 	.word	0x000147f0
        /*0a14*/ 	.word	0x00000005
        /*0a18*/ 	.word	0x00022800
        /*0a1c*/ 	.short	0x010a
        /*0a1e*/ 	.byte	0x3f
	.zero		1


	//   ....[69]....
        /*0a20*/ 	.word	0x00014850
        /*0a24*/ 	.word	0x00000005
        /*0a28*/ 	.word	0x00022830
        /*0a2c*/ 	.short	0x010a
        /*0a2e*/ 	.byte	0x3f
	.zero		1


	//   ....[70]....
        /*0a30*/ 	.word	0x000148b0
        /*0a34*/ 	.word	0x00000009
        /*0a38*/ 	.word	0x00022850
        /*0a3c*/ 	.short	0x010a
        /*0a3e*/ 	.byte	0x3f
	.zero		1


	//   ....[71]....
        /*0a40*/ 	.word	0x00014910
        /*0a44*/ 	.word	0x0000000d
        /*0a48*/ 	.word	0x00022830
        /*0a4c*/ 	.short	0x010a
        /*0a4e*/ 	.byte	0x3f
	.zero		1


	//   ....[72]....
        /*0a50*/ 	.word	0x00014970
        /*0a54*/ 	.word	0x0000000b
        /*0a58*/ 	.word	0x00022850
        /*0a5c*/ 	.short	0x010a
        /*0a5e*/ 	.byte	0x3f
	.zero		1


	//   ....[73]....
        /*0a60*/ 	.word	0x000149d0
        /*0a64*/ 	.word	0x0000000d
        /*0a68*/ 	.word	0x00022830
        /*0a6c*/ 	.short	0x010a
        /*0a6e*/ 	.byte	0x3f
	.zero		1


	//   ....[74]....
        /*0a70*/ 	.word	0x00014a30
        /*0a74*/ 	.word	0x0000000b
        /*0a78*/ 	.word	0x00022850
        /*0a7c*/ 	.short	0x010a
        /*0a7e*/ 	.byte	0x3f
	.zero		1


	//   ....[75]....
        /*0a80*/ 	.word	0x00014a90
        /*0a84*/ 	.word	0x0000000d
        /*0a88*/ 	.word	0x00022830
        /*0a8c*/ 	.short	0x010a
        /*0a8e*/ 	.byte	0x3f
	.zero		1


	//   ....[76]....
        /*0a90*/ 	.word	0x00014af0
        /*0a94*/ 	.word	0x0000000b
        /*0a98*/ 	.word	0x00022850
        /*0a9c*/ 	.short	0x010a
        /*0a9e*/ 	.byte	0x3f
	.zero		1


	//   ....[77]....
        /*0aa0*/ 	.word	0x00014bd0
        /*0aa4*/ 	.word	0x00000003
        /*0aa8*/ 	.word	0x00022840
        /*0aac*/ 	.short	0x010a
        /*0aae*/ 	.byte	0x3f
	.zero		1


	//   ....[78]....
        /*0ab0*/ 	.word	0x00015c40
        /*0ab4*/ 	.word	0x00000003
        /*0ab8*/ 	.word	0x00022820
        /*0abc*/ 	.short	0x010a
        /*0abe*/ 	.byte	0x3f
	.zero		1


	//   ....[79]....
        /*0ac0*/ 	.word	0x00015ca0
        /*0ac4*/ 	.word	0x00000003
        /*0ac8*/ 	.word	0x00022860
        /*0acc*/ 	.short	0x010a
        /*0ace*/ 	.byte	0x3f
	.zero		1


	//   ....[80]....
        /*0ad0*/ 	.word	0x000166a0
        /*0ad4*/ 	.word	0x00000020
        /*0ad8*/ 	.word	0x00022840
        /*0adc*/ 	.short	0x010a
        /*0ade*/ 	.byte	0x3f
	.zero		1


	//   ....[81]....
        /*0ae0*/ 	.word	0x00016d30
        /*0ae4*/ 	.word	0x00000020
        /*0ae8*/ 	.word	0x00022860
        /*0aec*/ 	.short	0x010a
        /*0aee*/ 	.byte	0x3f
	.zero		1


	//   ....[82]....
        /*0af0*/ 	.word	0x000174b0
        /*0af4*/ 	.word	0x00000004
        /*0af8*/ 	.word	0x00022820
        /*0afc*/ 	.short	0x010a
        /*0afe*/ 	.byte	0x3f
	.zero		1


	//   ....[83]....
        /*0b00*/ 	.word	0x00017620
        /*0b04*/ 	.word	0x00000005
        /*0b08*/ 	.word	0x00022840
        /*0b0c*/ 	.short	0x010a
        /*0b0e*/ 	.byte	0x3f
	.zero		1


	//   ....[84]....
        /*0b10*/ 	.word	0x00017670
        /*0b14*/ 	.word	0x00000015
        /*0b18*/ 	.word	0x00022840
        /*0b1c*/ 	.short	0x010a
        /*0b1e*/ 	.byte	0x3f
	.zero		1


	//   ....[85]....
        /*0b20*/ 	.word	0x000176c0
        /*0b24*/ 	.word	0x00000005
        /*0b28*/ 	.word	0x00022860
        /*0b2c*/ 	.short	0x010a
        /*0b2e*/ 	.byte	0x3f
	.zero		1


	//----- nvinfo : EIATTR_NUM_MBARRIERS
	.align		4
.L_323:
        /*0b30*/ 	.byte	0x03, 0x38
        /*0b32*/ 	.short	0x0016


	//----- nvinfo : EIATTR_EXIT_INSTR_OFFSETS
	.align		4
        /*0b34*/ 	.byte	0x04, 0x1c
        /*0b36*/ 	.short	(.L_325 - .L_324)


	//   ....[0]....
.L_324:
        /*0b38*/ 	.word	0x000147d0


	//----- nvinfo : EIATTR_MAX_THREADS
	.align		4
.L_325:
        /*0b3c*/ 	.byte	0x04, 0x05
        /*0b3e*/ 	.short	(.L_327 - .L_326)
.L_326:
        /*0b40*/ 	.word	0x00000180
        /*0b44*/ 	.word	0x00000001
        /*0b48*/ 	.word	0x00000001


	//----- nvinfo : EIATTR_CRS_STACK_SIZE
	.align		4
.L_327:
        /*0b4c*/ 	.byte	0x04, 0x1e
        /*0b4e*/ 	.short	(.L_329 - .L_328)
.L_328:
        /*0b50*/ 	.word	0x00000000


	//----- nvinfo : EIATTR_CBANK_PARAM_SIZE
	.align		4
.L_329:
        /*0b54*/ 	.byte	0x03, 0x19
        /*0b56*/ 	.short	0x0a70


	//----- nvinfo : EIATTR_PARAM_CBANK
	.align		4
        /*0b58*/ 	.byte	0x04, 0x0a
        /*0b5a*/ 	.short	(.L_331 - .L_330)
	.align		4
.L_330:
        /*0b5c*/ 	.word	index@(.nv.constant0._ZN7cutlass13device_kernelIN5flash11enable_sm90INS1_16FlashAttnFwdSm90INS1_25CollectiveMainloopFwdSm90ILi2EN4cute5tupleIJNS5_1CILi1EEES8_S8_EEENS6_IJNS7_ILi128EEENS7_ILi96EEENS7_ILi64EEEEEELi256ENS_10bfloat16_tEfNS_4arch4Sm90ELb0ELb1ELb1ELb0ELb1ELb0ELb0ELb1ELb0ELb1ELb1ELb0EEENS1_21CollectiveEpilogueFwdINS6_IJSA_NS7_ILi256EEESB_EEES9_SE_SG_Li256ELb0ELb1ELb1ELb0EEENS1_19SingleTileSchedulerILb0ELb1ELb1ELi128EEEEEEEEEvNT_6ParamsE)
        /*0b60*/ 	.short	0x0210
        /*0b62*/ 	.short	0x0a70


	//----- nvinfo : EIATTR_SW_WAR
	.align		4
.L_331:
        /*0b64*/ 	.byte	0x04, 0x36
        /*0b66*/ 	.short	(.L_333 - .L_332)
.L_332:
        /*0b68*/ 	.word	0x00000008
.L_333:


//--------------------- .nv.info._ZN7cutlass13device_kernelIN5flash11enable_sm90INS1_16FlashAttnFwdSm90INS1_25CollectiveMainloopFwdSm90ILi2EN4cute5tupleIJNS5_1CILi1EEES8_S8_EEENS6_IJNS7_ILi128EEENS7_ILi96EEENS7_ILi64EEEEEELi256ENS_10bfloat16_tEfNS_4arch4Sm90ELb0ELb1ELb1ELb0ELb1ELb0ELb1ELb1ELb0ELb1ELb1ELb0EEENS1_21CollectiveEpilogueFwdINS6_IJSA_NS7_ILi256EEESB_EEES9_SE_SG_Li256ELb0ELb1ELb1ELb0EEENS1_19SingleTileSchedulerILb0ELb1ELb1ELi128EEEEEEEEEvNT_6ParamsE --------------------------
	.section	.nv.info._ZN7cutlass13device_kernelIN5flash11enable_sm90INS1_16FlashAttnFwdSm90INS1_25CollectiveMainloopFwdSm90ILi2EN4cute5tupleIJNS5_1CILi1EEES8_S8_EEENS6_IJNS7_ILi128EEENS7_ILi96EEENS7_ILi64EEEEEELi256ENS_10bfloat16_tEfNS_4arch4Sm90ELb0ELb1ELb1ELb0ELb1ELb0ELb1ELb1ELb0ELb1ELb1ELb0EEENS1_21CollectiveEpilogueFwdINS6_IJSA_NS7_ILi256EEESB_EEES9_SE_SG_Li256ELb0ELb1ELb1ELb0EEENS1_19SingleTileSchedulerILb0ELb1ELb1ELi128EEEEEEEEEvNT_6ParamsE,"",@"SHT_CUDA_INFO"
	.sectionflags	@""
	.align	4


	//----- nvinfo : EIATTR_CUDA_API_VERSION
	.align		4
        /*0000*/ 	.byte	0x04, 0x37
        /*0002*/ 	.short	(.L_335 - .L_334)
.L_334:
        /*0004*/ 	.word	0x00000082


	//----- nvinfo : EIATTR_KPARAM_INFO
	.align		4
.L_335:
        /*0008*/ 	.byte	0x04, 0x17
        /*000a*/ 	.short	(.L_337 - .L_336)
.L_336:
        /*000c*/ 	.word	0x00000000
        /*0010*/ 	.short	0x0000
        /*0012*/ 	.short	0x0070
        /*0014*/ 	.byte	0x00, 0xf0, 0x01, 0x2c


	//----- nvinfo : EIATTR_SPARSE_MMA_MASK
	.align		4
.L_337:
        /*0018*/ 	.byte	0x03, 0x50
        /*001a*/ 	.short	0x0000


	//----- nvinfo : EIATTR_MAXREG_COUNT
	.align		4
        /*001c*/ 	.byte	0x03, 0x1b
        /*001e*/ 	.short	0x00a8


	//----- nvinfo : EIATTR_NUM_BARRIERS
	.align		4
        /*0020*/ 	.byte	0x02, 0x4c
        /*0022*/ 	.byte	0x10
	.zero		1


	//----- nvinfo : EIATTR_EXTERNS
	.align		4
        /*0024*/ 	.byte	0x04, 0x0f
        /*0026*/ 	.short	(.L_339 - .L_338)


	//   ....[0]....
	.align		4
.L_338:
        /*0028*/ 	.word	index@(__assertfail)


	//----- nvinfo : EIATTR_ANNOTATIONS
	.align		4
.L_339:
        /*002c*/ 	.byte	0x04, 0x55
        /*002e*/ 	.short	(.L_341 - .L_340)


	//   ....[0]....
.L_340:
        /* <DEDUP_REMOVED lines=1853> */


	//----- nvinfo : EIATTR_MERCURY_ISA_VERSION
	.align		4
.L_341:
        /*73f0*/ 	.byte	0x03, 0x5f
        /*73f2*/ 	.short	0x0101


	//----- nvinfo : EIATTR_INT_WARP_WIDE_INSTR_OFFSETS
	.align		4
        /*73f4*/ 	.byte	0x04, 0x31
        /*73f6*/ 	.short	(.L_343 - .L_342)


	//   ....[0]....
.L_342:
        /*73f8*/ 	.word	0x000000c0


	//   ....[1]....
        /*73fc*/ 	.word	0x000000d0


	//   ....[2]....
        /*7400*/ 	.word	0x000000e0


	//   ....[3]....
        /*7404*/ 	.word	0x00000180


	//----- nvinfo : EIATTR_COOP_GROUP_MASK_REGIDS
	.align		4
.L_343:
        /*7408*/ 	.byte	0x04, 0x29
        /*740a*/ 	.short	(.L_345 - .L_344)


	//   ....[0]....
.L_344:
        /*740c*/ 	.word	0xffffffff


	//   ....[1]....
        /*7410*/ 	.word	0xffffffff


	//   ....[2]....
        /*7414*/ 	.word	0xffffffff


	//   ....[3]....
        /*7418*/ 	.word	0xffffffff


	//   ....[4]....
        /*741c*/ 	.word	0xffffffff


	//   ....[5]....
        /*7420*/ 	.word	0xffffffff


	//   ....[6]....
        /*7424*/ 	.word	0xffffffff


	//   ....[7]....
        /*7428*/ 	.word	0xffffffff


	//   ....[8]....
        /*742c*/ 	.word	0xffffffff


	//   ....[9]....
        /*7430*/ 	.word	0xffffffff


	//   ....[10]....
        /*7434*/ 	.word	0xffffffff


	//   ....[11]....
        /*7438*/ 	.word	0xffffffff


	//   ....[12]....
        /*743c*/ 	.word	0xffffffff


	//   ....[13]....
        /*7440*/ 	.word	0xffffffff


	//   ....[14]....
        /*7444*/ 	.word	0xffffffff


	//   ....[15]....
        /*7448*/ 	.word	0xffffffff


	//   ....[16]....
        /*744c*/ 	.word	0xffffffff


	//   ....[17]....
        /*7450*/ 	.word	0xffffffff


	//   ....[18]....
        /*7454*/ 	.word	0xffffffff


	//   ....[19]....
        /*7458*/ 	.word	0xffffffff


	//   ....[20]....
        /*745c*/ 	.word	0xffffffff


	//   ....[21]....
        /*7460*/ 	.word	0xffffffff


	//   ....[22]....
        /*7464*/ 	.word	0xffffffff


	//   ....[23]....
        /*7468*/ 	.word	0xffffffff


	//   ....[24]....
        /*746c*/ 	.word	0xffffffff


	//   ....[25]....
        /*7470*/ 	.word	0xffffffff


	//   ....[26]....
        /*7474*/ 	.word	0xffffffff


	//   ....[27]....
        /*7478*/ 	.word	0xffffffff


	//   ....[28]....
        /*747c*/ 	.word	0xffffffff


	//   ....[29]....
        /*7480*/ 	.word	0xffffffff


	//   ....[30]....
        /*7484*/ 	.word	0xffffffff


	//   ....[31]....
        /*7488*/ 	.word	0xffffffff


	//   ....[32]....
        /*748c*/ 	.word	0xffffffff


	//   ....[33]....
        /*7490*/ 	.word	0xffffffff


	//   ....[34]....
        /*7494*/ 	.word	0xffffffff


	//   ....[35]....
        /*7498*/ 	.word	0xffffffff


	//   ....[36]....
        /*749c*/ 	.word	0xffffffff


	//   ....[37]....
        /*74a0*/ 	.word	0xffffffff


	//   ....[38]....
        /*74a4*/ 	.word	0xffffffff


	//   ....[39]....
        /*74a8*/ 	.word	0xffffffff


	//   ....[40]....
        /*74ac*/ 	.word	0xffffffff


	//   ....[41]....
        /*74b0*/ 	.word	0xffffffff


	//   ....[42]....
        /*74b4*/ 	.word	0xffffffff


	//   ....[43]....
        /*74b8*/ 	.word	0xffffffff


	//   ....[44]....
        /*74bc*/ 	.word	0xffffffff


	//   ....[45]....
        /*74c0*/ 	.word	0xffffffff


	//   ....[46]....
        /*74c4*/ 	.word	0xffffffff


	//   ....[47]....
        /*74c8*/ 	.word	0xffffffff


	//   ....[48]....
        /*74cc*/ 	.word	0xffffffff


	//   ....[49]....
        /*74d0*/ 	.word	0xffffffff


	//   ....[50]....
        /*74d4*/ 	.word	0xffffffff


	//   ....[51]....
        /*74d8*/ 	.word	0xffffffff


	//   ....[52]....
        /*74dc*/ 	.word	0xffffffff


	//   ....[53]....
        /*74e0*/ 	.word	0xffffffff


	//   ....[54]....
        /*74e4*/ 	.word	0xffffffff


	//   ....[55]....
        /*74e8*/ 	.word	0xffffffff


	//   ....[56]....
        /*74ec*/ 	.word	0xffffffff


	//   ....[57]....
        /*74f0*/ 	.word	0xffffffff


	//   ....[58]....
        /*74f4*/ 	.word	0xffffffff


	//   ....[59]....
        /*74f8*/ 	.word	0xffffffff


	//   ....[60]....
        /*74fc*/ 	.word	0xffffffff


	//   ....[61]....
        /*7500*/ 	.word	0xffffffff


	//   ....[62]....
        /*7504*/ 	.word	0xffffffff


	//   ....[63]....
        /*7508*/ 	.word	0xffffffff


	//   ....[64]....
        /*750c*/ 	.word	0xffffffff


	//   ....[65]....
        /*7510*/ 	.word	0xffffffff


	//   ....[66]....
        /*7514*/ 	.word	0xffffffff


	//   ....[67]....
        /*7518*/ 	.word	0xffffffff


	//   ....[68]....
        /*751c*/ 	.word	0xffffffff


	//   ....[69]....
        /*7520*/ 	.word	0xffffffff


	//   ....[70]....
        /*7524*/ 	.word	0xffffffff


	//   ....[71]....
        /*7528*/ 	.word	0xffffffff


	//   ....[72]....
        /*752c*/ 	.word	0xffffffff


	//   ....[73]....
        /*7530*/ 	.word	0xffffffff


	//   ....[74]....
        /*7534*/ 	.word	0xffffffff


	//   ....[75]....
        /*7538*/ 	.word	0xffffffff


	//   ....[76]....
        /*753c*/ 	.word	0xffffffff


	//   ....[77]....
        /*7540*/ 	.word	0xffffffff


	//   ....[78]....
        /*7544*/ 	.word	0xffffffff


	//   ....[79]....
        /*7548*/ 	.word	0xffffffff


	//   ....[80]....
        /*754c*/ 	.word	0xffffffff


	//   ....[81]....
        /*7550*/ 	.word	0xffffffff


	//   ....[82]....
        /*7554*/ 	.word	0xffffffff


	//   ....[83]....
        /*7558*/ 	.word	0xffffffff


	//   ....[84]....
        /*755c*/ 	.word	0xffffffff


	//   ....[85]....
        /*7560*/ 	.word	0xffffffff


	//   ....[86]....
        /*7564*/ 	.word	0xffffffff


	//   ....[87]....
        /*7568*/ 	.word	0xffffffff


	//   ....[88]....
        /*756c*/ 	.word	0xffffffff


	//   ....[89]....
        /*7570*/ 	.word	0xffffffff


	//   ....[90]....
        /*7574*/ 	.word	0xffffffff


	//   ....[91]....
        /*7578*/ 	.word	0xffffffff


	//   ....[92]....
        /*757c*/ 	.word	0xffffffff


	//   ....[93]....
        /*7580*/ 	.word	0xffffffff


	//   ....[94]....
        /*7584*/ 	.word	0xffffffff


	//   ....[95]....
        /*7588*/ 	.word	0xffffffff


	//   ....[96]....
        /*758c*/ 	.word	0xffffffff


	//   ....[97]....
        /*7590*/ 	.word	0xffffffff


	//   ....[98]....
        /*7594*/ 	.word	0xffffffff


	//   ....[99]....
        /*7598*/ 	.word	0xffffffff


	//   ....[100]....
        /*759c*/ 	.word	0xffffffff


	//   ....[101]....
        /*75a0*/ 	.word	0xffffffff


	//   ....[102]....
        /*75a4*/ 	.word	0xffffffff


	//   ....[103]....
        /*75a8*/ 	.word	0xffffffff


	//   ....[104]....
        /*75ac*/ 	.word	0xffffffff


	//   ....[105]....
        /*75b0*/ 	.word	0xffffffff


	//   ....[106]....
        /*75b4*/ 	.word	0xffffffff


	//   ....[107]....
        /*75b8*/ 	.word	0xffffffff


	//   ....[108]....
        /*75bc*/ 	.word	0xffffffff


	//   ....[109]....
        /*75c0*/ 	.word	0xffffffff


	//   ....[110]....
        /*75c4*/ 	.word	0xffffffff


	//   ....[111]....
        /*75c8*/ 	.word	0xffffffff


	//   ....[112]....
        /*75cc*/ 	.word	0xffffffff


	//   ....[113]....
        /*75d0*/ 	.word	0xffffffff


	//   ....[114]....
        /*75d4*/ 	.word	0xffffffff


	//   ....[115]....
        /*75d8*/ 	.word	0xffffffff


	//   ....[116]....
        /*75dc*/ 	.word	0xffffffff


	//   ....[117]....
        /*75e0*/ 	.word	0x0500000f


	//   ....[118]....
        /*75e4*/ 	.word	0x0500000f


	//   ....[119]....
        /*75e8*/ 	.word	0x0500000f


	//   ....[120]....
        /*75ec*/ 	.word	0x0500000f


	//   ....[121]....
        /*75f0*/ 	.word	0x0500000f


	//   ....[122]....
        /*75f4*/ 	.word	0x0500000f


	//   ....[123]....
        /*75f8*/ 	.word	0x0500000f


	//   ....[124]....
        /*75fc*/ 	.word	0x0500000f


	//   ....[125]....
        /*7600*/ 	.word	0x0500000f


	//   ....[126]....
        /*7604*/ 	.word	0x0500000f


	//   ....[127]....
        /*7608*/ 	.word	0x0500000f


	//   ....[128]....
        /*760c*/ 	.word	0x0500000f


	//   ....[129]....
        /*7610*/ 	.word	0x0500000f


	//   ....[130]....
        /*7614*/ 	.word	0x0500000f


	//   ....[131]....
        /*7618*/ 	.word	0x0500000f


	//   ....[132]....
        /*761c*/ 	.word	0x0500000f


	//   ....[133]....
        /*7620*/ 	.word	0x0500000f


	//   ....[134]....
        /*7624*/ 	.word	0x0500000f


	//   ....[135]....
        /*7628*/ 	.word	0x0500000f


	//   ....[136]....
        /*762c*/ 	.word	0x0500000f


	//   ....[137]....
        /*7630*/ 	.word	0x0500000f


	//   ....[138]....
        /*7634*/ 	.word	0x0500000f


	//   ....[139]....
        /*7638*/ 	.word	0x0500000f


	//   ....[140]....
        /*763c*/ 	.word	0x0500000f


	//   ....[141]....
        /*7640*/ 	.word	0x0500000f


	//   ....[142]....
        /*7644*/ 	.word	0x0500000f


	//   ....[143]....
        /*7648*/ 	.word	0x0500000f


	//   ....[144]....
        /*764c*/ 	.word	0x0500000f


	//   ....[145]....
        /*7650*/ 	.word	0x0500000f


	//   ....[146]....
        /*7654*/ 	.word	0x0500000f


	//   ....[147]....
        /*7658*/ 	.word	0x0500000f


	//   ....[148]....
        /*765c*/ 	.word	0x0500000f


	//   ....[149]....
        /*7660*/ 	.word	0x0500000f


	//   ....[150]....
        /*7664*/ 	.word	0x0500000f


	//   ....[151]....
        /*7668*/ 	.word	0x0500000f


	//   ....[152]....
        /*766c*/ 	.word	0x0500000f


	//   ....[153]....
        /*7670*/ 	.word	0x0500000f


	//   ....[154]....
        /*7674*/ 	.word	0x0500000f


	//   ....[155]....
        /*7678*/ 	.word	0x0500000f


	//   ....[156]....
        /*767c*/ 	.word	0x0500000f


	//   ....[157]....
        /*7680*/ 	.word	0x0500000f


	//   ....[158]....
        /*7684*/ 	.word	0x0500000f


	//   ....[159]....
        /*7688*/ 	.word	0x0500000f


	//   ....[160]....
        /*768c*/ 	.word	0x0500000f


	//   ....[161]....
        /*7690*/ 	.word	0x0500000f


	//   ....[162]....
        /*7694*/ 	.word	0x0500000f


	//   ....[163]....
        /*7698*/ 	.word	0x0500000f


	//   ....[164]....
        /*769c*/ 	.word	0x0500000f


	//   ....[165]....
        /*76a0*/ 	.word	0x0500000f


	//   ....[166]....
        /*76a4*/ 	.word	0x0500000f


	//   ....[167]....
        /*76a8*/ 	.word	0x0500000f


	//   ....[168]....
        /*76ac*/ 	.word	0x0500000f


	//   ....[169]....
        /*76b0*/ 	.word	0x0500000f


	//   ....[170]....
        /*76b4*/ 	.word	0x0500000f


	//   ....[171]....
        /*76b8*/ 	.word	0x0500000f


	//   ....[172]....
        /*76bc*/ 	.word	0x0500000f


	//   ....[173]....
        /*76c0*/ 	.word	0x0500000f


	//   ....[174]....
        /*76c4*/ 	.word	0x0500000f


	//   ....[175]....
        /*76c8*/ 	.word	0x0500000f


	//   ....[176]....
        /*76cc*/ 	.word	0x0500000f


	//   ....[177]....
        /*76d0*/ 	.word	0x0500000f


	//   ....[178]....
        /*76d4*/ 	.word	0x0500000f


	//   ....[179]....
        /*76d8*/ 	.word	0x0500000f


	//   ....[180]....
        /*76dc*/ 	.word	0x0500000f


	//   ....[181]....
        /*76e0*/ 	.word	0x0500000f


	//   ....[182]....
        /*76e4*/ 	.word	0x0500000f


	//   ....[183]....
        /*76e8*/ 	.word	0x0500000f


	//   ....[184]....
        /*76ec*/ 	.word	0x0500000f


	//   ....[185]....
        /*76f0*/ 	.word	0x0500000f


	//   ....[186]....
        /*76f4*/ 	.word	0x0500000f


	//   ....[187]....
        /*76f8*/ 	.word	0x0500000f


	//   ....[188]....
        /*76fc*/ 	.word	0x0500000f


	//   ....[189]....
        /*7700*/ 	.word	0x0500000f


	//   ....[190]....
        /*7704*/ 	.word	0x0500000f


	//   ....[191]....
        /*7708*/ 	.word	0x0500000f


	//   ....[192]....
        /*770c*/ 	.word	0x0500000f


	//   ....[193]....
        /*7710*/ 	.word	0x0500000f


	//   ....[194]....
        /*7714*/ 	.word	0x0500000f


	//   ....[195]....
        /*7718*/ 	.word	0x0500000f


	//   ....[196]....
        /*771c*/ 	.word	0x0500000f


	//   ....[197]....
        /*7720*/ 	.word	0x0500000f


	//   ....[198]....
        /*7724*/ 	.word	0x0500000f


	//   ....[199]....
        /*7728*/ 	.word	0xffffffff


	//   ....[200]....
        /*772c*/ 	.word	0xffffffff


	//   ....[201]....
        /*7730*/ 	.word	0xffffffff


	//   ....[202]....
        /*7734*/ 	.word	0xffffffff


	//   ....[203]....
        /*7738*/ 	.word	0xffffffff


	//   ....[204]....
        /*773c*/ 	.word	0xffffffff


	//----- nvinfo : EIATTR_COOP_GROUP_INSTR_OFFSETS
	.align		4
.L_345:
        /*7740*/ 	.byte	0x04, 0x28
        /*7742*/ 	.short	(.L_347 - .L_346)


	//   ....[0]....
.L_346:
        /*7744*/ 	.word	0x00000080


	//   ....[1]....
        /*7748*/ 	.word	0x00000090


	//   ....[2]....
        /*774c*/ 	.word	0x000002f0


	//   ....[3]....
        /*7750*/ 	.word	0x00000450


	//   ....[4]....
        /*7754*/ 	.word	0x00000570


	//   ....[5]....
        /*7758*/ 	.word	0x000006d0


	//   ....[6]....
        /*775c*/ 	.word	0x00001ba0


	//   ....[7]....
        /*7760*/ 	.word	0x00003c20


	//   ....[8]....
        /*7764*/ 	.word	0x000043c0


	//   ....[9]....
        /*7768*/ 	.word	0x00005970


	//   ....[10]....
        /*776c*/ 	.word	0x00005a00


	//   ....[11]....
        /*7770*/ 	.word	0x00005d80


	//   ....[12]....
        /*7774*/ 	.word	0x00005da0


	//   ....[13]....
        /*7778*/ 	.word	0x0000b8d0


	//   ....[14]....
        /*777c*/ 	.word	0x0000b920


	//   ....[15]....
        /*7780*/ 	.word	0x0000b960


	//   ....[16]....
        /*7784*/ 	.word	0x0000b980


	//   ....[17]....
        /*7788*/ 	.word	0x00025d90


	//   ....[18]....
        /*778c*/ 	.word	0x00026400


	//   ....[19]....
        /*7790*/ 	.word	0x00027360


	//   ....[20]....
        /*7794*/ 	.word	0x00027440


	//   ....[21]....
        /*7798*/ 	.word	0x000275d0


	//   ....[22]....
        /*779c*/ 	.word	0x000275f0


	//   ....[23]....
        /*77a0*/ 	.word	0x0002fad0


	//   ....[24]....
        /*77a4*/ 	.word	0x0002faf0


	//   ....[25]....
        /*77a8*/ 	.word	0x0002fb50


	//   ....[26]....
        /*77ac*/ 	.word	0x0002fb90


	//   ....[27]....
        /*77b0*/ 	.word	0x00030f60


	//   ....[28]....
        /*77b4*/ 	.word	0x00030fa0


	//   ....[29]....
        /*77b8*/ 	.word	0x00031220


	//   ....[30]....
        /*77bc*/ 	.word	0x00031260


	//   ....[31]....
        /*77c0*/ 	.word	0x00031280


	//   ....[32]....
        /*77c4*/ 	.word	0x00031290


	//   ....[33]....
        /*77c8*/ 	.word	0x000320c0


	//   ....[34]....
        /*77cc*/ 	.word	0x000320d0


	//   ....[35]....
        /*77d0*/ 	.word	0x000332b0


	//   ....[36]....
        /*77d4*/ 	.word	0x00034810


	//   ....[37]....
        /*77d8*/ 	.word	0x00034830


	//   ....[38]....
        /*77dc*/ 	.word	0x00034850


	//   ....[39]....
        /*77e0*/ 	.word	0x00034870


	//   ....[40]....
        /*77e4*/ 	.word	0x000348c0


	//   ....[41]....
        /*77e8*/ 	.word	0x000348e0


	//   ....[42]....
        /*77ec*/ 	.word	0x00034930


	//   ....[43]....
        /*77f0*/ 	.word	0x00034950


	//   ....[44]....
        /*77f4*/ 	.word	0x000349a0


	//   ....[45]....
        /*77f8*/ 	.word	0x000349c0


	//   ....[46]....
        /*77fc*/ 	.word	0x00034a10


	//   ....[47]....
        /*7800*/ 	.word	0x00034a30


	//   ....[48]....
        /*7804*/ 	.word	0x00034ff0


	//   ....[49]....
        /*7808*/ 	.word	0x00035040


	//   ....[50]....
        /*780c*/ 	.word	0x00035080


	//   ....[51]....
        /*7810*/ 	.word	0x000350b0


	//   ....[52]....
        /*7814*/ 	.word	0x000350f0


	//   ....[53]....
        /*7818*/ 	.word	0x00035190


	//   ....[54]....
        /*781c*/ 	.word	0x000351c0


	//   ....[55]....
        /*7820*/ 	.word	0x00035260


	//   ....[56]....
        /*7824*/ 	.word	0x00035290


	//   ....[57]....
        /*7828*/ 	.word	0x000352f0


	//   ....[58]....
        /*782c*/ 	.word	0x00035320


	//   ....[59]....
        /*7830*/ 	.word	0x00035370


	//   ....[60]....
        /*7834*/ 	.word	0x000353c0


	//   ....[61]....
        /*7838*/ 	.word	0x00035430


	//   ....[62]....
        /*783c*/ 	.word	0x00035470


	//   ....[63]....
        /*7840*/ 	.word	0x000354a0


	//   ....[64]....
        /*7844*/ 	.word	0x00035ac0


	//   ....[65]....
        /*7848*/ 	.word	0x00035af0


	//   ....[66]....
        /*784c*/ 	.word	0x00035b70


	//   ....[67]....
        /*7850*/ 	.word	0x00035bd0


	//   ....[68]....
        /*7854*/ 	.word	0x00035c10


	//   ....[69]....
        /*7858*/ 	.word	0x00035c40


	//   ....[70]....
        /*785c*/ 	.word	0x00035cf0


	//   ....[71]....
        /*7860*/ 	.word	0x00035d10


	//   ....[72]....
        /*7864*/ 	.word	0x00035dc0


	//   ....[73]....
        /*7868*/ 	.word	0x00035df0


	//   ....[74]....
        /*786c*/ 	.word	0x00035e90


	//   ....[75]....
        /*7870*/ 	.word	0x00035eb0


	//   ....[76]....
        /*7874*/ 	.word	0x00035f50


	//   ....[77]....
        /*7878*/ 	.word	0x00035f80


	//   ....[78]....
        /*787c*/ 	.word	0x00036010


	//   ....[79]....
        /*7880*/ 	.word	0x00036060


	//   ....[80]....
        /*7884*/ 	.word	0x00036420


	//   ....[81]....
        /*7888*/ 	.word	0x00036450


	//   ....[82]....
        /*788c*/ 	.word	0x00036480


	//   ....[83]....
        /*7890*/ 	.word	0x000364b0


	//   ....[84]....
        /*7894*/ 	.word	0x000364e0


	//   ....[85]....
        /*7898*/ 	.word	0x00036570


	//   ....[86]....
        /*789c*/ 	.word	0x000365b0


	//   ....[87]....
        /*78a0*/ 	.word	0x000365e0


	//   ....[88]....
        /*78a4*/ 	.word	0x00036670


	//   ....[89]....
        /*78a8*/ 	.word	0x000366a0


	//   ....[90]....
        /*78ac*/ 	.word	0x000366b0


	//   ....[91]....
        /*78b0*/ 	.word	0x00036740


	//   ....[92]....
        /*78b4*/ 	.word	0x00036f20


	//   ....[93]....
        /*78b8*/ 	.word	0x00036f40


	//   ....[94]....
        /*78bc*/ 	.word	0x00036f50


	//   ....[95]....
        /*78c0*/ 	.word	0x00036f60


	//   ....[96]....
        /*78c4*/ 	.word	0x00036f80


	//   ....[97]....
        /*78c8*/ 	.word	0x00036fa0


	//   ....[98]....
        /*78cc*/ 	.word	0x00036fd0


	//   ....[99]....
        /*78d0*/ 	.word	0x00037010


	//   ....[100]....
        /*78d4*/ 	.word	0x00037030


	//   ....[101]....
        /*78d8*/ 	.word	0x00037060


	//   ....[102]....
        /*78dc*/ 	.word	0x00037080


	//   ....[103]....
        /*78e0*/ 	.word	0x000370b0


	//   ....[104]....
        /*78e4*/ 	.word	0x00037410


	//   ....[105]....
        /*78e8*/ 	.word	0x00037430


	//   ....[106]....
        /*78ec*/ 	.word	0x00037440


	//   ....[107]....
        /*78f0*/ 	.word	0x00037450


	//   ....[108]....
        /*78f4*/ 	.word	0x00037460


	//   ....[109]....
        /*78f8*/ 	.word	0x00037480


	//   ....[110]....
        /*78fc*/ 	.word	0x000374f0


	//   ....[111]....
        /*7900*/ 	.word	0x00037510


	//   ....[112]....
        /*7904*/ 	.word	0x00037570


	//   ....[113]....
        /*7908*/ 	.word	0x00037580


	//   ....[114]....
        /*790c*/ 	.word	0x00037600


	//   ....[115]....
        /*7910*/ 	.word	0x00037670


	//   ....[116]....
        /*7914*/ 	.word	0x000379a0


	//   ....[117]....
        /*7918*/ 	.word	0x00037ee0


	//   ....[118]....
        /*791c*/ 	.word	0x00037fd0


	//   ....[119]....
        /*7920*/ 	.word	0x00038070


	//   ....[120]....
        /*7924*/ 	.word	0x000380d0


	//   ....[121]....
        /*7928*/ 	.word	0x00038190


	//   ....[122]....
        /*792c*/ 	.word	0x000381f0


	//   ....[123]....
        /*7930*/ 	.word	0x000382b0


	//   ....[124]....
        /*7934*/ 	.word	0x00038310


	//   ....[125]....
        /*7938*/ 	.word	0x000383d0


	//   ....[126]....
        /*793c*/ 	.word	0x00038430


	//   ....[127]....
        /*7940*/ 	.word	0x000384f0


	//   ....[128]....
        /*7944*/ 	.word	0x00038550


	//   ....[129]....
        /*7948*/ 	.word	0x000385f0


	//   ....[130]....
        /*794c*/ 	.word	0x00038690


	//   ....[131]....
        /*7950*/ 	.word	0x000386f0


	//   ....[132]....
        /*7954*/ 	.word	0x000387a0


	//   ....[133]....
        /*7958*/ 	.word	0x00038880


	//   ....[134]....
        /*795c*/ 	.word	0x000389a0


	//   ....[135]....
        /*7960*/ 	.word	0x00038a00


	//   ....[136]....
        /*7964*/ 	.word	0x00038b10


	//   ....[137]....
        /*7968*/ 	.word	0x00038b70


	//   ....[138]....
        /*796c*/ 	.word	0x00038c90


	//   ....[139]....
        /*7970*/ 	.word	0x00038cf0


	//   ....[140]....
        /*7974*/ 	.word	0x00038e10


	//   ....[141]....
        /*7978*/ 	.word	0x00038e70


	//   ....[142]....
        /*797c*/ 	.word	0x00038f60


	//   ....[143]....
        /*7980*/ 	.word	0x00038fd0


	//   ....[144]....
        /*7984*/ 	.word	0x00039030


	//   ....[145]....
        /*7988*/ 	.word	0x000390f0


	//   ....[146]....
        /*798c*/ 	.word	0x00039180


	//   ....[147]....
        /*7990*/ 	.word	0x00039220


	//   ....[148]....
        /*7994*/ 	.word	0x000392b0


	//   ....[149]....
        /*7998*/ 	.word	0x00039380


	//   ....[150]....
        /*799c*/ 	.word	0x000394b0


	//   ....[151]....
        /*79a0*/ 	.word	0x00039500


	//   ....[152]....
        /*79a4*/ 	.word	0x00039570


	//   ....[153]....
        /*79a8*/ 	.word	0x00039660


	//   ....[154]....
        /*79ac*/ 	.word	0x00039790


	//   ....[155]....
        /*79b0*/ 	.word	0x000397e0


	//   ....[156]....
        /*79b4*/ 	.word	0x00039850


	//   ....[157]....
        /*79b8*/ 	.word	0x00039940


	//   ....[158]....
        /*79bc*/ 	.word	0x00039a70


	//   ....[159]....
        /*79c0*/ 	.word	0x00039ac0


	//   ....[160]....
        /*79c4*/ 	.word	0x00039b30


	//   ....[161]....
        /*79c8*/ 	.word	0x00039c10


	//   ....[162]....
        /*79cc*/ 	.word	0x00039d60


	//   ....[163]....
        /*79d0*/ 	.word	0x00039e40


	//   ....[164]....
        /*79d4*/ 	.word	0x00039eb0


	//   ....[165]....
        /*79d8*/ 	.word	0x00039f70


	//   ....[166]....
        /*79dc*/ 	.word	0x0003a050


	//   ....[167]....
        /*79e0*/ 	.word	0x0003a110


	//   ....[168]....
        /*79e4*/ 	.word	0x0003a1f0


	//   ....[169]....
        /*79e8*/ 	.word	0x0003a2b0


	//   ....[170]....
        /*79ec*/ 	.word	0x0003a390


	//   ....[171]....
        /*79f0*/ 	.word	0x0003a450


	//   ....[172]....
        /*79f4*/ 	.word	0x0003a530


	//   ....[173]....
        /*79f8*/ 	.word	0x0003a600


	//   ....[174]....
        /*79fc*/ 	.word	0x0003a760


	//   ....[175]....
        /*7a00*/ 	.word	0x0003a800


	//   ....[176]....
        /*7a04*/ 	.word	0x0003a860


	//   ....[177]....
        /*7a08*/ 	.word	0x0003a900


	//   ....[178]....
        /*7a0c*/ 	.word	0x0003a960


	//   ....[179]....
        /*7a10*/ 	.word	0x0003aa00


	//   ....[180]....
        /*7a14*/ 	.word	0x0003aa60


	//   ....[181]....
        /*7a18*/ 	.word	0x0003ab00


	//   ....[182]....
        /*7a1c*/ 	.word	0x0003ab60


	//   ....[183]....
        /*7a20*/ 	.word	0x0003ac00


	//   ....[184]....
        /*7a24*/ 	.word	0x0003ac60


	//   ....[185]....
        /*7a28*/ 	.word	0x0003ad00


	//   ....[186]....
        /*7a2c*/ 	.word	0x0003ade0


	//   ....[187]....
        /*7a30*/ 	.word	0x0003ae80


	//   ....[188]....
        /*7a34*/ 	.word	0x0003aef0


	//   ....[189]....
        /*7a38*/ 	.word	0x0003afc0


	//   ....[190]....
        /*7a3c*/ 	.word	0x0003b020


	//   ....[191]....
        /*7a40*/ 	.word	0x0003b0f0


	//   ....[192]....
        /*7a44*/ 	.word	0x0003b150


	//   ....[193]....
        /*7a48*/ 	.word	0x0003b220


	//   ....[194]....
        /*7a4c*/ 	.word	0x0003b280


	//   ....[195]....
        /*7a50*/ 	.word	0x0003b350


	//   ....[196]....
        /*7a54*/ 	.word	0x0003b3b0


	//   ....[197]....
        /*7a58*/ 	.word	0x0003b480


	//   ....[198]....
        /*7a5c*/ 	.word	0x0003b590


	//   ....[199]....
        /*7a60*/ 	.word	0x0003db00


	//   ....[200]....
        /*7a64*/ 	.word	0x0003e2c0


	//   ....[201]....
        /*7a68*/ 	.word	0x0003f560


	//   ....[202]....
        /*7a6c*/ 	.word	0x0003f5c0


	//   ....[203]....
        /*7a70*/ 	.word	0x0003f620


	//   ....[204]....
        /*7a74*/ 	.word	0x0003f640


	//----- nvinfo : EIATTR_REG_RECONFIG
	.align		4
.L_347:
        /*7a78*/ 	.byte	0x01, 0x54
	.zero		2


	//----- nvinfo : EIATTR_SYSCALL_OFFSETS
	.align		4
        /*7a7c*/ 	.byte	0x04, 0x46
        /*7a7e*/ 	.short	(.L_349 - .L_348)


	//   ....[0]....
.L_348:
        /*7a80*/ 	.word	0x00001ef0


	//   ....[1]....
        /*7a84*/ 	.word	0x00033e70


	//   ....[2]....
        /*7a88*/ 	.word	0x00033fb0


	//   ....[3]....
        /*7a8c*/ 	.word	0x000340a0


	//   ....[4]....
        /*7a90*/ 	.word	0x00034ca0


	//   ....[5]....
        /*7a94*/ 	.word	0x00035780


	//----- nvinfo : EIATTR_MBARRIER_INSTR_OFFSETS
	.align		4
.L_349:
        /*7a98*/ 	.byte	0x04, 0x39
        /*7a9a*/ 	.short	(.L_351 - .L_350)


	//   ....[0]....
.L_350:
        /*7a9c*/ 	.word	0x00000190
        /*7aa0*/ 	.word	0x000000ff
        /*7aa4*/ 	.word	0x00032400
        /*7aa8*/ 	.short	0x0100
        /*7aaa*/ 	.byte	0x08
	.zero		1


	//   ....[1]....
        /*7aac*/ 	.word	0x000001a0
        /*7ab0*/ 	.word	0x000000ff
        /*7ab4*/ 	.word	0x00032410
        /*7ab8*/ 	.short	0x0100
        /*7aba*/ 	.byte	0x08
	.zero		1


	//   ....[2]....
        /*7abc*/ 	.word	0x000001b0
        /*7ac0*/ 	.word	0x000000ff
        /*7ac4*/ 	.word	0x00032420
        /*7ac8*/ 	.short	0x0100
        /*7aca*/ 	.byte	0x08
	.zero		1


	//   ....[3]....
        /*7acc*/ 	.word	0x000002a0
        /*7ad0*/ 	.word	0x000000ff
        /*7ad4*/ 	.word	0x00032430
        /*7ad8*/ 	.short	0x0100
        /*7ada*/ 	.byte	0x08
	.zero		1


	//   ....[4]....
        /*7adc*/ 	.word	0x000002b0
        /*7ae0*/ 	.word	0x000000ff
        /*7ae4*/ 	.word	0x00032440
        /*7ae8*/ 	.short	0x0100
        /*7aea*/ 	.byte	0x08
	.zero		1


	//   ....[5]....
        /*7aec*/ 	.word	0x000002c0
        /*7af0*/ 	.word	0x000000ff
        /*7af4*/ 	.word	0x00032438
        /*7af8*/ 	.short	0x0100
        /*7afa*/ 	.byte	0x08
	.zero		1


	//   ....[6]....
        /*7afc*/ 	.word	0x000002d0
        /*7b00*/ 	.word	0x000000ff
        /*7b04*/ 	.word	0x00032448
        /*7b08*/ 	.short	0x0100
        /*7b0a*/ 	.byte	0x08
	.zero		1


	//   ....[7]....
        /*7b0c*/ 	.word	0x00000400
        /*7b10*/ 	.word	0x000000ff
        /*7b14*/ 	.word	0x00032450
        /*7b18*/ 	.short	0x0100
        /*7b1a*/ 	.byte	0x08
	.zero		1


	//   ....[8]....
        /*7b1c*/ 	.word	0x00000410
        /*7b20*/ 	.word	0x000000ff
        /*7b24*/ 	.word	0x00032460
        /*7b28*/ 	.short	0x0100
        /*7b2a*/ 	.byte	0x08
	.zero		1


	//   ....[9]....
        /*7b2c*/ 	.word	0x00000420
        /*7b30*/ 	.word	0x000000ff
        /*7b34*/ 	.word	0x00032458
        /*7b38*/ 	.short	0x0100
        /*7b3a*/ 	.byte	0x08
	.zero		1


	//   ....[10]....
        /*7b3c*/ 	.word	0x00000430
        /*7b40*/ 	.word	0x000000ff
        /*7b44*/ 	.word	0x00032468
        /*7b48*/ 	.short	0x0100
        /*7b4a*/ 	.byte	0x08
	.zero		1


	//   ....[11]....
        /*7b4c*/ 	.word	0x00000520
        /*7b50*/ 	.word	0x000000ff
        /*7b54*/ 	.word	0x00032470
        /*7b58*/ 	.short	0x0100
        /*7b5a*/ 	.byte	0x06
	.zero		1


	//   ....[12]....
        /*7b5c*/ 	.word	0x00000530
        /*7b60*/ 	.word	0x000000ff
        /*7b64*/ 	.word	0x00032480
        /*7b68*/ 	.short	0x0100
        /*7b6a*/ 	.byte	0x06
	.zero		1


	//   ....[13]....
        /*7b6c*/ 	.word	0x00000540
        /*7b70*/ 	.word	0x000000ff
        /*7b74*/ 	.word	0x00032478
        /*7b78*/ 	.short	0x0100
        /*7b7a*/ 	.byte	0x06
	.zero		1


	//   ....[14]....
        /*7b7c*/ 	.word	0x00000550
        /*7b80*/ 	.word	0x000000ff
        /*7b84*/ 	.word	0x00032488
        /*7b88*/ 	.short	0x0100
        /*7b8a*/ 	.byte	0x06
	.zero		1


	//   ....[15]....
        /*7b8c*/ 	.word	0x00000680
        /*7b90*/ 	.word	0x000000ff
        /*7b94*/ 	.word	0x00032490
        /*7b98*/ 	.short	0x0100
        /*7b9a*/ 	.byte	0x08
	.zero		1


	//   ....[16]....
        /*7b9c*/ 	.word	0x00000690
        /*7ba0*/ 	.word	0x000000ff
        /*7ba4*/ 	.word	0x000324a0
        /*7ba8*/ 	.short	0x0100
        /*7baa*/ 	.byte	0x08
	.zero		1


	//   ....[17]....
        /*7bac*/ 	.word	0x000006a0
        /*7bb0*/ 	.word	0x000000ff
        /*7bb4*/ 	.word	0x00032498
        /*7bb8*/ 	.short	0x0100
        /*7bba*/ 	.byte	0x08
	.zero		1


	//   ....[18]....
        /*7bbc*/ 	.word	0x000006b0
        /*7bc0*/ 	.word	0x000000ff
        /*7bc4*/ 	.word	0x000324a8
        /*7bc8*/ 	.short	0x0100
        /*7bca*/ 	.byte	0x08
	.zero		1


	//   ....[19]....
        /*7bcc*/ 	.word	0x000007f0
        /*7bd0*/ 	.word	0x000000ff
        /*7bd4*/ 	.word	0x000324b0
        /*7bd8*/ 	.short	0x0100
        /*7bda*/ 	.byte	0x08
	.zero		1


	//   ....[20]....
        /*7bdc*/ 	.word	0x00000800
        /*7be0*/ 	.word	0x000000ff
        /*7be4*/ 	.word	0x000324c0
        /*7be8*/ 	.short	0x0100
        /*7bea*/ 	.byte	0x08
	.zero		1


	//   ....[21]....
        /*7bec*/ 	.word	0x00000810
        /*7bf0*/ 	.word	0x000000ff
        /*7bf4*/ 	.word	0x000324b8
        /*7bf8*/ 	.short	0x0100
        /*7bfa*/ 	.byte	0x08
	.zero		1


	//   ....[22]....
        /*7bfc*/ 	.word	0x00000820
        /*7c00*/ 	.word	0x000000ff
        /*7c04*/ 	.word	0x000324c8
        /*7c08*/ 	.short	0x0100
        /*7c0a*/ 	.byte	0x08
	.zero		1


	//   ....[23]....
        /*7c0c*/ 	.word	0x00002210
        /*7c10*/ 	.word	0x00000012
        /*7c14*/ 	.word	0x00032400
        /*7c18*/ 	.short	0x010a
        /*7c1a*/ 	.byte	0x3f
	.zero		1


	//   ....[24]....
        /*7c1c*/ 	.word	0x000025f0
        /*7c20*/ 	.word	0x0000000a
        /*7c24*/ 	.word	0x00000000
        /*7c28*/ 	.short	0x010a
        /*7c2a*/ 	.byte	0x3f
	.zero		1


	//   ....[25]....
        /*7c2c*/ 	.word	0x00002650
        /*7c30*/ 	.word	0x0000000a
        /*7c34*/ 	.word	0x00000000
        /*7c38*/ 	.short	0x010a
        /*7c3a*/ 	.byte	0x3f
	.zero		1


	//   ....[26]....
        /*7c3c*/ 	.word	0x00002a00
        /*7c40*/ 	.word	0x00000012
        /*7c44*/ 	.word	0x00032410
        /*7c48*/ 	.short	0x010a
        /*7c4a*/ 	.byte	0x3f
	.zero		1


	//   ....[27]....
        /*7c4c*/ 	.word	0x00002b00
        /*7c50*/ 	.word	0x0000000a
        /*7c54*/ 	.word	0x00000000
        /*7c58*/ 	.short	0x010a
        /*7c5a*/ 	.byte	0x3f
	.zero		1


	//   ....[28]....
        /*7c5c*/ 	.word	0x00002b60
        /*7c60*/ 	.word	0x0000000a
        /*7c64*/ 	.word	0x00000000
        /*7c68*/ 	.short	0x010a
        /*7c6a*/ 	.byte	0x3f
	.zero		1


	//   ....[29]....
        /*7c6c*/ 	.word	0x000038b0
        /*7c70*/ 	.word	0x00000000
        /*7c74*/ 	.word	0x00000000
        /*7c78*/ 	.short	0x0101
        /*7c7a*/ 	.byte	0x3f
	.zero		1


	//   ....[30]....
        /*7c7c*/ 	.word	0x00009090
        /*7c80*/ 	.word	0x00000000
        /*7c84*/ 	.word	0x00000000
        /*7c88*/ 	.short	0x0101
        /*7c8a*/ 	.byte	0x3f
	.zero		1


	//   ....[31]....
        /*7c8c*/ 	.word	0x00009830
        /*7c90*/ 	.word	0x00000002
        /*7c94*/ 	.word	0x00000000
        /*7c98*/ 	.short	0x010a
        /*7c9a*/ 	.byte	0x3f
	.zero		1


	//   ....[32]....
        /*7c9c*/ 	.word	0x000098d0
        /*7ca0*/ 	.word	0x00000008
        /*7ca4*/ 	.word	0x00000000
        /*7ca8*/ 	.short	0x010a
        /*7caa*/ 	.byte	0x3f
	.zero		1


	//   ....[33]....
        /*7cac*/ 	.word	0x00009ce0
        /*7cb0*/ 	.word	0x00000000
        /*7cb4*/ 	.word	0x00000000
        /*7cb8*/ 	.short	0x010a
        /*7cba*/ 	.byte	0x3f
	.zero		1


	//   ....[34]....
        /*7cbc*/ 	.word	0x00009db0
        /*7cc0*/ 	.word	0x0000000e
        /*7cc4*/ 	.word	0x00000000
        /*7cc8*/ 	.short	0x010a
        /*7cca*/ 	.byte	0x3f
	.zero		1


	//   ....[35]....
        /*7ccc*/ 	.word	0x0000ab80
        /*7cd0*/ 	.word	0x00000000
        /*7cd4*/ 	.word	0x00000000
        /*7cd8*/ 	.short	0x0101
        /*7cda*/ 	.byte	0x3f
	.zero		1


	//   ....[36]....
        /*7cdc*/ 	.word	0x000243e0
        /*7ce0*/ 	.word	0x00000003
        /*7ce4*/ 	.word	0x00000000
        /*7ce8*/ 	.short	0x0101
        /*7cea*/ 	.byte	0x3f
	.zero		1


	//   ....[37]....
        /*7cec*/ 	.word	0x000245d0
        /*7cf0*/ 	.word	0x00000003
        /*7cf4*/ 	.word	0x00000000
        /*7cf8*/ 	.short	0x010a
        /*7cfa*/ 	.byte	0x3f
	.zero		1


	//   ....[38]....
        /*7cfc*/ 	.word	0x000246d0
        /*7d00*/ 	.word	0x00000000
        /*7d04*/ 	.word	0x00000000
        /*7d08*/ 	.short	0x010a
        /*7d0a*/ 	.byte	0x3f
	.zero		1


	//   ....[39]....
        /*7d0c*/ 	.word	0x00024b00
        /*7d10*/ 	.word	0x00000000
        /*7d14*/ 	.word	0x00000000
        /*7d18*/ 	.short	0x010a
        /*7d1a*/ 	.byte	0x3f
	.zero		1


	//   ....[40]....
        /*7d1c*/ 	.word	0x00024c00
        /*7d20*/ 	.word	0x00000002
        /*7d24*/ 	.word	0x00000000
        /*7d28*/ 	.short	0x010a
        /*7d2a*/ 	.byte	0x3f
	.zero		1


	//   ....[41]....
        /*7d2c*/ 	.word	0x00025950
        /*7d30*/ 	.word	0x00000003
        /*7d34*/ 	.word	0x00000000
        /*7d38*/ 	.short	0x0101
        /*7d3a*/ 	.byte	0x3f
	.zero		1


	//   ....[42]....
        /*7d3c*/ 	.word	0x0002f690
        /*7d40*/ 	.word	0x00000003
        /*7d44*/ 	.word	0x00000000
        /*7d48*/ 	.short	0x0101
        /*7d4a*/ 	.byte	0x3f
	.zero		1


	//   ....[43]....
        /*7d4c*/ 	.word	0x00030b10
        /*7d50*/ 	.word	0x000000ff
        /*7d54*/ 	.word	0x00000000
        /*7d58*/ 	.short	0x0101
        /*7d5a*/ 	.byte	0x04
	.zero		1


	//   ....[44]....
        /*7d5c*/ 	.word	0x000345a0
        /*7d60*/ 	.word	0x000000ff
        /*7d64*/ 	.word	0x00032440
        /*7d68*/ 	.short	0x010a
        /*7d6a*/ 	.byte	0x2e
	.zero		1


	//   ....[45]....
        /*7d6c*/ 	.word	0x00034ad0
        /*7d70*/ 	.word	0x000000ff
        /*7d74*/ 	.word	0x00032430
        /*7d78*/ 	.short	0x0107
        /*7d7a*/ 	.byte	0x2e
	.zero		1


	//   ....[46]....
        /*7d7c*/ 	.word	0x00034b40
        /*7d80*/ 	.word	0x000000ff
        /*7d84*/ 	.word	0x00032430
        /*7d88*/ 	.short	0x0101
        /*7d8a*/ 	.byte	0x2e
	.zero		1


	//   ....[47]....
        /*7d8c*/ 	.word	0x00035600
        /*7d90*/ 	.word	0x000000ff
        /*7d94*/ 	.word	0x00032400
        /*7d98*/ 	.short	0x0107
        /*7d9a*/ 	.byte	0x2e
	.zero		1


	//   ....[48]....
        /*7d9c*/ 	.word	0x00035650
        /*7da0*/ 	.word	0x000000ff
        /*7da4*/ 	.word	0x00032400
        /*7da8*/ 	.short	0x0101
        /*7daa*/ 	.byte	0x2e
	.zero		1


	//   ....[49]....
        /*7dac*/ 	.word	0x00036150
        /*7db0*/ 	.word	0x000000ff
        /*7db4*/ 	.word	0x00032410
        /*7db8*/ 	.short	0x0107
        /*7dba*/ 	.byte	0x2e
	.zero		1


	//   ....[50]....
        /*7dbc*/ 	.word	0x000361b0
        /*7dc0*/ 	.word	0x000000ff
        /*7dc4*/ 	.word	0x00032410
        /*7dc8*/ 	.short	0x0101
        /*7dca*/ 	.byte	0x2e
	.zero		1


	//   ....[51]....
        /*7dcc*/ 	.word	0x000361c0
        /*7dd0*/ 	.word	0x000000ff
        /*7dd4*/ 	.word	0x00032420
        /*7dd8*/ 	.short	0x010a
        /*7dda*/ 	.byte	0x2e
	.zero		1


	//   ....[52]....
        /*7ddc*/ 	.word	0x00036210
        /*7de0*/ 	.word	0x000000ff
        /*7de4*/ 	.word	0x00032460
        /*7de8*/ 	.short	0x010a
        /*7dea*/ 	.byte	0x2e
	.zero		1


	//   ....[53]....
        /*7dec*/ 	.word	0x00036940
        /*7df0*/ 	.word	0x000000ff
        /*7df4*/ 	.word	0x00032450
        /*7df8*/ 	.short	0x0107
        /*7dfa*/ 	.byte	0x2e
	.zero		1


	//   ....[54]....
        /*7dfc*/ 	.word	0x000369c0
        /*7e00*/ 	.word	0x000000ff
        /*7e04*/ 	.word	0x00032450
        /*7e08*/ 	.short	0x0101
        /*7e0a*/ 	.byte	0x2e
	.zero		1


	//   ....[55]....
        /*7e0c*/ 	.word	0x00036d20
        /*7e10*/ 	.word	0x00000013
        /*7e14*/ 	.word	0x00032440
        /*7e18*/ 	.short	0x010a
        /*7e1a*/ 	.byte	0x3f
	.zero		1


	//   ....[56]....
        /*7e1c*/ 	.word	0x00037150
        /*7e20*/ 	.word	0x00000013
        /*7e24*/ 	.word	0x00032430
        /*7e28*/ 	.short	0x0107
        /*7e2a*/ 	.byte	0x3f
	.zero		1


	//   ....[57]....
        /*7e2c*/ 	.word	0x00037200
        /*7e30*/ 	.word	0x00000013
        /*7e34*/ 	.word	0x00032430
        /*7e38*/ 	.short	0x0101
        /*7e3a*/ 	.byte	0x3f
	.zero		1


	//   ....[58]....
        /*7e3c*/ 	.word	0x00037230
        /*7e40*/ 	.word	0x00000013
        /*7e44*/ 	.word	0x00032460
        /*7e48*/ 	.short	0x010a
        /*7e4a*/ 	.byte	0x3f
	.zero		1


	//   ....[59]....
        /*7e4c*/ 	.word	0x00037770
        /*7e50*/ 	.word	0x00000013
        /*7e54*/ 	.word	0x00032450
        /*7e58*/ 	.short	0x0107
        /*7e5a*/ 	.byte	0x3f
	.zero		1


	//   ....[60]....
        /*7e5c*/ 	.word	0x00037830
        /*7e60*/ 	.word	0x00000013
        /*7e64*/ 	.word	0x00032450
        /*7e68*/ 	.short	0x0101
        /*7e6a*/ 	.byte	0x3f
	.zero		1


	//   ....[61]....
        /*7e6c*/ 	.word	0x00037920
        /*7e70*/ 	.word	0x00000004
        /*7e74*/ 	.word	0x00032420
        /*7e78*/ 	.short	0x010a
        /*7e7a*/ 	.byte	0x3f
	.zero		1


	//   ....[62]....
        /*7e7c*/ 	.word	0x00037a90
        /*7e80*/ 	.word	0x00000005
        /*7e84*/ 	.word	0x00032440
        /*7e88*/ 	.short	0x010a
        /*7e8a*/ 	.byte	0x3f
	.zero		1


	//   ....[63]....
        /*7e8c*/ 	.word	0x00037b30
        /*7e90*/ 	.word	0x00000011
        /*7e94*/ 	.word	0x00032440
        /*7e98*/ 	.short	0x010a
        /*7e9a*/ 	.byte	0x3f
	.zero		1


	//   ....[64]....
        /*7e9c*/ 	.word	0x00037b70
        /*7ea0*/ 	.word	0x00000005
        /*7ea4*/ 	.word	0x00032460
        /*7ea8*/ 	.short	0x010a
        /*7eaa*/ 	.byte	0x3f
	.zero		1


	//   ....[65]....
        /*7eac*/ 	.word	0x00037bb0
        /*7eb0*/ 	.word	0x00000011
        /*7eb4*/ 	.word	0x00032460
        /*7eb8*/ 	.short	0x010a
        /*7eba*/ 	.byte	0x3f
	.zero		1


	//   ....[66]....
        /*7ebc*/ 	.word	0x00037c10
        /*7ec0*/ 	.word	0x00000012
        /*7ec4*/ 	.word	0x00032400
        /*7ec8*/ 	.short	0x010a
        /*7eca*/ 	.byte	0x3f
	.zero		1


	//   ....[67]....
        /*7ecc*/ 	.word	0x00037c60
        /*7ed0*/ 	.word	0x0000000a
        /*7ed4*/ 	.word	0x00000000
        /*7ed8*/ 	.short	0x010a
        /*7eda*/ 	.byte	0x3f
	.zero		1


	//   ....[68]....
        /*7edc*/ 	.word	0x00037cb0
        /*7ee0*/ 	.word	0x00000012
        /*7ee4*/ 	.word	0x00032410
        /*7ee8*/ 	.short	0x010a
        /*7eea*/ 	.byte	0x3f
	.zero		1


	//   ....[69]....
        /*7eec*/ 	.word	0x00037d00
        /*7ef0*/ 	.word	0x0000000a
        /*7ef4*/ 	.word	0x00000000
        /*7ef8*/ 	.short	0x010a
        /*7efa*/ 	.byte	0x3f
	.zero		1


	//   ....[70]....
        /*7efc*/ 	.word	0x00037d50
        /*7f00*/ 	.word	0x00000008
        /*7f04*/ 	.word	0x00000000
        /*7f08*/ 	.short	0x010a
        /*7f0a*/ 	.byte	0x3f
	.zero		1


	//   ....[71]....
        /*7f0c*/ 	.word	0x00037da0
        /*7f10*/ 	.word	0x0000000e
        /*7f14*/ 	.word	0x00000000
        /*7f18*/ 	.short	0x010a
        /*7f1a*/ 	.byte	0x3f
	.zero		1


	//   ....[72]....
        /*7f1c*/ 	.word	0x00037df0
        /*7f20*/ 	.word	0x00000000
        /*7f24*/ 	.word	0x00000000
        /*7f28*/ 	.short	0x010a
        /*7f2a*/ 	.byte	0x3f
	.zero		1


	//   ....[73]....
        /*7f2c*/ 	.word	0x00037e40
        /*7f30*/ 	.word	0x00000002
        /*7f34*/ 	.word	0x00000000
        /*7f38*/ 	.short	0x010a
        /*7f3a*/ 	.byte	0x3f
	.zero		1


	//   ....[74]....
        /*7f3c*/ 	.word	0x00037f20
        /*7f40*/ 	.word	0x00000003
        /*7f44*/ 	.word	0x00032440
        /*7f48*/ 	.short	0x010a
        /*7f4a*/ 	.byte	0x3f
	.zero		1


	//   ....[75]....
        /*7f4c*/ 	.word	0x00039c50
        /*7f50*/ 	.word	0x00000003
        /*7f54*/ 	.word	0x00032420
        /*7f58*/ 	.short	0x010a
        /*7f5a*/ 	.byte	0x3f
	.zero		1


	//   ....[76]....
        /*7f5c*/ 	.word	0x00039cb0
        /*7f60*/ 	.word	0x00000003
        /*7f64*/ 	.word	0x00032460
        /*7f68*/ 	.short	0x010a
        /*7f6a*/ 	.byte	0x3f
	.zero		1


	//   ....[77]....
        /*7f6c*/ 	.word	0x0003a6b0
        /*7f70*/ 	.word	0x00000013
        /*7f74*/ 	.word	0x00032440
        /*7f78*/ 	.short	0x010a
        /*7f7a*/ 	.byte	0x3f
	.zero		1


	//   ....[78]....
        /*7f7c*/ 	.word	0x0003ad30
        /*7f80*/ 	.word	0x00000013
        /*7f84*/ 	.word	0x00032460
        /*7f88*/ 	.short	0x010a
        /*7f8a*/ 	.byte	0x3f
	.zero		1


	//   ....[79]....
        /*7f8c*/ 	.word	0x0003b4b0
        /*7f90*/ 	.word	0x00000004
        /*7f94*/ 	.word	0x00032420
        /*7f98*/ 	.short	0x010a
        /*7f9a*/ 	.byte	0x3f
	.zero		1


	//   ....[80]....
        /*7f9c*/ 	.word	0x0003b650
        /*7fa0*/ 	.word	0x00000005
        /*7fa4*/ 	.word	0x00032440
        /*7fa8*/ 	.short	0x010a
        /*7faa*/ 	.byte	0x3f
	.zero		1


	//   ....[81]....
        /*7fac*/ 	.word	0x0003b6a0
        /*7fb0*/ 	.word	0x00000011
        /*7fb4*/ 	.word	0x00032440
        /*7fb8*/ 	.short	0x010a
        /*7fba*/ 	.byte	0x3f
	.zero		1


	//   ....[82]....
        /*7fbc*/ 	.word	0x0003b6f0
        /*7fc0*/ 	.word	0x00000005
        /*7fc4*/ 	.word	0x00032460
        /*7fc8*/ 	.short	0x010a
        /*7fca*/ 	.byte	0x3f
	.zero		1


	//   ....[83]....
        /*7fcc*/ 	.word	0x0003bab0
        /*7fd0*/ 	.word	0x00000000
        /*7fd4*/ 	.word	0x00000000
        /*7fd8*/ 	.short	0x010a
        /*7fda*/ 	.byte	0x3f
	.zero		1


	//   ....[84]....
        /*7fdc*/ 	.word	0x0003bbf0
        /*7fe0*/ 	.word	0x0000000a
        /*7fe4*/ 	.word	0x00000000
        /*7fe8*/ 	.short	0x010a
        /*7fea*/ 	.byte	0x3f
	.zero		1


	//   ....[85]....
        /*7fec*/ 	.word	0x0003c250
        /*7ff0*/ 	.word	0x00000000
        /*7ff4*/ 	.word	0x00000000
        /*7ff8*/ 	.short	0x010a
        /*7ffa*/ 	.byte	0x3f
	.zero		1


	//   ....[86]....
        /*7ffc*/ 	.word	0x0003c390
        /*8000*/ 	.word	0x0000000a
        /*8004*/ 	.word	0x00000000
        /*8008*/ 	.short	0x010a
        /*800a*/ 	.byte	0x3f
	.zero		1


	//   ....[87]....
        /*800c*/ 	.word	0x0003d590
        /*8010*/ 	.word	0x00000000
        /*8014*/ 	.word	0x00000000
        /*8018*/ 	.short	0x0101
        /*801a*/ 	.byte	0x3f
	.zero		1


	//   ....[88]....
        /*801c*/ 	.word	0x00057330
        /*8020*/ 	.word	0x00000000
        /*8024*/ 	.word	0x00000000
        /*8028*/ 	.short	0x0101
        /*802a*/ 	.byte	0x3f
	.zero		1


	//   ....[89]....
        /*802c*/ 	.word	0x00057350
        /*8030*/ 	.word	0x0000000a
        /*8034*/ 	.word	0x00000000
        /*8038*/ 	.short	0x010a
        /*803a*/ 	.byte	0x3f
	.zero		1


	//   ....[90]....
        /*803c*/ 	.word	0x000573a0
        /*8040*/ 	.word	0x0000000a
        /*8044*/ 	.word	0x00000000
        /*8048*/ 	.short	0x010a
        /*804a*/ 	.byte	0x3f
	.zero		1


	//----- nvinfo : EIATTR_NUM_MBARRIERS
	.align		4
.L_351:
        /*804c*/ 	.byte	0x03, 0x38
        /*804e*/ 	.short	0x0017


	//----- nvinfo : EIATTR_EXIT_INSTR_OFFSETS
	.align		4
        /*8050*/ 	.byte	0x04, 0x1c
        /*8052*/ 	.short	(.L_353 - .L_352)


	//   ....[0]....
.L_352:
        /*8054*/ 	.word	0x00037c00


	//----- nvinfo : EIATTR_MAX_THREADS
	.align		4
.L_353:
        /*8058*/ 	.byte	0x04, 0x05
        /*805a*/ 	.short	(.L_355 - .L_354)
.L_354:
        /*805c*/ 	.word	0x00000180
        /*8060*/ 	.word	0x00000001
        /*8064*/ 	.word	0x00000001


	//----- nvinfo : EIATTR_CRS_STACK_SIZE
	.align		4
.L_355:
        /*8068*/ 	.byte	0x04, 0x1e
        /*806a*/ 	.short	(.L_357 - .L_356)
.L_356:
        /*806c*/ 	.word	0x00000000


	//----- nvinfo : EIATTR_CBANK_PARAM_SIZE
	.align		4
.L_357:
        /*8070*/ 	.byte	0x03, 0x19
        /*8072*/ 	.short	0x0b70


	//----- nvinfo : EIATTR_PARAM_CBANK
	.align		4
        /*8074*/ 	.byte	0x04, 0x0a
        /*8076*/ 	.short	(.L_359 - .L_358)
	.align		4
.L_358:
        /*8078*/ 	.word	index@(.nv.constant0._ZN7cutlass13device_kernelIN5flash11enable_sm90INS1_16FlashAttnFwdSm90INS1_25CollectiveMainloopFwdSm90ILi2EN4cute5tupleIJNS5_1CILi1EEES8_S8_EEENS6_IJNS7_ILi128EEENS7_ILi96EEENS7_ILi64EEEEEELi256ENS_10bfloat16_tEfNS_4arch4Sm90ELb0ELb1ELb1ELb0ELb1ELb0ELb1ELb1ELb0ELb1ELb1ELb0EEENS1_21CollectiveEpilogueFwdINS6_IJSA_NS7_ILi256EEESB_EEES9_SE_SG_Li256ELb0ELb1ELb1ELb0EEENS1_19SingleTileSchedulerILb0ELb1ELb1ELi128EEEEEEEEEvNT_6ParamsE)
        /*807c*/ 	.short	0x0210
        /*807e*/ 	.short	0x0b70


	//----- nvinfo : EIATTR_SW_WAR
	.align		4
.L_359:
        /*8080*/ 	.byte	0x04, 0x36
        /*8082*/ 	.short	(.L_361 - .L_360)
.L_360:
        /*8084*/ 	.word	0x00000008
.L_361:


//--------------------- .nv.info._ZN7cutlass13device_kernelIN5flash11enable_sm90INS1_16FlashAttnFwdSm90INS1_25CollectiveMainloopFwdSm90ILi2EN4cute5tupleIJNS5_1CILi1EEES8_S8_EEENS6_IJNS7_ILi128EEENS7_ILi96EEENS7_ILi64EEEEEELi256ENS_10bfloat16_tEfNS_4arch4Sm90ELb0ELb1ELb1ELb1ELb1ELb0ELb0ELb1ELb0ELb1ELb1ELb0EEENS1_21CollectiveEpilogueFwdINS6_IJSA_NS7_ILi256EEESB_EEES9_SE_SG_Li256ELb1ELb1ELb1ELb0EEENS1_36VarlenDynamicPersistentTileSchedulerILi128ELi96ELi256ELi128ELb1ELb1ELb1ELb1ELb0ELb1EEEEEEEEEvNT_6ParamsE --------------------------
	.section	.nv.info._ZN7cutlass13device_kernelIN5flash11enable_sm90INS1_16FlashAttnFwdSm90INS1_25CollectiveMainloopFwdSm90ILi2EN4cute5tupleIJNS5_1CILi1EEES8_S8_EEENS6_IJNS7_ILi128EEENS7_ILi96EEENS7_ILi64EEEEEELi256ENS_10bfloat16_tEfNS_4arch4Sm90ELb0ELb1ELb1ELb1ELb1ELb0ELb0ELb1ELb0ELb1ELb1ELb0EEENS1_21CollectiveEpilogueFwdINS6_IJSA_NS7_ILi256EEESB_EEES9_SE_SG_Li256ELb1ELb1ELb1ELb0EEENS1_36VarlenDynamicPersistentTileSchedulerILi128ELi96ELi256ELi128ELb1ELb1ELb1ELb1ELb0ELb1EEEEEEEEEvNT_6ParamsE,"",@"SHT_CUDA_INFO"
	.sectionflags	@""
	.align	4


	//----- nvinfo : EIATTR_CUDA_API_VERSION
	.align		4
        /*0000*/ 	.byte	0x04, 0x37
        /*0002*/ 	.short	(.L_363 - .L_362)
.L_362:
        /*0004*/ 	.word	0x00000082


	//----- nvinfo : EIATTR_KPARAM_INFO
	.align		4
.L_363:
        /*0008*/ 	.byte	0x04, 0x17
        /*000a*/ 	.short	(.L_365 - .L_364)
.L_364:
        /*000c*/ 	.word	0x00000000
        /*0010*/ 	.short	0x0000
        /*0012*/ 	.short	0x0070
        /*0014*/ 	.byte	0x00, 0xf0, 0x01, 0x2a


	//----- nvinfo : EIATTR_SPARSE_MMA_MASK
	.align		4
.L_365:
        /*0018*/ 	.byte	0x03, 0x50
        /*001a*/ 	.short	0x0000


	//----- nvinfo : EIATTR_MAXREG_COUNT
	.align		4
        /*001c*/ 	.byte	0x03, 0x1b
        /*001e*/ 	.short	0x00a8


	//----- nvinfo : EIATTR_NUM_BARRIERS
	.align		4
        /*0020*/ 	.byte	0x02, 0x4c
        /*0022*/ 	.byte	0x10
	.zero		1


	//----- nvinfo : EIATTR_EXTERNS
	.align		4
        /*0024*/ 	.byte	0x04, 0x0f
        /*0026*/ 	.short	(.L_367 - .L_366)


	//   ....[0]....
	.align		4
.L_366:
        /*0028*/ 	.word	index@(__assertfail)


	//----- nvinfo : EIATTR_ANNOTATIONS
	.align		4
.L_367:
        /*002c*/ 	.byte	0x04, 0x55
        /*002e*/ 	.short	(.L_369 - .L_368)


	//   ....[0]....
.L_368:
        /* <DEDUP_REMOVED lines=10> */


	//----- nvinfo : EIATTR_MERCURY_ISA_VERSION
	.align		4
.L_369:
        /*00b8*/ 	.byte	0x03, 0x5f
        /*00ba*/ 	.short	0x0101


	//----- nvinfo : EIATTR_UNUSED_LOAD_BYTE_OFFSET
	.align		4
        /*00bc*/ 	.byte	0x04, 0x44
        /*00be*/ 	.short	(.L_371 - .L_370)


	//   ....[0]....
.L_370:
        /*00c0*/ 	.word	0x00000960
        /*00c4*/ 	.word	0x0000fff0


	//   ....[1]....
        /*00c8*/ 	.word	0x0000f110
        /*00cc*/ 	.word	0x0000fff0


	//----- nvinfo : EIATTR_INT_WARP_WIDE_INSTR_OFFSETS
	.align		4
.L_371:
        /*00d0*/ 	.byte	0x04, 0x31
        /*00d2*/ 	.short	(.L_373 - .L_372)


	//   ....[0]....
.L_372:
        /*00d4*/ 	.word	0x000000c0


	//   ....[1]....
        /*00d8*/ 	.word	0x000000d0


	//   ....[2]....
        /*00dc*/ 	.word	0x00000170


	//   ....[3]....
        /*00e0*/ 	.word	0x00015580


	//   ....[4]....
        /*00e4*/ 	.word	0x00015610


	//   ....[5]....
        /*00e8*/ 	.word	0x00018880


	//   ....[6]....
        /*00ec*/ 	.word	0x00018910


	//----- nvinfo : EIATTR_COOP_GROUP_MASK_REGIDS
	.align		4
.L_373:
        /*00f0*/ 	.byte	0x04, 0x29
        /*00f2*/ 	.short	(.L_375 - .L_374)


	//   ....[0]....
.L_374:
        /*00f4*/ 	.word	0xffffffff


	//   ....[1]....
        /*00f8*/ 	.word	0xffffffff


	//   ....[2]....
        /*00fc*/ 	.word	0xffffffff


	//   ....[3]....
        /*0100*/ 	.word	0xffffffff


	//   ....[4]....
        /*0104*/ 	.word	0xffffffff


	//   ....[5]....
        /*0108*/ 	.word	0xffffffff


	//   ....[6]....
        /*010c*/ 	.word	0xffffffff


	//   ....[7]....
        /*0110*/ 	.word	0xffffffff


	//   ....[8]....
        /*0114*/ 	.word	0xffffffff


	//   ....[9]....
        /*0118*/ 	.word	0xffffffff


	//   ....[10]....
        /*011c*/ 	.word	0xffffffff


	//   ....[11]....
        /*0120*/ 	.word	0xffffffff


	//   ....[12]....
        /*0124*/ 	.word	0xffffffff


	//   ....[13]....
        /*0128*/ 	.word	0xffffffff


	//   ....[14]....
        /*012c*/ 	.word	0xffffffff


	//   ....[15]....
        /*0130*/ 	.word	0xffffffff


	//   ....[16]....
        /*0134*/ 	.word	0xffffffff


	//   ....[17]....
        /*0138*/ 	.word	0xffffffff


	//   ....[18]....
        /*013c*/ 	.word	0xffffffff


	//   ....[19]....
        /*0140*/ 	.word	0xffffffff


	//   ....[20]....
        /*0144*/ 	.word	0xffffffff


	//   ....[21]....
        /*0148*/ 	.word	0xffffffff


	//   ....[22]....
        /*014c*/ 	.word	0xffffffff


	//   ....[23]....
        /*0150*/ 	.word	0xffffffff


	//   ....[24]....
        /*0154*/ 	.word	0xffffffff


	//   ....[25]....
        /*0158*/ 	.word	0xffffffff


	//   ....[26]....
        /*015c*/ 	.word	0xffffffff


	//   ....[27]....
        /*0160*/ 	.word	0xffffffff


	//   ....[28]....
        /*0164*/ 	.word	0xffffffff


	//   ....[29]....
        /*0168*/ 	.word	0xffffffff


	//   ....[30]....
        /*016c*/ 	.word	0xffffffff


	//   ....[31]....
        /*0170*/ 	.word	0xffffffff


	//   ....[32]....
        /*0174*/ 	.word	0xffffffff


	//   ....[33]....
        /*0178*/ 	.word	0xffffffff


	//   ....[34]....
        /*017c*/ 	.word	0xffffffff


	//   ....[35]....
        /*0180*/ 	.word	0xffffffff


	//   ....[36]....
        /*0184*/ 	.word	0xffffffff


	//   ....[37]....
        /*0188*/ 	.word	0xffffffff


	//   ....[38]....
        /*018c*/ 	.word	0xffffffff


	//   ....[39]....
        /*0190*/ 	.word	0xffffffff


	//   ....[40]....
        /*0194*/ 	.word	0xffffffff


	//   ....[41]....
        /*0198*/ 	.word	0xffffffff


	//   ....[42]....
        /*019c*/ 	.word	0xffffffff


	//   ....[43]....
        /*01a0*/ 	.word	0xffffffff


	//   ....[44]....
        /*01a4*/ 	.word	0xffffffff


	//   ....[45]....
        /*01a8*/ 	.word	0xffffffff


	//   ....[46]....
        /*01ac*/ 	.word	0xffffffff


	//   ....[47]....
        /*01b0*/ 	.word	0xffffffff


	//   ....[48]....
        /*01b4*/ 	.word	0xffffffff


	//   ....[49]....
        /*01b8*/ 	.word	0xffffffff


	//   ....[50]....
        /*01bc*/ 	.word	0xffffffff


	//   ....[51]....
        /*01c0*/ 	.word	0xffffffff


	//   ....[52]....
        /*01c4*/ 	.word	0xffffffff


	//   ....[53]....
        /*01c8*/ 	.word	0xffffffff


	//   ....[54]....
        /*01cc*/ 	.word	0xffffffff


	//   ....[55]....
        /*01d0*/ 	.word	0xffffffff


	//   ....[56]....
        /*01d4*/ 	.word	0xffffffff


	//   ....[57]....
        /*01d8*/ 	.word	0xffffffff


	//   ....[58]....
        /*01dc*/ 	.word	0xffffffff


	//   ....[59]....
        /*01e0*/ 	.word	0xffffffff


	//   ....[60]....
        /*01e4*/ 	.word	0xffffffff


	//   ....[61]....
        /*01e8*/ 	.word	0xffffffff


	//   ....[62]....
        /*01ec*/ 	.word	0xffffffff


	//   ....[63]....
        /*01f0*/ 	.word	0xffffffff


	//   ....[64]....
        /*01f4*/ 	.word	0xffffffff


	//   ....[65]....
        /*01f8*/ 	.word	0xffffffff


	//   ....[66]....
        /*01fc*/ 	.word	0xffffffff


	//   ....[67]....
        /*0200*/ 	.word	0xffffffff


	//   ....[68]....
        /*0204*/ 	.word	0xffffffff


	//   ....[69]....
        /*0208*/ 	.word	0xffffffff


	//   ....[70]....
        /*020c*/ 	.word	0xffffffff


	//   ....[71]....
        /*0210*/ 	.word	0xffffffff


	//   ....[72]....
        /*0214*/ 	.word	0xffffffff


	//   ....[73]....
        /*0218*/ 	.word	0xffffffff


	//   ....[74]....
        /*021c*/ 	.word	0xffffffff


	//   ....[75]....
        /*0220*/ 	.word	0xffffffff


	//   ....[76]....
        /*0224*/ 	.word	0xffffffff


	//   ....[77]....
        /*0228*/ 	.word	0xffffffff


	//   ....[78]....
        /*022c*/ 	.word	0xffffffff


	//   ....[79]....
        /*0230*/ 	.word	0xffffffff


	//   ....[80]....
        /*0234*/ 	.word	0xffffffff


	//   ....[81]....
        /*0238*/ 	.word	0xffffffff


	//   ....[82]....
        /*023c*/ 	.word	0xffffffff


	//   ....[83]....
        /*0240*/ 	.word	0xffffffff


	//   ....[84]....
        /*0244*/ 	.word	0xffffffff


	//   ....[85]....
        /*0248*/ 	.word	0xffffffff


	//   ....[86]....
        /*024c*/ 	.word	0xffffffff


	//   ....[87]....
        /*0250*/ 	.word	0xffffffff


	//   ....[88]....
        /*0254*/ 	.word	0xffffffff


	//   ....[89]....
        /*0258*/ 	.word	0xffffffff


	//   ....[90]....
        /*025c*/ 	.word	0xffffffff


	//   ....[91]....
        /*0260*/ 	.word	0xffffffff


	//   ....[92]....
        /*0264*/ 	.word	0xffffffff


	//   ....[93]....
        /*0268*/ 	.word	0xffffffff


	//   ....[94]....
        /*026c*/ 	.word	0xffffffff


	//   ....[95]....
        /*0270*/ 	.word	0xffffffff


	//   ....[96]....
        /*0274*/ 	.word	0xffffffff


	//   ....[97]....
        /*0278*/ 	.word	0xffffffff


	//   ....[98]....
        /*027c*/ 	.word	0xffffffff


	//   ....[99]....
        /*0280*/ 	.word	0xffffffff


	//   ....[100]....
        /*0284*/ 	.word	0xffffffff


	//   ....[101]....
        /*0288*/ 	.word	0xffffffff


	//   ....[102]....
        /*028c*/ 	.word	0xffffffff


	//   ....[103]....
        /*0290*/ 	.word	0xffffffff


	//   ....[104]....
        /*0294*/ 	.word	0xffffffff


	//   ....[105]....
        /*0298*/ 	.word	0xffffffff


	//   ....[106]....
        /*029c*/ 	.word	0xffffffff


	//   ....[107]....
        /*02a0*/ 	.word	0xffffffff


	//   ....[108]....
        /*02a4*/ 	.word	0xffffffff


	//   ....[109]....
        /*02a8*/ 	.word	0xffffffff


	//   ....[110]....
        /*02ac*/ 	.word	0xffffffff


	//   ....[111]....
        /*02b0*/ 	.word	0xffffffff


	//   ....[112]....
        /*02b4*/ 	.word	0xffffffff


	//   ....[113]....
        /*02b8*/ 	.word	0xffffffff


	//   ....[114]....
        /*02bc*/ 	.word	0xffffffff


	//   ....[115]....
        /*02c0*/ 	.word	0xffffffff


	//   ....[116]....
        /*02c4*/ 	.word	0xffffffff


	//   ....[117]....
        /*02c8*/ 	.word	0xffffffff


	//   ....[118]....
        /*02cc*/ 	.word	0xffffffff


	//   ....[119]....
        /*02d0*/ 	.word	0xffffffff


	//   ....[120]....
        /*02d4*/ 	.word	0xffffffff


	//   ....[121]....
        /*02d8*/ 	.word	0xffffffff


	//   ....[122]....
        /*02dc*/ 	.word	0xffffffff


	//   ....[123]....
        /*02e0*/ 	.word	0xffffffff


	//   ....[124]....
        /*02e4*/ 	.word	0xffffffff


	//   ....[125]....
        /*02e8*/ 	.word	0xffffffff


	//   ....[126]....
        /*02ec*/ 	.word	0xffffffff


	//   ....[127]....
        /*02f0*/ 	.word	0xffffffff


	//   ....[128]....
        /*02f4*/ 	.word	0xffffffff


	//   ....[129]....
        /*02f8*/ 	.word	0xffffffff


	//   ....[130]....
        /*02fc*/ 	.word	0xffffffff


	//   ....[131]....
        /*0300*/ 	.word	0xffffffff


	//   ....[132]....
        /*0304*/ 	.word	0xffffffff


	//   ....[133]....
        /*0308*/ 	.word	0xffffffff


	//   ....[134]....
        /*030c*/ 	.word	0xffffffff


	//   ....[135]....
        /*0310*/ 	.word	0xffffffff


	//   ....[136]....
        /*0314*/ 	.word	0xffffffff


	//   ....[137]....
        /*0318*/ 	.word	0xffffffff


	//   ....[138]....
        /*031c*/ 	.word	0xffffffff


	//   ....[139]....
        /*0320*/ 	.word	0xffffffff


	//   ....[140]....
        /*0324*/ 	.word	0xffffffff


	//   ....[141]....
        /*0328*/ 	.word	0xffffffff


	//   ....[142]....
        /*032c*/ 	.word	0xffffffff


	//   ....[143]....
        /*0330*/ 	.word	0xffffffff


	//   ....[144]....
        /*0334*/ 	.word	0xffffffff


	//   ....[145]....
        /*0338*/ 	.word	0xffffffff


	//   ....[146]....
        /*033c*/ 	.word	0xffffffff


	//   ....[147]....
        /*0340*/ 	.word	0xffffffff


	//   ....[148]....
        /*0344*/ 	.word	0xffffffff


	//   ....[149]....
        /*0348*/ 	.word	0xffffffff


	//   ....[150]....
        /*034c*/ 	.word	0xffffffff


	//   ....[151]....
        /*0350*/ 	.word	0xffffffff


	//   ....[152]....
        /*0354*/ 	.word	0xffffffff


	//   ....[153]....
        /*0358*/ 	.word	0xffffffff


	//   ....[154]....
        /*035c*/ 	.word	0xffffffff


	//   ....[155]....
        /*0360*/ 	.word	0xffffffff


	//   ....[156]....
        /*0364*/ 	.word	0xffffffff


	//   ....[157]....
        /*0368*/ 	.word	0x0500000f


	//   ....[158]....
        /*036c*/ 	.word	0x0500000f


	//   ....[159]....
        /*0370*/ 	.word	0x0500000f


	//   ....[160]....
        /*0374*/ 	.word	0x0500000f


	//   ....[161]....
        /*0378*/ 	.word	0x0500000f


	//   ....[162]....
        /*037c*/ 	.word	0x0500000f


	//   ....[163]....
        /*0380*/ 	.word	0x0500000f


	//   ....[164]....
        /*0384*/ 	.word	0x0500000f


	//   ....[165]....
        /*0388*/ 	.word	0x0500000f


	//   ....[166]....
        /*038c*/ 	.word	0x0500000f


	//   ....[167]....
        /*0390*/ 	.word	0x0500000f


	//   ....[168]....
        /*0394*/ 	.word	0x0500000f


	//   ....[169]....
        /*0398*/ 	.word	0x0500000f


	//   ....[170]....
        /*039c*/ 	.word	0x0500000f


	//   ....[171]....
        /*03a0*/ 	.word	0x0500000f


	//   ....[172]....
        /*03a4*/ 	.word	0x0500000f


	//   ....[173]....
        /*03a8*/ 	.word	0x0500000f


	//   ....[174]....
        /*03ac*/ 	.word	0x0500000f


	//   ....[175]....
        /*03b0*/ 	.word	0x0500000f


	//   ....[176]....
        /*03b4*/ 	.word	0x0500000f


	//   ....[177]....
        /*03b8*/ 	.word	0x0500000f


	//   ....[178]....
        /*03bc*/ 	.word	0x0500000f


	//   ....[179]....
        /*03c0*/ 	.word	0x0500000f


	//   ....[180]....
        /*03c4*/ 	.word	0x0500000f


	//   ....[181]....
        /*03c8*/ 	.word	0x0500000f


	//   ....[182]....
        /*03cc*/ 	.word	0x0500000f


	//   ....[183]....
        /*03d0*/ 	.word	0x0500000f


	//   ....[184]....
        /*03d4*/ 	.word	0x0500000f


	//   ....[185]....
        /*03d8*/ 	.word	0x0500000f


	//   ....[186]....
        /*03dc*/ 	.word	0x0500000f


	//   ....[187]....
        /*03e0*/ 	.word	0x0500000f


	//   ....[188]....
        /*03e4*/ 	.word	0x0500000f


	//   ....[189]....
        /*03e8*/ 	.word	0x0500000f


	//   ....[190]....
        /*03ec*/ 	.word	0x0500000f


	//   ....[191]....
        /*03f0*/ 	.word	0x0500000f


	//   ....[192]....
        /*03f4*/ 	.word	0x0500000f


	//   ....[193]....
        /*03f8*/ 	.word	0x0500000f


	//   ....[194]....
        /*03fc*/ 	.word	0x0500000f


	//   ....[195]....
        /*0400*/ 	.word	0x0500000f


	//   ....[196]....
        /*0404*/ 	.word	0x0500000f


	//   ....[197]....
        /*0408*/ 	.word	0x0500000f


	//   ....[198]....
        /*040c*/ 	.word	0x0500000f


	//   ....[199]....
        /*0410*/ 	.word	0x0500000f


	//   ....[200]....
        /*0414*/ 	.word	0x0500000f


	//   ....[201]....
        /*0418*/ 	.word	0x0500000f


	//   ....[202]....
        /*041c*/ 	.word	0x0500000f


	//   ....[203]....
        /*0420*/ 	.word	0x0500000f


	//   ....[204]....
        /*0424*/ 	.word	0x0500000f


	//   ....[205]....
        /*0428*/ 	.word	0x0500000f


	//   ....[206]....
        /*042c*/ 	.word	0x0500000f


	//   ....[207]....
        /*0430*/ 	.word	0x0500000f


	//   ....[208]....
        /*0434*/ 	.word	0x0500000f


	//   ....[209]....
        /*0438*/ 	.word	0x0500000f


	//   ....[210]....
        /*043c*/ 	.word	0x0500000f


	//   ....[211]....
        /*0440*/ 	.word	0x0500000f


	//   ....[212]....
        /*0444*/ 	.word	0x0500000f


	//   ....[213]....
        /*0448*/ 	.word	0x0500000f


	//   ....[214]....
        /*044c*/ 	.word	0x0500000f


	//   ....[215]....
        /*0450*/ 	.word	0x0500000f


	//   ....[216]....
        /*0454*/ 	.word	0x0500000f


	//   ....[217]....
        /*0458*/ 	.word	0x0500000f


	//   ....[218]....
        /*045c*/ 	.word	0x0500000f


	//   ....[219]....
        /*0460*/ 	.word	0x0500000f


	//   ....[220]....
        /*0464*/ 	.word	0x0500000f


	//   ....[221]....
        /*0468*/ 	.word	0x0500000f


	//   ....[222]....
        /*046c*/ 	.word	0x0500000f


	//   ....[223]....
        /*0470*/ 	.word	0x0500000f


	//   ....[224]....
        /*0474*/ 	.word	0x0500000f


	//   ....[225]....
        /*0478*/ 	.word	0x0500000f


	//   ....[226]....
        /*047c*/ 	.word	0x0500000f


	//   ....[227]....
        /*0480*/ 	.word	0x0500000f


	//   ....[228]....
        /*0484*/ 	.word	0x0500000f


	//   ....[229]....
        /*0488*/ 	.word	0x0500000f


	//   ....[230]....
        /*048c*/ 	.word	0x0500000f


	//   ....[231]....
        /*0490*/ 	.word	0x0500000f


	//   ....[232]....
        /*0494*/ 	.word	0x0500000f


	//   ....[233]....
        /*0498*/ 	.word	0x0500000f


	//   ....[234]....
        /*049c*/ 	.word	0x0500000f


	//   ....[235]....
        /*04a0*/ 	.word	0x0500000f


	//   ....[236]....
        /*04a4*/ 	.word	0x0500000f


	//   ....[237]....
        /*04a8*/ 	.word	0x0500000f


	//   ....[238]....
        /*04ac*/ 	.word	0x0500000f


	//   ....[239]....
        /*04b0*/ 	.word	0x0500000f


	//   ....[240]....
        /*04b4*/ 	.word	0x0500000f


	//----- nvinfo : EIATTR_COOP_GROUP_INSTR_OFFSETS
	.align		4
.L_375:
        /*04b8*/ 	.byte	0x04, 0x28
        /*04ba*/ 	.short	(.L_377 - .L_376)


	//   ....[0]....
.L_376:
        /*04bc*/ 	.word	0x00000080


	//   ....[1]....
        /*04c0*/ 	.word	0x00000090


	//   ....[2]....
        /*04c4*/ 	.word	0x000002d0


	//   ....[3]....
        /*04c8*/ 	.word	0x00000430


	//   ....[4]....
        /*04cc*/ 	.word	0x00000550


	//   ....[5]....
        /*04d0*/ 	.word	0x000006b0


	//   ....[6]....
        /*04d4*/ 	.word	0x00002140


	//   ....[7]....
        /*04d8*/ 	.word	0x00002bb0


	//   ....[8]....
        /*04dc*/ 	.word	0x00003080


	//   ....[9]....
        /*04e0*/ 	.word	0x00003ff0


	//   ....[10]....
        /*04e4*/ 	.word	0x00004020


	//   ....[11]....
        /*04e8*/ 	.word	0x00004480


	//   ....[12]....
        /*04ec*/ 	.word	0x000044e0


	//   ....[13]....
        /*04f0*/ 	.word	0x00005ac0


	//   ....[14]....
        /*04f4*/ 	.word	0x00005f90


	//   ....[15]....
        /*04f8*/ 	.word	0x00006d70


	//   ....[16]....
        /*04fc*/ 	.word	0x00006e90


	//   ....[17]....
        /*0500*/ 	.word	0x000078f0


	//   ....[18]....
        /*0504*/ 	.word	0x00007ac0


	//   ....[19]....
        /*0508*/ 	.word	0x00009550


	//   ....[20]....
        /*050c*/ 	.word	0x000095b0


	//   ....[21]....
        /*0510*/ 	.word	0x00009fd0


	//   ....[22]....
        /*0514*/ 	.word	0x0000a030


	//   ....[23]....
        /*0518*/ 	.word	0x0000b770


	//   ....[24]....
        /*051c*/ 	.word	0x0000bc40


	//   ....[25]....
        /*0520*/ 	.word	0x0000ca20


	//   ....[26]....
        /*0524*/ 	.word	0x0000cb40


	//   ....[27]....
        /*0528*/ 	.word	0x0000d5a0


	//   ....[28]....
        /*052c*/ 	.word	0x0000d6e0


	//   ....[29]....
        /*0530*/ 	.word	0x0000e690


	//   ....[30]....
        /*0534*/ 	.word	0x0000e700


	//   ....[31]....
        /*0538*/ 	.word	0x0000e760


	//   ....[32]....
        /*053c*/ 	.word	0x0000e790


	//   ....[33]....
        /*0540*/ 	.word	0x00010200


	//   ....[34]....
        /*0544*/ 	.word	0x00010210


	//   ....[35]....
        /*0548*/ 	.word	0x00010220


	//   ....[36]....
        /*054c*/ 	.word	0x00010230


	//   ....[37]....
        /*0550*/ 	.word	0x00010d00


	//   ....[38]....
        /*0554*/ 	.word	0x00010d20


	//   ....[39]....
        /*0558*/ 	.word	0x00010ec0


	//   ....[40]....
        /*055c*/ 	.word	0x00010ee0


	//   ....[41]....
        /*0560*/ 	.word	0x00011020


	//   ....[42]....
        /*0564*/ 	.word	0x00011040


	//   ....[43]....
        /*0568*/ 	.word	0x00011190


	//   ....[44]....
        /*056c*/ 	.word	0x000111b0


	//   ....[45]....
        /*0570*/ 	.word	0x00011740


	//   ....[46]....
        /*0574*/ 	.word	0x00011760


	//   ....[47]....
        /*0578*/ 	.word	0x00012020


	//   ....[48]....
        /*057c*/ 	.word	0x00012030


	//   ....[49]....
        /*0580*/ 	.word	0x00013310


	//   ....[50]....
        /*0584*/ 	.word	0x00013340


	//   ....[51]....
        /*0588*/ 	.word	0x000134b0


	//   ....[52]....
        /*058c*/ 	.word	0x000134d0


	//   ....[53]....
        /*0590*/ 	.word	0x00013610


	//   ....[54]....
        /*0594*/ 	.word	0x00013630


	//   ....[55]....
        /*0598*/ 	.word	0x00013780


	//   ....[56]....
        /*059c*/ 	.word	0x000137a0


	//   ....[57]....
        /*05a0*/ 	.word	0x00013980


	//   ....[58]....
        /*05a4*/ 	.word	0x00013b70


	//   ....[59]....
        /*05a8*/ 	.word	0x00013ba0


	//   ....[60]....
        /*05ac*/ 	.word	0x00013bd0


	//   ....[61]....
        /*05b0*/ 	.word	0x00013c00


	//   ....[62]....
        /*05b4*/ 	.word	0x00013c30


	//   ....[63]....
        /*05b8*/ 	.word	0x00013c60


	//   ....[64]....
        /*05bc*/ 	.word	0x00013dd0


	//   ....[65]....
        /*05c0*/ 	.word	0x00013e00


	//   ....[66]....
        /*05c4*/ 	.word	0x00013e30


	//   ....[67]....
        /*05c8*/ 	.word	0x00013e60


	//   ....[68]....
        /*05cc*/ 	.word	0x00013e90


	//   ....[69]....
        /*05d0*/ 	.word	0x00013ec0


	//   ....[70]....
        /*05d4*/ 	.word	0x00013f50


	//   ....[71]....
        /*05d8*/ 	.word	0x00013f80


	//   ....[72]....
        /*05dc*/ 	.word	0x00013f90


	//   ....[73]....
        /*05e0*/ 	.word	0x00013fd0


	//   ....[74]....
        /*05e4*/ 	.word	0x00016150


	//   ....[75]....
        /*05e8*/ 	.word	0x00016170


	//   ....[76]....
        /*05ec*/ 	.word	0x00016200


	//   ....[77]....
        /*05f0*/ 	.word	0x00016220


	//   ....[78]....
        /*05f4*/ 	.word	0x000162a0


	//   ....[79]....
        /*05f8*/ 	.word	0x000162c0


	//   ....[80]....
        /*05fc*/ 	.word	0x00016340


	//   ....[81]....
        /*0600*/ 	.word	0x00016360


	//   ....[82]....
        /*0604*/ 	.word	0x000163e0


	//   ....[83]....
        /*0608*/ 	.word	0x00016400


	//   ....[84]....
        /*060c*/ 	.word	0x00016410


	//   ....[85]....
        /*0610*/ 	.word	0x00016420


	//   ....[86]....
        /*0614*/ 	.word	0x00016b20


	//   ....[87]....
        /*0618*/ 	.word	0x00016b50


	//   ....[88]....
        /*061c*/ 	.word	0x00016b80


	//   ....[89]....
        /*0620*/ 	.word	0x00016c10


	//   ....[90]....
        /*0624*/ 	.word	0x00016c20


	//   ....[91]....
        /*0628*/ 	.word	0x00016cb0


	//   ....[92]....
        /*062c*/ 	.word	0x00016cc0


	//   ....[93]....
        /*0630*/ 	.word	0x00016d50


	//   ....[94]....
        /*0634*/ 	.word	0x00016d60


	//   ....[95]....
        /*0638*/ 	.word	0x00016df0


	//   ....[96]....
        /*063c*/ 	.word	0x00016e00


	//   ....[97]....
        /*0640*/ 	.word	0x00016e90


	//   ....[98]....
        /*0644*/ 	.word	0x00016ea0


	//   ....[99]....
        /*0648*/ 	.word	0x00016f20


	//   ....[100]....
        /*064c*/ 	.word	0x00016f30


	//   ....[101]....
        /*0650*/ 	.word	0x00016f40


	//   ....[102]....
        /*0654*/ 	.word	0x00017430


	//   ....[103]....
        /*0658*/ 	.word	0x00017450


	//   ....[104]....
        /*065c*/ 	.word	0x000174a0


	//   ....[105]....
        /*0660*/ 	.word	0x00017550


	//   ....[106]....
        /*0664*/ 	.word	0x00017570


	//   ....[107]....
        /*0668*/ 	.word	0x00017620


	//   ....[108]....
        /*066c*/ 	.word	0x00017630


	//   ....[109]....
        /*0670*/ 	.word	0x00017660


	//   ....[110]....
        /*0674*/ 	.word	0x000176f0


	//   ....[111]....
        /*0678*/ 	.word	0x00017790


	//   ....[112]....
        /*067c*/ 	.word	0x000177b0


	//   ....[113]....
        /*0680*/ 	.word	0x000177c0


	//   ....[114]....
        /*0684*/ 	.word	0x00017ee0


	//   ....[115]....
        /*0688*/ 	.word	0x00017f00


	//   ....[116]....
        /*068c*/ 	.word	0x00017f10


	//   ....[117]....
        /*0690*/ 	.word	0x00017f50


	//   ....[118]....
        /*0694*/ 	.word	0x00017f60


	//   ....[119]....
        /*0698*/ 	.word	0x00017fa0


	//   ....[120]....
        /*069c*/ 	.word	0x00017fb0


	//   ....[121]....
        /*06a0*/ 	.word	0x00017ff0


	//   ....[122]....
        /*06a4*/ 	.word	0x00018000


	//   ....[123]....
        /*06a8*/ 	.word	0x00018040


	//   ....[124]....
        /*06ac*/ 	.word	0x00018050


	//   ....[125]....
        /*06b0*/ 	.word	0x00018060


	//   ....[126]....
        /*06b4*/ 	.word	0x000183b0


	//   ....[127]....
        /*06b8*/ 	.word	0x000183d0


	//   ....[128]....
        /*06bc*/ 	.word	0x000183e0


	//   ....[129]....
        /*06c0*/ 	.word	0x000183f0


	//   ....[130]....
        /*06c4*/ 	.word	0x00018400


	//   ....[131]....
        /*06c8*/ 	.word	0x00018420


	//   ....[132]....
        /*06cc*/ 	.word	0x00018490


	//   ....[133]....
        /*06d0*/ 	.word	0x000184c0


	//   ....[134]....
        /*06d4*/ 	.word	0x000184d0


	//   ....[135]....
        /*06d8*/ 	.word	0x00018540


	//   ....[136]....
        /*06dc*/ 	.word	0x00018550


	//   ....[137]....
        /*06e0*/ 	.word	0x00018650


	//   ....[138]....
        /*06e4*/ 	.word	0x00018b40


	//   ....[139]....
        /*06e8*/ 	.word	0x00018b70


	//   ....[140]....
        /*06ec*/ 	.word	0x00018bd0


	//   ....[141]....
        /*06f0*/ 	.word	0x00018c00


	//   ....[142]....
        /*06f4*/ 	.word	0x00018c30


	//   ....[143]....
        /*06f8*/ 	.word	0x00018c60


	//   ....[144]....
        /*06fc*/ 	.word	0x00018c90


	//   ....[145]....
        /*0700*/ 	.word	0x00018cc0


	//   ....[146]....
        /*0704*/ 	.word	0x00018e60


	//   ....[147]....
        /*0708*/ 	.word	0x00018e90


	//   ....[148]....
        /*070c*/ 	.word	0x00018ec0


	//   ....[149]....
        /*0710*/ 	.word	0x00018ef0


	//   ....[150]....
        /*0714*/ 	.word	0x00018f20


	//   ....[151]....
        /*0718*/ 	.word	0x00018f50


	//   ....[152]....
        /*071c*/ 	.word	0x00019010


	//   ....[153]....
        /*0720*/ 	.word	0x00019030


	//   ....[154]....
        /*0724*/ 	.word	0x00019050


	//   ....[155]....
        /*0728*/ 	.word	0x000190b0


	//   ....[156]....
        /*072c*/ 	.word	0x00019ad0


	//   ....[157]....
        /*0730*/ 	.word	0x0001a130


	//   ....[158]....
        /*0734*/ 	.word	0x0001a220


	//   ....[159]....
        /*0738*/ 	.word	0x0001a2c0


	//   ....[160]....
        /*073c*/ 	.word	0x0001a320


	//   ....[161]....
        /*0740*/ 	.word	0x0001a410


	//   ....[162]....
        /*0744*/ 	.word	0x0001a480


	//   ....[163]....
        /*0748*/ 	.word	0x0001a570


	//   ....[164]....
        /*074c*/ 	.word	0x0001a5e0


	//   ....[165]....
        /*0750*/ 	.word	0x0001a6d0


	//   ....[166]....
        /*0754*/ 	.word	0x0001a740


	//   ....[167]....
        /*0758*/ 	.word	0x0001a830


	//   ....[168]....
        /*075c*/ 	.word	0x0001a8a0


	//   ....[169]....
        /*0760*/ 	.word	0x0001a940


	//   ....[170]....
        /*0764*/ 	.word	0x0001aa30


	//   ....[171]....
        /*0768*/ 	.word	0x0001aaa0


	//   ....[172]....
        /*076c*/ 	.word	0x0001ab00


	//   ....[173]....
        /*0770*/ 	.word	0x0001abf0


	//   ....[174]....
        /*0774*/ 	.word	0x0001ac50


	//   ....[175]....
        /*0778*/ 	.word	0x0001ad50


	//   ....[176]....
        /*077c*/ 	.word	0x0001adb0


	//   ....[177]....
        /*0780*/ 	.word	0x0001aeb0


	//   ....[178]....
        /*0784*/ 	.word	0x0001af10


	//   ....[179]....
        /*0788*/ 	.word	0x0001b010


	//   ....[180]....
        /*078c*/ 	.word	0x0001b070


	//   ....[181]....
        /*0790*/ 	.word	0x0001b170


	//   ....[182]....
        /*0794*/ 	.word	0x0001b1d0


	//   ....[183]....
        /*0798*/ 	.word	0x0001b2d0


	//   ....[184]....
        /*079c*/ 	.word	0x0001b330


	//   ....[185]....
        /*07a0*/ 	.word	0x0001b410


	//   ....[186]....
        /*07a4*/ 	.word	0x0001b540


	//   ....[187]....
        /*07a8*/ 	.word	0x0001b620


	//   ....[188]....
        /*07ac*/ 	.word	0x0001b6b0


	//   ....[189]....
        /*07b0*/ 	.word	0x0001b7c0


	//   ....[190]....
        /*07b4*/ 	.word	0x0001b820


	//   ....[191]....
        /*07b8*/ 	.word	0x0001b930


	//   ....[192]....
        /*07bc*/ 	.word	0x0001b990


	//   ....[193]....
        /*07c0*/ 	.word	0x0001baa0


	//   ....[194]....
        /*07c4*/ 	.word	0x0001bb00


	//   ....[195]....
        /*07c8*/ 	.word	0x0001bc10


	//   ....[196]....
        /*07cc*/ 	.word	0x0001bc70


	//   ....[197]....
        /*07d0*/ 	.word	0x0001bd30


	//   ....[198]....
        /*07d4*/ 	.word	0x0001be90


	//   ....[199]....
        /*07d8*/ 	.word	0x0001bf30


	//   ....[200]....
        /*07dc*/ 	.word	0x0001bf90


	//   ....[201]....
        /*07e0*/ 	.word	0x0001c040


	//   ....[202]....
        /*07e4*/ 	.word	0x0001c0a0


	//   ....[203]....
        /*07e8*/ 	.word	0x0001c150


	//   ....[204]....
        /*07ec*/ 	.word	0x0001c1b0


	//   ....[205]....
        /*07f0*/ 	.word	0x0001c260


	//   ....[206]....
        /*07f4*/ 	.word	0x0001c2c0


	//   ....[207]....
        /*07f8*/ 	.word	0x0001c370


	//   ....[208]....
        /*07fc*/ 	.word	0x0001c3d0


	//   ....[209]....
        /*0800*/ 	.word	0x0001c480


	//   ....[210]....
        /*0804*/ 	.word	0x0001c560


	//   ....[211]....
        /*0808*/ 	.word	0x0001c600


	//   ....[212]....
        /*080c*/ 	.word	0x0001c660


	//   ....[213]....
        /*0810*/ 	.word	0x0001c730


	//   ....[214]....
        /*0814*/ 	.word	0x0001c790


	//   ....[215]....
        /*0818*/ 	.word	0x0001c860


	//   ....[216]....
        /*081c*/ 	.word	0x0001c8c0


	//   ....[217]....
        /*0820*/ 	.word	0x0001c9a0


	//   ....[218]....
        /*0824*/ 	.word	0x0001ca00


	//   ....[219]....
        /*0828*/ 	.word	0x0001cad0


	//   ....[220]....
        /*082c*/ 	.word	0x0001cb30


	//   ....[221]....
        /*0830*/ 	.word	0x0001cc00


	//   ....[222]....
        /*0834*/ 	.word	0x0001cc90


	//   ....[223]....
        /*0838*/ 	.word	0x0001cd30


	//   ....[224]....
        /*083c*/ 	.word	0x0001ceb0


	//   ....[225]....
        /*0840*/ 	.word	0x0001cf20


	//   ....[226]....
        /*0844*/ 	.word	0x0001cf90


	//   ....[227]....
        /*0848*/ 	.word	0x0001d000


	//   ....[228]....
        /*084c*/ 	.word	0x0001d070


	//   ....[229]....
        /*0850*/ 	.word	0x0001d0f0


	//   ....[230]....
        /*0854*/ 	.word	0x0001d170


	//   ....[231]....
        /*0858*/ 	.word	0x0001d200


	//   ....[232]....
        /*085c*/ 	.word	0x0001d270


	//   ....[233]....
        /*0860*/ 	.word	0x0001d2e0


	//   ....[234]....
        /*0864*/ 	.word	0x0001d350


	//   ....[235]....
        /*0868*/ 	.word	0x0001d3d0


	//   ....[236]....
        /*086c*/ 	.word	0x0001d440


	//   ....[237]....
        /*0870*/ 	.word	0x0001d4d0


	//   ....[238]....
        /*0874*/ 	.word	0x0001d530


	//   ....[239]....
        /*0878*/ 	.word	0x0001d5c0


	//   ....[240]....
        /*087c*/ 	.word	0x0001d6f0


	//----- nvinfo : EIATTR_REG_RECONFIG
	.align		4
.L_377:
        /*0880*/ 	.byte	0x01, 0x54
	.zero		2


	//----- nvinfo : EIATTR_SYSCALL_OFFSETS
	.align		4
        /*0884*/ 	.byte	0x04, 0x46
        /*0886*/ 	.short	(.L_379 - .L_378)


	//   ....[0]....
.L_378:
        /*0888*/ 	.word	0x000022c0


	//   ....[1]....
        /*088c*/ 	.word	0x00015770


	//   ....[2]....
        /*0890*/ 	.word	0x000158c0


	//   ....[3]....
        /*0894*/ 	.word	0x000159b0


	//   ....[4]....
        /*0898*/ 	.word	0x00016740


	//----- nvinfo : EIATTR_MBARRIER_INSTR_OFFSETS
	.align		4
.L_379:
        /*089c*/ 	.byte	0x04, 0x39
        /*089e*/ 	.short	(.L_381 - .L_380)


	//   ....[0]....
.L_380:
        /*08a0*/ 	.word	0x00000180
        /*08a4*/ 	.word	0x000000ff
        /*08a8*/ 	.word	0x00022800
        /*08ac*/ 	.short	0x0100
        /*08ae*/ 	.byte	0x08
	.zero		1


	//   ....[1]....
        /*08b0*/ 	.word	0x00000190
        /*08b4*/ 	.word	0x000000ff
        /*08b8*/ 	.word	0x00022820
        /*08bc*/ 	.short	0x0100
        /*08be*/ 	.byte	0x08
	.zero		1


	//   ....[2]....
        /*08c0*/ 	.word	0x00000280
        /*08c4*/ 	.word	0x000000ff
        /*08c8*/ 	.word	0x00022830
        /*08cc*/ 	.short	0x0100
        /*08ce*/ 	.byte	0x08
	.zero		1


	//   ....[3]....
        /*08d0*/ 	.word	0x00000290
        /*08d4*/ 	.word	0x000000ff
        /*08d8*/ 	.word	0x00022840
        /*08dc*/ 	.short	0x0100
        /*08de*/ 	.byte	0x08
	.zero		1


	//   ....[4]....
        /*08e0*/ 	.word	0x000002a0
        /*08e4*/ 	.word	0x000000ff
        /*08e8*/ 	.word	0x00022838
        /*08ec*/ 	.short	0x0100
        /*08ee*/ 	.byte	0x08
	.zero		1


	//   ....[5]....
        /*08f0*/ 	.word	0x000002b0
        /*08f4*/ 	.word	0x000000ff
        /*08f8*/ 	.word	0x00022848
        /*08fc*/ 	.short	0x0100
        /*08fe*/ 	.byte	0x08
	.zero		1


	//   ....[6]....
        /*0900*/ 	.word	0x000003e0
        /*0904*/ 	.word	0x000000ff
        /*0908*/ 	.word	0x00022850
        /*090c*/ 	.short	0x0100
        /*090e*/ 	.byte	0x08
	.zero		1


	//   ....[7]....
        /*0910*/ 	.word	0x000003f0
        /*0914*/ 	.word	0x000000ff
        /*0918*/ 	.word	0x00022860
        /*091c*/ 	.short	0x0100
        /*091e*/ 	.byte	0x08
	.zero		1


	//   ....[8]....
        /*0920*/ 	.word	0x00000400
        /*0924*/ 	.word	0x000000ff
        /*0928*/ 	.word	0x00022858
        /*092c*/ 	.short	0x0100
        /*092e*/ 	.byte	0x08
	.zero		1


	//   ....[9]....
        /*0930*/ 	.word	0x00000410
        /*0934*/ 	.word	0x000000ff
        /*0938*/ 	.word	0x00022868
        /*093c*/ 	.short	0x0100
        /*093e*/ 	.byte	0x08
	.zero		1


	//   ....[10]....
        /*0940*/ 	.word	0x00000500
        /*0944*/ 	.word	0x000000ff
        /*0948*/ 	.word	0x00022870
        /*094c*/ 	.short	0x0100
        /*094e*/ 	.byte	0x06
	.zero		1


	//   ....[11]....
        /*0950*/ 	.word	0x00000510
        /*0954*/ 	.word	0x000000ff
        /*0958*/ 	.word	0x00022880
        /*095c*/ 	.short	0x0100
        /*095e*/ 	.byte	0x06
	.zero		1


	//   ....[12]....
        /*0960*/ 	.word	0x00000520
        /*0964*/ 	.word	0x000000ff
        /*0968*/ 	.word	0x00022878
        /*096c*/ 	.short	0x0100
        /*096e*/ 	.byte	0x06
	.zero		1


	//   ....[13]....
        /*0970*/ 	.word	0x00000530
        /*0974*/ 	.word	0x000000ff
        /*0978*/ 	.word	0x00022888
        /*097c*/ 	.short	0x0100
        /*097e*/ 	.byte	0x06
	.zero		1


	//   ....[14]....
        /*0980*/ 	.word	0x00000660
        /*0984*/ 	.word	0x000000ff
        /*0988*/ 	.word	0x00022890
        /*098c*/ 	.short	0x0100
        /*098e*/ 	.byte	0x08
	.zero		1


	//   ....[15]....
        /*0990*/ 	.word	0x00000670
        /*0994*/ 	.word	0x000000ff
        /*0998*/ 	.word	0x000228a0
        /*099c*/ 	.short	0x0100
        /*099e*/ 	.byte	0x08
	.zero		1


	//   ....[16]....
        /*09a0*/ 	.word	0x00000680
        /*09a4*/ 	.word	0x000000ff
        /*09a8*/ 	.word	0x00022898
        /*09ac*/ 	.short	0x0100
        /*09ae*/ 	.byte	0x08
	.zero		1


	//   ....[17]....
        /*09b0*/ 	.word	0x00000690
        /*09b4*/ 	.word	0x000000ff
        /*09b8*/ 	.word	0x000228a8
        /*09bc*/ 	.short	0x0100
        /*09be*/ 	.byte	0x08
	.zero		1


	//   ....[18]....
        /*09c0*/ 	.word	0x000007d0
        /*09c4*/ 	.word	0x000000ff
        /*09c8*/ 	.word	0x000228b0
        /*09cc*/ 	.short	0x0100
        /*09ce*/ 	.byte	0x08
	.zero		1


	//   ....[19]....
        /*09d0*/ 	.word	0x000007e0
        /*09d4*/ 	.word	0x000000ff
        /*09d8*/ 	.word	0x000228c0
        /*09dc*/ 	.short	0x0100
        /*09de*/ 	.byte	0x08
	.zero		1


	//   ....[20]....
        /*09e0*/ 	.word	0x000007f0
        /*09e4*/ 	.word	0x000000ff
        /*09e8*/ 	.word	0x000228b8
        /*09ec*/ 	.short	0x0100
        /*09ee*/ 	.byte	0x08
	.zero		1


	//   ....[21]....
        /*09f0*/ 	.word	0x00000800
        /*09f4*/ 	.word	0x000000ff
        /*09f8*/ 	.word	0x000228c8
        /*09fc*/ 	.short	0x0100
        /*09fe*/ 	.byte	0x08
	.zero		1


	//   ....[22]....
        /*0a00*/ 	.word	0x00002370
        /*0a04*/ 	.word	0x00000008
        /*0a08*/ 	.word	0x00022800
        /*0a0c*/ 	.short	0x010a
        /*0a0e*/ 	.byte	0x3f
	.zero		1


	//   ....[23]....
        /*0a10*/ 	.word	0x00002440
        /*0a14*/ 	.word	0x000000ff
        /*0a18*/ 	.word	0x00022830
        /*0a1c*/ 	.short	0x010a
        /*0a1e*/ 	.byte	0x16
	.zero		1


	//   ....[24]....
        /*0a20*/ 	.word	0x00002480
        /*0a24*/ 	.word	0x000000ff
        /*0a28*/ 	.word	0x00022830
        /*0a2c*/ 	.short	0x010a
        /*0a2e*/ 	.byte	0x16
	.zero		1


	//   ....[25]....
        /*0a30*/ 	.word	0x00002ac0
        /*0a34*/ 	.word	0x000000ff
        /*0a38*/ 	.word	0x00000000
        /*0a3c*/ 	.short	0x0101
        /*0a3e*/ 	.byte	0x06
	.zero		1


	//   ....[26]....
        /*0a40*/ 	.word	0x00004d70
        /*0a44*/ 	.word	0x000000ff
        /*0a48*/ 	.word	0x00022850
        /*0a4c*/ 	.short	0x010a
        /*0a4e*/ 	.byte	0x16
	.zero		1


	//   ....[27]....
        /*0a50*/ 	.word	0x00004db0
        /*0a54*/ 	.word	0x000000ff
        /*0a58*/ 	.word	0x00022850
        /*0a5c*/ 	.short	0x010a
        /*0a5e*/ 	.byte	0x16
	.zero		1


	//   ....[28]....
        /*0a60*/ 	.word	0x00005110
        /*0a64*/ 	.word	0x000000ff
        /*0a68*/ 	.word	0x00000000
        /*0a6c*/ 	.short	0x0101
        /*0a6e*/ 	.byte	0x16
	.zero		1


	//   ....[29]....
        /*0a70*/ 	.word	0x000054c0
        /*0a74*/ 	.word	0x000000ff
        /*0a78*/ 	.word	0x00022830
        /*0a7c*/ 	.short	0x010a
        /*0a7e*/ 	.byte	0x1a
	.zero		1


	//   ....[30]....
        /*0a80*/ 	.word	0x00005500
        /*0a84*/ 	.word	0x000000ff
        /*0a88*/ 	.word	0x00022830
        /*0a8c*/ 	.short	0x010a
        /*0a8e*/ 	.byte	0x1a
	.zero		1


	//   ....[31]....
        /*0a90*/ 	.word	0x000059f0
        /*0a94*/ 	.word	0x000000ff
        /*0a98*/ 	.word	0x00000000
        /*0a9c*/ 	.short	0x0101
        /*0a9e*/ 	.byte	0x06
	.zero		1


	//   ....[32]....
        /*0aa0*/ 	.word	0x00008660
        /*0aa4*/ 	.word	0x000000ff
        /*0aa8*/ 	.word	0x00022850
        /*0aac*/ 	.short	0x010a
        /*0aae*/ 	.byte	0x1a
	.zero		1


	//   ....[33]....
        /*0ab0*/ 	.word	0x000086a0
        /*0ab4*/ 	.word	0x000000ff
        /*0ab8*/ 	.word	0x00022850
        /*0abc*/ 	.short	0x010a
        /*0abe*/ 	.byte	0x1a
	.zero		1


	//   ....[34]....
        /*0ac0*/ 	.word	0x000089c0
        /*0ac4*/ 	.word	0x000000ff
        /*0ac8*/ 	.word	0x00000000
        /*0acc*/ 	.short	0x0101
        /*0ace*/ 	.byte	0x1a
	.zero		1


	//   ....[35]....
        /*0ad0*/ 	.word	0x00008dd0
        /*0ad4*/ 	.word	0x000000ff
        /*0ad8*/ 	.word	0x00022830
        /*0adc*/ 	.short	0x010a
        /*0ade*/ 	.byte	0x18
	.zero		1


	//   ....[36]....
        /*0ae0*/ 	.word	0x00008e10
        /*0ae4*/ 	.word	0x000000ff
        /*0ae8*/ 	.word	0x00022830
        /*0aec*/ 	.short	0x010a
        /*0aee*/ 	.byte	0x18
	.zero		1


	//   ....[37]....
        /*0af0*/ 	.word	0x000092e0
        /*0af4*/ 	.word	0x000000ff
        /*0af8*/ 	.word	0x00000000
        /*0afc*/ 	.short	0x0101
        /*0afe*/ 	.byte	0x06
	.zero		1


	//   ....[38]....
        /*0b00*/ 	.word	0x0000acb0
        /*0b04*/ 	.word	0x000000ff
        /*0b08*/ 	.word	0x00022850
        /*0b0c*/ 	.short	0x010a
        /*0b0e*/ 	.byte	0x18
	.zero		1


	//   ....[39]....
        /*0b10*/ 	.word	0x0000acf0
        /*0b14*/ 	.word	0x000000ff
        /*0b18*/ 	.word	0x00022850
        /*0b1c*/ 	.short	0x010a
        /*0b1e*/ 	.byte	0x18
	.zero		1


	//   ....[40]....
        /*0b20*/ 	.word	0x0000aff0
        /*0b24*/ 	.word	0x000000ff
        /*0b28*/ 	.word	0x00000000
        /*0b2c*/ 	.short	0x0101
        /*0b2e*/ 	.byte	0x18
	.zero		1


	//   ....[41]....
        /*0b30*/ 	.word	0x0000b170
        /*0b34*/ 	.word	0x000000ff
        /*0b38*/ 	.word	0x00022830
        /*0b3c*/ 	.short	0x010a
        /*0b3e*/ 	.byte	0x1a
	.zero		1


	//   ....[42]....
        /*0b40*/ 	.word	0x0000b1b0
        /*0b44*/ 	.word	0x000000ff
        /*0b48*/ 	.word	0x00022830
        /*0b4c*/ 	.short	0x010a
        /*0b4e*/ 	.byte	0x1a
	.zero		1


	//   ....[43]....
        /*0b50*/ 	.word	0x0000b6a0
        /*0b54*/ 	.word	0x000000ff
        /*0b58*/ 	.word	0x00000000
        /*0b5c*/ 	.short	0x0101
        /*0b5e*/ 	.byte	0x06
	.zero		1


	//   ....[44]....
        /*0b60*/ 	.word	0x0000e310
        /*0b64*/ 	.word	0x000000ff
        /*0b68*/ 	.word	0x00022850
        /*0b6c*/ 	.short	0x010a
        /*0b6e*/ 	.byte	0x1a
	.zero		1


	//   ....[45]....
        /*0b70*/ 	.word	0x0000e350
        /*0b74*/ 	.word	0x000000ff
        /*0b78*/ 	.word	0x00022850
        /*0b7c*/ 	.short	0x010a
        /*0b7e*/ 	.byte	0x1a
	.zero		1


	//   ....[46]....
        /*0b80*/ 	.word	0x0000e670
        /*0b84*/ 	.word	0x000000ff
        /*0b88*/ 	.word	0x00000000
        /*0b8c*/ 	.short	0x0101
        /*0b8e*/ 	.byte	0x1a
	.zero		1


	//   ....[47]....
        /*0b90*/ 	.word	0x00010cf0
        /*0b94*/ 	.word	0x000000ff
        /*0b98*/ 	.word	0x00000000
        /*0b9c*/ 	.short	0x0101
        /*0b9e*/ 	.byte	0x08
	.zero		1


	//   ....[48]....
        /*0ba0*/ 	.word	0x00011590
        /*0ba4*/ 	.word	0x000000ff
        /*0ba8*/ 	.word	0x00000000
        /*0bac*/ 	.short	0x0101
        /*0bae*/ 	.byte	0x08
	.zero		1


	//   ....[49]....
        /*0bb0*/ 	.word	0x00015ef0
        /*0bb4*/ 	.word	0x00000013
        /*0bb8*/ 	.word	0x00022840
        /*0bbc*/ 	.short	0x010a
        /*0bbe*/ 	.byte	0x3f
	.zero		1


	//   ....[50]....
        /*0bc0*/ 	.word	0x00016520
        /*0bc4*/ 	.word	0x00000013
        /*0bc8*/ 	.word	0x00022830
        /*0bcc*/ 	.short	0x0107
        /*0bce*/ 	.byte	0x3f
	.zero		1


	//   ....[51]....
        /*0bd0*/ 	.word	0x000165f0
        /*0bd4*/ 	.word	0x00000013
        /*0bd8*/ 	.word	0x00022830
        /*0bdc*/ 	.short	0x0101
        /*0bde*/ 	.byte	0x3f
	.zero		1


	//   ....[52]....
        /*0be0*/ 	.word	0x00017040
        /*0be4*/ 	.word	0x00000011
        /*0be8*/ 	.word	0x00022800
        /*0bec*/ 	.short	0x0107
        /*0bee*/ 	.byte	0x3f
	.zero		1


	//   ....[53]....
        /*0bf0*/ 	.word	0x00017130
        /*0bf4*/ 	.word	0x00000011
        /*0bf8*/ 	.word	0x00022800
        /*0bfc*/ 	.short	0x0101
        /*0bfe*/ 	.byte	0x3f
	.zero		1


	//   ....[54]....
        /*0c00*/ 	.word	0x00017150
        /*0c04*/ 	.word	0x00000011
        /*0c08*/ 	.word	0x00022820
        /*0c0c*/ 	.short	0x010a
        /*0c0e*/ 	.byte	0x3f
	.zero		1


	//   ....[55]....
        /*0c10*/ 	.word	0x000171e0
        /*0c14*/ 	.word	0x00000013
        /*0c18*/ 	.word	0x00022860
        /*0c1c*/ 	.short	0x010a
        /*0c1e*/ 	.byte	0x3f
	.zero		1


	//   ....[56]....
        /*0c20*/ 	.word	0x00017940
        /*0c24*/ 	.word	0x00000013
        /*0c28*/ 	.word	0x00022850
        /*0c2c*/ 	.short	0x0107
        /*0c2e*/ 	.byte	0x3f
	.zero		1


	//   ....[57]....
        /*0c30*/ 	.word	0x00017a10
        /*0c34*/ 	.word	0x00000013
        /*0c38*/ 	.word	0x00022850
        /*0c3c*/ 	.short	0x0101
        /*0c3e*/ 	.byte	0x3f
	.zero		1


	//   ....[58]....
        /*0c40*/ 	.word	0x00017d60
        /*0c44*/ 	.word	0x0000000a
        /*0c48*/ 	.word	0x00022840
        /*0c4c*/ 	.short	0x010a
        /*0c4e*/ 	.byte	0x3f
	.zero		1


	//   ....[59]....
        /*0c50*/ 	.word	0x00018110
        /*0c54*/ 	.word	0x0000000a
        /*0c58*/ 	.word	0x00022830
        /*0c5c*/ 	.short	0x0107
        /*0c5e*/ 	.byte	0x3f
	.zero		1


	//   ....[60]....
        /*0c60*/ 	.word	0x000181d0
        /*0c64*/ 	.word	0x0000000a
        /*0c68*/ 	.word	0x00022830
        /*0c6c*/ 	.short	0x0101
        /*0c6e*/ 	.byte	0x3f
	.zero		1


	//   ....[61]....
        /*0c70*/ 	.word	0x00018200
        /*0c74*/ 	.word	0x0000000a
        /*0c78*/ 	.word	0x00022860
        /*0c7c*/ 	.short	0x010a
        /*0c7e*/ 	.byte	0x3f
	.zero		1


	//   ....[62]....
        /*0c80*/ 	.word	0x00018700
        /*0c84*/ 	.word	0x0000000a
        /*0c88*/ 	.word	0x00022850
        /*0c8c*/ 	.short	0x0107
        /*0c8e*/ 	.byte	0x3f
	.zero		1


	//   ....[63]....
        /*0c90*/ 	.word	0x000187c0
        /*0c94*/ 	.word	0x0000000a
        /*0c98*/ 	.word	0x00022850
        /*0c9c*/ 	.short	0x0101
        /*0c9e*/ 	.byte	0x3f
	.zero		1


	//   ....[64]....
        /*0ca0*/ 	.word	0x00019a50
        /*0ca4*/ 	.word	0x00000005
        /*0ca8*/ 	.word	0x00022820
        /*0cac*/ 	.short	0x010a
        /*0cae*/ 	.byte	0x3f
	.zero		1


	//   ....[65]....
        /*0cb0*/ 	.word	0x00019bd0
        /*0cb4*/ 	.word	0x00000003
        /*0cb8*/ 	.word	0x00022840
        /*0cbc*/ 	.short	0x010a
        /*0cbe*/ 	.byte	0x3f
	.zero		1


	//   ....[66]....
        /*0cc0*/ 	.word	0x00019c70
        /*0cc4*/ 	.word	0x00000005
        /*0cc8*/ 	.word	0x00022840
        /*0ccc*/ 	.short	0x010a
        /*0cce*/ 	.byte	0x3f
	.zero		1


	//   ....[67]....
        /*0cd0*/ 	.word	0x00019cb0
        /*0cd4*/ 	.word	0x00000003
        /*0cd8*/ 	.word	0x00022860
        /*0cdc*/ 	.short	0x010a
        /*0cde*/ 	.byte	0x3f
	.zero		1


	//   ....[68]....
        /*0ce0*/ 	.word	0x00019cf0
        /*0ce4*/ 	.word	0x00000005
        /*0ce8*/ 	.word	0x00022860
        /*0cec*/ 	.short	0x010a
        /*0cee*/ 	.byte	0x3f
	.zero		1


	//   ....[69]....
        /*0cf0*/ 	.word	0x00019d50
        /*0cf4*/ 	.word	0x00000008
        /*0cf8*/ 	.word	0x00022800
        /*0cfc*/ 	.short	0x010a
        /*0cfe*/ 	.byte	0x3f
	.zero		1


	//   ....[70]....
        /*0d00*/ 	.word	0x00019db0
        /*0d04*/ 	.word	0x00000003
        /*0d08*/ 	.word	0x00022830
        /*0d0c*/ 	.short	0x010a
        /*0d0e*/ 	.byte	0x3f
	.zero		1


	//   ....[71]....
        /*0d10*/ 	.word	0x00019e10
        /*0d14*/ 	.word	0x00000009
        /*0d18*/ 	.word	0x00022850
        /*0d1c*/ 	.short	0x010a
        /*0d1e*/ 	.byte	0x3f
	.zero		1


	//   ....[72]....
        /*0d20*/ 	.word	0x00019e70
        /*0d24*/ 	.word	0x00000004
        /*0d28*/ 	.word	0x00022830
        /*0d2c*/ 	.short	0x010a
        /*0d2e*/ 	.byte	0x3f
	.zero		1


	//   ....[73]....
        /*0d30*/ 	.word	0x00019ed0
        /*0d34*/ 	.word	0x00000008
        /*0d38*/ 	.word	0x00022850
        /*0d3c*/ 	.short	0x010a
        /*0d3e*/ 	.byte	0x3f
	.zero		1


	//   ....[74]....
        /*0d40*/ 	.word	0x00019f30
        /*0d44*/ 	.word	0x00000003
        /*0d48*/ 	.word	0x00022830
        /*0d4c*/ 	.short	0x010a
        /*0d4e*/ 	.byte	0x3f
	.zero		1


	//   ....[75]....
        /*0d50*/ 	.word	0x00019f90
        /*0d54*/ 	.word	0x00000009
        /*0d58*/ 	.word	0x00022850
        /*0d5c*/ 	.short	0x010a
        /*0d5e*/ 	.byte	0x3f
	.zero		1


	//   ....[76]....
        /*0d60*/ 	.word	0x00019ff0
        /*0d64*/ 	.word	0x00000003
        /*0d68*/ 	.word	0x00022830
        /*0d6c*/ 	.short	0x010a
        /*0d6e*/ 	.byte	0x3f
	.zero		1


	//   ....[77]....
        /*0d70*/ 	.word	0x0001a050
        /*0d74*/ 	.word	0x00000009
        /*0d78*/ 	.word	0x00022850
        /*0d7c*/ 	.short	0x010a
        /*0d7e*/ 	.byte	0x3f
	.zero		1


	//   ....[78]....
        /*0d80*/ 	.word	0x0001a170
        /*0d84*/ 	.word	0x00000013
        /*0d88*/ 	.word	0x00022840
        /*0d8c*/ 	.short	0x010a
        /*0d8e*/ 	.byte	0x3f
	.zero		1


	//   ....[79]....
        /*0d90*/ 	.word	0x0001b440
        /*0d94*/ 	.word	0x00000011
        /*0d98*/ 	.word	0x00022820
        /*0d9c*/ 	.short	0x010a
        /*0d9e*/ 	.byte	0x3f
	.zero		1


	//   ....[80]....
        /*0da0*/ 	.word	0x0001b490
        /*0da4*/ 	.word	0x00000013
        /*0da8*/ 	.word	0x00022860
        /*0dac*/ 	.short	0x010a
        /*0dae*/ 	.byte	0x3f
	.zero		1


	//   ....[81]....
        /*0db0*/ 	.word	0x0001bde0
        /*0db4*/ 	.word	0x0000000a
        /*0db8*/ 	.word	0x00022840
        /*0dbc*/ 	.short	0x010a
        /*0dbe*/ 	.byte	0x3f
	.zero		1


	//   ....[82]....
        /*0dc0*/ 	.word	0x0001c4b0
        /*0dc4*/ 	.word	0x0000000a
        /*0dc8*/ 	.word	0x00022860
        /*0dcc*/ 	.short	0x010a
        /*0dce*/ 	.byte	0x3f
	.zero		1


	//   ....[83]....
        /*0dd0*/ 	.word	0x0001d610
        /*0dd4*/ 	.word	0x00000005
        /*0dd8*/ 	.word	0x00022820
        /*0ddc*/ 	.short	0x010a
        /*0dde*/ 	.byte	0x3f
	.zero		1


	//   ....[84]....
        /*0de0*/ 	.word	0x0001d7b0
        /*0de4*/ 	.word	0x00000003
        /*0de8*/ 	.word	0x00022840
        /*0dec*/ 	.short	0x010a
        /*0dee*/ 	.byte	0x3f
	.zero		1


	//   ....[85]....
        /*0df0*/ 	.word	0x0001d800
        /*0df4*/ 	.word	0x00000005
        /*0df8*/ 	.word	0x00022840
        /*0dfc*/ 	.short	0x010a
        /*0dfe*/ 	.byte	0x3f
	.zero		1


	//   ....[86]....
        /*0e00*/ 	.word	0x0001d850
        /*0e04*/ 	.word	0x00000003
        /*0e08*/ 	.word	0x00022860
        /*0e0c*/ 	.short	0x010a
        /*0e0e*/ 	.byte	0x3f
	.zero		1


	//----- nvinfo : EIATTR_NUM_MBARRIERS
	.align		4
.L_381:
        /*0e10*/ 	.byte	0x03, 0x38
        /*0e12*/ 	.short	0x0016


	//----- nvinfo : EIATTR_EXIT_INSTR_OFFSETS
	.align		4
        /*0e14*/ 	.byte	0x04, 0x1c
        /*0e16*/ 	.short	(.L_383 - .L_382)


	//   ....[0]....
.L_382:
        /*0e18*/ 	.word	0x000009a0


	//   ....[1]....
        /*0e1c*/ 	.word	0x00013920


	//   ....[2]....
        /*0e20*/ 	.word	0x00019d40


	//----- nvinfo : EIATTR_MAX_THREADS
	.align		4
.L_383:
        /*0e24*/ 	.byte	0x04, 0x05
        /*0e26*/ 	.short	(.L_385 - .L_384)
.L_384:
        /*0e28*/ 	.word	0x00000180
        /*0e2c*/ 	.word	0x00000001
        /*0e30*/ 	.word	0x00000001


	//----- nvinfo : EIATTR_CRS_STACK_SIZE
	.align		4
.L_385:
        /*0e34*/ 	.byte	0x04, 0x1e
        /*0e36*/ 	.short	(.L_387 - .L_386)
.L_386:
        /*0e38*/ 	.word	0x00000000


	//----- nvinfo : EIATTR_CBANK_PARAM_SIZE
	.align		4
.L_387:
        /*0e3c*/ 	.byte	0x03, 0x19
        /*0e3e*/ 	.short	0x0af0


	//----- nvinfo : EIATTR_PARAM_CBANK
	.align		4
        /*0e40*/ 	.byte	0x04, 0x0a
        /*0e42*/ 	.short	(.L_389 - .L_388)
	.align		4
.L_388:
        /*0e44*/ 	.word	index@(.nv.constant0._ZN7cutlass13device_kernelIN5flash11enable_sm90INS1_16FlashAttnFwdSm90INS1_25CollectiveMainloopFwdSm90ILi2EN4cute5tupleIJNS5_1CILi1EEES8_S8_EEENS6_IJNS7_ILi128EEENS7_ILi96EEENS7_ILi64EEEEEELi256ENS_10bfloat16_tEfNS_4arch4Sm90ELb0ELb1ELb1ELb1ELb1ELb0ELb0ELb1ELb0ELb1ELb1ELb0EEENS1_21CollectiveEpilogueFwdINS6_IJSA_NS7_ILi256EEESB_EEES9_SE_SG_Li256ELb1ELb1ELb1ELb0EEENS1_36VarlenDynamicPersistentTileSchedulerILi128ELi96ELi256ELi128ELb1ELb1ELb1ELb1ELb0ELb1EEEEEEEEEvNT_6ParamsE)
        /*0e48*/ 	.short	0x0210
        /*0e4a*/ 	.short	0x0af0


	//----- nvinfo : EIATTR_SW_WAR
	.align		4
.L_389:
        /*0e4c*/ 	.byte	0x04, 0x36
        /*0e4e*/ 	.short	(.L_391 - .L_390)
.L_390:
        /*0e50*/ 	.word	0x00000008
.L_391:


//--------------------- .nv.info._ZN7cutlass13device_kernelIN5flash11enable_sm90INS1_16FlashAttnFwdSm90INS1_25CollectiveMainloopFwdSm90ILi2EN4cute5tupleIJNS5_1CILi1EEES8_S8_EEENS6_IJNS7_ILi128EEENS7_ILi96EEENS7_ILi64EEEEEELi256ENS_10bfloat16_tEfNS_4arch4Sm90ELb0ELb1ELb1ELb1ELb1ELb1ELb0ELb1ELb0ELb1ELb1ELb0EEENS1_21CollectiveEpilogueFwdINS6_IJSA_NS7_ILi256EEESB_EEES9_SE_SG_Li256ELb1ELb1ELb1ELb0EEENS1_36VarlenDynamicPersistentTileSchedulerILi128ELi96ELi256ELi128ELb1ELb1ELb1ELb1ELb0ELb1EEEEEEEEEvNT_6ParamsE --------------------------
	.section	.nv.info._ZN7cutlass13device_kernelIN5flash11enable_sm90INS1_16FlashAttnFwdSm90INS1_25CollectiveMainloopFwdSm90ILi2EN4cute5tupleIJNS5_1CILi1EEES8_S8_EEENS6_IJNS7_ILi128EEENS7_ILi96EEENS7_ILi64EEEEEELi256ENS_10bfloat16_tEfNS_4arch4Sm90ELb0ELb1ELb1ELb1ELb1ELb1ELb0ELb1ELb0ELb1ELb1ELb0EEENS1_21CollectiveEpilogueFwdINS6_IJSA_NS7_ILi256EEESB_EEES9_SE_SG_Li256ELb1ELb1ELb1ELb0EEENS1_36VarlenDynamicPersistentTileSchedulerILi128ELi96ELi256ELi128ELb1ELb1ELb1ELb1ELb0ELb1EEEEEEEEEvNT_6ParamsE,"",@"SHT_CUDA_INFO"
	.sectionflags	@""
	.align	4


	//----- nvinfo : EIATTR_CUDA_API_VERSION
	.align		4
        /*0000*/ 	.byte	0x04, 0x37
        /*0002*/ 	.short	(.L_393 - .L_392)
.L_392:
        /*0004*/ 	.word	0x00000082


	//----- nvinfo : EIATTR_KPARAM_INFO
	.align		4
.L_393:
        /*0008*/ 	.byte	0x04, 0x17
        /*000a*/ 	.short	(.L_395 - .L_394)
.L_394:
        /*000c*/ 	.word	0x00000000
        /*0010*/ 	.short	0x0000
        /*0012*/ 	.short	0x0070
        /*0014*/ 	.byte	0x00, 0xf0, 0x01, 0x2a


	//----- nvinfo : EIATTR_SPARSE_MMA_MASK
	.align		4
.L_395:
        /*0018*/ 	.byte	0x03, 0x50
        /*001a*/ 	.short	0x0000


	//----- nvinfo : EIATTR_MAXREG_COUNT
	.align		4
        /*001c*/ 	.byte	0x03, 0x1b
        /*001e*/ 	.short	0x00a8


	//----- nvinfo : EIATTR_NUM_BARRIERS
	.align		4
        /*0020*/ 	.byte	0x02, 0x4c
        /*0022*/ 	.byte	0x10
	.zero		1


	//----- nvinfo : EIATTR_EXTERNS
	.align		4
        /*0024*/ 	.byte	0x04, 0x0f
        /*0026*/ 	.short	(.L_397 - .L_396)


	//   ....[0]....
	.align		4
.L_396:
        /*0028*/ 	.word	index@(__assertfail)


	//----- nvinfo : EIATTR_ANNOTATIONS
	.align		4
.L_397:
        /*002c*/ 	.byte	0x04, 0x55
        /*002e*/ 	.short	(.L_399 - .L_398)


	//   ....[0]....
.L_398:
        /* <DEDUP_REMOVED lines=44> */


	//----- nvinfo : EIATTR_MERCURY_ISA_VERSION
	.align		4
.L_399:
        /*02e0*/ 	.byte	0x03, 0x5f
        /*02e2*/ 	.short	0x0101


	//----- nvinfo : EIATTR_UNUSED_LOAD_BYTE_OFFSET
	.align		4
        /*02e4*/ 	.byte	0x04, 0x44
        /*02e6*/ 	.short	(.L_401 - .L_400)


	//   ....[0]....
.L_400:
        /*02e8*/ 	.word	0x00000a80
        /*02ec*/ 	.word	0x0000fff0


	//   ....[1]....
        /*02f0*/ 	.word	0x00017e50
        /*02f4*/ 	.word	0x0000fff0


	//----- nvinfo : EIATTR_INT_WARP_WIDE_INSTR_OFFSETS
	.align		4
.L_401:
        /*02f8*/ 	.byte	0x04, 0x31
        /*02fa*/ 	.short	(.L_403 - .L_402)


	//   ....[0]....
.L_402:
        /*02fc*/ 	.word	0x00000130


	//   ....[1]....
        /*0300*/ 	.word	0x00000170


	//   ....[2]....
        /*0304*/ 	.word	0x000001e0


	//   ....[3]....
        /*0308*/ 	.word	0x00020a10


	//   ....[4]....
        /*030c*/ 	.word	0x00020aa0


	//   ....[5]....
        /*0310*/ 	.word	0x00023d80


	//   ....[6]....
        /*0314*/ 	.word	0x00023e10


	//----- nvinfo : EIATTR_COOP_GROUP_MASK_REGIDS
	.align		4
.L_403:
        /*0318*/ 	.byte	0x04, 0x29
        /*031a*/ 	.short	(.L_405 - .L_404)


	//   ....[0]....
.L_404:
        /*031c*/ 	.word	0xffffffff


	//   ....[1]....
        /*0320*/ 	.word	0xffffffff


	//   ....[2]....
        /*0324*/ 	.word	0xffffffff


	//   ....[3]....
        /*0328*/ 	.word	0xffffffff


	//   ....[4]....
        /*032c*/ 	.word	0xffffffff


	//   ....[5]....
        /*0330*/ 	.word	0xffffffff


	//   ....[6]....
        /*0334*/ 	.word	0xffffffff


	//   ....[7]....
        /*0338*/ 	.word	0xffffffff


	//   ....[8]....
        /*033c*/ 	.word	0xffffffff


	//   ....[9]....
        /*0340*/ 	.word	0xffffffff


	//   ....[10]....
        /*0344*/ 	.word	0xffffffff


	//   ....[11]....
        /*0348*/ 	.word	0xffffffff


	//   ....[12]....
        /*034c*/ 	.word	0xffffffff


	//   ....[13]....
        /*0350*/ 	.word	0xffffffff


	//   ....[14]....
        /*0354*/ 	.word	0xffffffff


	//   ....[15]....
        /*0358*/ 	.word	0xffffffff


	//   ....[16]....
        /*035c*/ 	.word	0xffffffff


	//   ....[17]....
        /*0360*/ 	.word	0xffffffff


	//   ....[18]....
        /*0364*/ 	.word	0xffffffff


	//   ....[19]....
        /*0368*/ 	.word	0xffffffff


	//   ....[20]....
        /*036c*/ 	.word	0xffffffff


	//   ....[21]....
        /*0370*/ 	.word	0xffffffff


	//   ....[22]....
        /*0374*/ 	.word	0xffffffff


	//   ....[23]....
        /*0378*/ 	.word	0xffffffff


	//   ....[24]....
        /*037c*/ 	.word	0xffffffff


	//   ....[25]....
        /*0380*/ 	.word	0xffffffff


	//   ....[26]....
        /*0384*/ 	.word	0xffffffff


	//   ....[27]....
        /*0388*/ 	.word	0xffffffff


	//   ....[28]....
        /*038c*/ 	.word	0xffffffff


	//   ....[29]....
        /*0390*/ 	.word	0xffffffff


	//   ....[30]....
        /*0394*/ 	.word	0xffffffff


	//   ....[31]....
        /*0398*/ 	.word	0xffffffff


	//   ....[32]....
        /*039c*/ 	.word	0xffffffff


	//   ....[33]....
        /*03a0*/ 	.word	0xffffffff


	//   ....[34]....
        /*03a4*/ 	.word	0xffffffff


	//   ....[35]....
        /*03a8*/ 	.word	0xffffffff


	//   ....[36]....
        /*03ac*/ 	.word	0xffffffff


	//   ....[37]....
        /*03b0*/ 	.word	0xffffffff


	//   ....[38]....
        /*03b4*/ 	.word	0xffffffff


	//   ....[39]....
        /*03b8*/ 	.word	0xffffffff


	//   ....[40]....
        /*03bc*/ 	.word	0xffffffff


	//   ....[41]....
        /*03c0*/ 	.word	0xffffffff


	//   ....[42]....
        /*03c4*/ 	.word	0xffffffff


	//   ....[43]....
        /*03c8*/ 	.word	0xffffffff


	//   ....[44]....
        /*03cc*/ 	.word	0xffffffff


	//   ....[45]....
        /*03d0*/ 	.word	0xffffffff


	//   ....[46]....
        /*03d4*/ 	.word	0xffffffff


	//   ....[47]....
        /*03d8*/ 	.word	0xffffffff


	//   ....[48]....
        /*03dc*/ 	.word	0xffffffff


	//   ....[49]....
        /*03e0*/ 	.word	0xffffffff


	//   ....[50]....
        /*03e4*/ 	.word	0xffffffff


	//   ....[51]....
        /*03e8*/ 	.word	0xffffffff


	//   ....[52]....
        /*03ec*/ 	.word	0xffffffff


	//   ....[53]....
        /*03f0*/ 	.word	0xffffffff


	//   ....[54]....
        /*03f4*/ 	.word	0xffffffff


	//   ....[55]....
        /*03f8*/ 	.word	0xffffffff


	//   ....[56]....
        /*03fc*/ 	.word	0xffffffff


	//   ....[57]....
        /*0400*/ 	.word	0xffffffff


	//   ....[58]....
        /*0404*/ 	.word	0xffffffff


	//   ....[59]....
        /*0408*/ 	.word	0xffffffff


	//   ....[60]....
        /*040c*/ 	.word	0xffffffff


	//   ....[61]....
        /*0410*/ 	.word	0xffffffff


	//   ....[62]....
        /*0414*/ 	.word	0xffffffff


	//   ....[63]....
        /*0418*/ 	.word	0xffffffff


	//   ....[64]....
        /*041c*/ 	.word	0xffffffff


	//   ....[65]....
        /*0420*/ 	.word	0xffffffff


	//   ....[66]....
        /*0424*/ 	.word	0xffffffff


	//   ....[67]....
        /*0428*/ 	.word	0xffffffff


	//   ....[68]....
        /*042c*/ 	.word	0xffffffff


	//   ....[69]....
        /*0430*/ 	.word	0xffffffff


	//   ....[70]....
        /*0434*/ 	.word	0xffffffff


	//   ....[71]....
        /*0438*/ 	.word	0xffffffff


	//   ....[72]....
        /*043c*/ 	.word	0xffffffff


	//   ....[73]....
        /*0440*/ 	.word	0xffffffff


	//   ....[74]....
        /*0444*/ 	.word	0xffffffff


	//   ....[75]....
        /*0448*/ 	.word	0xffffffff


	//   ....[76]....
        /*044c*/ 	.word	0xffffffff


	//   ....[77]....
        /*0450*/ 	.word	0xffffffff


	//   ....[78]....
        /*0454*/ 	.word	0xffffffff


	//   ....[79]....
        /*0458*/ 	.word	0xffffffff


	//   ....[80]....
        /*045c*/ 	.word	0xffffffff


	//   ....[81]....
        /*0460*/ 	.word	0xffffffff


	//   ....[82]....
        /*0464*/ 	.word	0xffffffff


	//   ....[83]....
        /*0468*/ 	.word	0xffffffff


	//   ....[84]....
        /*046c*/ 	.word	0xffffffff


	//   ....[85]....
        /*0470*/ 	.word	0xffffffff


	//   ....[86]....
        /*0474*/ 	.word	0xffffffff


	//   ....[87]....
        /*0478*/ 	.word	0xffffffff


	//   ....[88]....
        /*047c*/ 	.word	0xffffffff


	//   ....[89]....
        /*0480*/ 	.word	0xffffffff


	//   ....[90]....
        /*0484*/ 	.word	0xffffffff


	//   ....[91]....
        /*0488*/ 	.word	0xffffffff


	//   ....[92]....
        /*048c*/ 	.word	0xffffffff


	//   ....[93]....
        /*0490*/ 	.word	0xffffffff


	//   ....[94]....
        /*0494*/ 	.word	0xffffffff


	//   ....[95]....
        /*0498*/ 	.word	0xffffffff


	//   ....[96]....
        /*049c*/ 	.word	0xffffffff


	//   ....[97]....
        /*04a0*/ 	.word	0xffffffff


	//   ....[98]....
        /*04a4*/ 	.word	0xffffffff


	//   ....[99]....
        /*04a8*/ 	.word	0xffffffff


	//   ....[100]....
        /*04ac*/ 	.word	0xffffffff


	//   ....[101]....
        /*04b0*/ 	.word	0xffffffff


	//   ....[102]....
        /*04b4*/ 	.word	0xffffffff


	//   ....[103]....
        /*04b8*/ 	.word	0xffffffff


	//   ....[104]....
        /*04bc*/ 	.word	0xffffffff


	//   ....[105]....
        /*04c0*/ 	.word	0xffffffff


	//   ....[106]....
        /*04c4*/ 	.word	0xffffffff


	//   ....[107]....
        /*04c8*/ 	.word	0xffffffff


	//   ....[108]....
        /*04cc*/ 	.word	0xffffffff


	//   ....[109]....
        /*04d0*/ 	.word	0xffffffff


	//   ....[110]....
        /*04d4*/ 	.word	0xffffffff


	//   ....[111]....
        /*04d8*/ 	.word	0xffffffff


	//   ....[112]....
        /*04dc*/ 	.word	0xffffffff


	//   ....[113]....
        /*04e0*/ 	.word	0xffffffff


	//   ....[114]....
        /*04e4*/ 	.word	0xffffffff


	//   ....[115]....
        /*04e8*/ 	.word	0xffffffff


	//   ....[116]....
        /*04ec*/ 	.word	0xffffffff


	//   ....[117]....
        /*04f0*/ 	.word	0xffffffff


	//   ....[118]....
        /*04f4*/ 	.word	0xffffffff


	//   ....[119]....
        /*04f8*/ 	.word	0xffffffff


	//   ....[120]....
        /*04fc*/ 	.word	0xffffffff


	//   ....[121]....
        /*0500*/ 	.word	0xffffffff


	//   ....[122]....
        /*0504*/ 	.word	0xffffffff


	//   ....[123]....
        /*0508*/ 	.word	0xffffffff


	//   ....[124]....
        /*050c*/ 	.word	0xffffffff


	//   ....[125]....
        /*0510*/ 	.word	0xffffffff


	//   ....[126]....
        /*0514*/ 	.word	0xffffffff


	//   ....[127]....
        /*0518*/ 	.word	0xffffffff


	//   ....[128]....
        /*051c*/ 	.word	0xffffffff


	//   ....[129]....
        /*0520*/ 	.word	0xffffffff


	//   ....[130]....
        /*0524*/ 	.word	0xffffffff


	//   ....[131]....
        /*0528*/ 	.word	0xffffffff


	//   ....[132]....
        /*052c*/ 	.word	0xffffffff


	//   ....[133]....
        /*0530*/ 	.word	0xffffffff


	//   ....[134]....
        /*0534*/ 	.word	0xffffffff


	//   ....[135]....
        /*0538*/ 	.word	0xffffffff


	//   ....[136]....
        /*053c*/ 	.word	0xffffffff


	//   ....[137]....
        /*0540*/ 	.word	0xffffffff


	//   ....[138]....
        /*0544*/ 	.word	0xffffffff


	//   ....[139]....
        /*0548*/ 	.word	0xffffffff


	//   ....[140]....
        /*054c*/ 	.word	0xffffffff


	//   ....[141]....
        /*0550*/ 	.word	0xffffffff


	//   ....[142]....
        /*0554*/ 	.word	0xffffffff


	//   ....[143]....
        /*0558*/ 	.word	0xffffffff


	//   ....[144]....
        /*055c*/ 	.word	0xffffffff


	//   ....[145]....
        /*0560*/ 	.word	0xffffffff


	//   ....[146]....
        /*0564*/ 	.word	0xffffffff


	//   ....[147]....
        /*0568*/ 	.word	0xffffffff


	//   ....[148]....
        /*056c*/ 	.word	0xffffffff


	//   ....[149]....
        /*0570*/ 	.word	0xffffffff


	//   ....[150]....
        /*0574*/ 	.word	0xffffffff


	//   ....[151]....
        /*0578*/ 	.word	0xffffffff


	//   ....[152]....
        /*057c*/ 	.word	0xffffffff


	//   ....[153]....
        /*0580*/ 	.word	0xffffffff


	//   ....[154]....
        /*0584*/ 	.word	0xffffffff


	//   ....[155]....
        /*0588*/ 	.word	0xffffffff


	//   ....[156]....
        /*058c*/ 	.word	0xffffffff


	//   ....[157]....
        /*0590*/ 	.word	0xffffffff


	//   ....[158]....
        /*0594*/ 	.word	0xffffffff


	//   ....[159]....
        /*0598*/ 	.word	0xffffffff


	//   ....[160]....
        /*059c*/ 	.word	0xffffffff


	//   ....[161]....
        /*05a0*/ 	.word	0xffffffff


	//   ....[162]....
        /*05a4*/ 	.word	0xffffffff


	//   ....[163]....
        /*05a8*/ 	.word	0xffffffff


	//   ....[164]....
        /*05ac*/ 	.word	0xffffffff


	//   ....[165]....
        /*05b0*/ 	.word	0xffffffff


	//   ....[166]....
        /*05b4*/ 	.word	0xffffffff


	//   ....[167]....
        /*05b8*/ 	.word	0xffffffff


	//   ....[168]....
        /*05bc*/ 	.word	0xffffffff


	//   ....[169]....
        /*05c0*/ 	.word	0xffffffff


	//   ....[170]....
        /*05c4*/ 	.word	0xffffffff


	//   ....[171]....
        /*05c8*/ 	.word	0xffffffff


	//   ....[172]....
        /*05cc*/ 	.word	0xffffffff


	//   ....[173]....
        /*05d0*/ 	.word	0xffffffff


	//   ....[174]....
        /*05d4*/ 	.word	0xffffffff


	//   ....[175]....
        /*05d8*/ 	.word	0xffffffff


	//   ....[176]....
        /*05dc*/ 	.word	0xffffffff


	//   ....[177]....
        /*05e0*/ 	.word	0xffffffff


	//   ....[178]....
        /*05e4*/ 	.word	0xffffffff


	//   ....[179]....
        /*05e8*/ 	.word	0xffffffff


	//   ....[180]....
        /*05ec*/ 	.word	0xffffffff


	//   ....[181]....
        /*05f0*/ 	.word	0xffffffff


	//   ....[182]....
        /*05f4*/ 	.word	0xffffffff


	//   ....[183]....
        /*05f8*/ 	.word	0xffffffff


	//   ....[184]....
        /*05fc*/ 	.word	0xffffffff


	//   ....[185]....
        /*0600*/ 	.word	0xffffffff


	//   ....[186]....
        /*0604*/ 	.word	0xffffffff


	//   ....[187]....
        /*0608*/ 	.word	0xffffffff


	//   ....[188]....
        /*060c*/ 	.word	0xffffffff


	//   ....[189]....
        /*0610*/ 	.word	0xffffffff


	//   ....[190]....
        /*0614*/ 	.word	0xffffffff


	//   ....[191]....
        /*0618*/ 	.word	0x0500000f


	//   ....[192]....
        /*061c*/ 	.word	0x0500000f


	//   ....[193]....
        /*0620*/ 	.word	0x0500000f


	//   ....[194]....
        /*0624*/ 	.word	0x0500000f


	//   ....[195]....
        /*0628*/ 	.word	0x0500000f


	//   ....[196]....
        /*062c*/ 	.word	0x0500000f


	//   ....[197]....
        /*0630*/ 	.word	0x0500000f


	//   ....[198]....
        /*0634*/ 	.word	0x0500000f


	//   ....[199]....
        /*0638*/ 	.word	0x0500000f


	//   ....[200]....
        /*063c*/ 	.word	0x0500000f


	//   ....[201]....
        /*0640*/ 	.word	0x0500000f


	//   ....[202]....
        /*0644*/ 	.word	0x0500000f


	//   ....[203]....
        /*0648*/ 	.word	0x0500000f


	//   ....[204]....
        /*064c*/ 	.word	0x0500000f


	//   ....[205]....
        /*0650*/ 	.word	0x0500000f


	//   ....[206]....
        /*0654*/ 	.word	0x0500000f


	//   ....[207]....
        /*0658*/ 	.word	0x0500000f


	//   ....[208]....
        /*065c*/ 	.word	0x0500000f


	//   ....[209]....
        /*0660*/ 	.word	0x0500000f


	//   ....[210]....
        /*0664*/ 	.word	0x0500000f


	//   ....[211]....
        /*0668*/ 	.word	0x0500000f


	//   ....[212]....
        /*066c*/ 	.word	0x0500000f


	//   ....[213]....
        /*0670*/ 	.word	0x0500000f


	//   ....[214]....
        /*0674*/ 	.word	0x0500000f


	//   ....[215]....
        /*0678*/ 	.word	0x0500000f


	//   ....[216]....
        /*067c*/ 	.word	0x0500000f


	//   ....[217]....
        /*0680*/ 	.word	0x0500000f


	//   ....[218]....
        /*0684*/ 	.word	0x0500000f


	//   ....[219]....
        /*0688*/ 	.word	0x0500000f


	//   ....[220]....
        /*068c*/ 	.word	0x0500000f


	//   ....[221]....
        /*0690*/ 	.word	0x0500000f


	//   ....[222]....
        /*0694*/ 	.word	0x0500000f


	//   ....[223]....
        /*0698*/ 	.word	0x0500000f


	//   ....[224]....
        /*069c*/ 	.word	0x0500000f


	//   ....[225]....
        /*06a0*/ 	.word	0x0500000f


	//   ....[226]....
        /*06a4*/ 	.word	0x0500000f


	//   ....[227]....
        /*06a8*/ 	.word	0x0500000f


	//   ....[228]....
        /*06ac*/ 	.word	0x0500000f


	//   ....[229]....
        /*06b0*/ 	.word	0x0500000f


	//   ....[230]....
        /*06b4*/ 	.word	0x0500000f


	//   ....[231]....
        /*06b8*/ 	.word	0x0500000f


	//   ....[232]....
        /*06bc*/ 	.word	0x0500000f


	//   ....[233]....
        /*06c0*/ 	.word	0x0500000f


	//   ....[234]....
        /*06c4*/ 	.word	0x0500000f


	//   ....[235]....
        /*06c8*/ 	.word	0x0500000f


	//   ....[236]....
        /*06cc*/ 	.word	0x0500000f


	//   ....[237]....
        /*06d0*/ 	.word	0x0500000f


	//   ....[238]....
        /*06d4*/ 	.word	0x0500000f


	//   ....[239]....
        /*06d8*/ 	.word	0x0500000f


	//   ....[240]....
        /*06dc*/ 	.word	0x0500000f


	//   ....[241]....
        /*06e0*/ 	.word	0x0500000f


	//   ....[242]....
        /*06e4*/ 	.word	0x0500000f


	//   ....[243]....
        /*06e8*/ 	.word	0x0500000f


	//   ....[244]....
        /*06ec*/ 	.word	0x0500000f


	//   ....[245]....
        /*06f0*/ 	.word	0x0500000f


	//   ....[246]....
        /*06f4*/ 	.word	0x0500000f


	//   ....[247]....
        /*06f8*/ 	.word	0x0500000f


	//   ....[248]....
        /*06fc*/ 	.word	0x0500000f


	//   ....[249]....
        /*0700*/ 	.word	0x0500000f


	//   ....[250]....
        /*0704*/ 	.word	0x0500000f


	//   ....[251]....
        /*0708*/ 	.word	0x0500000f


	//   ....[252]....
        /*070c*/ 	.word	0x0500000f


	//   ....[253]....
        /*0710*/ 	.word	0x0500000f


	//   ....[254]....
        /*0714*/ 	.word	0x0500000f


	//   ....[255]....
        /*0718*/ 	.word	0x0500000f


	//   ....[0]....
        /*071c*/ 	.word	0x0500000f


	//   ....[1]....
        /*0720*/ 	.word	0x0500000f


	//   ....[2]....
        /*0724*/ 	.word	0x0500000f


	//   ....[3]....
        /*0728*/ 	.word	0x0500000f


	//   ....[4]....
        /*072c*/ 	.word	0x0500000f


	//   ....[5]....
        /*0730*/ 	.word	0x0500000f


	//   ....[6]....
        /*0734*/ 	.word	0x0500000f


	//   ....[7]....
        /*0738*/ 	.word	0x0500000f


	//   ....[8]....
        /*073c*/ 	.word	0x0500000f


	//   ....[9]....
        /*0740*/ 	.word	0x0500000f


	//   ....[10]....
        /*0744*/ 	.word	0x0500000f


	//   ....[11]....
        /*0748*/ 	.word	0x0500000f


	//   ....[12]....
        /*074c*/ 	.word	0x0500000f


	//   ....[13]....
        /*0750*/ 	.word	0x0500000f


	//   ....[14]....
        /*0754*/ 	.word	0x0500000f


	//   ....[15]....
        /*0758*/ 	.word	0x0500000f


	//   ....[16]....
        /*075c*/ 	.word	0x0500000f


	//   ....[17]....
        /*0760*/ 	.word	0x0500000f


	//   ....[18]....
        /*0764*/ 	.word	0x0500000f


	//   ....[19]....
        /*0768*/ 	.word	0x0500000f


	//   ....[20]....
        /*076c*/ 	.word	0x0500000f


	//   ....[21]....
        /*0770*/ 	.word	0x0500000f


	//   ....[22]....
        /*0774*/ 	.word	0x0500000f


	//   ....[23]....
        /*0778*/ 	.word	0x0500000f


	//   ....[24]....
        /*077c*/ 	.word	0x0500000f


	//   ....[25]....
        /*0780*/ 	.word	0x0500000f


	//   ....[26]....
        /*0784*/ 	.word	0x0500000f


	//   ....[27]....
        /*0788*/ 	.word	0x0500000f


	//   ....[28]....
        /*078c*/ 	.word	0x0500000f


	//   ....[29]....
        /*0790*/ 	.word	0x0500000f


	//   ....[30]....
        /*0794*/ 	.word	0x0500000f


	//   ....[31]....
        /*0798*/ 	.word	0x0500000f


	//   ....[32]....
        /*079c*/ 	.word	0x0500000f


	//   ....[33]....
        /*07a0*/ 	.word	0x0500000f


	//   ....[34]....
        /*07a4*/ 	.word	0x0500000f


	//   ....[35]....
        /*07a8*/ 	.word	0x0500000f


	//   ....[36]....
        /*07ac*/ 	.word	0x0500000f


	//   ....[37]....
        /*07b0*/ 	.word	0x0500000f


	//   ....[38]....
        /*07b4*/ 	.word	0x0500000f


	//   ....[39]....
        /*07b8*/ 	.word	0x0500000f


	//   ....[40]....
        /*07bc*/ 	.word	0x0500000f


	//   ....[41]....
        /*07c0*/ 	.word	0x0500000f


	//   ....[42]....
        /*07c4*/ 	.word	0x0500000f


	//   ....[43]....
        /*07c8*/ 	.word	0x0500000f


	//   ....[44]....
        /*07cc*/ 	.word	0x0500000f


	//   ....[45]....
        /*07d0*/ 	.word	0x0500000f


	//   ....[46]....
        /*07d4*/ 	.word	0x0500000f


	//   ....[47]....
        /*07d8*/ 	.word	0x0500000f


	//   ....[48]....
        /*07dc*/ 	.word	0x0500000f


	//   ....[49]....
        /*07e0*/ 	.word	0x0500000f


	//   ....[50]....
        /*07e4*/ 	.word	0x0500000f


	//   ....[51]....
        /*07e8*/ 	.word	0x0500000f


	//   ....[52]....
        /*07ec*/ 	.word	0x0500000f


	//   ....[53]....
        /*07f0*/ 	.word	0x0500000f


	//   ....[54]....
        /*07f4*/ 	.word	0x0500000f


	//   ....[55]....
        /*07f8*/ 	.word	0x0500000f


	//   ....[56]....
        /*07fc*/ 	.word	0x0500000f


	//   ....[57]....
        /*0800*/ 	.word	0x0500000f


	//   ....[58]....
        /*0804*/ 	.word	0x0500000f


	//   ....[59]....
        /*0808*/ 	.word	0x0500000f


	//   ....[60]....
        /*080c*/ 	.word	0x0500000f


	//   ....[61]....
        /*0810*/ 	.word	0x0500000f


	//   ....[62]....
        /*0814*/ 	.word	0x0500000f


	//   ....[63]....
        /*0818*/ 	.word	0x0500000f


	//   ....[64]....
        /*081c*/ 	.word	0x0500000f


	//   ....[65]....
        /*0820*/ 	.word	0x0500000f


	//   ....[66]....
        /*0824*/ 	.word	0x0500000f


	//   ....[67]....
        /*0828*/ 	.word	0x0500000f


	//   ....[68]....
        /*082c*/ 	.word	0x0500000f


	//----- nvinfo : EIATTR_COOP_GROUP_INSTR_OFFSETS
	.align		4
.L_405:
        /*0830*/ 	.byte	0x04, 0x28
        /*0832*/ 	.short	(.L_407 - .L_406)


	//   ....[0]....
.L_406:
        /*0834*/ 	.word	0x00000070


	//   ....[1]....
        /*0838*/ 	.word	0x00000140


	//   ....[2]....
        /*083c*/ 	.word	0x00000190


	//   ....[3]....
        /*0840*/ 	.word	0x000003c0


	//   ....[4]....
        /*0844*/ 	.word	0x00000520


	//   ....[5]....
        /*0848*/ 	.word	0x00000640


	//   ....[6]....
        /*084c*/ 	.word	0x000007a0


	//   ....[7]....
        /*0850*/ 	.word	0x000037b0


	//   ....[8]....
        /*0854*/ 	.word	0x000037c0


	//   ....[9]....
        /*0858*/ 	.word	0x00003f00


	//   ....[10]....
        /*085c*/ 	.word	0x00003f10


	//   ....[11]....
        /*0860*/ 	.word	0x00004b60


	//   ....[12]....
        /*0864*/ 	.word	0x00004b70


	//   ....[13]....
        /*0868*/ 	.word	0x00005340


	//   ....[14]....
        /*086c*/ 	.word	0x00005350


	//   ....[15]....
        /*0870*/ 	.word	0x00005db0


	//   ....[16]....
        /*0874*/ 	.word	0x00005dc0


	//   ....[17]....
        /*0878*/ 	.word	0x00005ed0


	//   ....[18]....
        /*087c*/ 	.word	0x00005ee0


	//   ....[19]....
        /*0880*/ 	.word	0x000062e0


	//   ....[20]....
        /*0884*/ 	.word	0x00006310


	//   ....[21]....
        /*0888*/ 	.word	0x000065e0


	//   ....[22]....
        /*088c*/ 	.word	0x00006600


	//   ....[23]....
        /*0890*/ 	.word	0x000075e0


	//   ....[24]....
        /*0894*/ 	.word	0x00007d50


	//   ....[25]....
        /*0898*/ 	.word	0x00007d60


	//   ....[26]....
        /*089c*/ 	.word	0x00007d70


	//   ....[27]....
        /*08a0*/ 	.word	0x00007d80


	//   ....[28]....
        /*08a4*/ 	.word	0x00008070


	//   ....[29]....
        /*08a8*/ 	.word	0x00008080


	//   ....[30]....
        /*08ac*/ 	.word	0x00008090


	//   ....[31]....
        /*08b0*/ 	.word	0x000080a0


	//   ....[32]....
        /*08b4*/ 	.word	0x000093a0


	//   ....[33]....
        /*08b8*/ 	.word	0x000093c0


	//   ....[34]....
        /*08bc*/ 	.word	0x000093d0


	//   ....[35]....
        /*08c0*/ 	.word	0x000093e0


	//   ....[36]....
        /*08c4*/ 	.word	0x000094d0


	//   ....[37]....
        /*08c8*/ 	.word	0x000094f0


	//   ....[38]....
        /*08cc*/ 	.word	0x00009570


	//   ....[39]....
        /*08d0*/ 	.word	0x000095c0


	//   ....[40]....
        /*08d4*/ 	.word	0x0000b2f0


	//   ....[41]....
        /*08d8*/ 	.word	0x0000b5d0


	//   ....[42]....
        /*08dc*/ 	.word	0x0000c370


	//   ....[43]....
        /*08e0*/ 	.word	0x0000c480


	//   ....[44]....
        /*08e4*/ 	.word	0x0000c990


	//   ....[45]....
        /*08e8*/ 	.word	0x0000c9f0


	//   ....[46]....
        /*08ec*/ 	.word	0x0000e350


	//   ....[47]....
        /*08f0*/ 	.word	0x0000ef30


	//   ....[48]....
        /*08f4*/ 	.word	0x0000f630


	//   ....[49]....
        /*08f8*/ 	.word	0x0000f750


	//   ....[50]....
        /*08fc*/ 	.word	0x0000fc50


	//   ....[51]....
        /*0900*/ 	.word	0x0000fe40


	//   ....[52]....
        /*0904*/ 	.word	0x00011ee0


	//   ....[53]....
        /*0908*/ 	.word	0x00011f40


	//   ....[54]....
        /*090c*/ 	.word	0x00012970


	//   ....[55]....
        /*0910*/ 	.word	0x000129c0


	//   ....[56]....
        /*0914*/ 	.word	0x00014420


	//   ....[57]....
        /*0918*/ 	.word	0x00014840


	//   ....[58]....
        /*091c*/ 	.word	0x00015770


	//   ....[59]....
        /*0920*/ 	.word	0x000158a0


	//   ....[60]....
        /*0924*/ 	.word	0x00015cf0


	//   ....[61]....
        /*0928*/ 	.word	0x00015d70


	//   ....[62]....
        /*092c*/ 	.word	0x000173a0


	//   ....[63]....
        /*0930*/ 	.word	0x00017420


	//   ....[64]....
        /*0934*/ 	.word	0x000174d0


	//   ....[65]....
        /*0938*/ 	.word	0x000176a0


	//   ....[66]....
        /*093c*/ 	.word	0x00018ed0


	//   ....[67]....
        /*0940*/ 	.word	0x00018ef0


	//   ....[68]....
        /*0944*/ 	.word	0x00018f00


	//   ....[69]....
        /*0948*/ 	.word	0x00018f10


	//   ....[70]....
        /*094c*/ 	.word	0x00019930


	//   ....[71]....
        /*0950*/ 	.word	0x00019940


	//   ....[72]....
        /*0954*/ 	.word	0x00019b70


	//   ....[73]....
        /*0958*/ 	.word	0x00019b80


	//   ....[74]....
        /*095c*/ 	.word	0x00019db0


	//   ....[75]....
        /*0960*/ 	.word	0x00019dc0


	//   ....[76]....
        /*0964*/ 	.word	0x00019ff0


	//   ....[77]....
        /*0968*/ 	.word	0x0001a000


	//   ....[78]....
        /*096c*/ 	.word	0x0001a4d0


	//   ....[79]....
        /*0970*/ 	.word	0x0001a4e0


	//   ....[80]....
        /*0974*/ 	.word	0x0001b340


	//   ....[81]....
        /*0978*/ 	.word	0x0001b350


	//   ....[82]....
        /*097c*/ 	.word	0x0001c9f0


	//   ....[83]....
        /*0980*/ 	.word	0x0001ca00


	//   ....[84]....
        /*0984*/ 	.word	0x0001cc40


	//   ....[85]....
        /*0988*/ 	.word	0x0001cc50


	//   ....[86]....
        /*098c*/ 	.word	0x0001ce80


	//   ....[87]....
        /*0990*/ 	.word	0x0001ce90


	//   ....[88]....
        /*0994*/ 	.word	0x0001d0c0


	//   ....[89]....
        /*0998*/ 	.word	0x0001d0d0


	//   ....[90]....
        /*099c*/ 	.word	0x0001d360


	//   ....[91]....
        /*09a0*/ 	.word	0x0001d550


	//   ....[92]....
        /*09a4*/ 	.word	0x0001d580


	//   ....[93]....
        /*09a8*/ 	.word	0x0001d5b0


	//   ....[94]....
        /*09ac*/ 	.word	0x0001d5e0


	//   ....[95]....
        /*09b0*/ 	.word	0x0001d610


	//   ....[96]....
        /*09b4*/ 	.word	0x0001d640


	//   ....[97]....
        /*09b8*/ 	.word	0x0001d7d0


	//   ....[98]....
        /*09bc*/ 	.word	0x0001d800


	//   ....[99]....
        /*09c0*/ 	.word	0x0001d830


	//   ....[100]....
        /*09c4*/ 	.word	0x0001d860


	//   ....[101]....
        /*09c8*/ 	.word	0x0001d890


	//   ....[102]....
        /*09cc*/ 	.word	0x0001d8c0


	//   ....[103]....
        /*09d0*/ 	.word	0x0001d950


	//   ....[104]....
        /*09d4*/ 	.word	0x0001d980


	//   ....[105]....
        /*09d8*/ 	.word	0x0001d990


	//   ....[106]....
        /*09dc*/ 	.word	0x0001d9d0


	//   ....[107]....
        /*09e0*/ 	.word	0x0001f160


	//   ....[108]....
        /*09e4*/ 	.word	0x00021570


	//   ....[109]....
        /*09e8*/ 	.word	0x00021590


	//   ....[110]....
        /*09ec*/ 	.word	0x00021620


	//   ....[111]....
        /*09f0*/ 	.word	0x00021640


	//   ....[112]....
        /*09f4*/ 	.word	0x000216c0


	//   ....[113]....
        /*09f8*/ 	.word	0x000216e0


	//   ....[114]....
        /*09fc*/ 	.word	0x00021760


	//   ....[115]....
        /*0a00*/ 	.word	0x00021780


	//   ....[116]....
        /*0a04*/ 	.word	0x00021800


	//   ....[117]....
        /*0a08*/ 	.word	0x00021820


	//   ....[118]....
        /*0a0c*/ 	.word	0x00021830


	//   ....[119]....
        /*0a10*/ 	.word	0x00021840


	//   ....[120]....
        /*0a14*/ 	.word	0x00022090


	//   ....[121]....
        /*0a18*/ 	.word	0x000220c0


	//   ....[122]....
        /*0a1c*/ 	.word	0x00022180


	//   ....[123]....
        /*0a20*/ 	.word	0x00022190


	//   ....[124]....
        /*0a24*/ 	.word	0x00022220


	//   ....[125]....
        /*0a28*/ 	.word	0x00022230


	//   ....[126]....
        /*0a2c*/ 	.word	0x000222c0


	//   ....[127]....
        /*0a30*/ 	.word	0x000222d0


	//   ....[128]....
        /*0a34*/ 	.word	0x00022360


	//   ....[129]....
        /*0a38*/ 	.word	0x00022370


	//   ....[130]....
        /*0a3c*/ 	.word	0x00022400


	//   ....[131]....
        /*0a40*/ 	.word	0x00022410


	//   ....[132]....
        /*0a44*/ 	.word	0x00022490


	//   ....[133]....
        /*0a48*/ 	.word	0x000224a0


	//   ....[134]....
        /*0a4c*/ 	.word	0x000224b0


	//   ....[135]....
        /*0a50*/ 	.word	0x000224c0


	//   ....[136]....
        /*0a54*/ 	.word	0x00022920


	//   ....[137]....
        /*0a58*/ 	.word	0x00022950


	//   ....[138]....
        /*0a5c*/ 	.word	0x000229a0


	//   ....[139]....
        /*0a60*/ 	.word	0x00022a60


	//   ....[140]....
        /*0a64*/ 	.word	0x00022a70


	//   ....[141]....
        /*0a68*/ 	.word	0x00022aa0


	//   ....[142]....
        /*0a6c*/ 	.word	0x00022b30


	//   ....[143]....
        /*0a70*/ 	.word	0x00022be0


	//   ....[144]....
        /*0a74*/ 	.word	0x00022bf0


	//   ....[145]....
        /*0a78*/ 	.word	0x00022c20


	//   ....[146]....
        /*0a7c*/ 	.word	0x00022c30


	//   ....[147]....
        /*0a80*/ 	.word	0x00022cc0


	//   ....[148]....
        /*0a84*/ 	.word	0x000233d0


	//   ....[149]....
        /*0a88*/ 	.word	0x000233f0


	//   ....[150]....
        /*0a8c*/ 	.word	0x00023440


	//   ....[151]....
        /*0a90*/ 	.word	0x00023450


	//   ....[152]....
        /*0a94*/ 	.word	0x00023490


	//   ....[153]....
        /*0a98*/ 	.word	0x000234a0


	//   ....[154]....
        /*0a9c*/ 	.word	0x000234e0


	//   ....[155]....
        /*0aa0*/ 	.word	0x000234f0


	//   ....[156]....
        /*0aa4*/ 	.word	0x00023530


	//   ....[157]....
        /*0aa8*/ 	.word	0x00023540


	//   ....[158]....
        /*0aac*/ 	.word	0x00023550


	//   ....[159]....
        /*0ab0*/ 	.word	0x00023590


	//   ....[160]....
        /*0ab4*/ 	.word	0x000238b0


	//   ....[161]....
        /*0ab8*/ 	.word	0x000238d0


	//   ....[162]....
        /*0abc*/ 	.word	0x000238e0


	//   ....[163]....
        /*0ac0*/ 	.word	0x000238f0


	//   ....[164]....
        /*0ac4*/ 	.word	0x00023910


	//   ....[165]....
        /*0ac8*/ 	.word	0x00023980


	//   ....[166]....
        /*0acc*/ 	.word	0x000239f0


	//   ....[167]....
        /*0ad0*/ 	.word	0x00023a10


	//   ....[168]....
        /*0ad4*/ 	.word	0x00023a20


	//   ....[169]....
        /*0ad8*/ 	.word	0x00023a80


	//   ....[170]....
        /*0adc*/ 	.word	0x00023aa0


	//   ....[171]....
        /*0ae0*/ 	.word	0x00023b00


	//   ....[172]....
        /*0ae4*/ 	.word	0x00024040


	//   ....[173]....
        /*0ae8*/ 	.word	0x00024070


	//   ....[174]....
        /*0aec*/ 	.word	0x000240d0


	//   ....[175]....
        /*0af0*/ 	.word	0x00024100


	//   ....[176]....
        /*0af4*/ 	.word	0x00024130


	//   ....[177]....
        /*0af8*/ 	.word	0x00024160


	//   ....[178]....
        /*0afc*/ 	.word	0x00024190


	//   ....[179]....
        /*0b00*/ 	.word	0x000241c0


	//   ....[180]....
        /*0b04*/ 	.word	0x00024360


	//   ....[181]....
        /*0b08*/ 	.word	0x00024390


	//   ....[182]....
        /*0b0c*/ 	.word	0x000243c0


	//   ....[183]....
        /*0b10*/ 	.word	0x000243f0


	//   ....[184]....
        /*0b14*/ 	.word	0x00024420


	//   ....[185]....
        /*0b18*/ 	.word	0x00024450


	//   ....[186]....
        /*0b1c*/ 	.word	0x00024510


	//   ....[187]....
        /*0b20*/ 	.word	0x00024530


	//   ....[188]....
        /*0b24*/ 	.word	0x00024550


	//   ....[189]....
        /*0b28*/ 	.word	0x000245b0


	//   ....[190]....
        /*0b2c*/ 	.word	0x00024fd0


	//   ....[191]....
        /*0b30*/ 	.word	0x000252f0


	//   ....[192]....
        /*0b34*/ 	.word	0x00025380


	//   ....[193]....
        /*0b38*/ 	.word	0x00025410


	//   ....[194]....
        /*0b3c*/ 	.word	0x000254a0


	//   ....[195]....
        /*0b40*/ 	.word	0x00025580


	//   ....[196]....
        /*0b44*/ 	.word	0x00025610


	//   ....[197]....
        /*0b48*/ 	.word	0x000256b0


	//   ....[198]....
        /*0b4c*/ 	.word	0x00025740


	//   ....[199]....
        /*0b50*/ 	.word	0x00025830


	//   ....[200]....
        /*0b54*/ 	.word	0x000258c0


	//   ....[201]....
        /*0b58*/ 	.word	0x00025960


	//   ....[202]....
        /*0b5c*/ 	.word	0x000259f0


	//   ....[203]....
        /*0b60*/ 	.word	0x00025ad0


	//   ....[204]....
        /*0b64*/ 	.word	0x00025b70


	//   ....[205]....
        /*0b68*/ 	.word	0x00025c00


	//   ....[206]....
        /*0b6c*/ 	.word	0x00025c50


	//   ....[207]....
        /*0b70*/ 	.word	0x00025ca0


	//   ....[208]....
        /*0b74*/ 	.word	0x00025d40


	//   ....[209]....
        /*0b78*/ 	.word	0x00025dd0


	//   ....[210]....
        /*0b7c*/ 	.word	0x00025e20


	//   ....[211]....
        /*0b80*/ 	.word	0x00025e70


	//   ....[212]....
        /*0b84*/ 	.word	0x00025f70


	//   ....[213]....
        /*0b88*/ 	.word	0x00026020


	//   ....[214]....
        /*0b8c*/ 	.word	0x000260a0


	//   ....[215]....
        /*0b90*/ 	.word	0x00026110


	//   ....[216]....
        /*0b94*/ 	.word	0x00026230


	//   ....[217]....
        /*0b98*/ 	.word	0x00026350


	//   ....[218]....
        /*0b9c*/ 	.word	0x00026410


	//   ....[219]....
        /*0ba0*/ 	.word	0x00026460


	//   ....[220]....
        /*0ba4*/ 	.word	0x000267b0


	//   ....[221]....
        /*0ba8*/ 	.word	0x00026800


	//   ....[222]....
        /*0bac*/ 	.word	0x00026890


	//   ....[223]....
        /*0bb0*/ 	.word	0x00026920


	//   ....[224]....
        /*0bb4*/ 	.word	0x000269b0


	//   ....[225]....
        /*0bb8*/ 	.word	0x00026a40


	//   ....[226]....
        /*0bbc*/ 	.word	0x00026ad0


	//   ....[227]....
        /*0bc0*/ 	.word	0x00026b60


	//   ....[228]....
        /*0bc4*/ 	.word	0x00026be0


	//   ....[229]....
        /*0bc8*/ 	.word	0x00026c30


	//   ....[230]....
        /*0bcc*/ 	.word	0x00026cd0


	//   ....[231]....
        /*0bd0*/ 	.word	0x00026d60


	//   ....[232]....
        /*0bd4*/ 	.word	0x00026df0


	//   ....[233]....
        /*0bd8*/ 	.word	0x00026e40


	//   ....[234]....
        /*0bdc*/ 	.word	0x00026ed0


	//   ....[235]....
        /*0be0*/ 	.word	0x00026f60


	//   ....[236]....
        /*0be4*/ 	.word	0x00026ff0


	//   ....[237]....
        /*0be8*/ 	.word	0x00027080


	//   ....[238]....
        /*0bec*/ 	.word	0x00027110


	//   ....[239]....
        /*0bf0*/ 	.word	0x000271a0


	//   ....[240]....
        /*0bf4*/ 	.word	0x00027260


	//   ....[241]....
        /*0bf8*/ 	.word	0x00027540


	//   ....[242]....
        /*0bfc*/ 	.word	0x00027630


	//   ....[243]....
        /*0c00*/ 	.word	0x000276d0


	//   ....[244]....
        /*0c04*/ 	.word	0x00027730


	//   ....[245]....
        /*0c08*/ 	.word	0x00027820


	//   ....[246]....
        /*0c0c*/ 	.word	0x00027890


	//   ....[247]....
        /*0c10*/ 	.word	0x00027980


	//   ....[248]....
        /*0c14*/ 	.word	0x000279f0


	//   ....[249]....
        /*0c18*/ 	.word	0x00027ae0


	//   ....[250]....
        /*0c1c*/ 	.word	0x00027b50


	//   ....[251]....
        /*0c20*/ 	.word	0x00027c40


	//   ....[252]....
        /*0c24*/ 	.word	0x00027cb0


	//   ....[253]....
        /*0c28*/ 	.word	0x00027d50


	//   ....[254]....
        /*0c2c*/ 	.word	0x00027e40


	//   ....[255]....
        /*0c30*/ 	.word	0x00027eb0


	//   ....[0]....
        /*0c34*/ 	.word	0x00027f10


	//   ....[1]....
        /*0c38*/ 	.word	0x00028000


	//   ....[2]....
        /*0c3c*/ 	.word	0x00028060


	//   ....[3]....
        /*0c40*/ 	.word	0x00028160


	//   ....[4]....
        /*0c44*/ 	.word	0x000281c0


	//   ....[5]....
        /*0c48*/ 	.word	0x000282c0


	//   ....[6]....
        /*0c4c*/ 	.word	0x00028320


	//   ....[7]....
        /*0c50*/ 	.word	0x00028420


	//   ....[8]....
        /*0c54*/ 	.word	0x00028480


	//   ....[9]....
        /*0c58*/ 	.word	0x00028580


	//   ....[10]....
        /*0c5c*/ 	.word	0x000285e0


	//   ....[11]....
        /*0c60*/ 	.word	0x000286e0


	//   ....[12]....
        /*0c64*/ 	.word	0x00028740


	//   ....[13]....
        /*0c68*/ 	.word	0x000287e0


	//   ....[14]....
        /*0c6c*/ 	.word	0x00028960


	//   ....[15]....
        /*0c70*/ 	.word	0x00028a40


	//   ....[16]....
        /*0c74*/ 	.word	0x00028af0


	//   ....[17]....
        /*0c78*/ 	.word	0x00028c00


	//   ....[18]....
        /*0c7c*/ 	.word	0x00028c60


	//   ....[19]....
        /*0c80*/ 	.word	0x00028d70


	//   ....[20]....
        /*0c84*/ 	.word	0x00028dd0


	//   ....[21]....
        /*0c88*/ 	.word	0x00028ee0


	//   ....[22]....
        /*0c8c*/ 	.word	0x00028f40


	//   ....[23]....
        /*0c90*/ 	.word	0x00029050


	//   ....[24]....
        /*0c94*/ 	.word	0x000290b0


	//   ....[25]....
        /*0c98*/ 	.word	0x00029170


	//   ....[26]....
        /*0c9c*/ 	.word	0x000292d0


	//   ....[27]....
        /*0ca0*/ 	.word	0x00029370


	//   ....[28]....
        /*0ca4*/ 	.word	0x000293d0


	//   ....[29]....
        /*0ca8*/ 	.word	0x00029480


	//   ....[30]....
        /*0cac*/ 	.word	0x000294e0


	//   ....[31]....
        /*0cb0*/ 	.word	0x00029590


	//   ....[32]....
        /*0cb4*/ 	.word	0x000295f0


	//   ....[33]....
        /*0cb8*/ 	.word	0x000296a0


	//   ....[34]....
        /*0cbc*/ 	.word	0x00029700


	//   ....[35]....
        /*0cc0*/ 	.word	0x000297b0


	//   ....[36]....
        /*0cc4*/ 	.word	0x00029810


	//   ....[37]....
        /*0cc8*/ 	.word	0x000298c0


	//   ....[38]....
        /*0ccc*/ 	.word	0x000299b0


	//   ....[39]....
        /*0cd0*/ 	.word	0x00029a50


	//   ....[40]....
        /*0cd4*/ 	.word	0x00029ab0


	//   ....[41]....
        /*0cd8*/ 	.word	0x00029b80


	//   ....[42]....
        /*0cdc*/ 	.word	0x00029be0


	//   ....[43]....
        /*0ce0*/ 	.word	0x00029cb0


	//   ....[44]....
        /*0ce4*/ 	.word	0x00029d10


	//   ....[45]....
        /*0ce8*/ 	.word	0x00029de0


	//   ....[46]....
        /*0cec*/ 	.word	0x00029e40


	//   ....[47]....
        /*0cf0*/ 	.word	0x00029f10


	//   ....[48]....
        /*0cf4*/ 	.word	0x00029f70


	//   ....[49]....
        /*0cf8*/ 	.word	0x0002a040


	//   ....[50]....
        /*0cfc*/ 	.word	0x0002a0d0


	//   ....[51]....
        /*0d00*/ 	.word	0x0002a170


	//   ....[52]....
        /*0d04*/ 	.word	0x0002a2f0


	//   ....[53]....
        /*0d08*/ 	.word	0x0002a360


	//   ....[54]....
        /*0d0c*/ 	.word	0x0002a3d0


	//   ....[55]....
        /*0d10*/ 	.word	0x0002a440


	//   ....[56]....
        /*0d14*/ 	.word	0x0002a4b0


	//   ....[57]....
        /*0d18*/ 	.word	0x0002a530


	//   ....[58]....
        /*0d1c*/ 	.word	0x0002a5b0


	//   ....[59]....
        /*0d20*/ 	.word	0x0002a640


	//   ....[60]....
        /*0d24*/ 	.word	0x0002a6b0


	//   ....[61]....
        /*0d28*/ 	.word	0x0002a720


	//   ....[62]....
        /*0d2c*/ 	.word	0x0002a790


	//   ....[63]....
        /*0d30*/ 	.word	0x0002a810


	//   ....[64]....
        /*0d34*/ 	.word	0x0002a880


	//   ....[65]....
        /*0d38*/ 	.word	0x0002a910


	//   ....[66]....
        /*0d3c*/ 	.word	0x0002a970


	//   ....[67]....
        /*0d40*/ 	.word	0x0002aa00


	//   ....[68]....
        /*0d44*/ 	.word	0x0002ab30


	//----- nvinfo : EIATTR_REG_RECONFIG
	.align		4
.L_407:
        /*0d48*/ 	.byte	0x01, 0x54
	.zero		2


	//----- nvinfo : EIATTR_SYSCALL_OFFSETS
	.align		4
        /*0d4c*/ 	.byte	0x04, 0x46
        /*0d4e*/ 	.short	(.L_409 - .L_408)


	//   ....[0]....
.L_408:
        /*0d50*/ 	.word	0x00002320


	//   ....[1]....
        /*0d54*/ 	.word	0x00002470


	//   ....[2]....
        /*0d58*/ 	.word	0x00007780


	//   ....[3]....
        /*0d5c*/ 	.word	0x00007aa0


	//   ....[4]....
        /*0d60*/ 	.word	0x00020c00


	//   ....[5]....
        /*0d64*/ 	.word	0x00020d50


	//   ....[6]....
        /*0d68*/ 	.word	0x00020e40


	//   ....[7]....
        /*0d6c*/ 	.word	0x00021cf0


	//----- nvinfo : EIATTR_MBARRIER_INSTR_OFFSETS
	.align		4
.L_409:
        /*0d70*/ 	.byte	0x04, 0x39
        /*0d72*/ 	.short	(.L_411 - .L_410)


	//   ....[0]....
.L_410:
        /*0d74*/ 	.word	0x00000270
        /*0d78*/ 	.word	0x000000ff
        /*0d7c*/ 	.word	0x00022800
        /*0d80*/ 	.short	0x0100
        /*0d82*/ 	.byte	0x08
	.zero		1


	//   ....[1]....
        /*0d84*/ 	.word	0x00000280
        /*0d88*/ 	.word	0x000000ff
        /*0d8c*/ 	.word	0x00022820
        /*0d90*/ 	.short	0x0100
        /*0d92*/ 	.byte	0x08
	.zero		1


	//   ....[2]....
        /*0d94*/ 	.word	0x00000370
        /*0d98*/ 	.word	0x000000ff
        /*0d9c*/ 	.word	0x00022830
        /*0da0*/ 	.short	0x0100
        /*0da2*/ 	.byte	0x08
	.zero		1


	//   ....[3]....
        /*0da4*/ 	.word	0x00000380
        /*0da8*/ 	.word	0x000000ff
        /*0dac*/ 	.word	0x00022840
        /*0db0*/ 	.short	0x0100
        /*0db2*/ 	.byte	0x08
	.zero		1


	//   ....[4]....
        /*0db4*/ 	.word	0x00000390
        /*0db8*/ 	.word	0x000000ff
        /*0dbc*/ 	.word	0x00022838
        /*0dc0*/ 	.short	0x0100
        /*0dc2*/ 	.byte	0x08
	.zero		1


	//   ....[5]....
        /*0dc4*/ 	.word	0x000003a0
        /*0dc8*/ 	.word	0x000000ff
        /*0dcc*/ 	.word	0x00022848
        /*0dd0*/ 	.short	0x0100
        /*0dd2*/ 	.byte	0x08
	.zero		1


	//   ....[6]....
        /*0dd4*/ 	.word	0x000004d0
        /*0dd8*/ 	.word	0x000000ff
        /*0ddc*/ 	.word	0x00022850
        /*0de0*/ 	.short	0x0100
        /*0de2*/ 	.byte	0x08
	.zero		1


	//   ....[7]....
        /*0de4*/ 	.word	0x000004e0
        /*0de8*/ 	.word	0x000000ff
        /*0dec*/ 	.word	0x00022860
        /*0df0*/ 	.short	0x0100
        /*0df2*/ 	.byte	0x08
	.zero		1


	//   ....[8]....
        /*0df4*/ 	.word	0x000004f0
        /*0df8*/ 	.word	0x000000ff
        /*0dfc*/ 	.word	0x00022858
        /*0e00*/ 	.short	0x0100
        /*0e02*/ 	.byte	0x08
	.zero		1


	//   ....[9]....
        /*0e04*/ 	.word	0x00000500
        /*0e08*/ 	.word	0x000000ff
        /*0e0c*/ 	.word	0x00022868
        /*0e10*/ 	.short	0x0100
        /*0e12*/ 	.byte	0x08
	.zero		1


	//   ....[10]....
        /*0e14*/ 	.word	0x000005f0
        /*0e18*/ 	.word	0x000000ff
        /*0e1c*/ 	.word	0x00022870
        /*0e20*/ 	.short	0x0100
        /*0e22*/ 	.byte	0x06
	.zero		1


	//   ....[11]....
        /*0e24*/ 	.word	0x00000600
        /*0e28*/ 	.word	0x000000ff
        /*0e2c*/ 	.word	0x00022880
        /*0e30*/ 	.short	0x0100
        /*0e32*/ 	.byte	0x06
	.zero		1


	//   ....[12]....
        /*0e34*/ 	.word	0x00000610
        /*0e38*/ 	.word	0x000000ff
        /*0e3c*/ 	.word	0x00022878
        /*0e40*/ 	.short	0x0100
        /*0e42*/ 	.byte	0x06
	.zero		1


	//   ....[13]....
        /*0e44*/ 	.word	0x00000620
        /*0e48*/ 	.word	0x000000ff
        /*0e4c*/ 	.word	0x00022888
        /*0e50*/ 	.short	0x0100
        /*0e52*/ 	.byte	0x06
	.zero		1


	//   ....[14]....
        /*0e54*/ 	.word	0x00000750
        /*0e58*/ 	.word	0x000000ff
        /*0e5c*/ 	.word	0x00022890
        /*0e60*/ 	.short	0x0100
        /*0e62*/ 	.byte	0x08
	.zero		1


	//   ....[15]....
        /*0e64*/ 	.word	0x00000760
        /*0e68*/ 	.word	0x000000ff
        /*0e6c*/ 	.word	0x000228a0
        /*0e70*/ 	.short	0x0100
        /*0e72*/ 	.byte	0x08
	.zero		1


	//   ....[16]....
        /*0e74*/ 	.word	0x00000770
        /*0e78*/ 	.word	0x000000ff
        /*0e7c*/ 	.word	0x00022898
        /*0e80*/ 	.short	0x0100
        /*0e82*/ 	.byte	0x08
	.zero		1


	//   ....[17]....
        /*0e84*/ 	.word	0x00000780
        /*0e88*/ 	.word	0x000000ff
        /*0e8c*/ 	.word	0x000228a8
        /*0e90*/ 	.short	0x0100
        /*0e92*/ 	.byte	0x08
	.zero		1


	//   ....[18]....
        /*0e94*/ 	.word	0x000008b0
        /*0e98*/ 	.word	0x000000ff
        /*0e9c*/ 	.word	0x000228b0
        /*0ea0*/ 	.short	0x0100
        /*0ea2*/ 	.byte	0x08
	.zero		1


	//   ....[19]....
        /*0ea4*/ 	.word	0x000008c0
        /*0ea8*/ 	.word	0x000000ff
        /*0eac*/ 	.word	0x000228c0
        /*0eb0*/ 	.short	0x0100
        /*0eb2*/ 	.byte	0x08
	.zero		1


	//   ....[20]....
        /*0eb4*/ 	.word	0x000008d0
        /*0eb8*/ 	.word	0x000000ff
        /*0ebc*/ 	.word	0x000228b8
        /*0ec0*/ 	.short	0x0100
        /*0ec2*/ 	.byte	0x08
	.zero		1


	//   ....[21]....
        /*0ec4*/ 	.word	0x000008e0
        /*0ec8*/ 	.word	0x000000ff
        /*0ecc*/ 	.word	0x000228c8
        /*0ed0*/ 	.short	0x0100
        /*0ed2*/ 	.byte	0x08
	.zero		1


	//   ....[22]....
        /*0ed4*/ 	.word	0x00003760
        /*0ed8*/ 	.word	0x00000057
        /*0edc*/ 	.word	0x00022890
        /*0ee0*/ 	.short	0x010a
        /*0ee2*/ 	.byte	0x3f
	.zero		1


	//   ....[23]....
        /*0ee4*/ 	.word	0x00004b00
        /*0ee8*/ 	.word	0x00000057
        /*0eec*/ 	.word	0x00022890
        /*0ef0*/ 	.short	0x010a
        /*0ef2*/ 	.byte	0x3f
	.zero		1


	//   ....[24]....
        /*0ef4*/ 	.word	0x00005c10
        /*0ef8*/ 	.word	0x00000057
        /*0efc*/ 	.word	0x00022890
        /*0f00*/ 	.short	0x010a
        /*0f02*/ 	.byte	0x3f
	.zero		1


	//   ....[25]....
        /*0f04*/ 	.word	0x000060b0
        /*0f08*/ 	.word	0x00000004
        /*0f0c*/ 	.word	0x00000000
        /*0f10*/ 	.short	0x0101
        /*0f12*/ 	.byte	0x3f
	.zero		1


	//   ....[26]....
        /*0f14*/ 	.word	0x000060f0
        /*0f18*/ 	.word	0x00000057
        /*0f1c*/ 	.word	0x000228b0
        /*0f20*/ 	.short	0x010a
        /*0f22*/ 	.byte	0x3f
	.zero		1


	//   ....[27]....
        /*0f24*/ 	.word	0x00006970
        /*0f28*/ 	.word	0x00000057
        /*0f2c*/ 	.word	0x00000000
        /*0f30*/ 	.short	0x0101
        /*0f32*/ 	.byte	0x3f
	.zero		1


	//   ....[28]....
        /*0f34*/ 	.word	0x00007820
        /*0f38*/ 	.word	0x00000017
        /*0f3c*/ 	.word	0x00022800
        /*0f40*/ 	.short	0x010a
        /*0f42*/ 	.byte	0x3f
	.zero		1


	//   ....[29]....
        /*0f44*/ 	.word	0x00007870
        /*0f48*/ 	.word	0x00000017
        /*0f4c*/ 	.word	0x00022800
        /*0f50*/ 	.short	0x010a
        /*0f52*/ 	.byte	0x3f
	.zero		1


	//   ....[30]....
        /*0f54*/ 	.word	0x00008300
        /*0f58*/ 	.word	0x00000017
        /*0f5c*/ 	.word	0x00022800
        /*0f60*/ 	.short	0x010a
        /*0f62*/ 	.byte	0x3f
	.zero		1


	//   ....[31]....
        /*0f64*/ 	.word	0x00009820
        /*0f68*/ 	.word	0x00000017
        /*0f6c*/ 	.word	0x00022800
        /*0f70*/ 	.short	0x010a
        /*0f72*/ 	.byte	0x3f
	.zero		1


	//   ....[32]....
        /*0f74*/ 	.word	0x0000a860
        /*0f78*/ 	.word	0x00000000
        /*0f7c*/ 	.word	0x00022830
        /*0f80*/ 	.short	0x010a
        /*0f82*/ 	.byte	0x3f
	.zero		1


	//   ....[33]....
        /*0f84*/ 	.word	0x0000a900
        /*0f88*/ 	.word	0x00000000
        /*0f8c*/ 	.word	0x00022830
        /*0f90*/ 	.short	0x010a
        /*0f92*/ 	.byte	0x3f
	.zero		1


	//   ....[34]....
        /*0f94*/ 	.word	0x0000b330
        /*0f98*/ 	.word	0x00000026
        /*0f9c*/ 	.word	0x00000000
        /*0fa0*/ 	.short	0x0101
        /*0fa2*/ 	.byte	0x3f
	.zero		1


	//   ....[35]....
        /*0fa4*/ 	.word	0x0000d2b0
        /*0fa8*/ 	.word	0x00000000
        /*0fac*/ 	.word	0x00022850
        /*0fb0*/ 	.short	0x010a
        /*0fb2*/ 	.byte	0x3f
	.zero		1


	//   ....[36]....
        /*0fb4*/ 	.word	0x0000d300
        /*0fb8*/ 	.word	0x00000000
        /*0fbc*/ 	.word	0x00022850
        /*0fc0*/ 	.short	0x010a
        /*0fc2*/ 	.byte	0x3f
	.zero		1


	//   ....[37]....
        /*0fc4*/ 	.word	0x0000d730
        /*0fc8*/ 	.word	0x00000000
        /*0fcc*/ 	.word	0x00000000
        /*0fd0*/ 	.short	0x0101
        /*0fd2*/ 	.byte	0x3f
	.zero		1


	//   ....[38]....
        /*0fd4*/ 	.word	0x0000db00
        /*0fd8*/ 	.word	0x00000009
        /*0fdc*/ 	.word	0x00022830
        /*0fe0*/ 	.short	0x010a
        /*0fe2*/ 	.byte	0x3f
	.zero		1


	//   ....[39]....
        /*0fe4*/ 	.word	0x0000db60
        /*0fe8*/ 	.word	0x00000009
        /*0fec*/ 	.word	0x00022830
        /*0ff0*/ 	.short	0x010a
        /*0ff2*/ 	.byte	0x3f
	.zero		1


	//   ....[40]....
        /*0ff4*/ 	.word	0x0000e550
        /*0ff8*/ 	.word	0x000000aa
        /*0ffc*/ 	.word	0x00000000
        /*1000*/ 	.short	0x0101
        /*1002*/ 	.byte	0x3f
	.zero		1


	//   ....[41]....
        /*1004*/ 	.word	0x00010dd0
        /*1008*/ 	.word	0x00000009
        /*100c*/ 	.word	0x00022850
        /*1010*/ 	.short	0x010a
        /*1012*/ 	.byte	0x3f
	.zero		1


	//   ....[42]....
        /*1014*/ 	.word	0x00010e20
        /*1018*/ 	.word	0x00000009
        /*101c*/ 	.word	0x00022850
        /*1020*/ 	.short	0x010a
        /*1022*/ 	.byte	0x3f
	.zero		1


	//   ....[43]....
        /*1024*/ 	.word	0x00011210
        /*1028*/ 	.word	0x00000006
        /*102c*/ 	.word	0x00000000
        /*1030*/ 	.short	0x0101
        /*1032*/ 	.byte	0x3f
	.zero		1


	//   ....[44]....
        /*1034*/ 	.word	0x00011660
        /*1038*/ 	.word	0x00000000
        /*103c*/ 	.word	0x00022830
        /*1040*/ 	.short	0x010a
        /*1042*/ 	.byte	0x3f
	.zero		1


	//   ....[45]....
        /*1044*/ 	.word	0x000116c0
        /*1048*/ 	.word	0x00000000
        /*104c*/ 	.word	0x00022830
        /*1050*/ 	.short	0x010a
        /*1052*/ 	.byte	0x3f
	.zero		1


	//   ....[46]....
        /*1054*/ 	.word	0x00013300
        /*1058*/ 	.word	0x00000099
        /*105c*/ 	.word	0x00000000
        /*1060*/ 	.short	0x0101
        /*1062*/ 	.byte	0x3f
	.zero		1


	//   ....[47]....
        /*1064*/ 	.word	0x00013680
        /*1068*/ 	.word	0x00000000
        /*106c*/ 	.word	0x00022850
        /*1070*/ 	.short	0x010a
        /*1072*/ 	.byte	0x3f
	.zero		1


	//   ....[48]....
        /*1074*/ 	.word	0x000136d0
        /*1078*/ 	.word	0x00000000
        /*107c*/ 	.word	0x00022850
        /*1080*/ 	.short	0x010a
        /*1082*/ 	.byte	0x3f
	.zero		1


	//   ....[49]....
        /*1084*/ 	.word	0x00013ad0
        /*1088*/ 	.word	0x00000000
        /*108c*/ 	.word	0x00000000
        /*1090*/ 	.short	0x0101
        /*1092*/ 	.byte	0x3f
	.zero		1


	//   ....[50]....
        /*1094*/ 	.word	0x00013c10
        /*1098*/ 	.word	0x00000009
        /*109c*/ 	.word	0x00022830
        /*10a0*/ 	.short	0x010a
        /*10a2*/ 	.byte	0x3f
	.zero		1


	//   ....[51]....
        /*10a4*/ 	.word	0x00013c70
        /*10a8*/ 	.word	0x00000009
        /*10ac*/ 	.word	0x00022830
        /*10b0*/ 	.short	0x010a
        /*10b2*/ 	.byte	0x3f
	.zero		1


	//   ....[52]....
        /*10b4*/ 	.word	0x00014550
        /*10b8*/ 	.word	0x000000aa
        /*10bc*/ 	.word	0x00000000
        /*10c0*/ 	.short	0x0101
        /*10c2*/ 	.byte	0x3f
	.zero		1


	//   ....[53]....
        /*10c4*/ 	.word	0x00016ee0
        /*10c8*/ 	.word	0x00000009
        /*10cc*/ 	.word	0x00022850
        /*10d0*/ 	.short	0x010a
        /*10d2*/ 	.byte	0x3f
	.zero		1


	//   ....[54]....
        /*10d4*/ 	.word	0x00016f30
        /*10d8*/ 	.word	0x00000009
        /*10dc*/ 	.word	0x00022850
        /*10e0*/ 	.short	0x010a
        /*10e2*/ 	.byte	0x3f
	.zero		1


	//   ....[55]....
        /*10e4*/ 	.word	0x00017340
        /*10e8*/ 	.word	0x00000009
        /*10ec*/ 	.word	0x00000000
        /*10f0*/ 	.short	0x0101
        /*10f2*/ 	.byte	0x3f
	.zero		1


	//   ....[56]....
        /*10f4*/ 	.word	0x00019860
        /*10f8*/ 	.word	0x00000008
        /*10fc*/ 	.word	0x00000000
        /*1100*/ 	.short	0x0101
        /*1102*/ 	.byte	0x3f
	.zero		1


	//   ....[57]....
        /*1104*/ 	.word	0x0001a430
        /*1108*/ 	.word	0x00000003
        /*110c*/ 	.word	0x00000000
        /*1110*/ 	.short	0x0101
        /*1112*/ 	.byte	0x3f
	.zero		1


	//   ....[58]....
        /*1114*/ 	.word	0x0001f240
        /*1118*/ 	.word	0x00000011
        /*111c*/ 	.word	0x00022820
        /*1120*/ 	.short	0x010a
        /*1122*/ 	.byte	0x3f
	.zero		1


	//   ....[59]....
        /*1124*/ 	.word	0x0001f2d0
        /*1128*/ 	.word	0x0000000c
        /*112c*/ 	.word	0x000228a0
        /*1130*/ 	.short	0x010a
        /*1132*/ 	.byte	0x3f
	.zero		1


	//   ....[60]....
        /*1134*/ 	.word	0x0001f520
        /*1138*/ 	.word	0x0000000c
        /*113c*/ 	.word	0x000228c0
        /*1140*/ 	.short	0x010a
        /*1142*/ 	.byte	0x3f
	.zero		1


	//   ....[61]....
        /*1144*/ 	.word	0x0001fb30
        /*1148*/ 	.word	0x0000000a
        /*114c*/ 	.word	0x000228a0
        /*1150*/ 	.short	0x010a
        /*1152*/ 	.byte	0x3f
	.zero		1


	//   ....[62]....
        /*1154*/ 	.word	0x0001fd70
        /*1158*/ 	.word	0x0000000a
        /*115c*/ 	.word	0x000228c0
        /*1160*/ 	.short	0x010a
        /*1162*/ 	.byte	0x3f
	.zero		1


	//   ....[63]....
        /*1164*/ 	.word	0x00021310
        /*1168*/ 	.word	0x00000021
        /*116c*/ 	.word	0x00022840
        /*1170*/ 	.short	0x010a
        /*1172*/ 	.byte	0x3f
	.zero		1


	//   ....[64]....
        /*1174*/ 	.word	0x00021940
        /*1178*/ 	.word	0x00000021
        /*117c*/ 	.word	0x00022830
        /*1180*/ 	.short	0x0107
        /*1182*/ 	.byte	0x3f
	.zero		1


	//   ....[65]....
        /*1184*/ 	.word	0x00021a20
        /*1188*/ 	.word	0x00000021
        /*118c*/ 	.word	0x00022830
        /*1190*/ 	.short	0x0101
        /*1192*/ 	.byte	0x3f
	.zero		1


	//   ....[66]....
        /*1194*/ 	.word	0x000225c0
        /*1198*/ 	.word	0x00000011
        /*119c*/ 	.word	0x00022800
        /*11a0*/ 	.short	0x0107
        /*11a2*/ 	.byte	0x3f
	.zero		1


	//   ....[67]....
        /*11a4*/ 	.word	0x000226b0
        /*11a8*/ 	.word	0x00000011
        /*11ac*/ 	.word	0x00022800
        /*11b0*/ 	.short	0x0101
        /*11b2*/ 	.byte	0x3f
	.zero		1


	//   ....[68]....
        /*11b4*/ 	.word	0x000226d0
        /*11b8*/ 	.word	0x00000011
        /*11bc*/ 	.word	0x00022820
        /*11c0*/ 	.short	0x010a
        /*11c2*/ 	.byte	0x3f
	.zero		1


	//   ....[69]....
        /*11c4*/ 	.word	0x00022760
        /*11c8*/ 	.word	0x00000021
        /*11cc*/ 	.word	0x00022860
        /*11d0*/ 	.short	0x010a
        /*11d2*/ 	.byte	0x3f
	.zero		1


	//   ....[70]....
        /*11d4*/ 	.word	0x00022e40
        /*11d8*/ 	.word	0x00000021
        /*11dc*/ 	.word	0x00022850
        /*11e0*/ 	.short	0x0107
        /*11e2*/ 	.byte	0x3f
	.zero		1


	//   ....[71]....
        /*11e4*/ 	.word	0x00022f10
        /*11e8*/ 	.word	0x00000021
        /*11ec*/ 	.word	0x00022850
        /*11f0*/ 	.short	0x0101
        /*11f2*/ 	.byte	0x3f
	.zero		1


	//   ....[72]....
        /*11f4*/ 	.word	0x00023250
        /*11f8*/ 	.word	0x00000006
        /*11fc*/ 	.word	0x00022840
        /*1200*/ 	.short	0x010a
        /*1202*/ 	.byte	0x3f
	.zero		1


	//   ....[73]....
        /*1204*/ 	.word	0x00023610
        /*1208*/ 	.word	0x00000006
        /*120c*/ 	.word	0x00022830
        /*1210*/ 	.short	0x0107
        /*1212*/ 	.byte	0x3f
	.zero		1


	//   ....[74]....
        /*1214*/ 	.word	0x000236d0
        /*1218*/ 	.word	0x00000006
        /*121c*/ 	.word	0x00022830
        /*1220*/ 	.short	0x0101
        /*1222*/ 	.byte	0x3f
	.zero		1


	//   ....[75]....
        /*1224*/ 	.word	0x00023700
        /*1228*/ 	.word	0x00000006
        /*122c*/ 	.word	0x00022860
        /*1230*/ 	.short	0x010a
        /*1232*/ 	.byte	0x3f
	.zero		1


	//   ....[76]....
        /*1234*/ 	.word	0x00023c00
        /*1238*/ 	.word	0x00000006
        /*123c*/ 	.word	0x00022850
        /*1240*/ 	.short	0x0107
        /*1242*/ 	.byte	0x3f
	.zero		1


	//   ....[77]....
        /*1244*/ 	.word	0x00023cc0
        /*1248*/ 	.word	0x00000006
        /*124c*/ 	.word	0x00022850
        /*1250*/ 	.short	0x0101
        /*1252*/ 	.byte	0x3f
	.zero		1


	//   ....[78]....
        /*1254*/ 	.word	0x00024f50
        /*1258*/ 	.word	0x00000005
        /*125c*/ 	.word	0x00022820
        /*1260*/ 	.short	0x010a
        /*1262*/ 	.byte	0x3f
	.zero		1


	//   ....[79]....
        /*1264*/ 	.word	0x000250c0
        /*1268*/ 	.word	0x00000003
        /*126c*/ 	.word	0x00022840
        /*1270*/ 	.short	0x010a
        /*1272*/ 	.byte	0x3f
	.zero		1


	//   ....[80]....
        /*1274*/ 	.word	0x00025160
        /*1278*/ 	.word	0x00000013
        /*127c*/ 	.word	0x00022840
        /*1280*/ 	.short	0x010a
        /*1282*/ 	.byte	0x3f
	.zero		1


	//   ....[81]....
        /*1284*/ 	.word	0x000251a0
        /*1288*/ 	.word	0x00000003
        /*128c*/ 	.word	0x00022860
        /*1290*/ 	.short	0x010a
        /*1292*/ 	.byte	0x3f
	.zero		1


	//   ....[82]....
        /*1294*/ 	.word	0x000251e0
        /*1298*/ 	.word	0x00000013
        /*129c*/ 	.word	0x00022860
        /*12a0*/ 	.short	0x010a
        /*12a2*/ 	.byte	0x3f
	.zero		1


	//   ....[83]....
        /*12a4*/ 	.word	0x00025240
        /*12a8*/ 	.word	0x00000057
        /*12ac*/ 	.word	0x00022890
        /*12b0*/ 	.short	0x010a
        /*12b2*/ 	.byte	0x3f
	.zero		1


	//   ....[84]....
        /*12b4*/ 	.word	0x000254d0
        /*12b8*/ 	.word	0x00000057
        /*12bc*/ 	.word	0x00022890
        /*12c0*/ 	.short	0x010a
        /*12c2*/ 	.byte	0x3f
	.zero		1


	//   ....[85]....
        /*12c4*/ 	.word	0x00025780
        /*12c8*/ 	.word	0x00000057
        /*12cc*/ 	.word	0x00022890
        /*12d0*/ 	.short	0x010a
        /*12d2*/ 	.byte	0x3f
	.zero		1


	//   ....[86]....
        /*12d4*/ 	.word	0x00025a30
        /*12d8*/ 	.word	0x00000057
        /*12dc*/ 	.word	0x000228b0
        /*12e0*/ 	.short	0x010a
        /*12e2*/ 	.byte	0x3f
	.zero		1


	//   ....[87]....
        /*12e4*/ 	.word	0x00025eb0
        /*12e8*/ 	.word	0x00000017
        /*12ec*/ 	.word	0x00022800
        /*12f0*/ 	.short	0x010a
        /*12f2*/ 	.byte	0x3f
	.zero		1


	//   ....[88]....
        /*12f4*/ 	.word	0x00026490
        /*12f8*/ 	.word	0x00000017
        /*12fc*/ 	.word	0x00022800
        /*1300*/ 	.short	0x010a
        /*1302*/ 	.byte	0x3f
	.zero		1


	//   ....[89]....
        /*1304*/ 	.word	0x000264e0
        /*1308*/ 	.word	0x00000000
        /*130c*/ 	.word	0x00022830
        /*1310*/ 	.short	0x010a
        /*1312*/ 	.byte	0x3f
	.zero		1


	//   ....[90]....
        /*1314*/ 	.word	0x00026530
        /*1318*/ 	.word	0x00000000
        /*131c*/ 	.word	0x00022850
        /*1320*/ 	.short	0x010a
        /*1322*/ 	.byte	0x3f
	.zero		1


	//   ....[91]....
        /*1324*/ 	.word	0x00026580
        /*1328*/ 	.word	0x00000009
        /*132c*/ 	.word	0x00022830
        /*1330*/ 	.short	0x010a
        /*1332*/ 	.byte	0x3f
	.zero		1


	//   ....[92]....
        /*1334*/ 	.word	0x000265d0
        /*1338*/ 	.word	0x00000009
        /*133c*/ 	.word	0x00022850
        /*1340*/ 	.short	0x010a
        /*1342*/ 	.byte	0x3f
	.zero		1


	//   ....[93]....
        /*1344*/ 	.word	0x00026620
        /*1348*/ 	.word	0x00000000
        /*134c*/ 	.word	0x00022830
        /*1350*/ 	.short	0x010a
        /*1352*/ 	.byte	0x3f
	.zero		1


	//   ....[94]....
        /*1354*/ 	.word	0x00026670
        /*1358*/ 	.word	0x00000000
        /*135c*/ 	.word	0x00022850
        /*1360*/ 	.short	0x010a
        /*1362*/ 	.byte	0x3f
	.zero		1


	//   ....[95]....
        /*1364*/ 	.word	0x000266c0
        /*1368*/ 	.word	0x00000009
        /*136c*/ 	.word	0x00022830
        /*1370*/ 	.short	0x010a
        /*1372*/ 	.byte	0x3f
	.zero		1


	//   ....[96]....
        /*1374*/ 	.word	0x00026710
        /*1378*/ 	.word	0x00000009
        /*137c*/ 	.word	0x00022850
        /*1380*/ 	.short	0x010a
        /*1382*/ 	.byte	0x3f
	.zero		1


	//   ....[97]....
        /*1384*/ 	.word	0x00027320
        /*1388*/ 	.word	0x00000011
        /*138c*/ 	.word	0x00022820
        /*1390*/ 	.short	0x010a
        /*1392*/ 	.byte	0x3f
	.zero		1


	//   ....[98]....
        /*1394*/ 	.word	0x00027370
        /*1398*/ 	.word	0x0000000c
        /*139c*/ 	.word	0x000228a0
        /*13a0*/ 	.short	0x010a
        /*13a2*/ 	.byte	0x3f
	.zero		1


	//   ....[99]....
        /*13a4*/ 	.word	0x000273c0
        /*13a8*/ 	.word	0x0000000c
        /*13ac*/ 	.word	0x000228c0
        /*13b0*/ 	.short	0x010a
        /*13b2*/ 	.byte	0x3f
	.zero		1


	//   ....[100]....
        /*13b4*/ 	.word	0x00027410
        /*13b8*/ 	.word	0x0000000a
        /*13bc*/ 	.word	0x000228a0
        /*13c0*/ 	.short	0x010a
        /*13c2*/ 	.byte	0x3f
	.zero		1


	//   ....[101]....
        /*13c4*/ 	.word	0x00027460
        /*13c8*/ 	.word	0x0000000a
        /*13cc*/ 	.word	0x000228c0
        /*13d0*/ 	.short	0x010a
        /*13d2*/ 	.byte	0x3f
	.zero		1


	//   ....[102]....
        /*13d4*/ 	.word	0x00027580
        /*13d8*/ 	.word	0x00000021
        /*13dc*/ 	.word	0x00022840
        /*13e0*/ 	.short	0x010a
        /*13e2*/ 	.byte	0x3f
	.zero		1


	//   ....[103]....
        /*13e4*/ 	.word	0x00028860
        /*13e8*/ 	.word	0x00000011
        /*13ec*/ 	.word	0x00022820
        /*13f0*/ 	.short	0x010a
        /*13f2*/ 	.byte	0x3f
	.zero		1


	//   ....[104]....
        /*13f4*/ 	.word	0x000288b0
        /*13f8*/ 	.word	0x00000021
        /*13fc*/ 	.word	0x00022860
        /*1400*/ 	.short	0x010a
        /*1402*/ 	.byte	0x3f
	.zero		1


	//   ....[105]....
        /*1404*/ 	.word	0x00029220
        /*1408*/ 	.word	0x00000006
        /*140c*/ 	.word	0x00022840
        /*1410*/ 	.short	0x010a
        /*1412*/ 	.byte	0x3f
	.zero		1


	//   ....[106]....
        /*1414*/ 	.word	0x00029900
        /*1418*/ 	.word	0x00000006
        /*141c*/ 	.word	0x00022860
        /*1420*/ 	.short	0x010a
        /*1422*/ 	.byte	0x3f
	.zero		1


	//   ....[107]....
        /*1424*/ 	.word	0x0002aa50
        /*1428*/ 	.word	0x00000005
        /*142c*/ 	.word	0x00022820
        /*1430*/ 	.short	0x010a
        /*1432*/ 	.byte	0x3f
	.zero		1


	//   ....[108]....
        /*1434*/ 	.word	0x0002abf0
        /*1438*/ 	.word	0x00000003
        /*143c*/ 	.word	0x00022840
        /*1440*/ 	.short	0x010a
        /*1442*/ 	.byte	0x3f
	.zero		1


	//   ....[109]....
        /*1444*/ 	.word	0x0002ac40
        /*1448*/ 	.word	0x00000013
        /*144c*/ 	.word	0x00022840
        /*1450*/ 	.short	0x010a
        /*1452*/ 	.byte	0x3f
	.zero		1


	//   ....[110]....
        /*1454*/ 	.word	0x0002ac90
        /*1458*/ 	.word	0x00000003
        /*145c*/ 	.word	0x00022860
        /*1460*/ 	.short	0x010a
        /*1462*/ 	.byte	0x3f
	.zero		1


	//----- nvinfo : EIATTR_NUM_MBARRIERS
	.align		4
.L_411:
        /*1464*/ 	.byte	0x03, 0x38
        /*1466*/ 	.short	0x0016


	//----- nvinfo : EIATTR_EXIT_INSTR_OFFSETS
	.align		4
        /*1468*/ 	.byte	0x04, 0x1c
        /*146a*/ 	.short	(.L_413 - .L_412)


	//   ....[0]....
.L_412:
        /*146c*/ 	.word	0x00025230


	//----- nvinfo : EIATTR_MAX_THREADS
	.align		4
.L_413:
        /*1470*/ 	.byte	0x04, 0x05
        /*1472*/ 	.short	(.L_415 - .L_414)
.L_414:
        /*1474*/ 	.word	0x00000180
        /*1478*/ 	.word	0x00000001
        /*147c*/ 	.word	0x00000001


	//----- nvinfo : EIATTR_CRS_STACK_SIZE
	.align		4
.L_415:
        /*1480*/ 	.byte	0x04, 0x1e
        /*1482*/ 	.short	(.L_417 - .L_416)
.L_416:
        /*1484*/ 	.word	0x00000000


	//----- nvinfo : EIATTR_CBANK_PARAM_SIZE
	.align		4
.L_417:
        /*1488*/ 	.byte	0x03, 0x19
        /*148a*/ 	.short	0x0af0


	//----- nvinfo : EIATTR_PARAM_CBANK
	.align		4
        /*148c*/ 	.byte	0x04, 0x0a
        /*148e*/ 	.short	(.L_419 - .L_418)
	.align		4
.L_418:
        /*1490*/ 	.word	index@(.nv.constant0._ZN7cutlass13device_kernelIN5flash11enable_sm90INS1_16FlashAttnFwdSm90INS1_25CollectiveMainloopFwdSm90ILi2EN4cute5tupleIJNS5_1CILi1EEES8_S8_EEENS6_IJNS7_ILi128EEENS7_ILi96EEENS7_ILi64EEEEEELi256ENS_10bfloat16_tEfNS_4arch4Sm90ELb0ELb1ELb1ELb1ELb1ELb1ELb0ELb1ELb0ELb1ELb1ELb0EEENS1_21CollectiveEpilogueFwdINS6_IJSA_NS7_ILi256EEESB_EEES9_SE_SG_Li256ELb1ELb1ELb1ELb0EEENS1_36VarlenDynamicPersistentTileSchedulerILi128ELi96ELi256ELi128ELb1ELb1ELb1ELb1ELb0ELb1EEEEEEEEEvNT_6ParamsE)
        /*1494*/ 	.short	0x0210
        /*1496*/ 	.short	0x0af0


	//----- nvinfo : EIATTR_SW_WAR
	.align		4
.L_419:
        /*1498*/ 	.byte	0x04, 0x36
        /*149a*/ 	.short	(.L_421 - .L_420)
.L_420:
        /*149c*/ 	.word	0x00000008
.L_421:


//--------------------- .nv.info._ZN7cutlass13device_kernelIN5flash11enable_sm90INS1_16FlashAttnFwdSm90INS1_25CollectiveMainloopFwdSm90ILi2EN4cute5tupleIJNS5_1CILi1EEES8_S8_EEENS6_IJNS7_ILi128EEENS7_ILi96EEENS7_ILi64EEEEEELi256ENS_10bfloat16_tEfNS_4arch4Sm90ELb0ELb1ELb1ELb1ELb1ELb0ELb1ELb1ELb0ELb1ELb1ELb0EEENS1_21CollectiveEpilogueFwdINS6_IJSA_NS7_ILi256EEESB_EEES9_SE_SG_Li256ELb1ELb1ELb1ELb0EEENS1_36VarlenDynamicPersistentTileSchedulerILi128ELi96ELi256ELi128ELb1ELb1ELb1ELb1ELb0ELb1EEEEEEEEEvNT_6ParamsE --------------------------
	.section	.nv.info._ZN7cutlass13device_kernelIN5flash11enable_sm90INS1_16FlashAttnFwdSm90INS1_25CollectiveMainloopFwdSm90ILi2EN4cute5tupleIJNS5_1CILi1EEES8_S8_EEENS6_IJNS7_ILi128EEENS7_ILi96EEENS7_ILi64EEEEEELi256ENS_10bfloat16_tEfNS_4arch4Sm90ELb0ELb1ELb1ELb1ELb1ELb0ELb1ELb1ELb0ELb1ELb1ELb0EEENS1_21CollectiveEpilogueFwdINS6_IJSA_NS7_ILi256EEESB_EEES9_SE_SG_Li256ELb1ELb1ELb1ELb0EEENS1_36VarlenDynamicPersistentTileSchedulerILi128ELi96ELi256ELi128ELb1ELb1ELb1ELb1ELb0ELb1EEEEEEEEEvNT_6ParamsE,"",@"SHT_CUDA_INFO"
	.sectionflags	@""
	.align	4


	//----- nvinfo : EIATTR_CUDA_API_VERSION
	.align		4
        /*0000*/ 	.byte	0x04, 0x37
        /*0002*/ 	.short	(.L_423 - .L_422)
.L_422:
        /*0004*/ 	.word	0x00000082


	//----- nvinfo : EIATTR_KPARAM_INFO
	.align		4
.L_423:
        /*0008*/ 	.byte	0x04, 0x17
        /*000a*/ 	.short	(.L_425 - .L_424)
.L_424:
        /*000c*/ 	.word	0x00000000
        /*0010*/ 	.short	0x0000
        /*0012*/ 	.short	0x0070
        /*0014*/ 	.byte	0x00, 0xf0, 0x01, 0x2e


	//----- nvinfo : EIATTR_SPARSE_MMA_MASK
	.align		4
.L_425:
        /*0018*/ 	.byte	0x03, 0x50
        /*001a*/ 	.short	0x0000


	//----- nvinfo : EIATTR_MAXREG_COUNT
	.align		4
        /*001c*/ 	.byte	0x03, 0x1b
        /*001e*/ 	.short	0x00a8


	//----- nvinfo : EIATTR_NUM_BARRIERS
	.align		4
        /*0020*/ 	.byte	0x02, 0x4c
        /*0022*/ 	.byte	0x10
	.zero		1


	//----- nvinfo : EIATTR_EXTERNS
	.align		4
        /*0024*/ 	.byte	0x04, 0x0f
        /*0026*/ 	.short	(.L_427 - .L_426)


	//   ....[0]....
	.align		4
.L_426:
        /*0028*/ 	.word	index@(__assertfail)


	//----- nvinfo : EIATTR_ANNOTATIONS
	.align		4
.L_427:
        /*002c*/ 	.byte	0x04, 0x55
        /*002e*/ 	.short	(.L_429 - .L_428)


	//   ....[0]....
.L_428:
        /* <DEDUP_REMOVED lines=49> */


	//----- nvinfo : EIATTR_MERCURY_ISA_VERSION
	.align		4
.L_429:
        /*0330*/ 	.byte	0x03, 0x5f
        /*0332*/ 	.short	0x0101


	//----- nvinfo : EIATTR_UNUSED_LOAD_BYTE_OFFSET
	.align		4
        /*0334*/ 	.byte	0x04, 0x44
        /*0336*/ 	.short	(.L_431 - .L_430)


	//   ....[0]....
.L_430:
        /*0338*/ 	.word	0x00000a60
        /*033c*/ 	.word	0x0000fff0


	//   ....[1]....
        /*0340*/ 	.word	0x000207b0
        /*0344*/ 	.word	0x0000fff0


	//----- nvinfo : EIATTR_INT_WARP_WIDE_INSTR_OFFSETS
	.align		4
.L_431:
        /*0348*/ 	.byte	0x04, 0x31
        /*034a*/ 	.short	(.L_433 - .L_432)


	//   ....[0]....
.L_432:
        /*034c*/ 	.word	0x000000c0


	//   ....[1]....
        /*0350*/ 	.word	0x000000d0


	//   ....[2]....
        /*0354*/ 	.word	0x000000e0


	//   ....[3]....
        /*0358*/ 	.word	0x00000180


	//   ....[4]....
        /*035c*/ 	.word	0x00026fc0


	//   ....[5]....
        /*0360*/ 	.word	0x00027050


	//   ....[6]....
        /*0364*/ 	.word	0x0002af10


	//   ....[7]....
        /*0368*/ 	.word	0x0002afa0


	//----- nvinfo : EIATTR_COOP_GROUP_MASK_REGIDS
	.align		4
.L_433:
        /*036c*/ 	.byte	0x04, 0x29
        /*036e*/ 	.short	(.L_435 - .L_434)


	//   ....[0]....
.L_434:
        /*0370*/ 	.word	0xffffffff


	//   ....[1]....
        /*0374*/ 	.word	0xffffffff


	//   ....[2]....
        /*0378*/ 	.word	0xffffffff


	//   ....[3]....
        /*037c*/ 	.word	0xffffffff


	//   ....[4]....
        /*0380*/ 	.word	0xffffffff


	//   ....[5]....
        /*0384*/ 	.word	0xffffffff


	//   ....[6]....
        /*0388*/ 	.word	0xffffffff


	//   ....[7]....
        /*038c*/ 	.word	0xffffffff


	//   ....[8]....
        /*0390*/ 	.word	0xffffffff


	//   ....[9]....
        /*0394*/ 	.word	0xffffffff


	//   ....[10]....
        /*0398*/ 	.word	0xffffffff


	//   ....[11]....
        /*039c*/ 	.word	0xffffffff


	//   ....[12]....
        /*03a0*/ 	.word	0xffffffff


	//   ....[13]....
        /*03a4*/ 	.word	0xffffffff


	//   ....[14]....
        /*03a8*/ 	.word	0xffffffff


	//   ....[15]....
        /*03ac*/ 	.word	0xffffffff


	//   ....[16]....
        /*03b0*/ 	.word	0xffffffff


	//   ....[17]....
        /*03b4*/ 	.word	0xffffffff


	//   ....[18]....
        /*03b8*/ 	.word	0xffffffff


	//   ....[19]....
        /*03bc*/ 	.word	0xffffffff


	//   ....[20]....
        /*03c0*/ 	.word	0xffffffff


	//   ....[21]....
        /*03c4*/ 	.word	0xffffffff


	//   ....[22]....
        /*03c8*/ 	.word	0xffffffff


	//   ....[23]....
        /*03cc*/ 	.word	0xffffffff


	//   ....[24]....
        /*03d0*/ 	.word	0xffffffff


	//   ....[25]....
        /*03d4*/ 	.word	0xffffffff


	//   ....[26]....
        /*03d8*/ 	.word	0xffffffff


	//   ....[27]....
        /*03dc*/ 	.word	0xffffffff


	//   ....[28]....
        /*03e0*/ 	.word	0xffffffff


	//   ....[29]....
        /*03e4*/ 	.word	0xffffffff


	//   ....[30]....
        /*03e8*/ 	.word	0xffffffff


	//   ....[31]....
        /*03ec*/ 	.word	0xffffffff


	//   ....[32]....
        /*03f0*/ 	.word	0xffffffff


	//   ....[33]....
        /*03f4*/ 	.word	0xffffffff


	//   ....[34]....
        /*03f8*/ 	.word	0xffffffff


	//   ....[35]....
        /*03fc*/ 	.word	0xffffffff


	//   ....[36]....
        /*0400*/ 	.word	0xffffffff


	//   ....[37]....
        /*0404*/ 	.word	0xffffffff


	//   ....[38]....
        /*0408*/ 	.word	0xffffffff


	//   ....[39]....
        /*040c*/ 	.word	0xffffffff


	//   ....[40]....
        /*0410*/ 	.word	0xffffffff


	//   ....[41]....
        /*0414*/ 	.word	0xffffffff


	//   ....[42]....
        /*0418*/ 	.word	0xffffffff


	//   ....[43]....
        /*041c*/ 	.word	0xffffffff


	//   ....[44]....
        /*0420*/ 	.word	0xffffffff


	//   ....[45]....
        /*0424*/ 	.word	0xffffffff


	//   ....[46]....
        /*0428*/ 	.word	0xffffffff


	//   ....[47]....
        /*042c*/ 	.word	0xffffffff


	//   ....[48]....
        /*0430*/ 	.word	0xffffffff


	//   ....[49]....
        /*0434*/ 	.word	0xffffffff


	//   ....[50]....
        /*0438*/ 	.word	0xffffffff


	//   ....[51]....
        /*043c*/ 	.word	0xffffffff


	//   ....[52]....
        /*0440*/ 	.word	0xffffffff


	//   ....[53]....
        /*0444*/ 	.word	0xffffffff


	//   ....[54]....
        /*0448*/ 	.word	0xffffffff


	//   ....[55]....
        /*044c*/ 	.word	0xffffffff


	//   ....[56]....
        /*0450*/ 	.word	0xffffffff


	//   ....[57]....
        /*0454*/ 	.word	0xffffffff


	//   ....[58]....
        /*0458*/ 	.word	0xffffffff


	//   ....[59]....
        /*045c*/ 	.word	0xffffffff


	//   ....[60]....
        /*0460*/ 	.word	0xffffffff


	//   ....[61]....
        /*0464*/ 	.word	0xffffffff


	//   ....[62]....
        /*0468*/ 	.word	0xffffffff


	//   ....[63]....
        /*046c*/ 	.word	0xffffffff


	//   ....[64]....
        /*0470*/ 	.word	0xffffffff


	//   ....[65]....
        /*0474*/ 	.word	0xffffffff


	//   ....[66]....
        /*0478*/ 	.word	0xffffffff


	//   ....[67]....
        /*047c*/ 	.word	0xffffffff


	//   ....[68]....
        /*0480*/ 	.word	0xffffffff


	//   ....[69]....
        /*0484*/ 	.word	0xffffffff


	//   ....[70]....
        /*0488*/ 	.word	0xffffffff


	//   ....[71]....
        /*048c*/ 	.word	0xffffffff


	//   ....[72]....
        /*0490*/ 	.word	0xffffffff


	//   ....[73]....
        /*0494*/ 	.word	0xffffffff


	//   ....[74]....
        /*0498*/ 	.word	0xffffffff


	//   ....[75]....
        /*049c*/ 	.word	0xffffffff


	//   ....[76]....
        /*04a0*/ 	.word	0xffffffff


	//   ....[77]....
        /*04a4*/ 	.word	0xffffffff


	//   ....[78]....
        /*04a8*/ 	.word	0xffffffff


	//   ....[79]....
        /*04ac*/ 	.word	0xffffffff


	//   ....[80]....
        /*04b0*/ 	.word	0xffffffff


	//   ....[81]....
        /*04b4*/ 	.word	0xffffffff


	//   ....[82]....
        /*04b8*/ 	.word	0xffffffff


	//   ....[83]....
        /*04bc*/ 	.word	0xffffffff


	//   ....[84]....
        /*04c0*/ 	.word	0xffffffff


	//   ....[85]....
        /*04c4*/ 	.word	0xffffffff


	//   ....[86]....
        /*04c8*/ 	.word	0xffffffff


	//   ....[87]....
        /*04cc*/ 	.word	0xffffffff


	//   ....[88]....
        /*04d0*/ 	.word	0xffffffff


	//   ....[89]....
        /*04d4*/ 	.word	0xffffffff


	//   ....[90]....
        /*04d8*/ 	.word	0xffffffff


	//   ....[91]....
        /*04dc*/ 	.word	0xffffffff


	//   ....[92]....
        /*04e0*/ 	.word	0xffffffff


	//   ....[93]....
        /*04e4*/ 	.word	0xffffffff


	//   ....[94]....
        /*04e8*/ 	.word	0xffffffff


	//   ....[95]....
        /*04ec*/ 	.word	0xffffffff


	//   ....[96]....
        /*04f0*/ 	.word	0xffffffff


	//   ....[97]....
        /*04f4*/ 	.word	0xffffffff


	//   ....[98]....
        /*04f8*/ 	.word	0xffffffff


	//   ....[99]....
        /*04fc*/ 	.word	0xffffffff


	//   ....[100]....
        /*0500*/ 	.word	0xffffffff


	//   ....[101]....
        /*0504*/ 	.word	0xffffffff


	//   ....[102]....
        /*0508*/ 	.word	0xffffffff


	//   ....[103]....
        /*050c*/ 	.word	0xffffffff


	//   ....[104]....
        /*0510*/ 	.word	0xffffffff


	//   ....[105]....
        /*0514*/ 	.word	0xffffffff


	//   ....[106]....
        /*0518*/ 	.word	0xffffffff


	//   ....[107]....
        /*051c*/ 	.word	0xffffffff


	//   ....[108]....
        /*0520*/ 	.word	0xffffffff


	//   ....[109]....
        /*0524*/ 	.word	0xffffffff


	//   ....[110]....
        /*0528*/ 	.word	0xffffffff


	//   ....[111]....
        /*052c*/ 	.word	0xffffffff


	//   ....[112]....
        /*0530*/ 	.word	0xffffffff


	//   ....[113]....
        /*0534*/ 	.word	0xffffffff


	//   ....[114]....
        /*0538*/ 	.word	0xffffffff


	//   ....[115]....
        /*053c*/ 	.word	0xffffffff


	//   ....[116]....
        /*0540*/ 	.word	0xffffffff


	//   ....[117]....
        /*0544*/ 	.word	0xffffffff


	//   ....[118]....
        /*0548*/ 	.word	0xffffffff


	//   ....[119]....
        /*054c*/ 	.word	0xffffffff


	//   ....[120]....
        /*0550*/ 	.word	0xffffffff


	//   ....[121]....
        /*0554*/ 	.word	0xffffffff


	//   ....[122]....
        /*0558*/ 	.word	0xffffffff


	//   ....[123]....
        /*055c*/ 	.word	0xffffffff


	//   ....[124]....
        /*0560*/ 	.word	0xffffffff


	//   ....[125]....
        /*0564*/ 	.word	0xffffffff


	//   ....[126]....
        /*0568*/ 	.word	0xffffffff


	//   ....[127]....
        /*056c*/ 	.word	0xffffffff


	//   ....[128]....
        /*0570*/ 	.word	0xffffffff


	//   ....[129]....
        /*0574*/ 	.word	0xffffffff


	//   ....[130]....
        /*0578*/ 	.word	0xffffffff


	//   ....[131]....
        /*057c*/ 	.word	0xffffffff


	//   ....[132]....
        /*0580*/ 	.word	0xffffffff


	//   ....[133]....
        /*0584*/ 	.word	0xffffffff


	//   ....[134]....
        /*0588*/ 	.word	0xffffffff


	//   ....[135]....
        /*058c*/ 	.word	0xffffffff


	//   ....[136]....
        /*0590*/ 	.word	0xffffffff


	//   ....[137]....
        /*0594*/ 	.word	0xffffffff


	//   ....[138]....
        /*0598*/ 	.word	0xffffffff


	//   ....[139]....
        /*059c*/ 	.word	0xffffffff


	//   ....[140]....
        /*05a0*/ 	.word	0xffffffff


	//   ....[141]....
        /*05a4*/ 	.word	0xffffffff


	//   ....[142]....
        /*05a8*/ 	.word	0xffffffff


	//   ....[143]....
        /*05ac*/ 	.word	0xffffffff


	//   ....[144]....
        /*05b0*/ 	.word	0xffffffff


	//   ....[145]....
        /*05b4*/ 	.word	0xffffffff


	//   ....[146]....
        /*05b8*/ 	.word	0xffffffff


	//   ....[147]....
        /*05bc*/ 	.word	0xffffffff


	//   ....[148]....
        /*05c0*/ 	.word	0xffffffff


	//   ....[149]....
        /*05c4*/ 	.word	0xffffffff


	//   ....[150]....
        /*05c8*/ 	.word	0xffffffff


	//   ....[151]....
        /*05cc*/ 	.word	0xffffffff


	//   ....[152]....
        /*05d0*/ 	.word	0xffffffff


	//   ....[153]....
        /*05d4*/ 	.word	0xffffffff


	//   ....[154]....
        /*05d8*/ 	.word	0xffffffff


	//   ....[155]....
        /*05dc*/ 	.word	0xffffffff


	//   ....[156]....
        /*05e0*/ 	.word	0xffffffff


	//   ....[157]....
        /*05e4*/ 	.word	0xffffffff


	//   ....[158]....
        /*05e8*/ 	.word	0xffffffff


	//   ....[159]....
        /*05ec*/ 	.word	0xffffffff


	//   ....[160]....
        /*05f0*/ 	.word	0xffffffff


	//   ....[161]....
        /*05f4*/ 	.word	0xffffffff


	//   ....[162]....
        /*05f8*/ 	.word	0xffffffff


	//   ....[163]....
        /*05fc*/ 	.word	0xffffffff


	//   ....[164]....
        /*0600*/ 	.word	0xffffffff


	//   ....[165]....
        /*0604*/ 	.word	0xffffffff


	//   ....[166]....
        /*0608*/ 	.word	0xffffffff


	//   ....[167]....
        /*060c*/ 	.word	0x0500000f


	//   ....[168]....
        /*0610*/ 	.word	0x0500000f


	//   ....[169]....
        /*0614*/ 	.word	0x0500000f


	//   ....[170]....
        /*0618*/ 	.word	0x0500000f


	//   ....[171]....
        /*061c*/ 	.word	0x0500000f


	//   ....[172]....
        /*0620*/ 	.word	0x0500000f


	//   ....[173]....
        /*0624*/ 	.word	0x0500000f


	//   ....[174]....
        /*0628*/ 	.word	0x0500000f


	//   ....[175]....
        /*062c*/ 	.word	0x0500000f


	//   ....[176]....
        /*0630*/ 	.word	0x0500000f


	//   ....[177]....
        /*0634*/ 	.word	0x0500000f


	//   ....[178]....
        /*0638*/ 	.word	0x0500000f


	//   ....[179]....
        /*063c*/ 	.word	0x0500000f


	//   ....[180]....
        /*0640*/ 	.word	0x0500000f


	//   ....[181]....
        /*0644*/ 	.word	0x0500000f


	//   ....[182]....
        /*0648*/ 	.word	0x0500000f


	//   ....[183]....
        /*064c*/ 	.word	0x0500000f


	//   ....[184]....
        /*0650*/ 	.word	0x0500000f


	//   ....[185]....
        /*0654*/ 	.word	0x0500000f


	//   ....[186]....
        /*0658*/ 	.word	0x0500000f


	//   ....[187]....
        /*065c*/ 	.word	0x0500000f


	//   ....[188]....
        /*0660*/ 	.word	0x0500000f


	//   ....[189]....
        /*0664*/ 	.word	0x0500000f


	//   ....[190]....
        /*0668*/ 	.word	0x0500000f


	//   ....[191]....
        /*066c*/ 	.word	0x0500000f


	//   ....[192]....
        /*0670*/ 	.word	0x0500000f


	//   ....[193]....
        /*0674*/ 	.word	0x0500000f


	//   ....[194]....
        /*0678*/ 	.word	0x0500000f


	//   ....[195]....
        /*067c*/ 	.word	0x0500000f


	//   ....[196]....
        /*0680*/ 	.word	0x0500000f


	//   ....[197]....
        /*0684*/ 	.word	0x0500000f


	//   ....[198]....
        /*0688*/ 	.word	0x0500000f


	//   ....[199]....
        /*068c*/ 	.word	0x0500000f


	//   ....[200]....
        /*0690*/ 	.word	0x0500000f


	//   ....[201]....
        /*0694*/ 	.word	0x0500000f


	//   ....[202]....
        /*0698*/ 	.word	0x0500000f


	//   ....[203]....
        /*069c*/ 	.word	0x0500000f


	//   ....[204]....
        /*06a0*/ 	.word	0x0500000f


	//   ....[205]....
        /*06a4*/ 	.word	0x0500000f


	//   ....[206]....
        /*06a8*/ 	.word	0x0500000f


	//   ....[207]....
        /*06ac*/ 	.word	0x0500000f


	//   ....[208]....
        /*06b0*/ 	.word	0x0500000f


	//   ....[209]....
        /*06b4*/ 	.word	0x0500000f


	//   ....[210]....
        /*06b8*/ 	.word	0x0500000f


	//   ....[211]....
        /*06bc*/ 	.word	0x0500000f


	//   ....[212]....
        /*06c0*/ 	.word	0x0500000f


	//   ....[213]....
        /*06c4*/ 	.word	0x0500000f


	//   ....[214]....
        /*06c8*/ 	.word	0x0500000f


	//   ....[215]....
        /*06cc*/ 	.word	0x0500000f


	//   ....[216]....
        /*06d0*/ 	.word	0x0500000f


	//   ....[217]....
        /*06d4*/ 	.word	0x0500000f


	//   ....[218]....
        /*06d8*/ 	.word	0x0500000f


	//   ....[219]....
        /*06dc*/ 	.word	0x0500000f


	//   ....[220]....
        /*06e0*/ 	.word	0x0500000f


	//   ....[221]....
        /*06e4*/ 	.word	0x0500000f


	//   ....[222]....
        /*06e8*/ 	.word	0x0500000f


	//   ....[223]....
        /*06ec*/ 	.word	0x0500000f


	//   ....[224]....
        /*06f0*/ 	.word	0x0500000f


	//   ....[225]....
        /*06f4*/ 	.word	0x0500000f


	//   ....[226]....
        /*06f8*/ 	.word	0x0500000f


	//   ....[227]....
        /*06fc*/ 	.word	0x0500000f


	//   ....[228]....
        /*0700*/ 	.word	0x0500000f


	//   ....[229]....
        /*0704*/ 	.word	0x0500000f


	//   ....[230]....
        /*0708*/ 	.word	0x0500000f


	//   ....[231]....
        /*070c*/ 	.word	0x0500000f


	//   ....[232]....
        /*0710*/ 	.word	0x0500000f


	//   ....[233]....
        /*0714*/ 	.word	0x0500000f


	//   ....[234]....
        /*0718*/ 	.word	0x0500000f


	//   ....[235]....
        /*071c*/ 	.word	0x0500000f


	//   ....[236]....
        /*0720*/ 	.word	0x0500000f


	//   ....[237]....
        /*0724*/ 	.word	0x0500000f


	//   ....[238]....
        /*0728*/ 	.word	0x0500000f


	//   ....[239]....
        /*072c*/ 	.word	0x0500000f


	//   ....[240]....
        /*0730*/ 	.word	0x0500000f


	//   ....[241]....
        /*0734*/ 	.word	0x0500000f


	//   ....[242]....
        /*0738*/ 	.word	0x0500000f


	//   ....[243]....
        /*073c*/ 	.word	0x0500000f


	//   ....[244]....
        /*0740*/ 	.word	0x0500000f


	//   ....[245]....
        /*0744*/ 	.word	0x0500000f


	//   ....[246]....
        /*0748*/ 	.word	0x0500000f


	//   ....[247]....
        /*074c*/ 	.word	0x0500000f


	//   ....[248]....
        /*0750*/ 	.word	0x0500000f


	//   ....[249]....
        /*0754*/ 	.word	0x0500000f


	//   ....[250]....
        /*0758*/ 	.word	0x0500000f


	//   ....[251]....
        /*075c*/ 	.word	0x0500000f


	//   ....[252]....
        /*0760*/ 	.word	0x0500000f


	//   ....[253]....
        /*0764*/ 	.word	0x0500000f


	//   ....[254]....
        /*0768*/ 	.word	0x0500000f


	//   ....[255]....
        /*076c*/ 	.word	0x0500000f


	//   ....[0]....
        /*0770*/ 	.word	0x0500000f


	//   ....[1]....
        /*0774*/ 	.word	0x0500000f


	//   ....[2]....
        /*0778*/ 	.word	0x0500000f


	//   ....[3]....
        /*077c*/ 	.word	0x0500000f


	//   ....[4]....
        /*0780*/ 	.word	0x0500000f


	//   ....[5]....
        /*0784*/ 	.word	0x0500000f


	//   ....[6]....
        /*0788*/ 	.word	0x0500000f


	//   ....[7]....
        /*078c*/ 	.word	0x0500000f


	//   ....[8]....
        /*0790*/ 	.word	0x0500000f


	//   ....[9]....
        /*0794*/ 	.word	0x0500000f


	//   ....[10]....
        /*0798*/ 	.word	0x0500000f


	//   ....[11]....
        /*079c*/ 	.word	0xffffffff


	//   ....[12]....
        /*07a0*/ 	.word	0xffffffff


	//   ....[13]....
        /*07a4*/ 	.word	0xffffffff


	//   ....[14]....
        /*07a8*/ 	.word	0xffffffff


	//   ....[15]....
        /*07ac*/ 	.word	0xffffffff


	//   ....[16]....
        /*07b0*/ 	.word	0xffffffff


	//----- nvinfo : EIATTR_COOP_GROUP_INSTR_OFFSETS
	.align		4
.L_435:
        /*07b4*/ 	.byte	0x04, 0x28
        /*07b6*/ 	.short	(.L_437 - .L_436)


	//   ....[0]....
.L_436:
        /*07b8*/ 	.word	0x00000080


	//   ....[1]....
        /*07bc*/ 	.word	0x00000090


	//   ....[2]....
        /*07c0*/ 	.word	0x000002f0


	//   ....[3]....
        /*07c4*/ 	.word	0x00000450


	//   ....[4]....
        /*07c8*/ 	.word	0x00000570


	//   ....[5]....
        /*07cc*/ 	.word	0x000006d0


	//   ....[6]....
        /*07d0*/ 	.word	0x000028b0


	//   ....[7]....
        /*07d4*/ 	.word	0x000048a0


	//   ....[8]....
        /*07d8*/ 	.word	0x00005070


	//   ....[9]....
        /*07dc*/ 	.word	0x00006400


	//   ....[10]....
        /*07e0*/ 	.word	0x000065f0


	//   ....[11]....
        /*07e4*/ 	.word	0x00006950


	//   ....[12]....
        /*07e8*/ 	.word	0x00006970


	//   ....[13]....
        /*07ec*/ 	.word	0x0000bec0


	//   ....[14]....
        /*07f0*/ 	.word	0x0000bf60


	//   ....[15]....
        /*07f4*/ 	.word	0x0000c140


	//   ....[16]....
        /*07f8*/ 	.word	0x0000c160


	//   ....[17]....
        /*07fc*/ 	.word	0x00015ba0


	//   ....[18]....
        /*0800*/ 	.word	0x00016140


	//   ....[19]....
        /*0804*/ 	.word	0x00017080


	//   ....[20]....
        /*0808*/ 	.word	0x00017190


	//   ....[21]....
        /*080c*/ 	.word	0x00017320


	//   ....[22]....
        /*0810*/ 	.word	0x00017340


	//   ....[23]....
        /*0814*/ 	.word	0x0001f850


	//   ....[24]....
        /*0818*/ 	.word	0x0001f870


	//   ....[25]....
        /*081c*/ 	.word	0x0001f8b0


	//   ....[26]....
        /*0820*/ 	.word	0x0001f8f0


	//   ....[27]....
        /*0824*/ 	.word	0x00021b20


	//   ....[28]....
        /*0828*/ 	.word	0x00021b40


	//   ....[29]....
        /*082c*/ 	.word	0x00021b90


	//   ....[30]....
        /*0830*/ 	.word	0x00021ba0


	//   ....[31]....
        /*0834*/ 	.word	0x00022550


	//   ....[32]....
        /*0838*/ 	.word	0x00022580


	//   ....[33]....
        /*083c*/ 	.word	0x000226c0


	//   ....[34]....
        /*0840*/ 	.word	0x000226e0


	//   ....[35]....
        /*0844*/ 	.word	0x00022820


	//   ....[36]....
        /*0848*/ 	.word	0x00022840


	//   ....[37]....
        /*084c*/ 	.word	0x00022990


	//   ....[38]....
        /*0850*/ 	.word	0x000229b0


	//   ....[39]....
        /*0854*/ 	.word	0x00022f70


	//   ....[40]....
        /*0858*/ 	.word	0x00022fa0


	//   ....[41]....
        /*085c*/ 	.word	0x000239d0


	//   ....[42]....
        /*0860*/ 	.word	0x000239e0


	//   ....[43]....
        /*0864*/ 	.word	0x00024d50


	//   ....[44]....
        /*0868*/ 	.word	0x00024d70


	//   ....[45]....
        /*086c*/ 	.word	0x00024eb0


	//   ....[46]....
        /*0870*/ 	.word	0x00024ed0


	//   ....[47]....
        /*0874*/ 	.word	0x00025010


	//   ....[48]....
        /*0878*/ 	.word	0x00025030


	//   ....[49]....
        /*087c*/ 	.word	0x00025180


	//   ....[50]....
        /*0880*/ 	.word	0x000251a0


	//   ....[51]....
        /*0884*/ 	.word	0x00025370


	//   ....[52]....
        /*0888*/ 	.word	0x00025580


	//   ....[53]....
        /*088c*/ 	.word	0x000255b0


	//   ....[54]....
        /*0890*/ 	.word	0x000255e0


	//   ....[55]....
        /*0894*/ 	.word	0x00025610


	//   ....[56]....
        /*0898*/ 	.word	0x00025640


	//   ....[57]....
        /*089c*/ 	.word	0x00025670


	//   ....[58]....
        /*08a0*/ 	.word	0x000257e0


	//   ....[59]....
        /*08a4*/ 	.word	0x00025810


	//   ....[60]....
        /*08a8*/ 	.word	0x00025840


	//   ....[61]....
        /*08ac*/ 	.word	0x00025870


	//   ....[62]....
        /*08b0*/ 	.word	0x000258a0


	//   ....[63]....
        /*08b4*/ 	.word	0x000258d0


	//   ....[64]....
        /*08b8*/ 	.word	0x00025960


	//   ....[65]....
        /*08bc*/ 	.word	0x00025990


	//   ....[66]....
        /*08c0*/ 	.word	0x000259a0


	//   ....[67]....
        /*08c4*/ 	.word	0x000259e0


	//   ....[68]....
        /*08c8*/ 	.word	0x00027ba0


	//   ....[69]....
        /*08cc*/ 	.word	0x00027bc0


	//   ....[70]....
        /*08d0*/ 	.word	0x00027c50


	//   ....[71]....
        /*08d4*/ 	.word	0x00027c70


	//   ....[72]....
        /*08d8*/ 	.word	0x00027cf0


	//   ....[73]....
        /*08dc*/ 	.word	0x00027d10


	//   ....[74]....
        /*08e0*/ 	.word	0x00027d90


	//   ....[75]....
        /*08e4*/ 	.word	0x00027db0


	//   ....[76]....
        /*08e8*/ 	.word	0x00027e30


	//   ....[77]....
        /*08ec*/ 	.word	0x00027e50


	//   ....[78]....
        /*08f0*/ 	.word	0x00027e60


	//   ....[79]....
        /*08f4*/ 	.word	0x00027e70


	//   ....[80]....
        /*08f8*/ 	.word	0x000285c0


	//   ....[81]....
        /*08fc*/ 	.word	0x00028600


	//   ....[82]....
        /*0900*/ 	.word	0x00028620


	//   ....[83]....
        /*0904*/ 	.word	0x00028630


	//   ....[84]....
        /*0908*/ 	.word	0x00028640


	//   ....[85]....
        /*090c*/ 	.word	0x00028650


	//   ....[86]....
        /*0910*/ 	.word	0x00028680


	//   ....[87]....
        /*0914*/ 	.word	0x00028760


	//   ....[88]....
        /*0918*/ 	.word	0x000287b0


	//   ....[89]....
        /*091c*/ 	.word	0x00028810


	//   ....[90]....
        /*0920*/ 	.word	0x00028880


	//   ....[91]....
        /*0924*/ 	.word	0x000288c0


	//   ....[92]....
        /*0928*/ 	.word	0x00028900


	//   ....[93]....
        /*092c*/ 	.word	0x00028920


	//   ....[94]....
        /*0930*/ 	.word	0x000289a0


	//   ....[95]....
        /*0934*/ 	.word	0x000289e0


	//   ....[96]....
        /*0938*/ 	.word	0x000290d0


	//   ....[97]....
        /*093c*/ 	.word	0x00029100


	//   ....[98]....
        /*0940*/ 	.word	0x00029120


	//   ....[99]....
        /*0944*/ 	.word	0x00029150


	//   ....[100]....
        /*0948*/ 	.word	0x000291c0


	//   ....[101]....
        /*094c*/ 	.word	0x000291f0


	//   ....[102]....
        /*0950*/ 	.word	0x00029300


	//   ....[103]....
        /*0954*/ 	.word	0x00029320


	//   ....[104]....
        /*0958*/ 	.word	0x000293b0


	//   ....[105]....
        /*095c*/ 	.word	0x000293d0


	//   ....[106]....
        /*0960*/ 	.word	0x00029440


	//   ....[107]....
        /*0964*/ 	.word	0x00029460


	//   ....[108]....
        /*0968*/ 	.word	0x000294c0


	//   ....[109]....
        /*096c*/ 	.word	0x000294f0


	//   ....[110]....
        /*0970*/ 	.word	0x00029570


	//   ....[111]....
        /*0974*/ 	.word	0x000295d0


	//   ....[112]....
        /*0978*/ 	.word	0x00029b10


	//   ....[113]....
        /*097c*/ 	.word	0x00029b30


	//   ....[114]....
        /*0980*/ 	.word	0x00029b80


	//   ....[115]....
        /*0984*/ 	.word	0x00029c40


	//   ....[116]....
        /*0988*/ 	.word	0x00029c50


	//   ....[117]....
        /*098c*/ 	.word	0x00029c80


	//   ....[118]....
        /*0990*/ 	.word	0x00029d10


	//   ....[119]....
        /*0994*/ 	.word	0x00029dc0


	//   ....[120]....
        /*0998*/ 	.word	0x00029dd0


	//   ....[121]....
        /*099c*/ 	.word	0x00029e00


	//   ....[122]....
        /*09a0*/ 	.word	0x00029e10


	//   ....[123]....
        /*09a4*/ 	.word	0x00029ea0


	//   ....[124]....
        /*09a8*/ 	.word	0x0002a590


	//   ....[125]....
        /*09ac*/ 	.word	0x0002a5b0


	//   ....[126]....
        /*09b0*/ 	.word	0x0002a5c0


	//   ....[127]....
        /*09b4*/ 	.word	0x0002a600


	//   ....[128]....
        /*09b8*/ 	.word	0x0002a610


	//   ....[129]....
        /*09bc*/ 	.word	0x0002a650


	//   ....[130]....
        /*09c0*/ 	.word	0x0002a660


	//   ....[131]....
        /*09c4*/ 	.word	0x0002a6a0


	//   ....[132]....
        /*09c8*/ 	.word	0x0002a6b0


	//   ....[133]....
        /*09cc*/ 	.word	0x0002a6f0


	//   ....[134]....
        /*09d0*/ 	.word	0x0002a700


	//   ....[135]....
        /*09d4*/ 	.word	0x0002a710


	//   ....[136]....
        /*09d8*/ 	.word	0x0002aa50


	//   ....[137]....
        /*09dc*/ 	.word	0x0002aa70


	//   ....[138]....
        /*09e0*/ 	.word	0x0002aa80


	//   ....[139]....
        /*09e4*/ 	.word	0x0002aa90


	//   ....[140]....
        /*09e8*/ 	.word	0x0002aaa0


	//   ....[141]....
        /*09ec*/ 	.word	0x0002aac0


	//   ....[142]....
        /*09f0*/ 	.word	0x0002ab30


	//   ....[143]....
        /*09f4*/ 	.word	0x0002ab60


	//   ....[144]....
        /*09f8*/ 	.word	0x0002ab70


	//   ....[145]....
        /*09fc*/ 	.word	0x0002abe0


	//   ....[146]....
        /*0a00*/ 	.word	0x0002abf0


	//   ....[147]....
        /*0a04*/ 	.word	0x0002acf0


	//   ....[148]....
        /*0a08*/ 	.word	0x0002b1d0


	//   ....[149]....
        /*0a0c*/ 	.word	0x0002b200


	//   ....[150]....
        /*0a10*/ 	.word	0x0002b260


	//   ....[151]....
        /*0a14*/ 	.word	0x0002b290


	//   ....[152]....
        /*0a18*/ 	.word	0x0002b2c0


	//   ....[153]....
        /*0a1c*/ 	.word	0x0002b2f0


	//   ....[154]....
        /*0a20*/ 	.word	0x0002b320


	//   ....[155]....
        /*0a24*/ 	.word	0x0002b350


	//   ....[156]....
        /*0a28*/ 	.word	0x0002b4f0


	//   ....[157]....
        /*0a2c*/ 	.word	0x0002b520


	//   ....[158]....
        /*0a30*/ 	.word	0x0002b550


	//   ....[159]....
        /*0a34*/ 	.word	0x0002b580


	//   ....[160]....
        /*0a38*/ 	.word	0x0002b5b0


	//   ....[161]....
        /*0a3c*/ 	.word	0x0002b5e0


	//   ....[162]....
        /*0a40*/ 	.word	0x0002b6a0


	//   ....[163]....
        /*0a44*/ 	.word	0x0002b6c0


	//   ....[164]....
        /*0a48*/ 	.word	0x0002b6e0


	//   ....[165]....
        /*0a4c*/ 	.word	0x0002b740


	//   ....[166]....
        /*0a50*/ 	.word	0x0002c160


	//   ....[167]....
        /*0a54*/ 	.word	0x0002c700


	//   ....[168]....
        /*0a58*/ 	.word	0x0002c7f0


	//   ....[169]....
        /*0a5c*/ 	.word	0x0002c890


	//   ....[170]....
        /*0a60*/ 	.word	0x0002c8f0


	//   ....[171]....
        /*0a64*/ 	.word	0x0002c9e0


	//   ....[172]....
        /*0a68*/ 	.word	0x0002ca50


	//   ....[173]....
        /*0a6c*/ 	.word	0x0002cb40


	//   ....[174]....
        /*0a70*/ 	.word	0x0002cbb0


	//   ....[175]....
        /*0a74*/ 	.word	0x0002cca0


	//   ....[176]....
        /*0a78*/ 	.word	0x0002cd10


	//   ....[177]....
        /*0a7c*/ 	.word	0x0002ce00


	//   ....[178]....
        /*0a80*/ 	.word	0x0002ce70


	//   ....[179]....
        /*0a84*/ 	.word	0x0002cf10


	//   ....[180]....
        /*0a88*/ 	.word	0x0002d010


	//   ....[181]....
        /*0a8c*/ 	.word	0x0002d090


	//   ....[182]....
        /*0a90*/ 	.word	0x0002d0f0


	//   ....[183]....
        /*0a94*/ 	.word	0x0002d1c0


	//   ....[184]....
        /*0a98*/ 	.word	0x0002d2a0


	//   ....[185]....
        /*0a9c*/ 	.word	0x0002d360


	//   ....[186]....
        /*0aa0*/ 	.word	0x0002d3e0


	//   ....[187]....
        /*0aa4*/ 	.word	0x0002d4d0


	//   ....[188]....
        /*0aa8*/ 	.word	0x0002d590


	//   ....[189]....
        /*0aac*/ 	.word	0x0002d640


	//   ....[190]....
        /*0ab0*/ 	.word	0x0002d700


	//   ....[191]....
        /*0ab4*/ 	.word	0x0002d7b0


	//   ....[192]....
        /*0ab8*/ 	.word	0x0002d830


	//   ....[193]....
        /*0abc*/ 	.word	0x0002d920


	//   ....[194]....
        /*0ac0*/ 	.word	0x0002d990


	//   ....[195]....
        /*0ac4*/ 	.word	0x0002da60


	//   ....[196]....
        /*0ac8*/ 	.word	0x0002db00


	//   ....[197]....
        /*0acc*/ 	.word	0x0002dba0


	//   ....[198]....
        /*0ad0*/ 	.word	0x0002dc00


	//   ....[199]....
        /*0ad4*/ 	.word	0x0002dcf0


	//   ....[200]....
        /*0ad8*/ 	.word	0x0002de00


	//   ....[201]....
        /*0adc*/ 	.word	0x0002de50


	//   ....[202]....
        /*0ae0*/ 	.word	0x0002deb0


	//   ....[203]....
        /*0ae4*/ 	.word	0x0002dfb0


	//   ....[204]....
        /*0ae8*/ 	.word	0x0002e0c0


	//   ....[205]....
        /*0aec*/ 	.word	0x0002e110


	//   ....[206]....
        /*0af0*/ 	.word	0x0002e170


	//   ....[207]....
        /*0af4*/ 	.word	0x0002e270


	//   ....[208]....
        /*0af8*/ 	.word	0x0002e380


	//   ....[209]....
        /*0afc*/ 	.word	0x0002e3d0


	//   ....[210]....
        /*0b00*/ 	.word	0x0002e430


	//   ....[211]....
        /*0b04*/ 	.word	0x0002e520


	//   ....[212]....
        /*0b08*/ 	.word	0x0002e650


	//   ....[213]....
        /*0b0c*/ 	.word	0x0002e730


	//   ....[214]....
        /*0b10*/ 	.word	0x0002e7c0


	//   ....[215]....
        /*0b14*/ 	.word	0x0002e8d0


	//   ....[216]....
        /*0b18*/ 	.word	0x0002e930


	//   ....[217]....
        /*0b1c*/ 	.word	0x0002ea40


	//   ....[218]....
        /*0b20*/ 	.word	0x0002eaa0


	//   ....[219]....
        /*0b24*/ 	.word	0x0002ebb0


	//   ....[220]....
        /*0b28*/ 	.word	0x0002ec10


	//   ....[221]....
        /*0b2c*/ 	.word	0x0002ed20


	//   ....[222]....
        /*0b30*/ 	.word	0x0002ed80


	//   ....[223]....
        /*0b34*/ 	.word	0x0002ee40


	//   ....[224]....
        /*0b38*/ 	.word	0x0002efa0


	//   ....[225]....
        /*0b3c*/ 	.word	0x0002f040


	//   ....[226]....
        /*0b40*/ 	.word	0x0002f0a0


	//   ....[227]....
        /*0b44*/ 	.word	0x0002f150


	//   ....[228]....
        /*0b48*/ 	.word	0x0002f1b0


	//   ....[229]....
        /*0b4c*/ 	.word	0x0002f260


	//   ....[230]....
        /*0b50*/ 	.word	0x0002f2c0


	//   ....[231]....
        /*0b54*/ 	.word	0x0002f370


	//   ....[232]....
        /*0b58*/ 	.word	0x0002f3d0


	//   ....[233]....
        /*0b5c*/ 	.word	0x0002f480


	//   ....[234]....
        /*0b60*/ 	.word	0x0002f4e0


	//   ....[235]....
        /*0b64*/ 	.word	0x0002f590


	//   ....[236]....
        /*0b68*/ 	.word	0x0002f670


	//   ....[237]....
        /*0b6c*/ 	.word	0x0002f710


	//   ....[238]....
        /*0b70*/ 	.word	0x0002f770


	//   ....[239]....
        /*0b74*/ 	.word	0x0002f840


	//   ....[240]....
        /*0b78*/ 	.word	0x0002f8a0


	//   ....[241]....
        /*0b7c*/ 	.word	0x0002f970


	//   ....[242]....
        /*0b80*/ 	.word	0x0002f9d0


	//   ....[243]....
        /*0b84*/ 	.word	0x0002fab0


	//   ....[244]....
        /*0b88*/ 	.word	0x0002fb10


	//   ....[245]....
        /*0b8c*/ 	.word	0x0002fbe0


	//   ....[246]....
        /*0b90*/ 	.word	0x0002fc40


	//   ....[247]....
        /*0b94*/ 	.word	0x0002fd10


	//   ....[248]....
        /*0b98*/ 	.word	0x0002fda0


	//   ....[249]....
        /*0b9c*/ 	.word	0x0002fe40


	//   ....[250]....
        /*0ba0*/ 	.word	0x0002ffc0


	//   ....[251]....
        /*0ba4*/ 	.word	0x00030030


	//   ....[252]....
        /*0ba8*/ 	.word	0x000300a0


	//   ....[253]....
        /*0bac*/ 	.word	0x00030110


	//   ....[254]....
        /*0bb0*/ 	.word	0x00030180


	//   ....[255]....
        /*0bb4*/ 	.word	0x00030200


	//   ....[0]....
        /*0bb8*/ 	.word	0x00030280


	//   ....[1]....
        /*0bbc*/ 	.word	0x00030310


	//   ....[2]....
        /*0bc0*/ 	.word	0x00030380


	//   ....[3]....
        /*0bc4*/ 	.word	0x000303f0


	//   ....[4]....
        /*0bc8*/ 	.word	0x00030460


	//   ....[5]....
        /*0bcc*/ 	.word	0x000304e0


	//   ....[6]....
        /*0bd0*/ 	.word	0x00030550


	//   ....[7]....
        /*0bd4*/ 	.word	0x000305e0


	//   ....[8]....
        /*0bd8*/ 	.word	0x00030640


	//   ....[9]....
        /*0bdc*/ 	.word	0x000306d0


	//   ....[10]....
        /*0be0*/ 	.word	0x00030800


	//   ....[11]....
        /*0be4*/ 	.word	0x00032ec0


	//   ....[12]....
        /*0be8*/ 	.word	0x000335c0


	//   ....[13]....
        /*0bec*/ 	.word	0x00034860


	//   ....[14]....
        /*0bf0*/ 	.word	0x000348b0


	//   ....[15]....
        /*0bf4*/ 	.word	0x00034920


	//   ....[16]....
        /*0bf8*/ 	.word	0x00034940


	//----- nvinfo : EIATTR_REG_RECONFIG
	.align		4
.L_437:
        /*0bfc*/ 	.byte	0x01, 0x54
	.zero		2


	//----- nvinfo : EIATTR_SYSCALL_OFFSETS
	.align		4
        /*0c00*/ 	.byte	0x04, 0x46
        /*0c02*/ 	.short	(.L_439 - .L_438)


	//   ....[0]....
.L_438:
        /*0c04*/ 	.word	0x00002b30


	//   ....[1]....
        /*0c08*/ 	.word	0x000271b0


	//   ....[2]....
        /*0c0c*/ 	.word	0x00027300


	//   ....[3]....
        /*0c10*/ 	.word	0x000273f0


	//   ....[4]....
        /*0c14*/ 	.word	0x00028200


	//   ....[5]....
        /*0c18*/ 	.word	0x00028d30


	//----- nvinfo : EIATTR_MBARRIER_INSTR_OFFSETS
	.align		4
.L_439:
        /*0c1c*/ 	.byte	0x04, 0x39
        /*0c1e*/ 	.short	(.L_441 - .L_440)


	//   ....[0]....
.L_440:
        /*0c20*/ 	.word	0x00000190
        /*0c24*/ 	.word	0x000000ff
        /*0c28*/ 	.word	0x00032400
        /*0c2c*/ 	.short	0x0100
        /*0c2e*/ 	.byte	0x08
	.zero		1


	//   ....[1]....
        /*0c30*/ 	.word	0x000001a0
        /*0c34*/ 	.word	0x000000ff
        /*0c38*/ 	.word	0x00032410
        /*0c3c*/ 	.short	0x0100
        /*0c3e*/ 	.byte	0x08
	.zero		1


	//   ....[2]....
        /*0c40*/ 	.word	0x000001b0
        /*0c44*/ 	.word	0x000000ff
        /*0c48*/ 	.word	0x00032420
        /*0c4c*/ 	.short	0x0100
        /*0c4e*/ 	.byte	0x08
	.zero		1


	//   ....[3]....
        /*0c50*/ 	.word	0x000002a0
        /*0c54*/ 	.word	0x000000ff
        /*0c58*/ 	.word	0x00032430
        /*0c5c*/ 	.short	0x0100
        /*0c5e*/ 	.byte	0x08
	.zero		1


	//   ....[4]....
        /*0c60*/ 	.word	0x000002b0
        /*0c64*/ 	.word	0x000000ff
        /*0c68*/ 	.word	0x00032440
        /*0c6c*/ 	.short	0x0100
        /*0c6e*/ 	.byte	0x08
	.zero		1


	//   ....[5]....
        /*0c70*/ 	.word	0x000002c0
        /*0c74*/ 	.word	0x000000ff
        /*0c78*/ 	.word	0x00032438
        /*0c7c*/ 	.short	0x0100
        /*0c7e*/ 	.byte	0x08
	.zero		1


	//   ....[6]....
        /*0c80*/ 	.word	0x000002d0
        /*0c84*/ 	.word	0x000000ff
        /*0c88*/ 	.word	0x00032448
        /*0c8c*/ 	.short	0x0100
        /*0c8e*/ 	.byte	0x08
	.zero		1


	//   ....[7]....
        /*0c90*/ 	.word	0x00000400
        /*0c94*/ 	.word	0x000000ff
        /*0c98*/ 	.word	0x00032450
        /*0c9c*/ 	.short	0x0100
        /*0c9e*/ 	.byte	0x08
	.zero		1


	//   ....[8]....
        /*0ca0*/ 	.word	0x00000410
        /*0ca4*/ 	.word	0x000000ff
        /*0ca8*/ 	.word	0x00032460
        /*0cac*/ 	.short	0x0100
        /*0cae*/ 	.byte	0x08
	.zero		1


	//   ....[9]....
        /*0cb0*/ 	.word	0x00000420
        /*0cb4*/ 	.word	0x000000ff
        /*0cb8*/ 	.word	0x00032458
        /*0cbc*/ 	.short	0x0100
        /*0cbe*/ 	.byte	0x08
	.zero		1


	//   ....[10]....
        /*0cc0*/ 	.word	0x00000430
        /*0cc4*/ 	.word	0x000000ff
        /*0cc8*/ 	.word	0x00032468
        /*0ccc*/ 	.short	0x0100
        /*0cce*/ 	.byte	0x08
	.zero		1


	//   ....[11]....
        /*0cd0*/ 	.word	0x00000520
        /*0cd4*/ 	.word	0x000000ff
        /*0cd8*/ 	.word	0x00032470
        /*0cdc*/ 	.short	0x0100
        /*0cde*/ 	.byte	0x06
	.zero		1


	//   ....[12]....
        /*0ce0*/ 	.word	0x00000530
        /*0ce4*/ 	.word	0x000000ff
        /*0ce8*/ 	.word	0x00032480
        /*0cec*/ 	.short	0x0100
        /*0cee*/ 	.byte	0x06
	.zero		1


	//   ....[13]....
        /*0cf0*/ 	.word	0x00000540
        /*0cf4*/ 	.word	0x000000ff
        /*0cf8*/ 	.word	0x00032478
        /*0cfc*/ 	.short	0x0100
        /*0cfe*/ 	.byte	0x06
	.zero		1


	//   ....[14]....
        /*0d00*/ 	.word	0x00000550
        /*0d04*/ 	.word	0x000000ff
        /*0d08*/ 	.word	0x00032488
        /*0d0c*/ 	.short	0x0100
        /*0d0e*/ 	.byte	0x06
	.zero		1


	//   ....[15]....
        /*0d10*/ 	.word	0x00000680
        /*0d14*/ 	.word	0x000000ff
        /*0d18*/ 	.word	0x00032490
        /*0d1c*/ 	.short	0x0100
        /*0d1e*/ 	.byte	0x08
	.zero		1


	//   ....[16]....
        /*0d20*/ 	.word	0x00000690
        /*0d24*/ 	.word	0x000000ff
        /*0d28*/ 	.word	0x000324a0
        /*0d2c*/ 	.short	0x0100
        /*0d2e*/ 	.byte	0x08
	.zero		1


	//   ....[17]....
        /*0d30*/ 	.word	0x000006a0
        /*0d34*/ 	.word	0x000000ff
        /*0d38*/ 	.word	0x00032498
        /*0d3c*/ 	.short	0x0100
        /*0d3e*/ 	.byte	0x08
	.zero		1


	//   ....[18]....
        /*0d40*/ 	.word	0x000006b0
        /*0d44*/ 	.word	0x000000ff
        /*0d48*/ 	.word	0x000324a8
        /*0d4c*/ 	.short	0x0100
        /*0d4e*/ 	.byte	0x08
	.zero		1


	//   ....[19]....
        /*0d50*/ 	.word	0x000007f0
        /*0d54*/ 	.word	0x000000ff
        /*0d58*/ 	.word	0x000324b0
        /*0d5c*/ 	.short	0x0100
        /*0d5e*/ 	.byte	0x08
	.zero		1


	//   ....[20]....
        /*0d60*/ 	.word	0x00000800
        /*0d64*/ 	.word	0x000000ff
        /*0d68*/ 	.word	0x000324c0
        /*0d6c*/ 	.short	0x0100
        /*0d6e*/ 	.byte	0x08
	.zero		1


	//   ....[21]....
        /*0d70*/ 	.word	0x00000810
        /*0d74*/ 	.word	0x000000ff
        /*0d78*/ 	.word	0x000324b8
        /*0d7c*/ 	.short	0x0100
        /*0d7e*/ 	.byte	0x08
	.zero		1


	//   ....[22]....
        /*0d80*/ 	.word	0x00000820
        /*0d84*/ 	.word	0x000000ff
        /*0d88*/ 	.word	0x000324c8
        /*0d8c*/ 	.short	0x0100
        /*0d8e*/ 	.byte	0x08
	.zero		1


	//   ....[23]....
        /*0d90*/ 	.word	0x00002d70
        /*0d94*/ 	.word	0x00000048
        /*0d98*/ 	.word	0x00032400
        /*0d9c*/ 	.short	0x010a
        /*0d9e*/ 	.byte	0x3f
	.zero		1


	//   ....[24]....
        /*0da0*/ 	.word	0x00003200
        /*0da4*/ 	.word	0x0000000a
        /*0da8*/ 	.word	0x00000000
        /*0dac*/ 	.short	0x010a
        /*0dae*/ 	.byte	0x3f
	.zero		1


	//   ....[25]....
        /*0db0*/ 	.word	0x00003260
        /*0db4*/ 	.word	0x0000000a
        /*0db8*/ 	.word	0x00000000
        /*0dbc*/ 	.short	0x010a
        /*0dbe*/ 	.byte	0x3f
	.zero		1


	//   ....[26]....
        /*0dc0*/ 	.word	0x00003610
        /*0dc4*/ 	.word	0x00000048
        /*0dc8*/ 	.word	0x00032410
        /*0dcc*/ 	.short	0x010a
        /*0dce*/ 	.byte	0x3f
	.zero		1


	//   ....[27]....
        /*0dd0*/ 	.word	0x00003710
        /*0dd4*/ 	.word	0x0000000a
        /*0dd8*/ 	.word	0x00000000
        /*0ddc*/ 	.short	0x010a
        /*0dde*/ 	.byte	0x3f
	.zero		1


	//   ....[28]....
        /*0de0*/ 	.word	0x00003770
        /*0de4*/ 	.word	0x0000000a
        /*0de8*/ 	.word	0x00000000
        /*0dec*/ 	.short	0x010a
        /*0dee*/ 	.byte	0x3f
	.zero		1


	//   ....[29]....
        /*0df0*/ 	.word	0x000044e0
        /*0df4*/ 	.word	0x00000007
        /*0df8*/ 	.word	0x00000000
        /*0dfc*/ 	.short	0x0101
        /*0dfe*/ 	.byte	0x3f
	.zero		1


	//   ....[30]....
        /*0e00*/ 	.word	0x00009cd0
        /*0e04*/ 	.word	0x00000000
        /*0e08*/ 	.word	0x00000000
        /*0e0c*/ 	.short	0x0101
        /*0e0e*/ 	.byte	0x3f
	.zero		1


	//   ....[31]....
        /*0e10*/ 	.word	0x0000a440
        /*0e14*/ 	.word	0x00000004
        /*0e18*/ 	.word	0x00000000
        /*0e1c*/ 	.short	0x010a
        /*0e1e*/ 	.byte	0x3f
	.zero		1


	//   ....[32]....
        /*0e20*/ 	.word	0x0000a4e0
        /*0e24*/ 	.word	0x00000006
        /*0e28*/ 	.word	0x00000000
        /*0e2c*/ 	.short	0x010a
        /*0e2e*/ 	.byte	0x3f
	.zero		1


	//   ....[33]....
        /*0e30*/ 	.word	0x0000a8f0
        /*0e34*/ 	.word	0x00000003
        /*0e38*/ 	.word	0x00000000
        /*0e3c*/ 	.short	0x010a
        /*0e3e*/ 	.byte	0x3f
	.zero		1


	//   ....[34]....
        /*0e40*/ 	.word	0x0000a9c0
        /*0e44*/ 	.word	0x00000006
        /*0e48*/ 	.word	0x00000000
        /*0e4c*/ 	.short	0x010a
        /*0e4e*/ 	.byte	0x3f
	.zero		1


	//   ....[35]....
        /*0e50*/ 	.word	0x0000b730
        /*0e54*/ 	.word	0x00000003
        /*0e58*/ 	.word	0x00000000
        /*0e5c*/ 	.short	0x0101
        /*0e5e*/ 	.byte	0x3f
	.zero		1


	//   ....[36]....
        /*0e60*/ 	.word	0x00014140
        /*0e64*/ 	.word	0x00000000
        /*0e68*/ 	.word	0x00000000
        /*0e6c*/ 	.short	0x0101
        /*0e6e*/ 	.byte	0x3f
	.zero		1


	//   ....[37]....
        /*0e70*/ 	.word	0x00014340
        /*0e74*/ 	.word	0x00000007
        /*0e78*/ 	.word	0x00000000
        /*0e7c*/ 	.short	0x010a
        /*0e7e*/ 	.byte	0x3f
	.zero		1


	//   ....[38]....
        /*0e80*/ 	.word	0x000143f0
        /*0e84*/ 	.word	0x00000000
        /*0e88*/ 	.word	0x00000000
        /*0e8c*/ 	.short	0x010a
        /*0e8e*/ 	.byte	0x3f
	.zero		1


	//   ....[39]....
        /*0e90*/ 	.word	0x00014820
        /*0e94*/ 	.word	0x0000000b
        /*0e98*/ 	.word	0x00000000
        /*0e9c*/ 	.short	0x010a
        /*0e9e*/ 	.byte	0x3f
	.zero		1


	//   ....[40]....
        /*0ea0*/ 	.word	0x00014920
        /*0ea4*/ 	.word	0x00000006
        /*0ea8*/ 	.word	0x00000000
        /*0eac*/ 	.short	0x010a
        /*0eae*/ 	.byte	0x3f
	.zero		1


	//   ....[41]....
        /*0eb0*/ 	.word	0x00015690
        /*0eb4*/ 	.word	0x00000006
        /*0eb8*/ 	.word	0x00000000
        /*0ebc*/ 	.short	0x0101
        /*0ebe*/ 	.byte	0x3f
	.zero		1


	//   ....[42]....
        /*0ec0*/ 	.word	0x0001f3c0
        /*0ec4*/ 	.word	0x00000007
        /*0ec8*/ 	.word	0x00000000
        /*0ecc*/ 	.short	0x0101
        /*0ece*/ 	.byte	0x3f
	.zero		1


	//   ....[43]....
        /*0ed0*/ 	.word	0x00022540
        /*0ed4*/ 	.word	0x00000000
        /*0ed8*/ 	.word	0x00000000
        /*0edc*/ 	.short	0x0101
        /*0ede*/ 	.byte	0x3f
	.zero		1


	//   ....[44]....
        /*0ee0*/ 	.word	0x00022f90
        /*0ee4*/ 	.word	0x00000004
        /*0ee8*/ 	.word	0x00000000
        /*0eec*/ 	.short	0x0101
        /*0eee*/ 	.byte	0x3f
	.zero		1


	//   ....[45]....
        /*0ef0*/ 	.word	0x00027930
        /*0ef4*/ 	.word	0x00000011
        /*0ef8*/ 	.word	0x00032440
        /*0efc*/ 	.short	0x010a
        /*0efe*/ 	.byte	0x3f
	.zero		1


	//   ....[46]....
        /*0f00*/ 	.word	0x00027f70
        /*0f04*/ 	.word	0x00000011
        /*0f08*/ 	.word	0x00032430
        /*0f0c*/ 	.short	0x0107
        /*0f0e*/ 	.byte	0x3f
	.zero		1


	//   ....[47]....
        /*0f10*/ 	.word	0x00028040
        /*0f14*/ 	.word	0x00000011
        /*0f18*/ 	.word	0x00032430
        /*0f1c*/ 	.short	0x0101
        /*0f1e*/ 	.byte	0x3f
	.zero		1


	//   ....[48]....
        /*0f20*/ 	.word	0x00028b70
        /*0f24*/ 	.word	0x00000016
        /*0f28*/ 	.word	0x00032400
        /*0f2c*/ 	.short	0x0107
        /*0f2e*/ 	.byte	0x3f
	.zero		1


	//   ....[49]....
        /*0f30*/ 	.word	0x00028c00
        /*0f34*/ 	.word	0x00000016
        /*0f38*/ 	.word	0x00032400
        /*0f3c*/ 	.short	0x0101
        /*0f3e*/ 	.byte	0x3f
	.zero		1


	//   ....[50]....
        /*0f40*/ 	.word	0x00029710
        /*0f44*/ 	.word	0x00000016
        /*0f48*/ 	.word	0x00032410
        /*0f4c*/ 	.short	0x0107
        /*0f4e*/ 	.byte	0x3f
	.zero		1


	//   ....[51]....
        /*0f50*/ 	.word	0x00029810
        /*0f54*/ 	.word	0x00000016
        /*0f58*/ 	.word	0x00032410
        /*0f5c*/ 	.short	0x0101
        /*0f5e*/ 	.byte	0x3f
	.zero		1


	//   ....[52]....
        /*0f60*/ 	.word	0x00029830
        /*0f64*/ 	.word	0x00000016
        /*0f68*/ 	.word	0x00032420
        /*0f6c*/ 	.short	0x010a
        /*0f6e*/ 	.byte	0x3f
	.zero		1


	//   ....[53]....
        /*0f70*/ 	.word	0x000298b0
        /*0f74*/ 	.word	0x00000011
        /*0f78*/ 	.word	0x00032460
        /*0f7c*/ 	.short	0x010a
        /*0f7e*/ 	.byte	0x3f
	.zero		1


	//   ....[54]....
        /*0f80*/ 	.word	0x0002a020
        /*0f84*/ 	.word	0x00000011
        /*0f88*/ 	.word	0x00032450
        /*0f8c*/ 	.short	0x0107
        /*0f8e*/ 	.byte	0x3f
	.zero		1


	//   ....[55]....
        /*0f90*/ 	.word	0x0002a0e0
        /*0f94*/ 	.word	0x00000011
        /*0f98*/ 	.word	0x00032450
        /*0f9c*/ 	.short	0x0101
        /*0f9e*/ 	.byte	0x3f
	.zero		1


	//   ....[56]....
        /*0fa0*/ 	.word	0x0002a410
        /*0fa4*/ 	.word	0x0000000a
        /*0fa8*/ 	.word	0x00032440
        /*0fac*/ 	.short	0x010a
        /*0fae*/ 	.byte	0x3f
	.zero		1


	//   ....[57]....
        /*0fb0*/ 	.word	0x0002a7c0
        /*0fb4*/ 	.word	0x0000000a
        /*0fb8*/ 	.word	0x00032430
        /*0fbc*/ 	.short	0x0107
        /*0fbe*/ 	.byte	0x3f
	.zero		1


	//   ....[58]....
        /*0fc0*/ 	.word	0x0002a870
        /*0fc4*/ 	.word	0x0000000a
        /*0fc8*/ 	.word	0x00032430
        /*0fcc*/ 	.short	0x0101
        /*0fce*/ 	.byte	0x3f
	.zero		1


	//   ....[59]....
        /*0fd0*/ 	.word	0x0002a8a0
        /*0fd4*/ 	.word	0x0000000a
        /*0fd8*/ 	.word	0x00032460
        /*0fdc*/ 	.short	0x010a
        /*0fde*/ 	.byte	0x3f
	.zero		1


	//   ....[60]....
        /*0fe0*/ 	.word	0x0002ada0
        /*0fe4*/ 	.word	0x0000000a
        /*0fe8*/ 	.word	0x00032450
        /*0fec*/ 	.short	0x0107
        /*0fee*/ 	.byte	0x3f
	.zero		1


	//   ....[61]....
        /*0ff0*/ 	.word	0x0002ae50
        /*0ff4*/ 	.word	0x0000000a
        /*0ff8*/ 	.word	0x00032450
        /*0ffc*/ 	.short	0x0101
        /*0ffe*/ 	.byte	0x3f
	.zero		1


	//   ....[62]....
        /*1000*/ 	.word	0x0002c0e0
        /*1004*/ 	.word	0x00000005
        /*1008*/ 	.word	0x00032420
        /*100c*/ 	.short	0x010a
        /*100e*/ 	.byte	0x3f
	.zero		1


	//   ....[63]....
        /*1010*/ 	.word	0x0002c280
        /*1014*/ 	.word	0x00000003
        /*1018*/ 	.word	0x00032440
        /*101c*/ 	.short	0x010a
        /*101e*/ 	.byte	0x3f
	.zero		1


	//   ....[64]....
        /*1020*/ 	.word	0x0002c320
        /*1024*/ 	.word	0x00000005
        /*1028*/ 	.word	0x00032440
        /*102c*/ 	.short	0x010a
        /*102e*/ 	.byte	0x3f
	.zero		1


	//   ....[65]....
        /*1030*/ 	.word	0x0002c360
        /*1034*/ 	.word	0x00000003
        /*1038*/ 	.word	0x00032460
        /*103c*/ 	.short	0x010a
        /*103e*/ 	.byte	0x3f
	.zero		1


	//   ....[66]....
        /*1040*/ 	.word	0x0002c3a0
        /*1044*/ 	.word	0x00000005
        /*1048*/ 	.word	0x00032460
        /*104c*/ 	.short	0x010a
        /*104e*/ 	.byte	0x3f
	.zero		1


	//   ....[67]....
        /*1050*/ 	.word	0x0002c400
        /*1054*/ 	.word	0x00000048
        /*1058*/ 	.word	0x00032400
        /*105c*/ 	.short	0x010a
        /*105e*/ 	.byte	0x3f
	.zero		1


	//   ....[68]....
        /*1060*/ 	.word	0x0002c450
        /*1064*/ 	.word	0x0000000a
        /*1068*/ 	.word	0x00000000
        /*106c*/ 	.short	0x010a
        /*106e*/ 	.byte	0x3f
	.zero		1


	//   ....[69]....
        /*1070*/ 	.word	0x0002c4a0
        /*1074*/ 	.word	0x00000048
        /*1078*/ 	.word	0x00032410
        /*107c*/ 	.short	0x010a
        /*107e*/ 	.byte	0x3f
	.zero		1


	//   ....[70]....
        /*1080*/ 	.word	0x0002c4f0
        /*1084*/ 	.word	0x0000000a
        /*1088*/ 	.word	0x00000000
        /*108c*/ 	.short	0x010a
        /*108e*/ 	.byte	0x3f
	.zero		1


	//   ....[71]....
        /*1090*/ 	.word	0x0002c540
        /*1094*/ 	.word	0x00000006
        /*1098*/ 	.word	0x00000000
        /*109c*/ 	.short	0x010a
        /*109e*/ 	.byte	0x3f
	.zero		1


	//   ....[72]....
        /*10a0*/ 	.word	0x0002c590
        /*10a4*/ 	.word	0x00000006
        /*10a8*/ 	.word	0x00000000
        /*10ac*/ 	.short	0x010a
        /*10ae*/ 	.byte	0x3f
	.zero		1


	//   ....[73]....
        /*10b0*/ 	.word	0x0002c5e0
        /*10b4*/ 	.word	0x00000000
        /*10b8*/ 	.word	0x00000000
        /*10bc*/ 	.short	0x010a
        /*10be*/ 	.byte	0x3f
	.zero		1


	//   ....[74]....
        /*10c0*/ 	.word	0x0002c630
        /*10c4*/ 	.word	0x00000006
        /*10c8*/ 	.word	0x00000000
        /*10cc*/ 	.short	0x010a
        /*10ce*/ 	.byte	0x3f
	.zero		1


	//   ....[75]....
        /*10d0*/ 	.word	0x0002c740
        /*10d4*/ 	.word	0x00000011
        /*10d8*/ 	.word	0x00032440
        /*10dc*/ 	.short	0x010a
        /*10de*/ 	.byte	0x3f
	.zero		1


	//   ....[76]....
        /*10e0*/ 	.word	0x0002e550
        /*10e4*/ 	.word	0x00000016
        /*10e8*/ 	.word	0x00032420
        /*10ec*/ 	.short	0x010a
        /*10ee*/ 	.byte	0x3f
	.zero		1


	//   ....[77]....
        /*10f0*/ 	.word	0x0002e5a0
        /*10f4*/ 	.word	0x00000011
        /*10f8*/ 	.word	0x00032460
        /*10fc*/ 	.short	0x010a
        /*10fe*/ 	.byte	0x3f
	.zero		1


	//   ....[78]....
        /*1100*/ 	.word	0x0002eef0
        /*1104*/ 	.word	0x0000000a
        /*1108*/ 	.word	0x00032440
        /*110c*/ 	.short	0x010a
        /*110e*/ 	.byte	0x3f
	.zero		1


	//   ....[79]....
        /*1110*/ 	.word	0x0002f5c0
        /*1114*/ 	.word	0x0000000a
        /*1118*/ 	.word	0x00032460
        /*111c*/ 	.short	0x010a
        /*111e*/ 	.byte	0x3f
	.zero		1


	//   ....[80]....
        /*1120*/ 	.word	0x00030720
        /*1124*/ 	.word	0x00000005
        /*1128*/ 	.word	0x00032420
        /*112c*/ 	.short	0x010a
        /*112e*/ 	.byte	0x3f
	.zero		1


	//   ....[81]....
        /*1130*/ 	.word	0x000308c0
        /*1134*/ 	.word	0x00000003
        /*1138*/ 	.word	0x00032440
        /*113c*/ 	.short	0x010a
        /*113e*/ 	.byte	0x3f
	.zero		1


	//   ....[82]....
        /*1140*/ 	.word	0x00030910
        /*1144*/ 	.word	0x00000005
        /*1148*/ 	.word	0x00032440
        /*114c*/ 	.short	0x010a
        /*114e*/ 	.byte	0x3f
	.zero		1


	//   ....[83]....
        /*1150*/ 	.word	0x00030960
        /*1154*/ 	.word	0x00000003
        /*1158*/ 	.word	0x00032460
        /*115c*/ 	.short	0x010a
        /*115e*/ 	.byte	0x3f
	.zero		1


	//   ....[84]....
        /*1160*/ 	.word	0x00030d20
        /*1164*/ 	.word	0x00000012
        /*1168*/ 	.word	0x00000000
        /*116c*/ 	.short	0x010a
        /*116e*/ 	.byte	0x3f
	.zero		1


	//   ....[85]....
        /*1170*/ 	.word	0x00030e60
        /*1174*/ 	.word	0x00000006
        /*1178*/ 	.word	0x00000000
        /*117c*/ 	.short	0x010a
        /*117e*/ 	.byte	0x3f
	.zero		1


	//   ....[86]....
        /*1180*/ 	.word	0x000314c0
        /*1184*/ 	.word	0x0000000d
        /*1188*/ 	.word	0x00000000
        /*118c*/ 	.short	0x010a
        /*118e*/ 	.byte	0x3f
	.zero		1


	//   ....[87]....
        /*1190*/ 	.word	0x00031600
        /*1194*/ 	.word	0x00000012
        /*1198*/ 	.word	0x00000000
        /*119c*/ 	.short	0x010a
        /*119e*/ 	.byte	0x3f
	.zero		1


	//   ....[88]....
        /*11a0*/ 	.word	0x000328b0
        /*11a4*/ 	.word	0x00000007
        /*11a8*/ 	.word	0x00000000
        /*11ac*/ 	.short	0x0101
        /*11ae*/ 	.byte	0x3f
	.zero		1


	//   ....[89]....
        /*11b0*/ 	.word	0x0004c630
        /*11b4*/ 	.word	0x00000000
        /*11b8*/ 	.word	0x00000000
        /*11bc*/ 	.short	0x0101
        /*11be*/ 	.byte	0x3f
	.zero		1


	//   ....[90]....
        /*11c0*/ 	.word	0x0004c650
        /*11c4*/ 	.word	0x00000006
        /*11c8*/ 	.word	0x00000000
        /*11cc*/ 	.short	0x010a
        /*11ce*/ 	.byte	0x3f
	.zero		1


	//   ....[91]....
        /*11d0*/ 	.word	0x0004c6a0
        /*11d4*/ 	.word	0x00000012
        /*11d8*/ 	.word	0x00000000
        /*11dc*/ 	.short	0x010a
        /*11de*/ 	.byte	0x3f
	.zero		1


	//----- nvinfo : EIATTR_NUM_MBARRIERS
	.align		4
.L_441:
        /*11e0*/ 	.byte	0x03, 0x38
        /*11e2*/ 	.short	0x0017


	//----- nvinfo : EIATTR_EXIT_INSTR_OFFSETS
	.align		4
        /*11e4*/ 	.byte	0x04, 0x1c
        /*11e6*/ 	.short	(.L_443 - .L_442)


	//   ....[0]....
.L_442:
        /*11e8*/ 	.word	0x00000ad0


	//   ....[1]....
        /*11ec*/ 	.word	0x00025320


	//   ....[2]....
        /*11f0*/ 	.word	0x0002c3f0


	//----- nvinfo : EIATTR_MAX_THREADS
	.align		4
.L_443:
        /*11f4*/ 	.byte	0x04, 0x05
        /*11f6*/ 	.short	(.L_445 - .L_444)
.L_444:
        /*11f8*/ 	.word	0x00000180
        /*11fc*/ 	.word	0x00000001
        /*1200*/ 	.word	0x00000001


	//----- nvinfo : EIATTR_CRS_STACK_SIZE
	.align		4
.L_445:
        /*1204*/ 	.byte	0x04, 0x1e
        /*1206*/ 	.short	(.L_447 - .L_446)
.L_446:
        /*1208*/ 	.word	0x00000000


	//----- nvinfo : EIATTR_CBANK_PARAM_SIZE
	.align		4
.L_447:
        /*120c*/ 	.byte	0x03, 0x19
        /*120e*/ 	.short	0x0bf0


	//----- nvinfo : EIATTR_PARAM_CBANK
	.align		4
        /*1210*/ 	.byte	0x04, 0x0a
        /*1212*/ 	.short	(.L_449 - .L_448)
	.align		4
.L_448:
        /*1214*/ 	.word	index@(.nv.constant0._ZN7cutlass13device_kernelIN5flash11enable_sm90INS1_16FlashAttnFwdSm90INS1_25CollectiveMainloopFwdSm90ILi2EN4cute5tupleIJNS5_1CILi1EEES8_S8_EEENS6_IJNS7_ILi128EEENS7_ILi96EEENS7_ILi64EEEEEELi256ENS_10bfloat16_tEfNS_4arch4Sm90ELb0ELb1ELb1ELb1ELb1ELb0ELb1ELb1ELb0ELb1ELb1ELb0EEENS1_21CollectiveEpilogueFwdINS6_IJSA_NS7_ILi256EEESB_EEES9_SE_SG_Li256ELb1ELb1ELb1ELb0EEENS1_36VarlenDynamicPersistentTileSchedulerILi128ELi96ELi256ELi128ELb1ELb1ELb1ELb1ELb0ELb1EEEEEEEEEvNT_6ParamsE)
        /*1218*/ 	.short	0x0210
        /*121a*/ 	.short	0x0bf0


	//----- nvinfo : EIATTR_SW_WAR
	.align		4
.L_449:
        /*121c*/ 	.byte	0x04, 0x36
        /*121e*/ 	.short	(.L_451 - .L_450)
.L_450:
        /*1220*/ 	.word	0x00000008
.L_451:


//--------------------- .nv.info._ZN7cutlass13device_kernelIN5flash11enable_sm90INS1_16FlashAttnFwdSm90INS1_25CollectiveMainloopFwdSm90ILi2EN4cute5tupleIJNS5_1CILi1EEES8_S8_EEENS6_IJNS7_ILi128EEENS7_ILi96EEENS7_ILi64EEEEEELi256ENS_10bfloat16_tEfNS_4arch4Sm90ELb0ELb1ELb1ELb1ELb1ELb1ELb1ELb1ELb0ELb1ELb1ELb0EEENS1_21CollectiveEpilogueFwdINS6_IJSA_NS7_ILi256EEESB_EEES9_SE_SG_Li256ELb1ELb1ELb1ELb0EEENS1_36VarlenDynamicPersistentTileSchedulerILi128ELi96ELi256ELi128ELb1ELb1ELb1ELb1ELb0ELb1EEEEEEEEEvNT_6ParamsE --------------------------
	.section	.nv.info._ZN7cutlass13device_kernelIN5flash11enable_sm90INS1_16FlashAttnFwdSm90INS1_25CollectiveMainloopFwdSm90ILi2EN4cute5tupleIJNS5_1CILi1EEES8_S8_EEENS6_IJNS7_ILi128EEENS7_ILi96EEENS7_ILi64EEEEEELi256ENS_10bfloat16_tEfNS_4arch4Sm90ELb0ELb1ELb1ELb1ELb1ELb1ELb1ELb1ELb0ELb1ELb1ELb0EEENS1_21CollectiveEpilogueFwdINS6_IJSA_NS7_ILi256EEESB_EEES9_SE_SG_Li256ELb1ELb1ELb1ELb0EEENS1_36VarlenDynamicPersistentTileSchedulerILi128ELi96ELi256ELi128ELb1ELb1ELb1ELb1ELb0ELb1EEEEEEEEEvNT_6ParamsE,"",@"SHT_CUDA_INFO"
	.sectionflags	@""
	.align	4


	//----- nvinfo : EIATTR_CUDA_API_VERSION
	.align		4
        /*0000*/ 	.byte	0x04, 0x37
        /*0002*/ 	.short	(.L_453 - .L_452)
.L_452:
        /*0004*/ 	.word	0x00000082


	//----- nvinfo : EIATTR_KPARAM_INFO
	.align		4
.L_453:
        /*0008*/ 	.byte	0x04, 0x17
        /*000a*/ 	.short	(.L_455 - .L_454)
.L_454:
        /*000c*/ 	.word	0x00000000
        /*0010*/ 	.short	0x0000
        /*0012*/ 	.short	0x0070
        /*0014*/ 	.byte	0x00, 0xf0, 0x01, 0x2e


	//----- nvinfo : EIATTR_SPARSE_MMA_MASK
	.align		4
.L_455:
        /*0018*/ 	.byte	0x03, 0x50
        /*001a*/ 	.short	0x0000


	//----- nvinfo : EIATTR_MAXREG_COUNT
	.align		4
        /*001c*/ 	.byte	0x03, 0x1b
        /*001e*/ 	.short	0x00a8


	//----- nvinfo : EIATTR_NUM_BARRIERS
	.align		4
        /*0020*/ 	.byte	0x02, 0x4c
        /*0022*/ 	.byte	0x10
	.zero		1


	//----- nvinfo : EIATTR_EXTERNS
	.align		4
        /*0024*/ 	.byte	0x04, 0x0f
        /*0026*/ 	.short	(.L_457 - .L_456)


	//   ....[0]....
	.align		4
.L_456:
        /*0028*/ 	.word	index@(__assertfail)


	//----- nvinfo : EIATTR_ANNOTATIONS
	.align		4
.L_457:
        /*002c*/ 	.byte	0x04, 0x55
        /*002e*/ 	.short	(.L_459 - .L_458)


	//   ....[0]....
.L_458:
        /* <DEDUP_REMOVED lines=116> */


	//----- nvinfo : EIATTR_MERCURY_ISA_VERSION
	.align		4
.L_459:
        /*0758*/ 	.byte	0x03, 0x5f
        /*075a*/ 	.short	0x0101


	//----- nvinfo : EIATTR_UNUSED_LOAD_BYTE_OFFSET
	.align		4
        /*075c*/ 	.byte	0x04, 0x44
        /*075e*/ 	.short	(.L_461 - .L_460)


	//   ....[0]....
.L_460:
        /*0760*/ 	.word	0x00000b70
        /*0764*/ 	.word	0x0000fff0


	//   ....[1]....
        /*0768*/ 	.word	0x0002d3f0
        /*076c*/ 	.word	0x0000fff0


	//----- nvinfo : EIATTR_INT_WARP_WIDE_INSTR_OFFSETS
	.align		4
.L_461:
        /*0770*/ 	.byte	0x04, 0x31
        /*0772*/ 	.short	(.L_463 - .L_462)


	//   ....[0]....
.L_462:
        /*0774*/ 	.word	0x00000180


	//   ....[1]....
        /*0778*/ 	.word	0x000001c0


	//   ....[2]....
        /*077c*/ 	.word	0x00000230


	//   ....[3]....
        /*0780*/ 	.word	0x00000240


	//   ....[4]....
        /*0784*/ 	.word	0x00035c90


	//   ....[5]....
        /*0788*/ 	.word	0x00035d20


	//   ....[6]....
        /*078c*/ 	.word	0x00039bc0


	//   ....[7]....
        /*0790*/ 	.word	0x00039c50


	//----- nvinfo : EIATTR_COOP_GROUP_MASK_REGIDS
	.align		4
.L_463:
        /*0794*/ 	.byte	0x04, 0x29
        /*0796*/ 	.short	(.L_465 - .L_464)


	//   ....[0]....
.L_464:
        /*0798*/ 	.word	0xffffffff


	//   ....[1]....
        /*079c*/ 	.word	0xffffffff


	//   ....[2]....
        /*07a0*/ 	.word	0xffffffff


	//   ....[3]....
        /*07a4*/ 	.word	0xffffffff


	//   ....[4]....
        /*07a8*/ 	.word	0xffffffff


	//   ....[5]....
        /*07ac*/ 	.word	0xffffffff


	//   ....[6]....
        /*07b0*/ 	.word	0xffffffff


	//   ....[7]....
        /*07b4*/ 	.word	0xffffffff


	//   ....[8]....
        /*07b8*/ 	.word	0xffffffff


	//   ....[9]....
        /*07bc*/ 	.word	0xffffffff


	//   ....[10]....
        /*07c0*/ 	.word	0xffffffff


	//   ....[11]....
        /*07c4*/ 	.word	0xffffffff


	//   ....[12]....
        /*07c8*/ 	.word	0xffffffff


	//   ....[13]....
        /*07cc*/ 	.word	0xffffffff


	//   ....[14]....
        /*07d0*/ 	.word	0xffffffff


	//   ....[15]....
        /*07d4*/ 	.word	0xffffffff


	//   ....[16]....
        /*07d8*/ 	.word	0xffffffff


	//   ....[17]....
        /*07dc*/ 	.word	0xffffffff


	//   ....[18]....
        /*07e0*/ 	.word	0xffffffff


	//   ....[19]....
        /*07e4*/ 	.word	0xffffffff


	//   ....[20]....
        /*07e8*/ 	.word	0xffffffff


	//   ....[21]....
        /*07ec*/ 	.word	0xffffffff


	//   ....[22]....
        /*07f0*/ 	.word	0xffffffff


	//   ....[23]....
        /*07f4*/ 	.word	0xffffffff


	//   ....[24]....
        /*07f8*/ 	.word	0xffffffff


	//   ....[25]....
        /*07fc*/ 	.word	0xffffffff


	//   ....[26]....
        /*0800*/ 	.word	0xffffffff


	//   ....[27]....
        /*0804*/ 	.word	0xffffffff


	//   ....[28]....
        /*0808*/ 	.word	0xffffffff


	//   ....[29]....
        /*080c*/ 	.word	0xffffffff


	//   ....[30]....
        /*0810*/ 	.word	0xffffffff


	//   ....[31]....
        /*0814*/ 	.word	0xffffffff


	//   ....[32]....
        /*0818*/ 	.word	0xffffffff


	//   ....[33]....
        /*081c*/ 	.word	0xffffffff


	//   ....[34]....
        /*0820*/ 	.word	0xffffffff


	//   ....[35]....
        /*0824*/ 	.word	0xffffffff


	//   ....[36]....
        /*0828*/ 	.word	0xffffffff


	//   ....[37]....
        /*082c*/ 	.word	0xffffffff


	//   ....[38]....
        /*0830*/ 	.word	0xffffffff


	//   ....[39]....
        /*0834*/ 	.word	0xffffffff


	//   ....[40]....
        /*0838*/ 	.word	0xffffffff


	//   ....[41]....
        /*083c*/ 	.word	0xffffffff


	//   ....[42]....
        /*0840*/ 	.word	0xffffffff


	//   ....[43]....
        /*0844*/ 	.word	0xffffffff


	//   ....[44]....
        /*0848*/ 	.word	0xffffffff


	//   ....[45]....
        /*084c*/ 	.word	0xffffffff


	//   ....[46]....
        /*0850*/ 	.word	0xffffffff


	//   ....[47]....
        /*0854*/ 	.word	0xffffffff


	//   ....[48]....
        /*0858*/ 	.word	0xffffffff


	//   ....[49]....
        /*085c*/ 	.word	0xffffffff


	//   ....[50]....
        /*0860*/ 	.word	0xffffffff


	//   ....[51]....
        /*0864*/ 	.word	0xffffffff


	//   ....[52]....
        /*0868*/ 	.word	0xffffffff


	//   ....[53]....
        /*086c*/ 	.word	0xffffffff


	//   ....[54]....
        /*0870*/ 	.word	0xffffffff


	//   ....[55]....
        /*0874*/ 	.word	0xffffffff


	//   ....[56]....
        /*0878*/ 	.word	0xffffffff


	//   ....[57]....
        /*087c*/ 	.word	0xffffffff


	//   ....[58]....
        /*0880*/ 	.word	0xffffffff


	//   ....[59]....
        /*0884*/ 	.word	0xffffffff


	//   ....[60]....
        /*0888*/ 	.word	0xffffffff


	//   ....[61]....
        /*088c*/ 	.word	0xffffffff


	//   ....[62]....
        /*0890*/ 	.word	0xffffffff


	//   ....[63]....
        /*0894*/ 	.word	0xffffffff


	//   ....[64]....
        /*0898*/ 	.word	0xffffffff


	//   ....[65]....
        /*089c*/ 	.word	0xffffffff


	//   ....[66]....
        /*08a0*/ 	.word	0xffffffff


	//   ....[67]....
        /*08a4*/ 	.word	0xffffffff


	//   ....[68]....
        /*08a8*/ 	.word	0xffffffff


	//   ....[69]....
        /*08ac*/ 	.word	0xffffffff


	//   ....[70]....
        /*08b0*/ 	.word	0xffffffff


	//   ....[71]....
        /*08b4*/ 	.word	0xffffffff


	//   ....[72]....
        /*08b8*/ 	.word	0xffffffff


	//   ....[73]....
        /*08bc*/ 	.word	0xffffffff


	//   ....[74]....
        /*08c0*/ 	.word	0xffffffff


	//   ....[75]....
        /*08c4*/ 	.word	0xffffffff


	//   ....[76]....
        /*08c8*/ 	.word	0xffffffff


	//   ....[77]....
        /*08cc*/ 	.word	0xffffffff


	//   ....[78]....
        /*08d0*/ 	.word	0xffffffff


	//   ....[79]....
        /*08d4*/ 	.word	0xffffffff


	//   ....[80]....
        /*08d8*/ 	.word	0xffffffff


	//   ....[81]....
        /*08dc*/ 	.word	0xffffffff


	//   ....[82]....
        /*08e0*/ 	.word	0xffffffff


	//   ....[83]....
        /*08e4*/ 	.word	0xffffffff


	//   ....[84]....
        /*08e8*/ 	.word	0xffffffff


	//   ....[85]....
        /*08ec*/ 	.word	0xffffffff


	//   ....[86]....
        /*08f0*/ 	.word	0xffffffff


	//   ....[87]....
        /*08f4*/ 	.word	0xffffffff


	//   ....[88]....
        /*08f8*/ 	.word	0xffffffff


	//   ....[89]....
        /*08fc*/ 	.word	0xffffffff


	//   ....[90]....
        /*0900*/ 	.word	0xffffffff


	//   ....[91]....
        /*0904*/ 	.word	0xffffffff


	//   ....[92]....
        /*0908*/ 	.word	0xffffffff


	//   ....[93]....
        /*090c*/ 	.word	0xffffffff


	//   ....[94]....
        /*0910*/ 	.word	0xffffffff


	//   ....[95]....
        /*0914*/ 	.word	0xffffffff


	//   ....[96]....
        /*0918*/ 	.word	0xffffffff


	//   ....[97]....
        /*091c*/ 	.word	0xffffffff


	//   ....[98]....
        /*0920*/ 	.word	0xffffffff


	//   ....[99]....
        /*0924*/ 	.word	0xffffffff


	//   ....[100]....
        /*0928*/ 	.word	0xffffffff


	//   ....[101]....
        /*092c*/ 	.word	0xffffffff


	//   ....[102]....
        /*0930*/ 	.word	0xffffffff


	//   ....[103]....
        /*0934*/ 	.word	0xffffffff


	//   ....[104]....
        /*0938*/ 	.word	0xffffffff


	//   ....[105]....
        /*093c*/ 	.word	0xffffffff


	//   ....[106]....
        /*0940*/ 	.word	0xffffffff


	//   ....[107]....
        /*0944*/ 	.word	0xffffffff


	//   ....[108]....
        /*0948*/ 	.word	0xffffffff


	//   ....[109]....
        /*094c*/ 	.word	0xffffffff


	//   ....[110]....
        /*0950*/ 	.word	0xffffffff


	//   ....[111]....
        /*0954*/ 	.word	0xffffffff


	//   ....[112]....
        /*0958*/ 	.word	0xffffffff


	//   ....[113]....
        /*095c*/ 	.word	0xffffffff


	//   ....[114]....
        /*0960*/ 	.word	0xffffffff


	//   ....[115]....
        /*0964*/ 	.word	0xffffffff


	//   ....[116]....
        /*0968*/ 	.word	0xffffffff


	//   ....[117]....
        /*096c*/ 	.word	0xffffffff


	//   ....[118]....
        /*0970*/ 	.word	0xffffffff


	//   ....[119]....
        /*0974*/ 	.word	0xffffffff


	//   ....[120]....
        /*0978*/ 	.word	0xffffffff


	//   ....[121]....
        /*097c*/ 	.word	0xffffffff


	//   ....[122]....
        /*0980*/ 	.word	0xffffffff


	//   ....[123]....
        /*0984*/ 	.word	0xffffffff


	//   ....[124]....
        /*0988*/ 	.word	0xffffffff


	//   ....[125]....
        /*098c*/ 	.word	0xffffffff


	//   ....[126]....
        /*0990*/ 	.word	0xffffffff


	//   ....[127]....
        /*0994*/ 	.word	0xffffffff


	//   ....[128]....
        /*0998*/ 	.word	0xffffffff


	//   ....[129]....
        /*099c*/ 	.word	0xffffffff


	//   ....[130]....
        /*09a0*/ 	.word	0xffffffff


	//   ....[131]....
        /*09a4*/ 	.word	0xffffffff


	//   ....[132]....
        /*09a8*/ 	.word	0xffffffff


	//   ....[133]....
        /*09ac*/ 	.word	0xffffffff


	//   ....[134]....
        /*09b0*/ 	.word	0xffffffff


	//   ....[135]....
        /*09b4*/ 	.word	0xffffffff


	//   ....[136]....
        /*09b8*/ 	.word	0xffffffff


	//   ....[137]....
        /*09bc*/ 	.word	0xffffffff


	//   ....[138]....
        /*09c0*/ 	.word	0xffffffff


	//   ....[139]....
        /*09c4*/ 	.word	0xffffffff


	//   ....[140]....
        /*09c8*/ 	.word	0xffffffff


	//   ....[141]....
        /*09cc*/ 	.word	0xffffffff


	//   ....[142]....
        /*09d0*/ 	.word	0xffffffff


	//   ....[143]....
        /*09d4*/ 	.word	0xffffffff


	//   ....[144]....
        /*09d8*/ 	.word	0xffffffff


	//   ....[145]....
        /*09dc*/ 	.word	0xffffffff


	//   ....[146]....
        /*09e0*/ 	.word	0xffffffff


	//   ....[147]....
        /*09e4*/ 	.word	0xffffffff


	//   ....[148]....
        /*09e8*/ 	.word	0xffffffff


	//   ....[149]....
        /*09ec*/ 	.word	0xffffffff


	//   ....[150]....
        /*09f0*/ 	.word	0xffffffff


	//   ....[151]....
        /*09f4*/ 	.word	0xffffffff


	//   ....[152]....
        /*09f8*/ 	.word	0xffffffff


	//   ....[153]....
        /*09fc*/ 	.word	0xffffffff


	//   ....[154]....
        /*0a00*/ 	.word	0xffffffff


	//   ....[155]....
        /*0a04*/ 	.word	0xffffffff


	//   ....[156]....
        /*0a08*/ 	.word	0xffffffff


	//   ....[157]....
        /*0a0c*/ 	.word	0xffffffff


	//   ....[158]....
        /*0a10*/ 	.word	0xffffffff


	//   ....[159]....
        /*0a14*/ 	.word	0xffffffff


	//   ....[160]....
        /*0a18*/ 	.word	0xffffffff


	//   ....[161]....
        /*0a1c*/ 	.word	0xffffffff


	//   ....[162]....
        /*0a20*/ 	.word	0xffffffff


	//   ....[163]....
        /*0a24*/ 	.word	0xffffffff


	//   ....[164]....
        /*0a28*/ 	.word	0xffffffff


	//   ....[165]....
        /*0a2c*/ 	.word	0xffffffff


	//   ....[166]....
        /*0a30*/ 	.word	0xffffffff


	//   ....[167]....
        /*0a34*/ 	.word	0xffffffff


	//   ....[168]....
        /*0a38*/ 	.word	0xffffffff


	//   ....[169]....
        /*0a3c*/ 	.word	0xffffffff


	//   ....[170]....
        /*0a40*/ 	.word	0xffffffff


	//   ....[171]....
        /*0a44*/ 	.word	0xffffffff


	//   ....[172]....
        /*0a48*/ 	.word	0xffffffff


	//   ....[173]....
        /*0a4c*/ 	.word	0xffffffff


	//   ....[174]....
        /*0a50*/ 	.word	0xffffffff


	//   ....[175]....
        /*0a54*/ 	.word	0xffffffff


	//   ....[176]....
        /*0a58*/ 	.word	0xffffffff


	//   ....[177]....
        /*0a5c*/ 	.word	0xffffffff


	//   ....[178]....
        /*0a60*/ 	.word	0xffffffff


	//   ....[179]....
        /*0a64*/ 	.word	0xffffffff


	//   ....[180]....
        /*0a68*/ 	.word	0xffffffff


	//   ....[181]....
        /*0a6c*/ 	.word	0xffffffff


	//   ....[182]....
        /*0a70*/ 	.word	0xffffffff


	//   ....[183]....
        /*0a74*/ 	.word	0xffffffff


	//   ....[184]....
        /*0a78*/ 	.word	0xffffffff


	//   ....[185]....
        /*0a7c*/ 	.word	0xffffffff


	//   ....[186]....
        /*0a80*/ 	.word	0xffffffff


	//   ....[187]....
        /*0a84*/ 	.word	0xffffffff


	//   ....[188]....
        /*0a88*/ 	.word	0xffffffff


	//   ....[189]....
        /*0a8c*/ 	.word	0xffffffff


	//   ....[190]....
        /*0a90*/ 	.word	0xffffffff


	//   ....[191]....
        /*0a94*/ 	.word	0xffffffff


	//   ....[192]....
        /*0a98*/ 	.word	0xffffffff


	//   ....[193]....
        /*0a9c*/ 	.word	0xffffffff


	//   ....[194]....
        /*0aa0*/ 	.word	0xffffffff


	//   ....[195]....
        /*0aa4*/ 	.word	0xffffffff


	//   ....[196]....
        /*0aa8*/ 	.word	0xffffffff


	//   ....[197]....
        /*0aac*/ 	.word	0xffffffff


	//   ....[198]....
        /*0ab0*/ 	.word	0xffffffff


	//   ....[199]....
        /*0ab4*/ 	.word	0xffffffff


	//   ....[200]....
        /*0ab8*/ 	.word	0xffffffff


	//   ....[201]....
        /*0abc*/ 	.word	0x0500000f


	//   ....[202]....
        /*0ac0*/ 	.word	0x0500000f


	//   ....[203]....
        /*0ac4*/ 	.word	0x0500000f


	//   ....[204]....
        /*0ac8*/ 	.word	0x0500000f


	//   ....[205]....
        /*0acc*/ 	.word	0x0500000f


	//   ....[206]....
        /*0ad0*/ 	.word	0x0500000f


	//   ....[207]....
        /*0ad4*/ 	.word	0x0500000f


	//   ....[208]....
        /*0ad8*/ 	.word	0x0500000f


	//   ....[209]....
        /*0adc*/ 	.word	0x0500000f


	//   ....[210]....
        /*0ae0*/ 	.word	0x0500000f


	//   ....[211]....
        /*0ae4*/ 	.word	0x0500000f


	//   ....[212]....
        /*0ae8*/ 	.word	0x0500000f


	//   ....[213]....
        /*0aec*/ 	.word	0x0500000f


	//   ....[214]....
        /*0af0*/ 	.word	0x0500000f


	//   ....[215]....
        /*0af4*/ 	.word	0x0500000f


	//   ....[216]....
        /*0af8*/ 	.word	0x0500000f


	//   ....[217]....
        /*0afc*/ 	.word	0x0500000f


	//   ....[218]....
        /*0b00*/ 	.word	0x0500000f


	//   ....[219]....
        /*0b04*/ 	.word	0x0500000f


	//   ....[220]....
        /*0b08*/ 	.word	0x0500000f


	//   ....[221]....
        /*0b0c*/ 	.word	0x0500000f


	//   ....[222]....
        /*0b10*/ 	.word	0x0500000f


	//   ....[223]....
        /*0b14*/ 	.word	0x0500000f


	//   ....[224]....
        /*0b18*/ 	.word	0x0500000f


	//   ....[225]....
        /*0b1c*/ 	.word	0x0500000f


	//   ....[226]....
        /*0b20*/ 	.word	0x0500000f


	//   ....[227]....
        /*0b24*/ 	.word	0x0500000f


	//   ....[228]....
        /*0b28*/ 	.word	0x0500000f


	//   ....[229]....
        /*0b2c*/ 	.word	0x0500000f


	//   ....[230]....
        /*0b30*/ 	.word	0x0500000f


	//   ....[231]....
        /*0b34*/ 	.word	0x0500000f


	//   ....[232]....
        /*0b38*/ 	.word	0x0500000f


	//   ....[233]....
        /*0b3c*/ 	.word	0x0500000f


	//   ....[234]....
        /*0b40*/ 	.word	0x0500000f


	//   ....[235]....
        /*0b44*/ 	.word	0x0500000f


	//   ....[236]....
        /*0b48*/ 	.word	0x0500000f


	//   ....[237]....
        /*0b4c*/ 	.word	0x0500000f


	//   ....[238]....
        /*0b50*/ 	.word	0x0500000f


	//   ....[239]....
        /*0b54*/ 	.word	0x0500000f


	//   ....[240]....
        /*0b58*/ 	.word	0x0500000f


	//   ....[241]....
        /*0b5c*/ 	.word	0x0500000f


	//   ....[242]....
        /*0b60*/ 	.word	0x0500000f


	//   ....[243]....
        /*0b64*/ 	.word	0x0500000f


	//   ....[244]....
        /*0b68*/ 	.word	0x0500000f


	//   ....[245]....
        /*0b6c*/ 	.word	0x0500000f


	//   ....[246]....
        /*0b70*/ 	.word	0x0500000f


	//   ....[247]....
        /*0b74*/ 	.word	0x0500000f


	//   ....[248]....
        /*0b78*/ 	.word	0x0500000f


	//   ....[249]....
        /*0b7c*/ 	.word	0x0500000f


	//   ....[250]....
        /*0b80*/ 	.word	0x0500000f


	//   ....[251]....
        /*0b84*/ 	.word	0x0500000f


	//   ....[252]....
        /*0b88*/ 	.word	0x0500000f


	//   ....[253]....
        /*0b8c*/ 	.word	0x0500000f


	//   ....[254]....
        /*0b90*/ 	.word	0x0500000f


	//   ....[255]....
        /*0b94*/ 	.word	0x0500000f


	//   ....[0]....
        /*0b98*/ 	.word	0x0500000f


	//   ....[1]....
        /*0b9c*/ 	.word	0x0500000f


	//   ....[2]....
        /*0ba0*/ 	.word	0x0500000f


	//   ....[3]....
        /*0ba4*/ 	.word	0x0500000f


	//   ....[4]....
        /*0ba8*/ 	.word	0x0500000f


	//   ....[5]....
        /*0bac*/ 	.word	0x0500000f


	//   ....[6]....
        /*0bb0*/ 	.word	0x0500000f


	//   ....[7]....
        /*0bb4*/ 	.word	0x0500000f


	//   ....[8]....
        /*0bb8*/ 	.word	0x0500000f


	//   ....[9]....
        /*0bbc*/ 	.word	0x0500000f


	//   ....[10]....
        /*0bc0*/ 	.word	0x0500000f


	//   ....[11]....
        /*0bc4*/ 	.word	0x0500000f


	//   ....[12]....
        /*0bc8*/ 	.word	0x0500000f


	//   ....[13]....
        /*0bcc*/ 	.word	0x0500000f


	//   ....[14]....
        /*0bd0*/ 	.word	0x0500000f


	//   ....[15]....
        /*0bd4*/ 	.word	0x0500000f


	//   ....[16]....
        /*0bd8*/ 	.word	0x0500000f


	//   ....[17]....
        /*0bdc*/ 	.word	0x0500000f


	//   ....[18]....
        /*0be0*/ 	.word	0x0500000f


	//   ....[19]....
        /*0be4*/ 	.word	0x0500000f


	//   ....[20]....
        /*0be8*/ 	.word	0x0500000f


	//   ....[21]....
        /*0bec*/ 	.word	0x0500000f


	//   ....[22]....
        /*0bf0*/ 	.word	0x0500000f


	//   ....[23]....
        /*0bf4*/ 	.word	0x0500000f


	//   ....[24]....
        /*0bf8*/ 	.word	0x0500000f


	//   ....[25]....
        /*0bfc*/ 	.word	0x0500000f


	//   ....[26]....
        /*0c00*/ 	.word	0x0500000f


	//   ....[27]....
        /*0c04*/ 	.word	0x0500000f


	//   ....[28]....
        /*0c08*/ 	.word	0x0500000f


	//   ....[29]....
        /*0c0c*/ 	.word	0x0500000f


	//   ....[30]....
        /*0c10*/ 	.word	0x0500000f


	//   ....[31]....
        /*0c14*/ 	.word	0x0500000f


	//   ....[32]....
        /*0c18*/ 	.word	0x0500000f


	//   ....[33]....
        /*0c1c*/ 	.word	0x0500000f


	//   ....[34]....
        /*0c20*/ 	.word	0x0500000f


	//   ....[35]....
        /*0c24*/ 	.word	0x0500000f


	//   ....[36]....
        /*0c28*/ 	.word	0x0500000f


	//   ....[37]....
        /*0c2c*/ 	.word	0x0500000f


	//   ....[38]....
        /*0c30*/ 	.word	0x0500000f


	//   ....[39]....
        /*0c34*/ 	.word	0x0500000f


	//   ....[40]....
        /*0c38*/ 	.word	0x0500000f


	//   ....[41]....
        /*0c3c*/ 	.word	0x0500000f


	//   ....[42]....
        /*0c40*/ 	.word	0x0500000f


	//   ....[43]....
        /*0c44*/ 	.word	0x0500000f


	//   ....[44]....
        /*0c48*/ 	.word	0x0500000f


	//   ....[45]....
        /*0c4c*/ 	.word	0x0500000f


	//   ....[46]....
        /*0c50*/ 	.word	0x0500000f


	//   ....[47]....
        /*0c54*/ 	.word	0x0500000f


	//   ....[48]....
        /*0c58*/ 	.word	0x0500000f


	//   ....[49]....
        /*0c5c*/ 	.word	0x0500000f


	//   ....[50]....
        /*0c60*/ 	.word	0x0500000f


	//   ....[51]....
        /*0c64*/ 	.word	0x0500000f


	//   ....[52]....
        /*0c68*/ 	.word	0x0500000f


	//   ....[53]....
        /*0c6c*/ 	.word	0x0500000f


	//   ....[54]....
        /*0c70*/ 	.word	0x0500000f


	//   ....[55]....
        /*0c74*/ 	.word	0x0500000f


	//   ....[56]....
        /*0c78*/ 	.word	0x0500000f


	//   ....[57]....
        /*0c7c*/ 	.word	0x0500000f


	//   ....[58]....
        /*0c80*/ 	.word	0x0500000f


	//   ....[59]....
        /*0c84*/ 	.word	0x0500000f


	//   ....[60]....
        /*0c88*/ 	.word	0x0500000f


	//   ....[61]....
        /*0c8c*/ 	.word	0x0500000f


	//   ....[62]....
        /*0c90*/ 	.word	0x0500000f


	//   ....[63]....
        /*0c94*/ 	.word	0x0500000f


	//   ....[64]....
        /*0c98*/ 	.word	0x0500000f


	//   ....[65]....
        /*0c9c*/ 	.word	0x0500000f


	//   ....[66]....
        /*0ca0*/ 	.word	0x0500000f


	//   ....[67]....
        /*0ca4*/ 	.word	0x0500000f


	//   ....[68]....
        /*0ca8*/ 	.word	0x0500000f


	//   ....[69]....
        /*0cac*/ 	.word	0x0500000f


	//   ....[70]....
        /*0cb0*/ 	.word	0x0500000f


	//   ....[71]....
        /*0cb4*/ 	.word	0x0500000f


	//   ....[72]....
        /*0cb8*/ 	.word	0x0500000f


	//   ....[73]....
        /*0cbc*/ 	.word	0x0500000f


	//   ....[74]....
        /*0cc0*/ 	.word	0x0500000f


	//   ....[75]....
        /*0cc4*/ 	.word	0x0500000f


	//   ....[76]....
        /*0cc8*/ 	.word	0x0500000f


	//   ....[77]....
        /*0ccc*/ 	.word	0x0500000f


	//   ....[78]....
        /*0cd0*/ 	.word	0x0500000f


	//   ....[79]....
        /*0cd4*/ 	.word	0x0500000f


	//   ....[80]....
        /*0cd8*/ 	.word	0x0500000f


	//   ....[81]....
        /*0cdc*/ 	.word	0x0500000f


	//   ....[82]....
        /*0ce0*/ 	.word	0x0500000f


	//   ....[83]....
        /*0ce4*/ 	.word	0x0500000f


	//   ....[84]....
        /*0ce8*/ 	.word	0x0500000f


	//   ....[85]....
        /*0cec*/ 	.word	0x0500000f


	//   ....[86]....
        /*0cf0*/ 	.word	0x0500000f


	//   ....[87]....
        /*0cf4*/ 	.word	0x0500000f


	//   ....[88]....
        /*0cf8*/ 	.word	0x0500000f


	//   ....[89]....
        /*0cfc*/ 	.word	0x0500000f


	//   ....[90]....
        /*0d00*/ 	.word	0x0500000f


	//   ....[91]....
        /*0d04*/ 	.word	0x0500000f


	//   ....[92]....
        /*0d08*/ 	.word	0x0500000f


	//   ....[93]....
        /*0d0c*/ 	.word	0x0500000f


	//   ....[94]....
        /*0d10*/ 	.word	0x0500000f


	//   ....[95]....
        /*0d14*/ 	.word	0xffffffff


	//   ....[96]....
        /*0d18*/ 	.word	0xffffffff


	//   ....[97]....
        /*0d1c*/ 	.word	0xffffffff


	//   ....[98]....
        /*0d20*/ 	.word	0xffffffff


	//   ....[99]....
        /*0d24*/ 	.word	0xffffffff


	//   ....[100]....
        /*0d28*/ 	.word	0xffffffff


	//----- nvinfo : EIATTR_COOP_GROUP_INSTR_OFFSETS
	.align		4
.L_465:
        /*0d2c*/ 	.byte	0x04, 0x28
        /*0d2e*/ 	.short	(.L_467 - .L_466)


	//   ....[0]....
.L_466:
        /*0d30*/ 	.word	0x000000c0


	//   ....[1]....
        /*0d34*/ 	.word	0x00000190


	//   ....[2]....
        /*0d38*/ 	.word	0x000001e0


	//   ....[3]....
        /*0d3c*/ 	.word	0x00000430


	//   ....[4]....
        /*0d40*/ 	.word	0x00000590


	//   ....[5]....
        /*0d44*/ 	.word	0x000006b0


	//   ....[6]....
        /*0d48*/ 	.word	0x00000810


	//   ....[7]....
        /*0d4c*/ 	.word	0x00003970


	//   ....[8]....
        /*0d50*/ 	.word	0x00003980


	//   ....[9]....
        /*0d54*/ 	.word	0x00004100


	//   ....[10]....
        /*0d58*/ 	.word	0x00004110


	//   ....[11]....
        /*0d5c*/ 	.word	0x00004ec0


	//   ....[12]....
        /*0d60*/ 	.word	0x00004ed0


	//   ....[13]....
        /*0d64*/ 	.word	0x000056b0


	//   ....[14]....
        /*0d68*/ 	.word	0x000056c0


	//   ....[15]....
        /*0d6c*/ 	.word	0x000060a0


	//   ....[16]....
        /*0d70*/ 	.word	0x000060b0


	//   ....[17]....
        /*0d74*/ 	.word	0x000061c0


	//   ....[18]....
        /*0d78*/ 	.word	0x000061d0


	//   ....[19]....
        /*0d7c*/ 	.word	0x00006570


	//   ....[20]....
        /*0d80*/ 	.word	0x00006590


	//   ....[21]....
        /*0d84*/ 	.word	0x00006870


	//   ....[22]....
        /*0d88*/ 	.word	0x00006890


	//   ....[23]....
        /*0d8c*/ 	.word	0x000078d0


	//   ....[24]....
        /*0d90*/ 	.word	0x00008610


	//   ....[25]....
        /*0d94*/ 	.word	0x00008620


	//   ....[26]....
        /*0d98*/ 	.word	0x00008630


	//   ....[27]....
        /*0d9c*/ 	.word	0x00008640


	//   ....[28]....
        /*0da0*/ 	.word	0x00008970


	//   ....[29]....
        /*0da4*/ 	.word	0x00008980


	//   ....[30]....
        /*0da8*/ 	.word	0x00008990


	//   ....[31]....
        /*0dac*/ 	.word	0x000089a0


	//   ....[32]....
        /*0db0*/ 	.word	0x00009ce0


	//   ....[33]....
        /*0db4*/ 	.word	0x00009d00


	//   ....[34]....
        /*0db8*/ 	.word	0x00009d10


	//   ....[35]....
        /*0dbc*/ 	.word	0x00009d20


	//   ....[36]....
        /*0dc0*/ 	.word	0x00009e00


	//   ....[37]....
        /*0dc4*/ 	.word	0x00009e20


	//   ....[38]....
        /*0dc8*/ 	.word	0x00009e30


	//   ....[39]....
        /*0dcc*/ 	.word	0x00009e40


	//   ....[40]....
        /*0dd0*/ 	.word	0x0000d0f0


	//   ....[41]....
        /*0dd4*/ 	.word	0x0000d710


	//   ....[42]....
        /*0dd8*/ 	.word	0x0000e720


	//   ....[43]....
        /*0ddc*/ 	.word	0x0000e8a0


	//   ....[44]....
        /*0de0*/ 	.word	0x0000e8f0


	//   ....[45]....
        /*0de4*/ 	.word	0x0000e910


	//   ....[46]....
        /*0de8*/ 	.word	0x00018960


	//   ....[47]....
        /*0dec*/ 	.word	0x00018a10


	//   ....[48]....
        /*0df0*/ 	.word	0x00018bd0


	//   ....[49]....
        /*0df4*/ 	.word	0x00018bf0


	//   ....[50]....
        /*0df8*/ 	.word	0x00022720


	//   ....[51]....
        /*0dfc*/ 	.word	0x00022cc0


	//   ....[52]....
        /*0e00*/ 	.word	0x00023c50


	//   ....[53]....
        /*0e04*/ 	.word	0x00023d00


	//   ....[54]....
        /*0e08*/ 	.word	0x00023ed0


	//   ....[55]....
        /*0e0c*/ 	.word	0x00023ef0


	//   ....[56]....
        /*0e10*/ 	.word	0x0002c390


	//   ....[57]....
        /*0e14*/ 	.word	0x0002c3c0


	//   ....[58]....
        /*0e18*/ 	.word	0x0002c400


	//   ....[59]....
        /*0e1c*/ 	.word	0x0002c430


	//   ....[60]....
        /*0e20*/ 	.word	0x0002e680


	//   ....[61]....
        /*0e24*/ 	.word	0x0002e6b0


	//   ....[62]....
        /*0e28*/ 	.word	0x0002e6e0


	//   ....[63]....
        /*0e2c*/ 	.word	0x0002e6f0


	//   ....[64]....
        /*0e30*/ 	.word	0x0002f060


	//   ....[65]....
        /*0e34*/ 	.word	0x0002f070


	//   ....[66]....
        /*0e38*/ 	.word	0x0002f200


	//   ....[67]....
        /*0e3c*/ 	.word	0x0002f210


	//   ....[68]....
        /*0e40*/ 	.word	0x0002f3a0


	//   ....[69]....
        /*0e44*/ 	.word	0x0002f3b0


	//   ....[70]....
        /*0e48*/ 	.word	0x0002f540


	//   ....[71]....
        /*0e4c*/ 	.word	0x0002f550


	//   ....[72]....
        /*0e50*/ 	.word	0x0002fa30


	//   ....[73]....
        /*0e54*/ 	.word	0x0002fa40


	//   ....[74]....
        /*0e58*/ 	.word	0x000307b0


	//   ....[75]....
        /*0e5c*/ 	.word	0x000307c0


	//   ....[76]....
        /*0e60*/ 	.word	0x00031ef0


	//   ....[77]....
        /*0e64*/ 	.word	0x00031f00


	//   ....[78]....
        /*0e68*/ 	.word	0x000320a0


	//   ....[79]....
        /*0e6c*/ 	.word	0x000320b0


	//   ....[80]....
        /*0e70*/ 	.word	0x00032240


	//   ....[81]....
        /*0e74*/ 	.word	0x00032250


	//   ....[82]....
        /*0e78*/ 	.word	0x000323e0


	//   ....[83]....
        /*0e7c*/ 	.word	0x000323f0


	//   ....[84]....
        /*0e80*/ 	.word	0x000325d0


	//   ....[85]....
        /*0e84*/ 	.word	0x000327e0


	//   ....[86]....
        /*0e88*/ 	.word	0x00032810


	//   ....[87]....
        /*0e8c*/ 	.word	0x00032840


	//   ....[88]....
        /*0e90*/ 	.word	0x00032870


	//   ....[89]....
        /*0e94*/ 	.word	0x000328a0


	//   ....[90]....
        /*0e98*/ 	.word	0x000328d0


	//   ....[91]....
        /*0e9c*/ 	.word	0x00032a60


	//   ....[92]....
        /*0ea0*/ 	.word	0x00032a90


	//   ....[93]....
        /*0ea4*/ 	.word	0x00032ac0


	//   ....[94]....
        /*0ea8*/ 	.word	0x00032af0


	//   ....[95]....
        /*0eac*/ 	.word	0x00032b20


	//   ....[96]....
        /*0eb0*/ 	.word	0x00032b50


	//   ....[97]....
        /*0eb4*/ 	.word	0x00032be0


	//   ....[98]....
        /*0eb8*/ 	.word	0x00032c10


	//   ....[99]....
        /*0ebc*/ 	.word	0x00032c20


	//   ....[100]....
        /*0ec0*/ 	.word	0x00032c60


	//   ....[101]....
        /*0ec4*/ 	.word	0x000343e0


	//   ....[102]....
        /*0ec8*/ 	.word	0x00036840


	//   ....[103]....
        /*0ecc*/ 	.word	0x00036860


	//   ....[104]....
        /*0ed0*/ 	.word	0x000368f0


	//   ....[105]....
        /*0ed4*/ 	.word	0x00036910


	//   ....[106]....
        /*0ed8*/ 	.word	0x00036990


	//   ....[107]....
        /*0edc*/ 	.word	0x000369b0


	//   ....[108]....
        /*0ee0*/ 	.word	0x00036a30


	//   ....[109]....
        /*0ee4*/ 	.word	0x00036a50


	//   ....[110]....
        /*0ee8*/ 	.word	0x00036ad0


	//   ....[111]....
        /*0eec*/ 	.word	0x00036af0


	//   ....[112]....
        /*0ef0*/ 	.word	0x00036b00


	//   ....[113]....
        /*0ef4*/ 	.word	0x00036b10


	//   ....[114]....
        /*0ef8*/ 	.word	0x00037290


	//   ....[115]....
        /*0efc*/ 	.word	0x000372c0


	//   ....[116]....
        /*0f00*/ 	.word	0x000373c0


	//   ....[117]....
        /*0f04*/ 	.word	0x000373d0


	//   ....[118]....
        /*0f08*/ 	.word	0x00037470


	//   ....[119]....
        /*0f0c*/ 	.word	0x00037480


	//   ....[120]....
        /*0f10*/ 	.word	0x00037500


	//   ....[121]....
        /*0f14*/ 	.word	0x00037510


	//   ....[122]....
        /*0f18*/ 	.word	0x00037520


	//   ....[123]....
        /*0f1c*/ 	.word	0x000375c0


	//   ....[124]....
        /*0f20*/ 	.word	0x000375f0


	//   ....[125]....
        /*0f24*/ 	.word	0x00037670


	//   ....[126]....
        /*0f28*/ 	.word	0x000376a0


	//   ....[127]....
        /*0f2c*/ 	.word	0x000376c0


	//   ....[128]....
        /*0f30*/ 	.word	0x00037710


	//   ....[129]....
        /*0f34*/ 	.word	0x00037720


	//   ....[130]....
        /*0f38*/ 	.word	0x00037dd0


	//   ....[131]....
        /*0f3c*/ 	.word	0x00037e00


	//   ....[132]....
        /*0f40*/ 	.word	0x00037ef0


	//   ....[133]....
        /*0f44*/ 	.word	0x00037f00


	//   ....[134]....
        /*0f48*/ 	.word	0x00037f90


	//   ....[135]....
        /*0f4c*/ 	.word	0x00037fa0


	//   ....[136]....
        /*0f50*/ 	.word	0x00038010


	//   ....[137]....
        /*0f54*/ 	.word	0x00038020


	//   ....[138]....
        /*0f58*/ 	.word	0x000380a0


	//   ....[139]....
        /*0f5c*/ 	.word	0x000380b0


	//   ....[140]....
        /*0f60*/ 	.word	0x00038130


	//   ....[141]....
        /*0f64*/ 	.word	0x00038140


	//   ....[142]....
        /*0f68*/ 	.word	0x000381c0


	//   ....[143]....
        /*0f6c*/ 	.word	0x000381d0


	//   ....[144]....
        /*0f70*/ 	.word	0x00038250


	//   ....[145]....
        /*0f74*/ 	.word	0x00038260


	//   ....[146]....
        /*0f78*/ 	.word	0x00038770


	//   ....[147]....
        /*0f7c*/ 	.word	0x00038790


	//   ....[148]....
        /*0f80*/ 	.word	0x000387e0


	//   ....[149]....
        /*0f84*/ 	.word	0x000388a0


	//   ....[150]....
        /*0f88*/ 	.word	0x000388b0


	//   ....[151]....
        /*0f8c*/ 	.word	0x000388e0


	//   ....[152]....
        /*0f90*/ 	.word	0x00038970


	//   ....[153]....
        /*0f94*/ 	.word	0x00038a20


	//   ....[154]....
        /*0f98*/ 	.word	0x00038a30


	//   ....[155]....
        /*0f9c*/ 	.word	0x00038a60


	//   ....[156]....
        /*0fa0*/ 	.word	0x00038a70


	//   ....[157]....
        /*0fa4*/ 	.word	0x00038b00


	//   ....[158]....
        /*0fa8*/ 	.word	0x00039210


	//   ....[159]....
        /*0fac*/ 	.word	0x00039230


	//   ....[160]....
        /*0fb0*/ 	.word	0x00039280


	//   ....[161]....
        /*0fb4*/ 	.word	0x00039290


	//   ....[162]....
        /*0fb8*/ 	.word	0x000392d0


	//   ....[163]....
        /*0fbc*/ 	.word	0x000392e0


	//   ....[164]....
        /*0fc0*/ 	.word	0x00039320


	//   ....[165]....
        /*0fc4*/ 	.word	0x00039330


	//   ....[166]....
        /*0fc8*/ 	.word	0x00039370


	//   ....[167]....
        /*0fcc*/ 	.word	0x00039380


	//   ....[168]....
        /*0fd0*/ 	.word	0x00039390


	//   ....[169]....
        /*0fd4*/ 	.word	0x000393d0


	//   ....[170]....
        /*0fd8*/ 	.word	0x000396f0


	//   ....[171]....
        /*0fdc*/ 	.word	0x00039710


	//   ....[172]....
        /*0fe0*/ 	.word	0x00039720


	//   ....[173]....
        /*0fe4*/ 	.word	0x00039730


	//   ....[174]....
        /*0fe8*/ 	.word	0x00039750


	//   ....[175]....
        /*0fec*/ 	.word	0x000397c0


	//   ....[176]....
        /*0ff0*/ 	.word	0x00039830


	//   ....[177]....
        /*0ff4*/ 	.word	0x00039850


	//   ....[178]....
        /*0ff8*/ 	.word	0x00039860


	//   ....[179]....
        /*0ffc*/ 	.word	0x000398c0


	//   ....[180]....
        /*1000*/ 	.word	0x000398e0


	//   ....[181]....
        /*1004*/ 	.word	0x00039940


	//   ....[182]....
        /*1008*/ 	.word	0x00039e80


	//   ....[183]....
        /*100c*/ 	.word	0x00039eb0


	//   ....[184]....
        /*1010*/ 	.word	0x00039f10


	//   ....[185]....
        /*1014*/ 	.word	0x00039f40


	//   ....[186]....
        /*1018*/ 	.word	0x00039f70


	//   ....[187]....
        /*101c*/ 	.word	0x00039fa0


	//   ....[188]....
        /*1020*/ 	.word	0x00039fd0


	//   ....[189]....
        /*1024*/ 	.word	0x0003a000


	//   ....[190]....
        /*1028*/ 	.word	0x0003a1a0


	//   ....[191]....
        /*102c*/ 	.word	0x0003a1d0


	//   ....[192]....
        /*1030*/ 	.word	0x0003a200


	//   ....[193]....
        /*1034*/ 	.word	0x0003a230


	//   ....[194]....
        /*1038*/ 	.word	0x0003a260


	//   ....[195]....
        /*103c*/ 	.word	0x0003a290


	//   ....[196]....
        /*1040*/ 	.word	0x0003a350


	//   ....[197]....
        /*1044*/ 	.word	0x0003a370


	//   ....[198]....
        /*1048*/ 	.word	0x0003a390


	//   ....[199]....
        /*104c*/ 	.word	0x0003a3f0


	//   ....[200]....
        /*1050*/ 	.word	0x0003ae10


	//   ....[201]....
        /*1054*/ 	.word	0x0003b130


	//   ....[202]....
        /*1058*/ 	.word	0x0003b1c0


	//   ....[203]....
        /*105c*/ 	.word	0x0003b250


	//   ....[204]....
        /*1060*/ 	.word	0x0003b2e0


	//   ....[205]....
        /*1064*/ 	.word	0x0003b3c0


	//   ....[206]....
        /*1068*/ 	.word	0x0003b450


	//   ....[207]....
        /*106c*/ 	.word	0x0003b4f0


	//   ....[208]....
        /*1070*/ 	.word	0x0003b580


	//   ....[209]....
        /*1074*/ 	.word	0x0003b660


	//   ....[210]....
        /*1078*/ 	.word	0x0003b6f0


	//   ....[211]....
        /*107c*/ 	.word	0x0003b780


	//   ....[212]....
        /*1080*/ 	.word	0x0003b810


	//   ....[213]....
        /*1084*/ 	.word	0x0003b8f0


	//   ....[214]....
        /*1088*/ 	.word	0x0003b990


	//   ....[215]....
        /*108c*/ 	.word	0x0003ba20


	//   ....[216]....
        /*1090*/ 	.word	0x0003ba70


	//   ....[217]....
        /*1094*/ 	.word	0x0003bac0


	//   ....[218]....
        /*1098*/ 	.word	0x0003bb60


	//   ....[219]....
        /*109c*/ 	.word	0x0003bbf0


	//   ....[220]....
        /*10a0*/ 	.word	0x0003bc40


	//   ....[221]....
        /*10a4*/ 	.word	0x0003bc90


	//   ....[222]....
        /*10a8*/ 	.word	0x0003bd80


	//   ....[223]....
        /*10ac*/ 	.word	0x0003be30


	//   ....[224]....
        /*10b0*/ 	.word	0x0003beb0


	//   ....[225]....
        /*10b4*/ 	.word	0x0003bf20


	//   ....[226]....
        /*10b8*/ 	.word	0x0003c090


	//   ....[227]....
        /*10bc*/ 	.word	0x0003c1d0


	//   ....[228]....
        /*10c0*/ 	.word	0x0003c220


	//   ....[229]....
        /*10c4*/ 	.word	0x0003c280


	//   ....[230]....
        /*10c8*/ 	.word	0x0003c530


	//   ....[231]....
        /*10cc*/ 	.word	0x0003c580


	//   ....[232]....
        /*10d0*/ 	.word	0x0003c610


	//   ....[233]....
        /*10d4*/ 	.word	0x0003c6a0


	//   ....[234]....
        /*10d8*/ 	.word	0x0003c730


	//   ....[235]....
        /*10dc*/ 	.word	0x0003c7c0


	//   ....[236]....
        /*10e0*/ 	.word	0x0003c850


	//   ....[237]....
        /*10e4*/ 	.word	0x0003c8e0


	//   ....[238]....
        /*10e8*/ 	.word	0x0003c960


	//   ....[239]....
        /*10ec*/ 	.word	0x0003c9b0


	//   ....[240]....
        /*10f0*/ 	.word	0x0003ca50


	//   ....[241]....
        /*10f4*/ 	.word	0x0003cae0


	//   ....[242]....
        /*10f8*/ 	.word	0x0003cb60


	//   ....[243]....
        /*10fc*/ 	.word	0x0003cbb0


	//   ....[244]....
        /*1100*/ 	.word	0x0003cc40


	//   ....[245]....
        /*1104*/ 	.word	0x0003ccd0


	//   ....[246]....
        /*1108*/ 	.word	0x0003cd60


	//   ....[247]....
        /*110c*/ 	.word	0x0003cdf0


	//   ....[248]....
        /*1110*/ 	.word	0x0003ce80


	//   ....[249]....
        /*1114*/ 	.word	0x0003cf10


	//   ....[250]....
        /*1118*/ 	.word	0x0003cfd0


	//   ....[251]....
        /*111c*/ 	.word	0x0003d2b0


	//   ....[252]....
        /*1120*/ 	.word	0x0003d3a0


	//   ....[253]....
        /*1124*/ 	.word	0x0003d440


	//   ....[254]....
        /*1128*/ 	.word	0x0003d4a0


	//   ....[255]....
        /*112c*/ 	.word	0x0003d590


	//   ....[0]....
        /*1130*/ 	.word	0x0003d600


	//   ....[1]....
        /*1134*/ 	.word	0x0003d6f0


	//   ....[2]....
        /*1138*/ 	.word	0x0003d760


	//   ....[3]....
        /*113c*/ 	.word	0x0003d850


	//   ....[4]....
        /*1140*/ 	.word	0x0003d8c0


	//   ....[5]....
        /*1144*/ 	.word	0x0003d9b0


	//   ....[6]....
        /*1148*/ 	.word	0x0003da20


	//   ....[7]....
        /*114c*/ 	.word	0x0003dac0


	//   ....[8]....
        /*1150*/ 	.word	0x0003dbb0


	//   ....[9]....
        /*1154*/ 	.word	0x0003dc70


	//   ....[10]....
        /*1158*/ 	.word	0x0003dcd0


	//   ....[11]....
        /*115c*/ 	.word	0x0003ddc0


	//   ....[12]....
        /*1160*/ 	.word	0x0003de20


	//   ....[13]....
        /*1164*/ 	.word	0x0003df30


	//   ....[14]....
        /*1168*/ 	.word	0x0003df90


	//   ....[15]....
        /*116c*/ 	.word	0x0003e080


	//   ....[16]....
        /*1170*/ 	.word	0x0003e0e0


	//   ....[17]....
        /*1174*/ 	.word	0x0003e180


	//   ....[18]....
        /*1178*/ 	.word	0x0003e250


	//   ....[19]....
        /*117c*/ 	.word	0x0003e2f0


	//   ....[20]....
        /*1180*/ 	.word	0x0003e3c0


	//   ....[21]....
        /*1184*/ 	.word	0x0003e460


	//   ....[22]....
        /*1188*/ 	.word	0x0003e510


	//   ....[23]....
        /*118c*/ 	.word	0x0003e5b0


	//   ....[24]....
        /*1190*/ 	.word	0x0003e820


	//   ....[25]....
        /*1194*/ 	.word	0x0003e8e0


	//   ....[26]....
        /*1198*/ 	.word	0x0003e9a0


	//   ....[27]....
        /*119c*/ 	.word	0x0003ea90


	//   ....[28]....
        /*11a0*/ 	.word	0x0003eb50


	//   ....[29]....
        /*11a4*/ 	.word	0x0003ec10


	//   ....[30]....
        /*11a8*/ 	.word	0x0003ecd0


	//   ....[31]....
        /*11ac*/ 	.word	0x0003ed90


	//   ....[32]....
        /*11b0*/ 	.word	0x0003ee50


	//   ....[33]....
        /*11b4*/ 	.word	0x0003ef10


	//   ....[34]....
        /*11b8*/ 	.word	0x0003efd0


	//   ....[35]....
        /*11bc*/ 	.word	0x0003f090


	//   ....[36]....
        /*11c0*/ 	.word	0x0003f150


	//   ....[37]....
        /*11c4*/ 	.word	0x0003f200


	//   ....[38]....
        /*11c8*/ 	.word	0x0003f260


	//   ....[39]....
        /*11cc*/ 	.word	0x0003f340


	//   ....[40]....
        /*11d0*/ 	.word	0x0003f480


	//   ....[41]....
        /*11d4*/ 	.word	0x0003f560


	//   ....[42]....
        /*11d8*/ 	.word	0x0003f5f0


	//   ....[43]....
        /*11dc*/ 	.word	0x0003f700


	//   ....[44]....
        /*11e0*/ 	.word	0x0003f760


	//   ....[45]....
        /*11e4*/ 	.word	0x0003f870


	//   ....[46]....
        /*11e8*/ 	.word	0x0003f8d0


	//   ....[47]....
        /*11ec*/ 	.word	0x0003f9e0


	//   ....[48]....
        /*11f0*/ 	.word	0x0003fa40


	//   ....[49]....
        /*11f4*/ 	.word	0x0003fb50


	//   ....[50]....
        /*11f8*/ 	.word	0x0003fbb0


	//   ....[51]....
        /*11fc*/ 	.word	0x0003fc70


	//   ....[52]....
        /*1200*/ 	.word	0x0003fdd0


	//   ....[53]....
        /*1204*/ 	.word	0x0003fe70


	//   ....[54]....
        /*1208*/ 	.word	0x0003fed0


	//   ....[55]....
        /*120c*/ 	.word	0x0003ff80


	//   ....[56]....
        /*1210*/ 	.word	0x0003ffe0


	//   ....[57]....
        /*1214*/ 	.word	0x00040090


	//   ....[58]....
        /*1218*/ 	.word	0x000400f0


	//   ....[59]....
        /*121c*/ 	.word	0x000401a0


	//   ....[60]....
        /*1220*/ 	.word	0x00040200


	//   ....[61]....
        /*1224*/ 	.word	0x000402b0


	//   ....[62]....
        /*1228*/ 	.word	0x00040310


	//   ....[63]....
        /*122c*/ 	.word	0x000403c0


	//   ....[64]....
        /*1230*/ 	.word	0x000404b0


	//   ....[65]....
        /*1234*/ 	.word	0x00040550


	//   ....[66]....
        /*1238*/ 	.word	0x000405b0


	//   ....[67]....
        /*123c*/ 	.word	0x00040680


	//   ....[68]....
        /*1240*/ 	.word	0x000406e0


	//   ....[69]....
        /*1244*/ 	.word	0x000407b0


	//   ....[70]....
        /*1248*/ 	.word	0x00040810


	//   ....[71]....
        /*124c*/ 	.word	0x000408e0


	//   ....[72]....
        /*1250*/ 	.word	0x00040940


	//   ....[73]....
        /*1254*/ 	.word	0x00040a10


	//   ....[74]....
        /*1258*/ 	.word	0x00040a70


	//   ....[75]....
        /*125c*/ 	.word	0x00040b40


	//   ....[76]....
        /*1260*/ 	.word	0x00040bd0


	//   ....[77]....
        /*1264*/ 	.word	0x00040c70


	//   ....[78]....
        /*1268*/ 	.word	0x00040df0


	//   ....[79]....
        /*126c*/ 	.word	0x00040e60


	//   ....[80]....
        /*1270*/ 	.word	0x00040ed0


	//   ....[81]....
        /*1274*/ 	.word	0x00040f40


	//   ....[82]....
        /*1278*/ 	.word	0x00040fb0


	//   ....[83]....
        /*127c*/ 	.word	0x00041030


	//   ....[84]....
        /*1280*/ 	.word	0x000410b0


	//   ....[85]....
        /*1284*/ 	.word	0x00041140


	//   ....[86]....
        /*1288*/ 	.word	0x000411b0


	//   ....[87]....
        /*128c*/ 	.word	0x00041220


	//   ....[88]....
        /*1290*/ 	.word	0x00041290


	//   ....[89]....
        /*1294*/ 	.word	0x00041310


	//   ....[90]....
        /*1298*/ 	.word	0x00041380


	//   ....[91]....
        /*129c*/ 	.word	0x00041410


	//   ....[92]....
        /*12a0*/ 	.word	0x00041470


	//   ....[93]....
        /*12a4*/ 	.word	0x00041500


	//   ....[94]....
        /*12a8*/ 	.word	0x00041630


	//   ....[95]....
        /*12ac*/ 	.word	0x000432e0


	//   ....[96]....
        /*12b0*/ 	.word	0x000440f0


	//   ....[97]....
        /*12b4*/ 	.word	0x00044ba0


	//   ....[98]....
        /*12b8*/ 	.word	0x00044bc0


	//   ....[99]....
        /*12bc*/ 	.word	0x00044c00


	//   ....[100]....
        /*12c0*/ 	.word	0x00044c20


	//----- nvinfo : EIATTR_REG_RECONFIG
	.align		4
.L_467:
        /*12c4*/ 	.byte	0x01, 0x54
	.zero		2


	//----- nvinfo : EIATTR_SYSCALL_OFFSETS
	.align		4
        /*12c8*/ 	.byte	0x04, 0x46
        /*12ca*/ 	.short	(.L_469 - .L_468)


	//   ....[0]....
.L_468:
        /*12cc*/ 	.word	0x00002630


	//   ....[1]....
        /*12d0*/ 	.word	0x00002780


	//   ....[2]....
        /*12d4*/ 	.word	0x00007de0


	//   ....[3]....
        /*12d8*/ 	.word	0x000083c0


	//   ....[4]....
        /*12dc*/ 	.word	0x00035e80


	//   ....[5]....
        /*12e0*/ 	.word	0x00035fd0


	//   ....[6]....
        /*12e4*/ 	.word	0x000360c0


	//   ....[7]....
        /*12e8*/ 	.word	0x00036ed0


	//   ....[8]....
        /*12ec*/ 	.word	0x000379f0


	//----- nvinfo : EIATTR_MBARRIER_INSTR_OFFSETS
	.align		4
.L_469:
        /*12f0*/ 	.byte	0x04, 0x39
        /*12f2*/ 	.short	(.L_471 - .L_470)


	//   ....[0]....
.L_470:
        /*12f4*/ 	.word	0x000002d0
        /*12f8*/ 	.word	0x000000ff
        /*12fc*/ 	.word	0x00032400
        /*1300*/ 	.short	0x0100
        /*1302*/ 	.byte	0x08
	.zero		1


	//   ....[1]....
        /*1304*/ 	.word	0x000002e0
        /*1308*/ 	.word	0x000000ff
        /*130c*/ 	.word	0x00032410
        /*1310*/ 	.short	0x0100
        /*1312*/ 	.byte	0x08
	.zero		1


	//   ....[2]....
        /*1314*/ 	.word	0x000002f0
        /*1318*/ 	.word	0x000000ff
        /*131c*/ 	.word	0x00032420
        /*1320*/ 	.short	0x0100
        /*1322*/ 	.byte	0x08
	.zero		1


	//   ....[3]....
        /*1324*/ 	.word	0x000003e0
        /*1328*/ 	.word	0x000000ff
        /*132c*/ 	.word	0x00032430
        /*1330*/ 	.short	0x0100
        /*1332*/ 	.byte	0x08
	.zero		1


	//   ....[4]....
        /*1334*/ 	.word	0x000003f0
        /*1338*/ 	.word	0x000000ff
        /*133c*/ 	.word	0x00032440
        /*1340*/ 	.short	0x0100
        /*1342*/ 	.byte	0x08
	.zero		1


	//   ....[5]....
        /*1344*/ 	.word	0x00000400
        /*1348*/ 	.word	0x000000ff
        /*134c*/ 	.word	0x00032438
        /*1350*/ 	.short	0x0100
        /*1352*/ 	.byte	0x08
	.zero		1


	//   ....[6]....
        /*1354*/ 	.word	0x00000410
        /*1358*/ 	.word	0x000000ff
        /*135c*/ 	.word	0x00032448
        /*1360*/ 	.short	0x0100
        /*1362*/ 	.byte	0x08
	.zero		1


	//   ....[7]....
        /*1364*/ 	.word	0x00000540
        /*1368*/ 	.word	0x000000ff
        /*136c*/ 	.word	0x00032450
        /*1370*/ 	.short	0x0100
        /*1372*/ 	.byte	0x08
	.zero		1


	//   ....[8]....
        /*1374*/ 	.word	0x00000550
        /*1378*/ 	.word	0x000000ff
        /*137c*/ 	.word	0x00032460
        /*1380*/ 	.short	0x0100
        /*1382*/ 	.byte	0x08
	.zero		1


	//   ....[9]....
        /*1384*/ 	.word	0x00000560
        /*1388*/ 	.word	0x000000ff
        /*138c*/ 	.word	0x00032458
        /*1390*/ 	.short	0x0100
        /*1392*/ 	.byte	0x08
	.zero		1


	//   ....[10]....
        /*1394*/ 	.word	0x00000570
        /*1398*/ 	.word	0x000000ff
        /*139c*/ 	.word	0x00032468
        /*13a0*/ 	.short	0x0100
        /*13a2*/ 	.byte	0x08
	.zero		1


	//   ....[11]....
        /*13a4*/ 	.word	0x00000660
        /*13a8*/ 	.word	0x000000ff
        /*13ac*/ 	.word	0x00032470
        /*13b0*/ 	.short	0x0100
        /*13b2*/ 	.byte	0x06
	.zero		1


	//   ....[12]....
        /*13b4*/ 	.word	0x00000670
        /*13b8*/ 	.word	0x000000ff
        /*13bc*/ 	.word	0x00032480
        /*13c0*/ 	.short	0x0100
        /*13c2*/ 	.byte	0x06
	.zero		1


	//   ....[13]....
        /*13c4*/ 	.word	0x00000680
        /*13c8*/ 	.word	0x000000ff
        /*13cc*/ 	.word	0x00032478
        /*13d0*/ 	.short	0x0100
        /*13d2*/ 	.byte	0x06
	.zero		1


	//   ....[14]....
        /*13d4*/ 	.word	0x00000690
        /*13d8*/ 	.word	0x000000ff
        /*13dc*/ 	.word	0x00032488
        /*13e0*/ 	.short	0x0100
        /*13e2*/ 	.byte	0x06
	.zero		1


	//   ....[15]....
        /*13e4*/ 	.word	0x000007c0
        /*13e8*/ 	.word	0x000000ff
        /*13ec*/ 	.word	0x00032490
        /*13f0*/ 	.short	0x0100
        /*13f2*/ 	.byte	0x08
	.zero		1


	//   ....[16]....
        /*13f4*/ 	.word	0x000007d0
        /*13f8*/ 	.word	0x000000ff
        /*13fc*/ 	.word	0x000324a0
        /*1400*/ 	.short	0x0100
        /*1402*/ 	.byte	0x08
	.zero		1


	//   ....[17]....
        /*1404*/ 	.word	0x000007e0
        /*1408*/ 	.word	0x000000ff
        /*140c*/ 	.word	0x00032498
        /*1410*/ 	.short	0x0100
        /*1412*/ 	.byte	0x08
	.zero		1


	//   ....[18]....
        /*1414*/ 	.word	0x000007f0
        /*1418*/ 	.word	0x000000ff
        /*141c*/ 	.word	0x000324a8
        /*1420*/ 	.short	0x0100
        /*1422*/ 	.byte	0x08
	.zero		1


	//   ....[19]....
        /*1424*/ 	.word	0x00000920
        /*1428*/ 	.word	0x000000ff
        /*142c*/ 	.word	0x000324b0
        /*1430*/ 	.short	0x0100
        /*1432*/ 	.byte	0x08
	.zero		1


	//   ....[20]....
        /*1434*/ 	.word	0x00000930
        /*1438*/ 	.word	0x000000ff
        /*143c*/ 	.word	0x000324c0
        /*1440*/ 	.short	0x0100
        /*1442*/ 	.byte	0x08
	.zero		1


	//   ....[21]....
        /*1444*/ 	.word	0x00000940
        /*1448*/ 	.word	0x000000ff
        /*144c*/ 	.word	0x000324b8
        /*1450*/ 	.short	0x0100
        /*1452*/ 	.byte	0x08
	.zero		1


	//   ....[22]....
        /*1454*/ 	.word	0x00000950
        /*1458*/ 	.word	0x000000ff
        /*145c*/ 	.word	0x000324c8
        /*1460*/ 	.short	0x0100
        /*1462*/ 	.byte	0x08
	.zero		1


	//   ....[23]....
        /*1464*/ 	.word	0x00003920
        /*1468*/ 	.word	0x00000045
        /*146c*/ 	.word	0x00032490
        /*1470*/ 	.short	0x010a
        /*1472*/ 	.byte	0x3f
	.zero		1


	//   ....[24]....
        /*1474*/ 	.word	0x00004e60
        /*1478*/ 	.word	0x00000045
        /*147c*/ 	.word	0x00032490
        /*1480*/ 	.short	0x010a
        /*1482*/ 	.byte	0x3f
	.zero		1


	//   ....[25]....
        /*1484*/ 	.word	0x00005f00
        /*1488*/ 	.word	0x00000045
        /*148c*/ 	.word	0x00032490
        /*1490*/ 	.short	0x010a
        /*1492*/ 	.byte	0x3f
	.zero		1


	//   ....[26]....
        /*1494*/ 	.word	0x00006390
        /*1498*/ 	.word	0x00000004
        /*149c*/ 	.word	0x00000000
        /*14a0*/ 	.short	0x0101
        /*14a2*/ 	.byte	0x3f
	.zero		1


	//   ....[27]....
        /*14a4*/ 	.word	0x000063d0
        /*14a8*/ 	.word	0x00000045
        /*14ac*/ 	.word	0x000324b0
        /*14b0*/ 	.short	0x010a
        /*14b2*/ 	.byte	0x3f
	.zero		1


	//   ....[28]....
        /*14b4*/ 	.word	0x00006c00
        /*14b8*/ 	.word	0x00000045
        /*14bc*/ 	.word	0x00000000
        /*14c0*/ 	.short	0x0101
        /*14c2*/ 	.byte	0x3f
	.zero		1


	//   ....[29]....
        /*14c4*/ 	.word	0x00008140
        /*14c8*/ 	.word	0x00000002
        /*14cc*/ 	.word	0x00032400
        /*14d0*/ 	.short	0x010a
        /*14d2*/ 	.byte	0x3f
	.zero		1


	//   ....[30]....
        /*14d4*/ 	.word	0x00008190
        /*14d8*/ 	.word	0x00000002
        /*14dc*/ 	.word	0x00032400
        /*14e0*/ 	.short	0x010a
        /*14e2*/ 	.byte	0x3f
	.zero		1


	//   ....[31]....
        /*14e4*/ 	.word	0x00008c00
        /*14e8*/ 	.word	0x00000002
        /*14ec*/ 	.word	0x00032400
        /*14f0*/ 	.short	0x010a
        /*14f2*/ 	.byte	0x3f
	.zero		1


	//   ....[32]....
        /*14f4*/ 	.word	0x0000a170
        /*14f8*/ 	.word	0x00000002
        /*14fc*/ 	.word	0x00032400
        /*1500*/ 	.short	0x010a
        /*1502*/ 	.byte	0x3f
	.zero		1


	//   ....[33]....
        /*1504*/ 	.word	0x0000b920
        /*1508*/ 	.word	0x00000004
        /*150c*/ 	.word	0x00000000
        /*1510*/ 	.short	0x010a
        /*1512*/ 	.byte	0x3f
	.zero		1


	//   ....[34]....
        /*1514*/ 	.word	0x0000ba10
        /*1518*/ 	.word	0x00000002
        /*151c*/ 	.word	0x00000000
        /*1520*/ 	.short	0x010a
        /*1522*/ 	.byte	0x3f
	.zero		1


	//   ....[35]....
        /*1524*/ 	.word	0x0000be20
        /*1528*/ 	.word	0x00000004
        /*152c*/ 	.word	0x00000000
        /*1530*/ 	.short	0x010a
        /*1532*/ 	.byte	0x3f
	.zero		1


	//   ....[36]....
        /*1534*/ 	.word	0x0000bef0
        /*1538*/ 	.word	0x00000006
        /*153c*/ 	.word	0x00000000
        /*1540*/ 	.short	0x010a
        /*1542*/ 	.byte	0x3f
	.zero		1


	//   ....[37]....
        /*1544*/ 	.word	0x0000cc60
        /*1548*/ 	.word	0x00000006
        /*154c*/ 	.word	0x00000000
        /*1550*/ 	.short	0x0101
        /*1552*/ 	.byte	0x3f
	.zero		1


	//   ....[38]....
        /*1554*/ 	.word	0x000169a0
        /*1558*/ 	.word	0x00000002
        /*155c*/ 	.word	0x00000000
        /*1560*/ 	.short	0x0101
        /*1562*/ 	.byte	0x3f
	.zero		1


	//   ....[39]....
        /*1564*/ 	.word	0x00016e20
        /*1568*/ 	.word	0x00000005
        /*156c*/ 	.word	0x00000000
        /*1570*/ 	.short	0x010a
        /*1572*/ 	.byte	0x3f
	.zero		1


	//   ....[40]....
        /*1574*/ 	.word	0x00016f20
        /*1578*/ 	.word	0x0000000a
        /*157c*/ 	.word	0x00000000
        /*1580*/ 	.short	0x010a
        /*1582*/ 	.byte	0x3f
	.zero		1


	//   ....[41]....
        /*1584*/ 	.word	0x00017350
        /*1588*/ 	.word	0x00000048
        /*158c*/ 	.word	0x00000000
        /*1590*/ 	.short	0x010a
        /*1592*/ 	.byte	0x3f
	.zero		1


	//   ....[42]....
        /*1594*/ 	.word	0x00017450
        /*1598*/ 	.word	0x00000008
        /*159c*/ 	.word	0x00000000
        /*15a0*/ 	.short	0x010a
        /*15a2*/ 	.byte	0x3f
	.zero		1


	//   ....[43]....
        /*15a4*/ 	.word	0x000181c0
        /*15a8*/ 	.word	0x00000008
        /*15ac*/ 	.word	0x00000000
        /*15b0*/ 	.short	0x0101
        /*15b2*/ 	.byte	0x3f
	.zero		1


	//   ....[44]....
        /*15b4*/ 	.word	0x00020c80
        /*15b8*/ 	.word	0x00000005
        /*15bc*/ 	.word	0x00000000
        /*15c0*/ 	.short	0x0101
        /*15c2*/ 	.byte	0x3f
	.zero		1


	//   ....[45]....
        /*15c4*/ 	.word	0x00020e70
        /*15c8*/ 	.word	0x00000005
        /*15cc*/ 	.word	0x00000000
        /*15d0*/ 	.short	0x010a
        /*15d2*/ 	.byte	0x3f
	.zero		1


	//   ....[46]....
        /*15d4*/ 	.word	0x00020f70
        /*15d8*/ 	.word	0x00000008
        /*15dc*/ 	.word	0x00000000
        /*15e0*/ 	.short	0x010a
        /*15e2*/ 	.byte	0x3f
	.zero		1


	//   ....[47]....
        /*15e4*/ 	.word	0x000213a0
        /*15e8*/ 	.word	0x00000005
        /*15ec*/ 	.word	0x00000000
        /*15f0*/ 	.short	0x010a
        /*15f2*/ 	.byte	0x3f
	.zero		1


	//   ....[48]....
        /*15f4*/ 	.word	0x000214a0
        /*15f8*/ 	.word	0x00000008
        /*15fc*/ 	.word	0x00000000
        /*1600*/ 	.short	0x010a
        /*1602*/ 	.byte	0x3f
	.zero		1


	//   ....[49]....
        /*1604*/ 	.word	0x00022210
        /*1608*/ 	.word	0x00000005
        /*160c*/ 	.word	0x00000000
        /*1610*/ 	.short	0x0101
        /*1612*/ 	.byte	0x3f
	.zero		1


	//   ....[50]....
        /*1614*/ 	.word	0x0002bfe0
        /*1618*/ 	.word	0x00000004
        /*161c*/ 	.word	0x00000000
        /*1620*/ 	.short	0x0101
        /*1622*/ 	.byte	0x3f
	.zero		1


	//   ....[51]....
        /*1624*/ 	.word	0x0002ef80
        /*1628*/ 	.word	0x0000000a
        /*162c*/ 	.word	0x00000000
        /*1630*/ 	.short	0x0101
        /*1632*/ 	.byte	0x3f
	.zero		1


	//   ....[52]....
        /*1634*/ 	.word	0x0002f9f0
        /*1638*/ 	.word	0x00000008
        /*163c*/ 	.word	0x00000000
        /*1640*/ 	.short	0x0101
        /*1642*/ 	.byte	0x3f
	.zero		1


	//   ....[53]....
        /*1644*/ 	.word	0x000344c0
        /*1648*/ 	.word	0x00000017
        /*164c*/ 	.word	0x00032420
        /*1650*/ 	.short	0x010a
        /*1652*/ 	.byte	0x3f
	.zero		1


	//   ....[54]....
        /*1654*/ 	.word	0x00034570
        /*1658*/ 	.word	0x00000003
        /*165c*/ 	.word	0x000324a0
        /*1660*/ 	.short	0x010a
        /*1662*/ 	.byte	0x3f
	.zero		1


	//   ....[55]....
        /*1664*/ 	.word	0x000347a0
        /*1668*/ 	.word	0x00000003
        /*166c*/ 	.word	0x000324c0
        /*1670*/ 	.short	0x010a
        /*1672*/ 	.byte	0x3f
	.zero		1


	//   ....[56]....
        /*1674*/ 	.word	0x00034dd0
        /*1678*/ 	.word	0x00000009
        /*167c*/ 	.word	0x000324a0
        /*1680*/ 	.short	0x010a
        /*1682*/ 	.byte	0x3f
	.zero		1


	//   ....[57]....
        /*1684*/ 	.word	0x00034ff0
        /*1688*/ 	.word	0x00000009
        /*168c*/ 	.word	0x000324c0
        /*1690*/ 	.short	0x010a
        /*1692*/ 	.byte	0x3f
	.zero		1


	//   ....[58]....
        /*1694*/ 	.word	0x000365c0
        /*1698*/ 	.word	0x00000011
        /*169c*/ 	.word	0x00032440
        /*16a0*/ 	.short	0x010a
        /*16a2*/ 	.byte	0x3f
	.zero		1


	//   ....[59]....
        /*16a4*/ 	.word	0x00036c10
        /*16a8*/ 	.word	0x00000011
        /*16ac*/ 	.word	0x00032430
        /*16b0*/ 	.short	0x0107
        /*16b2*/ 	.byte	0x3f
	.zero		1


	//   ....[60]....
        /*16b4*/ 	.word	0x00036cd0
        /*16b8*/ 	.word	0x00000011
        /*16bc*/ 	.word	0x00032430
        /*16c0*/ 	.short	0x0101
        /*16c2*/ 	.byte	0x3f
	.zero		1


	//   ....[61]....
        /*16c4*/ 	.word	0x00037830
        /*16c8*/ 	.word	0x00000017
        /*16cc*/ 	.word	0x00032400
        /*16d0*/ 	.short	0x0107
        /*16d2*/ 	.byte	0x3f
	.zero		1


	//   ....[62]....
        /*16d4*/ 	.word	0x000378c0
        /*16d8*/ 	.word	0x00000017
        /*16dc*/ 	.word	0x00032400
        /*16e0*/ 	.short	0x0101
        /*16e2*/ 	.byte	0x3f
	.zero		1


	//   ....[63]....
        /*16e4*/ 	.word	0x00038350
        /*16e8*/ 	.word	0x00000017
        /*16ec*/ 	.word	0x00032410
        /*16f0*/ 	.short	0x0107
        /*16f2*/ 	.byte	0x3f
	.zero		1


	//   ....[64]....
        /*16f4*/ 	.word	0x00038450
        /*16f8*/ 	.word	0x00000017
        /*16fc*/ 	.word	0x00032410
        /*1700*/ 	.short	0x0101
        /*1702*/ 	.byte	0x3f
	.zero		1


	//   ....[65]....
        /*1704*/ 	.word	0x00038470
        /*1708*/ 	.word	0x00000017
        /*170c*/ 	.word	0x00032420
        /*1710*/ 	.short	0x010a
        /*1712*/ 	.byte	0x3f
	.zero		1


	//   ....[66]....
        /*1714*/ 	.word	0x00038500
        /*1718*/ 	.word	0x00000011
        /*171c*/ 	.word	0x00032460
        /*1720*/ 	.short	0x010a
        /*1722*/ 	.byte	0x3f
	.zero		1


	//   ....[67]....
        /*1724*/ 	.word	0x00038c80
        /*1728*/ 	.word	0x00000011
        /*172c*/ 	.word	0x00032450
        /*1730*/ 	.short	0x0107
        /*1732*/ 	.byte	0x3f
	.zero		1


	//   ....[68]....
        /*1734*/ 	.word	0x00038d50
        /*1738*/ 	.word	0x00000011
        /*173c*/ 	.word	0x00032450
        /*1740*/ 	.short	0x0101
        /*1742*/ 	.byte	0x3f
	.zero		1


	//   ....[69]....
        /*1744*/ 	.word	0x00039090
        /*1748*/ 	.word	0x00000006
        /*174c*/ 	.word	0x00032440
        /*1750*/ 	.short	0x010a
        /*1752*/ 	.byte	0x3f
	.zero		1


	//   ....[70]....
        /*1754*/ 	.word	0x00039450
        /*1758*/ 	.word	0x00000006
        /*175c*/ 	.word	0x00032430
        /*1760*/ 	.short	0x0107
        /*1762*/ 	.byte	0x3f
	.zero		1


	//   ....[71]....
        /*1764*/ 	.word	0x00039510
        /*1768*/ 	.word	0x00000006
        /*176c*/ 	.word	0x00032430
        /*1770*/ 	.short	0x0101
        /*1772*/ 	.byte	0x3f
	.zero		1


	//   ....[72]....
        /*1774*/ 	.word	0x00039540
        /*1778*/ 	.word	0x00000006
        /*177c*/ 	.word	0x00032460
        /*1780*/ 	.short	0x010a
        /*1782*/ 	.byte	0x3f
	.zero		1


	//   ....[73]....
        /*1784*/ 	.word	0x00039a40
        /*1788*/ 	.word	0x00000006
        /*178c*/ 	.word	0x00032450
        /*1790*/ 	.short	0x0107
        /*1792*/ 	.byte	0x3f
	.zero		1


	//   ....[74]....
        /*1794*/ 	.word	0x00039b00
        /*1798*/ 	.word	0x00000006
        /*179c*/ 	.word	0x00032450
        /*17a0*/ 	.short	0x0101
        /*17a2*/ 	.byte	0x3f
	.zero		1


	//   ....[75]....
        /*17a4*/ 	.word	0x0003ad90
        /*17a8*/ 	.word	0x00000005
        /*17ac*/ 	.word	0x00032420
        /*17b0*/ 	.short	0x010a
        /*17b2*/ 	.byte	0x3f
	.zero		1


	//   ....[76]....
        /*17b4*/ 	.word	0x0003af00
        /*17b8*/ 	.word	0x00000003
        /*17bc*/ 	.word	0x00032440
        /*17c0*/ 	.short	0x010a
        /*17c2*/ 	.byte	0x3f
	.zero		1


	//   ....[77]....
        /*17c4*/ 	.word	0x0003afa0
        /*17c8*/ 	.word	0x00000019
        /*17cc*/ 	.word	0x00032440
        /*17d0*/ 	.short	0x010a
        /*17d2*/ 	.byte	0x3f
	.zero		1


	//   ....[78]....
        /*17d4*/ 	.word	0x0003afe0
        /*17d8*/ 	.word	0x00000003
        /*17dc*/ 	.word	0x00032460
        /*17e0*/ 	.short	0x010a
        /*17e2*/ 	.byte	0x3f
	.zero		1


	//   ....[79]....
        /*17e4*/ 	.word	0x0003b020
        /*17e8*/ 	.word	0x00000019
        /*17ec*/ 	.word	0x00032460
        /*17f0*/ 	.short	0x010a
        /*17f2*/ 	.byte	0x3f
	.zero		1


	//   ....[80]....
        /*17f4*/ 	.word	0x0003b080
        /*17f8*/ 	.word	0x00000045
        /*17fc*/ 	.word	0x00032490
        /*1800*/ 	.short	0x010a
        /*1802*/ 	.byte	0x3f
	.zero		1


	//   ....[81]....
        /*1804*/ 	.word	0x0003b310
        /*1808*/ 	.word	0x00000045
        /*180c*/ 	.word	0x00032490
        /*1810*/ 	.short	0x010a
        /*1812*/ 	.byte	0x3f
	.zero		1


	//   ....[82]....
        /*1814*/ 	.word	0x0003b5b0
        /*1818*/ 	.word	0x00000045
        /*181c*/ 	.word	0x00032490
        /*1820*/ 	.short	0x010a
        /*1822*/ 	.byte	0x3f
	.zero		1


	//   ....[83]....
        /*1824*/ 	.word	0x0003b840
        /*1828*/ 	.word	0x00000045
        /*182c*/ 	.word	0x000324b0
        /*1830*/ 	.short	0x010a
        /*1832*/ 	.byte	0x3f
	.zero		1


	//   ....[84]....
        /*1834*/ 	.word	0x0003bcc0
        /*1838*/ 	.word	0x00000002
        /*183c*/ 	.word	0x00032400
        /*1840*/ 	.short	0x010a
        /*1842*/ 	.byte	0x3f
	.zero		1


	//   ....[85]....
        /*1844*/ 	.word	0x0003c2b0
        /*1848*/ 	.word	0x00000002
        /*184c*/ 	.word	0x00032400
        /*1850*/ 	.short	0x010a
        /*1852*/ 	.byte	0x3f
	.zero		1


	//   ....[86]....
        /*1854*/ 	.word	0x0003c300
        /*1858*/ 	.word	0x00000002
        /*185c*/ 	.word	0x00000000
        /*1860*/ 	.short	0x010a
        /*1862*/ 	.byte	0x3f
	.zero		1


	//   ....[87]....
        /*1864*/ 	.word	0x0003c350
        /*1868*/ 	.word	0x00000006
        /*186c*/ 	.word	0x00000000
        /*1870*/ 	.short	0x010a
        /*1872*/ 	.byte	0x3f
	.zero		1


	//   ....[88]....
        /*1874*/ 	.word	0x0003c3a0
        /*1878*/ 	.word	0x0000000a
        /*187c*/ 	.word	0x00000000
        /*1880*/ 	.short	0x010a
        /*1882*/ 	.byte	0x3f
	.zero		1


	//   ....[89]....
        /*1884*/ 	.word	0x0003c3f0
        /*1888*/ 	.word	0x00000008
        /*188c*/ 	.word	0x00000000
        /*1890*/ 	.short	0x010a
        /*1892*/ 	.byte	0x3f
	.zero		1


	//   ....[90]....
        /*1894*/ 	.word	0x0003c440
        /*1898*/ 	.word	0x00000008
        /*189c*/ 	.word	0x00000000
        /*18a0*/ 	.short	0x010a
        /*18a2*/ 	.byte	0x3f
	.zero		1


	//   ....[91]....
        /*18a4*/ 	.word	0x0003c490
        /*18a8*/ 	.word	0x00000008
        /*18ac*/ 	.word	0x00000000
        /*18b0*/ 	.short	0x010a
        /*18b2*/ 	.byte	0x3f
	.zero		1


	//   ....[92]....
        /*18b4*/ 	.word	0x0003d090
        /*18b8*/ 	.word	0x00000017
        /*18bc*/ 	.word	0x00032420
        /*18c0*/ 	.short	0x010a
        /*18c2*/ 	.byte	0x3f
	.zero		1


	//   ....[93]....
        /*18c4*/ 	.word	0x0003d0e0
        /*18c8*/ 	.word	0x00000003
        /*18cc*/ 	.word	0x000324a0
        /*18d0*/ 	.short	0x010a
        /*18d2*/ 	.byte	0x3f
	.zero		1


	//   ....[94]....
        /*18d4*/ 	.word	0x0003d130
        /*18d8*/ 	.word	0x00000003
        /*18dc*/ 	.word	0x000324c0
        /*18e0*/ 	.short	0x010a
        /*18e2*/ 	.byte	0x3f
	.zero		1


	//   ....[95]....
        /*18e4*/ 	.word	0x0003d180
        /*18e8*/ 	.word	0x00000009
        /*18ec*/ 	.word	0x000324a0
        /*18f0*/ 	.short	0x010a
        /*18f2*/ 	.byte	0x3f
	.zero		1


	//   ....[96]....
        /*18f4*/ 	.word	0x0003d1d0
        /*18f8*/ 	.word	0x00000009
        /*18fc*/ 	.word	0x000324c0
        /*1900*/ 	.short	0x010a
        /*1902*/ 	.byte	0x3f
	.zero		1


	//   ....[97]....
        /*1904*/ 	.word	0x0003d2f0
        /*1908*/ 	.word	0x00000011
        /*190c*/ 	.word	0x00032440
        /*1910*/ 	.short	0x010a
        /*1912*/ 	.byte	0x3f
	.zero		1


	//   ....[98]....
        /*1914*/ 	.word	0x0003f380
        /*1918*/ 	.word	0x00000017
        /*191c*/ 	.word	0x00032420
        /*1920*/ 	.short	0x010a
        /*1922*/ 	.byte	0x3f
	.zero		1


	//   ....[99]....
        /*1924*/ 	.word	0x0003f3d0
        /*1928*/ 	.word	0x00000011
        /*192c*/ 	.word	0x00032460
        /*1930*/ 	.short	0x010a
        /*1932*/ 	.byte	0x3f
	.zero		1


	//   ....[100]....
        /*1934*/ 	.word	0x0003fd20
        /*1938*/ 	.word	0x00000006
        /*193c*/ 	.word	0x00032440
        /*1940*/ 	.short	0x010a
        /*1942*/ 	.byte	0x3f
	.zero		1


	//   ....[101]....
        /*1944*/ 	.word	0x00040400
        /*1948*/ 	.word	0x00000006
        /*194c*/ 	.word	0x00032460
        /*1950*/ 	.short	0x010a
        /*1952*/ 	.byte	0x3f
	.zero		1


	//   ....[102]....
        /*1954*/ 	.word	0x00041550
        /*1958*/ 	.word	0x00000005
        /*195c*/ 	.word	0x00032420
        /*1960*/ 	.short	0x010a
        /*1962*/ 	.byte	0x3f
	.zero		1


	//   ....[103]....
        /*1964*/ 	.word	0x000416f0
        /*1968*/ 	.word	0x00000003
        /*196c*/ 	.word	0x00032440
        /*1970*/ 	.short	0x010a
        /*1972*/ 	.byte	0x3f
	.zero		1


	//   ....[104]....
        /*1974*/ 	.word	0x00041740
        /*1978*/ 	.word	0x00000019
        /*197c*/ 	.word	0x00032440
        /*1980*/ 	.short	0x010a
        /*1982*/ 	.byte	0x3f
	.zero		1


	//   ....[105]....
        /*1984*/ 	.word	0x00041790
        /*1988*/ 	.word	0x00000003
        /*198c*/ 	.word	0x00032460
        /*1990*/ 	.short	0x010a
        /*1992*/ 	.byte	0x3f
	.zero		1


	//   ....[106]....
        /*1994*/ 	.word	0x00041920
        /*1998*/ 	.word	0x0000000a
        /*199c*/ 	.word	0x00000000
        /*19a0*/ 	.short	0x010a
        /*19a2*/ 	.byte	0x3f
	.zero		1


	//   ....[107]....
        /*19a4*/ 	.word	0x00041a20
        /*19a8*/ 	.word	0x00000008
        /*19ac*/ 	.word	0x00000000
        /*19b0*/ 	.short	0x010a
        /*19b2*/ 	.byte	0x3f
	.zero		1


	//   ....[108]....
        /*19b4*/ 	.word	0x00041e40
        /*19b8*/ 	.word	0x00000008
        /*19bc*/ 	.word	0x00032410
        /*19c0*/ 	.short	0x010a
        /*19c2*/ 	.byte	0x3f
	.zero		1


	//   ....[109]....
        /*19c4*/ 	.word	0x00041f60
        /*19c8*/ 	.word	0x0000000a
        /*19cc*/ 	.word	0x00000000
        /*19d0*/ 	.short	0x010a
        /*19d2*/ 	.byte	0x3f
	.zero		1


	//   ....[110]....
        /*19d4*/ 	.word	0x00042060
        /*19d8*/ 	.word	0x00000008
        /*19dc*/ 	.word	0x00000000
        /*19e0*/ 	.short	0x010a
        /*19e2*/ 	.byte	0x3f
	.zero		1


	//   ....[111]....
        /*19e4*/ 	.word	0x00042e30
        /*19e8*/ 	.word	0x00000008
        /*19ec*/ 	.word	0x00000000
        /*19f0*/ 	.short	0x0101
        /*19f2*/ 	.byte	0x3f
	.zero		1


	//   ....[112]....
        /*19f4*/ 	.word	0x0004d3e0
        /*19f8*/ 	.word	0x00000000
        /*19fc*/ 	.word	0x00000000
        /*1a00*/ 	.short	0x0101
        /*1a02*/ 	.byte	0x3f
	.zero		1


	//   ....[113]....
        /*1a04*/ 	.word	0x0004d400
        /*1a08*/ 	.word	0x00000008
        /*1a0c*/ 	.word	0x00000000
        /*1a10*/ 	.short	0x010a
        /*1a12*/ 	.byte	0x3f
	.zero		1


	//   ....[114]....
        /*1a14*/ 	.word	0x0004d450
        /*1a18*/ 	.word	0x00000008
        /*1a1c*/ 	.word	0x00032410
        /*1a20*/ 	.short	0x010a
        /*1a22*/ 	.byte	0x3f
	.zero		1


	//   ....[115]....
        /*1a24*/ 	.word	0x0004d4a0
        /*1a28*/ 	.word	0x00000008
        /*1a2c*/ 	.word	0x00000000
        /*1a30*/ 	.short	0x010a
        /*1a32*/ 	.byte	0x3f
	.zero		1


	//----- nvinfo : EIATTR_NUM_MBARRIERS
	.align		4
.L_471:
        /*1a34*/ 	.byte	0x03, 0x38
        /*1a36*/ 	.short	0x0017


	//----- nvinfo : EIATTR_EXIT_INSTR_OFFSETS
	.align		4
        /*1a38*/ 	.byte	0x04, 0x1c
        /*1a3a*/ 	.short	(.L_473 - .L_472)


	//   ....[0]....
.L_472:
        /*1a3c*/ 	.word	0x0003b070


	//----- nvinfo : EIATTR_MAX_THREADS
	.align		4
.L_473:
        /*1a40*/ 	.byte	0x04, 0x05
        /*1a42*/ 	.short	(.L_475 - .L_474)
.L_474:
        /*1a44*/ 	.word	0x00000180
        /*1a48*/ 	.word	0x00000001
        /*1a4c*/ 	.word	0x00000001


	//----- nvinfo : EIATTR_CRS_STACK_SIZE
	.align		4
.L_475:
        /*1a50*/ 	.byte	0x04, 0x1e
        /*1a52*/ 	.short	(.L_477 - .L_476)
.L_476:
        /*1a54*/ 	.word	0x00000000


	//----- nvinfo : EIATTR_CBANK_PARAM_SIZE
	.align		4
.L_477:
        /*1a58*/ 	.byte	0x03, 0x19
        /*1a5a*/ 	.short	0x0bf0


	//----- nvinfo : EIATTR_PARAM_CBANK
	.align		4
        /*1a5c*/ 	.byte	0x04, 0x0a
        /*1a5e*/ 	.short	(.L_479 - .L_478)
	.align		4
.L_478:
        /*1a60*/ 	.word	index@(.nv.constant0._ZN7cutlass13device_kernelIN5flash11enable_sm90INS1_16FlashAttnFwdSm90INS1_25CollectiveMainloopFwdSm90ILi2EN4cute5tupleIJNS5_1CILi1EEES8_S8_EEENS6_IJNS7_ILi128EEENS7_ILi96EEENS7_ILi64EEEEEELi256ENS_10bfloat16_tEfNS_4arch4Sm90ELb0ELb1ELb1ELb1ELb1ELb1ELb1ELb1ELb0ELb1ELb1ELb0EEENS1_21CollectiveEpilogueFwdINS6_IJSA_NS7_ILi256EEESB_EEES9_SE_SG_Li256ELb1ELb1ELb1ELb0EEENS1_36VarlenDynamicPersistentTileSchedulerILi128ELi96ELi256ELi128ELb1ELb1ELb1ELb1ELb0ELb1EEEEEEEEEvNT_6ParamsE)
        /*1a64*/ 	.short	0x0210
        /*1a66*/ 	.short	0x0bf0


	//----- nvinfo : EIATTR_SW_WAR
	.align		4
.L_479:
        /*1a68*/ 	.byte	0x04, 0x36
        /*1a6a*/ 	.short	(.L_481 - .L_480)
.L_480:
        /*1a6c*/ 	.word	0x00000008
.L_481:


//--------------------- .nv.info._ZN7cutlass13device_kernelIN5flash11enable_sm90INS1_16FlashAttnFwdSm90INS1_25CollectiveMainloopFwdSm90ILi2EN4cute5tupleIJNS5_1CILi1EEES8_S8_EEENS6_IJNS7_ILi128EEENS7_ILi96EEENS7_ILi64EEEEEELi256ENS_10bfloat16_tEfNS_4arch4Sm90ELb1ELb0ELb1ELb0ELb1ELb0ELb0ELb1ELb0ELb1ELb1ELb0EEENS1_21CollectiveEpilogueFwdINS6_IJSA_NS7_ILi256EEESB_EEES9_SE_SG_Li256ELb0ELb1ELb1ELb0EEENS1_19SingleTileSchedulerILb0ELb1ELb1ELi128EEEEEEEEEvNT_6ParamsE --------------------------
	.section	.nv.info._ZN7cutlass13device_kernelIN5flash11enable_sm90INS1_16FlashAttnFwdSm90INS1_25CollectiveMainloopFwdSm90ILi2EN4cute5tupleIJNS5_1CILi1EEES8_S8_EEENS6_IJNS7_ILi128EEENS7_ILi96EEENS7_ILi64EEEEEELi256ENS_10bfloat16_tEfNS_4arch4Sm90ELb1ELb0ELb1ELb0ELb1ELb0ELb0ELb1ELb0ELb1ELb1ELb0EEENS1_21CollectiveEpilogueFwdINS6_IJSA_NS7_ILi256EEESB_EEES9_SE_SG_Li256ELb0ELb1ELb1ELb0EEENS1_19SingleTileSchedulerILb0ELb1ELb1ELi128EEEEEEEEEvNT_6ParamsE,"",@"SHT_CUDA_INFO"
	.sectionflags	@""
	.align	4


	//----- nvinfo : EIATTR_CUDA_API_VERSION
	.align		4
        /*0000*/ 	.byte	0x04, 0x37
        /*0002*/ 	.short	(.L_483 - .L_482)
.L_482:
        /*0004*/ 	.word	0x00000082


	//----- nvinfo : EIATTR_KPARAM_INFO
	.align		4
.L_483:
        /*0008*/ 	.byte	0x04, 0x17
        /*000a*/ 	.short	(.L_485 - .L_484)
.L_484:
        /*000c*/ 	.word	0x00000000
        /*0010*/ 	.short	0x0000
        /*0012*/ 	.short	0x0070
        /*0014*/ 	.byte	0x00, 0xf0, 0x01, 0x28


	//----- nvinfo : EIATTR_SPARSE_MMA_MASK
	.align		4
.L_485:
        /*0018*/ 	.byte	0x03, 0x50
        /*001a*/ 	.short	0x0000


	//----- nvinfo : EIATTR_MAXREG_COUNT
	.align		4
        /*001c*/ 	.byte	0x03, 0x1b
        /*001e*/ 	.short	0x00a8


	//----- nvinfo : EIATTR_NUM_BARRIERS
	.align		4
        /*0020*/ 	.byte	0x02, 0x4c
        /*0022*/ 	.byte	0x10
	.zero		1


	//----- nvinfo : EIATTR_EXTERNS
	.align		4
        /*0024*/ 	.byte	0x04, 0x0f
        /*0026*/ 	.short	(.L_487 - .L_486)


	//   ....[0]....
	.align		4
.L_486:
        /*0028*/ 	.word	index@(__assertfail)


	//----- nvinfo : EIATTR_MERCURY_ISA_VERSION
	.align		4
.L_487:
        /*002c*/ 	.byte	0x03, 0x5f
        /*002e*/ 	.short	0x0101


	//----- nvinfo : EIATTR_INT_WARP_WIDE_INSTR_OFFSETS
	.align		4
        /*0030*/ 	.byte	0x04, 0x31
        /*0032*/ 	.short	(.L_489 - .L_488)


	//   ....[0]....
.L_488:
        /*0034*/ 	.word	0x000000b0


	//   ....[1]....
        /*0038*/ 	.word	0x000000c0


	//   ....[2]....
        /*003c*/ 	.word	0x00000160


	//----- nvinfo : EIATTR_COOP_GROUP_MASK_REGIDS
	.align		4
.L_489:
        /*0040*/ 	.byte	0x04, 0x29
        /*0042*/ 	.short	(.L_491 - .L_490)


	//   ....[0]....
.L_490:
        /*0044*/ 	.word	0xffffffff


	//   ....[1]....
        /*0048*/ 	.word	0xffffffff


	//   ....[2]....
        /*004c*/ 	.word	0xffffffff


	//   ....[3]....
        /*0050*/ 	.word	0xffffffff


	//   ....[4]....
        /*0054*/ 	.word	0xffffffff


	//   ....[5]....
        /*0058*/ 	.word	0xffffffff


	//   ....[6]....
        /*005c*/ 	.word	0xffffffff


	//   ....[7]....
        /*0060*/ 	.word	0xffffffff


	//   ....[8]....
        /*0064*/ 	.word	0xffffffff


	//   ....[9]....
        /*0068*/ 	.word	0xffffffff


	//   ....[10]....
        /*006c*/ 	.word	0xffffffff


	//   ....[11]....
        /*0070*/ 	.word	0xffffffff


	//   ....[12]....
        /*0074*/ 	.word	0xffffffff


	//   ....[13]....
        /*0078*/ 	.word	0xffffffff


	//   ....[14]....
        /*007c*/ 	.word	0xffffffff


	//   ....[15]....
        /*0080*/ 	.word	0xffffffff


	//   ....[16]....
        /*0084*/ 	.word	0xffffffff


	//   ....[17]....
        /*0088*/ 	.word	0xffffffff


	//   ....[18]....
        /*008c*/ 	.word	0xffffffff


	//   ....[19]....
        /*0090*/ 	.word	0xffffffff


	//   ....[20]....
        /*0094*/ 	.word	0xffffffff


	//   ....[21]....
        /*0098*/ 	.word	0xffffffff


	//   ....[22]....
        /*009c*/ 	.word	0xffffffff


	//   ....[23]....
        /*00a0*/ 	.word	0xffffffff


	//   ....[24]....
        /*00a4*/ 	.word	0xffffffff


	//   ....[25]....
        /*00a8*/ 	.word	0xffffffff


	//   ....[26]....
        /*00ac*/ 	.word	0xffffffff


	//   ....[27]....
        /*00b0*/ 	.word	0xffffffff


	//   ....[28]....
        /*00b4*/ 	.word	0xffffffff


	//   ....[29]....
        /*00b8*/ 	.word	0xffffffff


	//   ....[30]....
        /*00bc*/ 	.word	0xffffffff


	//   ....[31]....
        /*00c0*/ 	.word	0xffffffff


	//   ....[32]....
        /*00c4*/ 	.word	0xffffffff


	//   ....[33]....
        /*00c8*/ 	.word	0xffffffff


	//   ....[34]....
        /*00cc*/ 	.word	0xffffffff


	//   ....[35]....
        /*00d0*/ 	.word	0xffffffff


	//   ....[36]....
        /*00d4*/ 	.word	0xffffffff


	//   ....[37]....
        /*00d8*/ 	.word	0xffffffff


	//   ....[38]....
        /*00dc*/ 	.word	0xffffffff


	//   ....[39]....
        /*00e0*/ 	.word	0xffffffff


	//   ....[40]....
        /*00e4*/ 	.word	0xffffffff


	//   ....[41]....
        /*00e8*/ 	.word	0xffffffff


	//   ....[42]....
        /*00ec*/ 	.word	0xffffffff


	//   ....[43]....
        /*00f0*/ 	.word	0xffffffff


	//   ....[44]....
        /*00f4*/ 	.word	0xffffffff


	//   ....[45]....
        /*00f8*/ 	.word	0xffffffff


	//   ....[46]....
        /*00fc*/ 	.word	0xffffffff


	//   ....[47]....
        /*0100*/ 	.word	0xffffffff


	//   ....[48]....
        /*0104*/ 	.word	0xffffffff


	//   ....[49]....
        /*0108*/ 	.word	0xffffffff


	//   ....[50]....
        /*010c*/ 	.word	0xffffffff


	//   ....[51]....
        /*0110*/ 	.word	0xffffffff


	//   ....[52]....
        /*0114*/ 	.word	0xffffffff


	//   ....[53]....
        /*0118*/ 	.word	0xffffffff


	//   ....[54]....
        /*011c*/ 	.word	0xffffffff


	//   ....[55]....
        /*0120*/ 	.word	0xffffffff


	//   ....[56]....
        /*0124*/ 	.word	0xffffffff


	//   ....[57]....
        /*0128*/ 	.word	0xffffffff


	//   ....[58]....
        /*012c*/ 	.word	0xffffffff


	//   ....[59]....
        /*0130*/ 	.word	0xffffffff


	//   ....[60]....
        /*0134*/ 	.word	0xffffffff


	//   ....[61]....
        /*0138*/ 	.word	0xffffffff


	//   ....[62]....
        /*013c*/ 	.word	0xffffffff


	//   ....[63]....
        /*0140*/ 	.word	0xffffffff


	//   ....[64]....
        /*0144*/ 	.word	0xffffffff


	//   ....[65]....
        /*0148*/ 	.word	0xffffffff


	//   ....[66]....
        /*014c*/ 	.word	0xffffffff


	//   ....[67]....
        /*0150*/ 	.word	0xffffffff


	//   ....[68]....
        /*0154*/ 	.word	0xffffffff


	//   ....[69]....
        /*0158*/ 	.word	0xffffffff


	//   ....[70]....
        /*015c*/ 	.word	0xffffffff


	//   ....[71]....
        /*0160*/ 	.word	0xffffffff


	//   ....[72]....
        /*0164*/ 	.word	0xffffffff


	//   ....[73]....
        /*0168*/ 	.word	0xffffffff


	//   ....[74]....
        /*016c*/ 	.word	0xffffffff


	//   ....[75]....
        /*0170*/ 	.word	0xffffffff


	//   ....[76]....
        /*0174*/ 	.word	0xffffffff


	//   ....[77]....
        /*0178*/ 	.word	0xffffffff


	//   ....[78]....
        /*017c*/ 	.word	0xffffffff


	//   ....[79]....
        /*0180*/ 	.word	0xffffffff


	//   ....[80]....
        /*0184*/ 	.word	0xffffffff


	//   ....[81]....
        /*0188*/ 	.word	0xffffffff


	//   ....[82]....
        /*018c*/ 	.word	0xffffffff


	//   ....[83]....
        /*0190*/ 	.word	0xffffffff


	//   ....[84]....
        /*0194*/ 	.word	0xffffffff


	//   ....[85]....
        /*0198*/ 	.word	0xffffffff


	//   ....[86]....
        /*019c*/ 	.word	0xffffffff


	//   ....[87]....
        /*01a0*/ 	.word	0xffffffff


	//   ....[88]....
        /*01a4*/ 	.word	0xffffffff


	//   ....[89]....
        /*01a8*/ 	.word	0xffffffff


	//   ....[90]....
        /*01ac*/ 	.word	0xffffffff


	//   ....[91]....
        /*01b0*/ 	.word	0xffffffff


	//   ....[92]....
        /*01b4*/ 	.word	0xffffffff


	//   ....[93]....
        /*01b8*/ 	.word	0xffffffff


	//   ....[94]....
        /*01bc*/ 	.word	0xffffffff


	//   ....[95]....
        /*01c0*/ 	.word	0xffffffff


	//   ....[96]....
        /*01c4*/ 	.word	0xffffffff


	//   ....[97]....
        /*01c8*/ 	.word	0xffffffff


	//   ....[98]....
        /*01cc*/ 	.word	0xffffffff


	//   ....[99]....
        /*01d0*/ 	.word	0xffffffff


	//   ....[100]....
        /*01d4*/ 	.word	0xffffffff


	//   ....[101]....
        /*01d8*/ 	.word	0x0500000f


	//   ....[102]....
        /*01dc*/ 	.word	0x0500000f


	//   ....[103]....
        /*01e0*/ 	.word	0x0500000f


	//   ....[104]....
        /*01e4*/ 	.word	0x0500000f


	//   ....[105]....
        /*01e8*/ 	.word	0x0500000f


	//   ....[106]....
        /*01ec*/ 	.word	0x0500000f


	//   ....[107]....
        /*01f0*/ 	.word	0x0500000f


	//   ....[108]....
        /*01f4*/ 	.word	0x0500000f


	//   ....[109]....
        /*01f8*/ 	.word	0x0500000f


	//   ....[110]....
        /*01fc*/ 	.word	0x0500000f


	//   ....[111]....
        /*0200*/ 	.word	0x0500000f


	//   ....[112]....
        /*0204*/ 	.word	0x0500000f


	//   ....[113]....
        /*0208*/ 	.word	0x0500000f


	//   ....[114]....
        /*020c*/ 	.word	0x0500000f


	//   ....[115]....
        /*0210*/ 	.word	0x0500000f


	//   ....[116]....
        /*0214*/ 	.word	0x0500000f


	//   ....[117]....
        /*0218*/ 	.word	0x0500000f


	//   ....[118]....
        /*021c*/ 	.word	0x0500000f


	//   ....[119]....
        /*0220*/ 	.word	0x0500000f


	//   ....[120]....
        /*0224*/ 	.word	0x0500000f


	//   ....[121]....
        /*0228*/ 	.word	0x0500000f


	//   ....[122]....
        /*022c*/ 	.word	0x0500000f


	//   ....[123]....
        /*0230*/ 	.word	0x0500000f


	//   ....[124]....
        /*0234*/ 	.word	0x0500000f


	//   ....[125]....
        /*0238*/ 	.word	0x0500000f


	//   ....[126]....
        /*023c*/ 	.word	0x0500000f


	//   ....[127]....
        /*0240*/ 	.word	0x0500000f


	//   ....[128]....
        /*0244*/ 	.word	0x0500000f


	//   ....[129]....
        /*0248*/ 	.word	0x0500000f


	//   ....[130]....
        /*024c*/ 	.word	0x0500000f


	//   ....[131]....
        /*0250*/ 	.word	0x0500000f


	//   ....[132]....
        /*0254*/ 	.word	0x0500000f


	//   ....[133]....
        /*0258*/ 	.word	0x0500000f


	//   ....[134]....
        /*025c*/ 	.word	0x0500000f


	//   ....[135]....
        /*0260*/ 	.word	0x0500000f


	//   ....[136]....
        /*0264*/ 	.word	0x0500000f


	//   ....[137]....
        /*0268*/ 	.word	0x0500000f


	//   ....[138]....
        /*026c*/ 	.word	0x0500000f


	//   ....[139]....
        /*0270*/ 	.word	0x0500000f


	//   ....[140]....
        /*0274*/ 	.word	0x0500000f


	//   ....[141]....
        /*0278*/ 	.word	0x0500000f


	//   ....[142]....
        /*027c*/ 	.word	0x0500000f


	//   ....[143]....
        /*0280*/ 	.word	0x0500000f


	//   ....[144]....
        /*0284*/ 	.word	0x0500000f


	//   ....[145]....
        /*0288*/ 	.word	0x0500000f


	//   ....[146]....
        /*028c*/ 	.word	0x0500000f


	//   ....[147]....
        /*0290*/ 	.word	0x0500000f


	//   ....[148]....
        /*0294*/ 	.word	0x0500000f


	//   ....[149]....
        /*0298*/ 	.word	0x0500000f


	//   ....[150]....
        /*029c*/ 	.word	0x0500000f


	//   ....[151]....
        /*02a0*/ 	.word	0x0500000f


	//   ....[152]....
        /*02a4*/ 	.word	0x0500000f


	//   ....[153]....
        /*02a8*/ 	.word	0x0500000f


	//   ....[154]....
        /*02ac*/ 	.word	0x0500000f


	//   ....[155]....
        /*02b0*/ 	.word	0x0500000f


	//   ....[156]....
        /*02b4*/ 	.word	0x0500000f


	//   ....[157]....
        /*02b8*/ 	.word	0x0500000f


	//   ....[158]....
        /*02bc*/ 	.word	0x0500000f


	//   ....[159]....
        /*02c0*/ 	.word	0x0500000f


	//   ....[160]....
        /*02c4*/ 	.word	0x0500000f


	//   ....[161]....
        /*02c8*/ 	.word	0x0500000f


	//   ....[162]....
        /*02cc*/ 	.word	0x0500000f


	//   ....[163]....
        /*02d0*/ 	.word	0x0500000f


	//   ....[164]....
        /*02d4*/ 	.word	0x0500000f


	//   ....[165]....
        /*02d8*/ 	.word	0x0500000f


	//   ....[166]....
        /*02dc*/ 	.word	0x0500000f


	//----- nvinfo : EIATTR_COOP_GROUP_INSTR_OFFSETS
	.align		4
.L_491:
        /*02e0*/ 	.byte	0x04, 0x28
        /*02e2*/ 	.short	(.L_493 - .L_492)


	//   ....[0]....
.L_492:
        /*02e4*/ 	.word	0x00000060


	//   ....[1]....
        /*02e8*/ 	.word	0x000000a0


	//   ....[2]....
        /*02ec*/ 	.word	0x000002c0


	//   ....[3]....
        /*02f0*/ 	.word	0x00000420


	//   ....[4]....
        /*02f4*/ 	.word	0x00000540


	//   ....[5]....
        /*02f8*/ 	.word	0x000006a0


	//   ....[6]....
        /*02fc*/ 	.word	0x00001350


	//   ....[7]....
        /*0300*/ 	.word	0x00001c40


	//   ....[8]....
        /*0304*/ 	.word	0x00001d90


	//   ....[9]....
        /*0308*/ 	.word	0x00002570


	//   ....[10]....
        /*030c*/ 	.word	0x00002600


	//   ....[11]....
        /*0310*/ 	.word	0x00002d10


	//   ....[12]....
        /*0314*/ 	.word	0x00002d70


	//   ....[13]....
        /*0318*/ 	.word	0x00003f60


	//   ....[14]....
        /*031c*/ 	.word	0x00004560


	//   ....[15]....
        /*0320*/ 	.word	0x00004840


	//   ....[16]....
        /*0324*/ 	.word	0x00004940


	//   ....[17]....
        /*0328*/ 	.word	0x00005000


	//   ....[18]....
        /*032c*/ 	.word	0x00005080


	//   ....[19]....
        /*0330*/ 	.word	0x00006e60


	//   ....[20]....
        /*0334*/ 	.word	0x00006ed0


	//   ....[21]....
        /*0338*/ 	.word	0x00007340


	//   ....[22]....
        /*033c*/ 	.word	0x00007490


	//   ....[23]....
        /*0340*/ 	.word	0x00008850


	//   ....[24]....
        /*0344*/ 	.word	0x00008870


	//   ....[25]....
        /*0348*/ 	.word	0x000088b0


	//   ....[26]....
        /*034c*/ 	.word	0x000088d0


	//   ....[27]....
        /*0350*/ 	.word	0x000099b0


	//   ....[28]....
        /*0354*/ 	.word	0x00009a00


	//   ....[29]....
        /*0358*/ 	.word	0x00009a40


	//   ....[30]....
        /*035c*/ 	.word	0x00009a70


	//   ....[31]....
        /*0360*/ 	.word	0x00009ab0


	//   ....[32]....
        /*0364*/ 	.word	0x00009ad0


	//   ....[33]....
        /*0368*/ 	.word	0x0000a740


	//   ....[34]....
        /*036c*/ 	.word	0x0000a750


	//   ....[35]....
        /*0370*/ 	.word	0x0000b780


	//   ....[36]....
        /*0374*/ 	.word	0x0000c930


	//   ....[37]....
        /*0378*/ 	.word	0x0000c950


	//   ....[38]....
        /*037c*/ 	.word	0x0000c960


	//   ....[39]....
        /*0380*/ 	.word	0x0000c9a0


	//   ....[40]....
        /*0384*/ 	.word	0x0000c9f0


	//   ....[41]....
        /*0388*/ 	.word	0x0000ca10


	//   ....[42]....
        /*038c*/ 	.word	0x0000ca60


	//   ....[43]....
        /*0390*/ 	.word	0x0000ca80


	//   ....[44]....
        /*0394*/ 	.word	0x0000cad0


	//   ....[45]....
        /*0398*/ 	.word	0x0000caf0


	//   ....[46]....
        /*039c*/ 	.word	0x0000cb40


	//   ....[47]....
        /*03a0*/ 	.word	0x0000cb60


	//   ....[48]....
        /*03a4*/ 	.word	0x0000d0e0


	//   ....[49]....
        /*03a8*/ 	.word	0x0000d110


	//   ....[50]....
        /*03ac*/ 	.word	0x0000d140


	//   ....[51]....
        /*03b0*/ 	.word	0x0000d1b0


	//   ....[52]....
        /*03b4*/ 	.word	0x0000d210


	//   ....[53]....
        /*03b8*/ 	.word	0x0000d230


	//   ....[54]....
        /*03bc*/ 	.word	0x0000d290


	//   ....[55]....
        /*03c0*/ 	.word	0x0000d2b0


	//   ....[56]....
        /*03c4*/ 	.word	0x0000d310


	//   ....[57]....
        /*03c8*/ 	.word	0x0000d330


	//   ....[58]....
        /*03cc*/ 	.word	0x0000d390


	//   ....[59]....
        /*03d0*/ 	.word	0x0000d3b0


	//   ....[60]....
        /*03d4*/ 	.word	0x0000d410


	//   ....[61]....
        /*03d8*/ 	.word	0x0000d430


	//   ....[62]....
        /*03dc*/ 	.word	0x0000d480


	//   ....[63]....
        /*03e0*/ 	.word	0x0000d4a0


	//   ....[64]....
        /*03e4*/ 	.word	0x0000d820


	//   ....[65]....
        /*03e8*/ 	.word	0x0000d850


	//   ....[66]....
        /*03ec*/ 	.word	0x0000d890


	//   ....[67]....
        /*03f0*/ 	.word	0x0000d8b0


	//   ....[68]....
        /*03f4*/ 	.word	0x0000d8d0


	//   ....[69]....
        /*03f8*/ 	.word	0x0000d900


	//   ....[70]....
        /*03fc*/ 	.word	0x0000d9a0


	//   ....[71]....
        /*0400*/ 	.word	0x0000d9d0


	//   ....[72]....
        /*0404*/ 	.word	0x0000da60


	//   ....[73]....
        /*0408*/ 	.word	0x0000da90


	//   ....[74]....
        /*040c*/ 	.word	0x0000daa0


	//   ....[75]....
        /*0410*/ 	.word	0x0000db30


	//   ....[76]....
        /*0414*/ 	.word	0x0000e2a0


	//   ....[77]....
        /*0418*/ 	.word	0x0000e2c0


	//   ....[78]....
        /*041c*/ 	.word	0x0000e2d0


	//   ....[79]....
        /*0420*/ 	.word	0x0000e2e0


	//   ....[80]....
        /*0424*/ 	.word	0x0000e2f0


	//   ....[81]....
        /*0428*/ 	.word	0x0000e300


	//   ....[82]....
        /*042c*/ 	.word	0x0000e320


	//   ....[83]....
        /*0430*/ 	.word	0x0000e340


	//   ....[84]....
        /*0434*/ 	.word	0x0000e370


	//   ....[85]....
        /*0438*/ 	.word	0x0000e3b0


	//   ....[86]....
        /*043c*/ 	.word	0x0000e3f0


	//   ....[87]....
        /*0440*/ 	.word	0x0000e440


	//   ....[88]....
        /*0444*/ 	.word	0x0000e790


	//   ....[89]....
        /*0448*/ 	.word	0x0000e7b0


	//   ....[90]....
        /*044c*/ 	.word	0x0000e7c0


	//   ....[91]....
        /*0450*/ 	.word	0x0000e7d0


	//   ....[92]....
        /*0454*/ 	.word	0x0000e7e0


	//   ....[93]....
        /*0458*/ 	.word	0x0000e810


	//   ....[94]....
        /*045c*/ 	.word	0x0000e870


	//   ....[95]....
        /*0460*/ 	.word	0x0000e890


	//   ....[96]....
        /*0464*/ 	.word	0x0000e8f0


	//   ....[97]....
        /*0468*/ 	.word	0x0000e900


	//   ....[98]....
        /*046c*/ 	.word	0x0000e970


	//   ....[99]....
        /*0470*/ 	.word	0x0000e990


	//   ....[100]....
        /*0474*/ 	.word	0x0000ecf0


	//   ....[101]....
        /*0478*/ 	.word	0x0000f250


	//   ....[102]....
        /*047c*/ 	.word	0x0000f340


	//   ....[103]....
        /*0480*/ 	.word	0x0000f3e0


	//   ....[104]....
        /*0484*/ 	.word	0x0000f460


	//   ....[105]....
        /*0488*/ 	.word	0x0000f510


	//   ....[106]....
        /*048c*/ 	.word	0x0000f570


	//   ....[107]....
        /*0490*/ 	.word	0x0000f630


	//   ....[108]....
        /*0494*/ 	.word	0x0000f690


	//   ....[109]....
        /*0498*/ 	.word	0x0000f750


	//   ....[110]....
        /*049c*/ 	.word	0x0000f7b0


	//   ....[111]....
        /*04a0*/ 	.word	0x0000f870


	//   ....[112]....
        /*04a4*/ 	.word	0x0000f8d0


	//   ....[113]....
        /*04a8*/ 	.word	0x0000f970


	//   ....[114]....
        /*04ac*/ 	.word	0x0000fa00


	//   ....[115]....
        /*04b0*/ 	.word	0x0000fa70


	//   ....[116]....
        /*04b4*/ 	.word	0x0000fb30


	//   ....[117]....
        /*04b8*/ 	.word	0x0000fbe0


	//   ....[118]....
        /*04bc*/ 	.word	0x0000fc40


	//   ....[119]....
        /*04c0*/ 	.word	0x0000fd10


	//   ....[120]....
        /*04c4*/ 	.word	0x0000fd70


	//   ....[121]....
        /*04c8*/ 	.word	0x0000fe40


	//   ....[122]....
        /*04cc*/ 	.word	0x0000fea0


	//   ....[123]....
        /*04d0*/ 	.word	0x0000ff70


	//   ....[124]....
        /*04d4*/ 	.word	0x0000ffd0


	//   ....[125]....
        /*04d8*/ 	.word	0x000100a0


	//   ....[126]....
        /*04dc*/ 	.word	0x00010100


	//   ....[127]....
        /*04e0*/ 	.word	0x000101b0


	//   ....[128]....
        /*04e4*/ 	.word	0x00010230


	//   ....[129]....
        /*04e8*/ 	.word	0x000102d0


	//   ....[130]....
        /*04ec*/ 	.word	0x00010420


	//   ....[131]....
        /*04f0*/ 	.word	0x000104d0


	//   ....[132]....
        /*04f4*/ 	.word	0x00010560


	//   ....[133]....
        /*04f8*/ 	.word	0x00010620


	//   ....[134]....
        /*04fc*/ 	.word	0x00010710


	//   ....[135]....
        /*0500*/ 	.word	0x000107d0


	//   ....[136]....
        /*0504*/ 	.word	0x000108b0


	//   ....[137]....
        /*0508*/ 	.word	0x00010970


	//   ....[138]....
        /*050c*/ 	.word	0x00010a50


	//   ....[139]....
        /*0510*/ 	.word	0x00010b10


	//   ....[140]....
        /*0514*/ 	.word	0x00010bf0


	//   ....[141]....
        /*0518*/ 	.word	0x00010cc0


	//   ....[142]....
        /*051c*/ 	.word	0x00010e20


	//   ....[143]....
        /*0520*/ 	.word	0x00010ec0


	//   ....[144]....
        /*0524*/ 	.word	0x00010f20


	//   ....[145]....
        /*0528*/ 	.word	0x00010fc0


	//   ....[146]....
        /*052c*/ 	.word	0x00011020


	//   ....[147]....
        /*0530*/ 	.word	0x000110c0


	//   ....[148]....
        /*0534*/ 	.word	0x00011120


	//   ....[149]....
        /*0538*/ 	.word	0x000111c0


	//   ....[150]....
        /*053c*/ 	.word	0x00011220


	//   ....[151]....
        /*0540*/ 	.word	0x000112c0


	//   ....[152]....
        /*0544*/ 	.word	0x00011320


	//   ....[153]....
        /*0548*/ 	.word	0x000113c0


	//   ....[154]....
        /*054c*/ 	.word	0x000114b0


	//   ....[155]....
        /*0550*/ 	.word	0x00011560


	//   ....[156]....
        /*0554*/ 	.word	0x000115c0


	//   ....[157]....
        /*0558*/ 	.word	0x00011690


	//   ....[158]....
        /*055c*/ 	.word	0x000116f0


	//   ....[159]....
        /*0560*/ 	.word	0x000117d0


	//   ....[160]....
        /*0564*/ 	.word	0x00011830


	//   ....[161]....
        /*0568*/ 	.word	0x00011910


	//   ....[162]....
        /*056c*/ 	.word	0x00011970


	//   ....[163]....
        /*0570*/ 	.word	0x00011a50


	//   ....[164]....
        /*0574*/ 	.word	0x00011ab0


	//   ....[165]....
        /*0578*/ 	.word	0x00011b90


	//   ....[166]....
        /*057c*/ 	.word	0x00011c80


	//----- nvinfo : EIATTR_REG_RECONFIG
	.align		4
.L_493:
        /*0580*/ 	.byte	0x01, 0x54
	.zero		2


	//----- nvinfo : EIATTR_SYSCALL_OFFSETS
	.align		4
        /*0584*/ 	.byte	0x04, 0x46
        /*0586*/ 	.short	(.L_495 - .L_494)


	//   ....[0]....
.L_494:
        /*0588*/ 	.word	0x00001510


	//   ....[1]....
        /*058c*/ 	.word	0x0000bfa0


	//   ....[2]....
        /*0590*/ 	.word	0x0000c0e0


	//   ....[3]....
        /*0594*/ 	.word	0x0000c1d0


	//   ....[4]....
        /*0598*/ 	.word	0x0000cdd0


	//----- nvinfo : EIATTR_MBARRIER_INSTR_OFFSETS
	.align		4
.L_495:
        /*059c*/ 	.byte	0x04, 0x39
        /*059e*/ 	.short	(.L_497 - .L_496)


	//   ....[0]....
.L_496:
        /*05a0*/ 	.word	0x00000170
        /*05a4*/ 	.word	0x000000ff
        /*05a8*/ 	.word	0x00022800
        /*05ac*/ 	.short	0x0100
        /*05ae*/ 	.byte	0x08
	.zero		1


	//   ....[1]....
        /*05b0*/ 	.word	0x00000180
        /*05b4*/ 	.word	0x000000ff
        /*05b8*/ 	.word	0x00022820
        /*05bc*/ 	.short	0x0100
        /*05be*/ 	.byte	0x08
	.zero		1


	//   ....[2]....
        /*05c0*/ 	.word	0x00000270
        /*05c4*/ 	.word	0x000000ff
        /*05c8*/ 	.word	0x00022830
        /*05cc*/ 	.short	0x0100
        /*05ce*/ 	.byte	0x08
	.zero		1


	//   ....[3]....
        /*05d0*/ 	.word	0x00000280
        /*05d4*/ 	.word	0x000000ff
        /*05d8*/ 	.word	0x00022840
        /*05dc*/ 	.short	0x0100
        /*05de*/ 	.byte	0x08
	.zero		1


	//   ....[4]....
        /*05e0*/ 	.word	0x00000290
        /*05e4*/ 	.word	0x000000ff
        /*05e8*/ 	.word	0x00022838
        /*05ec*/ 	.short	0x0100
        /*05ee*/ 	.byte	0x08
	.zero		1


	//   ....[5]....
        /*05f0*/ 	.word	0x000002a0
        /*05f4*/ 	.word	0x000000ff
        /*05f8*/ 	.word	0x00022848
        /*05fc*/ 	.short	0x0100
        /*05fe*/ 	.byte	0x08
	.zero		1


	//   ....[6]....
        /*0600*/ 	.word	0x000003d0
        /*0604*/ 	.word	0x000000ff
        /*0608*/ 	.word	0x00022850
        /*060c*/ 	.short	0x0100
        /*060e*/ 	.byte	0x08
	.zero		1


	//   ....[7]....
        /*0610*/ 	.word	0x000003e0
        /*0614*/ 	.word	0x000000ff
        /*0618*/ 	.word	0x00022860
        /*061c*/ 	.short	0x0100
        /*061e*/ 	.byte	0x08
	.zero		1


	//   ....[8]....
        /*0620*/ 	.word	0x000003f0
        /*0624*/ 	.word	0x000000ff
        /*0628*/ 	.word	0x00022858
        /*062c*/ 	.short	0x0100
        /*062e*/ 	.byte	0x08
	.zero		1


	//   ....[9]....
        /*0630*/ 	.word	0x00000400
        /*0634*/ 	.word	0x000000ff
        /*0638*/ 	.word	0x00022868
        /*063c*/ 	.short	0x0100
        /*063e*/ 	.byte	0x08
	.zero		1


	//   ....[10]....
        /*0640*/ 	.word	0x000004f0
        /*0644*/ 	.word	0x000000ff
        /*0648*/ 	.word	0x00022870
        /*064c*/ 	.short	0x0100
        /*064e*/ 	.byte	0x06
	.zero		1


	//   ....[11]....
        /*0650*/ 	.word	0x00000500
        /*0654*/ 	.word	0x000000ff
        /*0658*/ 	.word	0x00022880
        /*065c*/ 	.short	0x0100
        /*065e*/ 	.byte	0x06
	.zero		1


	//   ....[12]....
        /*0660*/ 	.word	0x00000510
        /*0664*/ 	.word	0x000000ff
        /*0668*/ 	.word	0x00022878
        /*066c*/ 	.short	0x0100
        /*066e*/ 	.byte	0x06
	.zero		1


	//   ....[13]....
        /*0670*/ 	.word	0x00000520
        /*0674*/ 	.word	0x000000ff
        /*0678*/ 	.word	0x00022888
        /*067c*/ 	.short	0x0100
        /*067e*/ 	.byte	0x06
	.zero		1


	//   ....[14]....
        /*0680*/ 	.word	0x00000650
        /*0684*/ 	.word	0x000000ff
        /*0688*/ 	.word	0x00022890
        /*068c*/ 	.short	0x0100
        /*068e*/ 	.byte	0x08
	.zero		1


	//   ....[15]....
        /*0690*/ 	.word	0x00000660
        /*0694*/ 	.word	0x000000ff
        /*0698*/ 	.word	0x000228a0
        /*069c*/ 	.short	0x0100
        /*069e*/ 	.byte	0x08
	.zero		1


	//   ....[16]....
        /*06a0*/ 	.word	0x00000670
        /*06a4*/ 	.word	0x000000ff
        /*06a8*/ 	.word	0x00022898
        /*06ac*/ 	.short	0x0100
        /*06ae*/ 	.byte	0x08
	.zero		1


	//   ....[17]....
        /*06b0*/ 	.word	0x00000680
        /*06b4*/ 	.word	0x000000ff
        /*06b8*/ 	.word	0x000228a8
        /*06bc*/ 	.short	0x0100
        /*06be*/ 	.byte	0x08
	.zero		1


	//   ....[18]....
        /*06c0*/ 	.word	0x000007c0
        /*06c4*/ 	.word	0x000000ff
        /*06c8*/ 	.word	0x000228b0
        /*06cc*/ 	.short	0x0100
        /*06ce*/ 	.byte	0x08
	.zero		1


	//   ....[19]....
        /*06d0*/ 	.word	0x000007d0
        /*06d4*/ 	.word	0x000000ff
        /*06d8*/ 	.word	0x000228c0
        /*06dc*/ 	.short	0x0100
        /*06de*/ 	.byte	0x08
	.zero		1


	//   ....[20]....
        /*06e0*/ 	.word	0x000007e0
        /*06e4*/ 	.word	0x000000ff
        /*06e8*/ 	.word	0x000228b8
        /*06ec*/ 	.short	0x0100
        /*06ee*/ 	.byte	0x08
	.zero		1


	//   ....[21]....
        /*06f0*/ 	.word	0x000007f0
        /*06f4*/ 	.word	0x000000ff
        /*06f8*/ 	.word	0x000228c8
        /*06fc*/ 	.short	0x0100
        /*06fe*/ 	.byte	0x08
	.zero		1


	//   ....[22]....
        /*0700*/ 	.word	0x00001540
        /*0704*/ 	.word	0x000000ff
        /*0708*/ 	.word	0x00022800
        /*070c*/ 	.short	0x010a
        /*070e*/ 	.byte	0x2a
	.zero		1


	//   ....[23]....
        /*0710*/ 	.word	0x000015d0
        /*0714*/ 	.word	0x000000ff
        /*0718*/ 	.word	0x00022830
        /*071c*/ 	.short	0x010a
        /*071e*/ 	.byte	0x2a
	.zero		1


	//   ....[24]....
        /*0720*/ 	.word	0x00001610
        /*0724*/ 	.word	0x000000ff
        /*0728*/ 	.word	0x00022830
        /*072c*/ 	.short	0x010a
        /*072e*/ 	.byte	0x2a
	.zero		1


	//   ....[25]....
        /*0730*/ 	.word	0x00002150
        /*0734*/ 	.word	0x000000ff
        /*0738*/ 	.word	0x00000000
        /*073c*/ 	.short	0x0101
        /*073e*/ 	.byte	0x04
	.zero		1


	//   ....[26]....
        /*0740*/ 	.word	0x000035e0
        /*0744*/ 	.word	0x000000ff
        /*0748*/ 	.word	0x00022850
        /*074c*/ 	.short	0x010a
        /*074e*/ 	.byte	0x2a
	.zero		1


	//   ....[27]....
        /*0750*/ 	.word	0x00003620
        /*0754*/ 	.word	0x000000ff
        /*0758*/ 	.word	0x00022850
        /*075c*/ 	.short	0x010a
        /*075e*/ 	.byte	0x2a
	.zero		1


	//   ....[28]....
        /*0760*/ 	.word	0x00003a10
        /*0764*/ 	.word	0x000000ff
        /*0768*/ 	.word	0x00000000
        /*076c*/ 	.short	0x0101
        /*076e*/ 	.byte	0x0a
	.zero		1


	//   ....[29]....
        /*0770*/ 	.word	0x00003bb0
        /*0774*/ 	.word	0x000000ff
        /*0778*/ 	.word	0x00022830
        /*077c*/ 	.short	0x010a
        /*077e*/ 	.byte	0x1c
	.zero		1


	//   ....[30]....
        /*0780*/ 	.word	0x00003bf0
        /*0784*/ 	.word	0x000000ff
        /*0788*/ 	.word	0x00022830
        /*078c*/ 	.short	0x010a
        /*078e*/ 	.byte	0x1c
	.zero		1


	//   ....[31]....
        /*0790*/ 	.word	0x00004280
        /*0794*/ 	.word	0x000000ff
        /*0798*/ 	.word	0x00000000
        /*079c*/ 	.short	0x0101
        /*079e*/ 	.byte	0x0a
	.zero		1


	//   ....[32]....
        /*07a0*/ 	.word	0x000061e0
        /*07a4*/ 	.word	0x000000ff
        /*07a8*/ 	.word	0x00022850
        /*07ac*/ 	.short	0x010a
        /*07ae*/ 	.byte	0x1c
	.zero		1


	//   ....[33]....
        /*07b0*/ 	.word	0x00006220
        /*07b4*/ 	.word	0x000000ff
        /*07b8*/ 	.word	0x00022850
        /*07bc*/ 	.short	0x010a
        /*07be*/ 	.byte	0x1c
	.zero		1


	//   ....[34]....
        /*07c0*/ 	.word	0x00006520
        /*07c4*/ 	.word	0x000000ff
        /*07c8*/ 	.word	0x00000000
        /*07cc*/ 	.short	0x0101
        /*07ce*/ 	.byte	0x1c
	.zero		1


	//   ....[35]....
        /*07d0*/ 	.word	0x00006650
        /*07d4*/ 	.word	0x000000ff
        /*07d8*/ 	.word	0x00022830
        /*07dc*/ 	.short	0x010a
        /*07de*/ 	.byte	0x1a
	.zero		1


	//   ....[36]....
        /*07e0*/ 	.word	0x00006690
        /*07e4*/ 	.word	0x000000ff
        /*07e8*/ 	.word	0x00022830
        /*07ec*/ 	.short	0x010a
        /*07ee*/ 	.byte	0x1a
	.zero		1


	//   ....[37]....
        /*07f0*/ 	.word	0x00006be0
        /*07f4*/ 	.word	0x000000ff
        /*07f8*/ 	.word	0x00000000
        /*07fc*/ 	.short	0x0101
        /*07fe*/ 	.byte	0x0a
	.zero		1


	//   ....[38]....
        /*0800*/ 	.word	0x000084f0
        /*0804*/ 	.word	0x000000ff
        /*0808*/ 	.word	0x00022850
        /*080c*/ 	.short	0x010a
        /*080e*/ 	.byte	0x1a
	.zero		1


	//   ....[39]....
        /*0810*/ 	.word	0x00008530
        /*0814*/ 	.word	0x000000ff
        /*0818*/ 	.word	0x00022850
        /*081c*/ 	.short	0x010a
        /*081e*/ 	.byte	0x1a
	.zero		1


	//   ....[40]....
        /*0820*/ 	.word	0x00008830
        /*0824*/ 	.word	0x000000ff
        /*0828*/ 	.word	0x00000000
        /*082c*/ 	.short	0x0101
        /*082e*/ 	.byte	0x1a
	.zero		1


	//   ....[41]....
        /*0830*/ 	.word	0x00009ae0
        /*0834*/ 	.word	0x000000ff
        /*0838*/ 	.word	0x00000000
        /*083c*/ 	.short	0x0101
        /*083e*/ 	.byte	0x04
	.zero		1


	//   ....[42]....
        /*0840*/ 	.word	0x0000c6d0
        /*0844*/ 	.word	0x000000ff
        /*0848*/ 	.word	0x00022840
        /*084c*/ 	.short	0x010a
        /*084e*/ 	.byte	0x2d
	.zero		1


	//   ....[43]....
        /*0850*/ 	.word	0x0000cc00
        /*0854*/ 	.word	0x000000ff
        /*0858*/ 	.word	0x00022830
        /*085c*/ 	.short	0x0107
        /*085e*/ 	.byte	0x2d
	.zero		1


	//   ....[44]....
        /*0860*/ 	.word	0x0000cc70
        /*0864*/ 	.word	0x000000ff
        /*0868*/ 	.word	0x00022830
        /*086c*/ 	.short	0x0101
        /*086e*/ 	.byte	0x2d
	.zero		1


	//   ....[45]....
        /*0870*/ 	.word	0x0000d570
        /*0874*/ 	.word	0x000000ff
        /*0878*/ 	.word	0x00022800
        /*087c*/ 	.short	0x0107
        /*087e*/ 	.byte	0x2d
	.zero		1


	//   ....[46]....
        /*0880*/ 	.word	0x0000d5b0
        /*0884*/ 	.word	0x000000ff
        /*0888*/ 	.word	0x00022800
        /*088c*/ 	.short	0x0101
        /*088e*/ 	.byte	0x2d
	.zero		1


	//   ....[47]....
        /*0890*/ 	.word	0x0000d5c0
        /*0894*/ 	.word	0x000000ff
        /*0898*/ 	.word	0x00022820
        /*089c*/ 	.short	0x010a
        /*089e*/ 	.byte	0x2d
	.zero		1


	//   ....[48]....
        /*08a0*/ 	.word	0x0000d610
        /*08a4*/ 	.word	0x000000ff
        /*08a8*/ 	.word	0x00022860
        /*08ac*/ 	.short	0x010a
        /*08ae*/ 	.byte	0x2d
	.zero		1


	//   ....[49]....
        /*08b0*/ 	.word	0x0000dd40
        /*08b4*/ 	.word	0x000000ff
        /*08b8*/ 	.word	0x00022850
        /*08bc*/ 	.short	0x0107
        /*08be*/ 	.byte	0x2d
	.zero		1


	//   ....[50]....
        /*08c0*/ 	.word	0x0000ddc0
        /*08c4*/ 	.word	0x000000ff
        /*08c8*/ 	.word	0x00022850
        /*08cc*/ 	.short	0x0101
        /*08ce*/ 	.byte	0x2d
	.zero		1


	//   ....[51]....
        /*08d0*/ 	.word	0x0000e0a0
        /*08d4*/ 	.word	0x00000020
        /*08d8*/ 	.word	0x00022840
        /*08dc*/ 	.short	0x010a
        /*08de*/ 	.byte	0x3f
	.zero		1


	//   ....[52]....
        /*08e0*/ 	.word	0x0000e4d0
        /*08e4*/ 	.word	0x00000020
        /*08e8*/ 	.word	0x00022830
        /*08ec*/ 	.short	0x0107
        /*08ee*/ 	.byte	0x3f
	.zero		1


	//   ....[53]....
        /*08f0*/ 	.word	0x0000e580
        /*08f4*/ 	.word	0x00000020
        /*08f8*/ 	.word	0x00022830
        /*08fc*/ 	.short	0x0101
        /*08fe*/ 	.byte	0x3f
	.zero		1


	//   ....[54]....
        /*0900*/ 	.word	0x0000e5b0
        /*0904*/ 	.word	0x00000020
        /*0908*/ 	.word	0x00022860
        /*090c*/ 	.short	0x010a
        /*090e*/ 	.byte	0x3f
	.zero		1


	//   ....[55]....
        /*0910*/ 	.word	0x0000eaf0
        /*0914*/ 	.word	0x00000020
        /*0918*/ 	.word	0x00022850
        /*091c*/ 	.short	0x0107
        /*091e*/ 	.byte	0x3f
	.zero		1


	//   ....[56]....
        /*0920*/ 	.word	0x0000ebb0
        /*0924*/ 	.word	0x00000020
        /*0928*/ 	.word	0x00022850
        /*092c*/ 	.short	0x0101
        /*092e*/ 	.byte	0x3f
	.zero		1


	//   ....[57]....
        /*0930*/ 	.word	0x0000eca0
        /*0934*/ 	.word	0x00000004
        /*0938*/ 	.word	0x00022820
        /*093c*/ 	.short	0x010a
        /*093e*/ 	.byte	0x3f
	.zero		1


	//   ....[58]....
        /*0940*/ 	.word	0x0000ede0
        /*0944*/ 	.word	0x00000005
        /*0948*/ 	.word	0x00022840
        /*094c*/ 	.short	0x010a
        /*094e*/ 	.byte	0x3f
	.zero		1


	//   ....[59]....
        /*0950*/ 	.word	0x0000ee80
        /*0954*/ 	.word	0x00000015
        /*0958*/ 	.word	0x00022840
        /*095c*/ 	.short	0x010a
        /*095e*/ 	.byte	0x3f
	.zero		1


	//   ....[60]....
        /*0960*/ 	.word	0x0000eec0
        /*0964*/ 	.word	0x00000005
        /*0968*/ 	.word	0x00022860
        /*096c*/ 	.short	0x010a
        /*096e*/ 	.byte	0x3f
	.zero		1


	//   ....[61]....
        /*0970*/ 	.word	0x0000ef00
        /*0974*/ 	.word	0x00000015
        /*0978*/ 	.word	0x00022860
        /*097c*/ 	.short	0x010a
        /*097e*/ 	.byte	0x3f
	.zero		1


	//   ....[62]....
        /*0980*/ 	.word	0x0000ef70
        /*0984*/ 	.word	0x00000005
        /*0988*/ 	.word	0x00022800
        /*098c*/ 	.short	0x010a
        /*098e*/ 	.byte	0x3f
	.zero		1


	//   ....[63]....
        /*0990*/ 	.word	0x0000efd0
        /*0994*/ 	.word	0x00000005
        /*0998*/ 	.word	0x00022830
        /*099c*/ 	.short	0x010a
        /*099e*/ 	.byte	0x3f
	.zero		1


	//   ....[64]....
        /*09a0*/ 	.word	0x0000f030
        /*09a4*/ 	.word	0x0000000b
        /*09a8*/ 	.word	0x00022850
        /*09ac*/ 	.short	0x010a
        /*09ae*/ 	.byte	0x3f
	.zero		1


	//   ....[65]....
        /*09b0*/ 	.word	0x0000f090
        /*09b4*/ 	.word	0x00000009
        /*09b8*/ 	.word	0x00022830
        /*09bc*/ 	.short	0x010a
        /*09be*/ 	.byte	0x3f
	.zero		1


	//   ....[66]....
        /*09c0*/ 	.word	0x0000f0f0
        /*09c4*/ 	.word	0x0000000b
        /*09c8*/ 	.word	0x00022850
        /*09cc*/ 	.short	0x010a
        /*09ce*/ 	.byte	0x3f
	.zero		1


	//   ....[67]....
        /*09d0*/ 	.word	0x0000f150
        /*09d4*/ 	.word	0x00000007
        /*09d8*/ 	.word	0x00022830
        /*09dc*/ 	.short	0x010a
        /*09de*/ 	.byte	0x3f
	.zero		1


	//   ....[68]....
        /*09e0*/ 	.word	0x0000f1b0
        /*09e4*/ 	.word	0x00000007
        /*09e8*/ 	.word	0x00022850
        /*09ec*/ 	.short	0x010a
        /*09ee*/ 	.byte	0x3f
	.zero		1


	//   ....[69]....
        /*09f0*/ 	.word	0x0000f290
        /*09f4*/ 	.word	0x00000003
        /*09f8*/ 	.word	0x00022840
        /*09fc*/ 	.short	0x010a
        /*09fe*/ 	.byte	0x3f
	.zero		1


	//   ....[70]....
        /*0a00*/ 	.word	0x00010310
        /*0a04*/ 	.word	0x00000003
        /*0a08*/ 	.word	0x00022820
        /*0a0c*/ 	.short	0x010a
        /*0a0e*/ 	.byte	0x3f
	.zero		1


	//   ....[71]....
        /*0a10*/ 	.word	0x00010370
        /*0a14*/ 	.word	0x00000003
        /*0a18*/ 	.word	0x00022860
        /*0a1c*/ 	.short	0x010a
        /*0a1e*/ 	.byte	0x3f
	.zero		1


	//   ....[72]....
        /*0a20*/ 	.word	0x00010d70
        /*0a24*/ 	.word	0x00000020
        /*0a28*/ 	.word	0x00022840
        /*0a2c*/ 	.short	0x010a
        /*0a2e*/ 	.byte	0x3f
	.zero		1


	//   ....[73]....
        /*0a30*/ 	.word	0x00011400
        /*0a34*/ 	.word	0x00000020
        /*0a38*/ 	.word	0x00022860
        /*0a3c*/ 	.short	0x010a
        /*0a3e*/ 	.byte	0x3f
	.zero		1


	//   ....[74]....
        /*0a40*/ 	.word	0x00011bd0
        /*0a44*/ 	.word	0x00000004
        /*0a48*/ 	.word	0x00022820
        /*0a4c*/ 	.short	0x010a
        /*0a4e*/ 	.byte	0x3f
	.zero		1


	//   ....[75]....
        /*0a50*/ 	.word	0x00011d40
        /*0a54*/ 	.word	0x00000005
        /*0a58*/ 	.word	0x00022840
        /*0a5c*/ 	.short	0x010a
        /*0a5e*/ 	.byte	0x3f
	.zero		1


	//   ....[76]....
        /*0a60*/ 	.word	0x00011d90
        /*0a64*/ 	.word	0x00000015
        /*0a68*/ 	.word	0x00022840
        /*0a6c*/ 	.short	0x010a
        /*0a6e*/ 	.byte	0x3f
	.zero		1


	//   ....[77]....
        /*0a70*/ 	.word	0x00011de0
        /*0a74*/ 	.word	0x00000005
        /*0a78*/ 	.word	0x00022860
        /*0a7c*/ 	.short	0x010a
        /*0a7e*/ 	.byte	0x3f
	.zero		1


	//----- nvinfo : EIATTR_NUM_MBARRIERS
	.align		4
.L_497:
        /*0a80*/ 	.byte	0x03, 0x38
        /*0a82*/ 	.short	0x0016


	//----- nvinfo : EIATTR_EXIT_INSTR_OFFSETS
	.align		4
        /*0a84*/ 	.byte	0x04, 0x1c
        /*0a86*/ 	.short	(.L_499 - .L_498)


	//   ....[0]....
.L_498:
        /*0a88*/ 	.word	0x0000ef50


	//----- nvinfo : EIATTR_MAX_THREADS
	.align		4
.L_499:
        /*0a8c*/ 	.byte	0x04, 0x05
        /*0a8e*/ 	.short	(.L_501 - .L_500)
.L_500:
        /*0a90*/ 	.word	0x00000180
        /*0a94*/ 	.word	0x00000001
        /*0a98*/ 	.word	0x00000001


	//----- nvinfo : EIATTR_CRS_STACK_SIZE
	.align		4
.L_501:
        /*0a9c*/ 	.byte	0x04, 0x1e
        /*0a9e*/ 	.short	(.L_503 - .L_502)
.L_502:
        /*0aa0*/ 	.word	0x00000000


	//----- nvinfo : EIATTR_CBANK_PARAM_SIZE
	.align		4
.L_503:
        /*0aa4*/ 	.byte	0x03, 0x19
        /*0aa6*/ 	.short	0x0a70


	//----- nvinfo : EIATTR_PARAM_CBANK
	.align		4
        /*0aa8*/ 	.byte	0x04, 0x0a
        /*0aaa*/ 	.short	(.L_505 - .L_504)
	.align		4
.L_504:
        /*0aac*/ 	.word	index@(.nv.constant0._ZN7cutlass13device_kernelIN5flash11enable_sm90INS1_16FlashAttnFwdSm90INS1_25CollectiveMainloopFwdSm90ILi2EN4cute5tupleIJNS5_1CILi1EEES8_S8_EEENS6_IJNS7_ILi128EEENS7_ILi96EEENS7_ILi64EEEEEELi256ENS_10bfloat16_tEfNS_4arch4Sm90ELb1ELb0ELb1ELb0ELb1ELb0ELb0ELb1ELb0ELb1ELb1ELb0EEENS1_21CollectiveEpilogueFwdINS6_IJSA_NS7_ILi256EEESB_EEES9_SE_SG_Li256ELb0ELb1ELb1ELb0EEENS1_19SingleTileSchedulerILb0ELb1ELb1ELi128EEEEEEEEEvNT_6ParamsE)
        /*0ab0*/ 	.short	0x0210
        /*0ab2*/ 	.short	0x0a70


	//----- nvinfo : EIATTR_SW_WAR
	.align		4
.L_505:
        /*0ab4*/ 	.byte	0x04, 0x36
        /*0ab6*/ 	.short	(.L_507 - .L_506)
.L_506:
        /*0ab8*/ 	.word	0x00000008
.L_507:


//--------------------- .nv.info._ZN7cutlass13device_kernelIN5flash11enable_sm90INS1_16FlashAttnFwdSm90INS1_25CollectiveMainloopFwdSm90ILi2EN4cute5tupleIJNS5_1CILi1EEES8_S8_EEENS6_IJNS7_ILi128EEENS7_ILi96EEENS7_ILi64EEEEEELi256ENS_10bfloat16_tEfNS_4arch4Sm90ELb1ELb0ELb1ELb0ELb1ELb0ELb1ELb1ELb0ELb1ELb1ELb0EEENS1_21CollectiveEpilogueFwdINS6_IJSA_NS7_ILi256EEESB_EEES9_SE_SG_Li256ELb0ELb1ELb1ELb0EEENS1_19SingleTileSchedulerILb0ELb1ELb1ELi128EEEEEEEEEvNT_6ParamsE --------------------------
	.section	.nv.info._ZN7cutlass13device_kernelIN5flash11enable_sm90INS1_16FlashAttnFwdSm90INS1_25CollectiveMainloopFwdSm90ILi2EN4cute5tupleIJNS5_1CILi1EEES8_S8_EEENS6_IJNS7_ILi128EEENS7_ILi96EEENS7_ILi64EEEEEELi256ENS_10bfloat16_tEfNS_4arch4Sm90ELb1ELb0ELb1ELb0ELb1ELb0ELb1ELb1ELb0ELb1ELb1ELb0EEENS1_21CollectiveEpilogueFwdINS6_IJSA_NS7_ILi256EEESB_EEES9_SE_SG_Li256ELb0ELb1ELb1ELb0EEENS1_19SingleTileSchedulerILb0ELb1ELb1ELi128EEEEEEEEEvNT_6ParamsE,"",@"SHT_CUDA_INFO"
	.sectionflags	@""
	.align	4


	//----- nvinfo : EIATTR_CUDA_API_VERSION
	.align		4
        /*0000*/ 	.byte	0x04, 0x37
        /*0002*/ 	.short	(.L_509 - .L_508)
.L_508:
        /*0004*/ 	.word	0x00000082


	//----- nvinfo : EIATTR_KPARAM_INFO
	.align		4
.L_509:
        /*0008*/ 	.byte	0x04, 0x17
        /*000a*/ 	.short	(.L_511 - .L_510)
.L_510:
        /*000c*/ 	.word	0x00000000
        /*0010*/ 	.short	0x0000
        /*0012*/ 	.short	0x0070
        /*0014*/ 	.byte	0x00, 0xf0, 0x01, 0x2c


	//----- nvinfo : EIATTR_SPARSE_MMA_MASK
	.align		4
.L_511:
        /*0018*/ 	.byte	0x03, 0x50
        /*001a*/ 	.short	0x0000


	//----- nvinfo : EIATTR_MAXREG_COUNT
	.align		4
        /*001c*/ 	.byte	0x03, 0x1b
        /*001e*/ 	.short	0x00a8


	//----- nvinfo : EIATTR_NUM_BARRIERS
	.align		4
        /*0020*/ 	.byte	0x02, 0x4c
        /*0022*/ 	.byte	0x10
	.zero		1


	//----- nvinfo : EIATTR_EXTERNS
	.align		4
        /*0024*/ 	.byte	0x04, 0x0f
        /*0026*/ 	.short	(.L_513 - .L_512)


	//   ....[0]....
	.align		4
.L_512:
        /*0028*/ 	.word	index@(__assertfail)


	//----- nvinfo : EIATTR_ANNOTATIONS
	.align		4
.L_513:
        /*002c*/ 	.byte	0x04, 0x55
        /*002e*/ 	.short	(.L_515 - .L_514)


	//   ....[0]....
.L_514:
        /*0030*/ 	.word	0x00000001
        /*0034*/ 	.byte	0x00, 0x0a, 0x00, 0x00, 0x01, 0x00, 0x00, 0x00, 0x90, 0xac, 0x00, 0x00, 0x01, 0x00, 0x00, 0x00
        /*0044*/ 	.byte	0xa0, 0xce, 0x00, 0x00, 0x01, 0x00, 0x00, 0x00, 0x60, 0xe1, 0x00, 0x00, 0x01, 0x00, 0x00, 0x00
        /*0054*/ 	.byte	0xf0, 0xfd, 0x00, 0x00


	//----- nvinfo : EIATTR_MERCURY_ISA_VERSION
	.align		4
.L_515:
        /*0058*/ 	.byte	0x03, 0x5f
        /*005a*/ 	.short	0x0101


	//----- nvinfo : EIATTR_INT_WARP_WIDE_INSTR_OFFSETS
	.align		4
        /*005c*/ 	.byte	0x04, 0x31
        /*005e*/ 	.short	(.L_517 - .L_516)


	//   ....[0]....
.L_516:
        /*0060*/ 	.word	0x000000c0


	//   ....[1]....
        /*0064*/ 	.word	0x000000d0


	//   ....[2]....
        /*0068*/ 	.word	0x000000e0


	//   ....[3]....
        /*006c*/ 	.word	0x00000180


	//----- nvinfo : EIATTR_COOP_GROUP_MASK_REGIDS
	.align		4
.L_517:
        /*0070*/ 	.byte	0x04, 0x29
        /*0072*/ 	.short	(.L_519 - .L_518)


	//   ....[0]....
.L_518:
        /*0074*/ 	.word	0xffffffff


	//   ....[1]....
        /*0078*/ 	.word	0xffffffff


	//   ....[2]....
        /*007c*/ 	.word	0xffffffff


	//   ....[3]....
        /*0080*/ 	.word	0xffffffff


	//   ....[4]....
        /*0084*/ 	.word	0xffffffff


	//   ....[5]....
        /*0088*/ 	.word	0xffffffff


	//   ....[6]....
        /*008c*/ 	.word	0xffffffff


	//   ....[7]....
        /*0090*/ 	.word	0xffffffff


	//   ....[8]....
        /*0094*/ 	.word	0xffffffff


	//   ....[9]....
        /*0098*/ 	.word	0xffffffff


	//   ....[10]....
        /*009c*/ 	.word	0xffffffff


	//   ....[11]....
        /*00a0*/ 	.word	0xffffffff


	//   ....[12]....
        /*00a4*/ 	.word	0xffffffff


	//   ....[13]....
        /*00a8*/ 	.word	0xffffffff


	//   ....[14]....
        /*00ac*/ 	.word	0xffffffff


	//   ....[15]....
        /*00b0*/ 	.word	0xffffffff


	//   ....[16]....
        /*00b4*/ 	.word	0xffffffff


	//   ....[17]....
        /*00b8*/ 	.word	0xffffffff


	//   ....[18]....
        /*00bc*/ 	.word	0xffffffff


	//   ....[19]....
        /*00c0*/ 	.word	0xffffffff


	//   ....[20]....
        /*00c4*/ 	.word	0xffffffff


	//   ....[21]....
        /*00c8*/ 	.word	0xffffffff


	//   ....[22]....
        /*00cc*/ 	.word	0xffffffff


	//   ....[23]....
        /*00d0*/ 	.word	0xffffffff


	//   ....[24]....
        /*00d4*/ 	.word	0xffffffff


	//   ....[25]....
        /*00d8*/ 	.word	0xffffffff


	//   ....[26]....
        /*00dc*/ 	.word	0xffffffff


	//   ....[27]....
        /*00e0*/ 	.word	0xffffffff


	//   ....[28]....
        /*00e4*/ 	.word	0xffffffff


	//   ....[29]....
        /*00e8*/ 	.word	0xffffffff


	//   ....[30]....
        /*00ec*/ 	.word	0xffffffff


	//   ....[31]....
        /*00f0*/ 	.word	0xffffffff


	//   ....[32]....
        /*00f4*/ 	.word	0xffffffff


	//   ....[33]....
        /*00f8*/ 	.word	0xffffffff


	//   ....[34]....
        /*00fc*/ 	.word	0xffffffff


	//   ....[35]....
        /*0100*/ 	.word	0xffffffff


	//   ....[36]....
        /*0104*/ 	.word	0xffffffff


	//   ....[37]....
        /*0108*/ 	.word	0xffffffff


	//   ....[38]....
        /*010c*/ 	.word	0xffffffff


	//   ....[39]....
        /*0110*/ 	.word	0xffffffff


	//   ....[40]....
        /*0114*/ 	.word	0xffffffff


	//   ....[41]....
        /*0118*/ 	.word	0xffffffff


	//   ....[42]....
        /*011c*/ 	.word	0xffffffff


	//   ....[43]....
        /*0120*/ 	.word	0xffffffff


	//   ....[44]....
        /*0124*/ 	.word	0xffffffff


	//   ....[45]....
        /*0128*/ 	.word	0xffffffff


	//   ....[46]....
        /*012c*/ 	.word	0xffffffff


	//   ....[47]....
        /*0130*/ 	.word	0xffffffff


	//   ....[48]....
        /*0134*/ 	.word	0xffffffff


	//   ....[49]....
        /*0138*/ 	.word	0xffffffff


	//   ....[50]....
        /*013c*/ 	.word	0xffffffff


	//   ....[51]....
        /*0140*/ 	.word	0xffffffff


	//   ....[52]....
        /*0144*/ 	.word	0xffffffff


	//   ....[53]....
        /*0148*/ 	.word	0xffffffff


	//   ....[54]....
        /*014c*/ 	.word	0xffffffff


	//   ....[55]....
        /*0150*/ 	.word	0xffffffff


	//   ....[56]....
        /*0154*/ 	.word	0xffffffff


	//   ....[57]....
        /*0158*/ 	.word	0xffffffff


	//   ....[58]....
        /*015c*/ 	.word	0xffffffff


	//   ....[59]....
        /*0160*/ 	.word	0xffffffff


	//   ....[60]....
        /*0164*/ 	.word	0xffffffff


	//   ....[61]....
        /*0168*/ 	.word	0xffffffff


	//   ....[62]....
        /*016c*/ 	.word	0xffffffff


	//   ....[63]....
        /*0170*/ 	.word	0xffffffff


	//   ....[64]....
        /*0174*/ 	.word	0xffffffff


	//   ....[65]....
        /*0178*/ 	.word	0xffffffff


	//   ....[66]....
        /*017c*/ 	.word	0xffffffff


	//   ....[67]....
        /*0180*/ 	.word	0xffffffff


	//   ....[68]....
        /*0184*/ 	.word	0xffffffff


	//   ....[69]....
        /*0188*/ 	.word	0xffffffff


	//   ....[70]....
        /*018c*/ 	.word	0xffffffff


	//   ....[71]....
        /*0190*/ 	.word	0xffffffff


	//   ....[72]....
        /*0194*/ 	.word	0xffffffff


	//   ....[73]....
        /*0198*/ 	.word	0xffffffff


	//   ....[74]....
        /*019c*/ 	.word	0xffffffff


	//   ....[75]....
        /*01a0*/ 	.word	0xffffffff


	//   ....[76]....
        /*01a4*/ 	.word	0xffffffff


	//   ....[77]....
        /*01a8*/ 	.word	0xffffffff


	//   ....[78]....
        /*01ac*/ 	.word	0xffffffff


	//   ....[79]....
        /*01b0*/ 	.word	0xffffffff


	//   ....[80]....
        /*01b4*/ 	.word	0xffffffff


	//   ....[81]....
        /*01b8*/ 	.word	0xffffffff


	//   ....[82]....
        /*01bc*/ 	.word	0xffffffff


	//   ....[83]....
        /*01c0*/ 	.word	0xffffffff


	//   ....[84]....
        /*01c4*/ 	.word	0xffffffff


	//   ....[85]....
        /*01c8*/ 	.word	0xffffffff


	//   ....[86]....
        /*01cc*/ 	.word	0xffffffff


	//   ....[87]....
        /*01d0*/ 	.word	0xffffffff


	//   ....[88]....
        /*01d4*/ 	.word	0xffffffff


	//   ....[89]....
        /*01d8*/ 	.word	0xffffffff


	//   ....[90]....
        /*01dc*/ 	.word	0xffffffff


	//   ....[91]....
        /*01e0*/ 	.word	0xffffffff


	//   ....[92]....
        /*01e4*/ 	.word	0xffffffff


	//   ....[93]....
        /*01e8*/ 	.word	0xffffffff


	//   ....[94]....
        /*01ec*/ 	.word	0xffffffff


	//   ....[95]....
        /*01f0*/ 	.word	0xffffffff


	//   ....[96]....
        /*01f4*/ 	.word	0xffffffff


	//   ....[97]....
        /*01f8*/ 	.word	0xffffffff


	//   ....[98]....
        /*01fc*/ 	.word	0xffffffff


	//   ....[99]....
        /*0200*/ 	.word	0xffffffff


	//   ....[100]....
        /*0204*/ 	.word	0xffffffff


	//   ....[101]....
        /*0208*/ 	.word	0xffffffff


	//   ....[102]....
        /*020c*/ 	.word	0xffffffff


	//   ....[103]....
        /*0210*/ 	.word	0xffffffff


	//   ....[104]....
        /*0214*/ 	.word	0xffffffff


	//   ....[105]....
        /*0218*/ 	.word	0xffffffff


	//   ....[106]....
        /*021c*/ 	.word	0xffffffff


	//   ....[107]....
        /*0220*/ 	.word	0xffffffff


	//   ....[108]....
        /*0224*/ 	.word	0xffffffff


	//   ....[109]....
        /*0228*/ 	.word	0xffffffff


	//   ....[110]....
        /*022c*/ 	.word	0xffffffff


	//   ....[111]....
        /*0230*/ 	.word	0xffffffff


	//   ....[112]....
        /*0234*/ 	.word	0xffffffff


	//   ....[113]....
        /*0238*/ 	.word	0xffffffff


	//   ....[114]....
        /*023c*/ 	.word	0xffffffff


	//   ....[115]....
        /*0240*/ 	.word	0xffffffff


	//   ....[116]....
        /*0244*/ 	.word	0xffffffff


	//   ....[117]....
        /*0248*/ 	.word	0x0500000f


	//   ....[118]....
        /*024c*/ 	.word	0x0500000f


	//   ....[119]....
        /*0250*/ 	.word	0x0500000f


	//   ....[120]....
        /*0254*/ 	.word	0x0500000f


	//   ....[121]....
        /*0258*/ 	.word	0x0500000f


	//   ....[122]....
        /*025c*/ 	.word	0x0500000f


	//   ....[123]....
        /*0260*/ 	.word	0x0500000f


	//   ....[124]....
        /*0264*/ 	.word	0x0500000f


	//   ....[125]....
        /*0268*/ 	.word	0x0500000f


	//   ....[126]....
        /*026c*/ 	.word	0x0500000f


	//   ....[127]....
        /*0270*/ 	.word	0x0500000f


	//   ....[128]....
        /*0274*/ 	.word	0x0500000f


	//   ....[129]....
        /*0278*/ 	.word	0x0500000f


	//   ....[130]....
        /*027c*/ 	.word	0x0500000f


	//   ....[131]....
        /*0280*/ 	.word	0x0500000f


	//   ....[132]....
        /*0284*/ 	.word	0x0500000f


	//   ....[133]....
        /*0288*/ 	.word	0x0500000f


	//   ....[134]....
        /*028c*/ 	.word	0x0500000f


	//   ....[135]....
        /*0290*/ 	.word	0x0500000f


	//   ....[136]....
        /*0294*/ 	.word	0x0500000f


	//   ....[137]....
        /*0298*/ 	.word	0x0500000f


	//   ....[138]....
        /*029c*/ 	.word	0x0500000f


	//   ....[139]....
        /*02a0*/ 	.word	0x0500000f


	//   ....[140]....
        /*02a4*/ 	.word	0x0500000f


	//   ....[141]....
        /*02a8*/ 	.word	0x0500000f


	//   ....[142]....
        /*02ac*/ 	.word	0x0500000f


	//   ....[143]....
        /*02b0*/ 	.word	0x0500000f


	//   ....[144]....
        /*02b4*/ 	.word	0x0500000f


	//   ....[145]....
        /*02b8*/ 	.word	0x0500000f


	//   ....[146]....
        /*02bc*/ 	.word	0x0500000f


	//   ....[147]....
        /*02c0*/ 	.word	0x0500000f


	//   ....[148]....
        /*02c4*/ 	.word	0x0500000f


	//   ....[149]....
        /*02c8*/ 	.word	0x0500000f


	//   ....[150]....
        /*02cc*/ 	.word	0x0500000f


	//   ....[151]....
        /*02d0*/ 	.word	0x0500000f


	//   ....[152]....
        /*02d4*/ 	.word	0x0500000f


	//   ....[153]....
        /*02d8*/ 	.word	0x0500000f


	//   ....[154]....
        /*02dc*/ 	.word	0x0500000f


	//   ....[155]....
        /*02e0*/ 	.word	0x0500000f


	//   ....[156]....
        /*02e4*/ 	.word	0x0500000f


	//   ....[157]....
        /*02e8*/ 	.word	0x0500000f


	//   ....[158]....
        /*02ec*/ 	.word	0x0500000f


	//   ....[159]....
        /*02f0*/ 	.word	0x0500000f


	//   ....[160]....
        /*02f4*/ 	.word	0x0500000f


	//   ....[161]....
        /*02f8*/ 	.word	0x0500000f


	//   ....[162]....
        /*02fc*/ 	.word	0x0500000f


	//   ....[163]....
        /*0300*/ 	.word	0x0500000f


	//   ....[164]....
        /*0304*/ 	.word	0x0500000f


	//   ....[165]....
        /*0308*/ 	.word	0x0500000f


	//   ....[166]....
        /*030c*/ 	.word	0x0500000f


	//   ....[167]....
        /*0310*/ 	.word	0x0500000f


	//   ....[168]....
        /*0314*/ 	.word	0x0500000f


	//   ....[169]....
        /*0318*/ 	.word	0x0500000f


	//   ....[170]....
        /*031c*/ 	.word	0x0500000f


	//   ....[171]....
        /*0320*/ 	.word	0x0500000f


	//   ....[172]....
        /*0324*/ 	.word	0x0500000f


	//   ....[173]....
        /*0328*/ 	.word	0x0500000f


	//   ....[174]....
        /*032c*/ 	.word	0x0500000f


	//   ....[175]....
        /*0330*/ 	.word	0x0500000f


	//   ....[176]....
        /*0334*/ 	.word	0x0500000f


	//   ....[177]....
        /*0338*/ 	.word	0x0500000f


	//   ....[178]....
        /*033c*/ 	.word	0x0500000f


	//   ....[179]....
        /*0340*/ 	.word	0x0500000f


	//   ....[180]....
        /*0344*/ 	.word	0x0500000f


	//   ....[181]....
        /*0348*/ 	.word	0x0500000f


	//   ....[182]....
        /*034c*/ 	.word	0x0500000f


	//   ....[183]....
        /*0350*/ 	.word	0x0500000f


	//   ....[184]....
        /*0354*/ 	.word	0x0500000f


	//   ....[185]....
        /*0358*/ 	.word	0x0500000f


	//   ....[186]....
        /*035c*/ 	.word	0x0500000f


	//   ....[187]....
        /*0360*/ 	.word	0x0500000f


	//   ....[188]....
        /*0364*/ 	.word	0x0500000f


	//   ....[189]....
        /*0368*/ 	.word	0x0500000f


	//   ....[190]....
        /*036c*/ 	.word	0x0500000f


	//   ....[191]....
        /*0370*/ 	.word	0x0500000f


	//   ....[192]....
        /*0374*/ 	.word	0x0500000f


	//   ....[193]....
        /*0378*/ 	.word	0x0500000f


	//   ....[194]....
        /*037c*/ 	.word	0x0500000f


	//   ....[195]....
        /*0380*/ 	.word	0x0500000f


	//   ....[196]....
        /*0384*/ 	.word	0x0500000f


	//   ....[197]....
        /*0388*/ 	.word	0x0500000f


	//   ....[198]....
        /*038c*/ 	.word	0x0500000f


	//----- nvinfo : EIATTR_COOP_GROUP_INSTR_OFFSETS
	.align		4
.L_519:
        /*0390*/ 	.byte	0x04, 0x28
        /*0392*/ 	.short	(.L_521 - .L_520)


	//   ....[0]....
.L_520:
        /*0394*/ 	.word	0x00000080


	//   ....[1]....
        /*0398*/ 	.word	0x000000b0


	//   ....[2]....
        /*039c*/ 	.word	0x000002f0


	//   ....[3]....
        /*03a0*/ 	.word	0x00000450


	//   ....[4]....
        /*03a4*/ 	.word	0x00000570


	//   ....[5]....
        /*03a8*/ 	.word	0x000006d0


	//   ....[6]....
        /*03ac*/ 	.word	0x000013a0


	//   ....[7]....
        /*03b0*/ 	.word	0x00002980


	//   ....[8]....
        /*03b4*/ 	.word	0x000029c0


	//   ....[9]....
        /*03b8*/ 	.word	0x00003700


	//   ....[10]....
        /*03bc*/ 	.word	0x00003740


	//   ....[11]....
        /*03c0*/ 	.word	0x00003760


	//   ....[12]....
        /*03c4*/ 	.word	0x00003780


	//   ....[13]....
        /*03c8*/ 	.word	0x000053c0


	//   ....[14]....
        /*03cc*/ 	.word	0x00005400


	//   ....[15]....
        /*03d0*/ 	.word	0x000062b0


	//   ....[16]....
        /*03d4*/ 	.word	0x000062e0


	//   ....[17]....
        /*03d8*/ 	.word	0x00006310


	//   ....[18]....
        /*03dc*/ 	.word	0x00006320


	//   ....[19]....
        /*03e0*/ 	.word	0x00008c20


	//   ....[20]....
        /*03e4*/ 	.word	0x00008c70


	//   ....[21]....
        /*03e8*/ 	.word	0x00008c90


	//   ....[22]....
        /*03ec*/ 	.word	0x00008cb0


	//   ....[23]....
        /*03f0*/ 	.word	0x0000a280


	//   ....[24]....
        /*03f4*/ 	.word	0x0000a2b0


	//   ....[25]....
        /*03f8*/ 	.word	0x0000a300


	//   ....[26]....
        /*03fc*/ 	.word	0x0000a310


	//   ....[27]....
        /*0400*/ 	.word	0x0000b420


	//   ....[28]....
        /*0404*/ 	.word	0x0000b470


	//   ....[29]....
        /*0408*/ 	.word	0x0000b4b0


	//   ....[30]....
        /*040c*/ 	.word	0x0000b4e0


	//   ....[31]....
        /*0410*/ 	.word	0x0000b520


	//   ....[32]....
        /*0414*/ 	.word	0x0000b540


	//   ....[33]....
        /*0418*/ 	.word	0x0000c1b0


	//   ....[34]....
        /*041c*/ 	.word	0x0000c1c0


	//   ....[35]....
        /*0420*/ 	.word	0x0000d200


	//   ....[36]....
        /*0424*/ 	.word	0x0000e420


	//   ....[37]....
        /*0428*/ 	.word	0x0000e440


	//   ....[38]....
        /*042c*/ 	.word	0x0000e460


	//   ....[39]....
        /*0430*/ 	.word	0x0000e480


	//   ....[40]....
        /*0434*/ 	.word	0x0000e4d0


	//   ....[41]....
        /*0438*/ 	.word	0x0000e4f0


	//   ....[42]....
        /*043c*/ 	.word	0x0000e540


	//   ....[43]....
        /*0440*/ 	.word	0x0000e560


	//   ....[44]....
        /*0444*/ 	.word	0x0000e5b0


	//   ....[45]....
        /*0448*/ 	.word	0x0000e5d0


	//   ....[46]....
        /*044c*/ 	.word	0x0000e620


	//   ....[47]....
        /*0450*/ 	.word	0x0000e640


	//   ....[48]....
        /*0454*/ 	.word	0x0000ebf0


	//   ....[49]....
        /*0458*/ 	.word	0x0000ec40


	//   ....[50]....
        /*045c*/ 	.word	0x0000ec60


	//   ....[51]....
        /*0460*/ 	.word	0x0000ec90


	//   ....[52]....
        /*0464*/ 	.word	0x0000ece0


	//   ....[53]....
        /*0468*/ 	.word	0x0000ed10


	//   ....[54]....
        /*046c*/ 	.word	0x0000eda0


	//   ....[55]....
        /*0470*/ 	.word	0x0000edc0


	//   ....[56]....
        /*0474*/ 	.word	0x0000ee20


	//   ....[57]....
        /*0478*/ 	.word	0x0000ee70


	//   ....[58]....
        /*047c*/ 	.word	0x0000eeb0


	//   ....[59]....
        /*0480*/ 	.word	0x0000ef10


	//   ....[60]....
        /*0484*/ 	.word	0x0000efd0


	//   ....[61]....
        /*0488*/ 	.word	0x0000eff0


	//   ....[62]....
        /*048c*/ 	.word	0x0000f020


	//   ....[63]....
        /*0490*/ 	.word	0x0000f150


	//   ....[64]....
        /*0494*/ 	.word	0x0000f680


	//   ....[65]....
        /*0498*/ 	.word	0x0000f6b0


	//   ....[66]....
        /*049c*/ 	.word	0x0000f730


	//   ....[67]....
        /*04a0*/ 	.word	0x0000f790


	//   ....[68]....
        /*04a4*/ 	.word	0x0000f7c0


	//   ....[69]....
        /*04a8*/ 	.word	0x0000f800


	//   ....[70]....
        /*04ac*/ 	.word	0x0000f8c0


	//   ....[71]....
        /*04b0*/ 	.word	0x0000f8d0


	//   ....[72]....
        /*04b4*/ 	.word	0x0000f980


	//   ....[73]....
        /*04b8*/ 	.word	0x0000f9b0


	//   ....[74]....
        /*04bc*/ 	.word	0x0000fa50


	//   ....[75]....
        /*04c0*/ 	.word	0x0000fa70


	//   ....[76]....
        /*04c4*/ 	.word	0x0000fb10


	//   ....[77]....
        /*04c8*/ 	.word	0x0000fb40


	//   ....[78]....
        /*04cc*/ 	.word	0x0000fbd0


	//   ....[79]....
        /*04d0*/ 	.word	0x0000fc20


	//   ....[80]....
        /*04d4*/ 	.word	0x0000fff0


	//   ....[81]....
        /*04d8*/ 	.word	0x00010020


	//   ....[82]....
        /*04dc*/ 	.word	0x00010050


	//   ....[83]....
        /*04e0*/ 	.word	0x00010070


	//   ....[84]....
        /*04e4*/ 	.word	0x00010090


	//   ....[85]....
        /*04e8*/ 	.word	0x000100c0


	//   ....[86]....
        /*04ec*/ 	.word	0x000100f0


	//   ....[87]....
        /*04f0*/ 	.word	0x00010160


	//   ....[88]....
        /*04f4*/ 	.word	0x00010180


	//   ....[89]....
        /*04f8*/ 	.word	0x000101b0


	//   ....[90]....
        /*04fc*/ 	.word	0x00010260


	//   ....[91]....
        /*0500*/ 	.word	0x00010310


	//   ....[92]....
        /*0504*/ 	.word	0x00010ae0


	//   ....[93]....
        /*0508*/ 	.word	0x00010b00


	//   ....[94]....
        /*050c*/ 	.word	0x00010b10


	//   ....[95]....
        /*0510*/ 	.word	0x00010b30


	//   ....[96]....
        /*0514*/ 	.word	0x00010b50


	//   ....[97]....
        /*0518*/ 	.word	0x00010b80


	//   ....[98]....
        /*051c*/ 	.word	0x00010ba0


	//   ....[99]....
        /*0520*/ 	.word	0x00010bd0


	//   ....[100]....
        /*0524*/ 	.word	0x00010bf0


	//   ....[101]....
        /*0528*/ 	.word	0x00010c20


	//   ....[102]....
        /*052c*/ 	.word	0x00010c40


	//   ....[103]....
        /*0530*/ 	.word	0x00010c70


	//   ....[104]....
        /*0534*/ 	.word	0x00010fd0


	//   ....[105]....
        /*0538*/ 	.word	0x00010ff0


	//   ....[106]....
        /*053c*/ 	.word	0x00011000


	//   ....[107]....
        /*0540*/ 	.word	0x00011010


	//   ....[108]....
        /*0544*/ 	.word	0x00011030


	//   ....[109]....
        /*0548*/ 	.word	0x00011050


	//   ....[110]....
        /*054c*/ 	.word	0x000110b0


	//   ....[111]....
        /*0550*/ 	.word	0x000110d0


	//   ....[112]....
        /*0554*/ 	.word	0x00011130


	//   ....[113]....
        /*0558*/ 	.word	0x00011140


	//   ....[114]....
        /*055c*/ 	.word	0x000111c0


	//   ....[115]....
        /*0560*/ 	.word	0x00011230


	//   ....[116]....
        /*0564*/ 	.word	0x00011560


	//   ....[117]....
        /*0568*/ 	.word	0x00011b10


	//   ....[118]....
        /*056c*/ 	.word	0x00011c00


	//   ....[119]....
        /*0570*/ 	.word	0x00011ca0


	//   ....[120]....
        /*0574*/ 	.word	0x00011d00


	//   ....[121]....
        /*0578*/ 	.word	0x00011dc0


	//   ....[122]....
        /*057c*/ 	.word	0x00011e20


	//   ....[123]....
        /*0580*/ 	.word	0x00011ee0


	//   ....[124]....
        /*0584*/ 	.word	0x00011f40


	//   ....[125]....
        /*0588*/ 	.word	0x00012000


	//   ....[126]....
        /*058c*/ 	.word	0x00012060


	//   ....[127]....
        /*0590*/ 	.word	0x00012120


	//   ....[128]....
        /*0594*/ 	.word	0x00012180


	//   ....[129]....
        /*0598*/ 	.word	0x00012220


	//   ....[130]....
        /*059c*/ 	.word	0x000122d0


	//   ....[131]....
        /*05a0*/ 	.word	0x00012330


	//   ....[132]....
        /*05a4*/ 	.word	0x000123e0


	//   ....[133]....
        /*05a8*/ 	.word	0x000124d0


	//   ....[134]....
        /*05ac*/ 	.word	0x00012610


	//   ....[135]....
        /*05b0*/ 	.word	0x00012670


	//   ....[136]....
        /*05b4*/ 	.word	0x00012780


	//   ....[137]....
        /*05b8*/ 	.word	0x000127e0


	//   ....[138]....
        /*05bc*/ 	.word	0x00012930


	//   ....[139]....
        /*05c0*/ 	.word	0x00012990


	//   ....[140]....
        /*05c4*/ 	.word	0x000129f0


	//   ....[141]....
        /*05c8*/ 	.word	0x00012ae0


	//   ....[142]....
        /*05cc*/ 	.word	0x00012c10


	//   ....[143]....
        /*05d0*/ 	.word	0x00012c80


	//   ....[144]....
        /*05d4*/ 	.word	0x00012d20


	//   ....[145]....
        /*05d8*/ 	.word	0x00012db0


	//   ....[146]....
        /*05dc*/ 	.word	0x00012e40


	//   ....[147]....
        /*05e0*/ 	.word	0x00012ee0


	//   ....[148]....
        /*05e4*/ 	.word	0x00012f70


	//   ....[149]....
        /*05e8*/ 	.word	0x00013040


	//   ....[150]....
        /*05ec*/ 	.word	0x00013170


	//   ....[151]....
        /*05f0*/ 	.word	0x000131c0


	//   ....[152]....
        /*05f4*/ 	.word	0x00013240


	//   ....[153]....
        /*05f8*/ 	.word	0x00013320


	//   ....[154]....
        /*05fc*/ 	.word	0x00013450


	//   ....[155]....
        /*0600*/ 	.word	0x000134a0


	//   ....[156]....
        /*0604*/ 	.word	0x00013510


	//   ....[157]....
        /*0608*/ 	.word	0x00013600


	//   ....[158]....
        /*060c*/ 	.word	0x00013730


	//   ....[159]....
        /*0610*/ 	.word	0x00013780


	//   ....[160]....
        /*0614*/ 	.word	0x00013800


	//   ....[161]....
        /*0618*/ 	.word	0x000138d0


	//   ....[162]....
        /*061c*/ 	.word	0x00013a20


	//   ....[163]....
        /*0620*/ 	.word	0x00013ae0


	//   ....[164]....
        /*0624*/ 	.word	0x00013b70


	//   ....[165]....
        /*0628*/ 	.word	0x00013c30


	//   ....[166]....
        /*062c*/ 	.word	0x00013d10


	//   ....[167]....
        /*0630*/ 	.word	0x00013dd0


	//   ....[168]....
        /*0634*/ 	.word	0x00013eb0


	//   ....[169]....
        /*0638*/ 	.word	0x00013f70


	//   ....[170]....
        /*063c*/ 	.word	0x00014050


	//   ....[171]....
        /*0640*/ 	.word	0x00014110


	//   ....[172]....
        /*0644*/ 	.word	0x000141f0


	//   ....[173]....
        /*0648*/ 	.word	0x000142c0


	//   ....[174]....
        /*064c*/ 	.word	0x00014420


	//   ....[175]....
        /*0650*/ 	.word	0x000144c0


	//   ....[176]....
        /*0654*/ 	.word	0x00014520


	//   ....[177]....
        /*0658*/ 	.word	0x000145c0


	//   ....[178]....
        /*065c*/ 	.word	0x00014620


	//   ....[179]....
        /*0660*/ 	.word	0x000146c0


	//   ....[180]....
        /*0664*/ 	.word	0x00014720


	//   ....[181]....
        /*0668*/ 	.word	0x000147c0


	//   ....[182]....
        /*066c*/ 	.word	0x00014820


	//   ....[183]....
        /*0670*/ 	.word	0x000148c0


	//   ....[184]....
        /*0674*/ 	.word	0x00014920


	//   ....[185]....
        /*0678*/ 	.word	0x000149c0


	//   ....[186]....
        /*067c*/ 	.word	0x00014aa0


	//   ....[187]....
        /*0680*/ 	.word	0x00014b40


	//   ....[188]....
        /*0684*/ 	.word	0x00014bb0


	//   ....[189]....
        /*0688*/ 	.word	0x00014c80


	//   ....[190]....
        /*068c*/ 	.word	0x00014ce0


	//   ....[191]....
        /*0690*/ 	.word	0x00014db0


	//   ....[192]....
        /*0694*/ 	.word	0x00014e10


	//   ....[193]....
        /*0698*/ 	.word	0x00014ee0


	//   ....[194]....
        /*069c*/ 	.word	0x00014f40


	//   ....[195]....
        /*06a0*/ 	.word	0x00015010


	//   ....[196]....
        /*06a4*/ 	.word	0x00015070


	//   ....[197]....
        /*06a8*/ 	.word	0x00015140


	//   ....[198]....
        /*06ac*/ 	.word	0x00015250


	//----- nvinfo : EIATTR_REG_RECONFIG
	.align		4
.L_521:
        /*06b0*/ 	.byte	0x01, 0x54
	.zero		2


	//----- nvinfo : EIATTR_SYSCALL_OFFSETS
	.align		4
        /*06b4*/ 	.byte	0x04, 0x46
        /*06b6*/ 	.short	(.L_523 - .L_522)


	//   ....[0]....
.L_522:
        /*06b8*/ 	.word	0x000015e0


	//   ....[1]....
        /*06bc*/ 	.word	0x0000da60


	//   ....[2]....
        /*06c0*/ 	.word	0x0000dba0


	//   ....[3]....
        /*06c4*/ 	.word	0x0000dc90


	//   ....[4]....
        /*06c8*/ 	.word	0x0000e8c0


	//   ....[5]....
        /*06cc*/ 	.word	0x0000f3a0


	//----- nvinfo : EIATTR_MBARRIER_INSTR_OFFSETS
	.align		4
.L_523:
        /*06d0*/ 	.byte	0x04, 0x39
        /*06d2*/ 	.short	(.L_525 - .L_524)


	//   ....[0]....
.L_524:
        /*06d4*/ 	.word	0x00000190
        /*06d8*/ 	.word	0x000000ff
        /*06dc*/ 	.word	0x00032400
        /*06e0*/ 	.short	0x0100
        /*06e2*/ 	.byte	0x08
	.zero		1


	//   ....[1]....
        /*06e4*/ 	.word	0x000001a0
        /*06e8*/ 	.word	0x000000ff
        /*06ec*/ 	.word	0x00032410
        /*06f0*/ 	.short	0x0100
        /*06f2*/ 	.byte	0x08
	.zero		1


	//   ....[2]....
        /*06f4*/ 	.word	0x000001b0
        /*06f8*/ 	.word	0x000000ff
        /*06fc*/ 	.word	0x00032420
        /*0700*/ 	.short	0x0100
        /*0702*/ 	.byte	0x08
	.zero		1


	//   ....[3]....
        /*0704*/ 	.word	0x000002a0
        /*0708*/ 	.word	0x000000ff
        /*070c*/ 	.word	0x00032430
        /*0710*/ 	.short	0x0100
        /*0712*/ 	.byte	0x08
	.zero		1


	//   ....[4]....
        /*0714*/ 	.word	0x000002b0
        /*0718*/ 	.word	0x000000ff
        /*071c*/ 	.word	0x00032440
        /*0720*/ 	.short	0x0100
        /*0722*/ 	.byte	0x08
	.zero		1


	//   ....[5]....
        /*0724*/ 	.word	0x000002c0
        /*0728*/ 	.word	0x000000ff
        /*072c*/ 	.word	0x00032438
        /*0730*/ 	.short	0x0100
        /*0732*/ 	.byte	0x08
	.zero		1


	//   ....[6]....
        /*0734*/ 	.word	0x000002d0
        /*0738*/ 	.word	0x000000ff
        /*073c*/ 	.word	0x00032448
        /*0740*/ 	.short	0x0100
        /*0742*/ 	.byte	0x08
	.zero		1


	//   ....[7]....
        /*0744*/ 	.word	0x00000400
        /*0748*/ 	.word	0x000000ff
        /*074c*/ 	.word	0x00032450
        /*0750*/ 	.short	0x0100
        /*0752*/ 	.byte	0x08
	.zero		1


	//   ....[8]....
        /*0754*/ 	.word	0x00000410
        /*0758*/ 	.word	0x000000ff
        /*075c*/ 	.word	0x00032460
        /*0760*/ 	.short	0x0100
        /*0762*/ 	.byte	0x08
	.zero		1


	//   ....[9]....
        /*0764*/ 	.word	0x00000420
        /*0768*/ 	.word	0x000000ff
        /*076c*/ 	.word	0x00032458
        /*0770*/ 	.short	0x0100
        /*0772*/ 	.byte	0x08
	.zero		1


	//   ....[10]....
        /*0774*/ 	.word	0x00000430
        /*0778*/ 	.word	0x000000ff
        /*077c*/ 	.word	0x00032468
        /*0780*/ 	.short	0x0100
        /*0782*/ 	.byte	0x08
	.zero		1


	//   ....[11]....
        /*0784*/ 	.word	0x00000520
        /*0788*/ 	.word	0x000000ff
        /*078c*/ 	.word	0x00032470
        /*0790*/ 	.short	0x0100
        /*0792*/ 	.byte	0x06
	.zero		1


	//   ....[12]....
        /*0794*/ 	.word	0x00000530
        /*0798*/ 	.word	0x000000ff
        /*079c*/ 	.word	0x00032480
        /*07a0*/ 	.short	0x0100
        /*07a2*/ 	.byte	0x06
	.zero		1


	//   ....[13]....
        /*07a4*/ 	.word	0x00000540
        /*07a8*/ 	.word	0x000000ff
        /*07ac*/ 	.word	0x00032478
        /*07b0*/ 	.short	0x0100
        /*07b2*/ 	.byte	0x06
	.zero		1


	//   ....[14]....
        /*07b4*/ 	.word	0x00000550
        /*07b8*/ 	.word	0x000000ff
        /*07bc*/ 	.word	0x00032488
        /*07c0*/ 	.short	0x0100
        /*07c2*/ 	.byte	0x06
	.zero		1


	//   ....[15]....
        /*07c4*/ 	.word	0x00000680
        /*07c8*/ 	.word	0x000000ff
        /*07cc*/ 	.word	0x00032490
        /*07d0*/ 	.short	0x0100
        /*07d2*/ 	.byte	0x08
	.zero		1


	//   ....[16]....
        /*07d4*/ 	.word	0x00000690
        /*07d8*/ 	.word	0x000000ff
        /*07dc*/ 	.word	0x000324a0
        /*07e0*/ 	.short	0x0100
        /*07e2*/ 	.byte	0x08
	.zero		1


	//   ....[17]....
        /*07e4*/ 	.word	0x000006a0
        /*07e8*/ 	.word	0x000000ff
        /*07ec*/ 	.word	0x00032498
        /*07f0*/ 	.short	0x0100
        /*07f2*/ 	.byte	0x08
	.zero		1


	//   ....[18]....
        /*07f4*/ 	.word	0x000006b0
        /*07f8*/ 	.word	0x000000ff
        /*07fc*/ 	.word	0x000324a8
        /*0800*/ 	.short	0x0100
        /*0802*/ 	.byte	0x08
	.zero		1


	//   ....[19]....
        /*0804*/ 	.word	0x000007e0
        /*0808*/ 	.word	0x000000ff
        /*080c*/ 	.word	0x000324b0
        /*0810*/ 	.short	0x0100
        /*0812*/ 	.byte	0x08
	.zero		1


	//   ....[20]....
        /*0814*/ 	.word	0x000007f0
        /*0818*/ 	.word	0x000000ff
        /*081c*/ 	.word	0x000324c0
        /*0820*/ 	.short	0x0100
        /*0822*/ 	.byte	0x08
	.zero		1


	//   ....[21]....
        /*0824*/ 	.word	0x00000800
        /*0828*/ 	.word	0x000000ff
        /*082c*/ 	.word	0x000324b8
        /*0830*/ 	.short	0x0100
        /*0832*/ 	.byte	0x08
	.zero		1


	//   ....[22]....
        /*0834*/ 	.word	0x00000810
        /*0838*/ 	.word	0x000000ff
        /*083c*/ 	.word	0x000324c8
        /*0840*/ 	.short	0x0100
        /*0842*/ 	.byte	0x08
	.zero		1


	//   ....[23]....
        /*0844*/ 	.word	0x00001610
        /*0848*/ 	.word	0x000000ff
        /*084c*/ 	.word	0x00032400
        /*0850*/ 	.short	0x010a
        /*0852*/ 	.byte	0x3d
	.zero		1


	//   ....[24]....
        /*0854*/ 	.word	0x00001690
        /*0858*/ 	.word	0x000000ff
        /*085c*/ 	.word	0x00032430
        /*0860*/ 	.short	0x010a
        /*0862*/ 	.byte	0x3d
	.zero		1


	//   ....[25]....
        /*0864*/ 	.word	0x000016d0
        /*0868*/ 	.word	0x000000ff
        /*086c*/ 	.word	0x00032430
        /*0870*/ 	.short	0x010a
        /*0872*/ 	.byte	0x3d
	.zero		1


	//   ....[26]....
        /*0874*/ 	.word	0x000019d0
        /*0878*/ 	.word	0x000000ff
        /*087c*/ 	.word	0x00032410
        /*0880*/ 	.short	0x010a
        /*0882*/ 	.byte	0x3d
	.zero		1


	//   ....[27]....
        /*0884*/ 	.word	0x00001a10
        /*0888*/ 	.word	0x000000ff
        /*088c*/ 	.word	0x00032450
        /*0890*/ 	.short	0x010a
        /*0892*/ 	.byte	0x3d
	.zero		1


	//   ....[28]....
        /*0894*/ 	.word	0x00001a50
        /*0898*/ 	.word	0x000000ff
        /*089c*/ 	.word	0x00032450
        /*08a0*/ 	.short	0x010a
        /*08a2*/ 	.byte	0x3d
	.zero		1


	//   ....[29]....
        /*08a4*/ 	.word	0x00002d90
        /*08a8*/ 	.word	0x000000ff
        /*08ac*/ 	.word	0x00000000
        /*08b0*/ 	.short	0x0101
        /*08b2*/ 	.byte	0x04
	.zero		1


	//   ....[30]....
        /*08b4*/ 	.word	0x00004540
        /*08b8*/ 	.word	0x000000ff
        /*08bc*/ 	.word	0x00000000
        /*08c0*/ 	.short	0x0101
        /*08c2*/ 	.byte	0x06
	.zero		1


	//   ....[31]....
        /*08c4*/ 	.word	0x00004690
        /*08c8*/ 	.word	0x000000ff
        /*08cc*/ 	.word	0x00032430
        /*08d0*/ 	.short	0x010a
        /*08d2*/ 	.byte	0x05
	.zero		1


	//   ....[32]....
        /*08d4*/ 	.word	0x000046d0
        /*08d8*/ 	.word	0x000000ff
        /*08dc*/ 	.word	0x00032430
        /*08e0*/ 	.short	0x010a
        /*08e2*/ 	.byte	0x05
	.zero		1


	//   ....[33]....
        /*08e4*/ 	.word	0x00004a20
        /*08e8*/ 	.word	0x000000ff
        /*08ec*/ 	.word	0x00032450
        /*08f0*/ 	.short	0x010a
        /*08f2*/ 	.byte	0x05
	.zero		1


	//   ....[34]....
        /*08f4*/ 	.word	0x00004a60
        /*08f8*/ 	.word	0x000000ff
        /*08fc*/ 	.word	0x00032450
        /*0900*/ 	.short	0x010a
        /*0902*/ 	.byte	0x05
	.zero		1


	//   ....[35]....
        /*0904*/ 	.word	0x000058e0
        /*0908*/ 	.word	0x000000ff
        /*090c*/ 	.word	0x00000000
        /*0910*/ 	.short	0x0101
        /*0912*/ 	.byte	0x0b
	.zero		1


	//   ....[36]....
        /*0914*/ 	.word	0x00007910
        /*0918*/ 	.word	0x000000ff
        /*091c*/ 	.word	0x00000000
        /*0920*/ 	.short	0x0101
        /*0922*/ 	.byte	0x05
	.zero		1


	//   ....[37]....
        /*0924*/ 	.word	0x00007a40
        /*0928*/ 	.word	0x000000ff
        /*092c*/ 	.word	0x00032430
        /*0930*/ 	.short	0x010a
        /*0932*/ 	.byte	0x07
	.zero		1


	//   ....[38]....
        /*0934*/ 	.word	0x00007a80
        /*0938*/ 	.word	0x000000ff
        /*093c*/ 	.word	0x00032430
        /*0940*/ 	.short	0x010a
        /*0942*/ 	.byte	0x07
	.zero		1


	//   ....[39]....
        /*0944*/ 	.word	0x00007ca0
        /*0948*/ 	.word	0x000000ff
        /*094c*/ 	.word	0x00032450
        /*0950*/ 	.short	0x010a
        /*0952*/ 	.byte	0x07
	.zero		1


	//   ....[40]....
        /*0954*/ 	.word	0x00007ce0
        /*0958*/ 	.word	0x000000ff
        /*095c*/ 	.word	0x00032450
        /*0960*/ 	.short	0x010a
        /*0962*/ 	.byte	0x07
	.zero		1


	//   ....[41]....
        /*0964*/ 	.word	0x00008740
        /*0968*/ 	.word	0x000000ff
        /*096c*/ 	.word	0x00000000
        /*0970*/ 	.short	0x0101
        /*0972*/ 	.byte	0x0b
	.zero		1


	//   ....[42]....
        /*0974*/ 	.word	0x0000a260
        /*0978*/ 	.word	0x000000ff
        /*097c*/ 	.word	0x00000000
        /*0980*/ 	.short	0x0101
        /*0982*/ 	.byte	0x07
	.zero		1


	//   ....[43]....
        /*0984*/ 	.word	0x0000b550
        /*0988*/ 	.word	0x000000ff
        /*098c*/ 	.word	0x00000000
        /*0990*/ 	.short	0x0101
        /*0992*/ 	.byte	0x04
	.zero		1


	//   ....[44]....
        /*0994*/ 	.word	0x0000e1b0
        /*0998*/ 	.word	0x000000ff
        /*099c*/ 	.word	0x00032440
        /*09a0*/ 	.short	0x010a
        /*09a2*/ 	.byte	0x2c
	.zero		1


	//   ....[45]....
        /*09a4*/ 	.word	0x0000e6e0
        /*09a8*/ 	.word	0x000000ff
        /*09ac*/ 	.word	0x00032430
        /*09b0*/ 	.short	0x0107
        /*09b2*/ 	.byte	0x2c
	.zero		1


	//   ....[46]....
        /*09b4*/ 	.word	0x0000e750
        /*09b8*/ 	.word	0x000000ff
        /*09bc*/ 	.word	0x00032430
        /*09c0*/ 	.short	0x0101
        /*09c2*/ 	.byte	0x2c
	.zero		1


	//   ....[47]....
        /*09c4*/ 	.word	0x0000f220
        /*09c8*/ 	.word	0x000000ff
        /*09cc*/ 	.word	0x00032400
        /*09d0*/ 	.short	0x0107
        /*09d2*/ 	.byte	0x2c
	.zero		1


	//   ....[48]....
        /*09d4*/ 	.word	0x0000f270
        /*09d8*/ 	.word	0x000000ff
        /*09dc*/ 	.word	0x00032400
        /*09e0*/ 	.short	0x0101
        /*09e2*/ 	.byte	0x2c
	.zero		1


	//   ....[49]....
        /*09e4*/ 	.word	0x0000fd10
        /*09e8*/ 	.word	0x000000ff
        /*09ec*/ 	.word	0x00032410
        /*09f0*/ 	.short	0x0107
        /*09f2*/ 	.byte	0x2c
	.zero		1


	//   ....[50]....
        /*09f4*/ 	.word	0x0000fd70
        /*09f8*/ 	.word	0x000000ff
        /*09fc*/ 	.word	0x00032410
        /*0a00*/ 	.short	0x0101
        /*0a02*/ 	.byte	0x2c
	.zero		1


	//   ....[51]....
        /*0a04*/ 	.word	0x0000fd80
        /*0a08*/ 	.word	0x000000ff
        /*0a0c*/ 	.word	0x00032420
        /*0a10*/ 	.short	0x010a
        /*0a12*/ 	.byte	0x2c
	.zero		1


	//   ....[52]....
        /*0a14*/ 	.word	0x0000fdd0
        /*0a18*/ 	.word	0x000000ff
        /*0a1c*/ 	.word	0x00032460
        /*0a20*/ 	.short	0x010a
        /*0a22*/ 	.byte	0x2c
	.zero		1


	//   ....[53]....
        /*0a24*/ 	.word	0x00010510
        /*0a28*/ 	.word	0x000000ff
        /*0a2c*/ 	.word	0x00032450
        /*0a30*/ 	.short	0x0107
        /*0a32*/ 	.byte	0x2c
	.zero		1


	//   ....[54]....
        /*0a34*/ 	.word	0x00010590
        /*0a38*/ 	.word	0x000000ff
        /*0a3c*/ 	.word	0x00032450
        /*0a40*/ 	.short	0x0101
        /*0a42*/ 	.byte	0x2c
	.zero		1


	//   ....[55]....
        /*0a44*/ 	.word	0x000108e0
        /*0a48*/ 	.word	0x00000013
        /*0a4c*/ 	.word	0x00032440
        /*0a50*/ 	.short	0x010a
        /*0a52*/ 	.byte	0x3f
	.zero		1


	//   ....[56]....
        /*0a54*/ 	.word	0x00010d10
        /*0a58*/ 	.word	0x00000013
        /*0a5c*/ 	.word	0x00032430
        /*0a60*/ 	.short	0x0107
        /*0a62*/ 	.byte	0x3f
	.zero		1


	//   ....[57]....
        /*0a64*/ 	.word	0x00010dc0
        /*0a68*/ 	.word	0x00000013
        /*0a6c*/ 	.word	0x00032430
        /*0a70*/ 	.short	0x0101
        /*0a72*/ 	.byte	0x3f
	.zero		1


	//   ....[58]....
        /*0a74*/ 	.word	0x00010df0
        /*0a78*/ 	.word	0x00000013
        /*0a7c*/ 	.word	0x00032460
        /*0a80*/ 	.short	0x010a
        /*0a82*/ 	.byte	0x3f
	.zero		1


	//   ....[59]....
        /*0a84*/ 	.word	0x00011330
        /*0a88*/ 	.word	0x00000013
        /*0a8c*/ 	.word	0x00032450
        /*0a90*/ 	.short	0x0107
        /*0a92*/ 	.byte	0x3f
	.zero		1


	//   ....[60]....
        /*0a94*/ 	.word	0x000113f0
        /*0a98*/ 	.word	0x00000013
        /*0a9c*/ 	.word	0x00032450
        /*0aa0*/ 	.short	0x0101
        /*0aa2*/ 	.byte	0x3f
	.zero		1


	//   ....[61]....
        /*0aa4*/ 	.word	0x000114e0
        /*0aa8*/ 	.word	0x00000004
        /*0aac*/ 	.word	0x00032420
        /*0ab0*/ 	.short	0x010a
        /*0ab2*/ 	.byte	0x3f
	.zero		1


	//   ....[62]....
        /*0ab4*/ 	.word	0x00011640
        /*0ab8*/ 	.word	0x00000005
        /*0abc*/ 	.word	0x00032440
        /*0ac0*/ 	.short	0x010a
        /*0ac2*/ 	.byte	0x3f
	.zero		1


	//   ....[63]....
        /*0ac4*/ 	.word	0x000116e0
        /*0ac8*/ 	.word	0x00000011
        /*0acc*/ 	.word	0x00032440
        /*0ad0*/ 	.short	0x010a
        /*0ad2*/ 	.byte	0x3f
	.zero		1


	//   ....[64]....
        /*0ad4*/ 	.word	0x00011720
        /*0ad8*/ 	.word	0x00000005
        /*0adc*/ 	.word	0x00032460
        /*0ae0*/ 	.short	0x010a
        /*0ae2*/ 	.byte	0x3f
	.zero		1


	//   ....[65]....
        /*0ae4*/ 	.word	0x00011760
        /*0ae8*/ 	.word	0x00000011
        /*0aec*/ 	.word	0x00032460
        /*0af0*/ 	.short	0x010a
        /*0af2*/ 	.byte	0x3f
	.zero		1


	//   ....[66]....
        /*0af4*/ 	.word	0x000117d0
        /*0af8*/ 	.word	0x00000003
        /*0afc*/ 	.word	0x00032400
        /*0b00*/ 	.short	0x010a
        /*0b02*/ 	.byte	0x3f
	.zero		1


	//   ....[67]....
        /*0b04*/ 	.word	0x00011830
        /*0b08*/ 	.word	0x00000003
        /*0b0c*/ 	.word	0x00032430
        /*0b10*/ 	.short	0x010a
        /*0b12*/ 	.byte	0x3f
	.zero		1


	//   ....[68]....
        /*0b14*/ 	.word	0x00011890
        /*0b18*/ 	.word	0x00000003
        /*0b1c*/ 	.word	0x00032410
        /*0b20*/ 	.short	0x010a
        /*0b22*/ 	.byte	0x3f
	.zero		1


	//   ....[69]....
        /*0b24*/ 	.word	0x000118f0
        /*0b28*/ 	.word	0x00000003
        /*0b2c*/ 	.word	0x00032450
        /*0b30*/ 	.short	0x010a
        /*0b32*/ 	.byte	0x3f
	.zero		1


	//   ....[70]....
        /*0b34*/ 	.word	0x00011950
        /*0b38*/ 	.word	0x00000099
        /*0b3c*/ 	.word	0x00032430
        /*0b40*/ 	.short	0x010a
        /*0b42*/ 	.byte	0x3f
	.zero		1


	//   ....[71]....
        /*0b44*/ 	.word	0x000119b0
        /*0b48*/ 	.word	0x000000cb
        /*0b4c*/ 	.word	0x00032450
        /*0b50*/ 	.short	0x010a
        /*0b52*/ 	.byte	0x3f
	.zero		1


	//   ....[72]....
        /*0b54*/ 	.word	0x00011a10
        /*0b58*/ 	.word	0x00000099
        /*0b5c*/ 	.word	0x00032430
        /*0b60*/ 	.short	0x010a
        /*0b62*/ 	.byte	0x3f
	.zero		1


	//   ....[73]....
        /*0b64*/ 	.word	0x00011a70
        /*0b68*/ 	.word	0x000000cb
        /*0b6c*/ 	.word	0x00032450
        /*0b70*/ 	.short	0x010a
        /*0b72*/ 	.byte	0x3f
	.zero		1


	//   ....[74]....
        /*0b74*/ 	.word	0x00011b50
        /*0b78*/ 	.word	0x00000003
        /*0b7c*/ 	.word	0x00032440
        /*0b80*/ 	.short	0x010a
        /*0b82*/ 	.byte	0x3f
	.zero		1


	//   ....[75]....
        /*0b84*/ 	.word	0x00013910
        /*0b88*/ 	.word	0x00000003
        /*0b8c*/ 	.word	0x00032420
        /*0b90*/ 	.short	0x010a
        /*0b92*/ 	.byte	0x3f
	.zero		1


	//   ....[76]....
        /*0b94*/ 	.word	0x00013970
        /*0b98*/ 	.word	0x00000003
        /*0b9c*/ 	.word	0x00032460
        /*0ba0*/ 	.short	0x010a
        /*0ba2*/ 	.byte	0x3f
	.zero		1


	//   ....[77]....
        /*0ba4*/ 	.word	0x00014370
        /*0ba8*/ 	.word	0x00000013
        /*0bac*/ 	.word	0x00032440
        /*0bb0*/ 	.short	0x010a
        /*0bb2*/ 	.byte	0x3f
	.zero		1


	//   ....[78]....
        /*0bb4*/ 	.word	0x000149f0
        /*0bb8*/ 	.word	0x00000013
        /*0bbc*/ 	.word	0x00032460
        /*0bc0*/ 	.short	0x010a
        /*0bc2*/ 	.byte	0x3f
	.zero		1


	//   ....[79]....
        /*0bc4*/ 	.word	0x00015170
        /*0bc8*/ 	.word	0x00000004
        /*0bcc*/ 	.word	0x00032420
        /*0bd0*/ 	.short	0x010a
        /*0bd2*/ 	.byte	0x3f
	.zero		1


	//   ....[80]....
        /*0bd4*/ 	.word	0x00015310
        /*0bd8*/ 	.word	0x00000005
        /*0bdc*/ 	.word	0x00032440
        /*0be0*/ 	.short	0x010a
        /*0be2*/ 	.byte	0x3f
	.zero		1


	//   ....[81]....
        /*0be4*/ 	.word	0x00015360
        /*0be8*/ 	.word	0x00000011
        /*0bec*/ 	.word	0x00032440
        /*0bf0*/ 	.short	0x010a
        /*0bf2*/ 	.byte	0x3f
	.zero		1


	//   ....[82]....
        /*0bf4*/ 	.word	0x000153b0
        /*0bf8*/ 	.word	0x00000005
        /*0bfc*/ 	.word	0x00032460
        /*0c00*/ 	.short	0x010a
        /*0c02*/ 	.byte	0x3f
	.zero		1


	//----- nvinfo : EIATTR_NUM_MBARRIERS
	.align		4
.L_525:
        /*0c04*/ 	.byte	0x03, 0x38
        /*0c06*/ 	.short	0x0017


	//----- nvinfo : EIATTR_EXIT_INSTR_OFFSETS
	.align		4
        /*0c08*/ 	.byte	0x04, 0x1c
        /*0c0a*/ 	.short	(.L_527 - .L_526)


	//   ....[0]....
.L_526:
        /*0c0c*/ 	.word	0x000117b0


	//----- nvinfo : EIATTR_MAX_THREADS
	.align		4
.L_527:
        /*0c10*/ 	.byte	0x04, 0x05
        /*0c12*/ 	.short	(.L_529 - .L_528)
.L_528:
        /*0c14*/ 	.word	0x00000180
        /*0c18*/ 	.word	0x00000001
        /*0c1c*/ 	.word	0x00000001


	//----- nvinfo : EIATTR_CRS_STACK_SIZE
	.align		4
.L_529:
        /*0c20*/ 	.byte	0x04, 0x1e
        /*0c22*/ 	.short	(.L_531 - .L_530)
.L_530:
        /*0c24*/ 	.word	0x00000000


	//----- nvinfo : EIATTR_CBANK_PARAM_SIZE
	.align		4
.L_531:
        /*0c28*/ 	.byte	0x03, 0x19
        /*0c2a*/ 	.short	0x0b70


	//----- nvinfo : EIATTR_PARAM_CBANK
	.align		4
        /*0c2c*/ 	.byte	0x04, 0x0a
        /*0c2e*/ 	.short	(.L_533 - .L_532)
	.align		4
.L_532:
        /*0c30*/ 	.word	index@(.nv.constant0._ZN7cutlass13device_kernelIN5flash11enable_sm90INS1_16FlashAttnFwdSm90INS1_25CollectiveMainloopFwdSm90ILi2EN4cute5tupleIJNS5_1CILi1EEES8_S8_EEENS6_IJNS7_ILi128EEENS7_ILi96EEENS7_ILi64EEEEEELi256ENS_10bfloat16_tEfNS_4arch4Sm90ELb1ELb0ELb1ELb0ELb1ELb0ELb1ELb1ELb0ELb1ELb1ELb0EEENS1_21CollectiveEpilogueFwdINS6_IJSA_NS7_ILi256EEESB_EEES9_SE_SG_Li256ELb0ELb1ELb1ELb0EEENS1_19SingleTileSchedulerILb0ELb1ELb1ELi128EEEEEEEEEvNT_6ParamsE)
        /*0c34*/ 	.short	0x0210
        /*0c36*/ 	.short	0x0b70


	//----- nvinfo : EIATTR_SW_WAR
	.align		4
.L_533:
        /*0c38*/ 	.byte	0x04, 0x36
        /*0c3a*/ 	.short	(.L_535 - .L_534)
.L_534:
        /*0c3c*/ 	.word	0x00000008
.L_535:


//--------------------- .nv.info._ZN7cutlass13device_kernelIN5flash11enable_sm90INS1_16FlashAttnFwdSm90INS1_25CollectiveMainloopFwdSm90ILi2EN4cute5tupleIJNS5_1CILi1EEES8_S8_EEENS6_IJNS7_ILi128EEENS7_ILi96EEENS7_ILi64EEEEEELi256ENS_10bfloat16_tEfNS_4arch4Sm90ELb1ELb0ELb1ELb1ELb1ELb0ELb0ELb1ELb0ELb1ELb1ELb0EEENS1_21CollectiveEpilogueFwdINS6_IJSA_NS7_ILi256EEESB_EEES9_SE_SG_Li256ELb1ELb1ELb1ELb0EEENS1_36VarlenDynamicPersistentTileSchedulerILi128ELi96ELi256ELi128ELb1ELb1ELb1ELb1ELb1ELb1EEEEEEEEEvNT_6ParamsE --------------------------
	.section	.nv.info._ZN7cutlass13device_kernelIN5flash11enable_sm90INS1_16FlashAttnFwdSm90INS1_25CollectiveMainloopFwdSm90ILi2EN4cute5tupleIJNS5_1CILi1EEES8_S8_EEENS6_IJNS7_ILi128EEENS7_ILi96EEENS7_ILi64EEEEEELi256ENS_10bfloat16_tEfNS_4arch4Sm90ELb1ELb0ELb1ELb1ELb1ELb0ELb0ELb1ELb0ELb1ELb1ELb0EEENS1_21CollectiveEpilogueFwdINS6_IJSA_NS7_ILi256EEESB_EEES9_SE_SG_Li256ELb1ELb1ELb1ELb0EEENS1_36VarlenDynamicPersistentTileSchedulerILi128ELi96ELi256ELi128ELb1ELb1ELb1ELb1ELb1ELb1EEEEEEEEEvNT_6ParamsE,"",@"SHT_CUDA_INFO"
	.sectionflags	@""
	.align	4


	//----- nvinfo : EIATTR_CUDA_API_VERSION
	.align		4
        /*0000*/ 	.byte	0x04, 0x37
        /*0002*/ 	.short	(.L_537 - .L_536)
.L_536:
        /*0004*/ 	.word	0x00000082


	//----- nvinfo : EIATTR_KPARAM_INFO
	.align		4
.L_537:
        /*0008*/ 	.byte	0x04, 0x17
        /*000a*/ 	.short	(.L_539 - .L_538)
.L_538:
        /*000c*/ 	.word	0x00000000
        /*0010*/ 	.short	0x0000
        /*0012*/ 	.short	0x0070
        /*0014*/ 	.byte	0x00, 0xf0, 0x01, 0x2a


	//----- nvinfo : EIATTR_SPARSE_MMA_MASK
	.align		4
.L_539:
        /*0018*/ 	.byte	0x03, 0x50
        /*001a*/ 	.short	0x0000


	//----- nvinfo : EIATTR_MAXREG_COUNT
	.align		4
        /*001c*/ 	.byte	0x03, 0x1b
        /*001e*/ 	.short	0x00a8


	//----- nvinfo : EIATTR_NUM_BARRIERS
	.align		4
        /*0020*/ 	.byte	0x02, 0x4c
        /*0022*/ 	.byte	0x10
	.zero		1


	//----- nvinfo : EIATTR_EXTERNS
	.align		4
        /*0024*/ 	.byte	0x04, 0x0f
        /*0026*/ 	.short	(.L_541 - .L_540)


	//   ....[0]....
	.align		4
.L_540:
        /*0028*/ 	.word	index@(__assertfail)


	//----- nvinfo : EIATTR_ANNOTATIONS
	.align		4
.L_541:
        /*002c*/ 	.byte	0x04, 0x55
        /*002e*/ 	.short	(.L_543 - .L_542)


	//   ....[0]....
.L_542:
        /* <DEDUP_REMOVED lines=15> */


	//----- nvinfo : EIATTR_MERCURY_ISA_VERSION
	.align		4
.L_543:
        /*0110*/ 	.byte	0x03, 0x5f
        /*0112*/ 	.short	0x0101


	//----- nvinfo : EIATTR_UNUSED_LOAD_BYTE_OFFSET
	.align		4
        /*0114*/ 	.byte	0x04, 0x44
        /*0116*/ 	.short	(.L_545 - .L_544)


	//   ....[0]....
.L_544:
        /*0118*/ 	.word	0x00000960
        /*011c*/ 	.word	0x0000fff0


	//   ....[1]....
        /*0120*/ 	.word	0x00009d80
        /*0124*/ 	.word	0x0000fff0


	//----- nvinfo : EIATTR_INT_WARP_WIDE_INSTR_OFFSETS
	.align		4
.L_545:
        /*0128*/ 	.byte	0x04, 0x31
        /*012a*/ 	.short	(.L_547 - .L_546)


	//   ....[0]....
.L_546:
        /*012c*/ 	.word	0x000000c0


	//   ....[1]....
        /*0130*/ 	.word	0x000000d0


	//   ....[2]....
        /*0134*/ 	.word	0x00000170


	//   ....[3]....
        /*0138*/ 	.word	0x0000fed0


	//   ....[4]....
        /*013c*/ 	.word	0x0000ff60


	//   ....[5]....
        /*0140*/ 	.word	0x00013230


	//   ....[6]....
        /*0144*/ 	.word	0x000132c0


	//----- nvinfo : EIATTR_COOP_GROUP_MASK_REGIDS
	.align		4
.L_547:
        /*0148*/ 	.byte	0x04, 0x29
        /*014a*/ 	.short	(.L_549 - .L_548)


	//   ....[0]....
.L_548:
        /*014c*/ 	.word	0xffffffff


	//   ....[1]....
        /*0150*/ 	.word	0xffffffff


	//   ....[2]....
        /*0154*/ 	.word	0xffffffff


	//   ....[3]....
        /*0158*/ 	.word	0xffffffff


	//   ....[4]....
        /*015c*/ 	.word	0xffffffff


	//   ....[5]....
        /*0160*/ 	.word	0xffffffff


	//   ....[6]....
        /*0164*/ 	.word	0xffffffff


	//   ....[7]....
        /*0168*/ 	.word	0xffffffff


	//   ....[8]....
        /*016c*/ 	.word	0xffffffff


	//   ....[9]....
        /*0170*/ 	.word	0xffffffff


	//   ....[10]....
        /*0174*/ 	.word	0xffffffff


	//   ....[11]....
        /*0178*/ 	.word	0xffffffff


	//   ....[12]....
        /*017c*/ 	.word	0xffffffff


	//   ....[13]....
        /*0180*/ 	.word	0xffffffff


	//   ....[14]....
        /*0184*/ 	.word	0xffffffff


	//   ....[15]....
        /*0188*/ 	.word	0xffffffff


	//   ....[16]....
        /*018c*/ 	.word	0xffffffff


	//   ....[17]....
        /*0190*/ 	.word	0xffffffff


	//   ....[18]....
        /*0194*/ 	.word	0xffffffff


	//   ....[19]....
        /*0198*/ 	.word	0xffffffff


	//   ....[20]....
        /*019c*/ 	.word	0xffffffff


	//   ....[21]....
        /*01a0*/ 	.word	0xffffffff


	//   ....[22]....
        /*01a4*/ 	.word	0xffffffff


	//   ....[23]....
        /*01a8*/ 	.word	0xffffffff


	//   ....[24]....
        /*01ac*/ 	.word	0xffffffff


	//   ....[25]....
        /*01b0*/ 	.word	0xffffffff


	//   ....[26]....
        /*01b4*/ 	.word	0xffffffff


	//   ....[27]....
        /*01b8*/ 	.word	0xffffffff


	//   ....[28]....
        /*01bc*/ 	.word	0xffffffff


	//   ....[29]....
        /*01c0*/ 	.word	0xffffffff


	//   ....[30]....
        /*01c4*/ 	.word	0xffffffff


	//   ....[31]....
        /*01c8*/ 	.word	0xffffffff


	//   ....[32]....
        /*01cc*/ 	.word	0xffffffff


	//   ....[33]....
        /*01d0*/ 	.word	0xffffffff


	//   ....[34]....
        /*01d4*/ 	.word	0xffffffff


	//   ....[35]....
        /*01d8*/ 	.word	0xffffffff


	//   ....[36]....
        /*01dc*/ 	.word	0xffffffff


	//   ....[37]....
        /*01e0*/ 	.word	0xffffffff


	//   ....[38]....
        /*01e4*/ 	.word	0xffffffff


	//   ....[39]....
        /*01e8*/ 	.word	0xffffffff


	//   ....[40]....
        /*01ec*/ 	.word	0xffffffff


	//   ....[41]....
        /*01f0*/ 	.word	0xffffffff


	//   ....[42]....
        /*01f4*/ 	.word	0xffffffff


	//   ....[43]....
        /*01f8*/ 	.word	0xffffffff


	//   ....[44]....
        /*01fc*/ 	.word	0xffffffff


	//   ....[45]....
        /*0200*/ 	.word	0xffffffff


	//   ....[46]....
        /*0204*/ 	.word	0xffffffff


	//   ....[47]....
        /*0208*/ 	.word	0xffffffff


	//   ....[48]....
        /*020c*/ 	.word	0xffffffff


	//   ....[49]....
        /*0210*/ 	.word	0xffffffff


	//   ....[50]....
        /*0214*/ 	.word	0xffffffff


	//   ....[51]....
        /*0218*/ 	.word	0xffffffff


	//   ....[52]....
        /*021c*/ 	.word	0xffffffff


	//   ....[53]....
        /*0220*/ 	.word	0xffffffff


	//   ....[54]....
        /*0224*/ 	.word	0xffffffff


	//   ....[55]....
        /*0228*/ 	.word	0xffffffff


	//   ....[56]....
        /*022c*/ 	.word	0xffffffff


	//   ....[57]....
        /*0230*/ 	.word	0xffffffff


	//   ....[58]....
        /*0234*/ 	.word	0xffffffff


	//   ....[59]....
        /*0238*/ 	.word	0xffffffff


	//   ....[60]....
        /*023c*/ 	.word	0xffffffff


	//   ....[61]....
        /*0240*/ 	.word	0xffffffff


	//   ....[62]....
        /*0244*/ 	.word	0xffffffff


	//   ....[63]....
        /*0248*/ 	.word	0xffffffff


	//   ....[64]....
        /*024c*/ 	.word	0xffffffff


	//   ....[65]....
        /*0250*/ 	.word	0xffffffff


	//   ....[66]....
        /*0254*/ 	.word	0xffffffff


	//   ....[67]....
        /*0258*/ 	.word	0xffffffff


	//   ....[68]....
        /*025c*/ 	.word	0xffffffff


	//   ....[69]....
        /*0260*/ 	.word	0xffffffff


	//   ....[70]....
        /*0264*/ 	.word	0xffffffff


	//   ....[71]....
        /*0268*/ 	.word	0xffffffff


	//   ....[72]....
        /*026c*/ 	.word	0xffffffff


	//   ....[73]....
        /*0270*/ 	.word	0xffffffff


	//   ....[74]....
        /*0274*/ 	.word	0xffffffff


	//   ....[75]....
        /*0278*/ 	.word	0xffffffff


	//   ....[76]....
        /*027c*/ 	.word	0xffffffff


	//   ....[77]....
        /*0280*/ 	.word	0xffffffff


	//   ....[78]....
        /*0284*/ 	.word	0xffffffff


	//   ....[79]....
        /*0288*/ 	.word	0xffffffff


	//   ....[80]....
        /*028c*/ 	.word	0xffffffff


	//   ....[81]....
        /*0290*/ 	.word	0xffffffff


	//   ....[82]....
        /*0294*/ 	.word	0xffffffff


	//   ....[83]....
        /*0298*/ 	.word	0xffffffff


	//   ....[84]....
        /*029c*/ 	.word	0xffffffff


	//   ....[85]....
        /*02a0*/ 	.word	0xffffffff


	//   ....[86]....
        /*02a4*/ 	.word	0xffffffff


	//   ....[87]....
        /*02a8*/ 	.word	0xffffffff


	//   ....[88]....
        /*02ac*/ 	.word	0xffffffff


	//   ....[89]....
        /*02b0*/ 	.word	0xffffffff


	//   ....[90]....
        /*02b4*/ 	.word	0xffffffff


	//   ....[91]....
        /*02b8*/ 	.word	0xffffffff


	//   ....[92]....
        /*02bc*/ 	.word	0xffffffff


	//   ....[93]....
        /*02c0*/ 	.word	0xffffffff


	//   ....[94]....
        /*02c4*/ 	.word	0xffffffff


	//   ....[95]....
        /*02c8*/ 	.word	0xffffffff


	//   ....[96]....
        /*02cc*/ 	.word	0xffffffff


	//   ....[97]....
        /*02d0*/ 	.word	0xffffffff


	//   ....[98]....
        /*02d4*/ 	.word	0xffffffff


	//   ....[99]....
        /*02d8*/ 	.word	0xffffffff


	//   ....[100]....
        /*02dc*/ 	.word	0xffffffff


	//   ....[101]....
        /*02e0*/ 	.word	0xffffffff


	//   ....[102]....
        /*02e4*/ 	.word	0xffffffff


	//   ....[103]....
        /*02e8*/ 	.word	0xffffffff


	//   ....[104]....
        /*02ec*/ 	.word	0xffffffff


	//   ....[105]....
        /*02f0*/ 	.word	0xffffffff


	//   ....[106]....
        /*02f4*/ 	.word	0xffffffff


	//   ....[107]....
        /*02f8*/ 	.word	0xffffffff


	//   ....[108]....
        /*02fc*/ 	.word	0xffffffff


	//   ....[109]....
        /*0300*/ 	.word	0xffffffff


	//   ....[110]....
        /*0304*/ 	.word	0xffffffff


	//   ....[111]....
        /*0308*/ 	.word	0xffffffff


	//   ....[112]....
        /*030c*/ 	.word	0xffffffff


	//   ....[113]....
        /*0310*/ 	.word	0xffffffff


	//   ....[114]....
        /*0314*/ 	.word	0xffffffff


	//   ....[115]....
        /*0318*/ 	.word	0xffffffff


	//   ....[116]....
        /*031c*/ 	.word	0xffffffff


	//   ....[117]....
        /*0320*/ 	.word	0xffffffff


	//   ....[118]....
        /*0324*/ 	.word	0xffffffff


	//   ....[119]....
        /*0328*/ 	.word	0xffffffff


	//   ....[120]....
        /*032c*/ 	.word	0xffffffff


	//   ....[121]....
        /*0330*/ 	.word	0xffffffff


	//   ....[122]....
        /*0334*/ 	.word	0xffffffff


	//   ....[123]....
        /*0338*/ 	.word	0xffffffff


	//   ....[124]....
        /*033c*/ 	.word	0xffffffff


	//   ....[125]....
        /*0340*/ 	.word	0xffffffff


	//   ....[126]....
        /*0344*/ 	.word	0xffffffff


	//   ....[127]....
        /*0348*/ 	.word	0xffffffff


	//   ....[128]....
        /*034c*/ 	.word	0xffffffff


	//   ....[129]....
        /*0350*/ 	.word	0xffffffff


	//   ....[130]....
        /*0354*/ 	.word	0xffffffff


	//   ....[131]....
        /*0358*/ 	.word	0xffffffff


	//   ....[132]....
        /*035c*/ 	.word	0xffffffff


	//   ....[133]....
        /*0360*/ 	.word	0xffffffff


	//   ....[134]....
        /*0364*/ 	.word	0xffffffff


	//   ....[135]....
        /*0368*/ 	.word	0xffffffff


	//   ....[136]....
        /*036c*/ 	.word	0xffffffff


	//   ....[137]....
        /*0370*/ 	.word	0xffffffff


	//   ....[138]....
        /*0374*/ 	.word	0xffffffff


	//   ....[139]....
        /*0378*/ 	.word	0xffffffff


	//   ....[140]....
        /*037c*/ 	.word	0xffffffff


	//   ....[141]....
        /*0380*/ 	.word	0xffffffff


	//   ....[142]....
        /*0384*/ 	.word	0xffffffff


	//   ....[143]....
        /*0388*/ 	.word	0xffffffff


	//   ....[144]....
        /*038c*/ 	.word	0xffffffff


	//   ....[145]....
        /*0390*/ 	.word	0xffffffff


	//   ....[146]....
        /*0394*/ 	.word	0xffffffff


	//   ....[147]....
        /*0398*/ 	.word	0xffffffff


	//   ....[148]....
        /*039c*/ 	.word	0xffffffff


	//   ....[149]....
        /*03a0*/ 	.word	0xffffffff


	//   ....[150]....
        /*03a4*/ 	.word	0xffffffff


	//   ....[151]....
        /*03a8*/ 	.word	0x0500000f


	//   ....[152]....
        /*03ac*/ 	.word	0x0500000f


	//   ....[153]....
        /*03b0*/ 	.word	0x0500000f


	//   ....[154]....
        /*03b4*/ 	.word	0x0500000f


	//   ....[155]....
        /*03b8*/ 	.word	0x0500000f


	//   ....[156]....
        /*03bc*/ 	.word	0x0500000f


	//   ....[157]....
        /*03c0*/ 	.word	0x0500000f


	//   ....[158]....
        /*03c4*/ 	.word	0x0500000f


	//   ....[159]....
        /*03c8*/ 	.word	0x0500000f


	//   ....[160]....
        /*03cc*/ 	.word	0x0500000f


	//   ....[161]....
        /*03d0*/ 	.word	0x0500000f


	//   ....[162]....
        /*03d4*/ 	.word	0x0500000f


	//   ....[163]....
        /*03d8*/ 	.word	0x0500000f


	//   ....[164]....
        /*03dc*/ 	.word	0x0500000f


	//   ....[165]....
        /*03e0*/ 	.word	0x0500000f


	//   ....[166]....
        /*03e4*/ 	.word	0x0500000f


	//   ....[167]....
        /*03e8*/ 	.word	0x0500000f


	//   ....[168]....
        /*03ec*/ 	.word	0x0500000f


	//   ....[169]....
        /*03f0*/ 	.word	0x0500000f


	//   ....[170]....
        /*03f4*/ 	.word	0x0500000f


	//   ....[171]....
        /*03f8*/ 	.word	0x0500000f


	//   ....[172]....
        /*03fc*/ 	.word	0x0500000f


	//   ....[173]....
        /*0400*/ 	.word	0x0500000f


	//   ....[174]....
        /*0404*/ 	.word	0x0500000f


	//   ....[175]....
        /*0408*/ 	.word	0x0500000f


	//   ....[176]....
        /*040c*/ 	.word	0x0500000f


	//   ....[177]....
        /*0410*/ 	.word	0x0500000f


	//   ....[178]....
        /*0414*/ 	.word	0x0500000f


	//   ....[179]....
        /*0418*/ 	.word	0x0500000f


	//   ....[180]....
        /*041c*/ 	.word	0x0500000f


	//   ....[181]....
        /*0420*/ 	.word	0x0500000f


	//   ....[182]....
        /*0424*/ 	.word	0x0500000f


	//   ....[183]....
        /*0428*/ 	.word	0x0500000f


	//   ....[184]....
        /*042c*/ 	.word	0x0500000f


	//   ....[185]....
        /*0430*/ 	.word	0x0500000f


	//   ....[186]....
        /*0434*/ 	.word	0x0500000f


	//   ....[187]....
        /*0438*/ 	.word	0x0500000f


	//   ....[188]....
        /*043c*/ 	.word	0x0500000f


	//   ....[189]....
        /*0440*/ 	.word	0x0500000f


	//   ....[190]....
        /*0444*/ 	.word	0x0500000f


	//   ....[191]....
        /*0448*/ 	.word	0x0500000f


	//   ....[192]....
        /*044c*/ 	.word	0x0500000f


	//   ....[193]....
        /*0450*/ 	.word	0x0500000f


	//   ....[194]....
        /*0454*/ 	.word	0x0500000f


	//   ....[195]....
        /*0458*/ 	.word	0x0500000f


	//   ....[196]....
        /*045c*/ 	.word	0x0500000f


	//   ....[197]....
        /*0460*/ 	.word	0x0500000f


	//   ....[198]....
        /*0464*/ 	.word	0x0500000f


	//   ....[199]....
        /*0468*/ 	.word	0x0500000f


	//   ....[200]....
        /*046c*/ 	.word	0x0500000f


	//   ....[201]....
        /*0470*/ 	.word	0x0500000f


	//   ....[202]....
        /*0474*/ 	.word	0x0500000f


	//   ....[203]....
        /*0478*/ 	.word	0x0500000f


	//   ....[204]....
        /*047c*/ 	.word	0x0500000f


	//   ....[205]....
        /*0480*/ 	.word	0x0500000f


	//   ....[206]....
        /*0484*/ 	.word	0x0500000f


	//   ....[207]....
        /*0488*/ 	.word	0x0500000f


	//   ....[208]....
        /*048c*/ 	.word	0x0500000f


	//   ....[209]....
        /*0490*/ 	.word	0x0500000f


	//   ....[210]....
        /*0494*/ 	.word	0x0500000f


	//   ....[211]....
        /*0498*/ 	.word	0x0500000f


	//   ....[212]....
        /*049c*/ 	.word	0x0500000f


	//   ....[213]....
        /*04a0*/ 	.word	0x0500000f


	//   ....[214]....
        /*04a4*/ 	.word	0x0500000f


	//   ....[215]....
        /*04a8*/ 	.word	0x0500000f


	//   ....[216]....
        /*04ac*/ 	.word	0x0500000f


	//   ....[217]....
        /*04b0*/ 	.word	0x0500000f


	//   ....[218]....
        /*04b4*/ 	.word	0x0500000f


	//   ....[219]....
        /*04b8*/ 	.word	0x0500000f


	//   ....[220]....
        /*04bc*/ 	.word	0x0500000f


	//   ....[221]....
        /*04c0*/ 	.word	0x0500000f


	//   ....[222]....
        /*04c4*/ 	.word	0x0500000f


	//   ....[223]....
        /*04c8*/ 	.word	0x0500000f


	//   ....[224]....
        /*04cc*/ 	.word	0x0500000f


	//   ....[225]....
        /*04d0*/ 	.word	0x0500000f


	//   ....[226]....
        /*04d4*/ 	.word	0x0500000f


	//   ....[227]....
        /*04d8*/ 	.word	0x0500000f


	//   ....[228]....
        /*04dc*/ 	.word	0x0500000f


	//   ....[229]....
        /*04e0*/ 	.word	0x0500000f


	//   ....[230]....
        /*04e4*/ 	.word	0x0500000f


	//   ....[231]....
        /*04e8*/ 	.word	0x0500000f


	//   ....[232]....
        /*04ec*/ 	.word	0x0500000f


	//   ....[233]....
        /*04f0*/ 	.word	0x0500000f


	//   ....[234]....
        /*04f4*/ 	.word	0x0500000f


	//----- nvinfo : EIATTR_COOP_GROUP_INSTR_OFFSETS
	.align		4
.L_549:
        /*04f8*/ 	.byte	0x04, 0x28
        /*04fa*/ 	.short	(.L_551 - .L_550)


	//   ....[0]....
.L_550:
        /*04fc*/ 	.word	0x00000080


	//   ....[1]....
        /*0500*/ 	.word	0x00000090


	//   ....[2]....
        /*0504*/ 	.word	0x000002d0


	//   ....[3]....
        /*0508*/ 	.word	0x00000430


	//   ....[4]....
        /*050c*/ 	.word	0x00000550


	//   ....[5]....
        /*0510*/ 	.word	0x000006b0


	//   ....[6]....
        /*0514*/ 	.word	0x00001e70


	//   ....[7]....
        /*0518*/ 	.word	0x00002720


	//   ....[8]....
        /*051c*/ 	.word	0x000027a0


	//   ....[9]....
        /*0520*/ 	.word	0x00002f00


	//   ....[10]....
        /*0524*/ 	.word	0x00002fb0


	//   ....[11]....
        /*0528*/ 	.word	0x000036e0


	//   ....[12]....
        /*052c*/ 	.word	0x00003730


	//   ....[13]....
        /*0530*/ 	.word	0x00004940


	//   ....[14]....
        /*0534*/ 	.word	0x00004980


	//   ....[15]....
        /*0538*/ 	.word	0x00005360


	//   ....[16]....
        /*053c*/ 	.word	0x00005430


	//   ....[17]....
        /*0540*/ 	.word	0x00005eb0


	//   ....[18]....
        /*0544*/ 	.word	0x00005f80


	//   ....[19]....
        /*0548*/ 	.word	0x00007810


	//   ....[20]....
        /*054c*/ 	.word	0x00007870


	//   ....[21]....
        /*0550*/ 	.word	0x00008290


	//   ....[22]....
        /*0554*/ 	.word	0x000082f0


	//   ....[23]....
        /*0558*/ 	.word	0x00009300


	//   ....[24]....
        /*055c*/ 	.word	0x00009370


	//   ....[25]....
        /*0560*/ 	.word	0x000093e0


	//   ....[26]....
        /*0564*/ 	.word	0x00009400


	//   ....[27]....
        /*0568*/ 	.word	0x0000aec0


	//   ....[28]....
        /*056c*/ 	.word	0x0000aee0


	//   ....[29]....
        /*0570*/ 	.word	0x0000aef0


	//   ....[30]....
        /*0574*/ 	.word	0x0000af00


	//   ....[31]....
        /*0578*/ 	.word	0x0000b9b0


	//   ....[32]....
        /*057c*/ 	.word	0x0000b9d0


	//   ....[33]....
        /*0580*/ 	.word	0x0000bb80


	//   ....[34]....
        /*0584*/ 	.word	0x0000bba0


	//   ....[35]....
        /*0588*/ 	.word	0x0000bce0


	//   ....[36]....
        /*058c*/ 	.word	0x0000bd00


	//   ....[37]....
        /*0590*/ 	.word	0x0000be50


	//   ....[38]....
        /*0594*/ 	.word	0x0000be70


	//   ....[39]....
        /*0598*/ 	.word	0x0000c3d0


	//   ....[40]....
        /*059c*/ 	.word	0x0000c3e0


	//   ....[41]....
        /*05a0*/ 	.word	0x0000cca0


	//   ....[42]....
        /*05a4*/ 	.word	0x0000ccb0


	//   ....[43]....
        /*05a8*/ 	.word	0x0000df00


	//   ....[44]....
        /*05ac*/ 	.word	0x0000df30


	//   ....[45]....
        /*05b0*/ 	.word	0x0000e0a0


	//   ....[46]....
        /*05b4*/ 	.word	0x0000e0c0


	//   ....[47]....
        /*05b8*/ 	.word	0x0000e200


	//   ....[48]....
        /*05bc*/ 	.word	0x0000e220


	//   ....[49]....
        /*05c0*/ 	.word	0x0000e370


	//   ....[50]....
        /*05c4*/ 	.word	0x0000e390


	//   ....[51]....
        /*05c8*/ 	.word	0x0000e570


	//   ....[52]....
        /*05cc*/ 	.word	0x0000e760


	//   ....[53]....
        /*05d0*/ 	.word	0x0000e790


	//   ....[54]....
        /*05d4*/ 	.word	0x0000e7c0


	//   ....[55]....
        /*05d8*/ 	.word	0x0000e7f0


	//   ....[56]....
        /*05dc*/ 	.word	0x0000e820


	//   ....[57]....
        /*05e0*/ 	.word	0x0000e850


	//   ....[58]....
        /*05e4*/ 	.word	0x0000e9c0


	//   ....[59]....
        /*05e8*/ 	.word	0x0000e9f0


	//   ....[60]....
        /*05ec*/ 	.word	0x0000ea20


	//   ....[61]....
        /*05f0*/ 	.word	0x0000ea50


	//   ....[62]....
        /*05f4*/ 	.word	0x0000ea80


	//   ....[63]....
        /*05f8*/ 	.word	0x0000eab0


	//   ....[64]....
        /*05fc*/ 	.word	0x0000eb40


	//   ....[65]....
        /*0600*/ 	.word	0x0000eb70


	//   ....[66]....
        /*0604*/ 	.word	0x0000eb80


	//   ....[67]....
        /*0608*/ 	.word	0x0000ebc0


	//   ....[68]....
        /*060c*/ 	.word	0x00010a80


	//   ....[69]....
        /*0610*/ 	.word	0x00010aa0


	//   ....[70]....
        /*0614*/ 	.word	0x00010b30


	//   ....[71]....
        /*0618*/ 	.word	0x00010b50


	//   ....[72]....
        /*061c*/ 	.word	0x00010bd0


	//   ....[73]....
        /*0620*/ 	.word	0x00010bf0


	//   ....[74]....
        /*0624*/ 	.word	0x00010c70


	//   ....[75]....
        /*0628*/ 	.word	0x00010c90


	//   ....[76]....
        /*062c*/ 	.word	0x00010d10


	//   ....[77]....
        /*0630*/ 	.word	0x00010d30


	//   ....[78]....
        /*0634*/ 	.word	0x00010d40


	//   ....[79]....
        /*0638*/ 	.word	0x00010d50


	//   ....[80]....
        /*063c*/ 	.word	0x00011550


	//   ....[81]....
        /*0640*/ 	.word	0x00011580


	//   ....[82]....
        /*0644*/ 	.word	0x000115b0


	//   ....[83]....
        /*0648*/ 	.word	0x00011640


	//   ....[84]....
        /*064c*/ 	.word	0x00011650


	//   ....[85]....
        /*0650*/ 	.word	0x000116e0


	//   ....[86]....
        /*0654*/ 	.word	0x000116f0


	//   ....[87]....
        /*0658*/ 	.word	0x00011780


	//   ....[88]....
        /*065c*/ 	.word	0x00011790


	//   ....[89]....
        /*0660*/ 	.word	0x00011820


	//   ....[90]....
        /*0664*/ 	.word	0x00011830


	//   ....[91]....
        /*0668*/ 	.word	0x000118c0


	//   ....[92]....
        /*066c*/ 	.word	0x000118d0


	//   ....[93]....
        /*0670*/ 	.word	0x00011950


	//   ....[94]....
        /*0674*/ 	.word	0x00011960


	//   ....[95]....
        /*0678*/ 	.word	0x00011970


	//   ....[96]....
        /*067c*/ 	.word	0x00011dd0


	//   ....[97]....
        /*0680*/ 	.word	0x00011e00


	//   ....[98]....
        /*0684*/ 	.word	0x00011e50


	//   ....[99]....
        /*0688*/ 	.word	0x00011f00


	//   ....[100]....
        /*068c*/ 	.word	0x00011f20


	//   ....[101]....
        /*0690*/ 	.word	0x00011fd0


	//   ....[102]....
        /*0694*/ 	.word	0x00011fe0


	//   ....[103]....
        /*0698*/ 	.word	0x00012010


	//   ....[104]....
        /*069c*/ 	.word	0x000120a0


	//   ....[105]....
        /*06a0*/ 	.word	0x00012140


	//   ....[106]....
        /*06a4*/ 	.word	0x00012160


	//   ....[107]....
        /*06a8*/ 	.word	0x00012170


	//   ....[108]....
        /*06ac*/ 	.word	0x00012890


	//   ....[109]....
        /*06b0*/ 	.word	0x000128b0


	//   ....[110]....
        /*06b4*/ 	.word	0x000128c0


	//   ....[111]....
        /*06b8*/ 	.word	0x00012900


	//   ....[112]....
        /*06bc*/ 	.word	0x00012910


	//   ....[113]....
        /*06c0*/ 	.word	0x00012950


	//   ....[114]....
        /*06c4*/ 	.word	0x00012960


	//   ....[115]....
        /*06c8*/ 	.word	0x000129a0


	//   ....[116]....
        /*06cc*/ 	.word	0x000129b0


	//   ....[117]....
        /*06d0*/ 	.word	0x000129f0


	//   ....[118]....
        /*06d4*/ 	.word	0x00012a00


	//   ....[119]....
        /*06d8*/ 	.word	0x00012a10


	//   ....[120]....
        /*06dc*/ 	.word	0x00012d60


	//   ....[121]....
        /*06e0*/ 	.word	0x00012d80


	//   ....[122]....
        /*06e4*/ 	.word	0x00012d90


	//   ....[123]....
        /*06e8*/ 	.word	0x00012da0


	//   ....[124]....
        /*06ec*/ 	.word	0x00012db0


	//   ....[125]....
        /*06f0*/ 	.word	0x00012dd0


	//   ....[126]....
        /*06f4*/ 	.word	0x00012e40


	//   ....[127]....
        /*06f8*/ 	.word	0x00012e70


	//   ....[128]....
        /*06fc*/ 	.word	0x00012e80


	//   ....[129]....
        /*0700*/ 	.word	0x00012ef0


	//   ....[130]....
        /*0704*/ 	.word	0x00012f00


	//   ....[131]....
        /*0708*/ 	.word	0x00013000


	//   ....[132]....
        /*070c*/ 	.word	0x000134f0


	//   ....[133]....
        /*0710*/ 	.word	0x00013520


	//   ....[134]....
        /*0714*/ 	.word	0x00013580


	//   ....[135]....
        /*0718*/ 	.word	0x000135b0


	//   ....[136]....
        /*071c*/ 	.word	0x000135e0


	//   ....[137]....
        /*0720*/ 	.word	0x00013610


	//   ....[138]....
        /*0724*/ 	.word	0x00013640


	//   ....[139]....
        /*0728*/ 	.word	0x00013670


	//   ....[140]....
        /*072c*/ 	.word	0x00013810


	//   ....[141]....
        /*0730*/ 	.word	0x00013840


	//   ....[142]....
        /*0734*/ 	.word	0x00013870


	//   ....[143]....
        /*0738*/ 	.word	0x000138a0


	//   ....[144]....
        /*073c*/ 	.word	0x000138d0


	//   ....[145]....
        /*0740*/ 	.word	0x00013900


	//   ....[146]....
        /*0744*/ 	.word	0x000139c0


	//   ....[147]....
        /*0748*/ 	.word	0x000139e0


	//   ....[148]....
        /*074c*/ 	.word	0x00013a00


	//   ....[149]....
        /*0750*/ 	.word	0x00013a60


	//   ....[150]....
        /*0754*/ 	.word	0x00014480


	//   ....[151]....
        /*0758*/ 	.word	0x00014a20


	//   ....[152]....
        /*075c*/ 	.word	0x00014b10


	//   ....[153]....
        /*0760*/ 	.word	0x00014bb0


	//   ....[154]....
        /*0764*/ 	.word	0x00014c10


	//   ....[155]....
        /*0768*/ 	.word	0x00014d00


	//   ....[156]....
        /*076c*/ 	.word	0x00014d70


	//   ....[157]....
        /*0770*/ 	.word	0x00014e60


	//   ....[158]....
        /*0774*/ 	.word	0x00014ed0


	//   ....[159]....
        /*0778*/ 	.word	0x00014fc0


	//   ....[160]....
        /*077c*/ 	.word	0x00015030


	//   ....[161]....
        /*0780*/ 	.word	0x00015120


	//   ....[162]....
        /*0784*/ 	.word	0x00015190


	//   ....[163]....
        /*0788*/ 	.word	0x00015230


	//   ....[164]....
        /*078c*/ 	.word	0x00015320


	//   ....[165]....
        /*0790*/ 	.word	0x00015390


	//   ....[166]....
        /*0794*/ 	.word	0x000153f0


	//   ....[167]....
        /*0798*/ 	.word	0x000154e0


	//   ....[168]....
        /*079c*/ 	.word	0x00015540


	//   ....[169]....
        /*07a0*/ 	.word	0x00015640


	//   ....[170]....
        /*07a4*/ 	.word	0x000156a0


	//   ....[171]....
        /*07a8*/ 	.word	0x000157a0


	//   ....[172]....
        /*07ac*/ 	.word	0x00015800


	//   ....[173]....
        /*07b0*/ 	.word	0x00015900


	//   ....[174]....
        /*07b4*/ 	.word	0x00015960


	//   ....[175]....
        /*07b8*/ 	.word	0x00015a60


	//   ....[176]....
        /*07bc*/ 	.word	0x00015ac0


	//   ....[177]....
        /*07c0*/ 	.word	0x00015bc0


	//   ....[178]....
        /*07c4*/ 	.word	0x00015c20


	//   ....[179]....
        /*07c8*/ 	.word	0x00015d00


	//   ....[180]....
        /*07cc*/ 	.word	0x00015e30


	//   ....[181]....
        /*07d0*/ 	.word	0x00015f10


	//   ....[182]....
        /*07d4*/ 	.word	0x00015fc0


	//   ....[183]....
        /*07d8*/ 	.word	0x000160d0


	//   ....[184]....
        /*07dc*/ 	.word	0x00016130


	//   ....[185]....
        /*07e0*/ 	.word	0x00016240


	//   ....[186]....
        /*07e4*/ 	.word	0x000162a0


	//   ....[187]....
        /*07e8*/ 	.word	0x000163b0


	//   ....[188]....
        /*07ec*/ 	.word	0x00016410


	//   ....[189]....
        /*07f0*/ 	.word	0x00016520


	//   ....[190]....
        /*07f4*/ 	.word	0x00016580


	//   ....[191]....
        /*07f8*/ 	.word	0x00016640


	//   ....[192]....
        /*07fc*/ 	.word	0x000167a0


	//   ....[193]....
        /*0800*/ 	.word	0x00016840


	//   ....[194]....
        /*0804*/ 	.word	0x000168a0


	//   ....[195]....
        /*0808*/ 	.word	0x00016950


	//   ....[196]....
        /*080c*/ 	.word	0x000169b0


	//   ....[197]....
        /*0810*/ 	.word	0x00016a60


	//   ....[198]....
        /*0814*/ 	.word	0x00016ac0


	//   ....[199]....
        /*0818*/ 	.word	0x00016b70


	//   ....[200]....
        /*081c*/ 	.word	0x00016bd0


	//   ....[201]....
        /*0820*/ 	.word	0x00016c80


	//   ....[202]....
        /*0824*/ 	.word	0x00016ce0


	//   ....[203]....
        /*0828*/ 	.word	0x00016d90


	//   ....[204]....
        /*082c*/ 	.word	0x00016e70


	//   ....[205]....
        /*0830*/ 	.word	0x00016f10


	//   ....[206]....
        /*0834*/ 	.word	0x00016f70


	//   ....[207]....
        /*0838*/ 	.word	0x00017040


	//   ....[208]....
        /*083c*/ 	.word	0x000170a0


	//   ....[209]....
        /*0840*/ 	.word	0x00017170


	//   ....[210]....
        /*0844*/ 	.word	0x000171d0


	//   ....[211]....
        /*0848*/ 	.word	0x000172b0


	//   ....[212]....
        /*084c*/ 	.word	0x00017310


	//   ....[213]....
        /*0850*/ 	.word	0x000173e0


	//   ....[214]....
        /*0854*/ 	.word	0x00017440


	//   ....[215]....
        /*0858*/ 	.word	0x00017510


	//   ....[216]....
        /*085c*/ 	.word	0x000175a0


	//   ....[217]....
        /*0860*/ 	.word	0x00017640


	//   ....[218]....
        /*0864*/ 	.word	0x000177c0


	//   ....[219]....
        /*0868*/ 	.word	0x00017830


	//   ....[220]....
        /*086c*/ 	.word	0x000178a0


	//   ....[221]....
        /*0870*/ 	.word	0x00017910


	//   ....[222]....
        /*0874*/ 	.word	0x00017980


	//   ....[223]....
        /*0878*/ 	.word	0x00017a00


	//   ....[224]....
        /*087c*/ 	.word	0x00017a80


	//   ....[225]....
        /*0880*/ 	.word	0x00017b10


	//   ....[226]....
        /*0884*/ 	.word	0x00017b80


	//   ....[227]....
        /*0888*/ 	.word	0x00017bf0


	//   ....[228]....
        /*088c*/ 	.word	0x00017c60


	//   ....[229]....
        /*0890*/ 	.word	0x00017ce0


	//   ....[230]....
        /*0894*/ 	.word	0x00017d50


	//   ....[231]....
        /*0898*/ 	.word	0x00017de0


	//   ....[232]....
        /*089c*/ 	.word	0x00017e40


	//   ....[233]....
        /*08a0*/ 	.word	0x00017ed0


	//   ....[234]....
        /*08a4*/ 	.word	0x00018000


	//----- nvinfo : EIATTR_REG_RECONFIG
	.align		4
.L_551:
        /*08a8*/ 	.byte	0x01, 0x54
	.zero		2


	//----- nvinfo : EIATTR_SYSCALL_OFFSETS
	.align		4
        /*08ac*/ 	.byte	0x04, 0x46
        /*08ae*/ 	.short	(.L_553 - .L_552)


	//   ....[0]....
.L_552:
        /*08b0*/ 	.word	0x00001ff0


	//   ....[1]....
        /*08b4*/ 	.word	0x000100c0


	//   ....[2]....
        /*08b8*/ 	.word	0x00010210


	//   ....[3]....
        /*08bc*/ 	.word	0x00010300


	//   ....[4]....
        /*08c0*/ 	.word	0x000111c0


	//----- nvinfo : EIATTR_MBARRIER_INSTR_OFFSETS
	.align		4
.L_553:
        /*08c4*/ 	.byte	0x04, 0x39
        /*08c6*/ 	.short	(.L_555 - .L_554)


	//   ....[0]....
.L_554:
        /*08c8*/ 	.word	0x00000180
        /*08cc*/ 	.word	0x000000ff
        /*08d0*/ 	.word	0x00022800
        /*08d4*/ 	.short	0x0100
        /*08d6*/ 	.byte	0x08
	.zero		1


	//   ....[1]....
        /*08d8*/ 	.word	0x00000190
        /*08dc*/ 	.word	0x000000ff
        /*08e0*/ 	.word	0x00022820
        /*08e4*/ 	.short	0x0100
        /*08e6*/ 	.byte	0x08
	.zero		1


	//   ....[2]....
        /*08e8*/ 	.word	0x00000280
        /*08ec*/ 	.word	0x000000ff
        /*08f0*/ 	.word	0x00022830
        /*08f4*/ 	.short	0x0100
        /*08f6*/ 	.byte	0x08
	.zero		1


	//   ....[3]....
        /*08f8*/ 	.word	0x00000290
        /*08fc*/ 	.word	0x000000ff
        /*0900*/ 	.word	0x00022840
        /*0904*/ 	.short	0x0100
        /*0906*/ 	.byte	0x08
	.zero		1


	//   ....[4]....
        /*0908*/ 	.word	0x000002a0
        /*090c*/ 	.word	0x000000ff
        /*0910*/ 	.word	0x00022838
        /*0914*/ 	.short	0x0100
        /*0916*/ 	.byte	0x08
	.zero		1


	//   ....[5]....
        /*0918*/ 	.word	0x000002b0
        /*091c*/ 	.word	0x000000ff
        /*0920*/ 	.word	0x00022848
        /*0924*/ 	.short	0x0100
        /*0926*/ 	.byte	0x08
	.zero		1


	//   ....[6]....
        /*0928*/ 	.word	0x000003e0
        /*092c*/ 	.word	0x000000ff
        /*0930*/ 	.word	0x00022850
        /*0934*/ 	.short	0x0100
        /*0936*/ 	.byte	0x08
	.zero		1


	//   ....[7]....
        /*0938*/ 	.word	0x000003f0
        /*093c*/ 	.word	0x000000ff
        /*0940*/ 	.word	0x00022860
        /*0944*/ 	.short	0x0100
        /*0946*/ 	.byte	0x08
	.zero		1


	//   ....[8]....
        /*0948*/ 	.word	0x00000400
        /*094c*/ 	.word	0x000000ff
        /*0950*/ 	.word	0x00022858
        /*0954*/ 	.short	0x0100
        /*0956*/ 	.byte	0x08
	.zero		1


	//   ....[9]....
        /*0958*/ 	.word	0x00000410
        /*095c*/ 	.word	0x000000ff
        /*0960*/ 	.word	0x00022868
        /*0964*/ 	.short	0x0100
        /*0966*/ 	.byte	0x08
	.zero		1


	//   ....[10]....
        /*0968*/ 	.word	0x00000500
        /*096c*/ 	.word	0x000000ff
        /*0970*/ 	.word	0x00022870
        /*0974*/ 	.short	0x0100
        /*0976*/ 	.byte	0x06
	.zero		1


	//   ....[11]....
        /*0978*/ 	.word	0x00000510
        /*097c*/ 	.word	0x000000ff
        /*0980*/ 	.word	0x00022880
        /*0984*/ 	.short	0x0100
        /*0986*/ 	.byte	0x06
	.zero		1


	//   ....[12]....
        /*0988*/ 	.word	0x00000520
        /*098c*/ 	.word	0x000000ff
        /*0990*/ 	.word	0x00022878
        /*0994*/ 	.short	0x0100
        /*0996*/ 	.byte	0x06
	.zero		1


	//   ....[13]....
        /*0998*/ 	.word	0x00000530
        /*099c*/ 	.word	0x000000ff
        /*09a0*/ 	.word	0x00022888
        /*09a4*/ 	.short	0x0100
        /*09a6*/ 	.byte	0x06
	.zero		1


	//   ....[14]....
        /*09a8*/ 	.word	0x00000660
        /*09ac*/ 	.word	0x000000ff
        /*09b0*/ 	.word	0x00022890
        /*09b4*/ 	.short	0x0100
        /*09b6*/ 	.byte	0x08
	.zero		1


	//   ....[15]....
        /*09b8*/ 	.word	0x00000670
        /*09bc*/ 	.word	0x000000ff
        /*09c0*/ 	.word	0x000228a0
        /*09c4*/ 	.short	0x0100
        /*09c6*/ 	.byte	0x08
	.zero		1


	//   ....[16]....
        /*09c8*/ 	.word	0x00000680
        /*09cc*/ 	.word	0x000000ff
        /*09d0*/ 	.word	0x00022898
        /*09d4*/ 	.short	0x0100
        /*09d6*/ 	.byte	0x08
	.zero		1


	//   ....[17]....
        /*09d8*/ 	.word	0x00000690
        /*09dc*/ 	.word	0x000000ff
        /*09e0*/ 	.word	0x000228a8
        /*09e4*/ 	.short	0x0100
        /*09e6*/ 	.byte	0x08
	.zero		1


	//   ....[18]....
        /*09e8*/ 	.word	0x000007d0
        /*09ec*/ 	.word	0x000000ff
        /*09f0*/ 	.word	0x000228b0
        /*09f4*/ 	.short	0x0100
        /*09f6*/ 	.byte	0x08
	.zero		1


	//   ....[19]....
        /*09f8*/ 	.word	0x000007e0
        /*09fc*/ 	.word	0x000000ff
        /*0a00*/ 	.word	0x000228c0
        /*0a04*/ 	.short	0x0100
        /*0a06*/ 	.byte	0x08
	.zero		1


	//   ....[20]....
        /*0a08*/ 	.word	0x000007f0
        /*0a0c*/ 	.word	0x000000ff
        /*0a10*/ 	.word	0x000228b8
        /*0a14*/ 	.short	0x0100
        /*0a16*/ 	.byte	0x08
	.zero		1


	//   ....[21]....
        /*0a18*/ 	.word	0x00000800
        /*0a1c*/ 	.word	0x000000ff
        /*0a20*/ 	.word	0x000228c8
        /*0a24*/ 	.short	0x0100
        /*0a26*/ 	.byte	0x08
	.zero		1


	//   ....[22]....
        /*0a28*/ 	.word	0x000020a0
        /*0a2c*/ 	.word	0x00000007
        /*0a30*/ 	.word	0x00022800
        /*0a34*/ 	.short	0x010a
        /*0a36*/ 	.byte	0x3f
	.zero		1


	//   ....[23]....
        /*0a38*/ 	.word	0x00002170
        /*0a3c*/ 	.word	0x000000ff
        /*0a40*/ 	.word	0x00022830
        /*0a44*/ 	.short	0x010a
        /*0a46*/ 	.byte	0x16
	.zero		1


	//   ....[24]....
        /*0a48*/ 	.word	0x000021b0
        /*0a4c*/ 	.word	0x000000ff
        /*0a50*/ 	.word	0x00022830
        /*0a54*/ 	.short	0x010a
        /*0a56*/ 	.byte	0x16
	.zero		1


	//   ....[25]....
        /*0a58*/ 	.word	0x00002ad0
        /*0a5c*/ 	.word	0x000000ff
        /*0a60*/ 	.word	0x00000000
        /*0a64*/ 	.short	0x0101
        /*0a66*/ 	.byte	0x06
	.zero		1


	//   ....[26]....
        /*0a68*/ 	.word	0x00004000
        /*0a6c*/ 	.word	0x000000ff
        /*0a70*/ 	.word	0x00022850
        /*0a74*/ 	.short	0x010a
        /*0a76*/ 	.byte	0x16
	.zero		1


	//   ....[27]....
        /*0a78*/ 	.word	0x00004040
        /*0a7c*/ 	.word	0x000000ff
        /*0a80*/ 	.word	0x00022850
        /*0a84*/ 	.short	0x010a
        /*0a86*/ 	.byte	0x16
	.zero		1


	//   ....[28]....
        /*0a88*/ 	.word	0x00004400
        /*0a8c*/ 	.word	0x000000ff
        /*0a90*/ 	.word	0x00000000
        /*0a94*/ 	.short	0x0101
        /*0a96*/ 	.byte	0x16
	.zero		1


	//   ....[29]....
        /*0a98*/ 	.word	0x00004570
        /*0a9c*/ 	.word	0x000000ff
        /*0aa0*/ 	.word	0x00022830
        /*0aa4*/ 	.short	0x010a
        /*0aa6*/ 	.byte	0x17
	.zero		1


	//   ....[30]....
        /*0aa8*/ 	.word	0x000045b0
        /*0aac*/ 	.word	0x000000ff
        /*0ab0*/ 	.word	0x00022830
        /*0ab4*/ 	.short	0x010a
        /*0ab6*/ 	.byte	0x17
	.zero		1


	//   ....[31]....
        /*0ab8*/ 	.word	0x00004dd0
        /*0abc*/ 	.word	0x000000ff
        /*0ac0*/ 	.word	0x00000000
        /*0ac4*/ 	.short	0x0101
        /*0ac6*/ 	.byte	0x06
	.zero		1


	//   ....[32]....
        /*0ac8*/ 	.word	0x00006bc0
        /*0acc*/ 	.word	0x000000ff
        /*0ad0*/ 	.word	0x00022850
        /*0ad4*/ 	.short	0x010a
        /*0ad6*/ 	.byte	0x17
	.zero		1


	//   ....[33]....
        /*0ad8*/ 	.word	0x00006c00
        /*0adc*/ 	.word	0x000000ff
        /*0ae0*/ 	.word	0x00022850
        /*0ae4*/ 	.short	0x010a
        /*0ae6*/ 	.byte	0x17
	.zero		1


	//   ....[34]....
        /*0ae8*/ 	.word	0x00006f30
        /*0aec*/ 	.word	0x000000ff
        /*0af0*/ 	.word	0x00000000
        /*0af4*/ 	.short	0x0101
        /*0af6*/ 	.byte	0x17
	.zero		1


	//   ....[35]....
        /*0af8*/ 	.word	0x00007090
        /*0afc*/ 	.word	0x000000ff
        /*0b00*/ 	.word	0x00022830
        /*0b04*/ 	.short	0x010a
        /*0b06*/ 	.byte	0x17
	.zero		1


	//   ....[36]....
        /*0b08*/ 	.word	0x000070d0
        /*0b0c*/ 	.word	0x000000ff
        /*0b10*/ 	.word	0x00022830
        /*0b14*/ 	.short	0x010a
        /*0b16*/ 	.byte	0x17
	.zero		1


	//   ....[37]....
        /*0b18*/ 	.word	0x000075a0
        /*0b1c*/ 	.word	0x000000ff
        /*0b20*/ 	.word	0x00000000
        /*0b24*/ 	.short	0x0101
        /*0b26*/ 	.byte	0x06
	.zero		1


	//   ....[38]....
        /*0b28*/ 	.word	0x00008f70
        /*0b2c*/ 	.word	0x000000ff
        /*0b30*/ 	.word	0x00022850
        /*0b34*/ 	.short	0x010a
        /*0b36*/ 	.byte	0x17
	.zero		1


	//   ....[39]....
        /*0b38*/ 	.word	0x00008fb0
        /*0b3c*/ 	.word	0x000000ff
        /*0b40*/ 	.word	0x00022850
        /*0b44*/ 	.short	0x010a
        /*0b46*/ 	.byte	0x17
	.zero		1


	//   ....[40]....
        /*0b48*/ 	.word	0x000092e0
        /*0b4c*/ 	.word	0x000000ff
        /*0b50*/ 	.word	0x00000000
        /*0b54*/ 	.short	0x0101
        /*0b56*/ 	.byte	0x17
	.zero		1


	//   ....[41]....
        /*0b58*/ 	.word	0x0000b9e0
        /*0b5c*/ 	.word	0x000000ff
        /*0b60*/ 	.word	0x00000000
        /*0b64*/ 	.short	0x0101
        /*0b66*/ 	.byte	0x08
	.zero		1


	//   ....[42]....
        /*0b68*/ 	.word	0x0000c1f0
        /*0b6c*/ 	.word	0x000000ff
        /*0b70*/ 	.word	0x00000000
        /*0b74*/ 	.short	0x0101
        /*0b76*/ 	.byte	0x08
	.zero		1


	//   ....[43]....
        /*0b78*/ 	.word	0x00010820
        /*0b7c*/ 	.word	0x00000021
        /*0b80*/ 	.word	0x00022840
        /*0b84*/ 	.short	0x010a
        /*0b86*/ 	.byte	0x3f
	.zero		1


	//   ....[44]....
        /*0b88*/ 	.word	0x00010e50
        /*0b8c*/ 	.word	0x00000021
        /*0b90*/ 	.word	0x00022830
        /*0b94*/ 	.short	0x0107
        /*0b96*/ 	.byte	0x3f
	.zero		1


	//   ....[45]....
        /*0b98*/ 	.word	0x00010f30
        /*0b9c*/ 	.word	0x00000021
        /*0ba0*/ 	.word	0x00022830
        /*0ba4*/ 	.short	0x0101
        /*0ba6*/ 	.byte	0x3f
	.zero		1


	//   ....[46]....
        /*0ba8*/ 	.word	0x00011a70
        /*0bac*/ 	.word	0x00000016
        /*0bb0*/ 	.word	0x00022800
        /*0bb4*/ 	.short	0x0107
        /*0bb6*/ 	.byte	0x3f
	.zero		1


	//   ....[47]....
        /*0bb8*/ 	.word	0x00011b60
        /*0bbc*/ 	.word	0x00000016
        /*0bc0*/ 	.word	0x00022800
        /*0bc4*/ 	.short	0x0101
        /*0bc6*/ 	.byte	0x3f
	.zero		1


	//   ....[48]....
        /*0bc8*/ 	.word	0x00011b80
        /*0bcc*/ 	.word	0x00000016
        /*0bd0*/ 	.word	0x00022820
        /*0bd4*/ 	.short	0x010a
        /*0bd6*/ 	.byte	0x3f
	.zero		1


	//   ....[49]....
        /*0bd8*/ 	.word	0x00011c10
        /*0bdc*/ 	.word	0x00000021
        /*0be0*/ 	.word	0x00022860
        /*0be4*/ 	.short	0x010a
        /*0be6*/ 	.byte	0x3f
	.zero		1


	//   ....[50]....
        /*0be8*/ 	.word	0x000122f0
        /*0bec*/ 	.word	0x00000021
        /*0bf0*/ 	.word	0x00022850
        /*0bf4*/ 	.short	0x0107
        /*0bf6*/ 	.byte	0x3f
	.zero		1


	//   ....[51]....
        /*0bf8*/ 	.word	0x000123c0
        /*0bfc*/ 	.word	0x00000021
        /*0c00*/ 	.word	0x00022850
        /*0c04*/ 	.short	0x0101
        /*0c06*/ 	.byte	0x3f
	.zero		1


	//   ....[52]....
        /*0c08*/ 	.word	0x00012710
        /*0c0c*/ 	.word	0x0000000a
        /*0c10*/ 	.word	0x00022840
        /*0c14*/ 	.short	0x010a
        /*0c16*/ 	.byte	0x3f
	.zero		1


	//   ....[53]....
        /*0c18*/ 	.word	0x00012ac0
        /*0c1c*/ 	.word	0x0000000a
        /*0c20*/ 	.word	0x00022830
        /*0c24*/ 	.short	0x0107
        /*0c26*/ 	.byte	0x3f
	.zero		1


	//   ....[54]....
        /*0c28*/ 	.word	0x00012b80
        /*0c2c*/ 	.word	0x0000000a
        /*0c30*/ 	.word	0x00022830
        /*0c34*/ 	.short	0x0101
        /*0c36*/ 	.byte	0x3f
	.zero		1


	//   ....[55]....
        /*0c38*/ 	.word	0x00012bb0
        /*0c3c*/ 	.word	0x0000000a
        /*0c40*/ 	.word	0x00022860
        /*0c44*/ 	.short	0x010a
        /*0c46*/ 	.byte	0x3f
	.zero		1


	//   ....[56]....
        /*0c48*/ 	.word	0x000130b0
        /*0c4c*/ 	.word	0x0000000a
        /*0c50*/ 	.word	0x00022850
        /*0c54*/ 	.short	0x0107
        /*0c56*/ 	.byte	0x3f
	.zero		1


	//   ....[57]....
        /*0c58*/ 	.word	0x00013170
        /*0c5c*/ 	.word	0x0000000a
        /*0c60*/ 	.word	0x00022850
        /*0c64*/ 	.short	0x0101
        /*0c66*/ 	.byte	0x3f
	.zero		1


	//   ....[58]....
        /*0c68*/ 	.word	0x00014400
        /*0c6c*/ 	.word	0x00000007
        /*0c70*/ 	.word	0x00022820
        /*0c74*/ 	.short	0x010a
        /*0c76*/ 	.byte	0x3f
	.zero		1


	//   ....[59]....
        /*0c78*/ 	.word	0x00014580
        /*0c7c*/ 	.word	0x00000005
        /*0c80*/ 	.word	0x00022840
        /*0c84*/ 	.short	0x010a
        /*0c86*/ 	.byte	0x3f
	.zero		1


	//   ....[60]....
        /*0c88*/ 	.word	0x00014620
        /*0c8c*/ 	.word	0x00000003
        /*0c90*/ 	.word	0x00022840
        /*0c94*/ 	.short	0x010a
        /*0c96*/ 	.byte	0x3f
	.zero		1


	//   ....[61]....
        /*0c98*/ 	.word	0x00014660
        /*0c9c*/ 	.word	0x00000005
        /*0ca0*/ 	.word	0x00022860
        /*0ca4*/ 	.short	0x010a
        /*0ca6*/ 	.byte	0x3f
	.zero		1


	//   ....[62]....
        /*0ca8*/ 	.word	0x000146a0
        /*0cac*/ 	.word	0x00000003
        /*0cb0*/ 	.word	0x00022860
        /*0cb4*/ 	.short	0x010a
        /*0cb6*/ 	.byte	0x3f
	.zero		1


	//   ....[63]....
        /*0cb8*/ 	.word	0x00014700
        /*0cbc*/ 	.word	0x00000007
        /*0cc0*/ 	.word	0x00022800
        /*0cc4*/ 	.short	0x010a
        /*0cc6*/ 	.byte	0x3f
	.zero		1


	//   ....[64]....
        /*0cc8*/ 	.word	0x00014760
        /*0ccc*/ 	.word	0x00000000
        /*0cd0*/ 	.word	0x00022830
        /*0cd4*/ 	.short	0x010a
        /*0cd6*/ 	.byte	0x3f
	.zero		1


	//   ....[65]....
        /*0cd8*/ 	.word	0x000147c0
        /*0cdc*/ 	.word	0x0000000a
        /*0ce0*/ 	.word	0x00022850
        /*0ce4*/ 	.short	0x010a
        /*0ce6*/ 	.byte	0x3f
	.zero		1


	//   ....[66]....
        /*0ce8*/ 	.word	0x00014820
        /*0cec*/ 	.word	0x00000000
        /*0cf0*/ 	.word	0x00022830
        /*0cf4*/ 	.short	0x010a
        /*0cf6*/ 	.byte	0x3f
	.zero		1


	//   ....[67]....
        /*0cf8*/ 	.word	0x00014880
        /*0cfc*/ 	.word	0x00000008
        /*0d00*/ 	.word	0x00022850
        /*0d04*/ 	.short	0x010a
        /*0d06*/ 	.byte	0x3f
	.zero		1


	//   ....[68]....
        /*0d08*/ 	.word	0x000148e0
        /*0d0c*/ 	.word	0x00000000
        /*0d10*/ 	.word	0x00022830
        /*0d14*/ 	.short	0x010a
        /*0d16*/ 	.byte	0x3f
	.zero		1


	//   ....[69]....
        /*0d18*/ 	.word	0x00014940
        /*0d1c*/ 	.word	0x00000008
        /*0d20*/ 	.word	0x00022850
        /*0d24*/ 	.short	0x010a
        /*0d26*/ 	.byte	0x3f
	.zero		1


	//   ....[70]....
        /*0d28*/ 	.word	0x00014a60
        /*0d2c*/ 	.word	0x00000021
        /*0d30*/ 	.word	0x00022840
        /*0d34*/ 	.short	0x010a
        /*0d36*/ 	.byte	0x3f
	.zero		1


	//   ....[71]....
        /*0d38*/ 	.word	0x00015d30
        /*0d3c*/ 	.word	0x00000016
        /*0d40*/ 	.word	0x00022820
        /*0d44*/ 	.short	0x010a
        /*0d46*/ 	.byte	0x3f
	.zero		1


	//   ....[72]....
        /*0d48*/ 	.word	0x00015d80
        /*0d4c*/ 	.word	0x00000021
        /*0d50*/ 	.word	0x00022860
        /*0d54*/ 	.short	0x010a
        /*0d56*/ 	.byte	0x3f
	.zero		1


	//   ....[73]....
        /*0d58*/ 	.word	0x000166f0
        /*0d5c*/ 	.word	0x0000000a
        /*0d60*/ 	.word	0x00022840
        /*0d64*/ 	.short	0x010a
        /*0d66*/ 	.byte	0x3f
	.zero		1


	//   ....[74]....
        /*0d68*/ 	.word	0x00016dc0
        /*0d6c*/ 	.word	0x0000000a
        /*0d70*/ 	.word	0x00022860
        /*0d74*/ 	.short	0x010a
        /*0d76*/ 	.byte	0x3f
	.zero		1


	//   ....[75]....
        /*0d78*/ 	.word	0x00017f20
        /*0d7c*/ 	.word	0x00000007
        /*0d80*/ 	.word	0x00022820
        /*0d84*/ 	.short	0x010a
        /*0d86*/ 	.byte	0x3f
	.zero		1


	//   ....[76]....
        /*0d88*/ 	.word	0x000180c0
        /*0d8c*/ 	.word	0x00000005
        /*0d90*/ 	.word	0x00022840
        /*0d94*/ 	.short	0x010a
        /*0d96*/ 	.byte	0x3f
	.zero		1


	//   ....[77]....
        /*0d98*/ 	.word	0x00018110
        /*0d9c*/ 	.word	0x00000003
        /*0da0*/ 	.word	0x00022840
        /*0da4*/ 	.short	0x010a
        /*0da6*/ 	.byte	0x3f
	.zero		1


	//   ....[78]....
        /*0da8*/ 	.word	0x00018160
        /*0dac*/ 	.word	0x00000005
        /*0db0*/ 	.word	0x00022860
        /*0db4*/ 	.short	0x010a
        /*0db6*/ 	.byte	0x3f
	.zero		1


	//----- nvinfo : EIATTR_NUM_MBARRIERS
	.align		4
.L_555:
        /*0db8*/ 	.byte	0x03, 0x38
        /*0dba*/ 	.short	0x0016


	//----- nvinfo : EIATTR_EXIT_INSTR_OFFSETS
	.align		4
        /*0dbc*/ 	.byte	0x04, 0x1c
        /*0dbe*/ 	.short	(.L_557 - .L_556)


	//   ....[0]....
.L_556:
        /*0dc0*/ 	.word	0x000009a0


	//   ....[1]....
        /*0dc4*/ 	.word	0x0000e510


	//   ....[2]....
        /*0dc8*/ 	.word	0x000146f0


	//----- nvinfo : EIATTR_MAX_THREADS
	.align		4
.L_557:
        /*0dcc*/ 	.byte	0x04, 0x05
        /*0dce*/ 	.short	(.L_559 - .L_558)
.L_558:
        /*0dd0*/ 	.word	0x00000180
        /*0dd4*/ 	.word	0x00000001
        /*0dd8*/ 	.word	0x00000001


	//----- nvinfo : EIATTR_CRS_STACK_SIZE
	.align		4
.L_559:
        /*0ddc*/ 	.byte	0x04, 0x1e
        /*0dde*/ 	.short	(.L_561 - .L_560)
.L_560:
        /*0de0*/ 	.word	0x00000000


	//----- nvinfo : EIATTR_CBANK_PARAM_SIZE
	.align		4
.L_561:
        /*0de4*/ 	.byte	0x03, 0x19
        /*0de6*/ 	.short	0x0af0


	//----- nvinfo : EIATTR_PARAM_CBANK
	.align		4
        /*0de8*/ 	.byte	0x04, 0x0a
        /*0dea*/ 	.short	(.L_563 - .L_562)
	.align		4
.L_562:
        /*0dec*/ 	.word	index@(.nv.constant0._ZN7cutlass13device_kernelIN5flash11enable_sm90INS1_16FlashAttnFwdSm90INS1_25CollectiveMainloopFwdSm90ILi2EN4cute5tupleIJNS5_1CILi1EEES8_S8_EEENS6_IJNS7_ILi128EEENS7_ILi96EEENS7_ILi64EEEEEELi256ENS_10bfloat16_tEfNS_4arch4Sm90ELb1ELb0ELb1ELb1ELb1ELb0ELb0ELb1ELb0ELb1ELb1ELb0EEENS1_21CollectiveEpilogueFwdINS6_IJSA_NS7_ILi256EEESB_EEES9_SE_SG_Li256ELb1ELb1ELb1ELb0EEENS1_36VarlenDynamicPersistentTileSchedulerILi128ELi96ELi256ELi128ELb1ELb1ELb1ELb1ELb1ELb1EEEEEEEEEvNT_6ParamsE)
        /*0df0*/ 	.short	0x0210
        /*0df2*/ 	.short	0x0af0


	//----- nvinfo : EIATTR_SW_WAR
	.align		4
.L_563:
        /*0df4*/ 	.byte	0x04, 0x36
        /*0df6*/ 	.short	(.L_565 - .L_564)
.L_564:
        /*0df8*/ 	.word	0x00000008
.L_565:


//--------------------- .nv.info._ZN7cutlass13device_kernelIN5flash11enable_sm90INS1_16FlashAttnFwdSm90INS1_25CollectiveMainloopFwdSm90ILi2EN4cute5tupleIJNS5_1CILi1EEES8_S8_EEENS6_IJNS7_ILi128EEENS7_ILi96EEENS7_ILi64EEEEEELi256ENS_10bfloat16_tEfNS_4arch4Sm90ELb1ELb0ELb1ELb1ELb1ELb1ELb0ELb1ELb0ELb1ELb1ELb0EEENS1_21CollectiveEpilogueFwdINS6_IJSA_NS7_ILi256EEESB_EEES9_SE_SG_Li256ELb1ELb1ELb1ELb0EEENS1_36VarlenDynamicPersistentTileSchedulerILi128ELi96ELi256ELi128ELb1ELb1ELb1ELb1ELb1ELb1EEEEEEEEEvNT_6ParamsE --------------------------
	.section	.nv.info._ZN7cutlass13device_kernelIN5flash11enable_sm90INS1_16FlashAttnFwdSm90INS1_25CollectiveMainloopFwdSm90ILi2EN4cute5tupleIJNS5_1CILi1EEES8_S8_EEENS6_IJNS7_ILi128EEENS7_ILi96EEENS7_ILi64EEEEEELi256ENS_10bfloat16_tEfNS_4arch4Sm90ELb1ELb0ELb1ELb1ELb1ELb1ELb0ELb1ELb0ELb1ELb1ELb0EEENS1_21CollectiveEpilogueFwdINS6_IJSA_NS7_ILi256EEESB_EEES9_SE_SG_Li256ELb1ELb1ELb1ELb0EEENS1_36VarlenDynamicPersistentTileSchedulerILi128ELi96ELi256ELi128ELb1ELb1ELb1ELb1ELb1ELb1EEEEEEEEEvNT_6ParamsE,"",@"SHT_CUDA_INFO"
	.sectionflags	@""
	.align	4


	//----- nvinfo : EIATTR_CUDA_API_VERSION
	.align		4
        /*0000*/ 	.byte	0x04, 0x37
        /*0002*/ 	.short	(.L_567 - .L_566)
.L_566:
        /*0004*/ 	.word	0x00000082


	//----- nvinfo : EIATTR_KPARAM_INFO
	.align		4
.L_567:
        /*0008*/ 	.byte	0x04, 0x17
        /*000a*/ 	.short	(.L_569 - .L_568)
.L_568:
        /*000c*/ 	.word	0x00000000
        /*0010*/ 	.short	0x0000
        /*0012*/ 	.short	0x0070
        /*0014*/ 	.byte	0x00, 0xf0, 0x01, 0x2a


	//----- nvinfo : EIATTR_SPARSE_MMA_MASK
	.align		4
.L_569:
        /*0018*/ 	.byte	0x03, 0x50
        /*001a*/ 	.short	0x0000


	//----- nvinfo : EIATTR_MAXREG_COUNT
	.align		4
        /*001c*/ 	.byte	0x03, 0x1b
        /*001e*/ 	.short	0x00a8


	//----- nvinfo : EIATTR_NUM_BARRIERS
	.align		4
        /*0020*/ 	.byte	0x02, 0x4c
        /*0022*/ 	.byte	0x10
	.zero		1


	//----- nvinfo : EIATTR_EXTERNS
	.align		4
        /*0024*/ 	.byte	0x04, 0x0f
        /*0026*/ 	.short	(.L_571 - .L_570)


	//   ....[0]....
	.align		4
.L_570:
        /*0028*/ 	.word	index@(__assertfail)


	//----- nvinfo : EIATTR_ANNOTATIONS
	.align		4
.L_571:
        /*002c*/ 	.byte	0x04, 0x55
        /*002e*/ 	.short	(.L_573 - .L_572)


	//   ....[0]....
.L_572:
        /* <DEDUP_REMOVED lines=159> */


	//----- nvinfo : EIATTR_MERCURY_ISA_VERSION
	.align		4
.L_573:
        /*0a08*/ 	.byte	0x03, 0x5f
        /*0a0a*/ 	.short	0x0101


	//----- nvinfo : EIATTR_UNUSED_LOAD_BYTE_OFFSET
	.align		4
        /*0a0c*/ 	.byte	0x04, 0x44
        /*0a0e*/ 	.short	(.L_575 - .L_574)


	//   ....[0]....
.L_574:
        /*0a10*/ 	.word	0x00000a80
        /*0a14*/ 	.word	0x0000fff0


	//   ....[1]....
        /*0a18*/ 	.word	0x00012930
        /*0a1c*/ 	.word	0x0000fff0


	//----- nvinfo : EIATTR_INT_WARP_WIDE_INSTR_OFFSETS
	.align		4
.L_575:
        /*0a20*/ 	.byte	0x04, 0x31
        /*0a22*/ 	.short	(.L_577 - .L_576)


	//   ....[0]....
.L_576:
        /*0a24*/ 	.word	0x00000130


	//   ....[1]....
        /*0a28*/ 	.word	0x00000170


	//   ....[2]....
        /*0a2c*/ 	.word	0x000001e0


	//   ....[3]....
        /*0a30*/ 	.word	0x0001acb0


	//   ....[4]....
        /*0a34*/ 	.word	0x0001ad40


	//   ....[5]....
        /*0a38*/ 	.word	0x0001e030


	//   ....[6]....
        /*0a3c*/ 	.word	0x0001e0c0


	//----- nvinfo : EIATTR_COOP_GROUP_MASK_REGIDS
	.align		4
.L_577:
        /*0a40*/ 	.byte	0x04, 0x29
        /*0a42*/ 	.short	(.L_579 - .L_578)


	//   ....[0]....
.L_578:
        /*0a44*/ 	.word	0xffffffff


	//   ....[1]....
        /*0a48*/ 	.word	0xffffffff


	//   ....[2]....
        /*0a4c*/ 	.word	0xffffffff


	//   ....[3]....
        /*0a50*/ 	.word	0xffffffff


	//   ....[4]....
        /*0a54*/ 	.word	0xffffffff


	//   ....[5]....
        /*0a58*/ 	.word	0xffffffff


	//   ....[6]....
        /*0a5c*/ 	.word	0xffffffff


	//   ....[7]....
        /*0a60*/ 	.word	0xffffffff


	//   ....[8]....
        /*0a64*/ 	.word	0xffffffff


	//   ....[9]....
        /*0a68*/ 	.word	0xffffffff


	//   ....[10]....
        /*0a6c*/ 	.word	0xffffffff


	//   ....[11]....
        /*0a70*/ 	.word	0xffffffff


	//   ....[12]....
        /*0a74*/ 	.word	0xffffffff


	//   ....[13]....
        /*0a78*/ 	.word	0xffffffff


	//   ....[14]....
        /*0a7c*/ 	.word	0xffffffff


	//   ....[15]....
        /*0a80*/ 	.word	0xffffffff


	//   ....[16]....
        /*0a84*/ 	.word	0xffffffff


	//   ....[17]....
        /*0a88*/ 	.word	0xffffffff


	//   ....[18]....
        /*0a8c*/ 	.word	0xffffffff


	//   ....[19]....
        /*0a90*/ 	.word	0xffffffff


	//   ....[20]....
        /*0a94*/ 	.word	0xffffffff


	//   ....[21]....
        /*0a98*/ 	.word	0xffffffff


	//   ....[22]....
        /*0a9c*/ 	.word	0xffffffff


	//   ....[23]....
        /*0aa0*/ 	.word	0xffffffff


	//   ....[24]....
        /*0aa4*/ 	.word	0xffffffff


	//   ....[25]....
        /*0aa8*/ 	.word	0xffffffff


	//   ....[26]....
        /*0aac*/ 	.word	0xffffffff


	//   ....[27]....
        /*0ab0*/ 	.word	0xffffffff


	//   ....[28]....
        /*0ab4*/ 	.word	0xffffffff


	//   ....[29]....
        /*0ab8*/ 	.word	0xffffffff


	//   ....[30]....
        /*0abc*/ 	.word	0xffffffff


	//   ....[31]....
        /*0ac0*/ 	.word	0xffffffff


	//   ....[32]....
        /*0ac4*/ 	.word	0xffffffff


	//   ....[33]....
        /*0ac8*/ 	.word	0xffffffff


	//   ....[34]....
        /*0acc*/ 	.word	0xffffffff


	//   ....[35]....
        /*0ad0*/ 	.word	0xffffffff


	//   ....[36]....
        /*0ad4*/ 	.word	0xffffffff


	//   ....[37]....
        /*0ad8*/ 	.word	0xffffffff


	//   ....[38]....
        /*0adc*/ 	.word	0xffffffff


	//   ....[39]....
        /*0ae0*/ 	.word	0xffffffff


	//   ....[40]....
        /*0ae4*/ 	.word	0xffffffff


	//   ....[41]....
        /*0ae8*/ 	.word	0xffffffff


	//   ....[42]....
        /*0aec*/ 	.word	0xffffffff


	//   ....[43]....
        /*0af0*/ 	.word	0xffffffff


	//   ....[44]....
        /*0af4*/ 	.word	0xffffffff


	//   ....[45]....
        /*0af8*/ 	.word	0xffffffff


	//   ....[46]....
        /*0afc*/ 	.word	0xffffffff


	//   ....[47]....
        /*0b00*/ 	.word	0xffffffff


	//   ....[48]....
        /*0b04*/ 	.word	0xffffffff


	//   ....[49]....
        /*0b08*/ 	.word	0xffffffff


	//   ....[50]....
        /*0b0c*/ 	.word	0xffffffff


	//   ....[51]....
        /*0b10*/ 	.word	0xffffffff


	//   ....[52]....
        /*0b14*/ 	.word	0xffffffff


	//   ....[53]....
        /*0b18*/ 	.word	0xffffffff


	//   ....[54]....
        /*0b1c*/ 	.word	0xffffffff


	//   ....[55]....
        /*0b20*/ 	.word	0xffffffff


	//   ....[56]....
        /*0b24*/ 	.word	0xffffffff


	//   ....[57]....
        /*0b28*/ 	.word	0xffffffff


	//   ....[58]....
        /*0b2c*/ 	.word	0xffffffff


	//   ....[59]....
        /*0b30*/ 	.word	0xffffffff


	//   ....[60]....
        /*0b34*/ 	.word	0xffffffff


	//   ....[61]....
        /*0b38*/ 	.word	0xffffffff


	//   ....[62]....
        /*0b3c*/ 	.word	0xffffffff


	//   ....[63]....
        /*0b40*/ 	.word	0xffffffff


	//   ....[64]....
        /*0b44*/ 	.word	0xffffffff


	//   ....[65]....
        /*0b48*/ 	.word	0xffffffff


	//   ....[66]....
        /*0b4c*/ 	.word	0xffffffff


	//   ....[67]....
        /*0b50*/ 	.word	0xffffffff


	//   ....[68]....
        /*0b54*/ 	.word	0xffffffff


	//   ....[69]....
        /*0b58*/ 	.word	0xffffffff


	//   ....[70]....
        /*0b5c*/ 	.word	0xffffffff


	//   ....[71]....
        /*0b60*/ 	.word	0xffffffff


	//   ....[72]....
        /*0b64*/ 	.word	0xffffffff


	//   ....[73]....
        /*0b68*/ 	.word	0xffffffff


	//   ....[74]....
        /*0b6c*/ 	.word	0xffffffff


	//   ....[75]....
        /*0b70*/ 	.word	0xffffffff


	//   ....[76]....
        /*0b74*/ 	.word	0xffffffff


	//   ....[77]....
        /*0b78*/ 	.word	0xffffffff


	//   ....[78]....
        /*0b7c*/ 	.word	0xffffffff


	//   ....[79]....
        /*0b80*/ 	.word	0xffffffff


	//   ....[80]....
        /*0b84*/ 	.word	0xffffffff


	//   ....[81]....
        /*0b88*/ 	.word	0xffffffff


	//   ....[82]....
        /*0b8c*/ 	.word	0xffffffff


	//   ....[83]....
        /*0b90*/ 	.word	0xffffffff


	//   ....[84]....
        /*0b94*/ 	.word	0xffffffff


	//   ....[85]....
        /*0b98*/ 	.word	0xffffffff


	//   ....[86]....
        /*0b9c*/ 	.word	0xffffffff


	//   ....[87]....
        /*0ba0*/ 	.word	0xffffffff


	//   ....[88]....
        /*0ba4*/ 	.word	0xffffffff


	//   ....[89]....
        /*0ba8*/ 	.word	0xffffffff


	//   ....[90]....
        /*0bac*/ 	.word	0xffffffff


	//   ....[91]....
        /*0bb0*/ 	.word	0xffffffff


	//   ....[92]....
        /*0bb4*/ 	.word	0xffffffff


	//   ....[93]....
        /*0bb8*/ 	.word	0xffffffff


	//   ....[94]....
        /*0bbc*/ 	.word	0xffffffff


	//   ....[95]....
        /*0bc0*/ 	.word	0xffffffff


	//   ....[96]....
        /*0bc4*/ 	.word	0xffffffff


	//   ....[97]....
        /*0bc8*/ 	.word	0xffffffff


	//   ....[98]....
        /*0bcc*/ 	.word	0xffffffff


	//   ....[99]....
        /*0bd0*/ 	.word	0xffffffff


	//   ....[100]....
        /*0bd4*/ 	.word	0xffffffff


	//   ....[101]....
        /*0bd8*/ 	.word	0xffffffff


	//   ....[102]....
        /*0bdc*/ 	.word	0xffffffff


	//   ....[103]....
        /*0be0*/ 	.word	0xffffffff


	//   ....[104]....
        /*0be4*/ 	.word	0xffffffff


	//   ....[105]....
        /*0be8*/ 	.word	0xffffffff


	//   ....[106]....
        /*0bec*/ 	.word	0xffffffff


	//   ....[107]....
        /*0bf0*/ 	.word	0xffffffff


	//   ....[108]....
        /*0bf4*/ 	.word	0xffffffff


	//   ....[109]....
        /*0bf8*/ 	.word	0xffffffff


	//   ....[110]....
        /*0bfc*/ 	.word	0xffffffff


	//   ....[111]....
        /*0c00*/ 	.word	0xffffffff


	//   ....[112]....
        /*0c04*/ 	.word	0xffffffff


	//   ....[113]....
        /*0c08*/ 	.word	0xffffffff


	//   ....[114]....
        /*0c0c*/ 	.word	0xffffffff


	//   ....[115]....
        /*0c10*/ 	.word	0xffffffff


	//   ....[116]....
        /*0c14*/ 	.word	0xffffffff


	//   ....[117]....
        /*0c18*/ 	.word	0xffffffff


	//   ....[118]....
        /*0c1c*/ 	.word	0xffffffff


	//   ....[119]....
        /*0c20*/ 	.word	0xffffffff


	//   ....[120]....
        /*0c24*/ 	.word	0xffffffff


	//   ....[121]....
        /*0c28*/ 	.word	0xffffffff


	//   ....[122]....
        /*0c2c*/ 	.word	0xffffffff


	//   ....[123]....
        /*0c30*/ 	.word	0xffffffff


	//   ....[124]....
        /*0c34*/ 	.word	0xffffffff


	//   ....[125]....
        /*0c38*/ 	.word	0xffffffff


	//   ....[126]....
        /*0c3c*/ 	.word	0xffffffff


	//   ....[127]....
        /*0c40*/ 	.word	0xffffffff


	//   ....[128]....
        /*0c44*/ 	.word	0xffffffff


	//   ....[129]....
        /*0c48*/ 	.word	0xffffffff


	//   ....[130]....
        /*0c4c*/ 	.word	0xffffffff


	//   ....[131]....
        /*0c50*/ 	.word	0xffffffff


	//   ....[132]....
        /*0c54*/ 	.word	0xffffffff


	//   ....[133]....
        /*0c58*/ 	.word	0xffffffff


	//   ....[134]....
        /*0c5c*/ 	.word	0xffffffff


	//   ....[135]....
        /*0c60*/ 	.word	0xffffffff


	//   ....[136]....
        /*0c64*/ 	.word	0xffffffff


	//   ....[137]....
        /*0c68*/ 	.word	0xffffffff


	//   ....[138]....
        /*0c6c*/ 	.word	0xffffffff


	//   ....[139]....
        /*0c70*/ 	.word	0xffffffff


	//   ....[140]....
        /*0c74*/ 	.word	0xffffffff


	//   ....[141]....
        /*0c78*/ 	.word	0xffffffff


	//   ....[142]....
        /*0c7c*/ 	.word	0xffffffff


	//   ....[143]....
        /*0c80*/ 	.word	0xffffffff


	//   ....[144]....
        /*0c84*/ 	.word	0xffffffff


	//   ....[145]....
        /*0c88*/ 	.word	0xffffffff


	//   ....[146]....
        /*0c8c*/ 	.word	0xffffffff


	//   ....[147]....
        /*0c90*/ 	.word	0xffffffff


	//   ....[148]....
        /*0c94*/ 	.word	0xffffffff


	//   ....[149]....
        /*0c98*/ 	.word	0xffffffff


	//   ....[150]....
        /*0c9c*/ 	.word	0xffffffff


	//   ....[151]....
        /*0ca0*/ 	.word	0xffffffff


	//   ....[152]....
        /*0ca4*/ 	.word	0xffffffff


	//   ....[153]....
        /*0ca8*/ 	.word	0xffffffff


	//   ....[154]....
        /*0cac*/ 	.word	0xffffffff


	//   ....[155]....
        /*0cb0*/ 	.word	0xffffffff


	//   ....[156]....
        /*0cb4*/ 	.word	0xffffffff


	//   ....[157]....
        /*0cb8*/ 	.word	0xffffffff


	//   ....[158]....
        /*0cbc*/ 	.word	0xffffffff


	//   ....[159]....
        /*0cc0*/ 	.word	0xffffffff


	//   ....[160]....
        /*0cc4*/ 	.word	0xffffffff


	//   ....[161]....
        /*0cc8*/ 	.word	0xffffffff


	//   ....[162]....
        /*0ccc*/ 	.word	0xffffffff


	//   ....[163]....
        /*0cd0*/ 	.word	0xffffffff


	//   ....[164]....
        /*0cd4*/ 	.word	0xffffffff


	//   ....[165]....
        /*0cd8*/ 	.word	0xffffffff


	//   ....[166]....
        /*0cdc*/ 	.word	0xffffffff


	//   ....[167]....
        /*0ce0*/ 	.word	0xffffffff


	//   ....[168]....
        /*0ce4*/ 	.word	0xffffffff


	//   ....[169]....
        /*0ce8*/ 	.word	0xffffffff


	//   ....[170]....
        /*0cec*/ 	.word	0xffffffff


	//   ....[171]....
        /*0cf0*/ 	.word	0xffffffff


	//   ....[172]....
        /*0cf4*/ 	.word	0xffffffff


	//   ....[173]....
        /*0cf8*/ 	.word	0xffffffff


	//   ....[174]....
        /*0cfc*/ 	.word	0xffffffff


	//   ....[175]....
        /*0d00*/ 	.word	0xffffffff


	//   ....[176]....
        /*0d04*/ 	.word	0xffffffff


	//   ....[177]....
        /*0d08*/ 	.word	0xffffffff


	//   ....[178]....
        /*0d0c*/ 	.word	0xffffffff


	//   ....[179]....
        /*0d10*/ 	.word	0xffffffff


	//   ....[180]....
        /*0d14*/ 	.word	0xffffffff


	//   ....[181]....
        /*0d18*/ 	.word	0xffffffff


	//   ....[182]....
        /*0d1c*/ 	.word	0xffffffff


	//   ....[183]....
        /*0d20*/ 	.word	0xffffffff


	//   ....[184]....
        /*0d24*/ 	.word	0xffffffff


	//   ....[185]....
        /*0d28*/ 	.word	0x0500000f


	//   ....[186]....
        /*0d2c*/ 	.word	0x0500000f


	//   ....[187]....
        /*0d30*/ 	.word	0x0500000f


	//   ....[188]....
        /*0d34*/ 	.word	0x0500000f


	//   ....[189]....
        /*0d38*/ 	.word	0x0500000f


	//   ....[190]....
        /*0d3c*/ 	.word	0x0500000f


	//   ....[191]....
        /*0d40*/ 	.word	0x0500000f


	//   ....[192]....
        /*0d44*/ 	.word	0x0500000f


	//   ....[193]....
        /*0d48*/ 	.word	0x0500000f


	//   ....[194]....
        /*0d4c*/ 	.word	0x0500000f


	//   ....[195]....
        /*0d50*/ 	.word	0x0500000f


	//   ....[196]....
        /*0d54*/ 	.word	0x0500000f


	//   ....[197]....
        /*0d58*/ 	.word	0x0500000f


	//   ....[198]....
        /*0d5c*/ 	.word	0x0500000f


	//   ....[199]....
        /*0d60*/ 	.word	0x0500000f


	//   ....[200]....
        /*0d64*/ 	.word	0x0500000f


	//   ....[201]....
        /*0d68*/ 	.word	0x0500000f


	//   ....[202]....
        /*0d6c*/ 	.word	0x0500000f


	//   ....[203]....
        /*0d70*/ 	.word	0x0500000f


	//   ....[204]....
        /*0d74*/ 	.word	0x0500000f


	//   ....[205]....
        /*0d78*/ 	.word	0x0500000f


	//   ....[206]....
        /*0d7c*/ 	.word	0x0500000f


	//   ....[207]....
        /*0d80*/ 	.word	0x0500000f


	//   ....[208]....
        /*0d84*/ 	.word	0x0500000f


	//   ....[209]....
        /*0d88*/ 	.word	0x0500000f


	//   ....[210]....
        /*0d8c*/ 	.word	0x0500000f


	//   ....[211]....
        /*0d90*/ 	.word	0x0500000f


	//   ....[212]....
        /*0d94*/ 	.word	0x0500000f


	//   ....[213]....
        /*0d98*/ 	.word	0x0500000f


	//   ....[214]....
        /*0d9c*/ 	.word	0x0500000f


	//   ....[215]....
        /*0da0*/ 	.word	0x0500000f


	//   ....[216]....
        /*0da4*/ 	.word	0x0500000f


	//   ....[217]....
        /*0da8*/ 	.word	0x0500000f


	//   ....[218]....
        /*0dac*/ 	.word	0x0500000f


	//   ....[219]....
        /*0db0*/ 	.word	0x0500000f


	//   ....[220]....
        /*0db4*/ 	.word	0x0500000f


	//   ....[221]....
        /*0db8*/ 	.word	0x0500000f


	//   ....[222]....
        /*0dbc*/ 	.word	0x0500000f


	//   ....[223]....
        /*0dc0*/ 	.word	0x0500000f


	//   ....[224]....
        /*0dc4*/ 	.word	0x0500000f


	//   ....[225]....
        /*0dc8*/ 	.word	0x0500000f


	//   ....[226]....
        /*0dcc*/ 	.word	0x0500000f


	//   ....[227]....
        /*0dd0*/ 	.word	0x0500000f


	//   ....[228]....
        /*0dd4*/ 	.word	0x0500000f


	//   ....[229]....
        /*0dd8*/ 	.word	0x0500000f


	//   ....[230]....
        /*0ddc*/ 	.word	0x0500000f


	//   ....[231]....
        /*0de0*/ 	.word	0x0500000f


	//   ....[232]....
        /*0de4*/ 	.word	0x0500000f


	//   ....[233]....
        /*0de8*/ 	.word	0x0500000f


	//   ....[234]....
        /*0dec*/ 	.word	0x0500000f


	//   ....[235]....
        /*0df0*/ 	.word	0x0500000f


	//   ....[236]....
        /*0df4*/ 	.word	0x0500000f


	//   ....[237]....
        /*0df8*/ 	.word	0x0500000f


	//   ....[238]....
        /*0dfc*/ 	.word	0x0500000f


	//   ....[239]....
        /*0e00*/ 	.word	0x0500000f


	//   ....[240]....
        /*0e04*/ 	.word	0x0500000f


	//   ....[241]....
        /*0e08*/ 	.word	0x0500000f


	//   ....[242]....
        /*0e0c*/ 	.word	0x0500000f


	//   ....[243]....
        /*0e10*/ 	.word	0x0500000f


	//   ....[244]....
        /*0e14*/ 	.word	0x0500000f


	//   ....[245]....
        /*0e18*/ 	.word	0x0500000f


	//   ....[246]....
        /*0e1c*/ 	.word	0x0500000f


	//   ....[247]....
        /*0e20*/ 	.word	0x0500000f


	//   ....[248]....
        /*0e24*/ 	.word	0x0500000f


	//   ....[249]....
        /*0e28*/ 	.word	0x0500000f


	//   ....[250]....
        /*0e2c*/ 	.word	0x0500000f


	//   ....[251]....
        /*0e30*/ 	.word	0x0500000f


	//   ....[252]....
        /*0e34*/ 	.word	0x0500000f


	//   ....[253]....
        /*0e38*/ 	.word	0x0500000f


	//   ....[254]....
        /*0e3c*/ 	.word	0x0500000f


	//   ....[255]....
        /*0e40*/ 	.word	0x0500000f


	//   ....[0]....
        /*0e44*/ 	.word	0x0500000f


	//   ....[1]....
        /*0e48*/ 	.word	0x0500000f


	//   ....[2]....
        /*0e4c*/ 	.word	0x0500000f


	//   ....[3]....
        /*0e50*/ 	.word	0x0500000f


	//   ....[4]....
        /*0e54*/ 	.word	0x0500000f


	//   ....[5]....
        /*0e58*/ 	.word	0x0500000f


	//   ....[6]....
        /*0e5c*/ 	.word	0x0500000f


	//   ....[7]....
        /*0e60*/ 	.word	0x0500000f


	//   ....[8]....
        /*0e64*/ 	.word	0x0500000f


	//   ....[9]....
        /*0e68*/ 	.word	0x0500000f


	//   ....[10]....
        /*0e6c*/ 	.word	0x0500000f


	//   ....[11]....
        /*0e70*/ 	.word	0x0500000f


	//   ....[12]....
        /*0e74*/ 	.word	0x0500000f


	//   ....[13]....
        /*0e78*/ 	.word	0x0500000f


	//   ....[14]....
        /*0e7c*/ 	.word	0x0500000f


	//   ....[15]....
        /*0e80*/ 	.word	0x0500000f


	//   ....[16]....
        /*0e84*/ 	.word	0x0500000f


	//   ....[17]....
        /*0e88*/ 	.word	0x0500000f


	//   ....[18]....
        /*0e8c*/ 	.word	0x0500000f


	//   ....[19]....
        /*0e90*/ 	.word	0x0500000f


	//   ....[20]....
        /*0e94*/ 	.word	0x0500000f


	//   ....[21]....
        /*0e98*/ 	.word	0x0500000f


	//   ....[22]....
        /*0e9c*/ 	.word	0x0500000f


	//   ....[23]....
        /*0ea0*/ 	.word	0x0500000f


	//   ....[24]....
        /*0ea4*/ 	.word	0x0500000f


	//   ....[25]....
        /*0ea8*/ 	.word	0x0500000f


	//   ....[26]....
        /*0eac*/ 	.word	0x0500000f


	//   ....[27]....
        /*0eb0*/ 	.word	0x0500000f


	//   ....[28]....
        /*0eb4*/ 	.word	0x0500000f


	//   ....[29]....
        /*0eb8*/ 	.word	0x0500000f


	//   ....[30]....
        /*0ebc*/ 	.word	0x0500000f


	//   ....[31]....
        /*0ec0*/ 	.word	0x0500000f


	//   ....[32]....
        /*0ec4*/ 	.word	0x0500000f


	//   ....[33]....
        /*0ec8*/ 	.word	0x0500000f


	//   ....[34]....
        /*0ecc*/ 	.word	0x0500000f


	//   ....[35]....
        /*0ed0*/ 	.word	0x0500000f


	//   ....[36]....
        /*0ed4*/ 	.word	0x0500000f


	//   ....[37]....
        /*0ed8*/ 	.word	0x0500000f


	//   ....[38]....
        /*0edc*/ 	.word	0x0500000f


	//   ....[39]....
        /*0ee0*/ 	.word	0x0500000f


	//   ....[40]....
        /*0ee4*/ 	.word	0x0500000f


	//   ....[41]....
        /*0ee8*/ 	.word	0x0500000f


	//   ....[42]....
        /*0eec*/ 	.word	0x0500000f


	//   ....[43]....
        /*0ef0*/ 	.word	0x0500000f


	//   ....[44]....
        /*0ef4*/ 	.word	0x0500000f


	//   ....[45]....
        /*0ef8*/ 	.word	0x0500000f


	//   ....[46]....
        /*0efc*/ 	.word	0x0500000f


	//   ....[47]....
        /*0f00*/ 	.word	0x0500000f


	//   ....[48]....
        /*0f04*/ 	.word	0x0500000f


	//   ....[49]....
        /*0f08*/ 	.word	0x0500000f


	//   ....[50]....
        /*0f0c*/ 	.word	0x0500000f


	//   ....[51]....
        /*0f10*/ 	.word	0x0500000f


	//   ....[52]....
        /*0f14*/ 	.word	0x0500000f


	//   ....[53]....
        /*0f18*/ 	.word	0x0500000f


	//   ....[54]....
        /*0f1c*/ 	.word	0x0500000f


	//   ....[55]....
        /*0f20*/ 	.word	0x0500000f


	//   ....[56]....
        /*0f24*/ 	.word	0x0500000f


	//   ....[57]....
        /*0f28*/ 	.word	0x0500000f


	//   ....[58]....
        /*0f2c*/ 	.word	0x0500000f


	//   ....[59]....
        /*0f30*/ 	.word	0x0500000f


	//   ....[60]....
        /*0f34*/ 	.word	0x0500000f


	//   ....[61]....
        /*0f38*/ 	.word	0x0500000f


	//   ....[62]....
        /*0f3c*/ 	.word	0x0500000f


	//----- nvinfo : EIATTR_COOP_GROUP_INSTR_OFFSETS
	.align		4
.L_579:
        /*0f40*/ 	.byte	0x04, 0x28
        /*0f42*/ 	.short	(.L_581 - .L_580)


	//   ....[0]....
.L_580:
        /*0f44*/ 	.word	0x00000070


	//   ....[1]....
        /*0f48*/ 	.word	0x00000140


	//   ....[2]....
        /*0f4c*/ 	.word	0x00000190


	//   ....[3]....
        /*0f50*/ 	.word	0x000003c0


	//   ....[4]....
        /*0f54*/ 	.word	0x00000520


	//   ....[5]....
        /*0f58*/ 	.word	0x00000640


	//   ....[6]....
        /*0f5c*/ 	.word	0x000007a0


	//   ....[7]....
        /*0f60*/ 	.word	0x00003930


	//   ....[8]....
        /*0f64*/ 	.word	0x00003940


	//   ....[9]....
        /*0f68*/ 	.word	0x00004070


	//   ....[10]....
        /*0f6c*/ 	.word	0x00004080


	//   ....[11]....
        /*0f70*/ 	.word	0x00004cf0


	//   ....[12]....
        /*0f74*/ 	.word	0x00004d00


	//   ....[13]....
        /*0f78*/ 	.word	0x000054d0


	//   ....[14]....
        /*0f7c*/ 	.word	0x000054e0


	//   ....[15]....
        /*0f80*/ 	.word	0x00005f20


	//   ....[16]....
        /*0f84*/ 	.word	0x00005f30


	//   ....[17]....
        /*0f88*/ 	.word	0x00006040


	//   ....[18]....
        /*0f8c*/ 	.word	0x00006050


	//   ....[19]....
        /*0f90*/ 	.word	0x00006450


	//   ....[20]....
        /*0f94*/ 	.word	0x00006480


	//   ....[21]....
        /*0f98*/ 	.word	0x00006750


	//   ....[22]....
        /*0f9c*/ 	.word	0x00006770


	//   ....[23]....
        /*0fa0*/ 	.word	0x000073d0


	//   ....[24]....
        /*0fa4*/ 	.word	0x00007b50


	//   ....[25]....
        /*0fa8*/ 	.word	0x00007b60


	//   ....[26]....
        /*0fac*/ 	.word	0x00007b70


	//   ....[27]....
        /*0fb0*/ 	.word	0x00007b80


	//   ....[28]....
        /*0fb4*/ 	.word	0x00007e80


	//   ....[29]....
        /*0fb8*/ 	.word	0x00007e90


	//   ....[30]....
        /*0fbc*/ 	.word	0x00007ea0


	//   ....[31]....
        /*0fc0*/ 	.word	0x00007eb0


	//   ....[32]....
        /*0fc4*/ 	.word	0x000091c0


	//   ....[33]....
        /*0fc8*/ 	.word	0x000091d0


	//   ....[34]....
        /*0fcc*/ 	.word	0x000091e0


	//   ....[35]....
        /*0fd0*/ 	.word	0x000091f0


	//   ....[36]....
        /*0fd4*/ 	.word	0x000092f0


	//   ....[37]....
        /*0fd8*/ 	.word	0x00009310


	//   ....[38]....
        /*0fdc*/ 	.word	0x00009390


	//   ....[39]....
        /*0fe0*/ 	.word	0x000093e0


	//   ....[40]....
        /*0fe4*/ 	.word	0x0000af00


	//   ....[41]....
        /*0fe8*/ 	.word	0x0000b440


	//   ....[42]....
        /*0fec*/ 	.word	0x0000b450


	//   ....[43]....
        /*0ff0*/ 	.word	0x0000b470


	//   ....[44]....
        /*0ff4*/ 	.word	0x0000bbc0


	//   ....[45]....
        /*0ff8*/ 	.word	0x0000bbf0


	//   ....[46]....
        /*0ffc*/ 	.word	0x0000d130


	//   ....[47]....
        /*1000*/ 	.word	0x0000d160


	//   ....[48]....
        /*1004*/ 	.word	0x0000dda0


	//   ....[49]....
        /*1008*/ 	.word	0x0000ddc0


	//   ....[50]....
        /*100c*/ 	.word	0x0000e2a0


	//   ....[51]....
        /*1010*/ 	.word	0x0000e2c0


	//   ....[52]....
        /*1014*/ 	.word	0x00010240


	//   ....[53]....
        /*1018*/ 	.word	0x000102a0


	//   ....[54]....
        /*101c*/ 	.word	0x00010cd0


	//   ....[55]....
        /*1020*/ 	.word	0x00010d40


	//   ....[56]....
        /*1024*/ 	.word	0x00011e80


	//   ....[57]....
        /*1028*/ 	.word	0x00011f10


	//   ....[58]....
        /*102c*/ 	.word	0x00011fc0


	//   ....[59]....
        /*1030*/ 	.word	0x00012190


	//   ....[60]....
        /*1034*/ 	.word	0x000139e0


	//   ....[61]....
        /*1038*/ 	.word	0x00013a00


	//   ....[62]....
        /*103c*/ 	.word	0x00013a10


	//   ....[63]....
        /*1040*/ 	.word	0x00013a20


	//   ....[64]....
        /*1044*/ 	.word	0x00014440


	//   ....[65]....
        /*1048*/ 	.word	0x00014450


	//   ....[66]....
        /*104c*/ 	.word	0x00014680


	//   ....[67]....
        /*1050*/ 	.word	0x00014690


	//   ....[68]....
        /*1054*/ 	.word	0x000148c0


	//   ....[69]....
        /*1058*/ 	.word	0x000148d0


	//   ....[70]....
        /*105c*/ 	.word	0x00014b00


	//   ....[71]....
        /*1060*/ 	.word	0x00014b10


	//   ....[72]....
        /*1064*/ 	.word	0x00014fe0


	//   ....[73]....
        /*1068*/ 	.word	0x00014ff0


	//   ....[74]....
        /*106c*/ 	.word	0x00015c70


	//   ....[75]....
        /*1070*/ 	.word	0x00015c80


	//   ....[76]....
        /*1074*/ 	.word	0x000172d0


	//   ....[77]....
        /*1078*/ 	.word	0x000172e0


	//   ....[78]....
        /*107c*/ 	.word	0x00017520


	//   ....[79]....
        /*1080*/ 	.word	0x00017530


	//   ....[80]....
        /*1084*/ 	.word	0x00017760


	//   ....[81]....
        /*1088*/ 	.word	0x00017770


	//   ....[82]....
        /*108c*/ 	.word	0x000179a0


	//   ....[83]....
        /*1090*/ 	.word	0x000179b0


	//   ....[84]....
        /*1094*/ 	.word	0x00017c40


	//   ....[85]....
        /*1098*/ 	.word	0x00017e30


	//   ....[86]....
        /*109c*/ 	.word	0x00017e60


	//   ....[87]....
        /*10a0*/ 	.word	0x00017e90


	//   ....[88]....
        /*10a4*/ 	.word	0x00017ec0


	//   ....[89]....
        /*10a8*/ 	.word	0x00017ef0


	//   ....[90]....
        /*10ac*/ 	.word	0x00017f20


	//   ....[91]....
        /*10b0*/ 	.word	0x000180b0


	//   ....[92]....
        /*10b4*/ 	.word	0x000180e0


	//   ....[93]....
        /*10b8*/ 	.word	0x00018110


	//   ....[94]....
        /*10bc*/ 	.word	0x00018140


	//   ....[95]....
        /*10c0*/ 	.word	0x00018170


	//   ....[96]....
        /*10c4*/ 	.word	0x000181a0


	//   ....[97]....
        /*10c8*/ 	.word	0x00018230


	//   ....[98]....
        /*10cc*/ 	.word	0x00018260


	//   ....[99]....
        /*10d0*/ 	.word	0x00018270


	//   ....[100]....
        /*10d4*/ 	.word	0x000182b0


	//   ....[101]....
        /*10d8*/ 	.word	0x00019760


	//   ....[102]....
        /*10dc*/ 	.word	0x0001b820


	//   ....[103]....
        /*10e0*/ 	.word	0x0001b840


	//   ....[104]....
        /*10e4*/ 	.word	0x0001b8d0


	//   ....[105]....
        /*10e8*/ 	.word	0x0001b8f0


	//   ....[106]....
        /*10ec*/ 	.word	0x0001b970


	//   ....[107]....
        /*10f0*/ 	.word	0x0001b990


	//   ....[108]....
        /*10f4*/ 	.word	0x0001ba10


	//   ....[109]....
        /*10f8*/ 	.word	0x0001ba30


	//   ....[110]....
        /*10fc*/ 	.word	0x0001bab0


	//   ....[111]....
        /*1100*/ 	.word	0x0001bad0


	//   ....[112]....
        /*1104*/ 	.word	0x0001bae0


	//   ....[113]....
        /*1108*/ 	.word	0x0001baf0


	//   ....[114]....
        /*110c*/ 	.word	0x0001c340


	//   ....[115]....
        /*1110*/ 	.word	0x0001c370


	//   ....[116]....
        /*1114*/ 	.word	0x0001c430


	//   ....[117]....
        /*1118*/ 	.word	0x0001c440


	//   ....[118]....
        /*111c*/ 	.word	0x0001c4d0


	//   ....[119]....
        /*1120*/ 	.word	0x0001c4e0


	//   ....[120]....
        /*1124*/ 	.word	0x0001c570


	//   ....[121]....
        /*1128*/ 	.word	0x0001c580


	//   ....[122]....
        /*112c*/ 	.word	0x0001c610


	//   ....[123]....
        /*1130*/ 	.word	0x0001c620


	//   ....[124]....
        /*1134*/ 	.word	0x0001c6b0


	//   ....[125]....
        /*1138*/ 	.word	0x0001c6c0


	//   ....[126]....
        /*113c*/ 	.word	0x0001c740


	//   ....[127]....
        /*1140*/ 	.word	0x0001c750


	//   ....[128]....
        /*1144*/ 	.word	0x0001c760


	//   ....[129]....
        /*1148*/ 	.word	0x0001c770


	//   ....[130]....
        /*114c*/ 	.word	0x0001cbd0


	//   ....[131]....
        /*1150*/ 	.word	0x0001cc00


	//   ....[132]....
        /*1154*/ 	.word	0x0001cc50


	//   ....[133]....
        /*1158*/ 	.word	0x0001cd10


	//   ....[134]....
        /*115c*/ 	.word	0x0001cd20


	//   ....[135]....
        /*1160*/ 	.word	0x0001cd50


	//   ....[136]....
        /*1164*/ 	.word	0x0001cde0


	//   ....[137]....
        /*1168*/ 	.word	0x0001ce90


	//   ....[138]....
        /*116c*/ 	.word	0x0001cea0


	//   ....[139]....
        /*1170*/ 	.word	0x0001ced0


	//   ....[140]....
        /*1174*/ 	.word	0x0001cee0


	//   ....[141]....
        /*1178*/ 	.word	0x0001cf70


	//   ....[142]....
        /*117c*/ 	.word	0x0001d680


	//   ....[143]....
        /*1180*/ 	.word	0x0001d6a0


	//   ....[144]....
        /*1184*/ 	.word	0x0001d6f0


	//   ....[145]....
        /*1188*/ 	.word	0x0001d700


	//   ....[146]....
        /*118c*/ 	.word	0x0001d740


	//   ....[147]....
        /*1190*/ 	.word	0x0001d750


	//   ....[148]....
        /*1194*/ 	.word	0x0001d790


	//   ....[149]....
        /*1198*/ 	.word	0x0001d7a0


	//   ....[150]....
        /*119c*/ 	.word	0x0001d7e0


	//   ....[151]....
        /*11a0*/ 	.word	0x0001d7f0


	//   ....[152]....
        /*11a4*/ 	.word	0x0001d800


	//   ....[153]....
        /*11a8*/ 	.word	0x0001d840


	//   ....[154]....
        /*11ac*/ 	.word	0x0001db60


	//   ....[155]....
        /*11b0*/ 	.word	0x0001db80


	//   ....[156]....
        /*11b4*/ 	.word	0x0001db90


	//   ....[157]....
        /*11b8*/ 	.word	0x0001dba0


	//   ....[158]....
        /*11bc*/ 	.word	0x0001dbc0


	//   ....[159]....
        /*11c0*/ 	.word	0x0001dc30


	//   ....[160]....
        /*11c4*/ 	.word	0x0001dca0


	//   ....[161]....
        /*11c8*/ 	.word	0x0001dcc0


	//   ....[162]....
        /*11cc*/ 	.word	0x0001dcd0


	//   ....[163]....
        /*11d0*/ 	.word	0x0001dd30


	//   ....[164]....
        /*11d4*/ 	.word	0x0001dd50


	//   ....[165]....
        /*11d8*/ 	.word	0x0001ddb0


	//   ....[166]....
        /*11dc*/ 	.word	0x0001e2f0


	//   ....[167]....
        /*11e0*/ 	.word	0x0001e320


	//   ....[168]....
        /*11e4*/ 	.word	0x0001e380


	//   ....[169]....
        /*11e8*/ 	.word	0x0001e3b0


	//   ....[170]....
        /*11ec*/ 	.word	0x0001e3e0


	//   ....[171]....
        /*11f0*/ 	.word	0x0001e410


	//   ....[172]....
        /*11f4*/ 	.word	0x0001e440


	//   ....[173]....
        /*11f8*/ 	.word	0x0001e470


	//   ....[174]....
        /*11fc*/ 	.word	0x0001e610


	//   ....[175]....
        /*1200*/ 	.word	0x0001e640


	//   ....[176]....
        /*1204*/ 	.word	0x0001e670


	//   ....[177]....
        /*1208*/ 	.word	0x0001e6a0


	//   ....[178]....
        /*120c*/ 	.word	0x0001e6d0


	//   ....[179]....
        /*1210*/ 	.word	0x0001e700


	//   ....[180]....
        /*1214*/ 	.word	0x0001e7c0


	//   ....[181]....
        /*1218*/ 	.word	0x0001e7e0


	//   ....[182]....
        /*121c*/ 	.word	0x0001e800


	//   ....[183]....
        /*1220*/ 	.word	0x0001e860


	//   ....[184]....
        /*1224*/ 	.word	0x0001f280


	//   ....[185]....
        /*1228*/ 	.word	0x0001f5a0


	//   ....[186]....
        /*122c*/ 	.word	0x0001f630


	//   ....[187]....
        /*1230*/ 	.word	0x0001f6c0


	//   ....[188]....
        /*1234*/ 	.word	0x0001f750


	//   ....[189]....
        /*1238*/ 	.word	0x0001f830


	//   ....[190]....
        /*123c*/ 	.word	0x0001f8c0


	//   ....[191]....
        /*1240*/ 	.word	0x0001f960


	//   ....[192]....
        /*1244*/ 	.word	0x0001f9f0


	//   ....[193]....
        /*1248*/ 	.word	0x0001fae0


	//   ....[194]....
        /*124c*/ 	.word	0x0001fb70


	//   ....[195]....
        /*1250*/ 	.word	0x0001fc10


	//   ....[196]....
        /*1254*/ 	.word	0x0001fca0


	//   ....[197]....
        /*1258*/ 	.word	0x0001fd80


	//   ....[198]....
        /*125c*/ 	.word	0x0001fe20


	//   ....[199]....
        /*1260*/ 	.word	0x0001feb0


	//   ....[200]....
        /*1264*/ 	.word	0x0001ff00


	//   ....[201]....
        /*1268*/ 	.word	0x0001ff50


	//   ....[202]....
        /*126c*/ 	.word	0x0001fff0


	//   ....[203]....
        /*1270*/ 	.word	0x00020080


	//   ....[204]....
        /*1274*/ 	.word	0x000200d0


	//   ....[205]....
        /*1278*/ 	.word	0x00020120


	//   ....[206]....
        /*127c*/ 	.word	0x00020220


	//   ....[207]....
        /*1280*/ 	.word	0x000202d0


	//   ....[208]....
        /*1284*/ 	.word	0x00020320


	//   ....[209]....
        /*1288*/ 	.word	0x00020370


	//   ....[210]....
        /*128c*/ 	.word	0x00020500


	//   ....[211]....
        /*1290*/ 	.word	0x00020650


	//   ....[212]....
        /*1294*/ 	.word	0x000206d0


	//   ....[213]....
        /*1298*/ 	.word	0x00020720


	//   ....[214]....
        /*129c*/ 	.word	0x000209d0


	//   ....[215]....
        /*12a0*/ 	.word	0x00020a20


	//   ....[216]....
        /*12a4*/ 	.word	0x00020ab0


	//   ....[217]....
        /*12a8*/ 	.word	0x00020b40


	//   ....[218]....
        /*12ac*/ 	.word	0x00020bd0


	//   ....[219]....
        /*12b0*/ 	.word	0x00020c60


	//   ....[220]....
        /*12b4*/ 	.word	0x00020cf0


	//   ....[221]....
        /*12b8*/ 	.word	0x00020d80


	//   ....[222]....
        /*12bc*/ 	.word	0x00020e00


	//   ....[223]....
        /*12c0*/ 	.word	0x00020e50


	//   ....[224]....
        /*12c4*/ 	.word	0x00020ef0


	//   ....[225]....
        /*12c8*/ 	.word	0x00020f80


	//   ....[226]....
        /*12cc*/ 	.word	0x00021010


	//   ....[227]....
        /*12d0*/ 	.word	0x00021060


	//   ....[228]....
        /*12d4*/ 	.word	0x00021100


	//   ....[229]....
        /*12d8*/ 	.word	0x00021190


	//   ....[230]....
        /*12dc*/ 	.word	0x00021230


	//   ....[231]....
        /*12e0*/ 	.word	0x000212c0


	//   ....[232]....
        /*12e4*/ 	.word	0x00021360


	//   ....[233]....
        /*12e8*/ 	.word	0x000213f0


	//   ....[234]....
        /*12ec*/ 	.word	0x000214c0


	//   ....[235]....
        /*12f0*/ 	.word	0x000217a0


	//   ....[236]....
        /*12f4*/ 	.word	0x00021890


	//   ....[237]....
        /*12f8*/ 	.word	0x00021930


	//   ....[238]....
        /*12fc*/ 	.word	0x00021990


	//   ....[239]....
        /*1300*/ 	.word	0x00021a80


	//   ....[240]....
        /*1304*/ 	.word	0x00021af0


	//   ....[241]....
        /*1308*/ 	.word	0x00021be0


	//   ....[242]....
        /*130c*/ 	.word	0x00021c50


	//   ....[243]....
        /*1310*/ 	.word	0x00021d40


	//   ....[244]....
        /*1314*/ 	.word	0x00021db0


	//   ....[245]....
        /*1318*/ 	.word	0x00021ea0


	//   ....[246]....
        /*131c*/ 	.word	0x00021f10


	//   ....[247]....
        /*1320*/ 	.word	0x00021fb0


	//   ....[248]....
        /*1324*/ 	.word	0x000220a0


	//   ....[249]....
        /*1328*/ 	.word	0x00022110


	//   ....[250]....
        /*132c*/ 	.word	0x00022170


	//   ....[251]....
        /*1330*/ 	.word	0x00022260


	//   ....[252]....
        /*1334*/ 	.word	0x000222c0


	//   ....[253]....
        /*1338*/ 	.word	0x000223c0


	//   ....[254]....
        /*133c*/ 	.word	0x00022420


	//   ....[255]....
        /*1340*/ 	.word	0x00022520


	//   ....[0]....
        /*1344*/ 	.word	0x00022580


	//   ....[1]....
        /*1348*/ 	.word	0x00022680


	//   ....[2]....
        /*134c*/ 	.word	0x000226e0


	//   ....[3]....
        /*1350*/ 	.word	0x000227e0


	//   ....[4]....
        /*1354*/ 	.word	0x00022840


	//   ....[5]....
        /*1358*/ 	.word	0x00022940


	//   ....[6]....
        /*135c*/ 	.word	0x000229a0


	//   ....[7]....
        /*1360*/ 	.word	0x00022a40


	//   ....[8]....
        /*1364*/ 	.word	0x00022bc0


	//   ....[9]....
        /*1368*/ 	.word	0x00022ca0


	//   ....[10]....
        /*136c*/ 	.word	0x00022d50


	//   ....[11]....
        /*1370*/ 	.word	0x00022e60


	//   ....[12]....
        /*1374*/ 	.word	0x00022ec0


	//   ....[13]....
        /*1378*/ 	.word	0x00022fd0


	//   ....[14]....
        /*137c*/ 	.word	0x00023030


	//   ....[15]....
        /*1380*/ 	.word	0x00023140


	//   ....[16]....
        /*1384*/ 	.word	0x000231a0


	//   ....[17]....
        /*1388*/ 	.word	0x000232b0


	//   ....[18]....
        /*138c*/ 	.word	0x00023310


	//   ....[19]....
        /*1390*/ 	.word	0x000233d0


	//   ....[20]....
        /*1394*/ 	.word	0x00023530


	//   ....[21]....
        /*1398*/ 	.word	0x000235d0


	//   ....[22]....
        /*139c*/ 	.word	0x00023630


	//   ....[23]....
        /*13a0*/ 	.word	0x000236e0


	//   ....[24]....
        /*13a4*/ 	.word	0x00023740


	//   ....[25]....
        /*13a8*/ 	.word	0x000237f0


	//   ....[26]....
        /*13ac*/ 	.word	0x00023850


	//   ....[27]....
        /*13b0*/ 	.word	0x00023900


	//   ....[28]....
        /*13b4*/ 	.word	0x00023960


	//   ....[29]....
        /*13b8*/ 	.word	0x00023a10


	//   ....[30]....
        /*13bc*/ 	.word	0x00023a70


	//   ....[31]....
        /*13c0*/ 	.word	0x00023b20


	//   ....[32]....
        /*13c4*/ 	.word	0x00023c10


	//   ....[33]....
        /*13c8*/ 	.word	0x00023cb0


	//   ....[34]....
        /*13cc*/ 	.word	0x00023d10


	//   ....[35]....
        /*13d0*/ 	.word	0x00023de0


	//   ....[36]....
        /*13d4*/ 	.word	0x00023e40


	//   ....[37]....
        /*13d8*/ 	.word	0x00023f10


	//   ....[38]....
        /*13dc*/ 	.word	0x00023f70


	//   ....[39]....
        /*13e0*/ 	.word	0x00024040


	//   ....[40]....
        /*13e4*/ 	.word	0x000240a0


	//   ....[41]....
        /*13e8*/ 	.word	0x00024170


	//   ....[42]....
        /*13ec*/ 	.word	0x000241d0


	//   ....[43]....
        /*13f0*/ 	.word	0x000242a0


	//   ....[44]....
        /*13f4*/ 	.word	0x00024330


	//   ....[45]....
        /*13f8*/ 	.word	0x000243d0


	//   ....[46]....
        /*13fc*/ 	.word	0x00024550


	//   ....[47]....
        /*1400*/ 	.word	0x000245c0


	//   ....[48]....
        /*1404*/ 	.word	0x00024630


	//   ....[49]....
        /*1408*/ 	.word	0x000246a0


	//   ....[50]....
        /*140c*/ 	.word	0x00024710


	//   ....[51]....
        /*1410*/ 	.word	0x00024790


	//   ....[52]....
        /*1414*/ 	.word	0x00024810


	//   ....[53]....
        /*1418*/ 	.word	0x000248a0


	//   ....[54]....
        /*141c*/ 	.word	0x00024910


	//   ....[55]....
        /*1420*/ 	.word	0x00024980


	//   ....[56]....
        /*1424*/ 	.word	0x000249f0


	//   ....[57]....
        /*1428*/ 	.word	0x00024a70


	//   ....[58]....
        /*142c*/ 	.word	0x00024ae0


	//   ....[59]....
        /*1430*/ 	.word	0x00024b70


	//   ....[60]....
        /*1434*/ 	.word	0x00024bd0


	//   ....[61]....
        /*1438*/ 	.word	0x00024c60


	//   ....[62]....
        /*143c*/ 	.word	0x00024d90


	//----- nvinfo : EIATTR_REG_RECONFIG
	.align		4
.L_581:
        /*1440*/ 	.byte	0x01, 0x54
	.zero		2


	//----- nvinfo : EIATTR_SYSCALL_OFFSETS
	.align		4
        /*1444*/ 	.byte	0x04, 0x46
        /*1446*/ 	.short	(.L_583 - .L_582)


	//   ....[0]....
.L_582:
        /*1448*/ 	.word	0x000024a0


	//   ....[1]....
        /*144c*/ 	.word	0x000025f0


	//   ....[2]....
        /*1450*/ 	.word	0x00007570


	//   ....[3]....
        /*1454*/ 	.word	0x00007890


	//   ....[4]....
        /*1458*/ 	.word	0x0001aea0


	//   ....[5]....
        /*145c*/ 	.word	0x0001aff0


	//   ....[6]....
        /*1460*/ 	.word	0x0001b0e0


	//   ....[7]....
        /*1464*/ 	.word	0x0001bfa0


	//----- nvinfo : EIATTR_MBARRIER_INSTR_OFFSETS
	.align		4
.L_583:
        /*1468*/ 	.byte	0x04, 0x39
        /*146a*/ 	.short	(.L_585 - .L_584)


	//   ....[0]....
.L_584:
        /*146c*/ 	.word	0x00000270
        /*1470*/ 	.word	0x000000ff
        /*1474*/ 	.word	0x00022800
        /*1478*/ 	.short	0x0100
        /*147a*/ 	.byte	0x08
	.zero		1


	//   ....[1]....
        /*147c*/ 	.word	0x00000280
        /*1480*/ 	.word	0x000000ff
        /*1484*/ 	.word	0x00022820
        /*1488*/ 	.short	0x0100
        /*148a*/ 	.byte	0x08
	.zero		1


	//   ....[2]....
        /*148c*/ 	.word	0x00000370
        /*1490*/ 	.word	0x000000ff
        /*1494*/ 	.word	0x00022830
        /*1498*/ 	.short	0x0100
        /*149a*/ 	.byte	0x08
	.zero		1


	//   ....[3]....
        /*149c*/ 	.word	0x00000380
        /*14a0*/ 	.word	0x000000ff
        /*14a4*/ 	.word	0x00022840
        /*14a8*/ 	.short	0x0100
        /*14aa*/ 	.byte	0x08
	.zero		1


	//   ....[4]....
        /*14ac*/ 	.word	0x00000390
        /*14b0*/ 	.word	0x000000ff
        /*14b4*/ 	.word	0x00022838
        /*14b8*/ 	.short	0x0100
        /*14ba*/ 	.byte	0x08
	.zero		1


	//   ....[5]....
        /*14bc*/ 	.word	0x000003a0
        /*14c0*/ 	.word	0x000000ff
        /*14c4*/ 	.word	0x00022848
        /*14c8*/ 	.short	0x0100
        /*14ca*/ 	.byte	0x08
	.zero		1


	//   ....[6]....
        /*14cc*/ 	.word	0x000004d0
        /*14d0*/ 	.word	0x000000ff
        /*14d4*/ 	.word	0x00022850
        /*14d8*/ 	.short	0x0100
        /*14da*/ 	.byte	0x08
	.zero		1


	//   ....[7]....
        /*14dc*/ 	.word	0x000004e0
        /*14e0*/ 	.word	0x000000ff
        /*14e4*/ 	.word	0x00022860
        /*14e8*/ 	.short	0x0100
        /*14ea*/ 	.byte	0x08
	.zero		1


	//   ....[8]....
        /*14ec*/ 	.word	0x000004f0
        /*14f0*/ 	.word	0x000000ff
        /*14f4*/ 	.word	0x00022858
        /*14f8*/ 	.short	0x0100
        /*14fa*/ 	.byte	0x08
	.zero		1


	//   ....[9]....
        /*14fc*/ 	.word	0x00000500
        /*1500*/ 	.word	0x000000ff
        /*1504*/ 	.word	0x00022868
        /*1508*/ 	.short	0x0100
        /*150a*/ 	.byte	0x08
	.zero		1


	//   ....[10]....
        /*150c*/ 	.word	0x000005f0
        /*1510*/ 	.word	0x000000ff
        /*1514*/ 	.word	0x00022870
        /*1518*/ 	.short	0x0100
        /*151a*/ 	.byte	0x06
	.zero		1


	//   ....[11]....
        /*151c*/ 	.word	0x00000600
        /*1520*/ 	.word	0x000000ff
        /*1524*/ 	.word	0x00022880
        /*1528*/ 	.short	0x0100
        /*152a*/ 	.byte	0x06
	.zero		1


	//   ....[12]....
        /*152c*/ 	.word	0x00000610
        /*1530*/ 	.word	0x000000ff
        /*1534*/ 	.word	0x00022878
        /*1538*/ 	.short	0x0100
        /*153a*/ 	.byte	0x06
	.zero		1


	//   ....[13]....
        /*153c*/ 	.word	0x00000620
        /*1540*/ 	.word	0x000000ff
        /*1544*/ 	.word	0x00022888
        /*1548*/ 	.short	0x0100
        /*154a*/ 	.byte	0x06
	.zero		1


	//   ....[14]....
        /*154c*/ 	.word	0x00000750
        /*1550*/ 	.word	0x000000ff
        /*1554*/ 	.word	0x00022890
        /*1558*/ 	.short	0x0100
        /*155a*/ 	.byte	0x08
	.zero		1


	//   ....[15]....
        /*155c*/ 	.word	0x00000760
        /*1560*/ 	.word	0x000000ff
        /*1564*/ 	.word	0x000228a0
        /*1568*/ 	.short	0x0100
        /*156a*/ 	.byte	0x08
	.zero		1


	//   ....[16]....
        /*156c*/ 	.word	0x00000770
        /*1570*/ 	.word	0x000000ff
        /*1574*/ 	.word	0x00022898
        /*1578*/ 	.short	0x0100
        /*157a*/ 	.byte	0x08
	.zero		1


	//   ....[17]....
        /*157c*/ 	.word	0x00000780
        /*1580*/ 	.word	0x000000ff
        /*1584*/ 	.word	0x000228a8
        /*1588*/ 	.short	0x0100
        /*158a*/ 	.byte	0x08
	.zero		1


	//   ....[18]....
        /*158c*/ 	.word	0x000008b0
        /*1590*/ 	.word	0x000000ff
        /*1594*/ 	.word	0x000228b0
        /*1598*/ 	.short	0x0100
        /*159a*/ 	.byte	0x08
	.zero		1


	//   ....[19]....
        /*159c*/ 	.word	0x000008c0
        /*15a0*/ 	.word	0x000000ff
        /*15a4*/ 	.word	0x000228c0
        /*15a8*/ 	.short	0x0100
        /*15aa*/ 	.byte	0x08
	.zero		1


	//   ....[20]....
        /*15ac*/ 	.word	0x000008d0
        /*15b0*/ 	.word	0x000000ff
        /*15b4*/ 	.word	0x000228b8
        /*15b8*/ 	.short	0x0100
        /*15ba*/ 	.byte	0x08
	.zero		1


	//   ....[21]....
        /*15bc*/ 	.word	0x000008e0
        /*15c0*/ 	.word	0x000000ff
        /*15c4*/ 	.word	0x000228c8
        /*15c8*/ 	.short	0x0100
        /*15ca*/ 	.byte	0x08
	.zero		1


	//   ....[22]....
        /*15cc*/ 	.word	0x000038e0
        /*15d0*/ 	.word	0x00000057
        /*15d4*/ 	.word	0x00022890
        /*15d8*/ 	.short	0x010a
        /*15da*/ 	.byte	0x3f
	.zero		1


	//   ....[23]....
        /*15dc*/ 	.word	0x00004c90
        /*15e0*/ 	.word	0x00000057
        /*15e4*/ 	.word	0x00022890
        /*15e8*/ 	.short	0x010a
        /*15ea*/ 	.byte	0x3f
	.zero		1


	//   ....[24]....
        /*15ec*/ 	.word	0x00005d80
        /*15f0*/ 	.word	0x00000057
        /*15f4*/ 	.word	0x00022890
        /*15f8*/ 	.short	0x010a
        /*15fa*/ 	.byte	0x3f
	.zero		1


	//   ....[25]....
        /*15fc*/ 	.word	0x00006220
        /*1600*/ 	.word	0x00000004
        /*1604*/ 	.word	0x00000000
        /*1608*/ 	.short	0x0101
        /*160a*/ 	.byte	0x3f
	.zero		1


	//   ....[26]....
        /*160c*/ 	.word	0x00006260
        /*1610*/ 	.word	0x00000057
        /*1614*/ 	.word	0x000228b0
        /*1618*/ 	.short	0x010a
        /*161a*/ 	.byte	0x3f
	.zero		1


	//   ....[27]....
        /*161c*/ 	.word	0x00006ae0
        /*1620*/ 	.word	0x00000057
        /*1624*/ 	.word	0x00000000
        /*1628*/ 	.short	0x0101
        /*162a*/ 	.byte	0x3f
	.zero		1


	//   ....[28]....
        /*162c*/ 	.word	0x00007610
        /*1630*/ 	.word	0x00000013
        /*1634*/ 	.word	0x00022800
        /*1638*/ 	.short	0x010a
        /*163a*/ 	.byte	0x3f
	.zero		1


	//   ....[29]....
        /*163c*/ 	.word	0x00007660
        /*1640*/ 	.word	0x00000013
        /*1644*/ 	.word	0x00022800
        /*1648*/ 	.short	0x010a
        /*164a*/ 	.byte	0x3f
	.zero		1


	//   ....[30]....
        /*164c*/ 	.word	0x00008110
        /*1650*/ 	.word	0x00000013
        /*1654*/ 	.word	0x00022800
        /*1658*/ 	.short	0x010a
        /*165a*/ 	.byte	0x3f
	.zero		1


	//   ....[31]....
        /*165c*/ 	.word	0x00009650
        /*1660*/ 	.word	0x00000013
        /*1664*/ 	.word	0x00022800
        /*1668*/ 	.short	0x010a
        /*166a*/ 	.byte	0x3f
	.zero		1


	//   ....[32]....
        /*166c*/ 	.word	0x0000a670
        /*1670*/ 	.word	0x0000000d
        /*1674*/ 	.word	0x00022830
        /*1678*/ 	.short	0x010a
        /*167a*/ 	.byte	0x3f
	.zero		1


	//   ....[33]....
        /*167c*/ 	.word	0x0000a720
        /*1680*/ 	.word	0x0000000d
        /*1684*/ 	.word	0x00022830
        /*1688*/ 	.short	0x010a
        /*168a*/ 	.byte	0x3f
	.zero		1


	//   ....[34]....
        /*168c*/ 	.word	0x0000bf00
        /*1690*/ 	.word	0x00000020
        /*1694*/ 	.word	0x00000000
        /*1698*/ 	.short	0x0101
        /*169a*/ 	.byte	0x3f
	.zero		1


	//   ....[35]....
        /*169c*/ 	.word	0x0000c660
        /*16a0*/ 	.word	0x0000000d
        /*16a4*/ 	.word	0x00022850
        /*16a8*/ 	.short	0x010a
        /*16aa*/ 	.byte	0x3f
	.zero		1


	//   ....[36]....
        /*16ac*/ 	.word	0x0000c6b0
        /*16b0*/ 	.word	0x0000000d
        /*16b4*/ 	.word	0x00022850
        /*16b8*/ 	.short	0x010a
        /*16ba*/ 	.byte	0x3f
	.zero		1


	//   ....[37]....
        /*16bc*/ 	.word	0x0000cb20
        /*16c0*/ 	.word	0x0000000d
        /*16c4*/ 	.word	0x00000000
        /*16c8*/ 	.short	0x0101
        /*16ca*/ 	.byte	0x3f
	.zero		1


	//   ....[38]....
        /*16cc*/ 	.word	0x0000ccc0
        /*16d0*/ 	.word	0x0000000e
        /*16d4*/ 	.word	0x00022830
        /*16d8*/ 	.short	0x010a
        /*16da*/ 	.byte	0x3f
	.zero		1


	//   ....[39]....
        /*16dc*/ 	.word	0x0000cd30
        /*16e0*/ 	.word	0x0000000e
        /*16e4*/ 	.word	0x00022830
        /*16e8*/ 	.short	0x010a
        /*16ea*/ 	.byte	0x3f
	.zero		1


	//   ....[40]....
        /*16ec*/ 	.word	0x0000eb00
        /*16f0*/ 	.word	0x0000009b
        /*16f4*/ 	.word	0x00000000
        /*16f8*/ 	.short	0x0101
        /*16fa*/ 	.byte	0x3f
	.zero		1


	//   ....[41]....
        /*16fc*/ 	.word	0x0000f460
        /*1700*/ 	.word	0x0000000e
        /*1704*/ 	.word	0x00022850
        /*1708*/ 	.short	0x010a
        /*170a*/ 	.byte	0x3f
	.zero		1


	//   ....[42]....
        /*170c*/ 	.word	0x0000f4b0
        /*1710*/ 	.word	0x0000000e
        /*1714*/ 	.word	0x00022850
        /*1718*/ 	.short	0x010a
        /*171a*/ 	.byte	0x3f
	.zero		1


	//   ....[43]....
        /*171c*/ 	.word	0x0000f8a0
        /*1720*/ 	.word	0x0000000e
        /*1724*/ 	.word	0x00000000
        /*1728*/ 	.short	0x0101
        /*172a*/ 	.byte	0x3f
	.zero		1


	//   ....[44]....
        /*172c*/ 	.word	0x0000f9d0
        /*1730*/ 	.word	0x0000000e
        /*1734*/ 	.word	0x00022830
        /*1738*/ 	.short	0x010a
        /*173a*/ 	.byte	0x3f
	.zero		1


	//   ....[45]....
        /*173c*/ 	.word	0x0000fa40
        /*1740*/ 	.word	0x0000000e
        /*1744*/ 	.word	0x00022830
        /*1748*/ 	.short	0x010a
        /*174a*/ 	.byte	0x3f
	.zero		1


	//   ....[46]....
        /*174c*/ 	.word	0x00011360
        /*1750*/ 	.word	0x00000099
        /*1754*/ 	.word	0x00000000
        /*1758*/ 	.short	0x0101
        /*175a*/ 	.byte	0x3f
	.zero		1


	//   ....[47]....
        /*175c*/ 	.word	0x000119e0
        /*1760*/ 	.word	0x0000000e
        /*1764*/ 	.word	0x00022850
        /*1768*/ 	.short	0x010a
        /*176a*/ 	.byte	0x3f
	.zero		1


	//   ....[48]....
        /*176c*/ 	.word	0x00011a30
        /*1770*/ 	.word	0x0000000e
        /*1774*/ 	.word	0x00022850
        /*1778*/ 	.short	0x010a
        /*177a*/ 	.byte	0x3f
	.zero		1


	//   ....[49]....
        /*177c*/ 	.word	0x00011e20
        /*1780*/ 	.word	0x0000000e
        /*1784*/ 	.word	0x00000000
        /*1788*/ 	.short	0x0101
        /*178a*/ 	.byte	0x3f
	.zero		1


	//   ....[50]....
        /*178c*/ 	.word	0x000143b0
        /*1790*/ 	.word	0x00000003
        /*1794*/ 	.word	0x00000000
        /*1798*/ 	.short	0x0101
        /*179a*/ 	.byte	0x3f
	.zero		1


	//   ....[51]....
        /*179c*/ 	.word	0x00014f50
        /*17a0*/ 	.word	0x0000000a
        /*17a4*/ 	.word	0x00000000
        /*17a8*/ 	.short	0x0101
        /*17aa*/ 	.byte	0x3f
	.zero		1


	//   ....[52]....
        /*17ac*/ 	.word	0x00019840
        /*17b0*/ 	.word	0x00000016
        /*17b4*/ 	.word	0x00022820
        /*17b8*/ 	.short	0x010a
        /*17ba*/ 	.byte	0x3f
	.zero		1


	//   ....[53]....
        /*17bc*/ 	.word	0x000198d0
        /*17c0*/ 	.word	0x00000003
        /*17c4*/ 	.word	0x000228a0
        /*17c8*/ 	.short	0x010a
        /*17ca*/ 	.byte	0x3f
	.zero		1


	//   ....[54]....
        /*17cc*/ 	.word	0x00019b20
        /*17d0*/ 	.word	0x00000003
        /*17d4*/ 	.word	0x000228c0
        /*17d8*/ 	.short	0x010a
        /*17da*/ 	.byte	0x3f
	.zero		1


	//   ....[55]....
        /*17dc*/ 	.word	0x0001a130
        /*17e0*/ 	.word	0x00000009
        /*17e4*/ 	.word	0x000228a0
        /*17e8*/ 	.short	0x010a
        /*17ea*/ 	.byte	0x3f
	.zero		1


	//   ....[56]....
        /*17ec*/ 	.word	0x0001a370
        /*17f0*/ 	.word	0x00000009
        /*17f4*/ 	.word	0x000228c0
        /*17f8*/ 	.short	0x010a
        /*17fa*/ 	.byte	0x3f
	.zero		1


	//   ....[57]....
        /*17fc*/ 	.word	0x0001b5c0
        /*1800*/ 	.word	0x00000020
        /*1804*/ 	.word	0x00022840
        /*1808*/ 	.short	0x010a
        /*180a*/ 	.byte	0x3f
	.zero		1


	//   ....[58]....
        /*180c*/ 	.word	0x0001bbf0
        /*1810*/ 	.word	0x00000020
        /*1814*/ 	.word	0x00022830
        /*1818*/ 	.short	0x0107
        /*181a*/ 	.byte	0x3f
	.zero		1


	//   ....[59]....
        /*181c*/ 	.word	0x0001bcd0
        /*1820*/ 	.word	0x00000020
        /*1824*/ 	.word	0x00022830
        /*1828*/ 	.short	0x0101
        /*182a*/ 	.byte	0x3f
	.zero		1


	//   ....[60]....
        /*182c*/ 	.word	0x0001c870
        /*1830*/ 	.word	0x00000016
        /*1834*/ 	.word	0x00022800
        /*1838*/ 	.short	0x0107
        /*183a*/ 	.byte	0x3f
	.zero		1


	//   ....[61]....
        /*183c*/ 	.word	0x0001c960
        /*1840*/ 	.word	0x00000016
        /*1844*/ 	.word	0x00022800
        /*1848*/ 	.short	0x0101
        /*184a*/ 	.byte	0x3f
	.zero		1


	//   ....[62]....
        /*184c*/ 	.word	0x0001c980
        /*1850*/ 	.word	0x00000016
        /*1854*/ 	.word	0x00022820
        /*1858*/ 	.short	0x010a
        /*185a*/ 	.byte	0x3f
	.zero		1


	//   ....[63]....
        /*185c*/ 	.word	0x0001ca10
        /*1860*/ 	.word	0x00000020
        /*1864*/ 	.word	0x00022860
        /*1868*/ 	.short	0x010a
        /*186a*/ 	.byte	0x3f
	.zero		1


	//   ....[64]....
        /*186c*/ 	.word	0x0001d0f0
        /*1870*/ 	.word	0x00000020
        /*1874*/ 	.word	0x00022850
        /*1878*/ 	.short	0x0107
        /*187a*/ 	.byte	0x3f
	.zero		1


	//   ....[65]....
        /*187c*/ 	.word	0x0001d1c0
        /*1880*/ 	.word	0x00000020
        /*1884*/ 	.word	0x00022850
        /*1888*/ 	.short	0x0101
        /*188a*/ 	.byte	0x3f
	.zero		1


	//   ....[66]....
        /*188c*/ 	.word	0x0001d500
        /*1890*/ 	.word	0x00000006
        /*1894*/ 	.word	0x00022840
        /*1898*/ 	.short	0x010a
        /*189a*/ 	.byte	0x3f
	.zero		1


	//   ....[67]....
        /*189c*/ 	.word	0x0001d8c0
        /*18a0*/ 	.word	0x00000006
        /*18a4*/ 	.word	0x00022830
        /*18a8*/ 	.short	0x0107
        /*18aa*/ 	.byte	0x3f
	.zero		1


	//   ....[68]....
        /*18ac*/ 	.word	0x0001d980
        /*18b0*/ 	.word	0x00000006
        /*18b4*/ 	.word	0x00022830
        /*18b8*/ 	.short	0x0101
        /*18ba*/ 	.byte	0x3f
	.zero		1


	//   ....[69]....
        /*18bc*/ 	.word	0x0001d9b0
        /*18c0*/ 	.word	0x00000006
        /*18c4*/ 	.word	0x00022860
        /*18c8*/ 	.short	0x010a
        /*18ca*/ 	.byte	0x3f
	.zero		1


	//   ....[70]....
        /*18cc*/ 	.word	0x0001deb0
        /*18d0*/ 	.word	0x00000006
        /*18d4*/ 	.word	0x00022850
        /*18d8*/ 	.short	0x0107
        /*18da*/ 	.byte	0x3f
	.zero		1


	//   ....[71]....
        /*18dc*/ 	.word	0x0001df70
        /*18e0*/ 	.word	0x00000006
        /*18e4*/ 	.word	0x00022850
        /*18e8*/ 	.short	0x0101
        /*18ea*/ 	.byte	0x3f
	.zero		1


	//   ....[72]....
        /*18ec*/ 	.word	0x0001f200
        /*18f0*/ 	.word	0x00000004
        /*18f4*/ 	.word	0x00022820
        /*18f8*/ 	.short	0x010a
        /*18fa*/ 	.byte	0x3f
	.zero		1


	//   ....[73]....
        /*18fc*/ 	.word	0x0001f370
        /*1900*/ 	.word	0x00000005
        /*1904*/ 	.word	0x00022840
        /*1908*/ 	.short	0x010a
        /*190a*/ 	.byte	0x3f
	.zero		1


	//   ....[74]....
        /*190c*/ 	.word	0x0001f410
        /*1910*/ 	.word	0x00000019
        /*1914*/ 	.word	0x00022840
        /*1918*/ 	.short	0x010a
        /*191a*/ 	.byte	0x3f
	.zero		1


	//   ....[75]....
        /*191c*/ 	.word	0x0001f450
        /*1920*/ 	.word	0x00000005
        /*1924*/ 	.word	0x00022860
        /*1928*/ 	.short	0x010a
        /*192a*/ 	.byte	0x3f
	.zero		1


	//   ....[76]....
        /*192c*/ 	.word	0x0001f490
        /*1930*/ 	.word	0x00000019
        /*1934*/ 	.word	0x00022860
        /*1938*/ 	.short	0x010a
        /*193a*/ 	.byte	0x3f
	.zero		1


	//   ....[77]....
        /*193c*/ 	.word	0x0001f4f0
        /*1940*/ 	.word	0x00000057
        /*1944*/ 	.word	0x00022890
        /*1948*/ 	.short	0x010a
        /*194a*/ 	.byte	0x3f
	.zero		1


	//   ....[78]....
        /*194c*/ 	.word	0x0001f780
        /*1950*/ 	.word	0x00000057
        /*1954*/ 	.word	0x00022890
        /*1958*/ 	.short	0x010a
        /*195a*/ 	.byte	0x3f
	.zero		1


	//   ....[79]....
        /*195c*/ 	.word	0x0001fa30
        /*1960*/ 	.word	0x00000057
        /*1964*/ 	.word	0x00022890
        /*1968*/ 	.short	0x010a
        /*196a*/ 	.byte	0x3f
	.zero		1


	//   ....[80]....
        /*196c*/ 	.word	0x0001fce0
        /*1970*/ 	.word	0x00000057
        /*1974*/ 	.word	0x000228b0
        /*1978*/ 	.short	0x010a
        /*197a*/ 	.byte	0x3f
	.zero		1


	//   ....[81]....
        /*197c*/ 	.word	0x00020160
        /*1980*/ 	.word	0x00000013
        /*1984*/ 	.word	0x00022800
        /*1988*/ 	.short	0x010a
        /*198a*/ 	.byte	0x3f
	.zero		1


	//   ....[82]....
        /*198c*/ 	.word	0x00020750
        /*1990*/ 	.word	0x00000013
        /*1994*/ 	.word	0x00022800
        /*1998*/ 	.short	0x010a
        /*199a*/ 	.byte	0x3f
	.zero		1


	//   ....[83]....
        /*199c*/ 	.word	0x000207a0
        /*19a0*/ 	.word	0x0000000d
        /*19a4*/ 	.word	0x00022830
        /*19a8*/ 	.short	0x010a
        /*19aa*/ 	.byte	0x3f
	.zero		1


	//   ....[84]....
        /*19ac*/ 	.word	0x000207f0
        /*19b0*/ 	.word	0x0000000d
        /*19b4*/ 	.word	0x00022850
        /*19b8*/ 	.short	0x010a
        /*19ba*/ 	.byte	0x3f
	.zero		1


	//   ....[85]....
        /*19bc*/ 	.word	0x00020840
        /*19c0*/ 	.word	0x0000000e
        /*19c4*/ 	.word	0x00022830
        /*19c8*/ 	.short	0x010a
        /*19ca*/ 	.byte	0x3f
	.zero		1


	//   ....[86]....
        /*19cc*/ 	.word	0x00020890
        /*19d0*/ 	.word	0x0000000e
        /*19d4*/ 	.word	0x00022850
        /*19d8*/ 	.short	0x010a
        /*19da*/ 	.byte	0x3f
	.zero		1


	//   ....[87]....
        /*19dc*/ 	.word	0x000208e0
        /*19e0*/ 	.word	0x0000000e
        /*19e4*/ 	.word	0x00022830
        /*19e8*/ 	.short	0x010a
        /*19ea*/ 	.byte	0x3f
	.zero		1


	//   ....[88]....
        /*19ec*/ 	.word	0x00020930
        /*19f0*/ 	.word	0x0000000e
        /*19f4*/ 	.word	0x00022850
        /*19f8*/ 	.short	0x010a
        /*19fa*/ 	.byte	0x3f
	.zero		1


	//   ....[89]....
        /*19fc*/ 	.word	0x00021580
        /*1a00*/ 	.word	0x00000016
        /*1a04*/ 	.word	0x00022820
        /*1a08*/ 	.short	0x010a
        /*1a0a*/ 	.byte	0x3f
	.zero		1


	//   ....[90]....
        /*1a0c*/ 	.word	0x000215d0
        /*1a10*/ 	.word	0x00000003
        /*1a14*/ 	.word	0x000228a0
        /*1a18*/ 	.short	0x010a
        /*1a1a*/ 	.byte	0x3f
	.zero		1


	//   ....[91]....
        /*1a1c*/ 	.word	0x00021620
        /*1a20*/ 	.word	0x00000003
        /*1a24*/ 	.word	0x000228c0
        /*1a28*/ 	.short	0x010a
        /*1a2a*/ 	.byte	0x3f
	.zero		1


	//   ....[92]....
        /*1a2c*/ 	.word	0x00021670
        /*1a30*/ 	.word	0x00000009
        /*1a34*/ 	.word	0x000228a0
        /*1a38*/ 	.short	0x010a
        /*1a3a*/ 	.byte	0x3f
	.zero		1


	//   ....[93]....
        /*1a3c*/ 	.word	0x000216c0
        /*1a40*/ 	.word	0x00000009
        /*1a44*/ 	.word	0x000228c0
        /*1a48*/ 	.short	0x010a
        /*1a4a*/ 	.byte	0x3f
	.zero		1


	//   ....[94]....
        /*1a4c*/ 	.word	0x000217e0
        /*1a50*/ 	.word	0x00000020
        /*1a54*/ 	.word	0x00022840
        /*1a58*/ 	.short	0x010a
        /*1a5a*/ 	.byte	0x3f
	.zero		1


	//   ....[95]....
        /*1a5c*/ 	.word	0x00022ac0
        /*1a60*/ 	.word	0x00000016
        /*1a64*/ 	.word	0x00022820
        /*1a68*/ 	.short	0x010a
        /*1a6a*/ 	.byte	0x3f
	.zero		1


	//   ....[96]....
        /*1a6c*/ 	.word	0x00022b10
        /*1a70*/ 	.word	0x00000020
        /*1a74*/ 	.word	0x00022860
        /*1a78*/ 	.short	0x010a
        /*1a7a*/ 	.byte	0x3f
	.zero		1


	//   ....[97]....
        /*1a7c*/ 	.word	0x00023480
        /*1a80*/ 	.word	0x00000006
        /*1a84*/ 	.word	0x00022840
        /*1a88*/ 	.short	0x010a
        /*1a8a*/ 	.byte	0x3f
	.zero		1


	//   ....[98]....
        /*1a8c*/ 	.word	0x00023b60
        /*1a90*/ 	.word	0x00000006
        /*1a94*/ 	.word	0x00022860
        /*1a98*/ 	.short	0x010a
        /*1a9a*/ 	.byte	0x3f
	.zero		1


	//   ....[99]....
        /*1a9c*/ 	.word	0x00024cb0
        /*1aa0*/ 	.word	0x00000004
        /*1aa4*/ 	.word	0x00022820
        /*1aa8*/ 	.short	0x010a
        /*1aaa*/ 	.byte	0x3f
	.zero		1


	//   ....[100]....
        /*1aac*/ 	.word	0x00024e50
        /*1ab0*/ 	.word	0x00000005
        /*1ab4*/ 	.word	0x00022840
        /*1ab8*/ 	.short	0x010a
        /*1aba*/ 	.byte	0x3f
	.zero		1


	//   ....[101]....
        /*1abc*/ 	.word	0x00024ea0
        /*1ac0*/ 	.word	0x00000019
        /*1ac4*/ 	.word	0x00022840
        /*1ac8*/ 	.short	0x010a
        /*1aca*/ 	.byte	0x3f
	.zero		1


	//   ....[102]....
        /*1acc*/ 	.word	0x00024ef0
        /*1ad0*/ 	.word	0x00000005
        /*1ad4*/ 	.word	0x00022860
        /*1ad8*/ 	.short	0x010a
        /*1ada*/ 	.byte	0x3f
	.zero		1


	//----- nvinfo : EIATTR_NUM_MBARRIERS
	.align		4
.L_585:
        /*1adc*/ 	.byte	0x03, 0x38
        /*1ade*/ 	.short	0x0016


	//----- nvinfo : EIATTR_EXIT_INSTR_OFFSETS
	.align		4
        /*1ae0*/ 	.byte	0x04, 0x1c
        /*1ae2*/ 	.short	(.L_587 - .L_586)


	//   ....[0]....
.L_586:
        /*1ae4*/ 	.word	0x0001f4e0


	//----- nvinfo : EIATTR_MAX_THREADS
	.align		4
.L_587:
        /*1ae8*/ 	.byte	0x04, 0x05
        /*1aea*/ 	.short	(.L_589 - .L_588)
.L_588:
        /*1aec*/ 	.word	0x00000180
        /*1af0*/ 	.word	0x00000001
        /*1af4*/ 	.word	0x00000001


	//----- nvinfo : EIATTR_CRS_STACK_SIZE
	.align		4
.L_589:
        /*1af8*/ 	.byte	0x04, 0x1e
        /*1afa*/ 	.short	(.L_591 - .L_590)
.L_590:
        /*1afc*/ 	.word	0x00000000


	//----- nvinfo : EIATTR_CBANK_PARAM_SIZE
	.align		4
.L_591:
        /*1b00*/ 	.byte	0x03, 0x19
        /*1b02*/ 	.short	0x0af0


	//----- nvinfo : EIATTR_PARAM_CBANK
	.align		4
        /*1b04*/ 	.byte	0x04, 0x0a
        /*1b06*/ 	.short	(.L_593 - .L_592)
	.align		4
.L_592:
        /*1b08*/ 	.word	index@(.nv.constant0._ZN7cutlass13device_kernelIN5flash11enable_sm90INS1_16FlashAttnFwdSm90INS1_25CollectiveMainloopFwdSm90ILi2EN4cute5tupleIJNS5_1CILi1EEES8_S8_EEENS6_IJNS7_ILi128EEENS7_ILi96EEENS7_ILi64EEEEEELi256ENS_10bfloat16_tEfNS_4arch4Sm90ELb1ELb0ELb1ELb1ELb1ELb1ELb0ELb1ELb0ELb1ELb1ELb0EEENS1_21CollectiveEpilogueFwdINS6_IJSA_NS7_ILi256EEESB_EEES9_SE_SG_Li256ELb1ELb1ELb1ELb0EEENS1_36VarlenDynamicPersistentTileSchedulerILi128ELi96ELi256ELi128ELb1ELb1ELb1ELb1ELb1ELb1EEEEEEEEEvNT_6ParamsE)
        /*1b0c*/ 	.short	0x0210
        /*1b0e*/ 	.short	0x0af0


	//----- nvinfo : EIATTR_SW_WAR
	.align		4
.L_593:
        /*1b10*/ 	.byte	0x04, 0x36
        /*1b12*/ 	.short	(.L_595 - .L_594)
.L_594:
        /*1b14*/ 	.word	0x00000008
.L_595:


//--------------------- .nv.info._ZN7cutlass13device_kernelIN5flash11enable_sm90INS1_16FlashAttnFwdSm90INS1_25CollectiveMainloopFwdSm90ILi2EN4cute5tupleIJNS5_1CILi1EEES8_S8_EEENS6_IJNS7_ILi128EEENS7_ILi96EEENS7_ILi64EEEEEELi256ENS_10bfloat16_tEfNS_4arch4Sm90ELb1ELb0ELb1ELb1ELb1ELb0ELb1ELb1ELb0ELb1ELb1ELb0EEENS1_21CollectiveEpilogueFwdINS6_IJSA_NS7_ILi256EEESB_EEES9_SE_SG_Li256ELb1ELb1ELb1ELb0EEENS1_36VarlenDynamicPersistentTileSchedulerILi128ELi96ELi256ELi128ELb1ELb1ELb1ELb1ELb1ELb1EEEEEEEEEvNT_6ParamsE --------------------------
	.section	.nv.info._ZN7cutlass13device_kernelIN5flash11enable_sm90INS1_16FlashAttnFwdSm90INS1_25CollectiveMainloopFwdSm90ILi2EN4cute5tupleIJNS5_1CILi1EEES8_S8_EEENS6_IJNS7_ILi128EEENS7_ILi96EEENS7_ILi64EEEEEELi256ENS_10bfloat16_tEfNS_4arch4Sm90ELb1ELb0ELb1ELb1ELb1ELb0ELb1ELb1ELb0ELb1ELb1ELb0EEENS1_21CollectiveEpilogueFwdINS6_IJSA_NS7_ILi256EEESB_EEES9_SE_SG_Li256ELb1ELb1ELb1ELb0EEENS1_36VarlenDynamicPersistentTileSchedulerILi128ELi96ELi256ELi128ELb1ELb1ELb1ELb1ELb1ELb1EEEEEEEEEvNT_6ParamsE,"",@"SHT_CUDA_INFO"
	.sectionflags	@""
	.align	4


	//----- nvinfo : EIATTR_CUDA_API_VERSION
	.align		4
        /*0000*/ 	.byte	0x04, 0x37
        /*0002*/ 	.short	(.L_597 - .L_596)
.L_596:
        /*0004*/ 	.word	0x00000082


	//----- nvinfo : EIATTR_KPARAM_INFO
	.align		4
.L_597:
        /*0008*/ 	.byte	0x04, 0x17
        /*000a*/ 	.short	(.L_599 - .L_598)
.L_598:
        /*000c*/ 	.word	0x00000000
        /*0010*/ 	.short	0x0000
        /*0012*/ 	.short	0x0070
        /*0014*/ 	.byte	0x00, 0xf0, 0x01, 0x2e


	//----- nvinfo : EIATTR_SPARSE_MMA_MASK
	.align		4
.L_599:
        /*0018*/ 	.byte	0x03, 0x50
        /*001a*/ 	.short	0x0000


	//----- nvinfo : EIATTR_MAXREG_COUNT
	.align		4
        /*001c*/ 	.byte	0x03, 0x1b
        /*001e*/ 	.short	0x00a8


	//----- nvinfo : EIATTR_NUM_BARRIERS
	.align		4
        /*0020*/ 	.byte	0x02, 0x4c
        /*0022*/ 	.byte	0x10
	.zero		1


	//----- nvinfo : EIATTR_EXTERNS
	.align		4
        /*0024*/ 	.byte	0x04, 0x0f
        /*0026*/ 	.short	(.L_601 - .L_600)


	//   ....[0]....
	.align		4
.L_600:
        /*0028*/ 	.word	index@(__assertfail)


	//----- nvinfo : EIATTR_ANNOTATIONS
	.align		4
.L_601:
        /*002c*/ 	.byte	0x04, 0x55
        /*002e*/ 	.short	(.L_603 - .L_602)


	//   ....[0]....
.L_602:
        /* <DEDUP_REMOVED lines=26> */


	//----- nvinfo : EIATTR_MERCURY_ISA_VERSION
	.align		4
.L_603:
        /*01b8*/ 	.byte	0x03, 0x5f
        /*01ba*/ 	.short	0x0101


	//----- nvinfo : EIATTR_UNUSED_LOAD_BYTE_OFFSET
	.align		4
        /*01bc*/ 	.byte	0x04, 0x44
        /*01be*/ 	.short	(.L_605 - .L_604)


	//   ....[0]....
.L_604:
        /*01c0*/ 	.word	0x000009a0
        /*01c4*/ 	.word	0x0000fff0


	//   ....[1]....
        /*01c8*/ 	.word	0x0000b240
        /*01cc*/ 	.word	0x0000fff0


	//----- nvinfo : EIATTR_INT_WARP_WIDE_INSTR_OFFSETS
	.align		4
.L_605:
        /*01d0*/ 	.byte	0x04, 0x31
        /*01d2*/ 	.short	(.L_607 - .L_606)


	//   ....[0]....
.L_606:
        /*01d4*/ 	.word	0x000000c0


	//   ....[1]....
        /*01d8*/ 	.word	0x000000d0


	//   ....[2]....
        /*01dc*/ 	.word	0x000000e0


	//   ....[3]....
        /*01e0*/ 	.word	0x00000180


	//   ....[4]....
        /*01e4*/ 	.word	0x00011520


	//   ....[5]....
        /*01e8*/ 	.word	0x000115b0


	//   ....[6]....
        /*01ec*/ 	.word	0x00015470


	//   ....[7]....
        /*01f0*/ 	.word	0x00015500


	//----- nvinfo : EIATTR_COOP_GROUP_MASK_REGIDS
	.align		4
.L_607:
        /*01f4*/ 	.byte	0x04, 0x29
        /*01f6*/ 	.short	(.L_609 - .L_608)


	//   ....[0]....
.L_608:
        /*01f8*/ 	.word	0xffffffff


	//   ....[1]....
        /*01fc*/ 	.word	0xffffffff


	//   ....[2]....
        /*0200*/ 	.word	0xffffffff


	//   ....[3]....
        /*0204*/ 	.word	0xffffffff


	//   ....[4]....
        /*0208*/ 	.word	0xffffffff


	//   ....[5]....
        /*020c*/ 	.word	0xffffffff


	//   ....[6]....
        /*0210*/ 	.word	0xffffffff


	//   ....[7]....
        /*0214*/ 	.word	0xffffffff


	//   ....[8]....
        /*0218*/ 	.word	0xffffffff


	//   ....[9]....
        /*021c*/ 	.word	0xffffffff


	//   ....[10]....
        /*0220*/ 	.word	0xffffffff


	//   ....[11]....
        /*0224*/ 	.word	0xffffffff


	//   ....[12]....
        /*0228*/ 	.word	0xffffffff


	//   ....[13]....
        /*022c*/ 	.word	0xffffffff


	//   ....[14]....
        /*0230*/ 	.word	0xffffffff


	//   ....[15]....
        /*0234*/ 	.word	0xffffffff


	//   ....[16]....
        /*0238*/ 	.word	0xffffffff


	//   ....[17]....
        /*023c*/ 	.word	0xffffffff


	//   ....[18]....
        /*0240*/ 	.word	0xffffffff


	//   ....[19]....
        /*0244*/ 	.word	0xffffffff


	//   ....[20]....
        /*0248*/ 	.word	0xffffffff


	//   ....[21]....
        /*024c*/ 	.word	0xffffffff


	//   ....[22]....
        /*0250*/ 	.word	0xffffffff


	//   ....[23]....
        /*0254*/ 	.word	0xffffffff


	//   ....[24]....
        /*0258*/ 	.word	0xffffffff


	//   ....[25]....
        /*025c*/ 	.word	0xffffffff


	//   ....[26]....
        /*0260*/ 	.word	0xffffffff


	//   ....[27]....
        /*0264*/ 	.word	0xffffffff


	//   ....[28]....
        /*0268*/ 	.word	0xffffffff


	//   ....[29]....
        /*026c*/ 	.word	0xffffffff


	//   ....[30]....
        /*0270*/ 	.word	0xffffffff


	//   ....[31]....
        /*0274*/ 	.word	0xffffffff


	//   ....[32]....
        /*0278*/ 	.word	0xffffffff


	//   ....[33]....
        /*027c*/ 	.word	0xffffffff


	//   ....[34]....
        /*0280*/ 	.word	0xffffffff


	//   ....[35]....
        /*0284*/ 	.word	0xffffffff


	//   ....[36]....
        /*0288*/ 	.word	0xffffffff


	//   ....[37]....
        /*028c*/ 	.word	0xffffffff


	//   ....[38]....
        /*0290*/ 	.word	0xffffffff


	//   ....[39]....
        /*0294*/ 	.word	0xffffffff


	//   ....[40]....
        /*0298*/ 	.word	0xffffffff


	//   ....[41]....
        /*029c*/ 	.word	0xffffffff


	//   ....[42]....
        /*02a0*/ 	.word	0xffffffff


	//   ....[43]....
        /*02a4*/ 	.word	0xffffffff


	//   ....[44]....
        /*02a8*/ 	.word	0xffffffff


	//   ....[45]....
        /*02ac*/ 	.word	0xffffffff


	//   ....[46]....
        /*02b0*/ 	.word	0xffffffff


	//   ....[47]....
        /*02b4*/ 	.word	0xffffffff


	//   ....[48]....
        /*02b8*/ 	.word	0xffffffff


	//   ....[49]....
        /*02bc*/ 	.word	0xffffffff


	//   ....[50]....
        /*02c0*/ 	.word	0xffffffff


	//   ....[51]....
        /*02c4*/ 	.word	0xffffffff


	//   ....[52]....
        /*02c8*/ 	.word	0xffffffff


	//   ....[53]....
        /*02cc*/ 	.word	0xffffffff


	//   ....[54]....
        /*02d0*/ 	.word	0xffffffff


	//   ....[55]....
        /*02d4*/ 	.word	0xffffffff


	//   ....[56]....
        /*02d8*/ 	.word	0xffffffff


	//   ....[57]....
        /*02dc*/ 	.word	0xffffffff


	//   ....[58]....
        /*02e0*/ 	.word	0xffffffff


	//   ....[59]....
        /*02e4*/ 	.word	0xffffffff


	//   ....[60]....
        /*02e8*/ 	.word	0xffffffff


	//   ....[61]....
        /*02ec*/ 	.word	0xffffffff


	//   ....[62]....
        /*02f0*/ 	.word	0xffffffff


	//   ....[63]....
        /*02f4*/ 	.word	0xffffffff


	//   ....[64]....
        /*02f8*/ 	.word	0xffffffff


	//   ....[65]....
        /*02fc*/ 	.word	0xffffffff


	//   ....[66]....
        /*0300*/ 	.word	0xffffffff


	//   ....[67]....
        /*0304*/ 	.word	0xffffffff


	//   ....[68]....
        /*0308*/ 	.word	0xffffffff


	//   ....[69]....
        /*030c*/ 	.word	0xffffffff


	//   ....[70]....
        /*0310*/ 	.word	0xffffffff


	//   ....[71]....
        /*0314*/ 	.word	0xffffffff


	//   ....[72]....
        /*0318*/ 	.word	0xffffffff


	//   ....[73]....
        /*031c*/ 	.word	0xffffffff


	//   ....[74]....
        /*0320*/ 	.word	0xffffffff


	//   ....[75]....
        /*0324*/ 	.word	0xffffffff


	//   ....[76]....
        /*0328*/ 	.word	0xffffffff


	//   ....[77]....
        /*032c*/ 	.word	0xffffffff


	//   ....[78]....
        /*0330*/ 	.word	0xffffffff


	//   ....[79]....
        /*0334*/ 	.word	0xffffffff


	//   ....[80]....
        /*0338*/ 	.word	0xffffffff


	//   ....[81]....
        /*033c*/ 	.word	0xffffffff


	//   ....[82]....
        /*0340*/ 	.word	0xffffffff


	//   ....[83]....
        /*0344*/ 	.word	0xffffffff


	//   ....[84]....
        /*0348*/ 	.word	0xffffffff


	//   ....[85]....
        /*034c*/ 	.word	0xffffffff


	//   ....[86]....
        /*0350*/ 	.word	0xffffffff


	//   ....[87]....
        /*0354*/ 	.word	0xffffffff


	//   ....[88]....
        /*0358*/ 	.word	0xffffffff


	//   ....[89]....
        /*035c*/ 	.word	0xffffffff


	//   ....[90]....
        /*0360*/ 	.word	0xffffffff


	//   ....[91]....
        /*0364*/ 	.word	0xffffffff


	//   ....[92]....
        /*0368*/ 	.word	0xffffffff


	//   ....[93]....
        /*036c*/ 	.word	0xffffffff


	//   ....[94]....
        /*0370*/ 	.word	0xffffffff


	//   ....[95]....
        /*0374*/ 	.word	0xffffffff


	//   ....[96]....
        /*0378*/ 	.word	0xffffffff


	//   ....[97]....
        /*037c*/ 	.word	0xffffffff


	//   ....[98]....
        /*0380*/ 	.word	0xffffffff


	//   ....[99]....
        /*0384*/ 	.word	0xffffffff


	//   ....[100]....
        /*0388*/ 	.word	0xffffffff


	//   ....[101]....
        /*038c*/ 	.word	0xffffffff


	//   ....[102]....
        /*0390*/ 	.word	0xffffffff


	//   ....[103]....
        /*0394*/ 	.word	0xffffffff


	//   ....[104]....
        /*0398*/ 	.word	0xffffffff


	//   ....[105]....
        /*039c*/ 	.word	0xffffffff


	//   ....[106]....
        /*03a0*/ 	.word	0xffffffff


	//   ....[107]....
        /*03a4*/ 	.word	0xffffffff


	//   ....[108]....
        /*03a8*/ 	.word	0xffffffff


	//   ....[109]....
        /*03ac*/ 	.word	0xffffffff


	//   ....[110]....
        /*03b0*/ 	.word	0xffffffff


	//   ....[111]....
        /*03b4*/ 	.word	0xffffffff


	//   ....[112]....
        /*03b8*/ 	.word	0xffffffff


	//   ....[113]....
        /*03bc*/ 	.word	0xffffffff


	//   ....[114]....
        /*03c0*/ 	.word	0xffffffff


	//   ....[115]....
        /*03c4*/ 	.word	0xffffffff


	//   ....[116]....
        /*03c8*/ 	.word	0xffffffff


	//   ....[117]....
        /*03cc*/ 	.word	0xffffffff


	//   ....[118]....
        /*03d0*/ 	.word	0xffffffff


	//   ....[119]....
        /*03d4*/ 	.word	0xffffffff


	//   ....[120]....
        /*03d8*/ 	.word	0xffffffff


	//   ....[121]....
        /*03dc*/ 	.word	0xffffffff


	//   ....[122]....
        /*03e0*/ 	.word	0xffffffff


	//   ....[123]....
        /*03e4*/ 	.word	0xffffffff


	//   ....[124]....
        /*03e8*/ 	.word	0xffffffff


	//   ....[125]....
        /*03ec*/ 	.word	0xffffffff


	//   ....[126]....
        /*03f0*/ 	.word	0xffffffff


	//   ....[127]....
        /*03f4*/ 	.word	0xffffffff


	//   ....[128]....
        /*03f8*/ 	.word	0xffffffff


	//   ....[129]....
        /*03fc*/ 	.word	0xffffffff


	//   ....[130]....
        /*0400*/ 	.word	0xffffffff


	//   ....[131]....
        /*0404*/ 	.word	0xffffffff


	//   ....[132]....
        /*0408*/ 	.word	0xffffffff


	//   ....[133]....
        /*040c*/ 	.word	0xffffffff


	//   ....[134]....
        /*0410*/ 	.word	0xffffffff


	//   ....[135]....
        /*0414*/ 	.word	0xffffffff


	//   ....[136]....
        /*0418*/ 	.word	0xffffffff


	//   ....[137]....
        /*041c*/ 	.word	0xffffffff


	//   ....[138]....
        /*0420*/ 	.word	0xffffffff


	//   ....[139]....
        /*0424*/ 	.word	0xffffffff


	//   ....[140]....
        /*0428*/ 	.word	0xffffffff


	//   ....[141]....
        /*042c*/ 	.word	0xffffffff


	//   ....[142]....
        /*0430*/ 	.word	0xffffffff


	//   ....[143]....
        /*0434*/ 	.word	0xffffffff


	//   ....[144]....
        /*0438*/ 	.word	0xffffffff


	//   ....[145]....
        /*043c*/ 	.word	0xffffffff


	//   ....[146]....
        /*0440*/ 	.word	0xffffffff


	//   ....[147]....
        /*0444*/ 	.word	0xffffffff


	//   ....[148]....
        /*0448*/ 	.word	0xffffffff


	//   ....[149]....
        /*044c*/ 	.word	0xffffffff


	//   ....[150]....
        /*0450*/ 	.word	0xffffffff


	//   ....[151]....
        /*0454*/ 	.word	0xffffffff


	//   ....[152]....
        /*0458*/ 	.word	0xffffffff


	//   ....[153]....
        /*045c*/ 	.word	0xffffffff


	//   ....[154]....
        /*0460*/ 	.word	0xffffffff


	//   ....[155]....
        /*0464*/ 	.word	0xffffffff


	//   ....[156]....
        /*0468*/ 	.word	0xffffffff


	//   ....[157]....
        /*046c*/ 	.word	0xffffffff


	//   ....[158]....
        /*0470*/ 	.word	0xffffffff


	//   ....[159]....
        /*0474*/ 	.word	0xffffffff


	//   ....[160]....
        /*0478*/ 	.word	0xffffffff


	//   ....[161]....
        /*047c*/ 	.word	0xffffffff


	//   ....[162]....
        /*0480*/ 	.word	0xffffffff


	//   ....[163]....
        /*0484*/ 	.word	0xffffffff


	//   ....[164]....
        /*0488*/ 	.word	0xffffffff


	//   ....[165]....
        /*048c*/ 	.word	0xffffffff


	//   ....[166]....
        /*0490*/ 	.word	0xffffffff


	//   ....[167]....
        /*0494*/ 	.word	0x0500000f


	//   ....[168]....
        /*0498*/ 	.word	0x0500000f


	//   ....[169]....
        /*049c*/ 	.word	0x0500000f


	//   ....[170]....
        /*04a0*/ 	.word	0x0500000f


	//   ....[171]....
        /*04a4*/ 	.word	0x0500000f


	//   ....[172]....
        /*04a8*/ 	.word	0x0500000f


	//   ....[173]....
        /*04ac*/ 	.word	0x0500000f


	//   ....[174]....
        /*04b0*/ 	.word	0x0500000f


	//   ....[175]....
        /*04b4*/ 	.word	0x0500000f


	//   ....[176]....
        /*04b8*/ 	.word	0x0500000f


	//   ....[177]....
        /*04bc*/ 	.word	0x0500000f


	//   ....[178]....
        /*04c0*/ 	.word	0x0500000f


	//   ....[179]....
        /*04c4*/ 	.word	0x0500000f


	//   ....[180]....
        /*04c8*/ 	.word	0x0500000f


	//   ....[181]....
        /*04cc*/ 	.word	0x0500000f


	//   ....[182]....
        /*04d0*/ 	.word	0x0500000f


	//   ....[183]....
        /*04d4*/ 	.word	0x0500000f


	//   ....[184]....
        /*04d8*/ 	.word	0x0500000f


	//   ....[185]....
        /*04dc*/ 	.word	0x0500000f


	//   ....[186]....
        /*04e0*/ 	.word	0x0500000f


	//   ....[187]....
        /*04e4*/ 	.word	0x0500000f


	//   ....[188]....
        /*04e8*/ 	.word	0x0500000f


	//   ....[189]....
        /*04ec*/ 	.word	0x0500000f


	//   ....[190]....
        /*04f0*/ 	.word	0x0500000f


	//   ....[191]....
        /*04f4*/ 	.word	0x0500000f


	//   ....[192]....
        /*04f8*/ 	.word	0x0500000f


	//   ....[193]....
        /*04fc*/ 	.word	0x0500000f


	//   ....[194]....
        /*0500*/ 	.word	0x0500000f


	//   ....[195]....
        /*0504*/ 	.word	0x0500000f


	//   ....[196]....
        /*0508*/ 	.word	0x0500000f


	//   ....[197]....
        /*050c*/ 	.word	0x0500000f


	//   ....[198]....
        /*0510*/ 	.word	0x0500000f


	//   ....[199]....
        /*0514*/ 	.word	0x0500000f


	//   ....[200]....
        /*0518*/ 	.word	0x0500000f


	//   ....[201]....
        /*051c*/ 	.word	0x0500000f


	//   ....[202]....
        /*0520*/ 	.word	0x0500000f


	//   ....[203]....
        /*0524*/ 	.word	0x0500000f


	//   ....[204]....
        /*0528*/ 	.word	0x0500000f


	//   ....[205]....
        /*052c*/ 	.word	0x0500000f


	//   ....[206]....
        /*0530*/ 	.word	0x0500000f


	//   ....[207]....
        /*0534*/ 	.word	0x0500000f


	//   ....[208]....
        /*0538*/ 	.word	0x0500000f


	//   ....[209]....
        /*053c*/ 	.word	0x0500000f


	//   ....[210]....
        /*0540*/ 	.word	0x0500000f


	//   ....[211]....
        /*0544*/ 	.word	0x0500000f


	//   ....[212]....
        /*0548*/ 	.word	0x0500000f


	//   ....[213]....
        /*054c*/ 	.word	0x0500000f


	//   ....[214]....
        /*0550*/ 	.word	0x0500000f


	//   ....[215]....
        /*0554*/ 	.word	0x0500000f


	//   ....[216]....
        /*0558*/ 	.word	0x0500000f


	//   ....[217]....
        /*055c*/ 	.word	0x0500000f


	//   ....[218]....
        /*0560*/ 	.word	0x0500000f


	//   ....[219]....
        /*0564*/ 	.word	0x0500000f


	//   ....[220]....
        /*0568*/ 	.word	0x0500000f


	//   ....[221]....
        /*056c*/ 	.word	0x0500000f


	//   ....[222]....
        /*0570*/ 	.word	0x0500000f


	//   ....[223]....
        /*0574*/ 	.word	0x0500000f


	//   ....[224]....
        /*0578*/ 	.word	0x0500000f


	//   ....[225]....
        /*057c*/ 	.word	0x0500000f


	//   ....[226]....
        /*0580*/ 	.word	0x0500000f


	//   ....[227]....
        /*0584*/ 	.word	0x0500000f


	//   ....[228]....
        /*0588*/ 	.word	0x0500000f


	//   ....[229]....
        /*058c*/ 	.word	0x0500000f


	//   ....[230]....
        /*0590*/ 	.word	0x0500000f


	//   ....[231]....
        /*0594*/ 	.word	0x0500000f


	//   ....[232]....
        /*0598*/ 	.word	0x0500000f


	//   ....[233]....
        /*059c*/ 	.word	0x0500000f


	//   ....[234]....
        /*05a0*/ 	.word	0x0500000f


	//   ....[235]....
        /*05a4*/ 	.word	0x0500000f


	//   ....[236]....
        /*05a8*/ 	.word	0x0500000f


	//   ....[237]....
        /*05ac*/ 	.word	0x0500000f


	//   ....[238]....
        /*05b0*/ 	.word	0x0500000f


	//   ....[239]....
        /*05b4*/ 	.word	0x0500000f


	//   ....[240]....
        /*05b8*/ 	.word	0x0500000f


	//   ....[241]....
        /*05bc*/ 	.word	0x0500000f


	//   ....[242]....
        /*05c0*/ 	.word	0x0500000f


	//   ....[243]....
        /*05c4*/ 	.word	0x0500000f


	//   ....[244]....
        /*05c8*/ 	.word	0x0500000f


	//   ....[245]....
        /*05cc*/ 	.word	0x0500000f


	//   ....[246]....
        /*05d0*/ 	.word	0x0500000f


	//   ....[247]....
        /*05d4*/ 	.word	0x0500000f


	//   ....[248]....
        /*05d8*/ 	.word	0x0500000f


	//   ....[249]....
        /*05dc*/ 	.word	0x0500000f


	//   ....[250]....
        /*05e0*/ 	.word	0x0500000f


	//   ....[251]....
        /*05e4*/ 	.word	0x0500000f


	//   ....[252]....
        /*05e8*/ 	.word	0x0500000f


	//   ....[253]....
        /*05ec*/ 	.word	0x0500000f


	//   ....[254]....
        /*05f0*/ 	.word	0x0500000f


	//   ....[255]....
        /*05f4*/ 	.word	0x0500000f


	//   ....[0]....
        /*05f8*/ 	.word	0x0500000f


	//   ....[1]....
        /*05fc*/ 	.word	0x0500000f


	//   ....[2]....
        /*0600*/ 	.word	0x0500000f


	//   ....[3]....
        /*0604*/ 	.word	0x0500000f


	//   ....[4]....
        /*0608*/ 	.word	0x0500000f


	//   ....[5]....
        /*060c*/ 	.word	0x0500000f


	//   ....[6]....
        /*0610*/ 	.word	0x0500000f


	//   ....[7]....
        /*0614*/ 	.word	0x0500000f


	//   ....[8]....
        /*0618*/ 	.word	0x0500000f


	//   ....[9]....
        /*061c*/ 	.word	0x0500000f


	//   ....[10]....
        /*0620*/ 	.word	0x0500000f


	//----- nvinfo : EIATTR_COOP_GROUP_INSTR_OFFSETS
	.align		4
.L_609:
        /*0624*/ 	.byte	0x04, 0x28
        /*0626*/ 	.short	(.L_611 - .L_610)


	//   ....[0]....
.L_610:
        /*0628*/ 	.word	0x00000080


	//   ....[1]....
        /*062c*/ 	.word	0x00000090


	//   ....[2]....
        /*0630*/ 	.word	0x000002f0


	//   ....[3]....
        /*0634*/ 	.word	0x00000450


	//   ....[4]....
        /*0638*/ 	.word	0x00000570


	//   ....[5]....
        /*063c*/ 	.word	0x000006d0


	//   ....[6]....
        /*0640*/ 	.word	0x00001d60


	//   ....[7]....
        /*0644*/ 	.word	0x00003240


	//   ....[8]....
        /*0648*/ 	.word	0x00003280


	//   ....[9]....
        /*064c*/ 	.word	0x00003be0


	//   ....[10]....
        /*0650*/ 	.word	0x00003d20


	//   ....[11]....
        /*0654*/ 	.word	0x00003f10


	//   ....[12]....
        /*0658*/ 	.word	0x000040d0


	//   ....[13]....
        /*065c*/ 	.word	0x00005b40


	//   ....[14]....
        /*0660*/ 	.word	0x00005b60


	//   ....[15]....
        /*0664*/ 	.word	0x00006430


	//   ....[16]....
        /*0668*/ 	.word	0x00006510


	//   ....[17]....
        /*066c*/ 	.word	0x00006dd0


	//   ....[18]....
        /*0670*/ 	.word	0x00006e80


	//   ....[19]....
        /*0674*/ 	.word	0x00008d60


	//   ....[20]....
        /*0678*/ 	.word	0x00008dc0


	//   ....[21]....
        /*067c*/ 	.word	0x00009850


	//   ....[22]....
        /*0680*/ 	.word	0x000098b0


	//   ....[23]....
        /*0684*/ 	.word	0x0000a7f0


	//   ....[24]....
        /*0688*/ 	.word	0x0000a800


	//   ....[25]....
        /*068c*/ 	.word	0x0000a840


	//   ....[26]....
        /*0690*/ 	.word	0x0000a850


	//   ....[27]....
        /*0694*/ 	.word	0x0000c320


	//   ....[28]....
        /*0698*/ 	.word	0x0000c330


	//   ....[29]....
        /*069c*/ 	.word	0x0000c340


	//   ....[30]....
        /*06a0*/ 	.word	0x0000c350


	//   ....[31]....
        /*06a4*/ 	.word	0x0000ce00


	//   ....[32]....
        /*06a8*/ 	.word	0x0000ce20


	//   ....[33]....
        /*06ac*/ 	.word	0x0000cfc0


	//   ....[34]....
        /*06b0*/ 	.word	0x0000cfe0


	//   ....[35]....
        /*06b4*/ 	.word	0x0000d120


	//   ....[36]....
        /*06b8*/ 	.word	0x0000d140


	//   ....[37]....
        /*06bc*/ 	.word	0x0000d290


	//   ....[38]....
        /*06c0*/ 	.word	0x0000d2b0


	//   ....[39]....
        /*06c4*/ 	.word	0x0000d7a0


	//   ....[40]....
        /*06c8*/ 	.word	0x0000d7e0


	//   ....[41]....
        /*06cc*/ 	.word	0x0000e380


	//   ....[42]....
        /*06d0*/ 	.word	0x0000e390


	//   ....[43]....
        /*06d4*/ 	.word	0x0000f530


	//   ....[44]....
        /*06d8*/ 	.word	0x0000f560


	//   ....[45]....
        /*06dc*/ 	.word	0x0000f6d0


	//   ....[46]....
        /*06e0*/ 	.word	0x0000f6f0


	//   ....[47]....
        /*06e4*/ 	.word	0x0000f830


	//   ....[48]....
        /*06e8*/ 	.word	0x0000f850


	//   ....[49]....
        /*06ec*/ 	.word	0x0000f9a0


	//   ....[50]....
        /*06f0*/ 	.word	0x0000f9c0


	//   ....[51]....
        /*06f4*/ 	.word	0x0000fba0


	//   ....[52]....
        /*06f8*/ 	.word	0x0000fd90


	//   ....[53]....
        /*06fc*/ 	.word	0x0000fdc0


	//   ....[54]....
        /*0700*/ 	.word	0x0000fdf0


	//   ....[55]....
        /*0704*/ 	.word	0x0000fe20


	//   ....[56]....
        /*0708*/ 	.word	0x0000fe50


	//   ....[57]....
        /*070c*/ 	.word	0x0000fe80


	//   ....[58]....
        /*0710*/ 	.word	0x0000fff0


	//   ....[59]....
        /*0714*/ 	.word	0x00010020


	//   ....[60]....
        /*0718*/ 	.word	0x00010050


	//   ....[61]....
        /*071c*/ 	.word	0x00010080


	//   ....[62]....
        /*0720*/ 	.word	0x000100b0


	//   ....[63]....
        /*0724*/ 	.word	0x000100e0


	//   ....[64]....
        /*0728*/ 	.word	0x00010170


	//   ....[65]....
        /*072c*/ 	.word	0x000101a0


	//   ....[66]....
        /*0730*/ 	.word	0x000101b0


	//   ....[67]....
        /*0734*/ 	.word	0x000101f0


	//   ....[68]....
        /*0738*/ 	.word	0x000120f0


	//   ....[69]....
        /*073c*/ 	.word	0x00012110


	//   ....[70]....
        /*0740*/ 	.word	0x000121a0


	//   ....[71]....
        /*0744*/ 	.word	0x000121c0


	//   ....[72]....
        /*0748*/ 	.word	0x00012240


	//   ....[73]....
        /*074c*/ 	.word	0x00012260


	//   ....[74]....
        /*0750*/ 	.word	0x000122e0


	//   ....[75]....
        /*0754*/ 	.word	0x00012300


	//   ....[76]....
        /*0758*/ 	.word	0x00012380


	//   ....[77]....
        /*075c*/ 	.word	0x000123a0


	//   ....[78]....
        /*0760*/ 	.word	0x000123b0


	//   ....[79]....
        /*0764*/ 	.word	0x000123c0


	//   ....[80]....
        /*0768*/ 	.word	0x00012b40


	//   ....[81]....
        /*076c*/ 	.word	0x00012b60


	//   ....[82]....
        /*0770*/ 	.word	0x00012b70


	//   ....[83]....
        /*0774*/ 	.word	0x00012b80


	//   ....[84]....
        /*0778*/ 	.word	0x00012b90


	//   ....[85]....
        /*077c*/ 	.word	0x00012bb0


	//   ....[86]....
        /*0780*/ 	.word	0x00012c70


	//   ....[87]....
        /*0784*/ 	.word	0x00012d10


	//   ....[88]....
        /*0788*/ 	.word	0x00012d30


	//   ....[89]....
        /*078c*/ 	.word	0x00012d90


	//   ....[90]....
        /*0790*/ 	.word	0x00012e00


	//   ....[91]....
        /*0794*/ 	.word	0x00012e20


	//   ....[92]....
        /*0798*/ 	.word	0x00012e30


	//   ....[93]....
        /*079c*/ 	.word	0x00012e60


	//   ....[94]....
        /*07a0*/ 	.word	0x00012ef0


	//   ....[95]....
        /*07a4*/ 	.word	0x00012f30


	//   ....[96]....
        /*07a8*/ 	.word	0x00013630


	//   ....[97]....
        /*07ac*/ 	.word	0x00013660


	//   ....[98]....
        /*07b0*/ 	.word	0x00013680


	//   ....[99]....
        /*07b4*/ 	.word	0x000136b0


	//   ....[100]....
        /*07b8*/ 	.word	0x00013720


	//   ....[101]....
        /*07bc*/ 	.word	0x00013750


	//   ....[102]....
        /*07c0*/ 	.word	0x00013860


	//   ....[103]....
        /*07c4*/ 	.word	0x00013880


	//   ....[104]....
        /*07c8*/ 	.word	0x00013910


	//   ....[105]....
        /*07cc*/ 	.word	0x00013930


	//   ....[106]....
        /*07d0*/ 	.word	0x000139a0


	//   ....[107]....
        /*07d4*/ 	.word	0x000139c0


	//   ....[108]....
        /*07d8*/ 	.word	0x00013a20


	//   ....[109]....
        /*07dc*/ 	.word	0x00013a50


	//   ....[110]....
        /*07e0*/ 	.word	0x00013ad0


	//   ....[111]....
        /*07e4*/ 	.word	0x00013b30


	//   ....[112]....
        /*07e8*/ 	.word	0x00014060


	//   ....[113]....
        /*07ec*/ 	.word	0x00014080


	//   ....[114]....
        /*07f0*/ 	.word	0x000140d0


	//   ....[115]....
        /*07f4*/ 	.word	0x00014190


	//   ....[116]....
        /*07f8*/ 	.word	0x000141a0


	//   ....[117]....
        /*07fc*/ 	.word	0x000141d0


	//   ....[118]....
        /*0800*/ 	.word	0x00014260


	//   ....[119]....
        /*0804*/ 	.word	0x00014310


	//   ....[120]....
        /*0808*/ 	.word	0x00014320


	//   ....[121]....
        /*080c*/ 	.word	0x00014350


	//   ....[122]....
        /*0810*/ 	.word	0x00014360


	//   ....[123]....
        /*0814*/ 	.word	0x000143f0


	//   ....[124]....
        /*0818*/ 	.word	0x00014af0


	//   ....[125]....
        /*081c*/ 	.word	0x00014b10


	//   ....[126]....
        /*0820*/ 	.word	0x00014b20


	//   ....[127]....
        /*0824*/ 	.word	0x00014b60


	//   ....[128]....
        /*0828*/ 	.word	0x00014b70


	//   ....[129]....
        /*082c*/ 	.word	0x00014bb0


	//   ....[130]....
        /*0830*/ 	.word	0x00014bc0


	//   ....[131]....
        /*0834*/ 	.word	0x00014c00


	//   ....[132]....
        /*0838*/ 	.word	0x00014c10


	//   ....[133]....
        /*083c*/ 	.word	0x00014c50


	//   ....[134]....
        /*0840*/ 	.word	0x00014c60


	//   ....[135]....
        /*0844*/ 	.word	0x00014c70


	//   ....[136]....
        /*0848*/ 	.word	0x00014fb0


	//   ....[137]....
        /*084c*/ 	.word	0x00014fd0


	//   ....[138]....
        /*0850*/ 	.word	0x00014fe0


	//   ....[139]....
        /*0854*/ 	.word	0x00014ff0


	//   ....[140]....
        /*0858*/ 	.word	0x00015000


	//   ....[141]....
        /*085c*/ 	.word	0x00015020


	//   ....[142]....
        /*0860*/ 	.word	0x00015090


	//   ....[143]....
        /*0864*/ 	.word	0x000150c0


	//   ....[144]....
        /*0868*/ 	.word	0x000150d0


	//   ....[145]....
        /*086c*/ 	.word	0x00015140


	//   ....[146]....
        /*0870*/ 	.word	0x00015150


	//   ....[147]....
        /*0874*/ 	.word	0x00015250


	//   ....[148]....
        /*0878*/ 	.word	0x00015720


	//   ....[149]....
        /*087c*/ 	.word	0x00015750


	//   ....[150]....
        /*0880*/ 	.word	0x000157c0


	//   ....[151]....
        /*0884*/ 	.word	0x000157f0


	//   ....[152]....
        /*0888*/ 	.word	0x00015820


	//   ....[153]....
        /*088c*/ 	.word	0x00015850


	//   ....[154]....
        /*0890*/ 	.word	0x00015880


	//   ....[155]....
        /*0894*/ 	.word	0x000158b0


	//   ....[156]....
        /*0898*/ 	.word	0x00015a50


	//   ....[157]....
        /*089c*/ 	.word	0x00015a80


	//   ....[158]....
        /*08a0*/ 	.word	0x00015ab0


	//   ....[159]....
        /*08a4*/ 	.word	0x00015ae0


	//   ....[160]....
        /*08a8*/ 	.word	0x00015b10


	//   ....[161]....
        /*08ac*/ 	.word	0x00015b40


	//   ....[162]....
        /*08b0*/ 	.word	0x00015c00


	//   ....[163]....
        /*08b4*/ 	.word	0x00015c20


	//   ....[164]....
        /*08b8*/ 	.word	0x00015c40


	//   ....[165]....
        /*08bc*/ 	.word	0x00015ca0


	//   ....[166]....
        /*08c0*/ 	.word	0x000166c0


	//   ....[167]....
        /*08c4*/ 	.word	0x00016cd0


	//   ....[168]....
        /*08c8*/ 	.word	0x00016dc0


	//   ....[169]....
        /*08cc*/ 	.word	0x00016e60


	//   ....[170]....
        /*08d0*/ 	.word	0x00016ec0


	//   ....[171]....
        /*08d4*/ 	.word	0x00016fb0


	//   ....[172]....
        /*08d8*/ 	.word	0x00017020


	//   ....[173]....
        /*08dc*/ 	.word	0x00017110


	//   ....[174]....
        /*08e0*/ 	.word	0x00017180


	//   ....[175]....
        /*08e4*/ 	.word	0x00017270


	//   ....[176]....
        /*08e8*/ 	.word	0x000172e0


	//   ....[177]....
        /*08ec*/ 	.word	0x000173d0


	//   ....[178]....
        /*08f0*/ 	.word	0x00017440


	//   ....[179]....
        /*08f4*/ 	.word	0x000174e0


	//   ....[180]....
        /*08f8*/ 	.word	0x000175e0


	//   ....[181]....
        /*08fc*/ 	.word	0x00017630


	//   ....[182]....
        /*0900*/ 	.word	0x00017690


	//   ....[183]....
        /*0904*/ 	.word	0x000177b0


	//   ....[184]....
        /*0908*/ 	.word	0x00017830


	//   ....[185]....
        /*090c*/ 	.word	0x00017920


	//   ....[186]....
        /*0910*/ 	.word	0x000179a0


	//   ....[187]....
        /*0914*/ 	.word	0x00017a90


	//   ....[188]....
        /*0918*/ 	.word	0x00017ba0


	//   ....[189]....
        /*091c*/ 	.word	0x00017c10


	//   ....[190]....
        /*0920*/ 	.word	0x00017d20


	//   ....[191]....
        /*0924*/ 	.word	0x00017d90


	//   ....[192]....
        /*0928*/ 	.word	0x00017e10


	//   ....[193]....
        /*092c*/ 	.word	0x00017f00


	//   ....[194]....
        /*0930*/ 	.word	0x00017f70


	//   ....[195]....
        /*0934*/ 	.word	0x00018040


	//   ....[196]....
        /*0938*/ 	.word	0x000180e0


	//   ....[197]....
        /*093c*/ 	.word	0x00018180


	//   ....[198]....
        /*0940*/ 	.word	0x000181e0


	//   ....[199]....
        /*0944*/ 	.word	0x000182d0


	//   ....[200]....
        /*0948*/ 	.word	0x000183e0


	//   ....[201]....
        /*094c*/ 	.word	0x00018430


	//   ....[202]....
        /*0950*/ 	.word	0x00018490


	//   ....[203]....
        /*0954*/ 	.word	0x00018590


	//   ....[204]....
        /*0958*/ 	.word	0x000186a0


	//   ....[205]....
        /*095c*/ 	.word	0x000186f0


	//   ....[206]....
        /*0960*/ 	.word	0x00018750


	//   ....[207]....
        /*0964*/ 	.word	0x00018850


	//   ....[208]....
        /*0968*/ 	.word	0x00018960


	//   ....[209]....
        /*096c*/ 	.word	0x000189b0


	//   ....[210]....
        /*0970*/ 	.word	0x00018a10


	//   ....[211]....
        /*0974*/ 	.word	0x00018b00


	//   ....[212]....
        /*0978*/ 	.word	0x00018c30


	//   ....[213]....
        /*097c*/ 	.word	0x00018d10


	//   ....[214]....
        /*0980*/ 	.word	0x00018da0


	//   ....[215]....
        /*0984*/ 	.word	0x00018eb0


	//   ....[216]....
        /*0988*/ 	.word	0x00018f10


	//   ....[217]....
        /*098c*/ 	.word	0x00019020


	//   ....[218]....
        /*0990*/ 	.word	0x00019080


	//   ....[219]....
        /*0994*/ 	.word	0x00019190


	//   ....[220]....
        /*0998*/ 	.word	0x000191f0


	//   ....[221]....
        /*099c*/ 	.word	0x00019300


	//   ....[222]....
        /*09a0*/ 	.word	0x00019360


	//   ....[223]....
        /*09a4*/ 	.word	0x00019420


	//   ....[224]....
        /*09a8*/ 	.word	0x00019580


	//   ....[225]....
        /*09ac*/ 	.word	0x00019620


	//   ....[226]....
        /*09b0*/ 	.word	0x00019680


	//   ....[227]....
        /*09b4*/ 	.word	0x00019730


	//   ....[228]....
        /*09b8*/ 	.word	0x00019790


	//   ....[229]....
        /*09bc*/ 	.word	0x00019840


	//   ....[230]....
        /*09c0*/ 	.word	0x000198a0


	//   ....[231]....
        /*09c4*/ 	.word	0x00019950


	//   ....[232]....
        /*09c8*/ 	.word	0x000199b0


	//   ....[233]....
        /*09cc*/ 	.word	0x00019a60


	//   ....[234]....
        /*09d0*/ 	.word	0x00019ac0


	//   ....[235]....
        /*09d4*/ 	.word	0x00019b70


	//   ....[236]....
        /*09d8*/ 	.word	0x00019c50


	//   ....[237]....
        /*09dc*/ 	.word	0x00019cf0


	//   ....[238]....
        /*09e0*/ 	.word	0x00019d50


	//   ....[239]....
        /*09e4*/ 	.word	0x00019e20


	//   ....[240]....
        /*09e8*/ 	.word	0x00019e80


	//   ....[241]....
        /*09ec*/ 	.word	0x00019f50


	//   ....[242]....
        /*09f0*/ 	.word	0x00019fb0


	//   ....[243]....
        /*09f4*/ 	.word	0x0001a090


	//   ....[244]....
        /*09f8*/ 	.word	0x0001a0f0


	//   ....[245]....
        /*09fc*/ 	.word	0x0001a1c0


	//   ....[246]....
        /*0a00*/ 	.word	0x0001a220


	//   ....[247]....
        /*0a04*/ 	.word	0x0001a2f0


	//   ....[248]....
        /*0a08*/ 	.word	0x0001a380


	//   ....[249]....
        /*0a0c*/ 	.word	0x0001a420


	//   ....[250]....
        /*0a10*/ 	.word	0x0001a5a0


	//   ....[251]....
        /*0a14*/ 	.word	0x0001a610


	//   ....[252]....
        /*0a18*/ 	.word	0x0001a680


	//   ....[253]....
        /*0a1c*/ 	.word	0x0001a6f0


	//   ....[254]....
        /*0a20*/ 	.word	0x0001a760


	//   ....[255]....
        /*0a24*/ 	.word	0x0001a7e0


	//   ....[0]....
        /*0a28*/ 	.word	0x0001a860


	//   ....[1]....
        /*0a2c*/ 	.word	0x0001a8f0


	//   ....[2]....
        /*0a30*/ 	.word	0x0001a960


	//   ....[3]....
        /*0a34*/ 	.word	0x0001a9d0


	//   ....[4]....
        /*0a38*/ 	.word	0x0001aa40


	//   ....[5]....
        /*0a3c*/ 	.word	0x0001aac0


	//   ....[6]....
        /*0a40*/ 	.word	0x0001ab30


	//   ....[7]....
        /*0a44*/ 	.word	0x0001abc0


	//   ....[8]....
        /*0a48*/ 	.word	0x0001ac20


	//   ....[9]....
        /*0a4c*/ 	.word	0x0001acb0


	//   ....[10]....
        /*0a50*/ 	.word	0x0001ade0


	//----- nvinfo : EIATTR_REG_RECONFIG
	.align		4
.L_611:
        /*0a54*/ 	.byte	0x01, 0x54
	.zero		2


	//----- nvinfo : EIATTR_SYSCALL_OFFSETS
	.align		4
        /*0a58*/ 	.byte	0x04, 0x46
        /*0a5a*/ 	.short	(.L_613 - .L_612)


	//   ....[0]....
.L_612:
        /*0a5c*/ 	.word	0x00001f60


	//   ....[1]....
        /*0a60*/ 	.word	0x00011710


	//   ....[2]....
        /*0a64*/ 	.word	0x00011860


	//   ....[3]....
        /*0a68*/ 	.word	0x00011950


	//   ....[4]....
        /*0a6c*/ 	.word	0x00012750


	//   ....[5]....
        /*0a70*/ 	.word	0x00013280


	//----- nvinfo : EIATTR_MBARRIER_INSTR_OFFSETS
	.align		4
.L_613:
        /*0a74*/ 	.byte	0x04, 0x39
        /*0a76*/ 	.short	(.L_615 - .L_614)


	//   ....[0]....
.L_614:
        /*0a78*/ 	.word	0x00000190
        /*0a7c*/ 	.word	0x000000ff
        /*0a80*/ 	.word	0x00032400
        /*0a84*/ 	.short	0x0100
        /*0a86*/ 	.byte	0x08
	.zero		1


	//   ....[1]....
        /*0a88*/ 	.word	0x000001a0
        /*0a8c*/ 	.word	0x000000ff
        /*0a90*/ 	.word	0x00032410
        /*0a94*/ 	.short	0x0100
        /*0a96*/ 	.byte	0x08
	.zero		1


	//   ....[2]....
        /*0a98*/ 	.word	0x000001b0
        /*0a9c*/ 	.word	0x000000ff
        /*0aa0*/ 	.word	0x00032420
        /*0aa4*/ 	.short	0x0100
        /*0aa6*/ 	.byte	0x08
	.zero		1


	//   ....[3]....
        /*0aa8*/ 	.word	0x000002a0
        /*0aac*/ 	.word	0x000000ff
        /*0ab0*/ 	.word	0x00032430
        /*0ab4*/ 	.short	0x0100
        /*0ab6*/ 	.byte	0x08
	.zero		1


	//   ....[4]....
        /*0ab8*/ 	.word	0x000002b0
        /*0abc*/ 	.word	0x000000ff
        /*0ac0*/ 	.word	0x00032440
        /*0ac4*/ 	.short	0x0100
        /*0ac6*/ 	.byte	0x08
	.zero		1


	//   ....[5]....
        /*0ac8*/ 	.word	0x000002c0
        /*0acc*/ 	.word	0x000000ff
        /*0ad0*/ 	.word	0x00032438
        /*0ad4*/ 	.short	0x0100
        /*0ad6*/ 	.byte	0x08
	.zero		1


	//   ....[6]....
        /*0ad8*/ 	.word	0x000002d0
        /*0adc*/ 	.word	0x000000ff
        /*0ae0*/ 	.word	0x00032448
        /*0ae4*/ 	.short	0x0100
        /*0ae6*/ 	.byte	0x08
	.zero		1


	//   ....[7]....
        /*0ae8*/ 	.word	0x00000400
        /*0aec*/ 	.word	0x000000ff
        /*0af0*/ 	.word	0x00032450
        /*0af4*/ 	.short	0x0100
        /*0af6*/ 	.byte	0x08
	.zero		1


	//   ....[8]....
        /*0af8*/ 	.word	0x00000410
        /*0afc*/ 	.word	0x000000ff
        /*0b00*/ 	.word	0x00032460
        /*0b04*/ 	.short	0x0100
        /*0b06*/ 	.byte	0x08
	.zero		1


	//   ....[9]....
        /*0b08*/ 	.word	0x00000420
        /*0b0c*/ 	.word	0x000000ff
        /*0b10*/ 	.word	0x00032458
        /*0b14*/ 	.short	0x0100
        /*0b16*/ 	.byte	0x08
	.zero		1


	//   ....[10]....
        /*0b18*/ 	.word	0x00000430
        /*0b1c*/ 	.word	0x000000ff
        /*0b20*/ 	.word	0x00032468
        /*0b24*/ 	.short	0x0100
        /*0b26*/ 	.byte	0x08
	.zero		1


	//   ....[11]....
        /*0b28*/ 	.word	0x00000520
        /*0b2c*/ 	.word	0x000000ff
        /*0b30*/ 	.word	0x00032470
        /*0b34*/ 	.short	0x0100
        /*0b36*/ 	.byte	0x06
	.zero		1


	//   ....[12]....
        /*0b38*/ 	.word	0x00000530
        /*0b3c*/ 	.word	0x000000ff
        /*0b40*/ 	.word	0x00032480
        /*0b44*/ 	.short	0x0100
        /*0b46*/ 	.byte	0x06
	.zero		1


	//   ....[13]....
        /*0b48*/ 	.word	0x00000540
        /*0b4c*/ 	.word	0x000000ff
        /*0b50*/ 	.word	0x00032478
        /*0b54*/ 	.short	0x0100
        /*0b56*/ 	.byte	0x06
	.zero		1


	//   ....[14]....
        /*0b58*/ 	.word	0x00000550
        /*0b5c*/ 	.word	0x000000ff
        /*0b60*/ 	.word	0x00032488
        /*0b64*/ 	.short	0x0100
        /*0b66*/ 	.byte	0x06
	.zero		1


	//   ....[15]....
        /*0b68*/ 	.word	0x00000680
        /*0b6c*/ 	.word	0x000000ff
        /*0b70*/ 	.word	0x00032490
        /*0b74*/ 	.short	0x0100
        /*0b76*/ 	.byte	0x08
	.zero		1


	//   ....[16]....
        /*0b78*/ 	.word	0x00000690
        /*0b7c*/ 	.word	0x000000ff
        /*0b80*/ 	.word	0x000324a0
        /*0b84*/ 	.short	0x0100
        /*0b86*/ 	.byte	0x08
	.zero		1


	//   ....[17]....
        /*0b88*/ 	.word	0x000006a0
        /*0b8c*/ 	.word	0x000000ff
        /*0b90*/ 	.word	0x00032498
        /*0b94*/ 	.short	0x0100
        /*0b96*/ 	.byte	0x08
	.zero		1


	//   ....[18]....
        /*0b98*/ 	.word	0x000006b0
        /*0b9c*/ 	.word	0x000000ff
        /*0ba0*/ 	.word	0x000324a8
        /*0ba4*/ 	.short	0x0100
        /*0ba6*/ 	.byte	0x08
	.zero		1


	//   ....[19]....
        /*0ba8*/ 	.word	0x000007f0
        /*0bac*/ 	.word	0x000000ff
        /*0bb0*/ 	.word	0x000324b0
        /*0bb4*/ 	.short	0x0100
        /*0bb6*/ 	.byte	0x08
	.zero		1


	//   ....[20]....
        /*0bb8*/ 	.word	0x00000800
        /*0bbc*/ 	.word	0x000000ff
        /*0bc0*/ 	.word	0x000324c0
        /*0bc4*/ 	.short	0x0100
        /*0bc6*/ 	.byte	0x08
	.zero		1


	//   ....[21]....
        /*0bc8*/ 	.word	0x00000810
        /*0bcc*/ 	.word	0x000000ff
        /*0bd0*/ 	.word	0x000324b8
        /*0bd4*/ 	.short	0x0100
        /*0bd6*/ 	.byte	0x08
	.zero		1


	//   ....[22]....
        /*0bd8*/ 	.word	0x00000820
        /*0bdc*/ 	.word	0x000000ff
        /*0be0*/ 	.word	0x000324c8
        /*0be4*/ 	.short	0x0100
        /*0be6*/ 	.byte	0x08
	.zero		1


	//   ....[23]....
        /*0be8*/ 	.word	0x00002040
        /*0bec*/ 	.word	0x00000005
        /*0bf0*/ 	.word	0x00032400
        /*0bf4*/ 	.short	0x010a
        /*0bf6*/ 	.byte	0x3f
	.zero		1


	//   ....[24]....
        /*0bf8*/ 	.word	0x00002120
        /*0bfc*/ 	.word	0x000000ff
        /*0c00*/ 	.word	0x00032430
        /*0c04*/ 	.short	0x010a
        /*0c06*/ 	.byte	0x06
	.zero		1


	//   ....[25]....
        /*0c08*/ 	.word	0x00002160
        /*0c0c*/ 	.word	0x000000ff
        /*0c10*/ 	.word	0x00032430
        /*0c14*/ 	.short	0x010a
        /*0c16*/ 	.byte	0x06
	.zero		1


	//   ....[26]....
        /*0c18*/ 	.word	0x00002460
        /*0c1c*/ 	.word	0x00000005
        /*0c20*/ 	.word	0x00032410
        /*0c24*/ 	.short	0x010a
        /*0c26*/ 	.byte	0x3f
	.zero		1


	//   ....[27]....
        /*0c28*/ 	.word	0x000024a0
        /*0c2c*/ 	.word	0x000000ff
        /*0c30*/ 	.word	0x00032450
        /*0c34*/ 	.short	0x010a
        /*0c36*/ 	.byte	0x06
	.zero		1


	//   ....[28]....
        /*0c38*/ 	.word	0x000024e0
        /*0c3c*/ 	.word	0x000000ff
        /*0c40*/ 	.word	0x00032450
        /*0c44*/ 	.short	0x010a
        /*0c46*/ 	.byte	0x06
	.zero		1


	//   ....[29]....
        /*0c48*/ 	.word	0x000033a0
        /*0c4c*/ 	.word	0x000000ff
        /*0c50*/ 	.word	0x00000000
        /*0c54*/ 	.short	0x0101
        /*0c56*/ 	.byte	0x04
	.zero		1


	//   ....[30]....
        /*0c58*/ 	.word	0x00004ca0
        /*0c5c*/ 	.word	0x000000ff
        /*0c60*/ 	.word	0x00000000
        /*0c64*/ 	.short	0x0101
        /*0c66*/ 	.byte	0x06
	.zero		1


	//   ....[31]....
        /*0c68*/ 	.word	0x00004df0
        /*0c6c*/ 	.word	0x000000ff
        /*0c70*/ 	.word	0x00032430
        /*0c74*/ 	.short	0x010a
        /*0c76*/ 	.byte	0x04
	.zero		1


	//   ....[32]....
        /*0c78*/ 	.word	0x00004e30
        /*0c7c*/ 	.word	0x000000ff
        /*0c80*/ 	.word	0x00032430
        /*0c84*/ 	.short	0x010a
        /*0c86*/ 	.byte	0x04
	.zero		1


	//   ....[33]....
        /*0c88*/ 	.word	0x00005040
        /*0c8c*/ 	.word	0x000000ff
        /*0c90*/ 	.word	0x00032450
        /*0c94*/ 	.short	0x010a
        /*0c96*/ 	.byte	0x04
	.zero		1


	//   ....[34]....
        /*0c98*/ 	.word	0x00005080
        /*0c9c*/ 	.word	0x000000ff
        /*0ca0*/ 	.word	0x00032450
        /*0ca4*/ 	.short	0x010a
        /*0ca6*/ 	.byte	0x04
	.zero		1


	//   ....[35]....
        /*0ca8*/ 	.word	0x00006ba0
        /*0cac*/ 	.word	0x000000ff
        /*0cb0*/ 	.word	0x00000000
        /*0cb4*/ 	.short	0x0101
        /*0cb6*/ 	.byte	0x0a
	.zero		1


	//   ....[36]....
        /*0cb8*/ 	.word	0x00007dd0
        /*0cbc*/ 	.word	0x000000ff
        /*0cc0*/ 	.word	0x00000000
        /*0cc4*/ 	.short	0x0101
        /*0cc6*/ 	.byte	0x04
	.zero		1


	//   ....[37]....
        /*0cc8*/ 	.word	0x00007f00
        /*0ccc*/ 	.word	0x000000ff
        /*0cd0*/ 	.word	0x00032430
        /*0cd4*/ 	.short	0x010a
        /*0cd6*/ 	.byte	0x04
	.zero		1


	//   ....[38]....
        /*0cd8*/ 	.word	0x00007f40
        /*0cdc*/ 	.word	0x000000ff
        /*0ce0*/ 	.word	0x00032430
        /*0ce4*/ 	.short	0x010a
        /*0ce6*/ 	.byte	0x04
	.zero		1


	//   ....[39]....
        /*0ce8*/ 	.word	0x00008150
        /*0cec*/ 	.word	0x000000ff
        /*0cf0*/ 	.word	0x00032450
        /*0cf4*/ 	.short	0x010a
        /*0cf6*/ 	.byte	0x04
	.zero		1


	//   ....[40]....
        /*0cf8*/ 	.word	0x00008190
        /*0cfc*/ 	.word	0x000000ff
        /*0d00*/ 	.word	0x00032450
        /*0d04*/ 	.short	0x010a
        /*0d06*/ 	.byte	0x04
	.zero		1


	//   ....[41]....
        /*0d08*/ 	.word	0x00009370
        /*0d0c*/ 	.word	0x000000ff
        /*0d10*/ 	.word	0x00000000
        /*0d14*/ 	.short	0x0101
        /*0d16*/ 	.byte	0x0b
	.zero		1


	//   ....[42]....
        /*0d18*/ 	.word	0x0000a760
        /*0d1c*/ 	.word	0x000000ff
        /*0d20*/ 	.word	0x00000000
        /*0d24*/ 	.short	0x0101
        /*0d26*/ 	.byte	0x04
	.zero		1


	//   ....[43]....
        /*0d28*/ 	.word	0x0000cdf0
        /*0d2c*/ 	.word	0x000000ff
        /*0d30*/ 	.word	0x00000000
        /*0d34*/ 	.short	0x0101
        /*0d36*/ 	.byte	0x06
	.zero		1


	//   ....[44]....
        /*0d38*/ 	.word	0x0000d540
        /*0d3c*/ 	.word	0x000000ff
        /*0d40*/ 	.word	0x00000000
        /*0d44*/ 	.short	0x0101
        /*0d46*/ 	.byte	0x09
	.zero		1


	//   ....[45]....
        /*0d48*/ 	.word	0x00011e90
        /*0d4c*/ 	.word	0x00000019
        /*0d50*/ 	.word	0x00032440
        /*0d54*/ 	.short	0x010a
        /*0d56*/ 	.byte	0x3f
	.zero		1


	//   ....[46]....
        /*0d58*/ 	.word	0x000124c0
        /*0d5c*/ 	.word	0x00000019
        /*0d60*/ 	.word	0x00032430
        /*0d64*/ 	.short	0x0107
        /*0d66*/ 	.byte	0x3f
	.zero		1


	//   ....[47]....
        /*0d68*/ 	.word	0x00012590
        /*0d6c*/ 	.word	0x00000019
        /*0d70*/ 	.word	0x00032430
        /*0d74*/ 	.short	0x0101
        /*0d76*/ 	.byte	0x3f
	.zero		1


	//   ....[48]....
        /*0d78*/ 	.word	0x000130c0
        /*0d7c*/ 	.word	0x00000016
        /*0d80*/ 	.word	0x00032400
        /*0d84*/ 	.short	0x0107
        /*0d86*/ 	.byte	0x3f
	.zero		1


	//   ....[49]....
        /*0d88*/ 	.word	0x00013150
        /*0d8c*/ 	.word	0x00000016
        /*0d90*/ 	.word	0x00032400
        /*0d94*/ 	.short	0x0101
        /*0d96*/ 	.byte	0x3f
	.zero		1


	//   ....[50]....
        /*0d98*/ 	.word	0x00013c70
        /*0d9c*/ 	.word	0x00000016
        /*0da0*/ 	.word	0x00032410
        /*0da4*/ 	.short	0x0107
        /*0da6*/ 	.byte	0x3f
	.zero		1


	//   ....[51]....
        /*0da8*/ 	.word	0x00013d70
        /*0dac*/ 	.word	0x00000016
        /*0db0*/ 	.word	0x00032410
        /*0db4*/ 	.short	0x0101
        /*0db6*/ 	.byte	0x3f
	.zero		1


	//   ....[52]....
        /*0db8*/ 	.word	0x00013d90
        /*0dbc*/ 	.word	0x00000016
        /*0dc0*/ 	.word	0x00032420
        /*0dc4*/ 	.short	0x010a
        /*0dc6*/ 	.byte	0x3f
	.zero		1


	//   ....[53]....
        /*0dc8*/ 	.word	0x00013e10
        /*0dcc*/ 	.word	0x00000019
        /*0dd0*/ 	.word	0x00032460
        /*0dd4*/ 	.short	0x010a
        /*0dd6*/ 	.byte	0x3f
	.zero		1


	//   ....[54]....
        /*0dd8*/ 	.word	0x00014570
        /*0ddc*/ 	.word	0x00000019
        /*0de0*/ 	.word	0x00032450
        /*0de4*/ 	.short	0x0107
        /*0de6*/ 	.byte	0x3f
	.zero		1


	//   ....[55]....
        /*0de8*/ 	.word	0x00014630
        /*0dec*/ 	.word	0x00000019
        /*0df0*/ 	.word	0x00032450
        /*0df4*/ 	.short	0x0101
        /*0df6*/ 	.byte	0x3f
	.zero		1


	//   ....[56]....
        /*0df8*/ 	.word	0x00014970
        /*0dfc*/ 	.word	0x0000000a
        /*0e00*/ 	.word	0x00032440
        /*0e04*/ 	.short	0x010a
        /*0e06*/ 	.byte	0x3f
	.zero		1


	//   ....[57]....
        /*0e08*/ 	.word	0x00014d20
        /*0e0c*/ 	.word	0x0000000a
        /*0e10*/ 	.word	0x00032430
        /*0e14*/ 	.short	0x0107
        /*0e16*/ 	.byte	0x3f
	.zero		1


	//   ....[58]....
        /*0e18*/ 	.word	0x00014dd0
        /*0e1c*/ 	.word	0x0000000a
        /*0e20*/ 	.word	0x00032430
        /*0e24*/ 	.short	0x0101
        /*0e26*/ 	.byte	0x3f
	.zero		1


	//   ....[59]....
        /*0e28*/ 	.word	0x00014e00
        /*0e2c*/ 	.word	0x0000000a
        /*0e30*/ 	.word	0x00032460
        /*0e34*/ 	.short	0x010a
        /*0e36*/ 	.byte	0x3f
	.zero		1


	//   ....[60]....
        /*0e38*/ 	.word	0x00015300
        /*0e3c*/ 	.word	0x0000000a
        /*0e40*/ 	.word	0x00032450
        /*0e44*/ 	.short	0x0107
        /*0e46*/ 	.byte	0x3f
	.zero		1


	//   ....[61]....
        /*0e48*/ 	.word	0x000153b0
        /*0e4c*/ 	.word	0x0000000a
        /*0e50*/ 	.word	0x00032450
        /*0e54*/ 	.short	0x0101
        /*0e56*/ 	.byte	0x3f
	.zero		1


	//   ....[62]....
        /*0e58*/ 	.word	0x00016640
        /*0e5c*/ 	.word	0x00000005
        /*0e60*/ 	.word	0x00032420
        /*0e64*/ 	.short	0x010a
        /*0e66*/ 	.byte	0x3f
	.zero		1


	//   ....[63]....
        /*0e68*/ 	.word	0x000167e0
        /*0e6c*/ 	.word	0x00000003
        /*0e70*/ 	.word	0x00032440
        /*0e74*/ 	.short	0x010a
        /*0e76*/ 	.byte	0x3f
	.zero		1


	//   ....[64]....
        /*0e78*/ 	.word	0x00016880
        /*0e7c*/ 	.word	0x00000005
        /*0e80*/ 	.word	0x00032440
        /*0e84*/ 	.short	0x010a
        /*0e86*/ 	.byte	0x3f
	.zero		1


	//   ....[65]....
        /*0e88*/ 	.word	0x000168c0
        /*0e8c*/ 	.word	0x00000003
        /*0e90*/ 	.word	0x00032460
        /*0e94*/ 	.short	0x010a
        /*0e96*/ 	.byte	0x3f
	.zero		1


	//   ....[66]....
        /*0e98*/ 	.word	0x00016900
        /*0e9c*/ 	.word	0x00000005
        /*0ea0*/ 	.word	0x00032460
        /*0ea4*/ 	.short	0x010a
        /*0ea6*/ 	.byte	0x3f
	.zero		1


	//   ....[67]....
        /*0ea8*/ 	.word	0x00016960
        /*0eac*/ 	.word	0x00000005
        /*0eb0*/ 	.word	0x00032400
        /*0eb4*/ 	.short	0x010a
        /*0eb6*/ 	.byte	0x3f
	.zero		1


	//   ....[68]....
        /*0eb8*/ 	.word	0x000169c0
        /*0ebc*/ 	.word	0x00000004
        /*0ec0*/ 	.word	0x00032430
        /*0ec4*/ 	.short	0x010a
        /*0ec6*/ 	.byte	0x3f
	.zero		1


	//   ....[69]....
        /*0ec8*/ 	.word	0x00016a10
        /*0ecc*/ 	.word	0x00000005
        /*0ed0*/ 	.word	0x00032410
        /*0ed4*/ 	.short	0x010a
        /*0ed6*/ 	.byte	0x3f
	.zero		1


	//   ....[70]....
        /*0ed8*/ 	.word	0x00016a70
        /*0edc*/ 	.word	0x00000000
        /*0ee0*/ 	.word	0x00032450
        /*0ee4*/ 	.short	0x010a
        /*0ee6*/ 	.byte	0x3f
	.zero		1


	//   ....[71]....
        /*0ee8*/ 	.word	0x00016ad0
        /*0eec*/ 	.word	0x00000015
        /*0ef0*/ 	.word	0x00032430
        /*0ef4*/ 	.short	0x010a
        /*0ef6*/ 	.byte	0x3f
	.zero		1


	//   ....[72]....
        /*0ef8*/ 	.word	0x00016b30
        /*0efc*/ 	.word	0x00000015
        /*0f00*/ 	.word	0x00032450
        /*0f04*/ 	.short	0x010a
        /*0f06*/ 	.byte	0x3f
	.zero		1


	//   ....[73]....
        /*0f08*/ 	.word	0x00016b90
        /*0f0c*/ 	.word	0x00000015
        /*0f10*/ 	.word	0x00032430
        /*0f14*/ 	.short	0x010a
        /*0f16*/ 	.byte	0x3f
	.zero		1


	//   ....[74]....
        /*0f18*/ 	.word	0x00016bf0
        /*0f1c*/ 	.word	0x00000015
        /*0f20*/ 	.word	0x00032450
        /*0f24*/ 	.short	0x010a
        /*0f26*/ 	.byte	0x3f
	.zero		1


	//   ....[75]....
        /*0f28*/ 	.word	0x00016d10
        /*0f2c*/ 	.word	0x00000019
        /*0f30*/ 	.word	0x00032440
        /*0f34*/ 	.short	0x010a
        /*0f36*/ 	.byte	0x3f
	.zero		1


	//   ....[76]....
        /*0f38*/ 	.word	0x00018b30
        /*0f3c*/ 	.word	0x00000016
        /*0f40*/ 	.word	0x00032420
        /*0f44*/ 	.short	0x010a
        /*0f46*/ 	.byte	0x3f
	.zero		1


	//   ....[77]....
        /*0f48*/ 	.word	0x00018b80
        /*0f4c*/ 	.word	0x00000019
        /*0f50*/ 	.word	0x00032460
        /*0f54*/ 	.short	0x010a
        /*0f56*/ 	.byte	0x3f
	.zero		1


	//   ....[78]....
        /*0f58*/ 	.word	0x000194d0
        /*0f5c*/ 	.word	0x0000000a
        /*0f60*/ 	.word	0x00032440
        /*0f64*/ 	.short	0x010a
        /*0f66*/ 	.byte	0x3f
	.zero		1


	//   ....[79]....
        /*0f68*/ 	.word	0x00019ba0
        /*0f6c*/ 	.word	0x0000000a
        /*0f70*/ 	.word	0x00032460
        /*0f74*/ 	.short	0x010a
        /*0f76*/ 	.byte	0x3f
	.zero		1


	//   ....[80]....
        /*0f78*/ 	.word	0x0001ad00
        /*0f7c*/ 	.word	0x00000005
        /*0f80*/ 	.word	0x00032420
        /*0f84*/ 	.short	0x010a
        /*0f86*/ 	.byte	0x3f
	.zero		1


	//   ....[81]....
        /*0f88*/ 	.word	0x0001aea0
        /*0f8c*/ 	.word	0x00000003
        /*0f90*/ 	.word	0x00032440
        /*0f94*/ 	.short	0x010a
        /*0f96*/ 	.byte	0x3f
	.zero		1


	//   ....[82]....
        /*0f98*/ 	.word	0x0001aef0
        /*0f9c*/ 	.word	0x00000005
        /*0fa0*/ 	.word	0x00032440
        /*0fa4*/ 	.short	0x010a
        /*0fa6*/ 	.byte	0x3f
	.zero		1


	//   ....[83]....
        /*0fa8*/ 	.word	0x0001af40
        /*0fac*/ 	.word	0x00000003
        /*0fb0*/ 	.word	0x00032460
        /*0fb4*/ 	.short	0x010a
        /*0fb6*/ 	.byte	0x3f
	.zero		1


	//----- nvinfo : EIATTR_NUM_MBARRIERS
	.align		4
.L_615:
        /*0fb8*/ 	.byte	0x03, 0x38
        /*0fba*/ 	.short	0x0017


	//----- nvinfo : EIATTR_EXIT_INSTR_OFFSETS
	.align		4
        /*0fbc*/ 	.byte	0x04, 0x1c
        /*0fbe*/ 	.short	(.L_617 - .L_616)


	//   ....[0]....
.L_616:
        /*0fc0*/ 	.word	0x000009e0


	//   ....[1]....
        /*0fc4*/ 	.word	0x0000fb40


	//   ....[2]....
        /*0fc8*/ 	.word	0x00016950


	//----- nvinfo : EIATTR_MAX_THREADS
	.align		4
.L_617:
        /*0fcc*/ 	.byte	0x04, 0x05
        /*0fce*/ 	.short	(.L_619 - .L_618)
.L_618:
        /*0fd0*/ 	.word	0x00000180
        /*0fd4*/ 	.word	0x00000001
        /*0fd8*/ 	.word	0x00000001


	//----- nvinfo : EIATTR_CRS_STACK_SIZE
	.align		4
.L_619:
        /*0fdc*/ 	.byte	0x04, 0x1e
        /*0fde*/ 	.short	(.L_621 - .L_620)
.L_620:
        /*0fe0*/ 	.word	0x00000000


	//----- nvinfo : EIATTR_CBANK_PARAM_SIZE
	.align		4
.L_621:
        /*0fe4*/ 	.byte	0x03, 0x19
        /*0fe6*/ 	.short	0x0bf0


	//----- nvinfo : EIATTR_PARAM_CBANK
	.align		4
        /*0fe8*/ 	.byte	0x04, 0x0a
        /*0fea*/ 	.short	(.L_623 - .L_622)
	.align		4
.L_622:
        /*0fec*/ 	.word	index@(.nv.constant0._ZN7cutlass13device_kernelIN5flash11enable_sm90INS1_16FlashAttnFwdSm90INS1_25CollectiveMainloopFwdSm90ILi2EN4cute5tupleIJNS5_1CILi1EEES8_S8_EEENS6_IJNS7_ILi128EEENS7_ILi96EEENS7_ILi64EEEEEELi256ENS_10bfloat16_tEfNS_4arch4Sm90ELb1ELb0ELb1ELb1ELb1ELb0ELb1ELb1ELb0ELb1ELb1ELb0EEENS1_21CollectiveEpilogueFwdINS6_IJSA_NS7_ILi256EEESB_EEES9_SE_SG_Li256ELb1ELb1ELb1ELb0EEENS1_36VarlenDynamicPersistentTileSchedulerILi128ELi96ELi256ELi128ELb1ELb1ELb1ELb1ELb1ELb1EEEEEEEEEvNT_6ParamsE)
        /*0ff0*/ 	.short	0x0210
        /*0ff2*/ 	.short	0x0bf0


	//----- nvinfo : EIATTR_SW_WAR
	.align		4
.L_623:
        /*0ff4*/ 	.byte	0x04, 0x36
        /*0ff6*/ 	.short	(.L_625 - .L_624)
.L_624:
        /*0ff8*/ 	.word	0x00000008
.L_625:


//--------------------- .nv.info._ZN7cutlass13device_kernelIN5flash11enable_sm90INS1_16FlashAttnFwdSm90INS1_25CollectiveMainloopFwdSm90ILi2EN4cute5tupleIJNS5_1CILi1EEES8_S8_EEENS6_IJNS7_ILi128EEENS7_ILi96EEENS7_ILi64EEEEEELi256ENS_10bfloat16_tEfNS_4arch4Sm90ELb1ELb0ELb1ELb1ELb1ELb1ELb1ELb1ELb0ELb1ELb1ELb0EEENS1_21CollectiveEpilogueFwdINS6_IJSA_NS7_ILi256EEESB_EEES9_SE_SG_Li256ELb1ELb1ELb1ELb0EEENS1_36VarlenDynamicPersistentTileSchedulerILi128ELi96ELi256ELi128ELb1ELb1ELb1ELb1ELb1ELb1EEEEEEEEEvNT_6ParamsE --------------------------
	.section	.nv.info._ZN7cutlass13device_kernelIN5flash11enable_sm90INS1_16FlashAttnFwdSm90INS1_25CollectiveMainloopFwdSm90ILi2EN4cute5tupleIJNS5_1CILi1EEES8_S8_EEENS6_IJNS7_ILi128EEENS7_ILi96EEENS7_ILi64EEEEEELi256ENS_10bfloat16_tEfNS_4arch4Sm90ELb1ELb0ELb1ELb1ELb1ELb1ELb1ELb1ELb0ELb1ELb1ELb0EEENS1_21CollectiveEpilogueFwdINS6_IJSA_NS7_ILi256EEESB_EEES9_SE_SG_Li256ELb1ELb1ELb1ELb0EEENS1_36VarlenDynamicPersistentTileSchedulerILi128ELi96ELi256ELi128ELb1ELb1ELb1ELb1ELb1ELb1EEEEEEEEEvNT_6ParamsE,"",@"SHT_CUDA_INFO"
	.sectionflags	@""
	.align	4


	//----- nvinfo : EIATTR_CUDA_API_VERSION
	.align		4
        /*0000*/ 	.byte	0x04, 0x37
        /*0002*/ 	.short	(.L_627 - .L_626)
.L_626:
        /*0004*/ 	.word	0x00000082


	//----- nvinfo : EIATTR_KPARAM_INFO
	.align		4
.L_627:
        /*0008*/ 	.byte	0x04, 0x17
        /*000a*/ 	.short	(.L_629 - .L_628)
.L_628:
        /*000c*/ 	.word	0x00000000
        /*0010*/ 	.short	0x0000
        /*0012*/ 	.short	0x0070
        /*0014*/ 	.byte	0x00, 0xf0, 0x01, 0x2e


	//----- nvinfo : EIATTR_SPARSE_MMA_MASK
	.align		4
.L_629:
        /*0018*/ 	.byte	0x03, 0x50
        /*001a*/ 	.short	0x0000


	//----- nvinfo : EIATTR_MAXREG_COUNT
	.align		4
        /*001c*/ 	.byte	0x03, 0x1b
        /*001e*/ 	.short	0x00a8


	//----- nvinfo : EIATTR_NUM_BARRIERS
	.align		4
        /*0020*/ 	.byte	0x02, 0x4c
        /*0022*/ 	.byte	0x10
	.zero		1


	//----- nvinfo : EIATTR_EXTERNS
	.align		4
        /*0024*/ 	.byte	0x04, 0x0f
        /*0026*/ 	.short	(.L_631 - .L_630)


	//   ....[0]....
	.align		4
.L_630:
        /*0028*/ 	.word	index@(__assertfail)


	//----- nvinfo : EIATTR_ANNOTATIONS
	.align		4
.L_631:
        /*002c*/ 	.byte	0x04, 0x55
        /*002e*/ 	.short	(.L_633 - .L_632)


	//   ....[0]....
.L_632:
        /* <DEDUP_REMOVED lines=208> */


	//----- nvinfo : EIATTR_MERCURY_ISA_VERSION
	.align		4
.L_633:
        /*0d18*/ 	.byte	0x03, 0x5f
        /*0d1a*/ 	.short	0x0101


	//----- nvinfo : EIATTR_UNUSED_LOAD_BYTE_OFFSET
	.align		4
        /*0d1c*/ 	.byte	0x04, 0x44
        /*0d1e*/ 	.short	(.L_635 - .L_634)


	//   ....[0]....
.L_634:
        /*0d20*/ 	.word	0x00000aa0
        /*0d24*/ 	.word	0x0000fff0


	//   ....[1]....
        /*0d28*/ 	.word	0x00014d80
        /*0d2c*/ 	.word	0x0000fff0


	//----- nvinfo : EIATTR_INT_WARP_WIDE_INSTR_OFFSETS
	.align		4
.L_635:
        /*0d30*/ 	.byte	0x04, 0x31
        /*0d32*/ 	.short	(.L_637 - .L_636)


	//   ....[0]....
.L_636:
        /*0d34*/ 	.word	0x00000130


	//   ....[1]....
        /*0d38*/ 	.word	0x00000170


	//   ....[2]....
        /*0d3c*/ 	.word	0x000001e0


	//   ....[3]....
        /*0d40*/ 	.word	0x000001f0


	//   ....[4]....
        /*0d44*/ 	.word	0x0001d0d0


	//   ....[5]....
        /*0d48*/ 	.word	0x0001d160


	//   ....[6]....
        /*0d4c*/ 	.word	0x00021030


	//   ....[7]....
        /*0d50*/ 	.word	0x000210c0


	//----- nvinfo : EIATTR_COOP_GROUP_MASK_REGIDS
	.align		4
.L_637:
        /*0d54*/ 	.byte	0x04, 0x29
        /*0d56*/ 	.short	(.L_639 - .L_638)


	//   ....[0]....
.L_638:
        /*0d58*/ 	.word	0xffffffff


	//   ....[1]....
        /*0d5c*/ 	.word	0xffffffff


	//   ....[2]....
        /*0d60*/ 	.word	0xffffffff


	//   ....[3]....
        /*0d64*/ 	.word	0xffffffff


	//   ....[4]....
        /*0d68*/ 	.word	0xffffffff


	//   ....[5]....
        /*0d6c*/ 	.word	0xffffffff


	//   ....[6]....
        /*0d70*/ 	.word	0xffffffff


	//   ....[7]....
        /*0d74*/ 	.word	0xffffffff


	//   ....[8]....
        /*0d78*/ 	.word	0xffffffff


	//   ....[9]....
        /*0d7c*/ 	.word	0xffffffff


	//   ....[10]....
        /*0d80*/ 	.word	0xffffffff


	//   ....[11]....
        /*0d84*/ 	.word	0xffffffff


	//   ....[12]....
        /*0d88*/ 	.word	0xffffffff


	//   ....[13]....
        /*0d8c*/ 	.word	0xffffffff


	//   ....[14]....
        /*0d90*/ 	.word	0xffffffff


	//   ....[15]....
        /*0d94*/ 	.word	0xffffffff


	//   ....[16]....
        /*0d98*/ 	.word	0xffffffff


	//   ....[17]....
        /*0d9c*/ 	.word	0xffffffff


	//   ....[18]....
        /*0da0*/ 	.word	0xffffffff


	//   ....[19]....
        /*0da4*/ 	.word	0xffffffff


	//   ....[20]....
        /*0da8*/ 	.word	0xffffffff


	//   ....[21]....
        /*0dac*/ 	.word	0xffffffff


	//   ....[22]....
        /*0db0*/ 	.word	0xffffffff


	//   ....[23]....
        /*0db4*/ 	.word	0xffffffff


	//   ....[24]....
        /*0db8*/ 	.word	0xffffffff


	//   ....[25]....
        /*0dbc*/ 	.word	0xffffffff


	//   ....[26]....
        /*0dc0*/ 	.word	0xffffffff


	//   ....[27]....
        /*0dc4*/ 	.word	0xffffffff


	//   ....[28]....
        /*0dc8*/ 	.word	0xffffffff


	//   ....[29]....
        /*0dcc*/ 	.word	0xffffffff


	//   ....[30]....
        /*0dd0*/ 	.word	0xffffffff


	//   ....[31]....
        /*0dd4*/ 	.word	0xffffffff


	//   ....[32]....
        /*0dd8*/ 	.word	0xffffffff


	//   ....[33]....
        /*0ddc*/ 	.word	0xffffffff


	//   ....[34]....
        /*0de0*/ 	.word	0xffffffff


	//   ....[35]....
        /*0de4*/ 	.word	0xffffffff


	//   ....[36]....
        /*0de8*/ 	.word	0xffffffff


	//   ....[37]....
        /*0dec*/ 	.word	0xffffffff


	//   ....[38]....
        /*0df0*/ 	.word	0xffffffff


	//   ....[39]....
        /*0df4*/ 	.word	0xffffffff


	//   ....[40]....
        /*0df8*/ 	.word	0xffffffff


	//   ....[41]....
        /*0dfc*/ 	.word	0xffffffff


	//   ....[42]....
        /*0e00*/ 	.word	0xffffffff


	//   ....[43]....
        /*0e04*/ 	.word	0xffffffff


	//   ....[44]....
        /*0e08*/ 	.word	0xffffffff


	//   ....[45]....
        /*0e0c*/ 	.word	0xffffffff


	//   ....[46]....
        /*0e10*/ 	.word	0xffffffff


	//   ....[47]....
        /*0e14*/ 	.word	0xffffffff


	//   ....[48]....
        /*0e18*/ 	.word	0xffffffff


	//   ....[49]....
        /*0e1c*/ 	.word	0xffffffff


	//   ....[50]....
        /*0e20*/ 	.word	0xffffffff


	//   ....[51]....
        /*0e24*/ 	.word	0xffffffff


	//   ....[52]....
        /*0e28*/ 	.word	0xffffffff


	//   ....[53]....
        /*0e2c*/ 	.word	0xffffffff


	//   ....[54]....
        /*0e30*/ 	.word	0xffffffff


	//   ....[55]....
        /*0e34*/ 	.word	0xffffffff


	//   ....[56]....
        /*0e38*/ 	.word	0xffffffff


	//   ....[57]....
        /*0e3c*/ 	.word	0xffffffff


	//   ....[58]....
        /*0e40*/ 	.word	0xffffffff


	//   ....[59]....
        /*0e44*/ 	.word	0xffffffff


	//   ....[60]....
        /*0e48*/ 	.word	0xffffffff


	//   ....[61]....
        /*0e4c*/ 	.word	0xffffffff


	//   ....[62]....
        /*0e50*/ 	.word	0xffffffff


	//   ....[63]....
        /*0e54*/ 	.word	0xffffffff


	//   ....[64]....
        /*0e58*/ 	.word	0xffffffff


	//   ....[65]....
        /*0e5c*/ 	.word	0xffffffff


	//   ....[66]....
        /*0e60*/ 	.word	0xffffffff


	//   ....[67]....
        /*0e64*/ 	.word	0xffffffff


	//   ....[68]....
        /*0e68*/ 	.word	0xffffffff


	//   ....[69]....
        /*0e6c*/ 	.word	0xffffffff


	//   ....[70]....
        /*0e70*/ 	.word	0xffffffff


	//   ....[71]....
        /*0e74*/ 	.word	0xffffffff


	//   ....[72]....
        /*0e78*/ 	.word	0xffffffff


	//   ....[73]....
        /*0e7c*/ 	.word	0xffffffff


	//   ....[74]....
        /*0e80*/ 	.word	0xffffffff


	//   ....[75]....
        /*0e84*/ 	.word	0xffffffff


	//   ....[76]....
        /*0e88*/ 	.word	0xffffffff


	//   ....[77]....
        /*0e8c*/ 	.word	0xffffffff


	//   ....[78]....
        /*0e90*/ 	.word	0xffffffff


	//   ....[79]....
        /*0e94*/ 	.word	0xffffffff


	//   ....[80]....
        /*0e98*/ 	.word	0xffffffff


	//   ....[81]....
        /*0e9c*/ 	.word	0xffffffff


	//   ....[82]....
        /*0ea0*/ 	.word	0xffffffff


	//   ....[83]....
        /*0ea4*/ 	.word	0xffffffff


	//   ....[84]....
        /*0ea8*/ 	.word	0xffffffff


	//   ....[85]....
        /*0eac*/ 	.word	0xffffffff


	//   ....[86]....
        /*0eb0*/ 	.word	0xffffffff


	//   ....[87]....
        /*0eb4*/ 	.word	0xffffffff


	//   ....[88]....
        /*0eb8*/ 	.word	0xffffffff


	//   ....[89]....
        /*0ebc*/ 	.word	0xffffffff


	//   ....[90]....
        /*0ec0*/ 	.word	0xffffffff


	//   ....[91]....
        /*0ec4*/ 	.word	0xffffffff


	//   ....[92]....
        /*0ec8*/ 	.word	0xffffffff


	//   ....[93]....
        /*0ecc*/ 	.word	0xffffffff


	//   ....[94]....
        /*0ed0*/ 	.word	0xffffffff


	//   ....[95]....
        /*0ed4*/ 	.word	0xffffffff


	//   ....[96]....
        /*0ed8*/ 	.word	0xffffffff


	//   ....[97]....
        /*0edc*/ 	.word	0xffffffff


	//   ....[98]....
        /*0ee0*/ 	.word	0xffffffff


	//   ....[99]....
        /*0ee4*/ 	.word	0xffffffff


	//   ....[100]....
        /*0ee8*/ 	.word	0xffffffff


	//   ....[101]....
        /*0eec*/ 	.word	0xffffffff


	//   ....[102]....
        /*0ef0*/ 	.word	0xffffffff


	//   ....[103]....
        /*0ef4*/ 	.word	0xffffffff


	//   ....[104]....
        /*0ef8*/ 	.word	0xffffffff


	//   ....[105]....
        /*0efc*/ 	.word	0xffffffff


	//   ....[106]....
        /*0f00*/ 	.word	0xffffffff


	//   ....[107]....
        /*0f04*/ 	.word	0xffffffff


	//   ....[108]....
        /*0f08*/ 	.word	0xffffffff


	//   ....[109]....
        /*0f0c*/ 	.word	0xffffffff


	//   ....[110]....
        /*0f10*/ 	.word	0xffffffff


	//   ....[111]....
        /*0f14*/ 	.word	0xffffffff


	//   ....[112]....
        /*0f18*/ 	.word	0xffffffff


	//   ....[113]....
        /*0f1c*/ 	.word	0xffffffff


	//   ....[114]....
        /*0f20*/ 	.word	0xffffffff


	//   ....[115]....
        /*0f24*/ 	.word	0xffffffff


	//   ....[116]....
        /*0f28*/ 	.word	0xffffffff


	//   ....[117]....
        /*0f2c*/ 	.word	0xffffffff


	//   ....[118]....
        /*0f30*/ 	.word	0xffffffff


	//   ....[119]....
        /*0f34*/ 	.word	0xffffffff


	//   ....[120]....
        /*0f38*/ 	.word	0xffffffff


	//   ....[121]....
        /*0f3c*/ 	.word	0xffffffff


	//   ....[122]....
        /*0f40*/ 	.word	0xffffffff


	//   ....[123]....
        /*0f44*/ 	.word	0xffffffff


	//   ....[124]....
        /*0f48*/ 	.word	0xffffffff


	//   ....[125]....
        /*0f4c*/ 	.word	0xffffffff


	//   ....[126]....
        /*0f50*/ 	.word	0xffffffff


	//   ....[127]....
        /*0f54*/ 	.word	0xffffffff


	//   ....[128]....
        /*0f58*/ 	.word	0xffffffff


	//   ....[129]....
        /*0f5c*/ 	.word	0xffffffff


	//   ....[130]....
        /*0f60*/ 	.word	0xffffffff


	//   ....[131]....
        /*0f64*/ 	.word	0xffffffff


	//   ....[132]....
        /*0f68*/ 	.word	0xffffffff


	//   ....[133]....
        /*0f6c*/ 	.word	0xffffffff


	//   ....[134]....
        /*0f70*/ 	.word	0xffffffff


	//   ....[135]....
        /*0f74*/ 	.word	0xffffffff


	//   ....[136]....
        /*0f78*/ 	.word	0xffffffff


	//   ....[137]....
        /*0f7c*/ 	.word	0xffffffff


	//   ....[138]....
        /*0f80*/ 	.word	0xffffffff


	//   ....[139]....
        /*0f84*/ 	.word	0xffffffff


	//   ....[140]....
        /*0f88*/ 	.word	0xffffffff


	//   ....[141]....
        /*0f8c*/ 	.word	0xffffffff


	//   ....[142]....
        /*0f90*/ 	.word	0xffffffff


	//   ....[143]....
        /*0f94*/ 	.word	0xffffffff


	//   ....[144]....
        /*0f98*/ 	.word	0xffffffff


	//   ....[145]....
        /*0f9c*/ 	.word	0xffffffff


	//   ....[146]....
        /*0fa0*/ 	.word	0xffffffff


	//   ....[147]....
        /*0fa4*/ 	.word	0xffffffff


	//   ....[148]....
        /*0fa8*/ 	.word	0xffffffff


	//   ....[149]....
        /*0fac*/ 	.word	0xffffffff


	//   ....[150]....
        /*0fb0*/ 	.word	0xffffffff


	//   ....[151]....
        /*0fb4*/ 	.word	0xffffffff


	//   ....[152]....
        /*0fb8*/ 	.word	0xffffffff


	//   ....[153]....
        /*0fbc*/ 	.word	0xffffffff


	//   ....[154]....
        /*0fc0*/ 	.word	0xffffffff


	//   ....[155]....
        /*0fc4*/ 	.word	0xffffffff


	//   ....[156]....
        /*0fc8*/ 	.word	0xffffffff


	//   ....[157]....
        /*0fcc*/ 	.word	0xffffffff


	//   ....[158]....
        /*0fd0*/ 	.word	0xffffffff


	//   ....[159]....
        /*0fd4*/ 	.word	0xffffffff


	//   ....[160]....
        /*0fd8*/ 	.word	0xffffffff


	//   ....[161]....
        /*0fdc*/ 	.word	0xffffffff


	//   ....[162]....
        /*0fe0*/ 	.word	0xffffffff


	//   ....[163]....
        /*0fe4*/ 	.word	0xffffffff


	//   ....[164]....
        /*0fe8*/ 	.word	0xffffffff


	//   ....[165]....
        /*0fec*/ 	.word	0xffffffff


	//   ....[166]....
        /*0ff0*/ 	.word	0xffffffff


	//   ....[167]....
        /*0ff4*/ 	.word	0xffffffff


	//   ....[168]....
        /*0ff8*/ 	.word	0xffffffff


	//   ....[169]....
        /*0ffc*/ 	.word	0xffffffff


	//   ....[170]....
        /*1000*/ 	.word	0xffffffff


	//   ....[171]....
        /*1004*/ 	.word	0xffffffff


	//   ....[172]....
        /*1008*/ 	.word	0xffffffff


	//   ....[173]....
        /*100c*/ 	.word	0xffffffff


	//   ....[174]....
        /*1010*/ 	.word	0xffffffff


	//   ....[175]....
        /*1014*/ 	.word	0xffffffff


	//   ....[176]....
        /*1018*/ 	.word	0xffffffff


	//   ....[177]....
        /*101c*/ 	.word	0xffffffff


	//   ....[178]....
        /*1020*/ 	.word	0xffffffff


	//   ....[179]....
        /*1024*/ 	.word	0xffffffff


	//   ....[180]....
        /*1028*/ 	.word	0xffffffff


	//   ....[181]....
        /*102c*/ 	.word	0xffffffff


	//   ....[182]....
        /*1030*/ 	.word	0xffffffff


	//   ....[183]....
        /*1034*/ 	.word	0xffffffff


	//   ....[184]....
        /*1038*/ 	.word	0xffffffff


	//   ....[185]....
        /*103c*/ 	.word	0xffffffff


	//   ....[186]....
        /*1040*/ 	.word	0xffffffff


	//   ....[187]....
        /*1044*/ 	.word	0xffffffff


	//   ....[188]....
        /*1048*/ 	.word	0xffffffff


	//   ....[189]....
        /*104c*/ 	.word	0xffffffff


	//   ....[190]....
        /*1050*/ 	.word	0xffffffff


	//   ....[191]....
        /*1054*/ 	.word	0xffffffff


	//   ....[192]....
        /*1058*/ 	.word	0xffffffff


	//   ....[193]....
        /*105c*/ 	.word	0xffffffff


	//   ....[194]....
        /*1060*/ 	.word	0xffffffff


	//   ....[195]....
        /*1064*/ 	.word	0xffffffff


	//   ....[196]....
        /*1068*/ 	.word	0xffffffff


	//   ....[197]....
        /*106c*/ 	.word	0xffffffff


	//   ....[198]....
        /*1070*/ 	.word	0xffffffff


	//   ....[199]....
        /*1074*/ 	.word	0xffffffff


	//   ....[200]....
        /*1078*/ 	.word	0xffffffff


	//   ....[201]....
        /*107c*/ 	.word	0x0500000f


	//   ....[202]....
        /*1080*/ 	.word	0x0500000f


	//   ....[203]....
        /*1084*/ 	.word	0x0500000f


	//   ....[204]....
        /*1088*/ 	.word	0x0500000f


	//   ....[205]....
        /*108c*/ 	.word	0x0500000f


	//   ....[206]....
        /*1090*/ 	.word	0x0500000f


	//   ....[207]....
        /*1094*/ 	.word	0x0500000f


	//   ....[208]....
        /*1098*/ 	.word	0x0500000f


	//   ....[209]....
        /*109c*/ 	.word	0x0500000f


	//   ....[210]....
        /*10a0*/ 	.word	0x0500000f


	//   ....[211]....
        /*10a4*/ 	.word	0x0500000f


	//   ....[212]....
        /*10a8*/ 	.word	0x0500000f


	//   ....[213]....
        /*10ac*/ 	.word	0x0500000f


	//   ....[214]....
        /*10b0*/ 	.word	0x0500000f


	//   ....[215]....
        /*10b4*/ 	.word	0x0500000f


	//   ....[216]....
        /*10b8*/ 	.word	0x0500000f


	//   ....[217]....
        /*10bc*/ 	.word	0x0500000f


	//   ....[218]....
        /*10c0*/ 	.word	0x0500000f


	//   ....[219]....
        /*10c4*/ 	.word	0x0500000f


	//   ....[220]....
        /*10c8*/ 	.word	0x0500000f


	//   ....[221]....
        /*10cc*/ 	.word	0x0500000f


	//   ....[222]....
        /*10d0*/ 	.word	0x0500000f


	//   ....[223]....
        /*10d4*/ 	.word	0x0500000f


	//   ....[224]....
        /*10d8*/ 	.word	0x0500000f


	//   ....[225]....
        /*10dc*/ 	.word	0x0500000f


	//   ....[226]....
        /*10e0*/ 	.word	0x0500000f


	//   ....[227]....
        /*10e4*/ 	.word	0x0500000f


	//   ....[228]....
        /*10e8*/ 	.word	0x0500000f


	//   ....[229]....
        /*10ec*/ 	.word	0x0500000f


	//   ....[230]....
        /*10f0*/ 	.word	0x0500000f


	//   ....[231]....
        /*10f4*/ 	.word	0x0500000f


	//   ....[232]....
        /*10f8*/ 	.word	0x0500000f


	//   ....[233]....
        /*10fc*/ 	.word	0x0500000f


	//   ....[234]....
        /*1100*/ 	.word	0x0500000f


	//   ....[235]....
        /*1104*/ 	.word	0x0500000f


	//   ....[236]....
        /*1108*/ 	.word	0x0500000f


	//   ....[237]....
        /*110c*/ 	.word	0x0500000f


	//   ....[238]....
        /*1110*/ 	.word	0x0500000f


	//   ....[239]....
        /*1114*/ 	.word	0x0500000f


	//   ....[240]....
        /*1118*/ 	.word	0x0500000f


	//   ....[241]....
        /*111c*/ 	.word	0x0500000f


	//   ....[242]....
        /*1120*/ 	.word	0x0500000f


	//   ....[243]....
        /*1124*/ 	.word	0x0500000f


	//   ....[244]....
        /*1128*/ 	.word	0x0500000f


	//   ....[245]....
        /*112c*/ 	.word	0x0500000f


	//   ....[246]....
        /*1130*/ 	.word	0x0500000f


	//   ....[247]....
        /*1134*/ 	.word	0x0500000f


	//   ....[248]....
        /*1138*/ 	.word	0x0500000f


	//   ....[249]....
        /*113c*/ 	.word	0x0500000f


	//   ....[250]....
        /*1140*/ 	.word	0x0500000f


	//   ....[251]....
        /*1144*/ 	.word	0x0500000f


	//   ....[252]....
        /*1148*/ 	.word	0x0500000f


	//   ....[253]....
        /*114c*/ 	.word	0x0500000f


	//   ....[254]....
        /*1150*/ 	.word	0x0500000f


	//   ....[255]....
        /*1154*/ 	.word	0x0500000f


	//   ....[0]....
        /*1158*/ 	.word	0x0500000f


	//   ....[1]....
        /*115c*/ 	.word	0x0500000f


	//   ....[2]....
        /*1160*/ 	.word	0x0500000f


	//   ....[3]....
        /*1164*/ 	.word	0x0500000f


	//   ....[4]....
        /*1168*/ 	.word	0x0500000f


	//   ....[5]....
        /*116c*/ 	.word	0x0500000f


	//   ....[6]....
        /*1170*/ 	.word	0x0500000f


	//   ....[7]....
        /*1174*/ 	.word	0x0500000f


	//   ....[8]....
        /*1178*/ 	.word	0x0500000f


	//   ....[9]....
        /*117c*/ 	.word	0x0500000f


	//   ....[10]....
        /*1180*/ 	.word	0x0500000f


	//   ....[11]....
        /*1184*/ 	.word	0x0500000f


	//   ....[12]....
        /*1188*/ 	.word	0x0500000f


	//   ....[13]....
        /*118c*/ 	.word	0x0500000f


	//   ....[14]....
        /*1190*/ 	.word	0x0500000f


	//   ....[15]....
        /*1194*/ 	.word	0x0500000f


	//   ....[16]....
        /*1198*/ 	.word	0x0500000f


	//   ....[17]....
        /*119c*/ 	.word	0x0500000f


	//   ....[18]....
        /*11a0*/ 	.word	0x0500000f


	//   ....[19]....
        /*11a4*/ 	.word	0x0500000f


	//   ....[20]....
        /*11a8*/ 	.word	0x0500000f


	//   ....[21]....
        /*11ac*/ 	.word	0x0500000f


	//   ....[22]....
        /*11b0*/ 	.word	0x0500000f


	//   ....[23]....
        /*11b4*/ 	.word	0x0500000f


	//   ....[24]....
        /*11b8*/ 	.word	0x0500000f


	//   ....[25]....
        /*11bc*/ 	.word	0x0500000f


	//   ....[26]....
        /*11c0*/ 	.word	0x0500000f


	//   ....[27]....
        /*11c4*/ 	.word	0x0500000f


	//   ....[28]....
        /*11c8*/ 	.word	0x0500000f


	//   ....[29]....
        /*11cc*/ 	.word	0x0500000f


	//   ....[30]....
        /*11d0*/ 	.word	0x0500000f


	//   ....[31]....
        /*11d4*/ 	.word	0x0500000f


	//   ....[32]....
        /*11d8*/ 	.word	0x0500000f


	//   ....[33]....
        /*11dc*/ 	.word	0x0500000f


	//   ....[34]....
        /*11e0*/ 	.word	0x0500000f


	//   ....[35]....
        /*11e4*/ 	.word	0x0500000f


	//   ....[36]....
        /*11e8*/ 	.word	0x0500000f


	//   ....[37]....
        /*11ec*/ 	.word	0x0500000f


	//   ....[38]....
        /*11f0*/ 	.word	0x0500000f


	//   ....[39]....
        /*11f4*/ 	.word	0x0500000f


	//   ....[40]....
        /*11f8*/ 	.word	0x0500000f


	//   ....[41]....
        /*11fc*/ 	.word	0x0500000f


	//   ....[42]....
        /*1200*/ 	.word	0x0500000f


	//   ....[43]....
        /*1204*/ 	.word	0x0500000f


	//   ....[44]....
        /*1208*/ 	.word	0x0500000f


	//   ....[45]....
        /*120c*/ 	.word	0x0500000f


	//   ....[46]....
        /*1210*/ 	.word	0x0500000f


	//   ....[47]....
        /*1214*/ 	.word	0x0500000f


	//   ....[48]....
        /*1218*/ 	.word	0x0500000f


	//   ....[49]....
        /*121c*/ 	.word	0x0500000f


	//   ....[50]....
        /*1220*/ 	.word	0x0500000f


	//   ....[51]....
        /*1224*/ 	.word	0x0500000f


	//   ....[52]....
        /*1228*/ 	.word	0x0500000f


	//   ....[53]....
        /*122c*/ 	.word	0x0500000f


	//   ....[54]....
        /*1230*/ 	.word	0x0500000f


	//   ....[55]....
        /*1234*/ 	.word	0x0500000f


	//   ....[56]....
        /*1238*/ 	.word	0x0500000f


	//   ....[57]....
        /*123c*/ 	.word	0x0500000f


	//   ....[58]....
        /*1240*/ 	.word	0x0500000f


	//   ....[59]....
        /*1244*/ 	.word	0x0500000f


	//   ....[60]....
        /*1248*/ 	.word	0x0500000f


	//   ....[61]....
        /*124c*/ 	.word	0x0500000f


	//   ....[62]....
        /*1250*/ 	.word	0x0500000f


	//   ....[63]....
        /*1254*/ 	.word	0x0500000f


	//   ....[64]....
        /*1258*/ 	.word	0x0500000f


	//   ....[65]....
        /*125c*/ 	.word	0x0500000f


	//   ....[66]....
        /*1260*/ 	.word	0x0500000f


	//   ....[67]....
        /*1264*/ 	.word	0x0500000f


	//   ....[68]....
        /*1268*/ 	.word	0x0500000f


	//   ....[69]....
        /*126c*/ 	.word	0x0500000f


	//   ....[70]....
        /*1270*/ 	.word	0x0500000f


	//   ....[71]....
        /*1274*/ 	.word	0x0500000f


	//   ....[72]....
        /*1278*/ 	.word	0x0500000f


	//   ....[73]....
        /*127c*/ 	.word	0x0500000f


	//   ....[74]....
        /*1280*/ 	.word	0x0500000f


	//   ....[75]....
        /*1284*/ 	.word	0x0500000f


	//   ....[76]....
        /*1288*/ 	.word	0x0500000f


	//   ....[77]....
        /*128c*/ 	.word	0x0500000f


	//   ....[78]....
        /*1290*/ 	.word	0x0500000f


	//   ....[79]....
        /*1294*/ 	.word	0x0500000f


	//   ....[80]....
        /*1298*/ 	.word	0x0500000f


	//   ....[81]....
        /*129c*/ 	.word	0x0500000f


	//   ....[82]....
        /*12a0*/ 	.word	0x0500000f


	//   ....[83]....
        /*12a4*/ 	.word	0x0500000f


	//   ....[84]....
        /*12a8*/ 	.word	0x0500000f


	//   ....[85]....
        /*12ac*/ 	.word	0x0500000f


	//   ....[86]....
        /*12b0*/ 	.word	0x0500000f


	//   ....[87]....
        /*12b4*/ 	.word	0x0500000f


	//   ....[88]....
        /*12b8*/ 	.word	0x0500000f


	//   ....[89]....
        /*12bc*/ 	.word	0x0500000f


	//   ....[90]....
        /*12c0*/ 	.word	0x0500000f


	//   ....[91]....
        /*12c4*/ 	.word	0x0500000f


	//   ....[92]....
        /*12c8*/ 	.word	0x0500000f


	//   ....[93]....
        /*12cc*/ 	.word	0x0500000f


	//   ....[94]....
        /*12d0*/ 	.word	0x0500000f


	//----- nvinfo : EIATTR_COOP_GROUP_INSTR_OFFSETS
	.align		4
.L_639:
        /*12d4*/ 	.byte	0x04, 0x28
        /*12d6*/ 	.short	(.L_641 - .L_640)


	//   ....[0]....
.L_640:
        /*12d8*/ 	.word	0x00000070


	//   ....[1]....
        /*12dc*/ 	.word	0x00000140


	//   ....[2]....
        /*12e0*/ 	.word	0x00000190


	//   ....[3]....
        /*12e4*/ 	.word	0x000003e0


	//   ....[4]....
        /*12e8*/ 	.word	0x00000540


	//   ....[5]....
        /*12ec*/ 	.word	0x00000660


	//   ....[6]....
        /*12f0*/ 	.word	0x000007c0


	//   ....[7]....
        /*12f4*/ 	.word	0x00003940


	//   ....[8]....
        /*12f8*/ 	.word	0x00003950


	//   ....[9]....
        /*12fc*/ 	.word	0x00004080


	//   ....[10]....
        /*1300*/ 	.word	0x00004090


	//   ....[11]....
        /*1304*/ 	.word	0x00004cd0


	//   ....[12]....
        /*1308*/ 	.word	0x00004ce0


	//   ....[13]....
        /*130c*/ 	.word	0x000054c0


	//   ....[14]....
        /*1310*/ 	.word	0x000054d0


	//   ....[15]....
        /*1314*/ 	.word	0x00005f10


	//   ....[16]....
        /*1318*/ 	.word	0x00005f20


	//   ....[17]....
        /*131c*/ 	.word	0x00006030


	//   ....[18]....
        /*1320*/ 	.word	0x00006040


	//   ....[19]....
        /*1324*/ 	.word	0x00006440


	//   ....[20]....
        /*1328*/ 	.word	0x00006470


	//   ....[21]....
        /*132c*/ 	.word	0x00006740


	//   ....[22]....
        /*1330*/ 	.word	0x00006760


	//   ....[23]....
        /*1334*/ 	.word	0x000073c0


	//   ....[24]....
        /*1338*/ 	.word	0x00007b90


	//   ....[25]....
        /*133c*/ 	.word	0x00007ba0


	//   ....[26]....
        /*1340*/ 	.word	0x00007bb0


	//   ....[27]....
        /*1344*/ 	.word	0x00007bc0


	//   ....[28]....
        /*1348*/ 	.word	0x00007ec0


	//   ....[29]....
        /*134c*/ 	.word	0x00007ed0


	//   ....[30]....
        /*1350*/ 	.word	0x00007ee0


	//   ....[31]....
        /*1354*/ 	.word	0x00007ef0


	//   ....[32]....
        /*1358*/ 	.word	0x00009200


	//   ....[33]....
        /*135c*/ 	.word	0x00009210


	//   ....[34]....
        /*1360*/ 	.word	0x00009220


	//   ....[35]....
        /*1364*/ 	.word	0x00009250


	//   ....[36]....
        /*1368*/ 	.word	0x00009330


	//   ....[37]....
        /*136c*/ 	.word	0x00009350


	//   ....[38]....
        /*1370*/ 	.word	0x00009360


	//   ....[39]....
        /*1374*/ 	.word	0x000093e0


	//   ....[40]....
        /*1378*/ 	.word	0x0000bb70


	//   ....[41]....
        /*137c*/ 	.word	0x0000c170


	//   ....[42]....
        /*1380*/ 	.word	0x0000c180


	//   ....[43]....
        /*1384*/ 	.word	0x0000c1a0


	//   ....[44]....
        /*1388*/ 	.word	0x0000c860


	//   ....[45]....
        /*138c*/ 	.word	0x0000c8a0


	//   ....[46]....
        /*1390*/ 	.word	0x0000ec60


	//   ....[47]....
        /*1394*/ 	.word	0x0000ec80


	//   ....[48]....
        /*1398*/ 	.word	0x0000f730


	//   ....[49]....
        /*139c*/ 	.word	0x0000f750


	//   ....[50]....
        /*13a0*/ 	.word	0x0000fbe0


	//   ....[51]....
        /*13a4*/ 	.word	0x0000fc10


	//   ....[52]....
        /*13a8*/ 	.word	0x000126b0


	//   ....[53]....
        /*13ac*/ 	.word	0x00012730


	//   ....[54]....
        /*13b0*/ 	.word	0x00012da0


	//   ....[55]....
        /*13b4*/ 	.word	0x00012dc0


	//   ....[56]....
        /*13b8*/ 	.word	0x000142d0


	//   ....[57]....
        /*13bc*/ 	.word	0x00014360


	//   ....[58]....
        /*13c0*/ 	.word	0x00014410


	//   ....[59]....
        /*13c4*/ 	.word	0x000145e0


	//   ....[60]....
        /*13c8*/ 	.word	0x00015e30


	//   ....[61]....
        /*13cc*/ 	.word	0x00015e50


	//   ....[62]....
        /*13d0*/ 	.word	0x00015e60


	//   ....[63]....
        /*13d4*/ 	.word	0x00015e70


	//   ....[64]....
        /*13d8*/ 	.word	0x00016890


	//   ....[65]....
        /*13dc*/ 	.word	0x000168a0


	//   ....[66]....
        /*13e0*/ 	.word	0x00016ad0


	//   ....[67]....
        /*13e4*/ 	.word	0x00016ae0


	//   ....[68]....
        /*13e8*/ 	.word	0x00016d10


	//   ....[69]....
        /*13ec*/ 	.word	0x00016d20


	//   ....[70]....
        /*13f0*/ 	.word	0x00016f50


	//   ....[71]....
        /*13f4*/ 	.word	0x00016f60


	//   ....[72]....
        /*13f8*/ 	.word	0x00017430


	//   ....[73]....
        /*13fc*/ 	.word	0x00017440


	//   ....[74]....
        /*1400*/ 	.word	0x000180c0


	//   ....[75]....
        /*1404*/ 	.word	0x000180d0


	//   ....[76]....
        /*1408*/ 	.word	0x00019710


	//   ....[77]....
        /*140c*/ 	.word	0x00019720


	//   ....[78]....
        /*1410*/ 	.word	0x00019960


	//   ....[79]....
        /*1414*/ 	.word	0x00019970


	//   ....[80]....
        /*1418*/ 	.word	0x00019ba0


	//   ....[81]....
        /*141c*/ 	.word	0x00019bb0


	//   ....[82]....
        /*1420*/ 	.word	0x00019de0


	//   ....[83]....
        /*1424*/ 	.word	0x00019df0


	//   ....[84]....
        /*1428*/ 	.word	0x0001a080


	//   ....[85]....
        /*142c*/ 	.word	0x0001a270


	//   ....[86]....
        /*1430*/ 	.word	0x0001a2a0


	//   ....[87]....
        /*1434*/ 	.word	0x0001a2d0


	//   ....[88]....
        /*1438*/ 	.word	0x0001a300


	//   ....[89]....
        /*143c*/ 	.word	0x0001a330


	//   ....[90]....
        /*1440*/ 	.word	0x0001a360


	//   ....[91]....
        /*1444*/ 	.word	0x0001a4f0


	//   ....[92]....
        /*1448*/ 	.word	0x0001a520


	//   ....[93]....
        /*144c*/ 	.word	0x0001a550


	//   ....[94]....
        /*1450*/ 	.word	0x0001a580


	//   ....[95]....
        /*1454*/ 	.word	0x0001a5b0


	//   ....[96]....
        /*1458*/ 	.word	0x0001a5e0


	//   ....[97]....
        /*145c*/ 	.word	0x0001a670


	//   ....[98]....
        /*1460*/ 	.word	0x0001a6a0


	//   ....[99]....
        /*1464*/ 	.word	0x0001a6b0


	//   ....[100]....
        /*1468*/ 	.word	0x0001a6f0


	//   ....[101]....
        /*146c*/ 	.word	0x0001bb80


	//   ....[102]....
        /*1470*/ 	.word	0x0001dc90


	//   ....[103]....
        /*1474*/ 	.word	0x0001dcb0


	//   ....[104]....
        /*1478*/ 	.word	0x0001dd40


	//   ....[105]....
        /*147c*/ 	.word	0x0001dd60


	//   ....[106]....
        /*1480*/ 	.word	0x0001dde0


	//   ....[107]....
        /*1484*/ 	.word	0x0001de00


	//   ....[108]....
        /*1488*/ 	.word	0x0001de80


	//   ....[109]....
        /*148c*/ 	.word	0x0001dea0


	//   ....[110]....
        /*1490*/ 	.word	0x0001df20


	//   ....[111]....
        /*1494*/ 	.word	0x0001df40


	//   ....[112]....
        /*1498*/ 	.word	0x0001df50


	//   ....[113]....
        /*149c*/ 	.word	0x0001df60


	//   ....[114]....
        /*14a0*/ 	.word	0x0001e700


	//   ....[115]....
        /*14a4*/ 	.word	0x0001e730


	//   ....[116]....
        /*14a8*/ 	.word	0x0001e820


	//   ....[117]....
        /*14ac*/ 	.word	0x0001e830


	//   ....[118]....
        /*14b0*/ 	.word	0x0001e8e0


	//   ....[119]....
        /*14b4*/ 	.word	0x0001e8f0


	//   ....[120]....
        /*14b8*/ 	.word	0x0001e970


	//   ....[121]....
        /*14bc*/ 	.word	0x0001e980


	//   ....[122]....
        /*14c0*/ 	.word	0x0001e990


	//   ....[123]....
        /*14c4*/ 	.word	0x0001ea30


	//   ....[124]....
        /*14c8*/ 	.word	0x0001ea60


	//   ....[125]....
        /*14cc*/ 	.word	0x0001eae0


	//   ....[126]....
        /*14d0*/ 	.word	0x0001eb10


	//   ....[127]....
        /*14d4*/ 	.word	0x0001eb30


	//   ....[128]....
        /*14d8*/ 	.word	0x0001eb80


	//   ....[129]....
        /*14dc*/ 	.word	0x0001eb90


	//   ....[130]....
        /*14e0*/ 	.word	0x0001f250


	//   ....[131]....
        /*14e4*/ 	.word	0x0001f280


	//   ....[132]....
        /*14e8*/ 	.word	0x0001f2a0


	//   ....[133]....
        /*14ec*/ 	.word	0x0001f370


	//   ....[134]....
        /*14f0*/ 	.word	0x0001f3a0


	//   ....[135]....
        /*14f4*/ 	.word	0x0001f410


	//   ....[136]....
        /*14f8*/ 	.word	0x0001f480


	//   ....[137]....
        /*14fc*/ 	.word	0x0001f490


	//   ....[138]....
        /*1500*/ 	.word	0x0001f510


	//   ....[139]....
        /*1504*/ 	.word	0x0001f520


	//   ....[140]....
        /*1508*/ 	.word	0x0001f5a0


	//   ....[141]....
        /*150c*/ 	.word	0x0001f5b0


	//   ....[142]....
        /*1510*/ 	.word	0x0001f630


	//   ....[143]....
        /*1514*/ 	.word	0x0001f640


	//   ....[144]....
        /*1518*/ 	.word	0x0001f6c0


	//   ....[145]....
        /*151c*/ 	.word	0x0001f6d0


	//   ....[146]....
        /*1520*/ 	.word	0x0001fbe0


	//   ....[147]....
        /*1524*/ 	.word	0x0001fc00


	//   ....[148]....
        /*1528*/ 	.word	0x0001fc50


	//   ....[149]....
        /*152c*/ 	.word	0x0001fd10


	//   ....[150]....
        /*1530*/ 	.word	0x0001fd20


	//   ....[151]....
        /*1534*/ 	.word	0x0001fd50


	//   ....[152]....
        /*1538*/ 	.word	0x0001fde0


	//   ....[153]....
        /*153c*/ 	.word	0x0001fe90


	//   ....[154]....
        /*1540*/ 	.word	0x0001fea0


	//   ....[155]....
        /*1544*/ 	.word	0x0001fed0


	//   ....[156]....
        /*1548*/ 	.word	0x0001fee0


	//   ....[157]....
        /*154c*/ 	.word	0x0001ff70


	//   ....[158]....
        /*1550*/ 	.word	0x00020680


	//   ....[159]....
        /*1554*/ 	.word	0x000206a0


	//   ....[160]....
        /*1558*/ 	.word	0x000206f0


	//   ....[161]....
        /*155c*/ 	.word	0x00020700


	//   ....[162]....
        /*1560*/ 	.word	0x00020740


	//   ....[163]....
        /*1564*/ 	.word	0x00020750


	//   ....[164]....
        /*1568*/ 	.word	0x00020790


	//   ....[165]....
        /*156c*/ 	.word	0x000207a0


	//   ....[166]....
        /*1570*/ 	.word	0x000207e0


	//   ....[167]....
        /*1574*/ 	.word	0x000207f0


	//   ....[168]....
        /*1578*/ 	.word	0x00020800


	//   ....[169]....
        /*157c*/ 	.word	0x00020840


	//   ....[170]....
        /*1580*/ 	.word	0x00020b60


	//   ....[171]....
        /*1584*/ 	.word	0x00020b80


	//   ....[172]....
        /*1588*/ 	.word	0x00020b90


	//   ....[173]....
        /*158c*/ 	.word	0x00020ba0


	//   ....[174]....
        /*1590*/ 	.word	0x00020bc0


	//   ....[175]....
        /*1594*/ 	.word	0x00020c30


	//   ....[176]....
        /*1598*/ 	.word	0x00020ca0


	//   ....[177]....
        /*159c*/ 	.word	0x00020cc0


	//   ....[178]....
        /*15a0*/ 	.word	0x00020cd0


	//   ....[179]....
        /*15a4*/ 	.word	0x00020d30


	//   ....[180]....
        /*15a8*/ 	.word	0x00020d50


	//   ....[181]....
        /*15ac*/ 	.word	0x00020db0


	//   ....[182]....
        /*15b0*/ 	.word	0x000212f0


	//   ....[183]....
        /*15b4*/ 	.word	0x00021320


	//   ....[184]....
        /*15b8*/ 	.word	0x00021380


	//   ....[185]....
        /*15bc*/ 	.word	0x000213b0


	//   ....[186]....
        /*15c0*/ 	.word	0x000213e0


	//   ....[187]....
        /*15c4*/ 	.word	0x00021410


	//   ....[188]....
        /*15c8*/ 	.word	0x00021440


	//   ....[189]....
        /*15cc*/ 	.word	0x00021470


	//   ....[190]....
        /*15d0*/ 	.word	0x00021610


	//   ....[191]....
        /*15d4*/ 	.word	0x00021640


	//   ....[192]....
        /*15d8*/ 	.word	0x00021670


	//   ....[193]....
        /*15dc*/ 	.word	0x000216a0


	//   ....[194]....
        /*15e0*/ 	.word	0x000216d0


	//   ....[195]....
        /*15e4*/ 	.word	0x00021700


	//   ....[196]....
        /*15e8*/ 	.word	0x000217c0


	//   ....[197]....
        /*15ec*/ 	.word	0x000217e0


	//   ....[198]....
        /*15f0*/ 	.word	0x00021800


	//   ....[199]....
        /*15f4*/ 	.word	0x00021860


	//   ....[200]....
        /*15f8*/ 	.word	0x00022280


	//   ....[201]....
        /*15fc*/ 	.word	0x000225a0


	//   ....[202]....
        /*1600*/ 	.word	0x00022630


	//   ....[203]....
        /*1604*/ 	.word	0x000226c0


	//   ....[204]....
        /*1608*/ 	.word	0x00022750


	//   ....[205]....
        /*160c*/ 	.word	0x00022830


	//   ....[206]....
        /*1610*/ 	.word	0x000228c0


	//   ....[207]....
        /*1614*/ 	.word	0x00022960


	//   ....[208]....
        /*1618*/ 	.word	0x000229f0


	//   ....[209]....
        /*161c*/ 	.word	0x00022ae0


	//   ....[210]....
        /*1620*/ 	.word	0x00022b70


	//   ....[211]....
        /*1624*/ 	.word	0x00022c10


	//   ....[212]....
        /*1628*/ 	.word	0x00022ca0


	//   ....[213]....
        /*162c*/ 	.word	0x00022d80


	//   ....[214]....
        /*1630*/ 	.word	0x00022e20


	//   ....[215]....
        /*1634*/ 	.word	0x00022eb0


	//   ....[216]....
        /*1638*/ 	.word	0x00022f00


	//   ....[217]....
        /*163c*/ 	.word	0x00022f50


	//   ....[218]....
        /*1640*/ 	.word	0x00022ff0


	//   ....[219]....
        /*1644*/ 	.word	0x00023080


	//   ....[220]....
        /*1648*/ 	.word	0x000230d0


	//   ....[221]....
        /*164c*/ 	.word	0x00023120


	//   ....[222]....
        /*1650*/ 	.word	0x00023220


	//   ....[223]....
        /*1654*/ 	.word	0x000232d0


	//   ....[224]....
        /*1658*/ 	.word	0x00023320


	//   ....[225]....
        /*165c*/ 	.word	0x00023370


	//   ....[226]....
        /*1660*/ 	.word	0x000234f0


	//   ....[227]....
        /*1664*/ 	.word	0x00023650


	//   ....[228]....
        /*1668*/ 	.word	0x000236e0


	//   ....[229]....
        /*166c*/ 	.word	0x00023730


	//   ....[230]....
        /*1670*/ 	.word	0x00023a30


	//   ....[231]....
        /*1674*/ 	.word	0x00023a80


	//   ....[232]....
        /*1678*/ 	.word	0x00023b10


	//   ....[233]....
        /*167c*/ 	.word	0x00023ba0


	//   ....[234]....
        /*1680*/ 	.word	0x00023c30


	//   ....[235]....
        /*1684*/ 	.word	0x00023cc0


	//   ....[236]....
        /*1688*/ 	.word	0x00023d50


	//   ....[237]....
        /*168c*/ 	.word	0x00023de0


	//   ....[238]....
        /*1690*/ 	.word	0x00023e60


	//   ....[239]....
        /*1694*/ 	.word	0x00023eb0


	//   ....[240]....
        /*1698*/ 	.word	0x00023f50


	//   ....[241]....
        /*169c*/ 	.word	0x00023fe0


	//   ....[242]....
        /*16a0*/ 	.word	0x00024070


	//   ....[243]....
        /*16a4*/ 	.word	0x000240c0


	//   ....[244]....
        /*16a8*/ 	.word	0x00024160


	//   ....[245]....
        /*16ac*/ 	.word	0x000241f0


	//   ....[246]....
        /*16b0*/ 	.word	0x00024290


	//   ....[247]....
        /*16b4*/ 	.word	0x00024320


	//   ....[248]....
        /*16b8*/ 	.word	0x000243c0


	//   ....[249]....
        /*16bc*/ 	.word	0x00024450


	//   ....[250]....
        /*16c0*/ 	.word	0x00024520


	//   ....[251]....
        /*16c4*/ 	.word	0x00024800


	//   ....[252]....
        /*16c8*/ 	.word	0x000248f0


	//   ....[253]....
        /*16cc*/ 	.word	0x00024990


	//   ....[254]....
        /*16d0*/ 	.word	0x000249f0


	//   ....[255]....
        /*16d4*/ 	.word	0x00024ae0


	//   ....[0]....
        /*16d8*/ 	.word	0x00024b50


	//   ....[1]....
        /*16dc*/ 	.word	0x00024c40


	//   ....[2]....
        /*16e0*/ 	.word	0x00024cb0


	//   ....[3]....
        /*16e4*/ 	.word	0x00024da0


	//   ....[4]....
        /*16e8*/ 	.word	0x00024e10


	//   ....[5]....
        /*16ec*/ 	.word	0x00024f00


	//   ....[6]....
        /*16f0*/ 	.word	0x00024f70


	//   ....[7]....
        /*16f4*/ 	.word	0x00025010


	//   ....[8]....
        /*16f8*/ 	.word	0x00025100


	//   ....[9]....
        /*16fc*/ 	.word	0x000251b0


	//   ....[10]....
        /*1700*/ 	.word	0x00025210


	//   ....[11]....
        /*1704*/ 	.word	0x00025300


	//   ....[12]....
        /*1708*/ 	.word	0x00025360


	//   ....[13]....
        /*170c*/ 	.word	0x00025480


	//   ....[14]....
        /*1710*/ 	.word	0x000254e0


	//   ....[15]....
        /*1714*/ 	.word	0x000255d0


	//   ....[16]....
        /*1718*/ 	.word	0x00025630


	//   ....[17]....
        /*171c*/ 	.word	0x000256d0


	//   ....[18]....
        /*1720*/ 	.word	0x000257a0


	//   ....[19]....
        /*1724*/ 	.word	0x00025840


	//   ....[20]....
        /*1728*/ 	.word	0x00025910


	//   ....[21]....
        /*172c*/ 	.word	0x000259b0


	//   ....[22]....
        /*1730*/ 	.word	0x00025a60


	//   ....[23]....
        /*1734*/ 	.word	0x00025b00


	//   ....[24]....
        /*1738*/ 	.word	0x00025d70


	//   ....[25]....
        /*173c*/ 	.word	0x00025e20


	//   ....[26]....
        /*1740*/ 	.word	0x00025ef0


	//   ....[27]....
        /*1744*/ 	.word	0x00025fe0


	//   ....[28]....
        /*1748*/ 	.word	0x000260a0


	//   ....[29]....
        /*174c*/ 	.word	0x00026160


	//   ....[30]....
        /*1750*/ 	.word	0x00026220


	//   ....[31]....
        /*1754*/ 	.word	0x000262e0


	//   ....[32]....
        /*1758*/ 	.word	0x000263a0


	//   ....[33]....
        /*175c*/ 	.word	0x00026460


	//   ....[34]....
        /*1760*/ 	.word	0x00026520


	//   ....[35]....
        /*1764*/ 	.word	0x000265e0


	//   ....[36]....
        /*1768*/ 	.word	0x000266a0


	//   ....[37]....
        /*176c*/ 	.word	0x00026750


	//   ....[38]....
        /*1770*/ 	.word	0x000267b0


	//   ....[39]....
        /*1774*/ 	.word	0x00026890


	//   ....[40]....
        /*1778*/ 	.word	0x000269d0


	//   ....[41]....
        /*177c*/ 	.word	0x00026ab0


	//   ....[42]....
        /*1780*/ 	.word	0x00026b40


	//   ....[43]....
        /*1784*/ 	.word	0x00026c50


	//   ....[44]....
        /*1788*/ 	.word	0x00026cb0


	//   ....[45]....
        /*178c*/ 	.word	0x00026dc0


	//   ....[46]....
        /*1790*/ 	.word	0x00026e20


	//   ....[47]....
        /*1794*/ 	.word	0x00026f30


	//   ....[48]....
        /*1798*/ 	.word	0x00026f90


	//   ....[49]....
        /*179c*/ 	.word	0x000270a0


	//   ....[50]....
        /*17a0*/ 	.word	0x00027100


	//   ....[51]....
        /*17a4*/ 	.word	0x000271c0


	//   ....[52]....
        /*17a8*/ 	.word	0x00027320


	//   ....[53]....
        /*17ac*/ 	.word	0x000273c0


	//   ....[54]....
        /*17b0*/ 	.word	0x00027420


	//   ....[55]....
        /*17b4*/ 	.word	0x000274d0


	//   ....[56]....
        /*17b8*/ 	.word	0x00027530


	//   ....[57]....
        /*17bc*/ 	.word	0x000275e0


	//   ....[58]....
        /*17c0*/ 	.word	0x00027640


	//   ....[59]....
        /*17c4*/ 	.word	0x000276f0


	//   ....[60]....
        /*17c8*/ 	.word	0x00027750


	//   ....[61]....
        /*17cc*/ 	.word	0x00027800


	//   ....[62]....
        /*17d0*/ 	.word	0x00027860


	//   ....[63]....
        /*17d4*/ 	.word	0x00027910


	//   ....[64]....
        /*17d8*/ 	.word	0x00027a00


	//   ....[65]....
        /*17dc*/ 	.word	0x00027aa0


	//   ....[66]....
        /*17e0*/ 	.word	0x00027b00


	//   ....[67]....
        /*17e4*/ 	.word	0x00027bd0


	//   ....[68]....
        /*17e8*/ 	.word	0x00027c30


	//   ....[69]....
        /*17ec*/ 	.word	0x00027d00


	//   ....[70]....
        /*17f0*/ 	.word	0x00027d60


	//   ....[71]....
        /*17f4*/ 	.word	0x00027e30


	//   ....[72]....
        /*17f8*/ 	.word	0x00027e90


	//   ....[73]....
        /*17fc*/ 	.word	0x00027f60


	//   ....[74]....
        /*1800*/ 	.word	0x00027fc0


	//   ....[75]....
        /*1804*/ 	.word	0x00028090


	//   ....[76]....
        /*1808*/ 	.word	0x00028120


	//   ....[77]....
        /*180c*/ 	.word	0x000281c0


	//   ....[78]....
        /*1810*/ 	.word	0x00028340


	//   ....[79]....
        /*1814*/ 	.word	0x000283b0


	//   ....[80]....
        /*1818*/ 	.word	0x00028420


	//   ....[81]....
        /*181c*/ 	.word	0x00028490


	//   ....[82]....
        /*1820*/ 	.word	0x00028500


	//   ....[83]....
        /*1824*/ 	.word	0x00028580


	//   ....[84]....
        /*1828*/ 	.word	0x00028600


	//   ....[85]....
        /*182c*/ 	.word	0x00028690


	//   ....[86]....
        /*1830*/ 	.word	0x00028700


	//   ....[87]....
        /*1834*/ 	.word	0x00028770


	//   ....[88]....
        /*1838*/ 	.word	0x000287e0


	//   ....[89]....
        /*183c*/ 	.word	0x00028860


	//   ....[90]....
        /*1840*/ 	.word	0x000288d0


	//   ....[91]....
        /*1844*/ 	.word	0x00028960


	//   ....[92]....
        /*1848*/ 	.word	0x000289c0


	//   ....[93]....
        /*184c*/ 	.word	0x00028a50


	//   ....[94]....
        /*1850*/ 	.word	0x00028b80


	//----- nvinfo : EIATTR_REG_RECONFIG
	.align		4
.L_641:
        /*1854*/ 	.byte	0x01, 0x54
	.zero		2


	//----- nvinfo : EIATTR_SYSCALL_OFFSETS
	.align		4
        /*1858*/ 	.byte	0x04, 0x46
        /*185a*/ 	.short	(.L_643 - .L_642)


	//   ....[0]....
.L_642:
        /*185c*/ 	.word	0x000024b0


	//   ....[1]....
        /*1860*/ 	.word	0x00002600


	//   ....[2]....
        /*1864*/ 	.word	0x000075b0


	//   ....[3]....
        /*1868*/ 	.word	0x000078d0


	//   ....[4]....
        /*186c*/ 	.word	0x0001d2c0


	//   ....[5]....
        /*1870*/ 	.word	0x0001d410


	//   ....[6]....
        /*1874*/ 	.word	0x0001d500


	//   ....[7]....
        /*1878*/ 	.word	0x0001e320


	//   ....[8]....
        /*187c*/ 	.word	0x0001ee60


	//----- nvinfo : EIATTR_MBARRIER_INSTR_OFFSETS
	.align		4
.L_643:
        /*1880*/ 	.byte	0x04, 0x39
        /*1882*/ 	.short	(.L_645 - .L_644)


	//   ....[0]....
.L_644:
        /*1884*/ 	.word	0x00000280
        /*1888*/ 	.word	0x000000ff
        /*188c*/ 	.word	0x00032400
        /*1890*/ 	.short	0x0100
        /*1892*/ 	.byte	0x08
	.zero		1


	//   ....[1]....
        /*1894*/ 	.word	0x00000290
        /*1898*/ 	.word	0x000000ff
        /*189c*/ 	.word	0x00032410
        /*18a0*/ 	.short	0x0100
        /*18a2*/ 	.byte	0x08
	.zero		1


	//   ....[2]....
        /*18a4*/ 	.word	0x000002a0
        /*18a8*/ 	.word	0x000000ff
        /*18ac*/ 	.word	0x00032420
        /*18b0*/ 	.short	0x0100
        /*18b2*/ 	.byte	0x08
	.zero		1


	//   ....[3]....
        /*18b4*/ 	.word	0x00000390
        /*18b8*/ 	.word	0x000000ff
        /*18bc*/ 	.word	0x00032430
        /*18c0*/ 	.short	0x0100
        /*18c2*/ 	.byte	0x08
	.zero		1


	//   ....[4]....
        /*18c4*/ 	.word	0x000003a0
        /*18c8*/ 	.word	0x000000ff
        /*18cc*/ 	.word	0x00032440
        /*18d0*/ 	.short	0x0100
        /*18d2*/ 	.byte	0x08
	.zero		1


	//   ....[5]....
        /*18d4*/ 	.word	0x000003b0
        /*18d8*/ 	.word	0x000000ff
        /*18dc*/ 	.word	0x00032438
        /*18e0*/ 	.short	0x0100
        /*18e2*/ 	.byte	0x08
	.zero		1


	//   ....[6]....
        /*18e4*/ 	.word	0x000003c0
        /*18e8*/ 	.word	0x000000ff
        /*18ec*/ 	.word	0x00032448
        /*18f0*/ 	.short	0x0100
        /*18f2*/ 	.byte	0x08
	.zero		1


	//   ....[7]....
        /*18f4*/ 	.word	0x000004f0
        /*18f8*/ 	.word	0x000000ff
        /*18fc*/ 	.word	0x00032450
        /*1900*/ 	.short	0x0100
        /*1902*/ 	.byte	0x08
	.zero		1


	//   ....[8]....
        /*1904*/ 	.word	0x00000500
        /*1908*/ 	.word	0x000000ff
        /*190c*/ 	.word	0x00032460
        /*1910*/ 	.short	0x0100
        /*1912*/ 	.byte	0x08
	.zero		1


	//   ....[9]....
        /*1914*/ 	.word	0x00000510
        /*1918*/ 	.word	0x000000ff
        /*191c*/ 	.word	0x00032458
        /*1920*/ 	.short	0x0100
        /*1922*/ 	.byte	0x08
	.zero		1


	//   ....[10]....
        /*1924*/ 	.word	0x00000520
        /*1928*/ 	.word	0x000000ff
        /*192c*/ 	.word	0x00032468
        /*1930*/ 	.short	0x0100
        /*1932*/ 	.byte	0x08
	.zero		1


	//   ....[11]....
        /*1934*/ 	.word	0x00000610
        /*1938*/ 	.word	0x000000ff
        /*193c*/ 	.word	0x00032470
        /*1940*/ 	.short	0x0100
        /*1942*/ 	.byte	0x06
	.zero		1


	//   ....[12]....
        /*1944*/ 	.word	0x00000620
        /*1948*/ 	.word	0x000000ff
        /*194c*/ 	.word	0x00032480
        /*1950*/ 	.short	0x0100
        /*1952*/ 	.byte	0x06
	.zero		1


	//   ....[13]....
        /*1954*/ 	.word	0x00000630
        /*1958*/ 	.word	0x000000ff
        /*195c*/ 	.word	0x00032478
        /*1960*/ 	.short	0x0100
        /*1962*/ 	.byte	0x06
	.zero		1


	//   ....[14]....
        /*1964*/ 	.word	0x00000640
        /*1968*/ 	.word	0x000000ff
        /*196c*/ 	.word	0x00032488
        /*1970*/ 	.short	0x0100
        /*1972*/ 	.byte	0x06
	.zero		1


	//   ....[15]....
        /*1974*/ 	.word	0x00000770
        /*1978*/ 	.word	0x000000ff
        /*197c*/ 	.word	0x00032490
        /*1980*/ 	.short	0x0100
        /*1982*/ 	.byte	0x08
	.zero		1


	//   ....[16]....
        /*1984*/ 	.word	0x00000780
        /*1988*/ 	.word	0x000000ff
        /*198c*/ 	.word	0x000324a0
        /*1990*/ 	.short	0x0100
        /*1992*/ 	.byte	0x08
	.zero		1


	//   ....[17]....
        /*1994*/ 	.word	0x00000790
        /*1998*/ 	.word	0x000000ff
        /*199c*/ 	.word	0x00032498
        /*19a0*/ 	.short	0x0100
        /*19a2*/ 	.byte	0x08
	.zero		1


	//   ....[18]....
        /*19a4*/ 	.word	0x000007a0
        /*19a8*/ 	.word	0x000000ff
        /*19ac*/ 	.word	0x000324a8
        /*19b0*/ 	.short	0x0100
        /*19b2*/ 	.byte	0x08
	.zero		1


	//   ....[19]....
        /*19b4*/ 	.word	0x000008d0
        /*19b8*/ 	.word	0x000000ff
        /*19bc*/ 	.word	0x000324b0
        /*19c0*/ 	.short	0x0100
        /*19c2*/ 	.byte	0x08
	.zero		1


	//   ....[20]....
        /*19c4*/ 	.word	0x000008e0
        /*19c8*/ 	.word	0x000000ff
        /*19cc*/ 	.word	0x000324c0
        /*19d0*/ 	.short	0x0100
        /*19d2*/ 	.byte	0x08
	.zero		1


	//   ....[21]....
        /*19d4*/ 	.word	0x000008f0
        /*19d8*/ 	.word	0x000000ff
        /*19dc*/ 	.word	0x000324b8
        /*19e0*/ 	.short	0x0100
        /*19e2*/ 	.byte	0x08
	.zero		1


	//   ....[22]....
        /*19e4*/ 	.word	0x00000900
        /*19e8*/ 	.word	0x000000ff
        /*19ec*/ 	.word	0x000324c8
        /*19f0*/ 	.short	0x0100
        /*19f2*/ 	.byte	0x08
	.zero		1


	//   ....[23]....
        /*19f4*/ 	.word	0x000038f0
        /*19f8*/ 	.word	0x00000057
        /*19fc*/ 	.word	0x00032490
        /*1a00*/ 	.short	0x010a
        /*1a02*/ 	.byte	0x3f
	.zero		1


	//   ....[24]....
        /*1a04*/ 	.word	0x00004c70
        /*1a08*/ 	.word	0x00000057
        /*1a0c*/ 	.word	0x00032490
        /*1a10*/ 	.short	0x010a
        /*1a12*/ 	.byte	0x3f
	.zero		1


	//   ....[25]....
        /*1a14*/ 	.word	0x00005d70
        /*1a18*/ 	.word	0x00000057
        /*1a1c*/ 	.word	0x00032490
        /*1a20*/ 	.short	0x010a
        /*1a22*/ 	.byte	0x3f
	.zero		1


	//   ....[26]....
        /*1a24*/ 	.word	0x00006210
        /*1a28*/ 	.word	0x00000004
        /*1a2c*/ 	.word	0x00000000
        /*1a30*/ 	.short	0x0101
        /*1a32*/ 	.byte	0x3f
	.zero		1


	//   ....[27]....
        /*1a34*/ 	.word	0x00006250
        /*1a38*/ 	.word	0x00000057
        /*1a3c*/ 	.word	0x000324b0
        /*1a40*/ 	.short	0x010a
        /*1a42*/ 	.byte	0x3f
	.zero		1


	//   ....[28]....
        /*1a44*/ 	.word	0x00006ad0
        /*1a48*/ 	.word	0x00000057
        /*1a4c*/ 	.word	0x00000000
        /*1a50*/ 	.short	0x0101
        /*1a52*/ 	.byte	0x3f
	.zero		1


	//   ....[29]....
        /*1a54*/ 	.word	0x00007650
        /*1a58*/ 	.word	0x00000016
        /*1a5c*/ 	.word	0x00032400
        /*1a60*/ 	.short	0x010a
        /*1a62*/ 	.byte	0x3f
	.zero		1


	//   ....[30]....
        /*1a64*/ 	.word	0x000076a0
        /*1a68*/ 	.word	0x00000016
        /*1a6c*/ 	.word	0x00032400
        /*1a70*/ 	.short	0x010a
        /*1a72*/ 	.byte	0x3f
	.zero		1


	//   ....[31]....
        /*1a74*/ 	.word	0x00008150
        /*1a78*/ 	.word	0x00000016
        /*1a7c*/ 	.word	0x00032400
        /*1a80*/ 	.short	0x010a
        /*1a82*/ 	.byte	0x3f
	.zero		1


	//   ....[32]....
        /*1a84*/ 	.word	0x000096a0
        /*1a88*/ 	.word	0x00000016
        /*1a8c*/ 	.word	0x00032400
        /*1a90*/ 	.short	0x010a
        /*1a92*/ 	.byte	0x3f
	.zero		1


	//   ....[33]....
        /*1a94*/ 	.word	0x0000a6c0
        /*1a98*/ 	.word	0x0000000e
        /*1a9c*/ 	.word	0x00032430
        /*1aa0*/ 	.short	0x010a
        /*1aa2*/ 	.byte	0x3f
	.zero		1


	//   ....[34]....
        /*1aa4*/ 	.word	0x0000a750
        /*1aa8*/ 	.word	0x0000000e
        /*1aac*/ 	.word	0x00032430
        /*1ab0*/ 	.short	0x010a
        /*1ab2*/ 	.byte	0x3f
	.zero		1


	//   ....[35]....
        /*1ab4*/ 	.word	0x0000aa80
        /*1ab8*/ 	.word	0x00000016
        /*1abc*/ 	.word	0x00032410
        /*1ac0*/ 	.short	0x010a
        /*1ac2*/ 	.byte	0x3f
	.zero		1


	//   ....[36]....
        /*1ac4*/ 	.word	0x0000aad0
        /*1ac8*/ 	.word	0x0000000e
        /*1acc*/ 	.word	0x00032450
        /*1ad0*/ 	.short	0x010a
        /*1ad2*/ 	.byte	0x3f
	.zero		1


	//   ....[37]....
        /*1ad4*/ 	.word	0x0000ab10
        /*1ad8*/ 	.word	0x0000000e
        /*1adc*/ 	.word	0x00032450
        /*1ae0*/ 	.short	0x010a
        /*1ae2*/ 	.byte	0x3f
	.zero		1


	//   ....[38]....
        /*1ae4*/ 	.word	0x0000cb00
        /*1ae8*/ 	.word	0x00000018
        /*1aec*/ 	.word	0x00000000
        /*1af0*/ 	.short	0x0101
        /*1af2*/ 	.byte	0x3f
	.zero		1


	//   ....[39]....
        /*1af4*/ 	.word	0x0000d710
        /*1af8*/ 	.word	0x0000000e
        /*1afc*/ 	.word	0x00000000
        /*1b00*/ 	.short	0x0101
        /*1b02*/ 	.byte	0x3f
	.zero		1


	//   ....[40]....
        /*1b04*/ 	.word	0x0000d8a0
        /*1b08*/ 	.word	0x0000000f
        /*1b0c*/ 	.word	0x00032430
        /*1b10*/ 	.short	0x010a
        /*1b12*/ 	.byte	0x3f
	.zero		1


	//   ....[41]....
        /*1b14*/ 	.word	0x0000d910
        /*1b18*/ 	.word	0x0000000f
        /*1b1c*/ 	.word	0x00032430
        /*1b20*/ 	.short	0x010a
        /*1b22*/ 	.byte	0x3f
	.zero		1


	//   ....[42]....
        /*1b24*/ 	.word	0x0000dbf0
        /*1b28*/ 	.word	0x0000000f
        /*1b2c*/ 	.word	0x00032450
        /*1b30*/ 	.short	0x010a
        /*1b32*/ 	.byte	0x3f
	.zero		1


	//   ....[43]....
        /*1b34*/ 	.word	0x0000dc30
        /*1b38*/ 	.word	0x0000000f
        /*1b3c*/ 	.word	0x00032450
        /*1b40*/ 	.short	0x010a
        /*1b42*/ 	.byte	0x3f
	.zero		1


	//   ....[44]....
        /*1b44*/ 	.word	0x0000fd50
        /*1b48*/ 	.word	0x000000a1
        /*1b4c*/ 	.word	0x00000000
        /*1b50*/ 	.short	0x0101
        /*1b52*/ 	.byte	0x3f
	.zero		1


	//   ....[45]....
        /*1b54*/ 	.word	0x00011100
        /*1b58*/ 	.word	0x0000000f
        /*1b5c*/ 	.word	0x00000000
        /*1b60*/ 	.short	0x0101
        /*1b62*/ 	.byte	0x3f
	.zero		1


	//   ....[46]....
        /*1b64*/ 	.word	0x00011230
        /*1b68*/ 	.word	0x0000000f
        /*1b6c*/ 	.word	0x00032430
        /*1b70*/ 	.short	0x010a
        /*1b72*/ 	.byte	0x3f
	.zero		1


	//   ....[47]....
        /*1b74*/ 	.word	0x000112a0
        /*1b78*/ 	.word	0x0000000f
        /*1b7c*/ 	.word	0x00032430
        /*1b80*/ 	.short	0x010a
        /*1b82*/ 	.byte	0x3f
	.zero		1


	//   ....[48]....
        /*1b84*/ 	.word	0x00011580
        /*1b88*/ 	.word	0x0000000f
        /*1b8c*/ 	.word	0x00032450
        /*1b90*/ 	.short	0x010a
        /*1b92*/ 	.byte	0x3f
	.zero		1


	//   ....[49]....
        /*1b94*/ 	.word	0x000115c0
        /*1b98*/ 	.word	0x0000000f
        /*1b9c*/ 	.word	0x00032450
        /*1ba0*/ 	.short	0x010a
        /*1ba2*/ 	.byte	0x3f
	.zero		1


	//   ....[50]....
        /*1ba4*/ 	.word	0x00013430
        /*1ba8*/ 	.word	0x000000af
        /*1bac*/ 	.word	0x00000000
        /*1bb0*/ 	.short	0x0101
        /*1bb2*/ 	.byte	0x3f
	.zero		1


	//   ....[51]....
        /*1bb4*/ 	.word	0x00014270
        /*1bb8*/ 	.word	0x0000000f
        /*1bbc*/ 	.word	0x00000000
        /*1bc0*/ 	.short	0x0101
        /*1bc2*/ 	.byte	0x3f
	.zero		1


	//   ....[52]....
        /*1bc4*/ 	.word	0x00016800
        /*1bc8*/ 	.word	0x00000003
        /*1bcc*/ 	.word	0x00000000
        /*1bd0*/ 	.short	0x0101
        /*1bd2*/ 	.byte	0x3f
	.zero		1


	//   ....[53]....
        /*1bd4*/ 	.word	0x000173a0
        /*1bd8*/ 	.word	0x0000000a
        /*1bdc*/ 	.word	0x00000000
        /*1be0*/ 	.short	0x0101
        /*1be2*/ 	.byte	0x3f
	.zero		1


	//   ....[54]....
        /*1be4*/ 	.word	0x0001bc60
        /*1be8*/ 	.word	0x00000016
        /*1bec*/ 	.word	0x00032420
        /*1bf0*/ 	.short	0x010a
        /*1bf2*/ 	.byte	0x3f
	.zero		1


	//   ....[55]....
        /*1bf4*/ 	.word	0x0001bcf0
        /*1bf8*/ 	.word	0x00000008
        /*1bfc*/ 	.word	0x000324a0
        /*1c00*/ 	.short	0x010a
        /*1c02*/ 	.byte	0x3f
	.zero		1


	//   ....[56]....
        /*1c04*/ 	.word	0x0001bf40
        /*1c08*/ 	.word	0x00000008
        /*1c0c*/ 	.word	0x000324c0
        /*1c10*/ 	.short	0x010a
        /*1c12*/ 	.byte	0x3f
	.zero		1


	//   ....[57]....
        /*1c14*/ 	.word	0x0001c550
        /*1c18*/ 	.word	0x00000006
        /*1c1c*/ 	.word	0x000324a0
        /*1c20*/ 	.short	0x010a
        /*1c22*/ 	.byte	0x3f
	.zero		1


	//   ....[58]....
        /*1c24*/ 	.word	0x0001c790
        /*1c28*/ 	.word	0x00000006
        /*1c2c*/ 	.word	0x000324c0
        /*1c30*/ 	.short	0x010a
        /*1c32*/ 	.byte	0x3f
	.zero		1


	//   ....[59]....
        /*1c34*/ 	.word	0x0001da10
        /*1c38*/ 	.word	0x0000001e
        /*1c3c*/ 	.word	0x00032440
        /*1c40*/ 	.short	0x010a
        /*1c42*/ 	.byte	0x3f
	.zero		1


	//   ....[60]....
        /*1c44*/ 	.word	0x0001e060
        /*1c48*/ 	.word	0x0000001e
        /*1c4c*/ 	.word	0x00032430
        /*1c50*/ 	.short	0x0107
        /*1c52*/ 	.byte	0x3f
	.zero		1


	//   ....[61]....
        /*1c54*/ 	.word	0x0001e130
        /*1c58*/ 	.word	0x0000001e
        /*1c5c*/ 	.word	0x00032430
        /*1c60*/ 	.short	0x0101
        /*1c62*/ 	.byte	0x3f
	.zero		1


	//   ....[62]....
        /*1c64*/ 	.word	0x0001eca0
        /*1c68*/ 	.word	0x00000016
        /*1c6c*/ 	.word	0x00032400
        /*1c70*/ 	.short	0x0107
        /*1c72*/ 	.byte	0x3f
	.zero		1


	//   ....[63]....
        /*1c74*/ 	.word	0x0001ed30
        /*1c78*/ 	.word	0x00000016
        /*1c7c*/ 	.word	0x00032400
        /*1c80*/ 	.short	0x0101
        /*1c82*/ 	.byte	0x3f
	.zero		1


	//   ....[64]....
        /*1c84*/ 	.word	0x0001f7c0
        /*1c88*/ 	.word	0x00000016
        /*1c8c*/ 	.word	0x00032410
        /*1c90*/ 	.short	0x0107
        /*1c92*/ 	.byte	0x3f
	.zero		1


	//   ....[65]....
        /*1c94*/ 	.word	0x0001f8c0
        /*1c98*/ 	.word	0x00000016
        /*1c9c*/ 	.word	0x00032410
        /*1ca0*/ 	.short	0x0101
        /*1ca2*/ 	.byte	0x3f
	.zero		1


	//   ....[66]....
        /*1ca4*/ 	.word	0x0001f8e0
        /*1ca8*/ 	.word	0x00000016
        /*1cac*/ 	.word	0x00032420
        /*1cb0*/ 	.short	0x010a
        /*1cb2*/ 	.byte	0x3f
	.zero		1


	//   ....[67]....
        /*1cb4*/ 	.word	0x0001f970
        /*1cb8*/ 	.word	0x0000001e
        /*1cbc*/ 	.word	0x00032460
        /*1cc0*/ 	.short	0x010a
        /*1cc2*/ 	.byte	0x3f
	.zero		1


	//   ....[68]....
        /*1cc4*/ 	.word	0x000200f0
        /*1cc8*/ 	.word	0x0000001e
        /*1ccc*/ 	.word	0x00032450
        /*1cd0*/ 	.short	0x0107
        /*1cd2*/ 	.byte	0x3f
	.zero		1


	//   ....[69]....
        /*1cd4*/ 	.word	0x000201c0
        /*1cd8*/ 	.word	0x0000001e
        /*1cdc*/ 	.word	0x00032450
        /*1ce0*/ 	.short	0x0101
        /*1ce2*/ 	.byte	0x3f
	.zero		1


	//   ....[70]....
        /*1ce4*/ 	.word	0x00020500
        /*1ce8*/ 	.word	0x00000006
        /*1cec*/ 	.word	0x00032440
        /*1cf0*/ 	.short	0x010a
        /*1cf2*/ 	.byte	0x3f
	.zero		1


	//   ....[71]....
        /*1cf4*/ 	.word	0x000208c0
        /*1cf8*/ 	.word	0x00000006
        /*1cfc*/ 	.word	0x00032430
        /*1d00*/ 	.short	0x0107
        /*1d02*/ 	.byte	0x3f
	.zero		1


	//   ....[72]....
        /*1d04*/ 	.word	0x00020980
        /*1d08*/ 	.word	0x00000006
        /*1d0c*/ 	.word	0x00032430
        /*1d10*/ 	.short	0x0101
        /*1d12*/ 	.byte	0x3f
	.zero		1


	//   ....[73]....
        /*1d14*/ 	.word	0x000209b0
        /*1d18*/ 	.word	0x00000006
        /*1d1c*/ 	.word	0x00032460
        /*1d20*/ 	.short	0x010a
        /*1d22*/ 	.byte	0x3f
	.zero		1


	//   ....[74]....
        /*1d24*/ 	.word	0x00020eb0
        /*1d28*/ 	.word	0x00000006
        /*1d2c*/ 	.word	0x00032450
        /*1d30*/ 	.short	0x0107
        /*1d32*/ 	.byte	0x3f
	.zero		1


	//   ....[75]....
        /*1d34*/ 	.word	0x00020f70
        /*1d38*/ 	.word	0x00000006
        /*1d3c*/ 	.word	0x00032450
        /*1d40*/ 	.short	0x0101
        /*1d42*/ 	.byte	0x3f
	.zero		1


	//   ....[76]....
        /*1d44*/ 	.word	0x00022200
        /*1d48*/ 	.word	0x00000005
        /*1d4c*/ 	.word	0x00032420
        /*1d50*/ 	.short	0x010a
        /*1d52*/ 	.byte	0x3f
	.zero		1


	//   ....[77]....
        /*1d54*/ 	.word	0x00022370
        /*1d58*/ 	.word	0x00000003
        /*1d5c*/ 	.word	0x00032440
        /*1d60*/ 	.short	0x010a
        /*1d62*/ 	.byte	0x3f
	.zero		1


	//   ....[78]....
        /*1d64*/ 	.word	0x00022410
        /*1d68*/ 	.word	0x00000019
        /*1d6c*/ 	.word	0x00032440
        /*1d70*/ 	.short	0x010a
        /*1d72*/ 	.byte	0x3f
	.zero		1


	//   ....[79]....
        /*1d74*/ 	.word	0x00022450
        /*1d78*/ 	.word	0x00000003
        /*1d7c*/ 	.word	0x00032460
        /*1d80*/ 	.short	0x010a
        /*1d82*/ 	.byte	0x3f
	.zero		1


	//   ....[80]....
        /*1d84*/ 	.word	0x00022490
        /*1d88*/ 	.word	0x00000019
        /*1d8c*/ 	.word	0x00032460
        /*1d90*/ 	.short	0x010a
        /*1d92*/ 	.byte	0x3f
	.zero		1


	//   ....[81]....
        /*1d94*/ 	.word	0x000224f0
        /*1d98*/ 	.word	0x00000057
        /*1d9c*/ 	.word	0x00032490
        /*1da0*/ 	.short	0x010a
        /*1da2*/ 	.byte	0x3f
	.zero		1


	//   ....[82]....
        /*1da4*/ 	.word	0x00022780
        /*1da8*/ 	.word	0x00000057
        /*1dac*/ 	.word	0x00032490
        /*1db0*/ 	.short	0x010a
        /*1db2*/ 	.byte	0x3f
	.zero		1


	//   ....[83]....
        /*1db4*/ 	.word	0x00022a30
        /*1db8*/ 	.word	0x00000057
        /*1dbc*/ 	.word	0x00032490
        /*1dc0*/ 	.short	0x010a
        /*1dc2*/ 	.byte	0x3f
	.zero		1


	//   ....[84]....
        /*1dc4*/ 	.word	0x00022ce0
        /*1dc8*/ 	.word	0x00000057
        /*1dcc*/ 	.word	0x000324b0
        /*1dd0*/ 	.short	0x010a
        /*1dd2*/ 	.byte	0x3f
	.zero		1


	//   ....[85]....
        /*1dd4*/ 	.word	0x00023160
        /*1dd8*/ 	.word	0x00000016
        /*1ddc*/ 	.word	0x00032400
        /*1de0*/ 	.short	0x010a
        /*1de2*/ 	.byte	0x3f
	.zero		1


	//   ....[86]....
        /*1de4*/ 	.word	0x00023760
        /*1de8*/ 	.word	0x00000016
        /*1dec*/ 	.word	0x00032400
        /*1df0*/ 	.short	0x010a
        /*1df2*/ 	.byte	0x3f
	.zero		1


	//   ....[87]....
        /*1df4*/ 	.word	0x000237b0
        /*1df8*/ 	.word	0x0000000e
        /*1dfc*/ 	.word	0x00032430
        /*1e00*/ 	.short	0x010a
        /*1e02*/ 	.byte	0x3f
	.zero		1


	//   ....[88]....
        /*1e04*/ 	.word	0x00023800
        /*1e08*/ 	.word	0x00000016
        /*1e0c*/ 	.word	0x00032410
        /*1e10*/ 	.short	0x010a
        /*1e12*/ 	.byte	0x3f
	.zero		1


	//   ....[89]....
        /*1e14*/ 	.word	0x00023850
        /*1e18*/ 	.word	0x0000000e
        /*1e1c*/ 	.word	0x00032450
        /*1e20*/ 	.short	0x010a
        /*1e22*/ 	.byte	0x3f
	.zero		1


	//   ....[90]....
        /*1e24*/ 	.word	0x000238a0
        /*1e28*/ 	.word	0x0000000f
        /*1e2c*/ 	.word	0x00032430
        /*1e30*/ 	.short	0x010a
        /*1e32*/ 	.byte	0x3f
	.zero		1


	//   ....[91]....
        /*1e34*/ 	.word	0x000238f0
        /*1e38*/ 	.word	0x0000000f
        /*1e3c*/ 	.word	0x00032450
        /*1e40*/ 	.short	0x010a
        /*1e42*/ 	.byte	0x3f
	.zero		1


	//   ....[92]....
        /*1e44*/ 	.word	0x00023940
        /*1e48*/ 	.word	0x0000000f
        /*1e4c*/ 	.word	0x00032430
        /*1e50*/ 	.short	0x010a
        /*1e52*/ 	.byte	0x3f
	.zero		1


	//   ....[93]....
        /*1e54*/ 	.word	0x00023990
        /*1e58*/ 	.word	0x0000000f
        /*1e5c*/ 	.word	0x00032450
        /*1e60*/ 	.short	0x010a
        /*1e62*/ 	.byte	0x3f
	.zero		1


	//   ....[94]....
        /*1e64*/ 	.word	0x000245e0
        /*1e68*/ 	.word	0x00000016
        /*1e6c*/ 	.word	0x00032420
        /*1e70*/ 	.short	0x010a
        /*1e72*/ 	.byte	0x3f
	.zero		1


	//   ....[95]....
        /*1e74*/ 	.word	0x00024630
        /*1e78*/ 	.word	0x00000008
        /*1e7c*/ 	.word	0x000324a0
        /*1e80*/ 	.short	0x010a
        /*1e82*/ 	.byte	0x3f
	.zero		1


	//   ....[96]....
        /*1e84*/ 	.word	0x00024680
        /*1e88*/ 	.word	0x00000008
        /*1e8c*/ 	.word	0x000324c0
        /*1e90*/ 	.short	0x010a
        /*1e92*/ 	.byte	0x3f
	.zero		1


	//   ....[97]....
        /*1e94*/ 	.word	0x000246d0
        /*1e98*/ 	.word	0x00000006
        /*1e9c*/ 	.word	0x000324a0
        /*1ea0*/ 	.short	0x010a
        /*1ea2*/ 	.byte	0x3f
	.zero		1


	//   ....[98]....
        /*1ea4*/ 	.word	0x00024720
        /*1ea8*/ 	.word	0x00000006
        /*1eac*/ 	.word	0x000324c0
        /*1eb0*/ 	.short	0x010a
        /*1eb2*/ 	.byte	0x3f
	.zero		1


	//   ....[99]....
        /*1eb4*/ 	.word	0x00024840
        /*1eb8*/ 	.word	0x0000001e
        /*1ebc*/ 	.word	0x00032440
        /*1ec0*/ 	.short	0x010a
        /*1ec2*/ 	.byte	0x3f
	.zero		1


	//   ....[100]....
        /*1ec4*/ 	.word	0x000268d0
        /*1ec8*/ 	.word	0x00000016
        /*1ecc*/ 	.word	0x00032420
        /*1ed0*/ 	.short	0x010a
        /*1ed2*/ 	.byte	0x3f
	.zero		1


	//   ....[101]....
        /*1ed4*/ 	.word	0x00026920
        /*1ed8*/ 	.word	0x0000001e
        /*1edc*/ 	.word	0x00032460
        /*1ee0*/ 	.short	0x010a
        /*1ee2*/ 	.byte	0x3f
	.zero		1


	//   ....[102]....
        /*1ee4*/ 	.word	0x00027270
        /*1ee8*/ 	.word	0x00000006
        /*1eec*/ 	.word	0x00032440
        /*1ef0*/ 	.short	0x010a
        /*1ef2*/ 	.byte	0x3f
	.zero		1


	//   ....[103]....
        /*1ef4*/ 	.word	0x00027950
        /*1ef8*/ 	.word	0x00000006
        /*1efc*/ 	.word	0x00032460
        /*1f00*/ 	.short	0x010a
        /*1f02*/ 	.byte	0x3f
	.zero		1


	//   ....[104]....
        /*1f04*/ 	.word	0x00028aa0
        /*1f08*/ 	.word	0x00000005
        /*1f0c*/ 	.word	0x00032420
        /*1f10*/ 	.short	0x010a
        /*1f12*/ 	.byte	0x3f
	.zero		1


	//   ....[105]....
        /*1f14*/ 	.word	0x00028c40
        /*1f18*/ 	.word	0x00000003
        /*1f1c*/ 	.word	0x00032440
        /*1f20*/ 	.short	0x010a
        /*1f22*/ 	.byte	0x3f
	.zero		1


	//   ....[106]....
        /*1f24*/ 	.word	0x00028c90
        /*1f28*/ 	.word	0x00000019
        /*1f2c*/ 	.word	0x00032440
        /*1f30*/ 	.short	0x010a
        /*1f32*/ 	.byte	0x3f
	.zero		1


	//   ....[107]....
        /*1f34*/ 	.word	0x00028ce0
        /*1f38*/ 	.word	0x00000003
        /*1f3c*/ 	.word	0x00032460
        /*1f40*/ 	.short	0x010a
        /*1f42*/ 	.byte	0x3f
	.zero		1


	//----- nvinfo : EIATTR_NUM_MBARRIERS
	.align		4
.L_645:
        /*1f44*/ 	.byte	0x03, 0x38
        /*1f46*/ 	.short	0x0017


	//----- nvinfo : EIATTR_EXIT_INSTR_OFFSETS
	.align		4
        /*1f48*/ 	.byte	0x04, 0x1c
        /*1f4a*/ 	.short	(.L_647 - .L_646)


	//   ....[0]....
.L_646:
        /*1f4c*/ 	.word	0x000224e0


	//----- nvinfo : EIATTR_MAX_THREADS
	.align		4
.L_647:
        /*1f50*/ 	.byte	0x04, 0x05
        /*1f52*/ 	.short	(.L_649 - .L_648)
.L_648:
        /*1f54*/ 	.word	0x00000180
        /*1f58*/ 	.word	0x00000001
        /*1f5c*/ 	.word	0x00000001


	//----- nvinfo : EIATTR_CRS_STACK_SIZE
	.align		4
.L_649:
        /*1f60*/ 	.byte	0x04, 0x1e
        /*1f62*/ 	.short	(.L_651 - .L_650)
.L_650:
        /*1f64*/ 	.word	0x00000000


	//----- nvinfo : EIATTR_CBANK_PARAM_SIZE
	.align		4
.L_651:
        /*1f68*/ 	.byte	0x03, 0x19
        /*1f6a*/ 	.short	0x0bf0


	//----- nvinfo : EIATTR_PARAM_CBANK
	.align		4
        /*1f6c*/ 	.byte	0x04, 0x0a
        /*1f6e*/ 	.short	(.L_653 - .L_652)
	.align		4
.L_652:
        /*1f70*/ 	.word	index@(.nv.constant0._ZN7cutlass13device_kernelIN5flash11enable_sm90INS1_16FlashAttnFwdSm90INS1_25CollectiveMainloopFwdSm90ILi2EN4cute5tupleIJNS5_1CILi1EEES8_S8_EEENS6_IJNS7_ILi128EEENS7_ILi96EEENS7_ILi64EEEEEELi256ENS_10bfloat16_tEfNS_4arch4Sm90ELb1ELb0ELb1ELb1ELb1ELb1ELb1ELb1ELb0ELb1ELb1ELb0EEENS1_21CollectiveEpilogueFwdINS6_IJSA_NS7_ILi256EEESB_EEES9_SE_SG_Li256ELb1ELb1ELb1ELb0EEENS1_36VarlenDynamicPersistentTileSchedulerILi128ELi96ELi256ELi128ELb1ELb1ELb1ELb1ELb1ELb1EEEEEEEEEvNT_6ParamsE)
        /*1f74*/ 	.short	0x0210
        /*1f76*/ 	.short	0x0bf0


	//----- nvinfo : EIATTR_SW_WAR
	.align		4
.L_653:
        /*1f78*/ 	.byte	0x04, 0x36
        /*1f7a*/ 	.short	(.L_655 - .L_654)
.L_654:
        /*1f7c*/ 	.word	0x00000008
.L_655:


//--------------------- .nv.callgraph             --------------------------
	.section	.nv.callgraph,"",@"SHT_CUDA_CALLGRAPH"
	.align	4
	.sectionentsize	8
	.align		4
        /*0000*/ 	.word	0x00000000
	.align		4
        /*0004*/ 	.word	0xffffffff
	.align		4
        /*0008*/ 	.word	index@(_ZN7cutlass13device_kernelIN5flash11enable_sm90INS1_16FlashAttnFwdSm90INS1_25CollectiveMainloopFwdSm90ILi2EN4cute5tupleIJNS5_1CILi1EEES8_S8_EEENS6_IJNS7_ILi128EEENS7_ILi96EEENS7_ILi64EEEEEELi256ENS_10bfloat16_tEfNS_4arch4Sm90ELb0ELb0ELb1ELb0ELb1ELb0ELb0ELb1ELb0ELb1ELb1ELb0EEENS1_21CollectiveEpilogueFwdINS6_IJSA_NS7_ILi256EEESB_EEES9_SE_SG_Li256ELb0ELb1ELb1ELb0EEENS1_19SingleTileSchedulerILb0ELb1ELb1ELi128EEEEEEEEEvNT_6ParamsE)
	.align		4
        /*000c*/ 	.word	index@(__assertfail)
	.align		4
        /*0010*/ 	.word	index@(_ZN7cutlass13device_kernelIN5flash11enable_sm90INS1_16FlashAttnFwdSm90INS1_25CollectiveMainloopFwdSm90ILi2EN4cute5tupleIJNS5_1CILi1EEES8_S8_EEENS6_IJNS7_ILi128EEENS7_ILi96EEENS7_ILi64EEEEEELi256ENS_10bfloat16_tEfNS_4arch4Sm90ELb0ELb0ELb1ELb0ELb1ELb0ELb1ELb1ELb0ELb1ELb1ELb0EEENS1_21CollectiveEpilogueFwdINS6_IJSA_NS7_ILi256EEESB_EEES9_SE_SG_Li256ELb0ELb1ELb1ELb0EEENS1_19SingleTileSchedulerILb0ELb1ELb1ELi128EEEEEEEEEvNT_6ParamsE)
	.align		4
        /*0014*/ 	.word	index@(__assertfail)
	.align		4
        /*0018*/ 	.word	index@(_ZN7cutlass13device_kernelIN5flash11enable_sm90INS1_16FlashAttnFwdSm90INS1_25CollectiveMainloopFwdSm90ILi2EN4cute5tupleIJNS5_1CILi1EEES8_S8_EEENS6_IJNS7_ILi128EEENS7_ILi96EEENS7_ILi64EEEEEELi256ENS_10bfloat16_tEfNS_4arch4Sm90ELb0ELb0ELb1ELb1ELb1ELb0ELb0ELb1ELb0ELb1ELb1ELb0EEENS1_21CollectiveEpilogueFwdINS6_IJSA_NS7_ILi256EEESB_EEES9_SE_SG_Li256ELb1ELb1ELb1ELb0EEENS1_36VarlenDynamicPersistentTileSchedulerILi128ELi96ELi256ELi128ELb1ELb1ELb1ELb0ELb1ELb1EEEEEEEEEvNT_6ParamsE)
	.align		4
        /*001c*/ 	.word	index@(__assertfail)
	.align		4
        /*0020*/ 	.word	index@(_ZN7cutlass13device_kernelIN5flash11enable_sm90INS1_16FlashAttnFwdSm90INS1_25CollectiveMainloopFwdSm90ILi2EN4cute5tupleIJNS5_1CILi1EEES8_S8_EEENS6_IJNS7_ILi128EEENS7_ILi96EEENS7_ILi64EEEEEELi256ENS_10bfloat16_tEfNS_4arch4Sm90ELb0ELb0ELb1ELb1ELb1ELb1ELb0ELb1ELb0ELb1ELb1ELb0EEENS1_21CollectiveEpilogueFwdINS6_IJSA_NS7_ILi256EEESB_EEES9_SE_SG_Li256ELb1ELb1ELb1ELb0EEENS1_36VarlenDynamicPersistentTileSchedulerILi128ELi96ELi256ELi128ELb1ELb1ELb1ELb0ELb1ELb1EEEEEEEEEvNT_6ParamsE)
	.align		4
        /*0024*/ 	.word	index@(__assertfail)
	.align		4
        /*0028*/ 	.word	index@(_ZN7cutlass13device_kernelIN5flash11enable_sm90INS1_16FlashAttnFwdSm90INS1_25CollectiveMainloopFwdSm90ILi2EN4cute5tupleIJNS5_1CILi1EEES8_S8_EEENS6_IJNS7_ILi128EEENS7_ILi96EEENS7_ILi64EEEEEELi256ENS_10bfloat16_tEfNS_4arch4Sm90ELb0ELb0ELb1ELb1ELb1ELb0ELb1ELb1ELb0ELb1ELb1ELb0EEENS1_21CollectiveEpilogueFwdINS6_IJSA_NS7_ILi256EEESB_EEES9_SE_SG_Li256ELb1ELb1ELb1ELb0EEENS1_36VarlenDynamicPersistentTileSchedulerILi128ELi96ELi256ELi128ELb1ELb1ELb1ELb0ELb1ELb1EEEEEEEEEvNT_6ParamsE)
	.align		4
        /*002c*/ 	.word	index@(__assertfail)
	.align		4
        /*0030*/ 	.word	index@(_ZN7cutlass13device_kernelIN5flash11enable_sm90INS1_16FlashAttnFwdSm90INS1_25CollectiveMainloopFwdSm90ILi2EN4cute5tupleIJNS5_1CILi1EEES8_S8_EEENS6_IJNS7_ILi128EEENS7_ILi96EEENS7_ILi64EEEEEELi256ENS_10bfloat16_tEfNS_4arch4Sm90ELb0ELb0ELb1ELb1ELb1ELb1ELb1ELb1ELb0ELb1ELb1ELb0EEENS1_21CollectiveEpilogueFwdINS6_IJSA_NS7_ILi256EEESB_EEES9_SE_SG_Li256ELb1ELb1ELb1ELb0EEENS1_36VarlenDynamicPersistentTileSchedulerILi128ELi96ELi256ELi128ELb1ELb1ELb1ELb0ELb1ELb1EEEEEEEEEvNT_6ParamsE)
	.align		4
        /*0034*/ 	.word	index@(__assertfail)
	.align		4
        /*0038*/ 	.word	index@(_ZN7cutlass13device_kernelIN5flash11enable_sm90INS1_16FlashAttnFwdSm90INS1_25CollectiveMainloopFwdSm90ILi2EN4cute5tupleIJNS5_1CILi1EEES8_S8_EEENS6_IJNS7_ILi128EEENS7_ILi96EEENS7_ILi64EEEEEELi256ENS_10bfloat16_tEfNS_4arch4Sm90ELb0ELb1ELb1ELb0ELb1ELb0ELb0ELb1ELb0ELb1ELb1ELb0EEENS1_21CollectiveEpilogueFwdINS6_IJSA_NS7_ILi256EEESB_EEES9_SE_SG_Li256ELb0ELb1ELb1ELb0EEENS1_19SingleTileSchedulerILb0ELb1ELb1ELi128EEEEEEEEEvNT_6ParamsE)
	.align		4
        /*003c*/ 	.word	index@(__assertfail)
	.align		4
        /*0040*/ 	.word	index@(_ZN7cutlass13device_kernelIN5flash11enable_sm90INS1_16FlashAttnFwdSm90INS1_25CollectiveMainloopFwdSm90ILi2EN4cute5tupleIJNS5_1CILi1EEES8_S8_EEENS6_IJNS7_ILi128EEENS7_ILi96EEENS7_ILi64EEEEEELi256ENS_10bfloat16_tEfNS_4arch4Sm90ELb0ELb1ELb1ELb0ELb1ELb0ELb1ELb1ELb0ELb1ELb1ELb0EEENS1_21CollectiveEpilogueFwdINS6_IJSA_NS7_ILi256EEESB_EEES9_SE_SG_Li256ELb0ELb1ELb1ELb0EEENS1_19SingleTileSchedulerILb0ELb1ELb1ELi128EEEEEEEEEvNT_6ParamsE)
	.align		4
        /*0044*/ 	.word	index@(__assertfail)
	.align		4
        /*0048*/ 	.word	index@(_ZN7cutlass13device_kernelIN5flash11enable_sm90INS1_16FlashAttnFwdSm90INS1_25CollectiveMainloopFwdSm90ILi2EN4cute5tupleIJNS5_1CILi1EEES8_S8_EEENS6_IJNS7_ILi128EEENS7_ILi96EEENS7_ILi64EEEEEELi256ENS_10bfloat16_tEfNS_4arch4Sm90ELb0ELb1ELb1ELb1ELb1ELb0ELb0ELb1ELb0ELb1ELb1ELb0EEENS1_21CollectiveEpilogueFwdINS6_IJSA_NS7_ILi256EEESB_EEES9_SE_SG_Li256ELb1ELb1ELb1ELb0EEENS1_36VarlenDynamicPersistentTileSchedulerILi128ELi96ELi256ELi128ELb1ELb1ELb1ELb1ELb0ELb1EEEEEEEEEvNT_6ParamsE)
	.align		4
        /*004c*/ 	.word	index@(__assertfail)
	.align		4
        /*0050*/ 	.word	index@(_ZN7cutlass13device_kernelIN5flash11enable_sm90INS1_16FlashAttnFwdSm90INS1_25CollectiveMainloopFwdSm90ILi2EN4cute5tupleIJNS5_1CILi1EEES8_S8_EEENS6_IJNS7_ILi128EEENS7_ILi96EEENS7_ILi64EEEEEELi256ENS_10bfloat16_tEfNS_4arch4Sm90ELb0ELb1ELb1ELb1ELb1ELb1ELb0ELb1ELb0ELb1ELb1ELb0EEENS1_21CollectiveEpilogueFwdINS6_IJSA_NS7_ILi256EEESB_EEES9_SE_SG_Li256ELb1ELb1ELb1ELb0EEENS1_36VarlenDynamicPersistentTileSchedulerILi128ELi96ELi256ELi128ELb1ELb1ELb1ELb1ELb0ELb1EEEEEEEEEvNT_6ParamsE)
	.align		4
        /*0054*/ 	.word	index@(__assertfail)
	.align		4
        /*0058*/ 	.word	index@(_ZN7cutlass13device_kernelIN5flash11enable_sm90INS1_16FlashAttnFwdSm90INS1_25CollectiveMainloopFwdSm90ILi2EN4cute5tupleIJNS5_1CILi1EEES8_S8_EEENS6_IJNS7_ILi128EEENS7_ILi96EEENS7_ILi64EEEEEELi256ENS_10bfloat16_tEfNS_4arch4Sm90ELb0ELb1ELb1ELb1ELb1ELb0ELb1ELb1ELb0ELb1ELb1ELb0EEENS1_21CollectiveEpilogueFwdINS6_IJSA_NS7_ILi256EEESB_EEES9_SE_SG_Li256ELb1ELb1ELb1ELb0EEENS1_36VarlenDynamicPersistentTileSchedulerILi128ELi96ELi256ELi128ELb1ELb1ELb1ELb1ELb0ELb1EEEEEEEEEvNT_6ParamsE)
	.align		4
        /*005c*/ 	.word	index@(__assertfail)
	.align		4
        /*0060*/ 	.word	index@(_ZN7cutlass13device_kernelIN5flash11enable_sm90INS1_16FlashAttnFwdSm90INS1_25CollectiveMainloopFwdSm90ILi2EN4cute5tupleIJNS5_1CILi1EEES8_S8_EEENS6_IJNS7_ILi128EEENS7_ILi96EEENS7_ILi64EEEEEELi256ENS_10bfloat16_tEfNS_4arch4Sm90ELb0ELb1ELb1ELb1ELb1ELb1ELb1ELb1ELb0ELb1ELb1ELb0EEENS1_21CollectiveEpilogueFwdINS6_IJSA_NS7_ILi256EEESB_EEES9_SE_SG_Li256ELb1ELb1ELb1ELb0EEENS1_36VarlenDynamicPersistentTileSchedulerILi128ELi96ELi256ELi128ELb1ELb1ELb1ELb1ELb0ELb1EEEEEEEEEvNT_6ParamsE)
	.align		4
        /*0064*/ 	.word	index@(__assertfail)
	.align		4
        /*0068*/ 	.word	index@(_ZN7cutlass13device_kernelIN5flash11enable_sm90INS1_16FlashAttnFwdSm90INS1_25CollectiveMainloopFwdSm90ILi2EN4cute5tupleIJNS5_1CILi1EEES8_S8_EEENS6_IJNS7_ILi128EEENS7_ILi96EEENS7_ILi64EEEEEELi256ENS_10bfloat16_tEfNS_4arch4Sm90ELb1ELb0ELb1ELb0ELb1ELb0ELb0ELb1ELb0ELb1ELb1ELb0EEENS1_21CollectiveEpilogueFwdINS6_IJSA_NS7_ILi256EEESB_EEES9_SE_SG_Li256ELb0ELb1ELb1ELb0EEENS1_19SingleTileSchedulerILb0ELb1ELb1ELi128EEEEEEEEEvNT_6ParamsE)
	.align		4
        /*006c*/ 	.word	index@(__assertfail)
	.align		4
        /*0070*/ 	.word	index@(_ZN7cutlass13device_kernelIN5flash11enable_sm90INS1_16FlashAttnFwdSm90INS1_25CollectiveMainloopFwdSm90ILi2EN4cute5tupleIJNS5_1CILi1EEES8_S8_EEENS6_IJNS7_ILi128EEENS7_ILi96EEENS7_ILi64EEEEEELi256ENS_10bfloat16_tEfNS_4arch4Sm90ELb1ELb0ELb1ELb0ELb1ELb0ELb1ELb1ELb0ELb1ELb1ELb0EEENS1_21CollectiveEpilogueFwdINS6_IJSA_NS7_ILi256EEESB_EEES9_SE_SG_Li256ELb0ELb1ELb1ELb0EEENS1_19SingleTileSchedulerILb0ELb1ELb1ELi128EEEEEEEEEvNT_6ParamsE)
	.align		4
        /*0074*/ 	.word	index@(__assertfail)
	.align		4
        /*0078*/ 	.word	index@(_ZN7cutlass13device_kernelIN5flash11enable_sm90INS1_16FlashAttnFwdSm90INS1_25CollectiveMainloopFwdSm90ILi2EN4cute5tupleIJNS5_1CILi1EEES8_S8_EEENS6_IJNS7_ILi128EEENS7_ILi96EEENS7_ILi64EEEEEELi256ENS_10bfloat16_tEfNS_4arch4Sm90ELb1ELb0ELb1ELb1ELb1ELb0ELb0ELb1ELb0ELb1ELb1ELb0EEENS1_21CollectiveEpilogueFwdINS6_IJSA_NS7_ILi256EEESB_EEES9_SE_SG_Li256ELb1ELb1ELb1ELb0EEENS1_36VarlenDynamicPersistentTileSchedulerILi128ELi96ELi256ELi128ELb1ELb1ELb1ELb1ELb1ELb1EEEEEEEEEvNT_6ParamsE)
	.align		4
        /*007c*/ 	.word	index@(__assertfail)
	.align		4
        /*0080*/ 	.word	index@(_ZN7cutlass13device_kernelIN5flash11enable_sm90INS1_16FlashAttnFwdSm90INS1_25CollectiveMainloopFwdSm90ILi2EN4cute5tupleIJNS5_1CILi1EEES8_S8_EEENS6_IJNS7_ILi128EEENS7_ILi96EEENS7_ILi64EEEEEELi256ENS_10bfloat16_tEfNS_4arch4Sm90ELb1ELb0ELb1ELb1ELb1ELb1ELb0ELb1ELb0ELb1ELb1ELb0EEENS1_21CollectiveEpilogueFwdINS6_IJSA_NS7_ILi256EEESB_EEES9_SE_SG_Li256ELb1ELb1ELb1ELb0EEENS1_36VarlenDynamicPersistentTileSchedulerILi128ELi96ELi256ELi128ELb1ELb1ELb1ELb1ELb1ELb1EEEEEEEEEvNT_6ParamsE)
	.align		4
        /*0084*/ 	.word	index@(__assertfail)
	.align		4
        /*0088*/ 	.word	index@(_ZN7cutlass13device_kernelIN5flash11enable_sm90INS1_16FlashAttnFwdSm90INS1_25CollectiveMainloopFwdSm90ILi2EN4cute5tupleIJNS5_1CILi1EEES8_S8_EEENS6_IJNS7_ILi128EEENS7_ILi96EEENS7_ILi64EEEEEELi256ENS_10bfloat16_tEfNS_4arch4Sm90ELb1ELb0ELb1ELb1ELb1ELb0ELb1ELb1ELb0ELb1ELb1ELb0EEENS1_21CollectiveEpilogueFwdINS6_IJSA_NS7_ILi256EEESB_EEES9_SE_SG_Li256ELb1ELb1ELb1ELb0EEENS1_36VarlenDynamicPersistentTileSchedulerILi128ELi96ELi256ELi128ELb1ELb1ELb1ELb1ELb1ELb1EEEEEEEEEvNT_6ParamsE)
	.align		4
        /*008c*/ 	.word	index@(__assertfail)
	.align		4
        /*0090*/ 	.word	index@(_ZN7cutlass13device_kernelIN5flash11enable_sm90INS1_16FlashAttnFwdSm90INS1_25CollectiveMainloopFwdSm90ILi2EN4cute5tupleIJNS5_1CILi1EEES8_S8_EEENS6_IJNS7_ILi128EEENS7_ILi96EEENS7_ILi64EEEEEELi256ENS_10bfloat16_tEfNS_4arch4Sm90ELb1ELb0ELb1ELb1ELb1ELb1ELb1ELb1ELb0ELb1ELb1ELb0EEENS1_21CollectiveEpilogueFwdINS6_IJSA_NS7_ILi256EEESB_EEES9_SE_SG_Li256ELb1ELb1ELb1ELb0EEENS1_36VarlenDynamicPersistentTileSchedulerILi128ELi96ELi256ELi128ELb1ELb1ELb1ELb1ELb1ELb1EEEEEEEEEvNT_6ParamsE)
	.align		4
        /*0094*/ 	.word	index@(__assertfail)
	.align		4
        /*0098*/ 	.word	0x00000000
	.align		4
        /*009c*/ 	.word	0xfffffffe
	.align		4
        /*00a0*/ 	.word	0x00000000
	.align		4
        /*00a4*/ 	.word	0xfffffffd
	.align		4
        /*00a8*/ 	.word	0x00000000
	.align		4
        /*00ac*/ 	.word	0xfffffffc


//--------------------- .nv.constant4             --------------------------
	.section	.nv.constant4,"a",@progbits
	.align	8
	.align		8
.nv.constant4:
        /*0000*/ 	.dword	__assertfail
	.align		8
        /*0008*/ 	.dword	__unnamed_1
	.align		8
        /*0010*/ 	.dword	__unnamed_2
	.align		8
        /*0018*/ 	.dword	__unnamed_3
	.align		8
        /*0020*/ 	.dword	__unnamed_4
	.align		8
        /*0028*/ 	.dword	__unnamed_5
	.align		8
        /*0030*/ 	.dword	__unnamed_6
	.align		8
        /*0038*/ 	.dword	__unnamed_7
	.align		8
        /*0040*/ 	.dword	_ZN89_INTERNAL_d7b8bb7b_53_flash_fwd_hdim64_256_bf16_paged_split_softcap_sm90_cu_61719c98_50104cuda3std3__45__cpo5beginE
	.align		8
        /*0048*/ 	.dword	_ZN89_INTERNAL_d7b8bb7b_53_flash_fwd_hdim64_256_bf16_paged_split_softcap_sm90_cu_61719c98_50104cuda3std3__45__cpo3endE
	.align		8
        /*0050*/ 	.dword	_ZN89_INTERNAL_d7b8bb7b_53_flash_fwd_hdim64_256_bf16_paged_split_softcap_sm90_cu_61719c98_50104cuda3std3__45__cpo6cbeginE
	.align		8
        /*0058*/ 	.dword	_ZN89_INTERNAL_d7b8bb7b_53_flash_fwd_hdim64_256_bf16_paged_split_softcap_sm90_cu_61719c98_50104cuda3std3__45__cpo4cendE
	.align		8
        /*0060*/ 	.dword	_ZN89_INTERNAL_d7b8bb7b_53_flash_fwd_hdim64_256_bf16_paged_split_softcap_sm90_cu_61719c98_50104cuda3std3__491_GLOBAL__N__d7b8bb7b_53_flash_fwd_hdim64_256_bf16_paged_split_softcap_sm90_cu_61719c98_50106ignoreE
	.align		8
        /*0068*/ 	.dword	_ZN89_INTERNAL_d7b8bb7b_53_flash_fwd_hdim64_256_bf16_paged_split_softcap_sm90_cu_61719c98_50104cuda3std3__419piecewise_constructE
	.align		8
        /*0070*/ 	.dword	_ZN89_INTERNAL_d7b8bb7b_53_flash_fwd_hdim64_256_bf16_paged_split_softcap_sm90_cu_61719c98_50104cuda3std3__48in_placeE
	.align		8
        /*0078*/ 	.dword	_ZN89_INTERNAL_d7b8bb7b_53_flash_fwd_hdim64_256_bf16_paged_split_softcap_sm90_cu_61719c98_50104cuda3std6ranges3__45__cpo4swapE
	.align		8
        /*0080*/ 	.dword	_ZN89_INTERNAL_d7b8bb7b_53_flash_fwd_hdim64_256_bf16_paged_split_softcap_sm90_cu_61719c98_50104cuda3std6ranges3__45__cpo9iter_moveE
	.align		8
        /*0088*/ 	.dword	_ZN89_INTERNAL_d7b8bb7b_53_flash_fwd_hdim64_256_bf16_paged_split_softcap_sm90_cu_61719c98_50104cute7productE
	.align		8
        /*0090*/ 	.dword	_ZN89_INTERNAL_d7b8bb7b_53_flash_fwd_hdim64_256_bf16_paged_split_softcap_sm90_cu_61719c98_50104cute1_E
	.align		8
        /*0098*/ 	.dword	$str$23
	.align		8
        /*00a0*/ 	.dword	$str$24


//--------------------- .text._ZN7cutlass13device_kernelIN5flash11enable_sm90INS1_16FlashAttnFwdSm90INS1_25CollectiveMainloopFwdSm90ILi2EN4cute5tupleIJNS5_1CILi1EEES8_S8_EEENS6_IJNS7_ILi128EEENS7_ILi96EEENS7_ILi64EEEEEELi256ENS_10bfloat16_tEfNS_4arch4Sm90ELb0ELb0ELb1ELb0ELb1ELb0ELb0ELb1ELb0ELb1ELb1ELb0EEENS1_21CollectiveEpilogueFwdINS6_IJSA_NS7_ILi256EEESB_EEES9_SE_SG_Li256ELb0ELb1ELb1ELb0EEENS1_19SingleTileSchedulerILb0ELb1ELb1ELi128EEEEEEEEEvNT_6ParamsE --------------------------
	.section	.text._ZN7cutlass13device_kernelIN5flash11enable_sm90INS1_16FlashAttnFwdSm90INS1_25CollectiveMainloopFwdSm90ILi2EN4cute5tupleIJNS5_1CILi1EEES8_S8_EEENS6_IJNS7_ILi128EEENS7_ILi96EEENS7_ILi64EEEEEELi256ENS_10bfloat16_tEfNS_4arch4Sm90ELb0ELb0ELb1ELb0ELb1ELb0ELb0ELb1ELb0ELb1ELb1ELb0EEENS1_21CollectiveEpilogueFwdINS6_IJSA_NS7_ILi256EEESB_EEES9_SE_SG_Li256ELb0ELb1ELb1ELb0EEENS1_19SingleTileSchedulerILb0ELb1ELb1ELi128EEEEEEEEEvNT_6ParamsE,"ax",@progbits
	.align	128
.text._ZN7cutlass13device_kernelIN5flash11enable_sm90INS1_16FlashAttnFwdSm90INS1_25CollectiveMainloopFwdSm90ILi2EN4cute5tupleIJNS5_1CILi1EEES8_S8_EEENS6_IJNS7_ILi128EEENS7_ILi96EEENS7_ILi64EEEEEELi256ENS_10bfloat16_tEfNS_4arch4Sm90ELb0ELb0ELb1ELb0ELb1ELb0ELb0ELb1ELb0ELb1ELb1ELb0EEENS1_21CollectiveEpilogueFwdINS6_IJSA_NS7_ILi256EEESB_EEES9_SE_SG_Li256ELb0ELb1ELb1ELb0EEENS1_19SingleTileSchedulerILb0ELb1ELb1ELi128EEEEEEEEEvNT_6ParamsE:
        .type           _ZN7cutlass13device_kernelIN5flash11enable_sm90INS1_16FlashAttnFwdSm90INS1_25CollectiveMainloopFwdSm90ILi2EN4cute5tupleIJNS5_1CILi1EEES8_S8_EEENS6_IJNS7_ILi128EEENS7_ILi96EEENS7_ILi64EEEEEELi256ENS_10bfloat16_tEfNS_4arch4Sm90ELb0ELb0ELb1ELb0ELb1ELb0ELb0ELb1ELb0ELb1ELb1ELb0EEENS1_21CollectiveEpilogueFwdINS6_IJSA_NS7_ILi256EEESB_EEES9_SE_SG_Li256ELb0ELb1ELb1ELb0EEENS1_19SingleTileSchedulerILb0ELb1ELb1ELi128EEEEEEEEEvNT_6ParamsE,@function
        .size           _ZN7cutlass13device_kernelIN5flash11enable_sm90INS1_16FlashAttnFwdSm90INS1_25CollectiveMainloopFwdSm90ILi2EN4cute5tupleIJNS5_1CILi1EEES8_S8_EEENS6_IJNS7_ILi128EEENS7_ILi96EEENS7_ILi64EEEEEELi256ENS_10bfloat16_tEfNS_4arch4Sm90ELb0ELb0ELb1ELb0ELb1ELb0ELb0ELb1ELb0ELb1ELb1ELb0EEENS1_21CollectiveEpilogueFwdINS6_IJSA_NS7_ILi256EEESB_EEES9_SE_SG_Li256ELb0ELb1ELb1ELb0EEENS1_19SingleTileSchedulerILb0ELb1ELb1ELi128EEEEEEEEEvNT_6ParamsE,(.L_x_6556 - _ZN7cutlass13device_kernelIN5flash11enable_sm90INS1_16FlashAttnFwdSm90INS1_25CollectiveMainloopFwdSm90ILi2EN4cute5tupleIJNS5_1CILi1EEES8_S8_EEENS6_IJNS7_ILi128EEENS7_ILi96EEENS7_ILi64EEEEEELi256ENS_10bfloat16_tEfNS_4arch4Sm90ELb0ELb0ELb1ELb0ELb1ELb0ELb0ELb1ELb0ELb1ELb1ELb0EEENS1_21CollectiveEpilogueFwdINS6_IJSA_NS7_ILi256EEESB_EEES9_SE_SG_Li256ELb0ELb1ELb1ELb0EEENS1_19SingleTileSchedulerILb0ELb1ELb1ELi128EEEEEEEEEvNT_6ParamsE)
        .other          _ZN7cutlass13device_kernelIN5flash11enable_sm90INS1_16FlashAttnFwdSm90INS1_25CollectiveMainloopFwdSm90ILi2EN4cute5tupleIJNS5_1CILi1EEES8_S8_EEENS6_IJNS7_ILi128EEENS7_ILi96EEENS7_ILi64EEEEEELi256ENS_10bfloat16_tEfNS_4arch4Sm90ELb0ELb0ELb1ELb0ELb1ELb0ELb0ELb1ELb0ELb1ELb1ELb0EEENS1_21CollectiveEpilogueFwdINS6_IJSA_NS7_ILi256EEESB_EEES9_SE_SG_Li256ELb0ELb1ELb1ELb0EEENS1_19SingleTileSchedulerILb0ELb1ELb1ELi128EEEEEEEEEvNT_6ParamsE,@"STO_CUDA_ENTRY STV_DEFAULT"
_ZN7cutlass13device_kernelIN5flash11enable_sm90INS1_16FlashAttnFwdSm90INS1_25CollectiveMainloopFwdSm90ILi2EN4cute5tupleIJNS5_1CILi1EEES8_S8_EEENS6_IJNS7_ILi128EEENS7_ILi96EEENS7_ILi64EEEEEELi256ENS_10bfloat16_tEfNS_4arch4Sm90ELb0ELb0ELb1ELb0ELb1ELb0ELb0ELb1ELb0ELb1ELb1ELb0EEENS1_21CollectiveEpilogueFwdINS6_IJSA_NS7_ILi256EEESB_EEES9_SE_SG_Li256ELb0ELb1ELb1ELb0EEENS1_19SingleTileSchedulerILb0ELb1ELb1ELi128EEEEEEEEEvNT_6ParamsE:
[----:B------:R-:W0:Y:S01]  /*0000*/  LDC R1, c[0x0][0x28] ;  /* 0x00000a00ff017b82 */ /* 0x000e220000000800 */
[----:B------:R-:W1:Y:S01]  /*0010*/  S2R R16, SR_TID.X ;  /* 0x0000000000107919 */ /* 0x000e620000002100 */
[----:B------:R-:W-:Y:S01]  /*0020*/  ELECT P0, URZ, PT ;  /* 0x00000000003f782f */ /* 0x000fe20003800000 */
[----:B------:R-:W-:Y:S01]  /*0030*/  UMOV UR4, 0x80 ;  /* 0x0000008000047882 */ /* 0x000fe20000000000 */
[----:B------:R-:W-:Y:S01]  /*0040*/  UMOV UR7, 0x100 ;  /* 0x0000010000077882 */ /* 0x000fe20000000000 */
[----:B-1----:R-:W-:-:S05]  /*0050*/  SHF.R.U32.HI R0, RZ, 0x5, R16 ;  /* 0x00000005ff007819 */ /* 0x002fca0000011610 */
[----:B------:R-:W1:Y:S02]  /*0060*/  SHFL.IDX PT, R2, R0, RZ, 0x1f ;  /* 0x00001fff00027589 */ /* 0x000e6400000e0000 */
[C---:B-1----:R-:W-:Y:S02]  /*0070*/  ISETP.NE.OR P0, PT, R2.reuse, RZ, !P0 ;  /* 0x000000ff0200720c */ /* 0x042fe40004705670 */
[----:B------:R-:W-:Y:S02]  /*0080*/  ISETP.NE.AND P1, PT, R2, RZ, PT ;  /* 0x000000ff0200720c */ /* 0x000fe40003f25270 */
[----:B------:R-:W-:-:S05]  /*0090*/  SHF.R.U32.HI R2, RZ, 0x7, R16 ;  /* 0x00000007ff027819 */ /* 0x000fca0000011610 */
[----:B------:R1:W2:Y:S04]  /*00a0*/  SHFL.IDX PT, R4, R2, RZ, 0x1f ;  /* 0x00001fff02047589 */ /* 0x0002a800000e0000 */
[----:B------:R-:W-:Y:S01]  /*00b0*/  VOTEU.ALL UP0, P0 ;  /* 0x00000000003f7886 */ /* 0x000fe20000000000 */
[----:B------:R-:W-:-:S04]  /*00c0*/  VOTEU.ALL UP1, P0 ;  /* 0x00000000003f7886 */ /* 0x000fc80000020000 */
[----:B------:R-:W3:Y:S01]  /*00d0*/  @!UP0 S2UR UR8, SR_CgaCtaId ;  /* 0x00000000000889c3 */ /* 0x000ee20000008800 */
[----:B------:R-:W-:Y:S01]  /*00e0*/  @!UP0 UMOV UR6, 0x400 ;  /* 0x0000040000068882 */ /* 0x000fe20000000000 */
[----:B------:R-:W-:-:S04]  /*00f0*/  @!UP0 UIADD3 UR4, -UR4, 0x100000, URZ ;  /* 0x0010000004048890 */ /* 0x000fc8000fffe13f */
[----:B------:R-:W-:Y:S02]  /*0100*/  @!UP0 USHF.L.U32 UR5, UR4, 0xb, URZ ;  /* 0x0000000b04058899 */ /* 0x000fe4000800063f */
[----:B------:R-:W-:Y:S02]  /*0110*/  @!UP0 USHF.L.U32 UR4, UR4, 0x1, URZ ;  /* 0x0000000104048899 */ /* 0x000fe4000800063f */
[----:B---3--:R-:W-:Y:S02]  /*0120*/  @!UP0 ULEA UR8, UR8, UR6, 0x18 ;  /* 0x0000000608088291 */ /* 0x008fe4000f8ec03f */
[----:B------:R-:W-:-:S04]  /*0130*/  @!UP0 UIADD3 UR6, -UR7, 0x100000, URZ ;  /* 0x0010000007068890 */ /* 0x000fc8000fffe13f */
[----:B------:R-:W-:Y:S02]  /*0140*/  @!UP0 USHF.L.U32 UR7, UR6, 0xb, URZ ;  /* 0x0000000b06078899 */ /* 0x000fe4000800063f */
[----:B------:R-:W-:Y:S01]  /*0150*/  @!UP0 USHF.L.U32 UR6, UR6, 0x1, URZ ;  /* 0x0000000106068899 */ /* 0x000fe2000800063f */
[----:B------:R-:W-:-:S05]  /*0160*/  VOTEU.ALL UP0, P0 ;  /* 0x00000000003f7886 */ /* 0x000fca0000000000 */
[----:B------:R1:W3:Y:S06]  /*0170*/  @!UP0 SYNCS.EXCH.64 URZ, [UR8+0x22800], UR4 ;  /* 0x02280004083f85b2 */ /* 0x0002ec0008000100 */
[----:B------:R1:W4:Y:S02]  /*0180*/  @!UP1 SYNCS.EXCH.64 URZ, [UR8+0x22820], UR6 ;  /* 0x02282006083f95b2 */ /* 0x0003240008000100 */
[----:B012---:R-:W-:Y:S05]  /*0190*/  @P1 BRA `(.L_x_0) ;  /* 0x0000000000481947 */ /* 0x007fea0003800000 */
[----:B------:R-:W0:Y:S01]  /*01a0*/  S2UR UR5, SR_CgaCtaId ;  /* 0x00000000000579c3 */ /* 0x000e220000008800 */
[----:B------:R-:W-:Y:S01]  /*01b0*/  UMOV UR4, 0x400 ;  /* 0x0000040000047882 */ /* 0x000fe20000000000 */
[----:B------:R-:W-:Y:S01]  /*01c0*/  UMOV UR6, 0x80 ;  /* 0x0000008000067882 */ /* 0x000fe20000000000 */
[----:B------:R-:W-:Y:S01]  /*01d0*/  UMOV UR7, 0x100 ;  /* 0x0000010000077882 */ /* 0x000fe20000000000 */
[----:B------:R-:W-:Y:S01]  /*01e0*/  ELECT P0, URZ, PT ;  /* 0x00000000003f782f */ /* 0x000fe20003800000 */
[----:B0-----:R-:W-:Y:S02]  /*01f0*/  ULEA UR8, UR5, UR4, 0x18 ;  /* 0x0000000405087291 */ /* 0x001fe4000f8ec03f */
[----:B------:R-:W-:-:S04]  /*0200*/  UIADD3 UR4, -UR6, 0x100000, URZ ;  /* 0x0010000006047890 */ /* 0x000fc8000fffe13f */
[----:B------:R-:W-:Y:S02]  /*0210*/  USHF.L.U32 UR5, UR4, 0xb, URZ ;  /* 0x0000000b04057899 */ /* 0x000fe4000800063f */
[----:B------:R-:W-:Y:S02]  /*0220*/  USHF.L.U32 UR4, UR4, 0x1, URZ ;  /* 0x0000000104047899 */ /* 0x000fe4000800063f */
[----:B------:R-:W-:-:S04]  /*0230*/  UIADD3 UR6, -UR7, 0x100000, URZ ;  /* 0x0010000007067890 */ /* 0x000fc8000fffe13f */
[----:B------:R-:W-:Y:S02]  /*0240*/  USHF.L.U32 UR7, UR6, 0xb, URZ ;  /* 0x0000000b06077899 */ /* 0x000fe4000800063f */
[----:B------:R-:W-:Y:S01]  /*0250*/  USHF.L.U32 UR6, UR6, 0x1, URZ ;  /* 0x0000000106067899 */ /* 0x000fe2000800063f */
[----:B------:R-:W0:Y:S03]  /*0260*/  FENCE.VIEW.ASYNC.S ;  /* 0x00000000000073c6 */ /* 0x000e260000000000 */
[----:B0-----:R0:W1:Y:S08]  /*0270*/  SYNCS.EXCH.64 URZ, [UR8+0x22830], UR4 ;  /* 0x02283004083f75b2 */ /* 0x0010700008000100 */
[----:B------:R0:W2:Y:S01]  /*0280*/  SYNCS.EXCH.64 URZ, [UR8+0x22840], UR6 ;  /* 0x02284006083f75b2 */ /* 0x0000a20008000100 */
[----:B------:R0:W0:Y:S01]  /*0290*/  SYNCS.EXCH.64 URZ, [UR8+0x22838], UR4 ;  /* 0x02283804083f75b2 */ /* 0x0000220008000100 */
[----:B------:R0:W0:Y:S01]  /*02a0*/  SYNCS.EXCH.64 URZ, [UR8+0x22848], UR6 ;  /* 0x02284806083f75b2 */ /* 0x0000220008000100 */
[----:B------:R-:W-:Y:S01]  /*02b0*/  NOP ;  /* 0x0000000000007918 */ /* 0x000fe20000000000 */
.L_x_0:
[----:B------:R-:W5:Y:S01]  /*02c0*/  SHFL.IDX PT, R3, R0, RZ, 0x1f ;  /* 0x00001fff00037589 */ /* 0x000f6200000e0000 */
[----:B------:R-:W-:Y:S01]  /*02d0*/  NOP ;  /* 0x0000000000007918 */ /* 0x000fe20000000000 */
[----:B-----5:R-:W-:-:S13]  /*02e0*/  ISETP.NE.AND P0, PT, R3, RZ, PT ;  /* 0x000000ff0300720c */ /* 0x020fda0003f05270 */
[----:B------:R-:W-:Y:S05]  /*02f0*/  @P0 BRA `(.L_x_1) ;  /* 0x0000000000480947 */ /* 0x000fea0003800000 */
[----:B0-----:R-:W0:Y:S01]  /*0300*/  S2UR UR5, SR_CgaCtaId ;  /* 0x00000000000579c3 */ /* 0x001e220000008800 */
        /* <DEDUP_REMOVED lines=12> */
[----:B0-----:R0:W0:Y:S08]  /*03d0*/  SYNCS.EXCH.64 URZ, [UR8+0x22850], UR4 ;  /* 0x02285004083f75b2 */ /* 0x0010300008000100 */
[----:B------:R0:W0:Y:S01]  /*03e0*/  SYNCS.EXCH.64 URZ, [UR8+0x22860], UR6 ;  /* 0x02286006083f75b2 */ /* 0x0000220008000100 */
[----:B------:R0:W0:Y:S01]  /*03f0*/  SYNCS.EXCH.64 URZ, [UR8+0x22858], UR4 ;  /* 0x02285804083f75b2 */ /* 0x0000220008000100 */
[----:B------:R0:W0:Y:S01]  /*0400*/  SYNCS.EXCH.64 URZ, [UR8+0x22868], UR6 ;  /* 0x02286806083f75b2 */ /* 0x0000220008000100 */
[----:B------:R-:W-:Y:S01]  /*0410*/  NOP ;  /* 0x0000000000007918 */ /* 0x000fe20000000000 */
.L_x_1:
[----:B------:R-:W5:Y:S01]  /*0420*/  SHFL.IDX PT, R3, R0, RZ, 0x1f ;  /* 0x00001fff00037589 */ /* 0x000f6200000e0000 */
[----:B------:R-:W-:Y:S01]  /*0430*/  NOP ;  /* 0x0000000000007918 */ /* 0x000fe20000000000 */
[----:B-----5:R-:W-:-:S13]  /*0440*/  ISETP.NE.AND P0, PT, R3, RZ, PT ;  /* 0x000000ff0300720c */ /* 0x020fda0003f05270 */
[----:B------:R-:W-:Y:S05]  /*0450*/  @P0 BRA `(.L_x_2) ;  /* 0x0000000000380947 */ /* 0x000fea0003800000 */
[----:B0-----:R-:W0:Y:S01]  /*0460*/  S2UR UR5, SR_CgaCtaId ;  /* 0x00000000000579c3 */ /* 0x001e220000008800 */
[----:B------:R-:W-:Y:S01]  /*0470*/  UMOV UR4, 0x400 ;  /* 0x0000040000047882 */ /* 0x000fe20000000000 */
[----:B------:R-:W-:Y:S01]  /*0480*/  UMOV UR7, 0x80 ;  /* 0x0000008000077882 */ /* 0x000fe20000000000 */
[----:B------:R-:W-:Y:S01]  /*0490*/  ELECT P0, URZ, PT ;  /* 0x00000000003f782f */ /* 0x000fe20003800000 */
[----:B0-----:R-:W-:Y:S02]  /*04a0*/  ULEA UR6, UR5, UR4, 0x18 ;  /* 0x0000000405067291 */ /* 0x001fe4000f8ec03f */
[----:B------:R-:W-:-:S04]  /*04b0*/  UIADD3 UR4, -UR7, 0x100000, URZ ;  /* 0x0010000007047890 */ /* 0x000fc8000fffe13f */
[----:B------:R-:W-:Y:S02]  /*04c0*/  USHF.L.U32 UR5, UR4, 0xb, URZ ;  /* 0x0000000b04057899 */ /* 0x000fe4000800063f */
[----:B------:R-:W-:Y:S01]  /*04d0*/  USHF.L.U32 UR4, UR4, 0x1, URZ ;  /* 0x0000000104047899 */ /* 0x000fe2000800063f */
[----:B------:R-:W0:Y:S11]  /*04e0*/  FENCE.VIEW.ASYNC.S ;  /* 0x00000000000073c6 */ /* 0x000e360000000000 */
[----:B0-----:R0:W0:Y:S01]  /*04f0*/  SYNCS.EXCH.64 URZ, [UR6+0x22870], UR4 ;  /* 0x02287004063f75b2 */ /* 0x0010220008000100 */
[----:B------:R0:W0:Y:S01]  /*0500*/  SYNCS.EXCH.64 URZ, [UR6+0x22880], UR4 ;  /* 0x02288004063f75b2 */ /* 0x0000220008000100 */
[----:B------:R0:W0:Y:S01]  /*0510*/  SYNCS.EXCH.64 URZ, [UR6+0x22878], UR4 ;  /* 0x02287804063f75b2 */ /* 0x0000220008000100 */
[----:B------:R0:W0:Y:S01]  /*0520*/  SYNCS.EXCH.64 URZ, [UR6+0x22888], UR4 ;  /* 0x02288804063f75b2 */ /* 0x0000220008000100 */
[----:B------:R-:W-:Y:S01]  /*0530*/  NOP ;  /* 0x0000000000007918 */ /* 0x000fe20000000000 */
.L_x_2:
        /* <DEDUP_REMOVED lines=22> */
.L_x_3:
[----:B------:R-:W5:Y:S01]  /*06a0*/  SHFL.IDX PT, R3, R0, RZ, 0x1f ;  /* 0x00001fff00037589 */ /* 0x000f6200000e0000 */
[----:B------:R-:W-:Y:S01]  /*06b0*/  R2UR UR9, R4 ;  /* 0x00000000040972ca */ /* 0x000fe200000e0000 */
        /* <DEDUP_REMOVED lines=21> */
.L_x_4:
[----:B------:R-:W-:Y:S01]  /*0810*/  UISETP.NE.AND UP0, UPT, UR9, URZ, UPT ;  /* 0x0000003f0900728c */ /* 0x000fe2000bf05270 */
[----:B------:R-:W-:Y:S01]  /*0820*/  NOP ;  /* 0x0000000000007918 */ /* 0x000fe20000000000 */
[----:B------:R-:W-:Y:S01]  /*0830*/  UMOV UR39, 0x1 ;  /* 0x0000000100277882 */ /* 0x000fe20000000000 */
[----:B------:R-:W-:Y:S01]  /*0840*/  ULDC.64 UR36, c[0x0][0x208] ;  /* 0x0000820000247ab9 */ /* 0x000fe20000000a00 */
[----:B------:R-:W-:Y:S01]  /*0850*/  USEL UR39, UR39, 0x2, !UP0 ;  /* 0x0000000227277887 */ /* 0x000fe2000c000000 */
[----:B------:R-:W-:Y:S01]  /*0860*/  BSSY B6, `(.L_x_5) ;  /* 0x0000b5e000067945 */ /* 0x000fe20003800000 */
[----:B01234-:R-:W-:Y:S01]  /*0870*/  BAR.SYNC.DEFER_BLOCKING 0x0 ;  /* 0x0000000000007b1d */ /* 0x01ffe20000010000 */
[----:B------:R-:W-:-:S13]  /*0880*/  PLOP3.LUT P0, PT, PT, PT, UP0, 0x80, 0x0 ;  /* 0x000000000000781c */ /* 0x000fda0003f0f008 */
[----:B------:R-:W-:Y:S05]  /*0890*/  @!P0 BRA `(.L_x_6) ;  /* 0x0000007c00a88947 */ /* 0x000fea0003800000 */
.L_x_7:
[----:B------:R-:W-:-:S08]  /*08a0*/  NOP ;  /* 0x0000000000007918 */ /* 0x000fd00000000000 */
[----:B------:R-:W0:Y:S02]  /*08b0*/  USETMAXREG.TRY_ALLOC.CTAPOOL UP0, 0xe8 ;  /* 0x000000e8000079c8 */ /* 0x000e240008000600 */
[----:B0-----:R-:W-:-:S13]  /*08c0*/  PLOP3.LUT P0, PT, PT, PT, UP0, 0x80, 0x0 ;  /* 0x000000000000781c */ /* 0x001fda0003f0f008 */
[----:B------:R-:W-:Y:S05]  /*08d0*/  @!P0 BRA `(.L_x_7) ;  /* 0xfffffffc00f08947 */ /* 0x000fea000383ffff */
[----:B------:R-:W0:Y:S01]  /*08e0*/  S2UR UR6, SR_CTAID.Y ;  /* 0x00000000000679c3 */ /* 0x000e220000002600 */
[----:B------:R-:W-:-:S07]  /*08f0*/  ULDC UR7, c[0x0][0xc50] ;  /* 0x0003140000077ab9 */ /* 0x000fce0000000800 */
[----:B------:R-:W-:Y:S08]  /*0900*/  BAR.ARV 0x8, 0x180 ;  /* 0x0206000000007b1d */ /* 0x000ff00000002000 */
[----:B------:R-:W1:Y:S01]  /*0910*/  S2UR UR8, SR_CTAID.Z ;  /* 0x00000000000879c3 */ /* 0x000e620000002700 */
[----:B------:R-:W-:Y:S01]  /*0920*/  ISETP.NE.AND P0, PT, R2, 0x1, PT ;  /* 0x000000010200780c */ /* 0x000fe20003f05270 */
[----:B------:R-:W-:-:S11]  /*0930*/  UISETP.NE.AND UP0, UPT, UR7, 0x1, UPT ;  /* 0x000000010700788c */ /* 0x000fd6000bf05270 */
[----:B------:R-:W-:Y:S01]  /*0940*/  @UP0 ULDC UR4, c[0x0][0xc54] ;  /* 0x0003150000040ab9 */ /* 0x000fe20000000800 */
[----:B------:R-:W-:Y:S06]  /*0950*/  @!P0 BAR.ARV 0x9, 0x100 ;  /* 0x0244000000008b1d */ /* 0x000fec0000002000 */
[----:B0-----:R-:W-:Y:S01]  /*0960*/  UIMAD.WIDE.U32 UR4, UR6, UR4, URZ ;  /* 0x00000004060472a5 */ /* 0x001fe2000f8e003f */
[----:B------:R-:W-:Y:S01]  /*0970*/  @UP0 ULDC UR9, c[0x0][0xc58] ;  /* 0x0003160000090ab9 */ /* 0x000fe20000000800 */
[----:B------:R-:W-:Y:S01]  /*0980*/  UMOV UR38, UR6 ;  /* 0x0000000600267c82 */ /* 0x000fe20008000000 */
[----:B-1----:R-:W-:Y:S01]  /*0990*/  ISETP.LE.AND P0, PT, RZ, UR8, PT ;  /* 0x00000008ff007c0c */ /* 0x002fe2000bf03270 */
[----:B------:R-:W-:-:S04]  /*09a0*/  @UP0 USHF.R.U32.HI UR38, URZ, UR9, UR5 ;  /* 0x000000093f260299 */ /* 0x000fc80008011605 */
[----:B------:R-:W-:-:S04]  /*09b0*/  UIADD3 UR4, -UR38, URZ, URZ ;  /* 0x0000003f26047290 */ /* 0x000fc8000fffe13f */
[----:B------:R-:W-:-:S04]  /*09c0*/  UIMAD UR7, UR7, UR4, UR6 ;  /* 0x00000004070772a4 */ /* 0x000fc8000f8e0206 */
[----:B------:R-:W-:Y:S08]  /*09d0*/  @!P0 BRA `(.L_x_8) ;  /* 0x000000b400188947 */ /* 0x000ff00003800000 */
[----:B------:R-:W-:Y:S01]  /*09e0*/  ULDC.64 UR4, c[0x0][0x418] ;  /* 0x0001060000047ab9 */ /* 0x000fe20000000a00 */
[----:B------:R-:W-:Y:S01]  /*09f0*/  ULDC UR42, c[0x0][0x424] ;  /* 0x00010900002a7ab9 */ /* 0x000fe20000000800 */
[----:B------:R-:W-:Y:S02]  /*0a00*/  UISETP.NE.U32.AND UP0, UPT, UR4, URZ, UPT ;  /* 0x0000003f0400728c */ /* 0x000fe4000bf05070 */
[----:B------:R-:W-:Y:S02]  /*0a10*/  ULOP3.LUT UR40, UR7, 0xffff, URZ, 0xc0, !UPT ;  /* 0x0000ffff07287892 */ /* 0x000fe4000f8ec03f */
[----:B------:R-:W-:Y:S01]  /*0a20*/  UISETP.NE.AND.EX UP0, UPT, UR5, URZ, UPT, UP0 ;  /* 0x0000003f0500728c */ /* 0x000fe2000bf05300 */
[----:B------:R-:W-:-:S03]  /*0a30*/  ULDC UR4, c[0x0][0x2f0] ;  /* 0x0000bc0000047ab9 */ /* 0x000fc60000000800 */
[----:B------:R-:W-:-:S04]  /*0a40*/  USEL UR42, UR42, 0x1, UP0 ;  /* 0x000000012a2a7887 */ /* 0x000fc80008000000 */
[----:B------:R-:W-:-:S04]  /*0a50*/  UIMAD UR42, UR42, UR4, URZ ;  /* 0x000000042a2a72a4 */ /* 0x000fc8000f8e023f */
[----:B------:R-:W-:Y:S02]  /*0a60*/  UISETP.GE.AND UP0, UPT, UR42, 0x1, UPT ;  /* 0x000000012a00788c */ /* 0x000fe4000bf06270 */
[----:B------:R-:W-:-:S04]  /*0a70*/  UIADD3 UR4, UR42, 0x5f, URZ ;  /* 0x0000005f2a047890 */ /* 0x000fc8000fffe03f */
[----:B------:R-:W-:Y:S01]  /*0a80*/  PLOP3.LUT P0, PT, PT, PT, UP0, 0x80, 0x0 ;  /* 0x000000000000781c */ /* 0x000fe20003f0f008 */
[----:B------:R-:W-:-:S04]  /*0a90*/  UIMAD.WIDE UR4, UR4, 0x2aaaaaab, URZ ;  /* 0x2aaaaaab040478a5 */ /* 0x000fc8000f8e023f */
[----:B------:R-:W-:-:S03]  /*0aa0*/  USHF.R.U32.HI UR6, URZ, 0x1f, UR5 ;  /* 0x0000001f3f067899 */ /* 0x000fc60008011605 */
[----:B------:R-:W-:Y:S01]  /*0ab0*/  UMOV UR4, URZ ;  /* 0x0000003f00047c82 */ /* 0x000fe20008000000 */
[----:B------:R-:W-:-:S04]  /*0ac0*/  ULEA.HI.SX32 UR6, UR5, UR6, 0x1c ;  /* 0x0000000605067291 */ /* 0x000fc8000f8fe23f */
[----:B------:R-:W-:Y:S08]  /*0ad0*/  @!P0 BRA `(.L_x_9) ;  /* 0x0000000000908947 */ /* 0x000ff00003800000 */
[----:B------:R-:W-:Y:S01]  /*0ae0*/  USHF.R.U32.HI UR7, URZ, 0x10, UR7 ;  /* 0x000000103f077899 */ /* 0x000fe20008011607 */
[----:B------:R-:W-:-:S03]  /*0af0*/  UMOV UR4, URZ ;  /* 0x0000003f00047c82 */ /* 0x000fc60008000000 */
[----:B------:R-:W-:-:S11]  /*0b00*/  UISETP.NE.AND UP0, UPT, UR7, URZ, UPT ;  /* 0x0000003f0700728c */ /* 0x000fd6000bf05270 */
[----:B------:R-:W-:Y:S02]  /*0b10*/  @!UP0 ULDC UR7, c[0x0][0x9f0] ;  /* 0x00027c0000078ab9 */ /* 0x000fe40000000800 */
[----:B------:R-:W-:Y:S01]  /*0b20*/  IMAD.U32 R4, RZ, RZ, UR7 ;  /* 0x00000007ff047e24 */ /* 0x000fe2000f8e00ff */
[----:B------:R-:W-:-:S04]  /*0b30*/  UIADD3 UR8, UR6, -0x1, UR7 ;  /* 0xffffffff06087890 */ /* 0x000fc8000fffe007 */
[-C--:B------:R-:W-:Y:S02]  /*0b40*/  IABS R0, R4.reuse ;  /* 0x0000000400007213 */ /* 0x080fe40000000000 */
[----:B------:R-:W-:Y:S01]  /*0b50*/  IMAD.U32 R5, RZ, RZ, UR8 ;  /* 0x00000008ff057e24 */ /* 0x000fe2000f8e00ff */
[----:B------:R-:W-:Y:S01]  /*0b60*/  IABS R6, R4 ;  /* 0x0000000400067213 */ /* 0x000fe20000000000 */
[----:B------:R-:W-:Y:S01]  /*0b70*/  ULOP3.LUT UR8, UR8, UR7, URZ, 0x3c, !UPT ;  /* 0x0000000708087292 */ /* 0x000fe2000f8e3c3f */
[----:B------:R-:W-:Y:S02]  /*0b80*/  R2UR UR11, R0 ;  /* 0x00000000000b72ca */ /* 0x000fe400000e0000 */
[----:B------:R-:W-:-:S04]  /*0b90*/  IABS R5, R5 ;  /* 0x0000000500057213 */ /* 0x000fc80000000000 */
[----:B------:R-:W-:-:S04]  /*0ba0*/  MOV R4, R5 ;  /* 0x0000000500047202 */ /* 0x000fc80000000f00 */
[----:B------:R-:W-:-:S03]  /*0bb0*/  R2UR UR10, R4 ;  /* 0x00000000040a72ca */ /* 0x000fc600000e0000 */
[----:B------:R-:W0:Y:S08]  /*0bc0*/  I2F.RP R0, UR11 ;  /* 0x0000000b00007d06 */ /* 0x000e300008209400 */
[----:B0-----:R-:W0:Y:S02]  /*0bd0*/  MUFU.RCP R0, R0 ;  /* 0x0000000000007308 */ /* 0x001e240000001000 */
[----:B0-----:R-:W-:-:S02]  /*0be0*/  VIADD R3, R0, 0xffffffe ;  /* 0x0ffffffe00037836 */ /* 0x001fc40000000000 */
[----:B------:R-:W-:-:S04]  /*0bf0*/  IMAD.MOV R0, RZ, RZ, -R6 ;  /* 0x000000ffff007224 */ /* 0x000fc800078e0a06 */
[----:B------:R-:W0:Y:S02]  /*0c00*/  F2I.FTZ.U32.TRUNC.NTZ R3, R3 ;  /* 0x0000000300037305 */ /* 0x000e24000021f000 */
[----:B0-----:R-:W-:-:S13]  /*0c10*/  R2UR UR5, R3 ;  /* 0x00000000030572ca */ /* 0x001fda00000e0000 */
[----:B------:R-:W-:-:S04]  /*0c20*/  UIADD3 UR9, URZ, -UR5, URZ ;  /* 0x800000053f097290 */ /* 0x000fc8000fffe03f */
[----:B------:R-:W-:-:S04]  /*0c30*/  UIMAD UR9, UR9, UR11, URZ ;  /* 0x0000000b090972a4 */ /* 0x000fc8000f8e023f */
[----:B------:R-:W-:-:S03]  /*0c40*/  UIMAD.WIDE.U32 UR4, UR5, UR9, UR4 ;  /* 0x00000009050472a5 */ /* 0x000fc6000f8e0004 */
[----:B------:R-:W-:Y:S01]  /*0c50*/  R2UR UR9, R0 ;  /* 0x00000000000972ca */ /* 0x000fe200000e0000 */
[----:B------:R-:W-:-:S12]  /*0c60*/  UIMAD.WIDE.U32 UR4, UR5, UR10, URZ ;  /* 0x0000000a050472a5 */ /* 0x000fd8000f8e003f */
[----:B------:R-:W-:-:S04]  /*0c70*/  UIMAD UR4, UR5, UR9, UR10 ;  /* 0x00000009050472a4 */ /* 0x000fc8000f8e020a */
[----:B------:R-:W-:-:S11]  /*0c80*/  UISETP.GT.U32.AND UP0, UPT, UR11, UR4, UPT ;  /* 0x000000040b00728c */ /* 0x000fd6000bf04070 */
[----:B------:R-:W-:Y:S02]  /*0c90*/  @!UP0 UIADD3 UR4, UR4, -UR11, URZ ;  /* 0x8000000b04048290 */ /* 0x000fe4000fffe03f */
[----:B------:R-:W-:Y:S02]  /*0ca0*/  @!UP0 UIADD3 UR5, UR5, 0x1, URZ ;  /* 0x0000000105058890 */ /* 0x000fe4000fffe03f */
[----:B------:R-:W-:Y:S02]  /*0cb0*/  UISETP.GE.U32.AND UP1, UPT, UR4, UR11, UPT ;  /* 0x0000000b0400728c */ /* 0x000fe4000bf26070 */
[----:B------:R-:W-:-:S09]  /*0cc0*/  UISETP.GE.AND UP0, UPT, UR8, URZ, UPT ;  /* 0x0000003f0800728c */ /* 0x000fd2000bf06270 */
[----:B------:R-:W-:Y:S02]  /*0cd0*/  @UP1 UIADD3 UR5, UR5, 0x1, URZ ;  /* 0x0000000105051890 */ /* 0x000fe4000fffe03f */
[----:B------:R-:W-:-:S05]  /*0ce0*/  UISETP.NE.AND UP1, UPT, UR7, URZ, UPT ;  /* 0x0000003f0700728c */ /* 0x000fca000bf25270 */
[----:B------:R-:W-:Y:S02]  /*0cf0*/  UMOV UR4, UR5 ;  /* 0x0000000500047c82 */ /* 0x000fe40008000000 */
[----:B------:R-:W-:-:S04]  /*0d00*/  @!UP0 UIADD3 UR4, -UR4, URZ, URZ ;  /* 0x0000003f04048290 */ /* 0x000fc8000fffe13f */
[----:B------:R-:W-:-:S12]  /*0d10*/  @!UP1 ULOP3.LUT UR4, URZ, UR7, URZ, 0x33, !UPT ;  /* 0x000000073f049292 */ /* 0x000fd8000f8e333f */
.L_x_9:
[----:B------:R-:W-:Y:S01]  /*0d20*/  UIMAD UR40, UR40, UR4, URZ ;  /* 0x00000004282872a4 */ /* 0x000fe2000f8e023f */
[----:B------:R-:W-:Y:S01]  /*0d30*/  IMAD.U32 R0, RZ, RZ, UR6 ;  /* 0x00000006ff007e24 */ /* 0x000fe2000f8e00ff */
[----:B------:R-:W-:Y:S01]  /*0d40*/  IADD3 R16, R16, -0x80, RZ ;  /* 0xffffff8010107810 */ /* 0x000fe20007ffe0ff */
[----:B------:R-:W-:Y:S01]  /*0d50*/  IMAD.U32 R3, RZ, RZ, UR4 ;  /* 0x00000004ff037e24 */ /* 0x000fe2000f8e00ff */
[----:B------:R-:W-:Y:S01]  /*0d60*/  PLOP3.LUT P0, PT, PT, PT, PT, 0x80, 0x0 ;  /* 0x000000000000781c */ /* 0x000fe20003f0f070 */
[----:B------:R-:W-:Y:S01]  /*0d70*/  IMAD.MOV.U32 R5, RZ, RZ, RZ ;  /* 0x000000ffff057224 */ /* 0x000fe200078e00ff */
[----:B------:R-:W-:Y:S02]  /*0d80*/  CS2R R150, SRZ ;  /* 0x0000000000967805 */ /* 0x000fe4000001ff00 */
[----:B------:R-:W-:Y:S02]  /*0d90*/  CS2R R148, SRZ ;  /* 0x0000000000947805 */ /* 0x000fe4000001ff00 */
[----:B------:R-:W-:Y:S01]  /*0da0*/  VIADDMNMX R0, R3, UR40, R0, PT ;  /* 0x0000002803007c46 */ /* 0x000fe2000b800100 */
[----:B------:R-:W-:Y:S01]  /*0db0*/  IMAD.MOV.U32 R3, RZ, RZ, RZ ;  /* 0x000000ffff037224 */ /* 0x000fe200078e00ff */
[----:B------:R-:W-:-:S02]  /*0dc0*/  CS2R R146, SRZ ;  /* 0x0000000000927805 */ /* 0x000fc4000001ff00 */
[----:B------:R-:W-:Y:S02]  /*0dd0*/  CS2R R144, SRZ ;  /* 0x0000000000907805 */ /* 0x000fe4000001ff00 */
[----:B------:R-:W-:Y:S02]  /*0de0*/  R2UR UR43, R0 ;  /* 0x00000000002b72ca */ /* 0x000fe400000e0000 */
[----:B------:R-:W-:Y:S02]  /*0df0*/  CS2R R142, SRZ ;  /* 0x00000000008e7805 */ /* 0x000fe4000001ff00 */
[----:B------:R-:W-:Y:S02]  /*0e00*/  CS2R R140, SRZ ;  /* 0x00000000008c7805 */ /* 0x000fe4000001ff00 */
[----:B------:R-:W-:Y:S02]  /*0e10*/  CS2R R138, SRZ ;  /* 0x00000000008a7805 */ /* 0x000fe4000001ff00 */
[----:B------:R-:W-:-:S02]  /*0e20*/  CS2R R136, SRZ ;  /* 0x0000000000887805 */ /* 0x000fc4000001ff00 */
[----:B------:R-:W-:Y:S02]  /*0e30*/  CS2R R134, SRZ ;  /* 0x0000000000867805 */ /* 0x000fe4000001ff00 */
[----:B------:R-:W-:Y:S02]  /*0e40*/  CS2R R132, SRZ ;  /* 0x0000000000847805 */ /* 0x000fe4000001ff00 */
[----:B------:R-:W-:Y:S02]  /*0e50*/  CS2R R130, SRZ ;  /* 0x0000000000827805 */ /* 0x000fe4000001ff00 */
[----:B------:R-:W-:Y:S02]  /*0e60*/  CS2R R128, SRZ ;  /* 0x0000000000807805 */ /* 0x000fe4000001ff00 */
[----:B------:R-:W-:Y:S02]  /*0e70*/  CS2R R126, SRZ ;  /* 0x00000000007e7805 */ /* 0x000fe4000001ff00 */
[----:B------:R-:W-:-:S02]  /*0e80*/  CS2R R124, SRZ ;  /* 0x00000000007c7805 */ /* 0x000fc4000001ff00 */
[----:B------:R-:W-:Y:S02]  /*0e90*/  CS2R R122, SRZ ;  /* 0x00000000007a7805 */ /* 0x000fe4000001ff00 */
[----:B------:R-:W-:Y:S01]  /*0ea0*/  CS2R R120, SRZ ;  /* 0x0000000000787805 */ /* 0x000fe2000001ff00 */
[----:B------:R-:W-:Y:S01]  /*0eb0*/  UISETP.GT.AND UP0, UPT, UR43, UR40, UPT ;  /* 0x000000282b00728c */ /* 0x000fe2000bf04270 */
[----:B------:R-:W-:Y:S02]  /*0ec0*/  CS2R R118, SRZ ;  /* 0x0000000000767805 */ /* 0x000fe4000001ff00 */
[----:B------:R-:W-:Y:S02]  /*0ed0*/  CS2R R116, SRZ ;  /* 0x0000000000747805 */ /* 0x000fe4000001ff00 */
[----:B------:R-:W-:Y:S02]  /*0ee0*/  CS2R R114, SRZ ;  /* 0x0000000000727805 */ /* 0x000fe4000001ff00 */
[----:B------:R-:W-:-:S02]  /*0ef0*/  CS2R R112, SRZ ;  /* 0x0000000000707805 */ /* 0x000fc4000001ff00 */
[----:B------:R-:W-:Y:S02]  /*0f00*/  CS2R R110, SRZ ;  /* 0x00000000006e7805 */ /* 0x000fe4000001ff00 */
[----:B------:R-:W-:Y:S02]  /*0f10*/  PLOP3.LUT P1, PT, PT, PT, UP0, 0x80, 0x0 ;  /* 0x000000000000781c */ /* 0x000fe40003f2f008 */
        /* <DEDUP_REMOVED lines=42> */
[----:B------:R-:W-:Y:S01]  /*11c0*/  CS2R R24, SRZ ;  /* 0x0000000000187805 */ /* 0x000fe2000001ff00 */
[----:B------:R-:W-:Y:S06]  /*11d0*/  @!P1 BRA `(.L_x_10) ;  /* 0x0000005000189947 */ /* 0x000fec0003800000 */
[----:B------:R-:W-:Y:S01]  /*11e0*/  SHF.R.S32.HI R3, RZ, 0x1f, R16 ;  /* 0x0000001fff037819 */ /* 0x000fe20000011410 */
[----:B------:R-:W0:Y:S01]  /*11f0*/  S2UR UR6, SR_CgaCtaId ;  /* 0x00000000000679c3 */ /* 0x000e220000008800 */
[----:B------:R-:W-:Y:S02]  /*1200*/  UMOV UR41, 0x400 ;  /* 0x0000040000297882 */ /* 0x000fe40000000000 */
[----:B------:R-:W-:-:S04]  /*1210*/  LEA.HI R17, R3, R16, RZ, 0x7 ;  /* 0x0000001003117211 */ /* 0x000fc800078f38ff */
[----:B------:R-:W-:-:S06]  /*1220*/  SHF.R.S32.HI R0, RZ, 0x7, R17 ;  /* 0x00000007ff007819 */ /* 0x000fcc0000011411 */
[----:B------:R-:W1:Y:S01]  /*1230*/  SHFL.IDX PT, R0, R0, RZ, 0x1f ;  /* 0x00001fff00007589 */ /* 0x000e6200000e0000 */
[----:B0-----:R-:W-:-:S04]  /*1240*/  ULEA UR41, UR6, UR41, 0x18 ;  /* 0x0000002906297291 */ /* 0x001fc8000f8ec03f */
[----:B------:R-:W-:-:S04]  /*1250*/  UIADD3 UR6, UR41, 0x18400, URZ ;  /* 0x0001840029067890 */ /* 0x000fc8000fffe03f */
[----:B------:R-:W-:Y:S01]  /*1260*/  ULOP3.LUT UP0, URZ, UR6, 0x1bf, URZ, 0xc0, !UPT ;  /* 0x000001bf063f7892 */ /* 0x000fe2000f80c03f */
[----:B-1----:R-:W-:-:S05]  /*1270*/  R2UR UR4, R0 ;  /* 0x00000000000472ca */ /* 0x002fca00000e0000 */
[----:B------:R-:W-:-:S08]  /*1280*/  PLOP3.LUT P0, PT, PT, PT, UP0, 0x80, 0x0 ;  /* 0x000000000000781c */ /* 0x000fd00003f0f008 */
[----:B------:R-:W-:-:S04]  /*1290*/  ULEA.HI UR5, UR4, UR4, URZ, 0x1 ;  /* 0x0000000404057291 */ /* 0x000fc8000f8f083f */
[----:B------:R-:W-:-:S04]  /*12a0*/  ULOP3.LUT UR5, UR5, 0x1e, URZ, 0xc0, !UPT ;  /* 0x0000001e05057892 */ /* 0x000fc8000f8ec03f */
[----:B------:R-:W-:-:S04]  /*12b0*/  UIADD3 UR5, UR4, -UR5, URZ ;  /* 0x8000000504057290 */ /* 0x000fc8000fffe03f */
[----:B------:R-:W-:-:S04]  /*12c0*/  ULEA UR5, UR5, UR6, 0xd ;  /* 0x0000000605057291 */ /* 0x000fc8000f8e683f */
[----:B------:R-:W-:-:S04]  /*12d0*/  USHF.R.U32.HI UR5, URZ, 0x4, UR5 ;  /* 0x000000043f057899 */ /* 0x000fc80008011605 */
[----:B------:R-:W-:Y:S01]  /*12e0*/  ULOP3.LUT UR44, UR5, 0x3fff, URZ, 0xc0, !UPT ;  /* 0x00003fff052c7892 */ /* 0x000fe2000f8ec03f */
[----:B------:R-:W-:Y:S11]  /*12f0*/  @!P0 BRA `(.L_x_11) ;  /* 0x0000000000408947 */ /* 0x000ff60003800000 */
[----:B------:R-:W-:Y:S01]  /*1300*/  MOV R0, 0x0 ;  /* 0x0000000000007802 */ /* 0x000fe20000000f00 */
[----:B------:R-:W-:Y:S01]  /*1310*/  ULDC.64 UR4, c[0x4][0x98] ;  /* 0x0100260000047ab9 */ /* 0x000fe20000000a00 */
[----:B------:R-:W-:Y:S01]  /*1320*/  ULDC.64 UR6, c[0x4][0x38] ;  /* 0x01000e0000067ab9 */ /* 0x000fe20000000a00 */
[----:B------:R-:W-:Y:S01]  /*1330*/  IMAD.U32 R4, RZ, RZ, UR4 ;  /* 0x00000004ff047e24 */ /* 0x000fe2000f8e00ff */
[----:B------:R0:W1:Y:S01]  /*1340*/  LDC.64 R14, c[0x4][R0] ;  /* 0x01000000000e7b82 */ /* 0x0000620000000a00 */
[----:B------:R-:W-:Y:S01]  /*1350*/  MOV R5, UR5 ;  /* 0x0000000500057c02 */ /* 0x000fe20008000f00 */
[----:B------:R-:W-:Y:S01]  /*1360*/  ULDC.64 UR4, c[0x4][0xa0] ;  /* 0x0100280000047ab9 */ /* 0x000fe20000000a00 */
[----:B------:R-:W-:Y:S01]  /*1370*/  IMAD.U32 R10, RZ, RZ, UR6 ;  /* 0x00000006ff0a7e24 */ /* 0x000fe2000f8e00ff */
[----:B------:R-:W-:Y:S01]  /*1380*/  MOV R11, UR7 ;  /* 0x00000007000b7c02 */ /* 0x000fe20008000f00 */
[----:B------:R-:W-:Y:S02]  /*1390*/  IMAD.U32 R6, RZ, RZ, UR4 ;  /* 0x00000004ff067e24 */ /* 0x000fe4000f8e00ff */
[----:B------:R-:W-:-:S02]  /*13a0*/  IMAD.U32 R7, RZ, RZ, UR5 ;  /* 0x00000005ff077e24 */ /* 0x000fc4000f8e00ff */
[----:B------:R-:W-:Y:S02]  /*13b0*/  IMAD.MOV.U32 R8, RZ, RZ, 0x70 ;  /* 0x00000070ff087424 */ /* 0x000fe400078e00ff */
[----:B------:R-:W-:Y:S02]  /*13c0*/  IMAD.MOV.U32 R12, RZ, RZ, 0x1 ;  /* 0x00000001ff0c7424 */ /* 0x000fe400078e00ff */
[----:B0-----:R-:W-:-:S07]  /*13d0*/  IMAD.MOV.U32 R13, RZ, RZ, RZ ;  /* 0x000000ffff0d7224 */ /* 0x001fce00078e00ff */
[----:B------:R-:W-:-:S07]  /*13e0*/  LEPC R20, `(.L_x_11) ;  /* 0x000000001014794e */ /* 0x000fce0000000000 */
[----:B-1----:R-:W-:Y:S05]  /*13f0*/  CALL.ABS.NOINC R14 ;  /* 0x000000000e007343 */ /* 0x002fea0003c00000 */
.L_x_11:
[----:B------:R-:W-:Y:S02]  /*1400*/  SHF.L.U32 R8, RZ, 0x1f, RZ ;  /* 0x0000001fff087819 */ /* 0x000fe400000006ff */
[----:B------:R-:W-:Y:S02]  /*1410*/  IADD3 R3, R2, 0x8, RZ ;  /* 0x0000000802037810 */ /* 0x000fe40007ffe0ff */
[----:B------:R-:W0:Y:S02]  /*1420*/  SYNCS.PHASECHK.TRANS64.TRYWAIT P0, [UR41+0x22800], R8 ;  /* 0x02280008ff0075a7 */ /* 0x000e240008000169 */
[----:B0-----:R-:W-:Y:S05]  /*1430*/  @!P0 BRA `(.L_x_12) ;  /* 0x000000a800888947 */ /* 0x001fea0003800000 */
.L_x_84:
[----:B------:R-:W-:Y:S05]  /*1440*/  WARPSYNC.ALL ;  /* 0x0000000000007948 */ /* 0x000fea0003800000 */
[----:B------:R-:W-:Y:S01]  /*1450*/  ULOP3.LUT UR4, UR39, 0x1, URZ, 0xfc, !UPT ;  /* 0x0000000127047892 */ /* 0x000fe2000f8efc3f */
[----:B------:R1:W-:Y:S03]  /*1460*/  BAR.SYNC.DEFER_BLOCKING R3, 0x100 ;  /* 0x000400030000751d */ /* 0x0003e60000010000 */
[----:B------:R-:W-:-:S06]  /*1470*/  UISETP.NE.AND UP0, UPT, UR4, 0x3, UPT ;  /* 0x000000030400788c */ /* 0x000fcc000bf05270 */
[----:B------:R-:W-:-:S13]  /*1480*/  PLOP3.LUT P0, PT, PT, PT, UP0, 0x80, 0x0 ;  /* 0x000000000000781c */ /* 0x000fda0003f0f008 */
[----:B-1----:R-:W-:Y:S05]  /*1490*/  @!P0 BRA `(.L_x_13) ;  /* 0x0000000000048947 */ /* 0x002fea0003800000 */
[----:B------:R-:W-:Y:S01]  /*14a0*/  BPT.TRAP 0x1 ;  /* 0x000000040000795c */ /* 0x000fe20000300000 */
.L_x_13:
[----:B------:R1:W2:Y:S01]  /*14b0*/  SYNCS.PHASECHK.TRANS64.TRYWAIT P1, [UR41+0x22830], R8 ;  /* 0x02283008ff0075a7 */ /* 0x0002a20008020169 */
[----:B------:R-:W-:Y:S05]  /*14c0*/  @!P0 BRA `(.L_x_14) ;  /* 0x0000000000048947 */ /* 0x000fea0003800000 */
[----:B------:R-:W-:Y:S01]  /*14d0*/  BPT.TRAP 0x1 ;  /* 0x000000040000795c */ /* 0x000fe20000300000 */
.L_x_14:
[----:B--2---:R-:W-:Y:S05]  /*14e0*/  @P1 BRA `(.L_x_15) ;  /* 0x0000000000081947 */ /* 0x004fea0003800000 */
[----:B------:R-:W2:Y:S02]  /*14f0*/  SYNCS.PHASECHK.TRANS64.TRYWAIT P1, [UR41+0x22830], R8 ;  /* 0x02283008ff0075a7 */ /* 0x000ea40008020169 */
[----:B--2---:R-:W-:Y:S05]  /*1500*/  @!P1 BRA `(.L_x_16) ;  /* 0x000000a8006c9947 */ /* 0x004fea0003800000 */
.L_x_15:
[----:B------:R-:W-:Y:S01]  /*1510*/  UIADD3 UR4, UR41, 0x1c400, URZ ;  /* 0x0001c40029047890 */ /* 0x000fe2000fffe03f */
[----:B------:R-:W-:Y:S01]  /*1520*/  WARPGROUP.ARRIVE ;  /* 0x00000000000079c5 */ /* 0x000fe20000000000 */
[----:B------:R-:W-:Y:S01]  /*1530*/  ULOP3.LUT UR8, UR44, 0x10000, URZ, 0xfc, !UPT ;  /* 0x000100002c087892 */ /* 0x000fe2000f8efc3f */
[----:B------:R-:W-:Y:S01]  /*1540*/  IADD3 R0, -R2, 0xb, RZ ;  /* 0x0000000b02007810 */ /* 0x000fe20007ffe1ff */
[----:B------:R-:W-:-:S03]  /*1550*/  USHF.R.U32.HI UR4, URZ, 0x4, UR4 ;  /* 0x000000043f047899 */ /* 0x000fc60008011604 */
[----:B------:R-:W2:Y:S01]  /*1560*/  S2UR UR26, SR_CgaCtaId ;  /* 0x00000000001a79c3 */ /* 0x000ea20000008800 */
[----:B------:R-:W-:Y:S01]  /*1570*/  UMOV UR9, 0x40000040 ;  /* 0x4000004000097882 */ /* 0x000fe20000000000 */
[----:B------:R-:W-:Y:S01]  /*1580*/  UMOV UR7, 0x40000040 ;  /* 0x4000004000077882 */ /* 0x000fe20000000000 */
[----:B------:R-:W-:Y:S01]  /*1590*/  ULOP3.LUT UR4, UR4, 0x3fff, URZ, 0xc0, !UPT ;  /* 0x00003fff04047892 */ /* 0x000fe2000f8ec03f */
[----:B------:R-:W-:Y:S01]  /*15a0*/  UMOV UR5, UR9 ;  /* 0x0000000900057c82 */ /* 0x000fe20008000000 */
[----:B------:R-:W-:Y:S02]  /*15b0*/  UIADD3 UR12, UR8, 0x2, URZ ;  /* 0x00000002080c7890 */ /* 0x000fe4000fffe03f */
[----:B------:R-:W-:Y:S01]  /*15c0*/  ULOP3.LUT UR6, UR4, 0x10000, URZ, 0xfc, !UPT ;  /* 0x0001000004067892 */ /* 0x000fe2000f8efc3f */
[----:B------:R-:W-:Y:S02]  /*15d0*/  UMOV UR13, 0x40000040 ;  /* 0x40000040000d7882 */ /* 0x000fe40000000000 */
[----:B------:R-:W-:Y:S01]  /*15e0*/  UMOV UR4, UR8 ;  /* 0x0000000800047c82 */ /* 0x000fe20008000000 */
[----:B------:R-:W-:Y:S01]  /*15f0*/  UIADD3 UR14, UR6, 0x2, URZ ;  /* 0x00000002060e7890 */ /* 0x000fe2000fffe03f */
[----:B------:R-:W-:Y:S01]  /*1600*/  UMOV UR15, 0x40000040 ;  /* 0x40000040000f7882 */ /* 0x000fe20000000000 */
[----:B------:R-:W-:-:S03]  /*1610*/  UIADD3 UR16, UR8, 0x4, URZ ;  /* 0x0000000408107890 */ /* 0x000fc6000fffe03f */
[----:B------:R-:W-:Y:S01]  /*1620*/  HGMMA.64x96x16.F32.BF16 R24, gdesc[UR4], RZ, !UPT, gsb0 ;  /* 0x01600000041879f0 */ /* 0x000fe2000c0018ff */
[----:B------:R-:W-:Y:S01]  /*1630*/  UIADD3 UR18, UR6, 0x4, URZ ;  /* 0x0000000406127890 */ /* 0x000fe2000fffe03f */
[----:B------:R-:W-:Y:S01]  /*1640*/  UMOV UR17, 0x40000040 ;  /* 0x4000004000117882 */ /* 0x000fe20000000000 */
[----:B------:R-:W-:Y:S01]  /*1650*/  UMOV UR19, 0x40000040 ;  /* 0x4000004000137882 */ /* 0x000fe20000000000 */
[----:B------:R-:W-:Y:S02]  /*1660*/  UIADD3 UR20, UR8, 0x6, URZ ;  /* 0x0000000608147890 */ /* 0x000fe4000fffe03f */
[----:B------:R-:W-:Y:S01]  /*1670*/  UIADD3 UR22, UR6, 0x6, URZ ;  /* 0x0000000606167890 */ /* 0x000fe2000fffe03f */
[----:B------:R-:W-:Y:S01]  /*1680*/  UMOV UR21, 0x40000040 ;  /* 0x4000004000157882 */ /* 0x000fe20000000000 */
[----:B------:R-:W-:Y:S01]  /*1690*/  UMOV UR23, 0x40000040 ;  /* 0x4000004000177882 */ /* 0x000fe20000000000 */
[----:B------:R-:W-:Y:S02]  /*16a0*/  WARPGROUP.DEPBAR.LE gsb0, 0x0 ;  /* 0x00008000000079c5 */ /* 0x000fe40000010000 */
[----:B------:R-:W-:-:S06]  /*16b0*/  WARPGROUP.ARRIVE ;  /* 0x00000000000079c5 */ /* 0x000fcc0000000000 */
[----:B------:R-:W-:Y:S03]  /*16c0*/  HGMMA.64x96x16.F32.BF16 R24, gdesc[UR12], R24, gsb0 ;  /* 0x016000000c1879f0 */ /* 0x000fe60008001818 */
[----:B------:R-:W-:Y:S02]  /*16d0*/  WARPGROUP.DEPBAR.LE gsb0, 0x0 ;  /* 0x00008000000079c5 */ /* 0x000fe40000010000 */
[----:B------:R-:W-:-:S06]  /*16e0*/  WARPGROUP.ARRIVE ;  /* 0x00000000000079c5 */ /* 0x000fcc0000000000 */
[----:B------:R-:W-:Y:S03]  /*16f0*/  HGMMA.64x96x16.F32.BF16 R24, gdesc[UR16], R24, gsb0 ;  /* 0x01600000101879f0 */ /* 0x000fe60008001818 */
[----:B------:R-:W-:Y:S02]  /*1700*/  WARPGROUP.DEPBAR.LE gsb0, 0x0 ;  /* 0x00008000000079c5 */ /* 0x000fe40000010000 */
[----:B------:R-:W-:-:S06]  /*1710*/  WARPGROUP.ARRIVE ;  /* 0x00000000000079c5 */ /* 0x000fcc0000000000 */
[----:B------:R-:W-:Y:S03]  /*1720*/  HGMMA.64x96x16.F32.BF16 R24, gdesc[UR20], R24, gsb0 ;  /* 0x01600000141879f0 */ /* 0x000fe60008001818 */
[----:B------:R-:W-:Y:S02]  /*1730*/  WARPGROUP.DEPBAR.LE gsb0, 0x0 ;  /* 0x00008000000079c5 */ /* 0x000fe40000010000 */
[----:B------:R3:W-:Y:S06]  /*1740*/  BAR.ARV R0, 0x100 ;  /* 0x000400000000751d */ /* 0x0007ec0000002000 */
[----:B--2---:R-:W-:Y:S05]  /*1750*/  @!P0 BRA `(.L_x_17) ;  /* 0x0000000000048947 */ /* 0x004fea0003800000 */
[----:B------:R-:W-:Y:S01]  /*1760*/  BPT.TRAP 0x1 ;  /* 0x000000040000795c */ /* 0x000fe20000300000 */
.L_x_17:
[----:B------:R-:W-:Y:S01]  /*1770*/  LOP3.LUT R17, R17, 0xffffff80, RZ, 0xc0, !PT ;  /* 0xffffff8011117812 */ /* 0x000fe200078ec0ff */
[----:B------:R-:W-:Y:S01]  /*1780*/  ULDC UR4, c[0x0][0x9d8] ;  /* 0x0002760000047ab9 */ /* 0x000fe20000000800 */
[----:B------:R-:W-:Y:S01]  /*1790*/  UIMAD UR42, UR43, -0x60, UR42 ;  /* 0xffffffa02b2a78a4 */ /* 0x000fe2000f8e022a */
[----:B------:R-:W-:Y:S01]  /*17a0*/  FMUL.FTZ R24, R24, UR4 ;  /* 0x0000000418187c20 */ /* 0x000fe20008410000 */
[----:B------:R-:W-:Y:S01]  /*17b0*/  FMUL.FTZ R25, R25, UR4 ;  /* 0x0000000419197c20 */ /* 0x000fe20008410000 */
[----:B------:R-:W-:Y:S02]  /*17c0*/  IMAD.IADD R17, R16, 0x1, -R17 ;  /* 0x0000000110117824 */ /* 0x000fe400078e0a11 */
[----:B------:R-:W-:Y:S01]  /*17d0*/  FMUL.FTZ R28, R28, UR4 ;  /* 0x000000041c1c7c20 */ /* 0x000fe20008410000 */
[----:B------:R-:W-:Y:S01]  /*17e0*/  UIADD3 UR42, UR42, 0x60, URZ ;  /* 0x000000602a2a7890 */ /* 0x000fe2000fffe03f */
[----:B------:R-:W-:Y:S01]  /*17f0*/  FMUL.FTZ R29, R29, UR4 ;  /* 0x000000041d1d7c20 */ /* 0x000fe20008410000 */
[----:B------:R-:W2:Y:S01]  /*1800*/  MUFU.TANH R24, R24 ;  /* 0x0000001800187308 */ /* 0x000ea20000002400 */
[----:B------:R-:W-:Y:S01]  /*1810*/  SHF.R.S32.HI R4, RZ, 0x1f, R17 ;  /* 0x0000001fff047819 */ /* 0x000fe20000011411 */
[----:B------:R-:W-:Y:S01]  /*1820*/  FMUL.FTZ R32, R32, UR4 ;  /* 0x0000000420207c20 */ /* 0x000fe20008410000 */
[----:B------:R-:W-:Y:S01]  /*1830*/  FMUL.FTZ R26, R26, UR4 ;  /* 0x000000041a1a7c20 */ /* 0x000fe20008410000 */
[----:B0-----:R-:W-:Y:S01]  /*1840*/  IMAD.U32 R5, RZ, RZ, UR42 ;  /* 0x0000002aff057e24 */ /* 0x001fe2000f8e00ff */
[----:B------:R-:W-:Y:S01]  /*1850*/  LEA.HI R4, R4, R17, RZ, 0x2 ;  /* 0x0000001104047211 */ /* 0x000fe200078f10ff */
[----:B------:R-:W-:Y:S01]  /*1860*/  FMUL.FTZ R33, R33, UR4 ;  /* 0x0000000421217c20 */ /* 0x000fe20008410000 */
[----:B------:R-:W-:Y:S01]  /*1870*/  FMUL.FTZ R27, R27, UR4 ;  /* 0x000000041b1b7c20 */ /* 0x000fe20008410000 */
[----:B------:R-:W0:Y:S01]  /*1880*/  MUFU.TANH R25, R25 ;  /* 0x0000001900197308 */ /* 0x000e220000002400 */
[----:B------:R-:W-:Y:S01]  /*1890*/  LOP3.LUT R4, R4, 0x7ffffffc, RZ, 0xc0, !PT ;  /* 0x7ffffffc04047812 */ /* 0x000fe200078ec0ff */
[----:B------:R-:W-:Y:S01]  /*18a0*/  FMUL.FTZ R36, R36, UR4 ;  /* 0x0000000424247c20 */ /* 0x000fe20008410000 */
[----:B------:R-:W-:Y:S01]  /*18b0*/  FMUL.FTZ R30, R30, UR4 ;  /* 0x000000041e1e7c20 */ /* 0x000fe20008410000 */
[----:B------:R-:W-:Y:S01]  /*18c0*/  FMUL.FTZ R37, R37, UR4 ;  /* 0x0000000425257c20 */ /* 0x000fe20008410000 */
[----:B------:R-:W-:Y:S01]  /*18d0*/  FMUL.FTZ R31, R31, UR4 ;  /* 0x000000041f1f7c20 */ /* 0x000fe20008410000 */
[----:B------:R-:W-:-:S02]  /*18e0*/  IMAD.IADD R4, R17, 0x1, -R4 ;  /* 0x0000000111047824 */ /* 0x000fc400078e0a04 */
[----:B------:R-:W-:Y:S01]  /*18f0*/  FMUL.FTZ R40, R40, UR4 ;  /* 0x0000000428287c20 */ /* 0x000fe20008410000 */
[----:B------:R-:W4:Y:S01]  /*1900*/  MUFU.TANH R28, R28 ;  /* 0x0000001c001c7308 */ /* 0x000f220000002400 */
[----:B------:R-:W-:Y:S01]  /*1910*/  FMUL.FTZ R34, R34, UR4 ;  /* 0x0000000422227c20 */ /* 0x000fe20008410000 */
[----:B------:R-:W-:Y:S02]  /*1920*/  IMAD R4, R4, -0x2, R5 ;  /* 0xfffffffe04047824 */ /* 0x000fe400078e0205 */
[----:B------:R-:W-:Y:S01]  /*1930*/  FMUL.FTZ R41, R41, UR4 ;  /* 0x0000000429297c20 */ /* 0x000fe20008410000 */
[----:B------:R-:W-:Y:S01]  /*1940*/  FMUL.FTZ R35, R35, UR4 ;  /* 0x0000000423237c20 */ /* 0x000fe20008410000 */
[----:B------:R-:W-:Y:S01]  /*1950*/  FMUL.FTZ R44, R44, UR4 ;  /* 0x000000042c2c7c20 */ /* 0x000fe20008410000 */
[----:B------:R-:W-:Y:S01]  /*1960*/  FMUL.FTZ R38, R38, UR4 ;  /* 0x0000000426267c20 */ /* 0x000fe20008410000 */
[C---:B------:R-:W-:Y:S01]  /*1970*/  ISETP.GT.AND P6, PT, R4.reuse, RZ, PT ;  /* 0x000000ff0400720c */ /* 0x040fe20003fc4270 */
[----:B------:R-:W5:Y:S01]  /*1980*/  MUFU.TANH R29, R29 ;  /* 0x0000001d001d7308 */ /* 0x000f620000002400 */
[C---:B------:R-:W-:Y:S01]  /*1990*/  ISETP.GT.AND P5, PT, R4.reuse, 0x1, PT ;  /* 0x000000010400780c */ /* 0x040fe20003fa4270 */
[----:B------:R-:W-:Y:S01]  /*19a0*/  FMUL.FTZ R45, R45, UR4 ;  /* 0x000000042d2d7c20 */ /* 0x000fe20008410000 */
[----:B------:R-:W-:Y:S01]  /*19b0*/  ISETP.GT.AND P4, PT, R4, 0x8, PT ;  /* 0x000000080400780c */ /* 0x000fe20003f84270 */
[----:B------:R-:W-:Y:S01]  /*19c0*/  FMUL.FTZ R39, R39, UR4 ;  /* 0x0000000427277c20 */ /* 0x000fe20008410000 */
[----:B--2---:R-:W-:Y:S01]  /*19d0*/  FSEL R24, R24, -INF , P6 ;  /* 0xff80000018187808 */ /* 0x004fe20003000000 */
[----:B------:R-:W-:Y:S01]  /*19e0*/  FMUL.FTZ R48, R48, UR4 ;  /* 0x0000000430307c20 */ /* 0x000fe20008410000 */
[----:B0-----:R-:W-:Y:S01]  /*19f0*/  FSEL R25, R25, -INF , P5 ;  /* 0xff80000019197808 */ /* 0x001fe20002800000 */
[----:B------:R-:W0:Y:S01]  /*1a00*/  MUFU.TANH R32, R32 ;  /* 0x0000002000207308 */ /* 0x000e220000002400 */
[----:B------:R-:W-:Y:S01]  /*1a10*/  ISETP.GT.AND P3, PT, R4, 0x9, PT ;  /* 0x000000090400780c */ /* 0x000fe20003f64270 */
[----:B------:R-:W-:Y:S01]  /*1a20*/  FMUL.FTZ R42, R42, UR4 ;  /* 0x000000042a2a7c20 */ /* 0x000fe20008410000 */
[----:B----4-:R-:W-:Y:S01]  /*1a30*/  FSEL R28, R28, -INF , P4 ;  /* 0xff8000001c1c7808 */ /* 0x010fe20002000000 */
[----:B------:R-:W-:Y:S01]  /*1a40*/  FMUL.FTZ R49, R49, UR4 ;  /* 0x0000000431317c20 */ /* 0x000fe20008410000 */
[----:B------:R-:W-:Y:S01]  /*1a50*/  FMNMX.FTZ R5, R24, R25, !PT ;  /* 0x0000001918057209 */ /* 0x000fe20007810000 */
[----:B------:R-:W-:Y:S01]  /*1a60*/  FMUL.FTZ R43, R43, UR4 ;  /* 0x000000042b2b7c20 */ /* 0x000fe20008410000 */
[----:B------:R-:W-:Y:S01]  /*1a70*/  ISETP.GT.AND P2, PT, R4, 0x10, PT ;  /* 0x000000100400780c */ /* 0x000fe20003f44270 */
[----:B------:R-:W2:Y:S01]  /*1a80*/  MUFU.TANH R26, R26 ;  /* 0x0000001a001a7308 */ /* 0x000ea20000002400 */
[----:B-----5:R-:W-:Y:S01]  /*1a90*/  FSEL R29, R29, -INF , P3 ;  /* 0xff8000001d1d7808 */ /* 0x020fe20001800000 */
[----:B------:R-:W-:Y:S01]  /*1aa0*/  FMUL.FTZ R52, R52, UR4 ;  /* 0x0000000434347c20 */ /* 0x000fe20008410000 */
[----:B------:R-:W-:Y:S01]  /*1ab0*/  FMNMX.FTZ R6, R28, R5, !PT ;  /* 0x000000051c067209 */ /* 0x000fe20007810000 */
[----:B------:R-:W-:Y:S01]  /*1ac0*/  FMUL.FTZ R46, R46, UR4 ;  /* 0x000000042e2e7c20 */ /* 0x000fe20008410000 */
[----:B------:R-:W-:Y:S01]  /*1ad0*/  ISETP.GT.AND P1, PT, R4, 0x11, PT ;  /* 0x000000110400780c */ /* 0x000fe20003f24270 */
[----:B------:R-:W-:Y:S01]  /*1ae0*/  FMUL.FTZ R53, R53, UR4 ;  /* 0x0000000435357c20 */ /* 0x000fe20008410000 */
[----:B------:R-:W-:Y:S01]  /*1af0*/  FMNMX.FTZ R5, R29, R6, !PT ;  /* 0x000000061d057209 */ /* 0x000fe20007810000 */
[----:B------:R-:W4:Y:S01]  /*1b00*/  MUFU.TANH R33, R33 ;  /* 0x0000002100217308 */ /* 0x000f220000002400 */
[----:B0-----:R-:W-:Y:S01]  /*1b10*/  FSEL R32, R32, -INF , P2 ;  /* 0xff80000020207808 */ /* 0x001fe20001000000 */
[----:B------:R-:W-:Y:S01]  /*1b20*/  FMUL.FTZ R47, R47, UR4 ;  /* 0x000000042f2f7c20 */ /* 0x000fe20008410000 */
[----:B------:R-:W-:Y:S01]  /*1b30*/  FMUL.FTZ R56, R56, UR4 ;  /* 0x0000000438387c20 */ /* 0x000fe20008410000 */
[----:B------:R-:W-:Y:S01]  /*1b40*/  FMUL.FTZ R50, R50, UR4 ;  /* 0x0000000432327c20 */ /* 0x000fe20008410000 */
[----:B------:R-:W-:Y:S01]  /*1b50*/  FMNMX.FTZ R6, R32, R5, !PT ;  /* 0x0000000520067209 */ /* 0x000fe20007810000 */
[----:B------:R-:W-:Y:S01]  /*1b60*/  FMUL.FTZ R57, R57, UR4 ;  /* 0x0000000439397c20 */ /* 0x000fe20008410000 */
[----:B------:R-:W-:Y:S01]  /*1b70*/  FMUL.FTZ R51, R51, UR4 ;  /* 0x0000000433337c20 */ /* 0x000fe20008410000 */
[----:B------:R-:W0:Y:S01]  /*1b80*/  MUFU.TANH R27, R27 ;  /* 0x0000001b001b7308 */ /* 0x000e220000002400 */
[----:B--2---:R-:W-:Y:S01]  /*1b90*/  FSEL R26, R26, -INF , P6 ;  /* 0xff8000001a1a7808 */ /* 0x004fe20003000000 */
[----:B------:R-:W-:Y:S01]  /*1ba0*/  FMUL.FTZ R60, R60, UR4 ;  /* 0x000000043c3c7c20 */ /* 0x000fe20008410000 */
[----:B------:R-:W-:Y:S01]  /*1bb0*/  ISETP.GT.AND P6, PT, R4, 0x18, PT ;  /* 0x000000180400780c */ /* 0x000fe20003fc4270 */
[----:B------:R-:W-:Y:S01]  /*1bc0*/  FMUL.FTZ R54, R54, UR4 ;  /* 0x0000000436367c20 */ /* 0x000fe20008410000 */
[----:B------:R-:W-:Y:S01]  /*1bd0*/  FMUL.FTZ R61, R61, UR4 ;  /* 0x000000043d3d7c20 */ /* 0x000fe20008410000 */
[----:B------:R-:W-:Y:S01]  /*1be0*/  FMUL.FTZ R55, R55, UR4 ;  /* 0x0000000437377c20 */ /* 0x000fe20008410000 */
[----:B------:R-:W-:Y:S01]  /*1bf0*/  FMUL.FTZ R64, R64, UR4 ;  /* 0x0000000440407c20 */ /* 0x000fe20008410000 */
[----:B------:R-:W2:Y:S01]  /*1c00*/  MUFU.TANH R36, R36 ;  /* 0x0000002400247308 */ /* 0x000ea20000002400 */
[----:B----4-:R-:W-:Y:S01]  /*1c10*/  FSEL R33, R33, -INF , P1 ;  /* 0xff80000021217808 */ /* 0x010fe20000800000 */
[----:B------:R-:W-:Y:S01]  /*1c20*/  FMUL.FTZ R58, R58, UR4 ;  /* 0x000000043a3a7c20 */ /* 0x000fe20008410000 */
[----:B------:R-:W-:Y:S01]  /*1c30*/  FMUL.FTZ R65, R65, UR4 ;  /* 0x0000000441417c20 */ /* 0x000fe20008410000 */
[----:B------:R-:W-:Y:S01]  /*1c40*/  FMUL.FTZ R59, R59, UR4 ;  /* 0x000000043b3b7c20 */ /* 0x000fe20008410000 */
[----:B------:R-:W-:Y:S01]  /*1c50*/  FMNMX.FTZ R5, R33, R6, !PT ;  /* 0x0000000621057209 */ /* 0x000fe20007810000 */
[----:B------:R-:W-:Y:S01]  /*1c60*/  FMUL.FTZ R68, R68, UR4 ;  /* 0x0000000444447c20 */ /* 0x000fe20008410000 */
[----:B------:R-:W-:Y:S01]  /*1c70*/  FMUL.FTZ R69, R69, UR4 ;  /* 0x0000000445457c20 */ /* 0x000fe20008410000 */
[----:B------:R-:W4:Y:S01]  /*1c80*/  MUFU.TANH R30, R30 ;  /* 0x0000001e001e7308 */ /* 0x000f220000002400 */
[----:B0-----:R-:W-:Y:S01]  /*1c90*/  FSEL R27, R27, -INF , P5 ;  /* 0xff8000001b1b7808 */ /* 0x001fe20002800000 */
[----:B------:R-:W-:Y:S01]  /*1ca0*/  FMUL.FTZ R62, R62, UR4 ;  /* 0x000000043e3e7c20 */ /* 0x000fe20008410000 */
[----:B------:R-:W-:Y:S01]  /*1cb0*/  ISETP.GT.AND P5, PT, R4, 0x19, PT ;  /* 0x000000190400780c */ /* 0x000fe20003fa4270 */
[----:B------:R-:W-:Y:S01]  /*1cc0*/  FMUL.FTZ R63, R63, UR4 ;  /* 0x000000043f3f7c20 */ /* 0x000fe20008410000 */
[----:B------:R-:W-:Y:S01]  /*1cd0*/  FMUL.FTZ R66, R66, UR4 ;  /* 0x0000000442427c20 */ /* 0x000fe20008410000 */
[----:B------:R-:W-:Y:S01]  /*1ce0*/  FMUL.FTZ R67, R67, UR4 ;  /* 0x0000000443437c20 */ /* 0x000fe20008410000 */
[----:B------:R-:W-:Y:S01]  /*1cf0*/  FMUL.FTZ R70, R70, UR4 ;  /* 0x0000000446467c20 */ /* 0x000fe20008410000 */
[----:B------:R-:W0:Y:S01]  /*1d00*/  MUFU.TANH R37, R37 ;  /* 0x0000002500257308 */ /* 0x000e220000002400 */
[----:B--2---:R-:W-:Y:S01]  /*1d10*/  FSEL R36, R36, -INF , P6 ;  /* 0xff80000024247808 */ /* 0x004fe20003000000 */
[----:B------:R-:W-:Y:S01]  /*1d20*/  FMUL.FTZ R71, R71, UR4 ;  /* 0x0000000447477c20 */ /* 0x000fe20008410000 */
[----:B------:R-:W-:Y:S01]  /*1d30*/  ULDC UR10, c[0x0][0x988] ;  /* 0x00026200000a7ab9 */ /* 0x000fe20000000800 */
[----:B------:R-:W-:Y:S01]  /*1d40*/  P2R R10, PR, RZ, 0x1 ;  /* 0x00000001ff0a7803 */ /* 0x000fe20000000000 */
[----:B------:R-:W-:Y:S01]  /*1d50*/  UIADD3 UR4, UR41, 0x22840, URZ ;  /* 0x0002284029047890 */ /* 0x000fe2000fffe03f */
[----:B------:R-:W-:-:S02]  /*1d60*/  FMNMX.FTZ R6, R36, R5, !PT ;  /* 0x0000000524067209 */ /* 0x000fc40007810000 */
[----:B------:R-:W2:Y:S01]  /*1d70*/  MUFU.TANH R31, R31 ;  /* 0x0000001f001f7308 */ /* 0x000ea20000002400 */
[----:B----4-:R-:W-:Y:S01]  /*1d80*/  FSEL R30, R30, -INF , P4 ;  /* 0xff8000001e1e7808 */ /* 0x010fe20002000000 */
[----:B------:R-:W-:Y:S01]  /*1d90*/  UPRMT UR4, UR26, 0x654, UR4 ;  /* 0x000006541a047896 */ /* 0x000fe20008000004 */
[----:B------:R-:W-:-:S05]  /*1da0*/  ISETP.GT.AND P4, PT, R4, 0x20, PT ;  /* 0x000000200400780c */ /* 0x000fca0003f84270 */
[----:B------:R-:W4:Y:S01]  /*1db0*/  MUFU.TANH R40, R40 ;  /* 0x0000002800287308 */ /* 0x000f220000002400 */
[----:B0-----:R-:W-:Y:S02]  /*1dc0*/  FSEL R37, R37, -INF , P5 ;  /* 0xff80000025257808 */ /* 0x001fe40002800000 */
[----:B------:R-:W-:Y:S02]  /*1dd0*/  SYNCS.ARRIVE.TRANS64.RED.A1T0 RZ, [UR4], RZ ;  /* 0x000000ffffff79a7 */ /* 0x000fe40008100404 */
[----:B------:R-:W-:-:S03]  /*1de0*/  FMNMX.FTZ R5, R37, R6, !PT ;  /* 0x0000000625057209 */ /* 0x000fc60007810000 */
[----:B------:R-:W0:Y:S01]  /*1df0*/  MUFU.TANH R34, R34 ;  /* 0x0000002200227308 */ /* 0x000e220000002400 */
[----:B--2---:R-:W-:Y:S02]  /*1e00*/  FSEL R31, R31, -INF , P3 ;  /* 0xff8000001f1f7808 */ /* 0x004fe40001800000 */
[----:B------:R-:W-:-:S05]  /*1e10*/  ISETP.GT.AND P3, PT, R4, 0x21, PT ;  /* 0x000000210400780c */ /* 0x000fca0003f64270 */
[----:B------:R-:W2:Y:S01]  /*1e20*/  MUFU.TANH R41, R41 ;  /* 0x0000002900297308 */ /* 0x000ea20000002400 */
[----:B----4-:R-:W-:-:S04]  /*1e30*/  FSEL R40, R40, -INF , P4 ;  /* 0xff80000028287808 */ /* 0x010fc80002000000 */
[----:B------:R-:W-:-:S03]  /*1e40*/  FMNMX.FTZ R6, R40, R5, !PT ;  /* 0x0000000528067209 */ /* 0x000fc60007810000 */
[----:B------:R-:W4:Y:S01]  /*1e50*/  MUFU.TANH R35, R35 ;  /* 0x0000002300237308 */ /* 0x000f220000002400 */
[----:B0-----:R-:W-:Y:S02]  /*1e60*/  FSEL R34, R34, -INF , P2 ;  /* 0xff80000022227808 */ /* 0x001fe40001000000 */
[----:B------:R-:W-:-:S05]  /*1e70*/  ISETP.GT.AND P2, PT, R4, 0x28, PT ;  /* 0x000000280400780c */ /* 0x000fca0003f44270 */
[----:B------:R-:W0:Y:S01]  /*1e80*/  MUFU.TANH R44, R44 ;  /* 0x0000002c002c7308 */ /* 0x000e220000002400 */
[----:B--2---:R-:W-:-:S04]  /*1e90*/  FSEL R41, R41, -INF , P3 ;  /* 0xff80000029297808 */ /* 0x004fc80001800000 */
[----:B------:R-:W-:-:S03]  /*1ea0*/  FMNMX.FTZ R5, R41, R6, !PT ;  /* 0x0000000629057209 */ /* 0x000fc60007810000 */
[----:B------:R-:W2:Y:S01]  /*1eb0*/  MUFU.TANH R38, R38 ;  /* 0x0000002600267308 */ /* 0x000ea20000002400 */
[----:B----4-:R-:W-:Y:S02]  /*1ec0*/  FSEL R35, R35, -INF , P1 ;  /* 0xff80000023237808 */ /* 0x010fe40000800000 */
[----:B------:R-:W-:-:S05]  /*1ed0*/  ISETP.GT.AND P1, PT, R4, 0x29, PT ;  /* 0x000000290400780c */ /* 0x000fca0003f24270 */
[----:B------:R-:W4:Y:S01]  /*1ee0*/  MUFU.TANH R45, R45 ;  /* 0x0000002d002d7308 */ /* 0x000f220000002400 */
[----:B0-----:R-:W-:-:S04]  /*1ef0*/  FSEL R44, R44, -INF , P2 ;  /* 0xff8000002c2c7808 */ /* 0x001fc80001000000 */
        /* <DEDUP_REMOVED lines=74> */
[----:B--2---:R-:W-:-:S04]  /*23a0*/  FSEL R69, R69, -INF , P1 ;  /* 0xff80000045457808 */ /* 0x004fc80000800000 */
[----:B------:R-:W-:-:S03]  /*23b0*/  FMNMX.FTZ R5, R69, R4, !PT ;  /* 0x0000000445057209 */ /* 0x000fc60007810000 */
[----:B------:R-:W2:Y:S01]  /*23c0*/  MUFU.TANH R66, R66 ;  /* 0x0000004200427308 */ /* 0x000ea20000002400 */
[----:B----4-:R-:W-:Y:S01]  /*23d0*/  FSEL R62, R62, -INF , P6 ;  /* 0xff8000003e3e7808 */ /* 0x010fe20003000000 */
[----:B------:R-:W4:Y:S06]  /*23e0*/  SHFL.BFLY PT, R4, R5, 0x2, 0x1f ;  /* 0x0c401f0005047f89 */ /* 0x000f2c00000e0000 */
[----:B------:R-:W5:Y:S01]  /*23f0*/  MUFU.TANH R67, R67 ;  /* 0x0000004300437308 */ /* 0x000f620000002400 */
[----:B0-----:R-:W-:-:S07]  /*2400*/  FSEL R63, R63, -INF , P5 ;  /* 0xff8000003f3f7808 */ /* 0x001fce0002800000 */
[----:B------:R-:W0:Y:S01]  /*2410*/  MUFU.TANH R70, R70 ;  /* 0x0000004600467308 */ /* 0x000e220000002400 */
[----:B--2---:R-:W-:-:S07]  /*2420*/  FSEL R66, R66, -INF , P4 ;  /* 0xff80000042427808 */ /* 0x004fce0002000000 */
[----:B------:R-:W2:Y:S01]  /*2430*/  MUFU.TANH R71, R71 ;  /* 0x0000004700477308 */ /* 0x000ea20000002400 */
[----:B-----5:R-:W-:Y:S02]  /*2440*/  FSEL R67, R67, -INF , P3 ;  /* 0xff80000043437808 */ /* 0x020fe40001800000 */
[----:B----4-:R-:W-:Y:S02]  /*2450*/  FMNMX.FTZ R6, R5, R4, !PT ;  /* 0x0000000405067209 */ /* 0x010fe40007810000 */
[----:B------:R-:W-:-:S03]  /*2460*/  FMNMX.FTZ R5, R26, R27, !PT ;  /* 0x0000001b1a057209 */ /* 0x000fc60007810000 */
[----:B------:R-:W4:Y:S01]  /*2470*/  SHFL.BFLY PT, R7, R6, 0x1, 0x1f ;  /* 0x0c201f0006077f89 */ /* 0x000f2200000e0000 */
[----:B0-----:R-:W-:Y:S02]  /*2480*/  FSEL R70, R70, -INF , P2 ;  /* 0xff80000046467808 */ /* 0x001fe40001000000 */
[----:B--2---:R-:W-:Y:S02]  /*2490*/  FSEL R71, R71, -INF , P1 ;  /* 0xff80000047477808 */ /* 0x004fe40000800000 */
[----:B----4-:R-:W-:Y:S02]  /*24a0*/  FMNMX.FTZ R4, R6, R7, !PT ;  /* 0x0000000706047209 */ /* 0x010fe40007810000 */
[----:B------:R-:W-:Y:S02]  /*24b0*/  FMNMX.FTZ R6, R30, R5, !PT ;  /* 0x000000051e067209 */ /* 0x000fe40007810000 */
[C---:B------:R-:W-:Y:S01]  /*24c0*/  FSETP.NEU.FTZ.AND P0, PT, R4.reuse, -INF , PT ;  /* 0xff8000000400780b */ /* 0x040fe20003f1d000 */
[----:B------:R-:W-:Y:S01]  /*24d0*/  FMUL.FTZ R7, R4, UR10 ;  /* 0x0000000a04077c20 */ /* 0x000fe20008410000 */
[----:B------:R-:W-:-:S04]  /*24e0*/  FMNMX.FTZ R5, R31, R6, !PT ;  /* 0x000000061f057209 */ /* 0x000fc80007810000 */
[----:B------:R-:W-:Y:S02]  /*24f0*/  FMNMX.FTZ R6, R34, R5, !PT ;  /* 0x0000000522067209 */ /* 0x000fe40007810000 */
[----:B------:R-:W-:Y:S02]  /*2500*/  FSEL R9, R7, RZ, P0 ;  /* 0x000000ff07097208 */ /* 0x000fe40000000000 */
[----:B------:R-:W-:Y:S02]  /*2510*/  FMNMX.FTZ R5, R35, R6, !PT ;  /* 0x0000000623057209 */ /* 0x000fe40007810000 */
[----:B------:R-:W-:Y:S01]  /*2520*/  ISETP.NE.AND P0, PT, R10, RZ, PT ;  /* 0x000000ff0a00720c */ /* 0x000fe20003f05270 */
[--C-:B------:R-:W-:Y:S01]  /*2530*/  FFMA.FTZ R24, R24, UR10, -R9.reuse ;  /* 0x0000000a18187c23 */ /* 0x100fe20008010809 */
[----:B------:R-:W-:Y:S01]  /*2540*/  FMNMX.FTZ R6, R38, R5, !PT ;  /* 0x0000000526067209 */ /* 0x000fe20007810000 */
[--C-:B------:R-:W-:Y:S01]  /*2550*/  FFMA.FTZ R25, R25, UR10, -R9.reuse ;  /* 0x0000000a19197c23 */ /* 0x100fe20008010809 */
[--C-:B------:R-:W-:Y:S01]  /*2560*/  FFMA.FTZ R28, R28, UR10, -R9.reuse ;  /* 0x0000000a1c1c7c23 */ /* 0x100fe20008010809 */
[--C-:B------:R-:W-:Y:S01]  /*2570*/  FFMA.FTZ R29, R29, UR10, -R9.reuse ;  /* 0x0000000a1d1d7c23 */ /* 0x100fe20008010809 */
[----:B------:R-:W-:Y:S01]  /*2580*/  FMNMX.FTZ R5, R39, R6, !PT ;  /* 0x0000000627057209 */ /* 0x000fe20007810000 */
[----:B------:R-:W-:Y:S01]  /*2590*/  MUFU.EX2 R24, R24 ;  /* 0x0000001800187308 */ /* 0x000fe20000000800 */
[--C-:B------:R-:W-:Y:S01]  /*25a0*/  FFMA.FTZ R32, R32, UR10, -R9.reuse ;  /* 0x0000000a20207c23 */ /* 0x100fe20008010809 */
[--C-:B------:R-:W-:Y:S01]  /*25b0*/  FFMA.FTZ R33, R33, UR10, -R9.reuse ;  /* 0x0000000a21217c23 */ /* 0x100fe20008010809 */
[----:B------:R-:W-:Y:S01]  /*25c0*/  FMNMX.FTZ R6, R42, R5, !PT ;  /* 0x000000052a067209 */ /* 0x000fe20007810000 */
[--C-:B------:R-:W-:Y:S01]  /*25d0*/  FFMA.FTZ R36, R36, UR10, -R9.reuse ;  /* 0x0000000a24247c23 */ /* 0x100fe20008010809 */
[--C-:B------:R-:W-:Y:S01]  /*25e0*/  FFMA.FTZ R37, R37, UR10, -R9.reuse ;  /* 0x0000000a25257c23 */ /* 0x100fe20008010809 */
[--C-:B------:R-:W-:Y:S01]  /*25f0*/  FFMA.FTZ R40, R40, UR10, -R9.reuse ;  /* 0x0000000a28287c23 */ /* 0x100fe20008010809 */
[----:B------:R-:W-:Y:S01]  /*2600*/  FMNMX.FTZ R5, R43, R6, !PT ;  /* 0x000000062b057209 */ /* 0x000fe20007810000 */
[----:B------:R-:W0:Y:S01]  /*2610*/  MUFU.EX2 R25, R25 ;  /* 0x0000001900197308 */ /* 0x000e220000000800 */
[--C-:B------:R-:W-:Y:S01]  /*2620*/  FFMA.FTZ R41, R41, UR10, -R9.reuse ;  /* 0x0000000a29297c23 */ /* 0x100fe20008010809 */
        /* <DEDUP_REMOVED lines=12> */
[----:B------:R-:W-:Y:S01]  /*26f0*/  FFMA.FTZ R60, R60, UR10, -R9 ;  /* 0x0000000a3c3c7c23 */ /* 0x000fe20008010809 */
[----:B------:R-:W-:Y:S01]  /*2700*/  FMNMX.FTZ R5, R51, R6, !PT ;  /* 0x0000000633057209 */ /* 0x000fe20007810000 */
[----:B------:R-:W2:Y:S01]  /*2710*/  MUFU.EX2 R29, R29 ;  /* 0x0000001d001d7308 */ /* 0x000ea20000000800 */
[----:B0-----:R-:W-:Y:S01]  /*2720*/  FADD.FTZ R11, R24, R25 ;  /* 0x00000019180b7221 */ /* 0x001fe20000010000 */
[--C-:B------:R-:W-:Y:S01]  /*2730*/  FFMA.FTZ R61, R61, UR10, -R9.reuse ;  /* 0x0000000a3d3d7c23 */ /* 0x100fe20008010809 */
[----:B------:R-:W-:Y:S01]  /*2740*/  FMNMX.FTZ R6, R54, R5, !PT ;  /* 0x0000000536067209 */ /* 0x000fe20007810000 */
[--C-:B------:R-:W-:Y:S01]  /*2750*/  FFMA.FTZ R64, R64, UR10, -R9.reuse ;  /* 0x0000000a40407c23 */ /* 0x100fe20008010809 */
[--C-:B------:R-:W-:Y:S01]  /*2760*/  FFMA.FTZ R65, R65, UR10, -R9.reuse ;  /* 0x0000000a41417c23 */ /* 0x100fe20008010809 */
[--C-:B------:R-:W-:Y:S01]  /*2770*/  FFMA.FTZ R68, R68, UR10, -R9.reuse ;  /* 0x0000000a44447c23 */ /* 0x100fe20008010809 */
[----:B------:R-:W-:Y:S01]  /*2780*/  FMNMX.FTZ R5, R55, R6, !PT ;  /* 0x0000000637057209 */ /* 0x000fe20007810000 */
[----:B------:R-:W-:Y:S01]  /*2790*/  MUFU.EX2 R32, R32 ;  /* 0x0000002000207308 */ /* 0x000fe20000000800 */
[----:B------:R-:W-:Y:S01]  /*27a0*/  FFMA.FTZ R9, R69, UR10, -R9 ;  /* 0x0000000a45097c23 */ /* 0x000fe20008010809 */
[----:B------:R-:W-:-:S02]  /*27b0*/  F2FP.BF16.F32.PACK_AB R160, R25, R24 ;  /* 0x0000001819a0723e */ /* 0x000fc400000010ff */
[----:B------:R-:W-:-:S04]  /*27c0*/  FMNMX.FTZ R6, R58, R5, !PT ;  /* 0x000000053a067209 */ /* 0x000fc80007810000 */
[----:B------:R-:W-:Y:S01]  /*27d0*/  FMNMX.FTZ R5, R59, R6, !PT ;  /* 0x000000063b057209 */ /* 0x000fe20007810000 */
[----:B------:R-:W0:Y:S01]  /*27e0*/  MUFU.EX2 R33, R33 ;  /* 0x0000002100217308 */ /* 0x000e220000000800 */
[----:B--2---:R-:W-:Y:S02]  /*27f0*/  F2FP.BF16.F32.PACK_AB R162, R29, R28 ;  /* 0x0000001c1da2723e */ /* 0x004fe400000010ff */
[----:B------:R-:W-:-:S04]  /*2800*/  FMNMX.FTZ R6, R62, R5, !PT ;  /* 0x000000053e067209 */ /* 0x000fc80007810000 */
[----:B------:R-:W-:Y:S01]  /*2810*/  FMNMX.FTZ R5, R63, R6, !PT ;  /* 0x000000063f057209 */ /* 0x000fe20007810000 */
[----:B------:R-:W-:Y:S03]  /*2820*/  MUFU.EX2 R36, R36 ;  /* 0x0000002400247308 */ /* 0x000fe60000000800 */
[----:B------:R-:W-:-:S04]  /*2830*/  FMNMX.FTZ R6, R66, R5, !PT ;  /* 0x0000000542067209 */ /* 0x000fc80007810000 */
[----:B------:R-:W-:Y:S01]  /*2840*/  FMNMX.FTZ R5, R67, R6, !PT ;  /* 0x0000000643057209 */ /* 0x000fe20007810000 */
[----:B------:R-:W2:Y:S01]  /*2850*/  MUFU.EX2 R37, R37 ;  /* 0x0000002500257308 */ /* 0x000ea20000000800 */
[----:B0-----:R-:W-:Y:S02]  /*2860*/  F2FP.BF16.F32.PACK_AB R156, R33, R32 ;  /* 0x00000020219c723e */ /* 0x001fe400000010ff */
[----:B------:R-:W-:-:S04]  /*2870*/  FMNMX.FTZ R6, R70, R5, !PT ;  /* 0x0000000546067209 */ /* 0x000fc80007810000 */
[----:B------:R-:W-:Y:S01]  /*2880*/  FMNMX.FTZ R6, R71, R6, !PT ;  /* 0x0000000647067209 */ /* 0x000fe20007810000 */
[----:B------:R-:W-:Y:S04]  /*2890*/  MUFU.EX2 R40, R40 ;  /* 0x0000002800287308 */ /* 0x000fe80000000800 */
[----:B------:R-:W0:Y:S04]  /*28a0*/  SHFL.BFLY PT, R5, R6, 0x2, 0x1f ;  /* 0x0c401f0006057f89 */ /* 0x000e2800000e0000 */
[----:B------:R-:W4:Y:S01]  /*28b0*/  MUFU.EX2 R41, R41 ;  /* 0x0000002900297308 */ /* 0x000f220000000800 */
[----:B--2---:R-:W-:-:S07]  /*28c0*/  F2FP.BF16.F32.PACK_AB R158, R37, R36 ;  /* 0x00000024259e723e */ /* 0x004fce00000010ff */
[----:B------:R-:W-:Y:S08]  /*28d0*/  MUFU.EX2 R44, R44 ;  /* 0x0000002c002c7308 */ /* 0x000ff00000000800 */
[----:B------:R-:W2:Y:S01]  /*28e0*/  MUFU.EX2 R45, R45 ;  /* 0x0000002d002d7308 */ /* 0x000ea20000000800 */
[----:B----4-:R-:W-:Y:S02]  /*28f0*/  F2FP.BF16.F32.PACK_AB R152, R41, R40 ;  /* 0x000000282998723e */ /* 0x010fe400000010ff */
[----:B0-----:R-:W-:-:S05]  /*2900*/  FMNMX.FTZ R5, R6, R5, !PT ;  /* 0x0000000506057209 */ /* 0x001fca0007810000 */
[----:B------:R-:W-:Y:S01]  /*2910*/  MUFU.EX2 R48, R48 ;  /* 0x0000003000307308 */ /* 0x000fe20000000800 */
[----:B------:R-:W0:Y:S07]  /*2920*/  SHFL.BFLY PT, R6, R5, 0x1, 0x1f ;  /* 0x0c201f0005067f89 */ /* 0x000e2e00000e0000 */
[----:B------:R-:W4:Y:S01]  /*2930*/  MUFU.EX2 R49, R49 ;  /* 0x0000003100317308 */ /* 0x000f220000000800 */
[----:B--2---:R-:W-:-:S07]  /*2940*/  F2FP.BF16.F32.PACK_AB R154, R45, R44 ;  /* 0x0000002c2d9a723e */ /* 0x004fce00000010ff */
[----:B------:R-:W-:Y:S08]  /*2950*/  MUFU.EX2 R52, R52 ;  /* 0x0000003400347308 */ /* 0x000ff00000000800 */
[----:B------:R-:W-:Y:S01]  /*2960*/  MUFU.EX2 R53, R53 ;  /* 0x0000003500357308 */ /* 0x000fe20000000800 */
[----:B0-----:R-:W-:Y:S01]  /*2970*/  FMNMX.FTZ R7, R5, R6, !PT ;  /* 0x0000000605077209 */ /* 0x001fe20007810000 */
[----:B------:R-:W-:Y:S01]  /*2980*/  FADD.FTZ R6, R28, R11 ;  /* 0x0000000b1c067221 */ /* 0x000fe20000010000 */
[----:B----4-:R-:W-:-:S02]  /*2990*/  F2FP.BF16.F32.PACK_AB R164, R49, R48 ;  /* 0x0000003031a4723e */ /* 0x010fc400000010ff */
[C---:B------:R-:W-:Y:S01]  /*29a0*/  FSETP.NEU.FTZ.AND P1, PT, R7.reuse, -INF , PT ;  /* 0xff8000000700780b */ /* 0x040fe20003f3d000 */
[----:B------:R-:W-:Y:S01]  /*29b0*/  FMUL.FTZ R5, R7, UR10 ;  /* 0x0000000a07057c20 */ /* 0x000fe20008410000 */
[----:B------:R-:W-:Y:S01]  /*29c0*/  FADD.FTZ R11, R29, R6 ;  /* 0x000000061d0b7221 */ /* 0x000fe20000010000 */
[----:B------:R-:W-:Y:S03]  /*29d0*/  MUFU.EX2 R56, R56 ;  /* 0x0000003800387308 */ /* 0x000fe60000000800 */
[----:B------:R-:W-:Y:S01]  /*29e0*/  FSEL R5, R5, RZ, P1 ;  /* 0x000000ff05057208 */ /* 0x000fe20000800000 */
[----:B------:R-:W-:-:S04]  /*29f0*/  FADD.FTZ R6, R32, R11 ;  /* 0x0000000b20067221 */ /* 0x000fc80000010000 */
[--C-:B------:R-:W-:Y:S01]  /*2a00*/  FFMA.FTZ R26, R26, UR10, -R5.reuse ;  /* 0x0000000a1a1a7c23 */ /* 0x100fe20008010805 */
[--C-:B------:R-:W-:Y:S01]  /*2a10*/  FFMA.FTZ R27, R27, UR10, -R5.reuse ;  /* 0x0000000a1b1b7c23 */ /* 0x100fe20008010805 */
[--C-:B------:R-:W-:Y:S01]  /*2a20*/  FFMA.FTZ R30, R30, UR10, -R5.reuse ;  /* 0x0000000a1e1e7c23 */ /* 0x100fe20008010805 */
[--C-:B------:R-:W-:Y:S01]  /*2a30*/  FFMA.FTZ R31, R31, UR10, -R5.reuse ;  /* 0x0000000a1f1f7c23 */ /* 0x100fe20008010805 */
[--C-:B------:R-:W-:Y:S01]  /*2a40*/  FFMA.FTZ R34, R34, UR10, -R5.reuse ;  /* 0x0000000a22227c23 */ /* 0x100fe20008010805 */
[--C-:B------:R-:W-:Y:S01]  /*2a50*/  FFMA.FTZ R35, R35, UR10, -R5.reuse ;  /* 0x0000000a23237c23 */ /* 0x100fe20008010805 */
[----:B------:R-:W-:Y:S01]  /*2a60*/  MUFU.EX2 R26, R26 ;  /* 0x0000001a001a7308 */ /* 0x000fe20000000800 */
[--C-:B------:R-:W-:Y:S01]  /*2a70*/  FFMA.FTZ R38, R38, UR10, -R5.reuse ;  /* 0x0000000a26267c23 */ /* 0x100fe20008010805 */
[--C-:B------:R-:W-:Y:S01]  /*2a80*/  FFMA.FTZ R39, R39, UR10, -R5.reuse ;  /* 0x0000000a27277c23 */ /* 0x100fe20008010805 */
[----:B------:R-:W-:Y:S01]  /*2a90*/  FADD.FTZ R13, R33, R6 ;  /* 0x00000006210d7221 */ /* 0x000fe20000010000 */
[--C-:B------:R-:W-:Y:S01]  /*2aa0*/  FFMA.FTZ R42, R42, UR10, -R5.reuse ;  /* 0x0000000a2a2a7c23 */ /* 0x100fe20008010805 */
[--C-:B------:R-:W-:Y:S01]  /*2ab0*/  FFMA.FTZ R43, R43, UR10, -R5.reuse ;  /* 0x0000000a2b2b7c23 */ /* 0x100fe20008010805 */
[----:B------:R-:W-:Y:S01]  /*2ac0*/  FFMA.FTZ R46, R46, UR10, -R5 ;  /* 0x0000000a2e2e7c23 */ /* 0x000fe20008010805 */
[----:B------:R-:W-:Y:S01]  /*2ad0*/  FADD.FTZ R10, R36, R13 ;  /* 0x0000000d240a7221 */ /* 0x000fe20000010000 */
[----:B------:R-:W0:Y:S01]  /*2ae0*/  MUFU.EX2 R27, R27 ;  /* 0x0000001b001b7308 */ /* 0x000e220000000800 */
[--C-:B------:R-:W-:Y:S01]  /*2af0*/  FFMA.FTZ R47, R47, UR10, -R5.reuse ;  /* 0x0000000a2f2f7c23 */ /* 0x100fe20008010805 */
[--C-:B------:R-:W-:Y:S01]  /*2b00*/  FFMA.FTZ R50, R50, UR10, -R5.reuse ;  /* 0x0000000a32327c23 */ /* 0x100fe20008010805 */
[----:B------:R-:W-:Y:S01]  /*2b10*/  FADD.FTZ R13, R37, R10 ;  /* 0x0000000a250d7221 */ /* 0x000fe20000010000 */
[--C-:B------:R-:W-:Y:S01]  /*2b20*/  FFMA.FTZ R51, R51, UR10, -R5.reuse ;  /* 0x0000000a33337c23 */ /* 0x100fe20008010805 */
[--C-:B------:R-:W-:Y:S01]  /*2b30*/  FFMA.FTZ R54, R54, UR10, -R5.reuse ;  /* 0x0000000a36367c23 */ /* 0x100fe20008010805 */
[----:B------:R-:W-:Y:S01]  /*2b40*/  FFMA.FTZ R55, R55, UR10, -R5 ;  /* 0x0000000a37377c23 */ /* 0x000fe20008010805 */
[----:B------:R-:W-:Y:S01]  /*2b50*/  FADD.FTZ R10, R40, R13 ;  /* 0x0000000d280a7221 */ /* 0x000fe20000010000 */
[----:B------:R-:W2:Y:S01]  /*2b60*/  MUFU.EX2 R30, R30 ;  /* 0x0000001e001e7308 */ /* 0x000ea20000000800 */
[--C-:B------:R-:W-:Y:S01]  /*2b70*/  FFMA.FTZ R58, R58, UR10, -R5.reuse ;  /* 0x0000000a3a3a7c23 */ /* 0x100fe20008010805 */
[--C-:B------:R-:W-:Y:S01]  /*2b80*/  FFMA.FTZ R59, R59, UR10, -R5.reuse ;  /* 0x0000000a3b3b7c23 */ /* 0x100fe20008010805 */
[----:B------:R-:W-:Y:S01]  /*2b90*/  FADD.FTZ R13, R41, R10 ;  /* 0x0000000a290d7221 */ /* 0x000fe20000010000 */
[--C-:B------:R-:W-:Y:S01]  /*2ba0*/  FFMA.FTZ R62, R62, UR10, -R5.reuse ;  /* 0x0000000a3e3e7c23 */ /* 0x100fe20008010805 */
[--C-:B------:R-:W-:Y:S01]  /*2bb0*/  FFMA.FTZ R63, R63, UR10, -R5.reuse ;  /* 0x0000000a3f3f7c23 */ /* 0x100fe20008010805 */
[----:B------:R-:W-:Y:S01]  /*2bc0*/  FFMA.FTZ R66, R66, UR10, -R5 ;  /* 0x0000000a42427c23 */ /* 0x000fe20008010805 */
[----:B------:R-:W-:Y:S01]  /*2bd0*/  FADD.FTZ R10, R44, R13 ;  /* 0x0000000d2c0a7221 */ /* 0x000fe20000010000 */
[----:B------:R-:W4:Y:S01]  /*2be0*/  MUFU.EX2 R31, R31 ;  /* 0x0000001f001f7308 */ /* 0x000f220000000800 */
[----:B0-----:R-:W-:Y:S01]  /*2bf0*/  FADD.FTZ R11, R26, R27 ;  /* 0x0000001b1a0b7221 */ /* 0x001fe20000010000 */
[--C-:B------:R-:W-:Y:S01]  /*2c00*/  FFMA.FTZ R67, R67, UR10, -R5.reuse ;  /* 0x0000000a43437c23 */ /* 0x100fe20008010805 */
[----:B------:R-:W-:Y:S01]  /*2c10*/  FADD.FTZ R13, R45, R10 ;  /* 0x0000000a2d0d7221 */ /* 0x000fe20000010000 */
[--C-:B------:R-:W-:Y:S01]  /*2c20*/  FFMA.FTZ R70, R70, UR10, -R5.reuse ;  /* 0x0000000a46467c23 */ /* 0x100fe20008010805 */
[----:B------:R-:W-:Y:S01]  /*2c30*/  FFMA.FTZ R5, R71, UR10, -R5 ;  /* 0x0000000a47057c23 */ /* 0x000fe20008010805 */
[----:B------:R-:W-:Y:S01]  /*2c40*/  F2FP.BF16.F32.PACK_AB R166, R53, R52 ;  /* 0x0000003435a6723e */ /* 0x000fe200000010ff */
[----:B------:R-:W-:Y:S01]  /*2c50*/  FADD.FTZ R10, R48, R13 ;  /* 0x0000000d300a7221 */ /* 0x000fe20000010000 */
[----:B------:R-:W0:Y:S01]  /*2c60*/  MUFU.EX2 R34, R34 ;  /* 0x0000002200227308 */ /* 0x000e220000000800 */
[----:B--2---:R-:W-:Y:S01]  /*2c70*/  FADD.FTZ R6, R30, R11 ;  /* 0x0000000b1e067221 */ /* 0x004fe20000010000 */
[----:B------:R-:W-:Y:S01]  /*2c80*/  F2FP.BF16.F32.PACK_AB R161, R27, R26 ;  /* 0x0000001a1ba1723e */ /* 0x000fe200000010ff */
[----:B------:R-:W-:-:S04]  /*2c90*/  FADD.FTZ R13, R49, R10 ;  /* 0x0000000a310d7221 */ /* 0x000fc80000010000 */
[----:B------:R-:W-:Y:S01]  /*2ca0*/  FADD.FTZ R10, R52, R13 ;  /* 0x0000000d340a7221 */ /* 0x000fe20000010000 */
[----:B------:R-:W2:Y:S01]  /*2cb0*/  MUFU.EX2 R35, R35 ;  /* 0x0000002300237308 */ /* 0x000ea20000000800 */
[C---:B----4-:R-:W-:Y:S01]  /*2cc0*/  FADD.FTZ R11, R31.reuse, R6 ;  /* 0x000000061f0b7221 */ /* 0x050fe20000010000 */
[----:B------:R-:W-:Y:S01]  /*2cd0*/  F2FP.BF16.F32.PACK_AB R163, R31, R30 ;  /* 0x0000001e1fa3723e */ /* 0x000fe200000010ff */
[----:B------:R-:W-:-:S04]  /*2ce0*/  FADD.FTZ R13, R53, R10 ;  /* 0x0000000a350d7221 */ /* 0x000fc80000010000 */
[----:B------:R-:W-:Y:S01]  /*2cf0*/  FADD.FTZ R10, R56, R13 ;  /* 0x0000000d380a7221 */ /* 0x000fe20000010000 */
[----:B------:R-:W4:Y:S01]  /*2d00*/  MUFU.EX2 R38, R38 ;  /* 0x0000002600267308 */ /* 0x000f220000000800 */
[----:B0-----:R-:W-:-:S07]  /*2d10*/  FADD.FTZ R6, R34, R11 ;  /* 0x0000000b22067221 */ /* 0x001fce0000010000 */
[----:B------:R-:W0:Y:S01]  /*2d20*/  MUFU.EX2 R39, R39 ;  /* 0x0000002700277308 */ /* 0x000e220000000800 */
[C---:B--2---:R-:W-:Y:S01]  /*2d30*/  FADD.FTZ R11, R35.reuse, R6 ;  /* 0x00000006230b7221 */ /* 0x044fe20000010000 */
[----:B------:R-:W-:-:S06]  /*2d40*/  F2FP.BF16.F32.PACK_AB R157, R35, R34 ;  /* 0x00000022239d723e */ /* 0x000fcc00000010ff */
[----:B------:R-:W2:Y:S01]  /*2d50*/  MUFU.EX2 R42, R42 ;  /* 0x0000002a002a7308 */ /* 0x000ea20000000800 */
[----:B----4-:R-:W-:-:S07]  /*2d60*/  FADD.FTZ R6, R38, R11 ;  /* 0x0000000b26067221 */ /* 0x010fce0000010000 */
[----:B------:R-:W4:Y:S01]  /*2d70*/  MUFU.EX2 R43, R43 ;  /* 0x0000002b002b7308 */ /* 0x000f220000000800 */
[C---:B0-----:R-:W-:Y:S01]  /*2d80*/  FADD.FTZ R11, R39.reuse, R6 ;  /* 0x00000006270b7221 */ /* 0x041fe20000010000 */
[----:B------:R-:W-:-:S06]  /*2d90*/  F2FP.BF16.F32.PACK_AB R159, R39, R38 ;  /* 0x00000026279f723e */ /* 0x000fcc00000010ff */
[----:B------:R-:W0:Y:S01]  /*2da0*/  MUFU.EX2 R46, R46 ;  /* 0x0000002e002e7308 */ /* 0x000e220000000800 */
[----:B--2---:R-:W-:-:S07]  /*2db0*/  FADD.FTZ R6, R42, R11 ;  /* 0x0000000b2a067221 */ /* 0x004fce0000010000 */
[----:B------:R-:W2:Y:S01]  /*2dc0*/  MUFU.EX2 R47, R47 ;  /* 0x0000002f002f7308 */ /* 0x000ea20000000800 */
[C---:B----4-:R-:W-:Y:S01]  /*2dd0*/  FADD.FTZ R11, R43.reuse, R6 ;  /* 0x000000062b0b7221 */ /* 0x050fe20000010000 */
[----:B------:R-:W-:-:S06]  /*2de0*/  F2FP.BF16.F32.PACK_AB R153, R43, R42 ;  /* 0x0000002a2b99723e */ /* 0x000fcc00000010ff */
        /* <DEDUP_REMOVED lines=11> */
[C---:B--2---:R-:W-:Y:S01]  /*2ea0*/  FADD.FTZ R13, R57.reuse, R10 ;  /* 0x0000000a390d7221 */ /* 0x044fe20000010000 */
[----:B------:R-:W-:-:S06]  /*2eb0*/  F2FP.BF16.F32.PACK_AB R168, R57, R56 ;  /* 0x0000003839a8723e */ /* 0x000fcc00000010ff */
[----:B------:R-:W2:Y:S01]  /*2ec0*/  MUFU.EX2 R55, R55 ;  /* 0x0000003700377308 */ /* 0x000ea20000000800 */
[----:B----4-:R-:W-:-:S07]  /*2ed0*/  FADD.FTZ R6, R54, R11 ;  /* 0x0000000b36067221 */ /* 0x010fce0000010000 */
[----:B------:R-:W4:Y:S01]  /*2ee0*/  MUFU.EX2 R61, R61 ;  /* 0x0000003d003d7308 */ /* 0x000f220000000800 */
[----:B0-----:R-:W-:-:S07]  /*2ef0*/  FADD.FTZ R10, R60, R13 ;  /* 0x0000000d3c0a7221 */ /* 0x001fce0000010000 */
[----:B------:R-:W0:Y:S01]  /*2f00*/  MUFU.EX2 R58, R58 ;  /* 0x0000003a003a7308 */ /* 0x000e220000000800 */
[C---:B--2---:R-:W-:Y:S01]  /*2f10*/  FADD.FTZ R11, R55.reuse, R6 ;  /* 0x00000006370b7221 */ /* 0x044fe20000010000 */
[----:B------:R-:W-:-:S06]  /*2f20*/  F2FP.BF16.F32.PACK_AB R167, R55, R54 ;  /* 0x0000003637a7723e */ /* 0x000fcc00000010ff */
[----:B------:R-:W2:Y:S01]  /*2f30*/  MUFU.EX2 R64, R64 ;  /* 0x0000004000407308 */ /* 0x000ea20000000800 */
[C---:B----4-:R-:W-:Y:S01]  /*2f40*/  FADD.FTZ R13, R61.reuse, R10 ;  /* 0x0000000a3d0d7221 */ /* 0x050fe20000010000 */
[----:B------:R-:W-:-:S06]  /*2f50*/  F2FP.BF16.F32.PACK_AB R170, R61, R60 ;  /* 0x0000003c3daa723e */ /* 0x000fcc00000010ff */
[----:B------:R-:W4:Y:S01]  /*2f60*/  MUFU.EX2 R59, R59 ;  /* 0x0000003b003b7308 */ /* 0x000f220000000800 */
[----:B0-----:R-:W-:-:S07]  /*2f70*/  FADD.FTZ R6, R58, R11 ;  /* 0x0000000b3a067221 */ /* 0x001fce0000010000 */
[----:B------:R-:W0:Y:S01]  /*2f80*/  MUFU.EX2 R65, R65 ;  /* 0x0000004100417308 */ /* 0x000e220000000800 */
[----:B--2---:R-:W-:-:S07]  /*2f90*/  FADD.FTZ R10, R64, R13 ;  /* 0x0000000d400a7221 */ /* 0x004fce0000010000 */
[----:B------:R-:W2:Y:S01]  /*2fa0*/  MUFU.EX2 R62, R62 ;  /* 0x0000003e003e7308 */ /* 0x000ea20000000800 */
[C---:B----4-:R-:W-:Y:S01]  /*2fb0*/  FADD.FTZ R11, R59.reuse, R6 ;  /* 0x000000063b0b7221 */ /* 0x050fe20000010000 */
[----:B------:R-:W-:-:S06]  /*2fc0*/  F2FP.BF16.F32.PACK_AB R169, R59, R58 ;  /* 0x0000003a3ba9723e */ /* 0x000fcc00000010ff */
[----:B------:R-:W4:Y:S01]  /*2fd0*/  MUFU.EX2 R68, R68 ;  /* 0x0000004400447308 */ /* 0x000f220000000800 */
[C---:B0-----:R-:W-:Y:S01]  /*2fe0*/  FADD.FTZ R13, R65.reuse, R10 ;  /* 0x0000000a410d7221 */ /* 0x041fe20000010000 */
[----:B------:R-:W-:-:S06]  /*2ff0*/  F2FP.BF16.F32.PACK_AB R172, R65, R64 ;  /* 0x0000004041ac723e */ /* 0x000fcc00000010ff */
[----:B------:R-:W0:Y:S01]  /*3000*/  MUFU.EX2 R63, R63 ;  /* 0x0000003f003f7308 */ /* 0x000e220000000800 */
[----:B--2---:R-:W-:-:S07]  /*3010*/  FADD.FTZ R6, R62, R11 ;  /* 0x0000000b3e067221 */ /* 0x004fce0000010000 */
        /* <DEDUP_REMOVED lines=11> */
[C---:B0-----:R-:W-:Y:S01]  /*30d0*/  FADD.FTZ R9, R67.reuse, R10 ;  /* 0x0000000a43097221 */ /* 0x041fe20000010000 */
[----:B------:R-:W-:-:S03]  /*30e0*/  F2FP.BF16.F32.PACK_AB R173, R67, R66 ;  /* 0x0000004243ad723e */ /* 0x000fc600000010ff */
[----:B--2---:R-:W-:-:S04]  /*30f0*/  FADD.FTZ R10, R70, R9 ;  /* 0x00000009460a7221 */ /* 0x004fc80000010000 */
[C---:B----4-:R-:W-:Y:S01]  /*3100*/  FADD.FTZ R5, R175.reuse, R10 ;  /* 0x0000000aaf057221 */ /* 0x050fe20000010000 */
[----:B------:R-:W-:Y:S01]  /*3110*/  F2FP.BF16.F32.PACK_AB R175, R175, R70 ;  /* 0x00000046afaf723e */ /* 0x000fe200000010ff */
[----:B------:R-:W-:Y:S06]  /*3120*/  @!P0 BRA `(.L_x_18) ;  /* 0x0000000000048947 */ /* 0x000fec0003800000 */
[----:B------:R-:W-:Y:S01]  /*3130*/  BPT.TRAP 0x1 ;  /* 0x000000040000795c */ /* 0x000fe20000300000 */
.L_x_18:
[----:B------:R0:W2:Y:S01]  /*3140*/  SYNCS.PHASECHK.TRANS64.TRYWAIT P1, [UR41+0x22850], R8 ;  /* 0x02285008ff0075a7 */ /* 0x0000a20008020169 */
[----:B------:R-:W-:Y:S05]  /*3150*/  @!P0 BRA `(.L_x_19) ;  /* 0x0000000000048947 */ /* 0x000fea0003800000 */
[----:B------:R-:W-:Y:S01]  /*3160*/  BPT.TRAP 0x1 ;  /* 0x000000040000795c */ /* 0x000fe20000300000 */
.L_x_19:
[----:B--2---:R-:W-:Y:S05]  /*3170*/  @P1 BRA `(.L_x_20) ;  /* 0x0000000000081947 */ /* 0x004fea0003800000 */
[----:B------:R-:W2:Y:S02]  /*3180*/  SYNCS.PHASECHK.TRANS64.TRYWAIT P1, [UR41+0x22850], R8 ;  /* 0x02285008ff0075a7 */ /* 0x000ea40008020169 */
[----:B--2---:R-:W-:Y:S05]  /*3190*/  @!P1 BRA `(.L_x_21) ;  /* 0x0000008c00609947 */ /* 0x004fea0003800000 */
.L_x_20:
[----:B------:R4:W-:Y:S01]  /*31a0*/  BAR.SYNC.DEFER_BLOCKING R3, 0x100 ;  /* 0x000400030000751d */ /* 0x0009e20000010000 */
[----:B------:R-:W-:-:S04]  /*31b0*/  UIADD3 UR4, UR41, 0x400, URZ ;  /* 0x0000040029047890 */ /* 0x000fc8000fffe03f */
[----:B------:R-:W-:Y:S01]  /*31c0*/  USHF.R.U32.HI UR4, URZ, 0x4, UR4 ;  /* 0x000000043f047899 */ /* 0x000fe20008011604 */
[----:B------:R-:W-:-:S03]  /*31d0*/  UMOV UR15, 0x40000040 ;  /* 0x40000040000f7882 */ /* 0x000fc60000000000 */
[----:B------:R-:W-:-:S04]  /*31e0*/  ULOP3.LUT UR4, UR4, 0x3fff, URZ, 0xc0, !UPT ;  /* 0x00003fff04047892 */ /* 0x000fc8000f8ec03f */
[----:B------:R-:W-:-:S04]  /*31f0*/  ULOP3.LUT UR24, UR4, 0x3000000, URZ, 0xfc, !UPT ;  /* 0x0300000004187892 */ /* 0x000fc8000f8efc3f */
[----:B------:R-:W-:-:S03]  /*3200*/  UIADD3 UR4, UR24, 0x80, URZ ;  /* 0x0000008018047890 */ /* 0x000fc6000fffe03f */
[----:B------:R-:W-:Y:S01]  /*3210*/  UMOV UR14, UR24 ;  /* 0x00000018000e7c82 */ /* 0x000fe20008000000 */
[----:B------:R-:W-:-:S06]  /*3220*/  WARPGROUP.ARRIVE ;  /* 0x00000000000079c5 */ /* 0x000fcc0000000000 */
[----:B------:R-:W-:Y:S01]  /*3230*/  HGMMA.64x256x16.F32.BF16 R24, R160, gdesc[UR12].tnspB, RZ, !UPT, gsb0 ;  /* 0x43e0000ca0187df0 */ /* 0x000fe2000c0018ff */
[----:B------:R-:W-:Y:S01]  /*3240*/  UMOV UR14, UR4 ;  /* 0x00000004000e7c82 */ /* 0x000fe20008000000 */
[----:B------:R-:W-:Y:S01]  /*3250*/  UMOV UR15, 0x40000040 ;  /* 0x40000040000f7882 */ /* 0x000fe20000000000 */
[----:B------:R-:W-:Y:S01]  /*3260*/  UIADD3 UR4, UR24, 0x100, URZ ;  /* 0x0000010018047890 */ /* 0x000fe2000fffe03f */
[----:B------:R-:W-:Y:S02]  /*3270*/  WARPGROUP.DEPBAR.LE gsb0, 0x0 ;  /* 0x00008000000079c5 */ /* 0x000fe40000010000 */
[----:B------:R-:W-:-:S15]  /*3280*/  WARPGROUP.ARRIVE ;  /* 0x00000000000079c5 */ /* 0x000fde0000000000 */
[----:B------:R-:W-:-:S07]  /*3290*/  NOP ;  /* 0x0000000000007918 */ /* 0x000fce0000000000 */
[----:B------:R-:W-:Y:S01]  /*32a0*/  HGMMA.64x256x16.F32.BF16 R24, R156, gdesc[UR12].tnspB, R24, gsb0 ;  /* 0x43e0000c9c187df0 */ /* 0x000fe20008001818 */
        /* <DEDUP_REMOVED lines=23> */
[----:B------:R-:W-:Y:S02]  /*3420*/  WARPGROUP.DEPBAR.LE gsb0, 0x0 ;  /* 0x00008000000079c5 */ /* 0x000fe40000010000 */
[----:B------:R-:W-:-:S15]  /*3430*/  WARPGROUP.ARRIVE ;  /* 0x00000000000079c5 */ /* 0x000fde0000000000 */
[----:B------:R-:W-:-:S08]  /*3440*/  NOP ;  /* 0x0000000000007918 */ /* 0x000fd00000000000 */
[----:B------:R-:W-:Y:S03]  /*3450*/  HGMMA.64x256x16.F32.BF16 R24, R172, gdesc[UR12].tnspB, R24, gsb0 ;  /* 0x43e0000cac187df0 */ /* 0x000fe60008001818 */
[----:B------:R-:W-:Y:S02]  /*3460*/  WARPGROUP.DEPBAR.LE gsb0, 0x0 ;  /* 0x00008000000079c5 */ /* 0x000fe40000010000 */
[----:B----4-:R-:W-:Y:S05]  /*3470*/  @!P0 BRA `(.L_x_22) ;  /* 0x0000000000048947 */ /* 0x010fea0003800000 */
[----:B------:R-:W-:Y:S01]  /*3480*/  BPT.TRAP 0x1 ;  /* 0x000000040000795c */ /* 0x000fe20000300000 */
.L_x_22:
[----:B------:R-:W-:Y:S02]  /*3490*/  UIADD3 UR7, UR43, -0x2, URZ ;  /* 0xfffffffe2b077890 */ /* 0x000fe4000fffe03f */
[----:B------:R-:W-:Y:S02]  /*34a0*/  UIADD3 UR4, UR41, 0x22860, URZ ;  /* 0x0002286029047890 */ /* 0x000fe4000fffe03f */
[----:B------:R-:W-:Y:S02]  /*34b0*/  UISETP.GE.AND UP0, UPT, UR7, UR40, UPT ;  /* 0x000000280700728c */ /* 0x000fe4000bf06270 */
[----:B------:R-:W-:-:S04]  /*34c0*/  UPRMT UR4, UR26, 0x654, UR4 ;  /* 0x000006541a047896 */ /* 0x000fc80008000004 */
[----:B------:R-:W-:-:S05]  /*34d0*/  PLOP3.LUT P1, PT, PT, PT, UP0, 0x80, 0x0 ;  /* 0x000000000000781c */ /* 0x000fca0003f2f008 */
[----:B------:R-:W-:Y:S08]  /*34e0*/  SYNCS.ARRIVE.TRANS64.RED.A1T0 RZ, [UR4], RZ ;  /* 0x000000ffffff79a7 */ /* 0x000ff00008100404 */
[----:B------:R-:W-:Y:S05]  /*34f0*/  @!P1 BRA `(.L_x_23) ;  /* 0x0000002000dc9947 */ /* 0x000fea0003800000 */
[----:B012---:R-:W-:Y:S01]  /*3500*/  MOV R8, R7 ;  /* 0x0000000700087202 */ /* 0x007fe20000000f00 */
[----:B------:R-:W-:Y:S01]  /*3510*/  IMAD.MOV.U32 R13, RZ, RZ, R4 ;  /* 0x000000ffff0d7224 */ /* 0x000fe200078e0004 */
[----:B------:R-:W-:Y:S01]  /*3520*/  UMOV UR4, URZ ;  /* 0x0000003f00047c82 */ /* 0x000fe20008000000 */
[----:B------:R-:W-:Y:S01]  /*3530*/  UMOV UR5, URZ ;  /* 0x0000003f00057c82 */ /* 0x000fe20008000000 */
[----:B------:R-:W-:Y:S01]  /*3540*/  ULDC UR27, c[0x0][0x9d8] ;  /* 0x00027600001b7ab9 */ /* 0x000fe20000000800 */
[----:B------:R-:W-:-:S05]  /*3550*/  ULDC UR25, c[0x0][0x988] ;  /* 0x0002620000197ab9 */ /* 0x000fca0000000800 */
.L_x_34:
[----:B------:R-:W-:Y:S01]  /*3560*/  UIADD3 UR5, UR5, 0x1, URZ ;  /* 0x0000000105057890 */ /* 0x000fe2000fffe03f */
[----:B---3--:R-:W-:Y:S01]  /*3570*/  IMAD.U32 R0, RZ, RZ, UR7 ;  /* 0x00000007ff007e24 */ /* 0x008fe2000f8e00ff */
[----:B------:R-:W-:Y:S02]  /*3580*/  UIADD3 UR7, UR7, -0x1, URZ ;  /* 0xffffffff07077890 */ /* 0x000fe4000fffe03f */
[----:B------:R-:W-:Y:S02]  /*3590*/  UISETP.NE.AND UP0, UPT, UR5, 0x2, UPT ;  /* 0x000000020500788c */ /* 0x000fe4000bf05270 */
[----:B------:R-:W-:Y:S02]  /*35a0*/  ISETP.GT.AND P1, PT, R0, UR40, PT ;  /* 0x0000002800007c0c */ /* 0x000fe4000bf24270 */
[----:B------:R-:W-:Y:S02]  /*35b0*/  USEL UR10, URZ, 0x1, UP0 ;  /* 0x000000013f0a7887 */ /* 0x000fe40008000000 */
[----:B------:R-:W-:-:S02]  /*35c0*/  USEL UR5, UR5, URZ, UP0 ;  /* 0x0000003f05057287 */ /* 0x000fc40008000000 */
[----:B------:R-:W-:Y:S01]  /*35d0*/  ULOP3.LUT UR4, UR4, UR10, URZ, 0x3c, !UPT ;  /* 0x0000000a04047292 */ /* 0x000fe2000f8e3c3f */
[----:B------:R-:W-:Y:S11]  /*35e0*/  @!P0 BRA `(.L_x_24) ;  /* 0x0000000000048947 */ /* 0x000ff60003800000 */
[----:B------:R-:W-:Y:S01]  /*35f0*/  BPT.TRAP 0x1 ;  /* 0x000000040000795c */ /* 0x000fe20000300000 */
.L_x_24:
[----:B------:R-:W-:Y:S01]  /*3600*/  IMAD.U32 R0, RZ, RZ, UR4 ;  /* 0x00000004ff007e24 */ /* 0x000fe2000f8e00ff */
[----:B------:R-:W-:-:S04]  /*3610*/  ULEA UR28, UR5, UR41, 0x3 ;  /* 0x00000029051c7291 */ /* 0x000fc8000f8e183f */
[----:B------:R-:W-:-:S04]  /*3620*/  SHF.L.U32 R0, R0, 0x1f, RZ ;  /* 0x0000001f00007819 */ /* 0x000fc800000006ff */
[----:B------:R-:W-:-:S13]  /*3630*/  R2UR UR29, R0 ;  /* 0x00000000001d72ca */ /* 0x000fda00000e0000 */
[----:B------:R-:W-:-:S04]  /*3640*/  MOV R0, UR29 ;  /* 0x0000001d00007c02 */ /* 0x000fc80008000f00 */
[----:B------:R0:W1:Y:S01]  /*3650*/  SYNCS.PHASECHK.TRANS64.TRYWAIT P2, [UR28+0x22830], R0 ;  /* 0x02283000ff0075a7 */ /* 0x000062000804015c */
[----:B------:R-:W-:Y:S05]  /*3660*/  @!P0 BRA `(.L_x_25) ;  /* 0x0000000000048947 */ /* 0x000fea0003800000 */
[----:B------:R-:W-:Y:S01]  /*3670*/  BPT.TRAP 0x1 ;  /* 0x000000040000795c */ /* 0x000fe20000300000 */
.L_x_25:
[----:B-1----:R-:W-:Y:S05]  /*3680*/  @P2 BRA `(.L_x_26) ;  /* 0x00000000000c2947 */ /* 0x002fea0003800000 */
[----:B0-----:R-:W-:-:S04]  /*3690*/  IMAD.U32 R0, RZ, RZ, UR29 ;  /* 0x0000001dff007e24 */ /* 0x001fc8000f8e00ff */
[----:B------:R-:W0:Y:S02]  /*36a0*/  SYNCS.PHASECHK.TRANS64.TRYWAIT P2, [UR28+0x22830], R0 ;  /* 0x02283000ff0075a7 */ /* 0x000e24000804015c */
[----:B0-----:R-:W-:Y:S05]  /*36b0*/  @!P2 BRA `(.L_x_27) ;  /* 0x000000880030a947 */ /* 0x001fea0003800000 */
.L_x_26:
[----:B------:R-:W-:Y:S01]  /*36c0*/  UIMAD UR10, UR5, 0x300, UR6 ;  /* 0x00000300050a78a4 */ /* 0x000fe2000f8e0206 */
[----:B------:R-:W-:Y:S01]  /*36d0*/  WARPGROUP.ARRIVE ;  /* 0x00000000000079c5 */ /* 0x000fe20000000000 */
[----:B------:R-:W-:Y:S01]  /*36e0*/  UMOV UR11, 0x40000040 ;  /* 0x40000040000b7882 */ /* 0x000fe20000000000 */
[----:B------:R-:W-:Y:S01]  /*36f0*/  UMOV UR15, 0x40000040 ;  /* 0x40000040000f7882 */ /* 0x000fe20000000000 */
[----:B------:R-:W-:Y:S01]  /*3700*/  UIADD3 UR14, UR10, 0x2, URZ ;  /* 0x000000020a0e7890 */ /* 0x000fe2000fffe03f */
[----:B0-----:R-:W-:Y:S01]  /*3710*/  IADD3 R0, -R2, 0xb, RZ ;  /* 0x0000000b02007810 */ /* 0x001fe20007ffe1ff */
[----:B------:R-:W-:Y:S01]  /*3720*/  UIADD3 UR18, UR10, 0x4, URZ ;  /* 0x000000040a127890 */ /* 0x000fe2000fffe03f */
[----:B------:R-:W-:Y:S02]  /*3730*/  UMOV UR19, 0x40000040 ;  /* 0x4000004000137882 */ /* 0x000fe40000000000 */
[----:B------:R-:W-:Y:S01]  /*3740*/  HGMMA.64x96x16.F32.BF16 R152, gdesc[UR8], RZ, !UPT, gsb0 ;  /* 0x01600000089879f0 */ /* 0x000fe2000c0018ff */
[----:B------:R-:W-:Y:S01]  /*3750*/  UIADD3 UR22, UR10, 0x6, URZ ;  /* 0x000000060a167890 */ /* 0x000fe2000fffe03f */
[----:B------:R-:W-:Y:S01]  /*3760*/  UMOV UR23, 0x40000040 ;  /* 0x4000004000177882 */ /* 0x000fe20000000000 */
[----:B------:R-:W-:-:S02]  /*3770*/  WARPGROUP.DEPBAR.LE gsb0, 0x0 ;  /* 0x00008000000079c5 */ /* 0x000fc40000010000 */
        /* <DEDUP_REMOVED lines=10> */
[----:B------:R-:W-:Y:S05]  /*3820*/  @!P0 BRA `(.L_x_28) ;  /* 0x0000000000048947 */ /* 0x000fea0003800000 */
[----:B------:R-:W-:Y:S01]  /*3830*/  BPT.TRAP 0x1 ;  /* 0x000000040000795c */ /* 0x000fe20000300000 */
.L_x_28:
[----:B------:R-:W-:Y:S01]  /*3840*/  FMUL.FTZ R16, R152, UR27 ;  /* 0x0000001b98107c20 */ /* 0x000fe20008410000 */
[----:B------:R-:W-:Y:S01]  /*3850*/  FMUL.FTZ R7, R153, UR27 ;  /* 0x0000001b99077c20 */ /* 0x000fe20008410000 */
[----:B------:R-:W-:Y:S01]  /*3860*/  FMUL.FTZ R19, R156, UR27 ;  /* 0x0000001b9c137c20 */ /* 0x000fe20008410000 */
[----:B------:R-:W-:Y:S01]  /*3870*/  FMUL.FTZ R20, R157, UR27 ;  /* 0x0000001b9d147c20 */ /* 0x000fe20008410000 */
[----:B------:R-:W-:Y:S01]  /*3880*/  FMUL.FTZ R200, R160, UR27 ;  /* 0x0000001ba0c87c20 */ /* 0x000fe20008410000 */
[----:B------:R-:W-:Y:S01]  /*3890*/  FMUL.FTZ R201, R161, UR27 ;  /* 0x0000001ba1c97c20 */ /* 0x000fe20008410000 */
[----:B------:R-:W1:Y:S01]  /*38a0*/  MUFU.TANH R16, R16 ;  /* 0x0000001000107308 */ /* 0x000e620000002400 */
[----:B------:R-:W-:Y:S01]  /*38b0*/  FMUL.FTZ R202, R164, UR27 ;  /* 0x0000001ba4ca7c20 */ /* 0x000fe20008410000 */
[----:B------:R-:W-:Y:S01]  /*38c0*/  FMUL.FTZ R165, R165, UR27 ;  /* 0x0000001ba5a57c20 */ /* 0x000fe20008410000 */
[----:B------:R-:W-:Y:S01]  /*38d0*/  FMUL.FTZ R17, R166, UR27 ;  /* 0x0000001ba6117c20 */ /* 0x000fe20008410000 */
[----:B------:R-:W-:Y:S01]  /*38e0*/  FMUL.FTZ R166, R168, UR27 ;  /* 0x0000001ba8a67c20 */ /* 0x000fe20008410000 */
[----:B------:R-:W-:Y:S01]  /*38f0*/  FMUL.FTZ R168, R169, UR27 ;  /* 0x0000001ba9a87c20 */ /* 0x000fe20008410000 */
[----:B------:R-:W-:Y:S01]  /*3900*/  FMUL.FTZ R21, R170, UR27 ;  /* 0x0000001baa157c20 */ /* 0x000fe20008410000 */
[----:B------:R-:W-:Y:S01]  /*3910*/  FMUL.FTZ R170, R172, UR27 ;  /* 0x0000001bacaa7c20 */ /* 0x000fe20008410000 */
[----:B------:R-:W2:Y:S01]  /*3920*/  MUFU.TANH R7, R7 ;  /* 0x0000000700077308 */ /* 0x000ea20000002400 */
[----:B------:R-:W-:Y:S01]  /*3930*/  FMUL.FTZ R172, R173, UR27 ;  /* 0x0000001badac7c20 */ /* 0x000fe20008410000 */
[----:B------:R-:W-:Y:S01]  /*3940*/  FMUL.FTZ R173, R176, UR27 ;  /* 0x0000001bb0ad7c20 */ /* 0x000fe20008410000 */
[----:B------:R-:W-:Y:S01]  /*3950*/  FMUL.FTZ R23, R174, UR27 ;  /* 0x0000001bae177c20 */ /* 0x000fe20008410000 */
[----:B------:R-:W-:Y:S01]  /*3960*/  FMUL.FTZ R174, R177, UR27 ;  /* 0x0000001bb1ae7c20 */ /* 0x000fe20008410000 */
[----:B------:R-:W-:Y:S01]  /*3970*/  FMUL.FTZ R176, R180, UR27 ;  /* 0x0000001bb4b07c20 */ /* 0x000fe20008410000 */
[----:B------:R-:W-:Y:S01]  /*3980*/  FMUL.FTZ R177, R181, UR27 ;  /* 0x0000001bb5b17c20 */ /* 0x000fe20008410000 */
[----:B------:R-:W-:Y:S01]  /*3990*/  FMUL.FTZ R180, R184, UR27 ;  /* 0x0000001bb8b47c20 */ /* 0x000fe20008410000 */
[----:B------:R-:W3:Y:S01]  /*39a0*/  MUFU.TANH R19, R19 ;  /* 0x0000001300137308 */ /* 0x000ee20000002400 */
[----:B-1----:R-:W-:Y:S01]  /*39b0*/  FMNMX.FTZ R4, R16, R13, !PT ;  /* 0x0000000d10047209 */ /* 0x002fe20007810000 */
[----:B------:R-:W-:Y:S01]  /*39c0*/  FMUL.FTZ R184, R185, UR27 ;  /* 0x0000001bb9b87c20 */ /* 0x000fe20008410000 */
[----:B------:R-:W-:Y:S01]  /*39d0*/  FMUL.FTZ R185, R188, UR27 ;  /* 0x0000001bbcb97c20 */ /* 0x000fe20008410000 */
[----:B------:R-:W-:Y:S01]  /*39e0*/  FMUL.FTZ R203, R189, UR27 ;  /* 0x0000001bbdcb7c20 */ /* 0x000fe20008410000 */
[----:B------:R-:W-:Y:S01]  /*39f0*/  FMUL.FTZ R188, R192, UR27 ;  /* 0x0000001bc0bc7c20 */ /* 0x000fe20008410000 */
[----:B------:R-:W-:Y:S01]  /*3a00*/  FMUL.FTZ R192, R193, UR27 ;  /* 0x0000001bc1c07c20 */ /* 0x000fe20008410000 */
[----:B------:R-:W-:Y:S01]  /*3a10*/  FMUL.FTZ R189, R196, UR27 ;  /* 0x0000001bc4bd7c20 */ /* 0x000fe20008410000 */
[----:B------:R-:W1:Y:S01]  /*3a20*/  MUFU.TANH R20, R20 ;  /* 0x0000001400147308 */ /* 0x000e620000002400 */
[----:B--2---:R-:W-:Y:S01]  /*3a30*/  FMNMX.FTZ R4, R7, R4, !PT ;  /* 0x0000000407047209 */ /* 0x004fe20007810000 */
[----:B------:R-:W-:Y:S01]  /*3a40*/  FMUL.FTZ R181, R197, UR27 ;  /* 0x0000001bc5b57c20 */ /* 0x000fe20008410000 */
[----:B------:R-:W-:Y:S01]  /*3a50*/  FMUL.FTZ R10, R155, UR27 ;  /* 0x0000001b9b0a7c20 */ /* 0x000fe20008410000 */
[----:B------:R-:W-:Y:S01]  /*3a60*/  FMUL.FTZ R12, R159, UR27 ;  /* 0x0000001b9f0c7c20 */ /* 0x000fe20008410000 */
[----:B------:R-:W-:Y:S01]  /*3a70*/  FMUL.FTZ R18, R167, UR27 ;  /* 0x0000001ba7127c20 */ /* 0x000fe20008410000 */
[----:B------:R-:W-:Y:S01]  /*3a80*/  FMUL.FTZ R9, R154, UR27 ;  /* 0x0000001b9a097c20 */ /* 0x000fe20008410000 */
[----:B------:R-:W-:Y:S01]  /*3a90*/  FMUL.FTZ R11, R158, UR27 ;  /* 0x0000001b9e0b7c20 */ /* 0x000fe20008410000 */
[----:B------:R-:W2:Y:S01]  /*3aa0*/  MUFU.TANH R200, R200 ;  /* 0x000000c800c87308 */ /* 0x000ea20000002400 */
[----:B---3--:R-:W-:Y:S01]  /*3ab0*/  FMNMX.FTZ R153, R19, R4, !PT ;  /* 0x0000000413997209 */ /* 0x008fe20007810000 */
[----:B------:R-:W-:Y:S01]  /*3ac0*/  FMUL.FTZ R14, R162, UR27 ;  /* 0x0000001ba20e7c20 */ /* 0x000fe20008410000 */
[----:B------:R-:W-:Y:S01]  /*3ad0*/  FMUL.FTZ R15, R163, UR27 ;  /* 0x0000001ba30f7c20 */ /* 0x000fe20008410000 */
[----:B------:R-:W-:Y:S01]  /*3ae0*/  UMOV UR10, UR25 ;  /* 0x00000019000a7c82 */ /* 0x000fe20008000000 */
        /* <DEDUP_REMOVED lines=15> */
[----:B------:R-:W-:-:S04]  /*3be0*/  UIADD3 UR11, UR28, 0x22840, URZ ;  /* 0x000228401c0b7890 */ /* 0x000fc8000fffe03f */
[----:B------:R-:W2:Y:S01]  /*3bf0*/  MUFU.TANH R165, R165 ;  /* 0x000000a500a57308 */ /* 0x000ea20000002400 */
[----:B---3--:R-:W-:Y:S01]  /*3c00*/  FMNMX.FTZ R153, R201, R4, !PT ;  /* 0x00000004c9997209 */ /* 0x008fe20007810000 */
[----:B------:R-:W-:-:S06]  /*3c10*/  UPRMT UR11, UR26, 0x654, UR11 ;  /* 0x000006541a0b7896 */ /* 0x000fcc000800000b */
[----:B------:R-:W3:Y:S01]  /*3c20*/  MUFU.TANH R166, R166 ;  /* 0x000000a600a67308 */ /* 0x000ee20000002400 */
[----:B-1----:R-:W-:Y:S02]  /*3c30*/  FMNMX.FTZ R4, R202, R153, !PT ;  /* 0x00000099ca047209 */ /* 0x002fe40007810000 */
[----:B------:R-:W-:Y:S05]  /*3c40*/  SYNCS.ARRIVE.TRANS64.RED.A1T0 RZ, [UR11], RZ ;  /* 0x000000ffffff79a7 */ /* 0x000fea000810040b */
[----:B------:R-:W1:Y:S01]  /*3c50*/  MUFU.TANH R168, R168 ;  /* 0x000000a800a87308 */ /* 0x000e620000002400 */
[----:B--2---:R-:W-:-:S07]  /*3c60*/  FMNMX.FTZ R153, R165, R4, !PT ;  /* 0x00000004a5997209 */ /* 0x004fce0007810000 */
[----:B------:R-:W2:Y:S01]  /*3c70*/  MUFU.TANH R170, R170 ;  /* 0x000000aa00aa7308 */ /* 0x000ea20000002400 */
[----:B---3--:R-:W-:-:S07]  /*3c80*/  FMNMX.FTZ R153, R166, R153, !PT ;  /* 0x00000099a6997209 */ /* 0x008fce0007810000 */
[----:B------:R-:W3:Y:S01]  /*3c90*/  MUFU.TANH R172, R172 ;  /* 0x000000ac00ac7308 */ /* 0x000ee20000002400 */
[----:B-1----:R-:W-:-:S07]  /*3ca0*/  FMNMX.FTZ R153, R168, R153, !PT ;  /* 0x00000099a8997209 */ /* 0x002fce0007810000 */
        /* <DEDUP_REMOVED lines=21> */
[----:B---3--:R-:W-:Y:S01]  /*3e00*/  FMNMX.FTZ R155, R188, R153, !PT ;  /* 0x00000099bc9b7209 */ /* 0x008fe20007810000 */
[----:B------:R-:W-:-:S06]  /*3e10*/  FMUL.FTZ R153, R178, UR27 ;  /* 0x0000001bb2997c20 */ /* 0x000fcc0008410000 */
[----:B------:R-:W3:Y:S01]  /*3e20*/  MUFU.TANH R181, R181 ;  /* 0x000000b500b57308 */ /* 0x000ee20000002400 */
[----:B-1----:R-:W-:Y:S01]  /*3e30*/  FMNMX.FTZ R4, R192, R155, !PT ;  /* 0x0000009bc0047209 */ /* 0x002fe20007810000 */
[----:B------:R-:W-:-:S06]  /*3e40*/  FMUL.FTZ R155, R182, UR27 ;  /* 0x0000001bb69b7c20 */ /* 0x000fcc0008410000 */
[----:B------:R-:W1:Y:S01]  /*3e50*/  MUFU.TANH R9, R9 ;  /* 0x0000000900097308 */ /* 0x000e620000002400 */
[----:B--2---:R-:W-:-:S07]  /*3e60*/  FMNMX.FTZ R4, R189, R4, !PT ;  /* 0x00000004bd047209 */ /* 0x004fce0007810000 */
[----:B------:R-:W2:Y:S01]  /*3e70*/  MUFU.TANH R10, R10 ;  /* 0x0000000a000a7308 */ /* 0x000ea20000002400 */
[----:B---3--:R-:W-:-:S05]  /*3e80*/  FMNMX.FTZ R4, R181, R4, !PT ;  /* 0x00000004b5047209 */ /* 0x008fca0007810000 */
[----:B------:R-:W3:Y:S02]  /*3e90*/  SHFL.BFLY PT, R159, R4, 0x2, 0x1f ;  /* 0x0c401f00049f7f89 */ /* 0x000ee400000e0000 */
[----:B------:R-:W4:Y:S08]  /*3ea0*/  MUFU.TANH R11, R11 ;  /* 0x0000000b000b7308 */ /* 0x000f300000002400 */
[----:B------:R-:W5:Y:S08]  /*3eb0*/  MUFU.TANH R12, R12 ;  /* 0x0000000c000c7308 */ /* 0x000f700000002400 */
[----:B------:R-:W0:Y:S01]  /*3ec0*/  MUFU.TANH R14, R14 ;  /* 0x0000000e000e7308 */ /* 0x000e220000002400 */
[----:B---3--:R-:W-:Y:S01]  /*3ed0*/  FMNMX.FTZ R167, R4, R159, !PT ;  /* 0x0000009f04a77209 */ /* 0x008fe20007810000 */
[----:B------:R-:W-:-:S06]  /*3ee0*/  FMUL.FTZ R159, R190, UR27 ;  /* 0x0000001bbe9f7c20 */ /* 0x000fcc0008410000 */
[----:B------:R-:W3:Y:S01]  /*3ef0*/  MUFU.TANH R15, R15 ;  /* 0x0000000f000f7308 */ /* 0x000ee20000002400 */
[----:B------:R-:W1:Y:S07]  /*3f00*/  SHFL.BFLY PT, R4, R167, 0x1, 0x1f ;  /* 0x0c201f00a7047f89 */ /* 0x000e6e00000e0000 */
[----:B------:R-:W3:Y:S08]  /*3f10*/  MUFU.TANH R17, R17 ;  /* 0x0000001100117308 */ /* 0x000ef00000002400 */
[----:B------:R-:W3:Y:S08]  /*3f20*/  MUFU.TANH R18, R18 ;  /* 0x0000001200127308 */ /* 0x000ef00000002400 */
[----:B------:R-:W3:Y:S01]  /*3f30*/  MUFU.TANH R21, R21 ;  /* 0x0000001500157308 */ /* 0x000ee20000002400 */
[----:B-1----:R-:W-:-:S02]  /*3f40*/  FMNMX.FTZ R4, R167, R4, !PT ;  /* 0x00000004a7047209 */ /* 0x002fc40007810000 */
[----:B------:R-:W-:-:S03]  /*3f50*/  FMNMX.FTZ R167, R9, R8, !PT ;  /* 0x0000000809a77209 */ /* 0x000fc60007810000 */
[C---:B------:R-:W-:Y:S02]  /*3f60*/  FMUL.FTZ R183, R4.reuse, UR10 ;  /* 0x0000000a04b77c20 */ /* 0x040fe40008410000 */
[----:B------:R-:W1:Y:S01]  /*3f70*/  MUFU.TANH R22, R22 ;  /* 0x0000001600167308 */ /* 0x000e620000002400 */
[----:B------:R-:W-:Y:S01]  /*3f80*/  FADD.FTZ R13, -R4, R13 ;  /* 0x0000000d040d7221 */ /* 0x000fe20000010100 */
[--C-:B------:R-:W-:Y:S01]  /*3f90*/  FFMA.FTZ R178, R16, UR10, -R183.reuse ;  /* 0x0000000a10b27c23 */ /* 0x100fe200080108b7 */
[----:B--2---:R-:W-:Y:S01]  /*3fa0*/  FMNMX.FTZ R16, R10, R167, !PT ;  /* 0x000000a70a107209 */ /* 0x004fe20007810000 */
[--C-:B------:R-:W-:Y:S01]  /*3fb0*/  FFMA.FTZ R175, R7, UR10, -R183.reuse ;  /* 0x0000000a07af7c23 */ /* 0x100fe200080108b7 */
[----:B------:R-:W-:Y:S01]  /*3fc0*/  FMUL.FTZ R13, R13, UR10 ;  /* 0x0000000a0d0d7c20 */ /* 0x000fe20008410000 */
[--C-:B------:R-:W-:Y:S01]  /*3fd0*/  FFMA.FTZ R179, R19, UR10, -R183.reuse ;  /* 0x0000000a13b37c23 */ /* 0x100fe200080108b7 */
[----:B----4-:R-:W-:Y:S01]  /*3fe0*/  FMNMX.FTZ R167, R11, R16, !PT ;  /* 0x000000100ba77209 */ /* 0x010fe20007810000 */
[----:B------:R-:W2:Y:S01]  /*3ff0*/  MUFU.TANH R23, R23 ;  /* 0x0000001700177308 */ /* 0x000ea20000002400 */
[--C-:B------:R-:W-:Y:S01]  /*4000*/  FFMA.FTZ R194, R168, UR10, -R183.reuse ;  /* 0x0000000aa8c27c23 */ /* 0x100fe200080108b7 */
[--C-:B------:R-:W-:Y:S01]  /*4010*/  FFMA.FTZ R182, R20, UR10, -R183.reuse ;  /* 0x0000000a14b67c23 */ /* 0x100fe200080108b7 */
[----:B-----5:R-:W-:Y:S01]  /*4020*/  FMNMX.FTZ R167, R12, R167, !PT ;  /* 0x000000a70ca77209 */ /* 0x020fe20007810000 */
[--C-:B------:R-:W-:Y:S01]  /*4030*/  FFMA.FTZ R168, R180, UR10, -R183.reuse ;  /* 0x0000000ab4a87c23 */ /* 0x100fe200080108b7 */
[--C-:B------:R-:W-:Y:S01]  /*4040*/  FFMA.FTZ R171, R200, UR10, -R183.reuse ;  /* 0x0000000ac8ab7c23 */ /* 0x100fe200080108b7 */
[--C-:B------:R-:W-:Y:S01]  /*4050*/  FFMA.FTZ R190, R165, UR10, -R183.reuse ;  /* 0x0000000aa5be7c23 */ /* 0x100fe200080108b7 */
[----:B0-----:R-:W-:Y:S01]  /*4060*/  FMNMX.FTZ R16, R14, R167, !PT ;  /* 0x000000a70e107209 */ /* 0x001fe20007810000 */
[----:B------:R-:W0:Y:S01]  /*4070*/  MUFU.TANH R152, R152 ;  /* 0x0000009800987308 */ /* 0x000e220000002400 */
[--C-:B------:R-:W-:Y:S01]  /*4080*/  FFMA.FTZ R167, R166, UR10, -R183.reuse ;  /* 0x0000000aa6a77c23 */ /* 0x100fe200080108b7 */
[--C-:B------:R-:W-:Y:S01]  /*4090*/  FFMA.FTZ R166, R176, UR10, -R183.reuse ;  /* 0x0000000ab0a67c23 */ /* 0x100fe200080108b7 */
[----:B---3--:R-:W-:Y:S01]  /*40a0*/  FMNMX.FTZ R16, R15, R16, !PT ;  /* 0x000000100f107209 */ /* 0x008fe20007810000 */
[--C-:B------:R-:W-:Y:S01]  /*40b0*/  FFMA.FTZ R165, R170, UR10, -R183.reuse ;  /* 0x0000000aaaa57c23 */ /* 0x100fe200080108b7 */
[--C-:B------:R-:W-:Y:S01]  /*40c0*/  FFMA.FTZ R20, R173, UR10, -R183.reuse ;  /* 0x0000000aad147c23 */ /* 0x100fe200080108b7 */
[--C-:B------:R-:W-:Y:S01]  /*40d0*/  FFMA.FTZ R186, R201, UR10, -R183.reuse ;  /* 0x0000000ac9ba7c23 */ /* 0x100fe200080108b7 */
[----:B------:R-:W-:Y:S01]  /*40e0*/  FMNMX.FTZ R7, R17, R16, !PT ;  /* 0x0000001011077209 */ /* 0x000fe20007810000 */
[----:B------:R-:W3:Y:S01]  /*40f0*/  MUFU.TANH R153, R153 ;  /* 0x0000009900997308 */ /* 0x000ee20000002400 */
[--C-:B------:R-:W-:Y:S01]  /*4100*/  FFMA.FTZ R173, R174, UR10, -R183.reuse ;  /* 0x0000000aaead7c23 */ /* 0x100fe200080108b7 */
[--C-:B------:R-:W-:Y:S01]  /*4110*/  FFMA.FTZ R170, R185, UR10, -R183.reuse ;  /* 0x0000000ab9aa7c23 */ /* 0x100fe200080108b7 */
[----:B------:R-:W-:Y:S01]  /*4120*/  FMNMX.FTZ R16, R18, R7, !PT ;  /* 0x0000000712107209 */ /* 0x000fe20007810000 */
[--C-:B------:R-:W-:Y:S01]  /*4130*/  FFMA.FTZ R169, R202, UR10, -R183.reuse ;  /* 0x0000000acaa97c23 */ /* 0x100fe200080108b7 */
[--C-:B------:R-:W-:Y:S01]  /*4140*/  FFMA.FTZ R172, R172, UR10, -R183.reuse ;  /* 0x0000000aacac7c23 */ /* 0x100fe200080108b7 */
[--C-:B------:R-:W-:Y:S01]  /*4150*/  FFMA.FTZ R177, R177, UR10, -R183.reuse ;  /* 0x0000000ab1b17c23 */ /* 0x100fe200080108b7 */
[----:B------:R-:W-:Y:S01]  /*4160*/  FMNMX.FTZ R7, R21, R16, !PT ;  /* 0x0000001015077209 */ /* 0x000fe20007810000 */
[----:B------:R-:W4:Y:S01]  /*4170*/  MUFU.TANH R154, R154 ;  /* 0x0000009a009a7308 */ /* 0x000f220000002400 */
[--C-:B------:R-:W-:Y:S01]  /*4180*/  FFMA.FTZ R187, R184, UR10, -R183.reuse ;  /* 0x0000000ab8bb7c23 */ /* 0x100fe200080108b7 */
[--C-:B------:R-:W-:Y:S01]  /*4190*/  FFMA.FTZ R185, R203, UR10, -R183.reuse ;  /* 0x0000000acbb97c23 */ /* 0x100fe200080108b7 */
[----:B-1----:R-:W-:Y:S01]  /*41a0*/  FMNMX.FTZ R16, R22, R7, !PT ;  /* 0x0000000716107209 */ /* 0x002fe20007810000 */
[--C-:B------:R-:W-:Y:S01]  /*41b0*/  FFMA.FTZ R19, R188, UR10, -R183.reuse ;  /* 0x0000000abc137c23 */ /* 0x100fe200080108b7 */
[--C-:B------:R-:W-:Y:S01]  /*41c0*/  FFMA.FTZ R174, R192, UR10, -R183.reuse ;  /* 0x0000000ac0ae7c23 */ /* 0x100fe200080108b7 */
[--C-:B------:R-:W-:Y:S01]  /*41d0*/  FFMA.FTZ R189, R189, UR10, -R183.reuse ;  /* 0x0000000abdbd7c23 */ /* 0x100fe200080108b7 */
[----:B--2---:R-:W-:Y:S01]  /*41e0*/  FMNMX.FTZ R7, R23, R16, !PT ;  /* 0x0000001017077209 */ /* 0x004fe20007810000 */
[----:B------:R-:W1:Y:S01]  /*41f0*/  MUFU.TANH R155, R155 ;  /* 0x0000009b009b7308 */ /* 0x000e620000002400 */
[----:B------:R-:W-:-:S02]  /*4200*/  FFMA.FTZ R181, R181, UR10, -R183 ;  /* 0x0000000ab5b57c23 */ /* 0x000fc400080108b7 */
[----:B0-----:R-:W-:-:S04]  /*4210*/  FMNMX.FTZ R16, R152, R7, !PT ;  /* 0x0000000798107209 */ /* 0x001fc80007810000 */
[----:B---3--:R-:W-:Y:S01]  /*4220*/  FMNMX.FTZ R7, R153, R16, !PT ;  /* 0x0000001099077209 */ /* 0x008fe20007810000 */
[----:B------:R-:W0:Y:S03]  /*4230*/  MUFU.TANH R156, R156 ;  /* 0x0000009c009c7308 */ /* 0x000e260000002400 */
[----:B----4-:R-:W-:-:S05]  /*4240*/  FMNMX.FTZ R16, R154, R7, !PT ;  /* 0x000000079a107209 */ /* 0x010fca0007810000 */
[----:B------:R-:W2:Y:S01]  /*4250*/  MUFU.TANH R157, R157 ;  /* 0x0000009d009d7308 */ /* 0x000ea20000002400 */
[----:B-1----:R-:W-:-:S07]  /*4260*/  FMNMX.FTZ R7, R155, R16, !PT ;  /* 0x000000109b077209 */ /* 0x002fce0007810000 */
[----:B------:R-:W1:Y:S01]  /*4270*/  MUFU.TANH R158, R158 ;  /* 0x0000009e009e7308 */ /* 0x000e620000002400 */
[----:B0-----:R-:W-:-:S07]  /*4280*/  FMNMX.FTZ R16, R156, R7, !PT ;  /* 0x000000079c107209 */ /* 0x001fce0007810000 */
[----:B------:R-:W0:Y:S01]  /*4290*/  MUFU.TANH R159, R159 ;  /* 0x0000009f009f7308 */ /* 0x000e220000002400 */
[----:B--2---:R-:W-:-:S07]  /*42a0*/  FMNMX.FTZ R7, R157, R16, !PT ;  /* 0x000000109d077209 */ /* 0x004fce0007810000 */
        /* <DEDUP_REMOVED lines=10> */
[----:B------:R-:W0:Y:S01]  /*4350*/  MUFU.EX2 R13, R13 ;  /* 0x0000000d000d7308 */ /* 0x000e220000000800 */
[----:B--2---:R-:W-:-:S07]  /*4360*/  FMNMX.FTZ R7, R163, R16, !PT ;  /* 0x00000010a3077209 */ /* 0x004fce0007810000 */
[----:B------:R-:W2:Y:S01]  /*4370*/  MUFU.EX2 R178, R178 ;  /* 0x000000b200b27308 */ /* 0x000ea20000000800 */
[----:B-1----:R-:W-:-:S05]  /*4380*/  FMNMX.FTZ R7, R164, R7, !PT ;  /* 0x00000007a4077209 */ /* 0x002fca0007810000 */
[----:B------:R-:W1:Y:S02]  /*4390*/  SHFL.BFLY PT, R16, R7, 0x2, 0x1f ;  /* 0x0c401f0007107f89 */ /* 0x000e6400000e0000 */
[----:B------:R-:W3:Y:S01]  /*43a0*/  MUFU.EX2 R175, R175 ;  /* 0x000000af00af7308 */ /* 0x000ee20000000800 */
[-C--:B0-----:R-:W-:Y:S01]  /*43b0*/  FMUL.FTZ R24, R24, R13.reuse ;  /* 0x0000000d18187220 */ /* 0x081fe20000410000 */
[-C--:B------:R-:W-:Y:S01]  /*43c0*/  FMUL.FTZ R25, R25, R13.reuse ;  /* 0x0000000d19197220 */ /* 0x080fe20000410000 */
[-C--:B------:R-:W-:Y:S01]  /*43d0*/  FMUL.FTZ R28, R28, R13.reuse ;  /* 0x0000000d1c1c7220 */ /* 0x080fe20000410000 */
[-C--:B------:R-:W-:Y:S01]  /*43e0*/  FMUL.FTZ R29, R29, R13.reuse ;  /* 0x0000000d1d1d7220 */ /* 0x080fe20000410000 */
[-C--:B------:R-:W-:Y:S01]  /*43f0*/  FMUL.FTZ R32, R32, R13.reuse ;  /* 0x0000000d20207220 */ /* 0x080fe20000410000 */
[-C--:B------:R-:W-:Y:S01]  /*4400*/  FMUL.FTZ R33, R33, R13.reuse ;  /* 0x0000000d21217220 */ /* 0x080fe20000410000 */
[-C--:B------:R-:W-:Y:S01]  /*4410*/  FMUL.FTZ R36, R36, R13.reuse ;  /* 0x0000000d24247220 */ /* 0x080fe20000410000 */
[----:B------:R-:W-:Y:S01]  /*4420*/  MUFU.EX2 R179, R179 ;  /* 0x000000b300b37308 */ /* 0x000fe20000000800 */
[----:B--2---:R-:W-:Y:S01]  /*4430*/  FFMA.FTZ R6, R13, R6, R178 ;  /* 0x000000060d067223 */ /* 0x004fe200000100b2 */
[-C--:B------:R-:W-:Y:S01]  /*4440*/  FMUL.FTZ R37, R37, R13.reuse ;  /* 0x0000000d25257220 */ /* 0x080fe20000410000 */
[-C--:B------:R-:W-:Y:S01]  /*4450*/  FMUL.FTZ R40, R40, R13.reuse ;  /* 0x0000000d28287220 */ /* 0x080fe20000410000 */
[-C--:B------:R-:W-:Y:S01]  /*4460*/  FMUL.FTZ R41, R41, R13.reuse ;  /* 0x0000000d29297220 */ /* 0x080fe20000410000 */
[-C--:B------:R-:W-:Y:S01]  /*4470*/  FMUL.FTZ R44, R44, R13.reuse ;  /* 0x0000000d2c2c7220 */ /* 0x080fe20000410000 */
[-C--:B------:R-:W-:Y:S01]  /*4480*/  FMUL.FTZ R45, R45, R13.reuse ;  /* 0x0000000d2d2d7220 */ /* 0x080fe20000410000 */
[-C--:B------:R-:W-:Y:S01]  /*4490*/  FMUL.FTZ R48, R48, R13.reuse ;  /* 0x0000000d30307220 */ /* 0x080fe20000410000 */
[----:B------:R-:W0:Y:S01]  /*44a0*/  MUFU.EX2 R182, R182 ;  /* 0x000000b600b67308 */ /* 0x000e220000000800 */
[----:B---3--:R-:W-:Y:S01]  /*44b0*/  FADD.FTZ R6, R175, R6 ;  /* 0x00000006af067221 */ /* 0x008fe20000010000 */
[-C--:B------:R-:W-:Y:S01]  /*44c0*/  FMUL.FTZ R49, R49, R13.reuse ;  /* 0x0000000d31317220 */ /* 0x080fe20000410000 */
[-C--:B------:R-:W-:Y:S01]  /*44d0*/  FMUL.FTZ R52, R52, R13.reuse ;  /* 0x0000000d34347220 */ /* 0x080fe20000410000 */
[-C--:B------:R-:W-:Y:S01]  /*44e0*/  FMUL.FTZ R53, R53, R13.reuse ;  /* 0x0000000d35357220 */ /* 0x080fe20000410000 */
[-C--:B------:R-:W-:Y:S01]  /*44f0*/  FMUL.FTZ R56, R56, R13.reuse ;  /* 0x0000000d38387220 */ /* 0x080fe20000410000 */
[----:B-1----:R-:W-:Y:S01]  /*4500*/  FMNMX.FTZ R16, R7, R16, !PT ;  /* 0x0000001007107209 */ /* 0x002fe20007810000 */
[-C--:B------:R-:W-:Y:S01]  /*4510*/  FMUL.FTZ R57, R57, R13.reuse ;  /* 0x0000000d39397220 */ /* 0x080fe20000410000 */
[----:B------:R-:W-:Y:S01]  /*4520*/  MUFU.EX2 R171, R171 ;  /* 0x000000ab00ab7308 */ /* 0x000fe20000000800 */
[-C--:B------:R-:W-:Y:S01]  /*4530*/  FMUL.FTZ R60, R60, R13.reuse ;  /* 0x0000000d3c3c7220 */ /* 0x080fe20000410000 */
[-C--:B------:R-:W-:Y:S01]  /*4540*/  FMUL.FTZ R61, R61, R13.reuse ;  /* 0x0000000d3d3d7220 */ /* 0x080fe20000410000 */
[----:B------:R-:W1:Y:S01]  /*4550*/  SHFL.BFLY PT, R7, R16, 0x1, 0x1f ;  /* 0x0c201f0010077f89 */ /* 0x000e6200000e0000 */
[-C--:B------:R-:W-:Y:S01]  /*4560*/  FMUL.FTZ R64, R64, R13.reuse ;  /* 0x0000000d40407220 */ /* 0x080fe20000410000 */
[-C--:B------:R-:W-:Y:S01]  /*4570*/  FMUL.FTZ R65, R65, R13.reuse ;  /* 0x0000000d41417220 */ /* 0x080fe20000410000 */
[-C--:B------:R-:W-:Y:S01]  /*4580*/  FMUL.FTZ R68, R68, R13.reuse ;  /* 0x0000000d44447220 */ /* 0x080fe20000410000 */
[-C--:B------:R-:W-:Y:S01]  /*4590*/  FMUL.FTZ R69, R69, R13.reuse ;  /* 0x0000000d45457220 */ /* 0x080fe20000410000 */
[----:B------:R-:W-:Y:S01]  /*45a0*/  MUFU.EX2 R186, R186 ;  /* 0x000000ba00ba7308 */ /* 0x000fe20000000800 */
[-C--:B------:R-:W-:Y:S01]  /*45b0*/  FMUL.FTZ R72, R72, R13.reuse ;  /* 0x0000000d48487220 */ /* 0x080fe20000410000 */
[-C--:B------:R-:W-:Y:S01]  /*45c0*/  FMUL.FTZ R73, R73, R13.reuse ;  /* 0x0000000d49497220 */ /* 0x080fe20000410000 */
[-C--:B------:R-:W-:Y:S01]  /*45d0*/  FMUL.FTZ R76, R76, R13.reuse ;  /* 0x0000000d4c4c7220 */ /* 0x080fe20000410000 */
        /* <DEDUP_REMOVED lines=14> */
[----:B------:R-:W-:Y:S01]  /*46c0*/  FMUL.FTZ R101, R101, R13 ;  /* 0x0000000d65657220 */ /* 0x000fe20000410000 */
[----:B-1----:R-:W-:Y:S01]  /*46d0*/  FMNMX.FTZ R7, R16, R7, !PT ;  /* 0x0000000710077209 */ /* 0x002fe20007810000 */
[-C--:B------:R-:W-:Y:S01]  /*46e0*/  FMUL.FTZ R104, R104, R13.reuse ;  /* 0x0000000d68687220 */ /* 0x080fe20000410000 */
[-C--:B------:R-:W-:Y:S01]  /*46f0*/  FMUL.FTZ R105, R105, R13.reuse ;  /* 0x0000000d69697220 */ /* 0x080fe20000410000 */
[-C--:B------:R-:W-:Y:S01]  /*4700*/  FMUL.FTZ R108, R108, R13.reuse ;  /* 0x0000000d6c6c7220 */ /* 0x080fe20000410000 */
[-C--:B------:R-:W-:Y:S01]  /*4710*/  FMUL.FTZ R109, R109, R13.reuse ;  /* 0x0000000d6d6d7220 */ /* 0x080fe20000410000 */
[C---:B------:R-:W-:Y:S01]  /*4720*/  FADD.FTZ R8, -R7.reuse, R8 ;  /* 0x0000000807087221 */ /* 0x040fe20000010100 */
[----:B------:R-:W-:Y:S01]  /*4730*/  FMUL.FTZ R176, R7, UR10 ;  /* 0x0000000a07b07c20 */ /* 0x000fe20008410000 */
[----:B------:R-:W-:Y:S01]  /*4740*/  MUFU.EX2 R16, R189 ;  /* 0x000000bd00107308 */ /* 0x000fe20000000800 */
[----:B------:R-:W-:Y:S01]  /*4750*/  FMUL.FTZ R112, R112, R13 ;  /* 0x0000000d70707220 */ /* 0x000fe20000410000 */
[----:B------:R-:W-:Y:S01]  /*4760*/  FMUL.FTZ R8, R8, UR10 ;  /* 0x0000000a08087c20 */ /* 0x000fe20008410000 */
        /* <DEDUP_REMOVED lines=8> */
[--C-:B------:R-:W-:Y:S01]  /*47f0*/  FFMA.FTZ R22, R153, UR10, -R176.reuse ;  /* 0x0000000a99167c23 */ /* 0x100fe200080108b0 */
[--C-:B------:R-:W-:Y:S01]  /*4800*/  FFMA.FTZ R14, R17, UR10, -R176.reuse ;  /* 0x0000000a110e7c23 */ /* 0x100fe200080108b0 */
[--C-:B------:R-:W-:Y:S01]  /*4810*/  FFMA.FTZ R184, R152, UR10, -R176.reuse ;  /* 0x0000000a98b87c23 */ /* 0x100fe200080108b0 */
[--C-:B------:R-:W-:Y:S01]  /*4820*/  FFMA.FTZ R17, R18, UR10, -R176.reuse ;  /* 0x0000000a12117c23 */ /* 0x100fe200080108b0 */
[--C-:B------:R-:W-:Y:S01]  /*4830*/  FFMA.FTZ R18, R21, UR10, -R176.reuse ;  /* 0x0000000a15127c23 */ /* 0x100fe200080108b0 */
[----:B------:R-:W1:Y:S01]  /*4840*/  MUFU.EX2 R9, R9 ;  /* 0x0000000900097308 */ /* 0x000e620000000800 */
[--C-:B------:R-:W-:Y:S01]  /*4850*/  FFMA.FTZ R188, R157, UR10, -R176.reuse ;  /* 0x0000000a9dbc7c23 */ /* 0x100fe200080108b0 */
[--C-:B------:R-:W-:Y:S01]  /*4860*/  FFMA.FTZ R21, R23, UR10, -R176.reuse ;  /* 0x0000000a17157c23 */ /* 0x100fe200080108b0 */
[--C-:B------:R-:W-:Y:S01]  /*4870*/  FFMA.FTZ R23, R154, UR10, -R176.reuse ;  /* 0x0000000a9a177c23 */ /* 0x100fe200080108b0 */
[--C-:B------:R-:W-:Y:S01]  /*4880*/  FFMA.FTZ R155, R155, UR10, -R176.reuse ;  /* 0x0000000a9b9b7c23 */ /* 0x100fe200080108b0 */
[--C-:B------:R-:W-:Y:S01]  /*4890*/  FFMA.FTZ R159, R159, UR10, -R176.reuse ;  /* 0x0000000a9f9f7c23 */ /* 0x100fe200080108b0 */
[--C-:B------:R-:W-:Y:S01]  /*48a0*/  FFMA.FTZ R192, R163, UR10, -R176.reuse ;  /* 0x0000000aa3c07c23 */ /* 0x100fe200080108b0 */
[----:B------:R-:W-:Y:S01]  /*48b0*/  FFMA.FTZ R191, R162, UR10, -R176 ;  /* 0x0000000aa2bf7c23 */ /* 0x000fe200080108b0 */
[----:B------:R-:W2:Y:S01]  /*48c0*/  MUFU.EX2 R10, R10 ;  /* 0x0000000a000a7308 */ /* 0x000ea20000000800 */
[----:B0-----:R-:W-:Y:S01]  /*48d0*/  F2FP.BF16.F32.PACK_AB R162, R182, R179 ;  /* 0x000000b3b6a2723e */ /* 0x001fe200000010ff */
[-C--:B------:R-:W-:Y:S01]  /*48e0*/  FMUL.FTZ R113, R113, R13.reuse ;  /* 0x0000000d71717220 */ /* 0x080fe20000410000 */
[-C--:B------:R-:W-:Y:S01]  /*48f0*/  FMUL.FTZ R116, R116, R13.reuse ;  /* 0x0000000d74747220 */ /* 0x080fe20000410000 */
[-C--:B------:R-:W-:Y:S01]  /*4900*/  FMUL.FTZ R117, R117, R13.reuse ;  /* 0x0000000d75757220 */ /* 0x080fe20000410000 */
[-C--:B------:R-:W-:Y:S01]  /*4910*/  FMUL.FTZ R120, R120, R13.reuse ;  /* 0x0000000d78787220 */ /* 0x080fe20000410000 */
[-C--:B------:R-:W-:Y:S01]  /*4920*/  FMUL.FTZ R121, R121, R13.reuse ;  /* 0x0000000d79797220 */ /* 0x080fe20000410000 */
[----:B------:R-:W-:Y:S01]  /*4930*/  FMUL.FTZ R124, R124, R13 ;  /* 0x0000000d7c7c7220 */ /* 0x000fe20000410000 */
[----:B------:R-:W0:Y:S01]  /*4940*/  MUFU.EX2 R11, R11 ;  /* 0x0000000b000b7308 */ /* 0x000e220000000800 */
[----:B-1----:R-:W-:Y:S01]  /*4950*/  FFMA.FTZ R153, R8, R5, R9 ;  /* 0x0000000508997223 */ /* 0x002fe20000010009 */
[-C--:B------:R-:W-:Y:S01]  /*4960*/  FMUL.FTZ R125, R125, R13.reuse ;  /* 0x0000000d7d7d7220 */ /* 0x080fe20000410000 */
[-C--:B------:R-:W-:Y:S01]  /*4970*/  FMUL.FTZ R128, R128, R13.reuse ;  /* 0x0000000d80807220 */ /* 0x080fe20000410000 */
[-C--:B------:R-:W-:Y:S01]  /*4980*/  FMUL.FTZ R129, R129, R13.reuse ;  /* 0x0000000d81817220 */ /* 0x080fe20000410000 */
[-C--:B------:R-:W-:Y:S01]  /*4990*/  FMUL.FTZ R132, R132, R13.reuse ;  /* 0x0000000d84847220 */ /* 0x080fe20000410000 */
[-C--:B------:R-:W-:Y:S01]  /*49a0*/  FMUL.FTZ R133, R133, R13.reuse ;  /* 0x0000000d85857220 */ /* 0x080fe20000410000 */
[-C--:B------:R-:W-:Y:S01]  /*49b0*/  FMUL.FTZ R136, R136, R13.reuse ;  /* 0x0000000d88887220 */ /* 0x080fe20000410000 */
[----:B------:R-:W1:Y:S01]  /*49c0*/  MUFU.EX2 R180, R180 ;  /* 0x000000b400b47308 */ /* 0x000e620000000800 */
[----:B--2---:R-:W-:Y:S01]  /*49d0*/  FADD.FTZ R152, R10, R153 ;  /* 0x000000990a987221 */ /* 0x004fe20000010000 */
[----:B------:R-:W-:Y:S01]  /*49e0*/  FADD.FTZ R153, R179, R6 ;  /* 0x00000006b3997221 */ /* 0x000fe20000010000 */
[----:B------:R-:W-:Y:S01]  /*49f0*/  FFMA.FTZ R6, R156, UR10, -R176 ;  /* 0x0000000a9c067c23 */ /* 0x000fe200080108b0 */
[-C--:B------:R-:W-:Y:S01]  /*4a00*/  FMUL.FTZ R137, R137, R13.reuse ;  /* 0x0000000d89897220 */ /* 0x080fe20000410000 */
[-C--:B------:R-:W-:Y:S01]  /*4a10*/  FMUL.FTZ R140, R140, R13.reuse ;  /* 0x0000000d8c8c7220 */ /* 0x080fe20000410000 */
[-C--:B------:R-:W-:Y:S01]  /*4a20*/  FMUL.FTZ R141, R141, R13.reuse ;  /* 0x0000000d8d8d7220 */ /* 0x080fe20000410000 */
[-C--:B------:R-:W-:Y:S01]  /*4a30*/  FMUL.FTZ R144, R144, R13.reuse ;  /* 0x0000000d90907220 */ /* 0x080fe20000410000 */
[----:B------:R-:W2:Y:S01]  /*4a40*/  MUFU.EX2 R12, R12 ;  /* 0x0000000c000c7308 */ /* 0x000ea20000000800 */
[----:B0-----:R-:W-:Y:S01]  /*4a50*/  FADD.FTZ R189, R11, R152 ;  /* 0x000000980bbd7221 */ /* 0x001fe20000010000 */
[----:B------:R-:W-:Y:S01]  /*4a60*/  FADD.FTZ R152, R182, R153 ;  /* 0x00000099b6987221 */ /* 0x000fe20000010000 */
[-C--:B------:R-:W-:Y:S01]  /*4a70*/  FMUL.FTZ R145, R145, R13.reuse ;  /* 0x0000000d91917220 */ /* 0x080fe20000410000 */
[-C--:B------:R-:W-:Y:S01]  /*4a80*/  FMUL.FTZ R148, R148, R13.reuse ;  /* 0x0000000d94947220 */ /* 0x080fe20000410000 */
[----:B------:R-:W-:Y:S01]  /*4a90*/  FMUL.FTZ R149, R149, R13 ;  /* 0x0000000d95957220 */ /* 0x000fe20000410000 */
[----:B------:R-:W-:Y:S01]  /*4aa0*/  FADD.FTZ R157, R171, R152 ;  /* 0x00000098ab9d7221 */ /* 0x000fe20000010000 */
[-C--:B------:R-:W-:Y:S01]  /*4ab0*/  FMUL.FTZ R26, R26, R8.reuse ;  /* 0x000000081a1a7220 */ /* 0x080fe20000410000 */
[----:B------:R-:W0:Y:S01]  /*4ac0*/  MUFU.EX2 R15, R15 ;  /* 0x0000000f000f7308 */ /* 0x000e220000000800 */
[----:B-1----:R-:W-:Y:S01]  /*4ad0*/  FADD.FTZ R153, R180, R189 ;  /* 0x000000bdb4997221 */ /* 0x002fe20000010000 */
[----:B------:R-:W-:Y:S01]  /*4ae0*/  FADD.FTZ R154, R186, R157 ;  /* 0x0000009dba9a7221 */ /* 0x000fe20000010000 */
[----:B------:R-:W-:Y:S01]  /*4af0*/  FFMA.FTZ R189, R158, UR10, -R176 ;  /* 0x0000000a9ebd7c23 */ /* 0x000fe200080108b0 */
[----:B------:R-:W-:Y:S01]  /*4b00*/  F2FP.BF16.F32.PACK_AB R163, R180, R11 ;  /* 0x0000000bb4a3723e */ /* 0x000fe200000010ff */
[-C--:B------:R-:W-:Y:S01]  /*4b10*/  FMUL.FTZ R27, R27, R8.reuse ;  /* 0x000000081b1b7220 */ /* 0x080fe20000410000 */
[----:B------:R-:W-:Y:S01]  /*4b20*/  FADD.FTZ R157, R169, R154 ;  /* 0x0000009aa99d7221 */ /* 0x000fe20000010000 */
[----:B------:R-:W-:Y:S01]  /*4b30*/  F2FP.BF16.F32.PACK_AB R158, R190, R169 ;  /* 0x000000a9be9e723e */ /* 0x000fe200000010ff */
[----:B------:R-:W1:Y:S01]  /*4b40*/  MUFU.EX2 R14, R14 ;  /* 0x0000000e000e7308 */ /* 0x000e620000000800 */
[----:B--2---:R-:W-:Y:S01]  /*4b50*/  FADD.FTZ R152, R12, R153 ;  /* 0x000000990c987221 */ /* 0x004fe20000010000 */
[----:B------:R-:W-:Y:S01]  /*4b60*/  FADD.FTZ R156, R190, R157 ;  /* 0x0000009dbe9c7221 */ /* 0x000fe20000010000 */
[-C--:B------:R-:W-:Y:S01]  /*4b70*/  FMUL.FTZ R30, R30, R8.reuse ;  /* 0x000000081e1e7220 */ /* 0x080fe20000410000 */
[-C--:B------:R-:W-:Y:S01]  /*4b80*/  FMUL.FTZ R31, R31, R8.reuse ;  /* 0x000000081f1f7220 */ /* 0x080fe20000410000 */
[-C--:B------:R-:W-:Y:S01]  /*4b90*/  FMUL.FTZ R34, R34, R8.reuse ;  /* 0x0000000822227220 */ /* 0x080fe20000410000 */
[-C--:B------:R-:W-:Y:S01]  /*4ba0*/  FMUL.FTZ R35, R35, R8.reuse ;  /* 0x0000000823237220 */ /* 0x080fe20000410000 */
[----:B------:R-:W-:Y:S01]  /*4bb0*/  FMUL.FTZ R38, R38, R8 ;  /* 0x0000000826267220 */ /* 0x000fe20000410000 */
[----:B------:R-:W2:Y:S01]  /*4bc0*/  MUFU.EX2 R17, R17 ;  /* 0x0000001100117308 */ /* 0x000ea20000000800 */
[----:B0-----:R-:W-:Y:S01]  /*4bd0*/  FADD.FTZ R153, R15, R152 ;  /* 0x000000980f997221 */ /* 0x001fe20000010000 */
[----:B------:R-:W-:Y:S01]  /*4be0*/  FFMA.FTZ R152, R160, UR10, -R176 ;  /* 0x0000000aa0987c23 */ /* 0x000fe200080108b0 */
[----:B------:R-:W-:Y:S01]  /*4bf0*/  F2FP.BF16.F32.PACK_AB R160, R175, R178 ;  /* 0x000000b2afa0723e */ /* 0x000fe200000010ff */
[-C--:B------:R-:W-:Y:S01]  /*4c00*/  FMUL.FTZ R39, R39, R8.reuse ;  /* 0x0000000827277220 */ /* 0x080fe20000410000 */
[-C--:B------:R-:W-:Y:S01]  /*4c10*/  FMUL.FTZ R42, R42, R8.reuse ;  /* 0x000000082a2a7220 */ /* 0x080fe20000410000 */
[-C--:B------:R-:W-:Y:S01]  /*4c20*/  FMUL.FTZ R43, R43, R8.reuse ;  /* 0x000000082b2b7220 */ /* 0x080fe20000410000 */
[-C--:B------:R-:W-:Y:S01]  /*4c30*/  FMUL.FTZ R46, R46, R8.reuse ;  /* 0x000000082e2e7220 */ /* 0x080fe20000410000 */
[----:B------:R-:W0:Y:S01]  /*4c40*/  MUFU.EX2 R167, R167 ;  /* 0x000000a700a77308 */ /* 0x000e220000000800 */
[----:B-1----:R-:W-:Y:S01]  /*4c50*/  FADD.FTZ R154, R14, R153 ;  /* 0x000000990e9a7221 */ /* 0x002fe20000010000 */
        /* <DEDUP_REMOVED lines=8> */
[-C--:B------:R-:W-:Y:S01]  /*4ce0*/  FMUL.FTZ R59, R59, R8.reuse ;  /* 0x000000083b3b7220 */ /* 0x080fe20000410000 */
[-C--:B------:R-:W-:Y:S01]  /*4cf0*/  FMUL.FTZ R62, R62, R8.reuse ;  /* 0x000000083e3e7220 */ /* 0x080fe20000410000 */
[-C--:B------:R-:W-:Y:S01]  /*4d00*/  FMUL.FTZ R63, R63, R8.reuse ;  /* 0x000000083f3f7220 */ /* 0x080fe20000410000 */
[-C--:B------:R-:W-:Y:S01]  /*4d10*/  FMUL.FTZ R66, R66, R8.reuse ;  /* 0x0000000842427220 */ /* 0x080fe20000410000 */
[-C--:B------:R-:W-:Y:S01]  /*4d20*/  FMUL.FTZ R67, R67, R8.reuse ;  /* 0x0000000843437220 */ /* 0x080fe20000410000 */
[-C--:B------:R-:W-:Y:S01]  /*4d30*/  FMUL.FTZ R70, R70, R8.reuse ;  /* 0x0000000846467220 */ /* 0x080fe20000410000 */
[----:B------:R-:W2:Y:S01]  /*4d40*/  MUFU.EX2 R194, R194 ;  /* 0x000000c200c27308 */ /* 0x000ea20000000800 */
[----:B0-----:R-:W-:Y:S01]  /*4d50*/  FADD.FTZ R157, R167, R156 ;  /* 0x0000009ca79d7221 */ /* 0x001fe20000010000 */
[-C--:B------:R-:W-:Y:S01]  /*4d60*/  FMUL.FTZ R71, R71, R8.reuse ;  /* 0x0000000847477220 */ /* 0x080fe20000410000 */
[-C--:B------:R-:W-:Y:S01]  /*4d70*/  FMUL.FTZ R74, R74, R8.reuse ;  /* 0x000000084a4a7220 */ /* 0x080fe20000410000 */
        /* <DEDUP_REMOVED lines=11> */
[----:B------:R-:W-:Y:S01]  /*4e30*/  FMUL.FTZ R94, R94, R8 ;  /* 0x000000085e5e7220 */ /* 0x000fe20000410000 */
[----:B------:R-:W1:Y:S01]  /*4e40*/  MUFU.EX2 R165, R165 ;  /* 0x000000a500a57308 */ /* 0x000e620000000800 */
[----:B--2---:R-:W-:Y:S01]  /*4e50*/  FADD.FTZ R156, R194, R157 ;  /* 0x0000009dc29c7221 */ /* 0x004fe20000010000 */
[----:B------:R-:W-:Y:S01]  /*4e60*/  F2FP.BF16.F32.PACK_AB R157, R15, R12 ;  /* 0x0000000c0f9d723e */ /* 0x000fe200000010ff */
[-C--:B------:R-:W-:Y:S01]  /*4e70*/  FMUL.FTZ R95, R95, R8.reuse ;  /* 0x000000085f5f7220 */ /* 0x080fe20000410000 */
[-C--:B------:R-:W-:Y:S01]  /*4e80*/  FMUL.FTZ R98, R98, R8.reuse ;  /* 0x0000000862627220 */ /* 0x080fe20000410000 */
[-C--:B------:R-:W-:Y:S01]  /*4e90*/  FMUL.FTZ R99, R99, R8.reuse ;  /* 0x0000000863637220 */ /* 0x080fe20000410000 */
[-C--:B------:R-:W-:Y:S01]  /*4ea0*/  FMUL.FTZ R102, R102, R8.reuse ;  /* 0x0000000866667220 */ /* 0x080fe20000410000 */
[-C--:B------:R-:W-:Y:S01]  /*4eb0*/  FMUL.FTZ R103, R103, R8.reuse ;  /* 0x0000000867677220 */ /* 0x080fe20000410000 */
[----:B------:R-:W-:Y:S01]  /*4ec0*/  MUFU.EX2 R21, R21 ;  /* 0x0000001500157308 */ /* 0x000fe20000000800 */
        /* <DEDUP_REMOVED lines=9> */
[----:B------:R-:W-:Y:S01]  /*4f60*/  F2FP.BF16.F32.PACK_AB R156, R186, R171 ;  /* 0x000000abba9c723e */ /* 0x000fe200000010ff */
        /* <DEDUP_REMOVED lines=13> */
[----:B------:R-:W1:Y:S01]  /*5040*/  MUFU.EX2 R20, R20 ;  /* 0x0000001400147308 */ /* 0x000e620000000800 */
[----:B0-----:R-:W-:Y:S01]  /*5050*/  FADD.FTZ R153, R172, R153 ;  /* 0x00000099ac997221 */ /* 0x001fe20000010000 */
[-C--:B------:R-:W-:Y:S01]  /*5060*/  FMUL.FTZ R142, R142, R8.reuse ;  /* 0x000000088e8e7220 */ /* 0x080fe20000410000 */
[-C--:B------:R-:W-:Y:S01]  /*5070*/  FMUL.FTZ R143, R143, R8.reuse ;  /* 0x000000088f8f7220 */ /* 0x080fe20000410000 */
[-C--:B------:R-:W-:Y:S01]  /*5080*/  FMUL.FTZ R146, R146, R8.reuse ;  /* 0x0000000892927220 */ /* 0x080fe20000410000 */
[-C--:B------:R-:W-:Y:S01]  /*5090*/  FMUL.FTZ R147, R147, R8.reuse ;  /* 0x0000000893937220 */ /* 0x080fe20000410000 */
[-C--:B------:R-:W-:Y:S01]  /*50a0*/  FMUL.FTZ R150, R150, R8.reuse ;  /* 0x0000000896967220 */ /* 0x080fe20000410000 */
[----:B------:R-:W-:Y:S01]  /*50b0*/  FMUL.FTZ R151, R151, R8 ;  /* 0x0000000897977220 */ /* 0x000fe20000410000 */
[----:B------:R-:W-:Y:S08]  /*50c0*/  MUFU.EX2 R22, R22 ;  /* 0x0000001600167308 */ /* 0x000ff00000000800 */
[----:B------:R-:W0:Y:S08]  /*50d0*/  MUFU.EX2 R173, R173 ;  /* 0x000000ad00ad7308 */ /* 0x000e300000000800 */
[----:B------:R-:W2:Y:S08]  /*50e0*/  MUFU.EX2 R23, R23 ;  /* 0x0000001700177308 */ /* 0x000eb00000000800 */
[----:B------:R3:W-:Y:S08]  /*50f0*/  MUFU.EX2 R5, R155 ;  /* 0x0000009b00057308 */ /* 0x0007f00000000800 */
[----:B------:R-:W4:Y:S01]  /*5100*/  MUFU.EX2 R166, R166 ;  /* 0x000000a600a67308 */ /* 0x000f220000000800 */
[----:B---3--:R-:W-:Y:S01]  /*5110*/  FFMA.FTZ R155, R161, UR10, -R176 ;  /* 0x0000000aa19b7c23 */ /* 0x008fe200080108b0 */
[----:B------:R-:W-:Y:S01]  /*5120*/  F2FP.BF16.F32.PACK_AB R161, R10, R9 ;  /* 0x000000090aa1723e */ /* 0x000fe200000010ff */
[----:B------:R-:W-:Y:S01]  /*5130*/  FADD.FTZ R9, R21, R154 ;  /* 0x0000009a15097221 */ /* 0x000fe20000010000 */
[----:B-1----:R-:W-:Y:S01]  /*5140*/  FADD.FTZ R154, R20, R153 ;  /* 0x00000099149a7221 */ /* 0x002fe20000010000 */
[----:B------:R-:W-:Y:S01]  /*5150*/  F2FP.BF16.F32.PACK_AB R153, R183, R18 ;  /* 0x00000012b799723e */ /* 0x000fe200000010ff */
[----:B------:R-:W-:Y:S01]  /*5160*/  FFMA.FTZ R176, R164, UR10, -R176 ;  /* 0x0000000aa4b07c23 */ /* 0x000fe200080108b0 */
[----:B------:R-:W-:Y:S01]  /*5170*/  FADD.FTZ R9, R184, R9 ;  /* 0x00000009b8097221 */ /* 0x000fe20000010000 */
[----:B------:R-:W1:Y:S01]  /*5180*/  MUFU.EX2 R177, R177 ;  /* 0x000000b100b17308 */ /* 0x000e620000000800 */
[C---:B0-----:R-:W-:Y:S01]  /*5190*/  FADD.FTZ R11, R173.reuse, R154 ;  /* 0x0000009aad0b7221 */ /* 0x041fe20000010000 */
[----:B------:R-:W-:Y:S01]  /*51a0*/  F2FP.BF16.F32.PACK_AB R154, R172, R165 ;  /* 0x000000a5ac9a723e */ /* 0x000fe200000010ff */
[----:B------:R-:W-:Y:S01]  /*51b0*/  FADD.FTZ R12, R22, R9 ;  /* 0x00000009160c7221 */ /* 0x000fe20000010000 */
[----:B------:R-:W-:-:S02]  /*51c0*/  F2FP.BF16.F32.PACK_AB R164, R173, R20 ;  /* 0x00000014ada4723e */ /* 0x000fc400000010ff */
[C---:B--2---:R-:W-:Y:S01]  /*51d0*/  F2FP.BF16.F32.PACK_AB R165, R23.reuse, R22 ;  /* 0x0000001617a5723e */ /* 0x044fe200000010ff */
[----:B------:R-:W-:Y:S01]  /*51e0*/  FADD.FTZ R12, R23, R12 ;  /* 0x0000000c170c7221 */ /* 0x000fe20000010000 */
[----:B------:R-:W0:Y:S08]  /*51f0*/  MUFU.EX2 R6, R6 ;  /* 0x0000000600067308 */ /* 0x000e300000000800 */
[----:B------:R-:W-:Y:S08]  /*5200*/  MUFU.EX2 R168, R168 ;  /* 0x000000a800a87308 */ /* 0x000ff00000000800 */
[----:B------:R-:W-:Y:S08]  /*5210*/  MUFU.EX2 R188, R188 ;  /* 0x000000bc00bc7308 */ /* 0x000ff00000000800 */
[----:B------:R-:W-:Y:S08]  /*5220*/  MUFU.EX2 R187, R187 ;  /* 0x000000bb00bb7308 */ /* 0x000ff00000000800 */
[----:B------:R-:W2:Y:S08]  /*5230*/  MUFU.EX2 R189, R189 ;  /* 0x000000bd00bd7308 */ /* 0x000eb00000000800 */
[----:B------:R3:W-:Y:S08]  /*5240*/  MUFU.EX2 R175, R159 ;  /* 0x0000009f00af7308 */ /* 0x0007f00000000800 */
[----:B------:R-:W5:Y:S01]  /*5250*/  MUFU.EX2 R170, R170 ;  /* 0x000000aa00aa7308 */ /* 0x000f620000000800 */
[----:B---3--:R-:W-:Y:S01]  /*5260*/  F2FP.BF16.F32.PACK_AB R159, R17, R14 ;  /* 0x0000000e119f723e */ /* 0x008fe200000010ff */
[----:B----4-:R-:W-:Y:S01]  /*5270*/  FADD.FTZ R14, R166, R11 ;  /* 0x0000000ba60e7221 */ /* 0x010fe20000010000 */
[----:B------:R-:W-:Y:S01]  /*5280*/  FADD.FTZ R11, R5, R12 ;  /* 0x0000000c050b7221 */ /* 0x000fe20000010000 */
[----:B-1----:R-:W-:-:S02]  /*5290*/  F2FP.BF16.F32.PACK_AB R166, R177, R166 ;  /* 0x000000a6b1a6723e */ /* 0x002fc400000010ff */
[----:B------:R-:W-:Y:S01]  /*52a0*/  FADD.FTZ R15, R177, R14 ;  /* 0x0000000eb10f7221 */ /* 0x000fe20000010000 */
[----:B0-----:R-:W-:Y:S01]  /*52b0*/  FADD.FTZ R11, R6, R11 ;  /* 0x0000000b060b7221 */ /* 0x001fe20000010000 */
[----:B------:R-:W0:Y:S01]  /*52c0*/  MUFU.EX2 R185, R185 ;  /* 0x000000b900b97308 */ /* 0x000e220000000800 */
[----:B--2---:R-:W-:Y:S01]  /*52d0*/  F2FP.BF16.F32.PACK_AB R169, R189, R188 ;  /* 0x000000bcbda9723e */ /* 0x004fe200000010ff */
[----:B------:R-:W-:Y:S01]  /*52e0*/  FADD.FTZ R14, R168, R15 ;  /* 0x0000000fa80e7221 */ /* 0x000fe20000010000 */
[----:B------:R-:W-:Y:S01]  /*52f0*/  FADD.FTZ R18, R188, R11 ;  /* 0x0000000bbc127221 */ /* 0x000fe20000010000 */
[C---:B------:R-:W-:Y:S02]  /*5300*/  F2FP.BF16.F32.PACK_AB R168, R187.reuse, R168 ;  /* 0x000000a8bba8723e */ /* 0x040fe400000010ff */
[----:B------:R-:W-:Y:S01]  /*5310*/  FADD.FTZ R11, R187, R14 ;  /* 0x0000000ebb0b7221 */ /* 0x000fe20000010000 */
[----:B------:R-:W-:Y:S01]  /*5320*/  FADD.FTZ R18, R189, R18 ;  /* 0x00000012bd127221 */ /* 0x000fe20000010000 */
[----:B------:R1:W2:Y:S02]  /*5330*/  MUFU.EX2 R10, R152 ;  /* 0x00000098000a7308 */ /* 0x0002a40000000800 */
[----:B-----5:R-:W-:Y:S01]  /*5340*/  FADD.FTZ R14, R170, R11 ;  /* 0x0000000baa0e7221 */ /* 0x020fe20000010000 */
[----:B------:R-:W-:-:S05]  /*5350*/  FADD.FTZ R15, R175, R18 ;  /* 0x00000012af0f7221 */ /* 0x000fca0000010000 */
[----:B------:R-:W3:Y:S01]  /*5360*/  MUFU.EX2 R19, R19 ;  /* 0x0000001300137308 */ /* 0x000ee20000000800 */
[----:B-1----:R-:W-:Y:S01]  /*5370*/  F2FP.BF16.F32.PACK_AB R152, R194, R167 ;  /* 0x000000a7c298723e */ /* 0x002fe200000010ff */
[C---:B0-----:R-:W-:Y:S01]  /*5380*/  FADD.FTZ R14, R185.reuse, R14 ;  /* 0x0000000eb90e7221 */ /* 0x041fe20000010000 */
[----:B------:R-:W-:Y:S02]  /*5390*/  F2FP.BF16.F32.PACK_AB R167, R6, R5 ;  /* 0x0000000506a7723e */ /* 0x000fe400000010ff */
[----:B------:R-:W-:-:S03]  /*53a0*/  F2FP.BF16.F32.PACK_AB R170, R185, R170 ;  /* 0x000000aab9aa723e */ /* 0x000fc600000010ff */
[----:B------:R0:W1:Y:S01]  /*53b0*/  MUFU.EX2 R9, R155 ;  /* 0x0000009b00097308 */ /* 0x0000620000000800 */
[C---:B--2---:R-:W-:Y:S01]  /*53c0*/  FADD.FTZ R6, R10.reuse, R15 ;  /* 0x0000000f0a067221 */ /* 0x044fe20000010000 */
[----:B------:R-:W-:-:S06]  /*53d0*/  F2FP.BF16.F32.PACK_AB R171, R10, R175 ;  /* 0x000000af0aab723e */ /* 0x000fcc00000010ff */
[----:B------:R-:W2:Y:S01]  /*53e0*/  MUFU.EX2 R174, R174 ;  /* 0x000000ae00ae7308 */ /* 0x000ea20000000800 */
[----:B---3--:R-:W-:Y:S01]  /*53f0*/  FADD.FTZ R5, R19, R14 ;  /* 0x0000000e13057221 */ /* 0x008fe20000010000 */
[----:B0-----:R-:W-:-:S06]  /*5400*/  F2FP.BF16.F32.PACK_AB R155, R184, R21 ;  /* 0x00000015b89b723e */ /* 0x001fcc00000010ff */
[----:B------:R-:W0:Y:S01]  /*5410*/  MUFU.EX2 R12, R191 ;  /* 0x000000bf000c7308 */ /* 0x000e220000000800 */
[----:B-1----:R-:W-:-:S07]  /*5420*/  FADD.FTZ R15, R9, R6 ;  /* 0x00000006090f7221 */ /* 0x002fce0000010000 */
[----:B------:R-:W1:Y:S01]  /*5430*/  MUFU.EX2 R192, R192 ;  /* 0x000000c000c07308 */ /* 0x000e620000000800 */
[C---:B--2---:R-:W-:Y:S01]  /*5440*/  FADD.FTZ R5, R174.reuse, R5 ;  /* 0x00000005ae057221 */ /* 0x044fe20000010000 */
[----:B------:R-:W-:-:S03]  /*5450*/  F2FP.BF16.F32.PACK_AB R172, R174, R19 ;  /* 0x00000013aeac723e */ /* 0x000fc600000010ff */
[----:B------:R-:W-:-:S03]  /*5460*/  FADD.FTZ R6, R16, R5 ;  /* 0x0000000510067221 */ /* 0x000fc60000010000 */
[----:B------:R-:W2:Y:S01]  /*5470*/  MUFU.EX2 R181, R181 ;  /* 0x000000b500b57308 */ /* 0x000ea20000000800 */
[C---:B0-----:R-:W-:Y:S01]  /*5480*/  FADD.FTZ R15, R12.reuse, R15 ;  /* 0x0000000f0c0f7221 */ /* 0x041fe20000010000 */
[----:B------:R-:W-:-:S06]  /*5490*/  F2FP.BF16.F32.PACK_AB R173, R12, R9 ;  /* 0x000000090cad723e */ /* 0x000fcc00000010ff */
[----:B------:R-:W0:Y:S01]  /*54a0*/  MUFU.EX2 R11, R176 ;  /* 0x000000b0000b7308 */ /* 0x000e220000000800 */
[----:B-1----:R-:W-:Y:S01]  /*54b0*/  FADD.FTZ R10, R192, R15 ;  /* 0x0000000fc00a7221 */ /* 0x002fe20000010000 */
[C---:B--2---:R-:W-:Y:S01]  /*54c0*/  FADD.FTZ R6, R181.reuse, R6 ;  /* 0x00000006b5067221 */ /* 0x044fe20000010000 */
[----:B------:R-:W-:Y:S02]  /*54d0*/  F2FP.BF16.F32.PACK_AB R174, R181, R16 ;  /* 0x00000010b5ae723e */ /* 0x000fe400000010ff */
[C---:B0-----:R-:W-:Y:S01]  /*54e0*/  FADD.FTZ R5, R11.reuse, R10 ;  /* 0x0000000a0b057221 */ /* 0x041fe20000010000 */
[----:B------:R-:W-:Y:S01]  /*54f0*/  F2FP.BF16.F32.PACK_AB R175, R11, R192 ;  /* 0x000000c00baf723e */ /* 0x000fe200000010ff */
[----:B------:R-:W-:Y:S06]  /*5500*/  @!P0 BRA `(.L_x_29) ;  /* 0x0000000000048947 */ /* 0x000fec0003800000 */
[----:B------:R-:W-:Y:S01]  /*5510*/  BPT.TRAP 0x1 ;  /* 0x000000040000795c */ /* 0x000fe20000300000 */
.L_x_29:
[----:B------:R-:W-:-:S04]  /*5520*/  IMAD.U32 R8, RZ, RZ, UR29 ;  /* 0x0000001dff087e24 */ /* 0x000fc8000f8e00ff */
[----:B------:R0:W1:Y:S01]  /*5530*/  SYNCS.PHASECHK.TRANS64.TRYWAIT P2, [UR28+0x22850], R8 ;  /* 0x02285008ff0075a7 */ /* 0x000062000804015c */
[----:B------:R-:W-:Y:S05]  /*5540*/  @!P0 BRA `(.L_x_30) ;  /* 0x0000000000048947 */ /* 0x000fea0003800000 */
[----:B------:R-:W-:Y:S01]  /*5550*/  BPT.TRAP 0x1 ;  /* 0x000000040000795c */ /* 0x000fe20000300000 */
.L_x_30:
[----:B-1----:R-:W-:Y:S05]  /*5560*/  @P2 BRA `(.L_x_31) ;  /* 0x00000000000c2947 */ /* 0x002fea0003800000 */
[----:B0-----:R-:W-:-:S04]  /*5570*/  IMAD.U32 R8, RZ, RZ, UR29 ;  /* 0x0000001dff087e24 */ /* 0x001fc8000f8e00ff */
[----:B------:R-:W0:Y:S02]  /*5580*/  SYNCS.PHASECHK.TRANS64.TRYWAIT P2, [UR28+0x22850], R8 ;  /* 0x02285008ff0075a7 */ /* 0x000e24000804015c */
[----:B0-----:R-:W-:Y:S05]  /*5590*/  @!P2 BRA `(.L_x_32) ;  /* 0x000000680094a947 */ /* 0x001fea0003800000 */
.L_x_31:
[----:B------:R1:W-:Y:S01]  /*55a0*/  BAR.SYNC.DEFER_BLOCKING R3, 0x100 ;  /* 0x000400030000751d */ /* 0x0003e20000010000 */
[----:B------:R-:W-:-:S05]  /*55b0*/  UIMAD UR11, UR5, 0xc00, UR24 ;  /* 0x00000c00050b78a4 */ /* 0x000fca000f8e0218 */
[----:B------:R-:W-:Y:S02]  /*55c0*/  UMOV UR15, 0x40000040 ;  /* 0x40000040000f7882 */ /* 0x000fe40000000000 */
[----:B------:R-:W-:Y:S01]  /*55d0*/  UMOV UR14, UR11 ;  /* 0x0000000b000e7c82 */ /* 0x000fe20008000000 */
[----:B------:R-:W-:-:S06]  /*55e0*/  WARPGROUP.ARRIVE ;  /* 0x00000000000079c5 */ /* 0x000fcc0000000000 */
[----:B------:R-:W-:Y:S01]  /*55f0*/  HGMMA.64x256x16.F32.BF16 R24, R160, gdesc[UR12].tnspB, R24, gsb0 ;  /* 0x43e0000ca0187df0 */ /* 0x000fe20008001818 */
[----:B------:R-:W-:Y:S01]  /*5600*/  UIADD3 UR14, UR11, 0x80, URZ ;  /* 0x000000800b0e7890 */ /* 0x000fe2000fffe03f */
[----:B------:R-:W-:Y:S01]  /*5610*/  UMOV UR15, 0x40000040 ;  /* 0x40000040000f7882 */ /* 0x000fe20000000000 */
[----:B------:R-:W-:Y:S02]  /*5620*/  WARPGROUP.DEPBAR.LE gsb0, 0x0 ;  /* 0x00008000000079c5 */ /* 0x000fe40000010000 */
[----:B------:R-:W-:-:S15]  /*5630*/  WARPGROUP.ARRIVE ;  /* 0x00000000000079c5 */ /* 0x000fde0000000000 */
[----:B------:R-:W-:-:S08]  /*5640*/  NOP ;  /* 0x0000000000007918 */ /* 0x000fd00000000000 */
        /* <DEDUP_REMOVED lines=24> */
[----:B------:R-:W-:Y:S03]  /*57d0*/  HGMMA.64x256x16.F32.BF16 R24, R172, gdesc[UR12].tnspB, R24, gsb0 ;  /* 0x43e0000cac187df0 */ /* 0x000fe60008001818 */
[----:B------:R-:W-:Y:S02]  /*57e0*/  WARPGROUP.DEPBAR.LE gsb0, 0x0 ;  /* 0x00008000000079c5 */ /* 0x000fe40000010000 */
[----:B-1----:R-:W-:Y:S05]  /*57f0*/  @!P0 BRA `(.L_x_33) ;  /* 0x0000000000048947 */ /* 0x002fea0003800000 */
[----:B------:R-:W-:Y:S01]  /*5800*/  BPT.TRAP 0x1 ;  /* 0x000000040000795c */ /* 0x000fe20000300000 */
.L_x_33:
[----:B------:R-:W-:Y:S01]  /*5810*/  UIADD3 UR11, UR28, 0x22860, URZ ;  /* 0x000228601c0b7890 */ /* 0x000fe2000fffe03f */
[----:B0-----:R-:W-:Y:S01]  /*5820*/  MOV R8, R7 ;  /* 0x0000000700087202 */ /* 0x001fe20000000f00 */
[----:B------:R-:W-:Y:S02]  /*5830*/  IMAD.MOV.U32 R13, RZ, RZ, R4 ;  /* 0x000000ffff0d7224 */ /* 0x000fe400078e0004 */
[----:B------:R-:W-:-:S09]  /*5840*/  UPRMT UR11, UR26, 0x654, UR11 ;  /* 0x000006541a0b7896 */ /* 0x000fd2000800000b */
[----:B------:R-:W-:Y:S01]  /*5850*/  SYNCS.ARRIVE.TRANS64.RED.A1T0 RZ, [UR11], RZ ;  /* 0x000000ffffff79a7 */ /* 0x000fe2000810040b */
[----:B------:R-:W-:Y:S05]  /*5860*/  @P1 BRA `(.L_x_34) ;  /* 0xffffffdc003c1947 */ /* 0x000fea000383ffff */
.L_x_23:
[----:B------:R-:W4:Y:S01]  /*5870*/  SHFL.BFLY PT, R3, R6, 0x2, 0x1f ;  /* 0x0c401f0006037f89 */ /* 0x000f2200000e0000 */
[----:B------:R0:W-:Y:S08]  /*5880*/  BAR.ARV R0, 0x100 ;  /* 0x000400000000751d */ /* 0x0001f00000002000 */
[----:B------:R-:W-:Y:S06]  /*5890*/  BAR.ARV 0x8, 0x180 ;  /* 0x0206000000007b1d */ /* 0x000fec0000002000 */
[----:B------:R-:W-:Y:S01]  /*58a0*/  PLOP3.LUT P0, PT, PT, PT, PT, 0x8, 0x0 ;  /* 0x000000000000781c */ /* 0x000fe20003f0e170 */
[----:B012---:R-:W0:Y:S01]  /*58b0*/  SHFL.BFLY PT, R8, R5, 0x2, 0x1f ;  /* 0x0c401f0005087f89 */ /* 0x007e2200000e0000 */
[----:B----4-:R-:W-:-:S05]  /*58c0*/  FADD.FTZ R3, R3, R6 ;  /* 0x0000000603037221 */ /* 0x010fca0000010000 */
[----:B------:R-:W1:Y:S01]  /*58d0*/  SHFL.BFLY PT, R2, R3, 0x1, 0x1f ;  /* 0x0c201f0003027f89 */ /* 0x000e6200000e0000 */
[----:B0-----:R-:W-:Y:S01]  /*58e0*/  FADD.FTZ R8, R8, R5 ;  /* 0x0000000508087221 */ /* 0x001fe20000010000 */
[----:B------:R-:W-:-:S04]  /*58f0*/  IMAD.MOV.U32 R5, RZ, RZ, -0x800000 ;  /* 0xff800000ff057424 */ /* 0x000fc800078e00ff */
[----:B------:R-:W0:Y:S01]  /*5900*/  SHFL.BFLY PT, R9, R8, 0x1, 0x1f ;  /* 0x0c201f0008097f89 */ /* 0x000e2200000e0000 */
[----:B-1----:R-:W-:Y:S01]  /*5910*/  FADD.FTZ R10, R3, R2 ;  /* 0x00000002030a7221 */ /* 0x002fe20000010000 */
[----:B------:R-:W-:Y:S02]  /*5920*/  IMAD.MOV.U32 R2, RZ, RZ, RZ ;  /* 0x000000ffff027224 */ /* 0x000fe400078e00ff */
[----:B------:R-:W-:Y:S02]  /*5930*/  IMAD.MOV.U32 R3, RZ, RZ, -0x800000 ;  /* 0xff800000ff037424 */ /* 0x000fe400078e00ff */
[----:B------:R-:W-:-:S13]  /*5940*/  FSETP.NE.FTZ.AND P1, PT, R10, RZ, PT ;  /* 0x000000ff0a00720b */ /* 0x000fda0003f35000 */
[----:B------:R-:W1:Y:S01]  /*5950*/  @P1 MUFU.LG2 R6, R10 ;  /* 0x0000000a00061308 */ /* 0x000e620000000c00 */
[----:B0-----:R-:W-:Y:S01]  /*5960*/  FADD.FTZ R11, R8, R9 ;  /* 0x00000009080b7221 */ /* 0x001fe20000010000 */
[----:B------:R-:W-:-:S04]  /*5970*/  IMAD.MOV.U32 R9, RZ, RZ, RZ ;  /* 0x000000ffff097224 */ /* 0x000fc800078e00ff */
[----:B------:R-:W-:Y:S02]  /*5980*/  FSETP.NE.FTZ.AND P2, PT, R11, RZ, PT ;  /* 0x000000ff0b00720b */ /* 0x000fe40003f55000 */
[----:B------:R-:W0:Y:S01]  /*5990*/  @P1 MUFU.RCP R9, R10 ;  /* 0x0000000a00091308 */ /* 0x000e220000001000 */
[----:B-1----:R-:W-:-:S10]  /*59a0*/  @P1 FMUL.FTZ R6, R6, 0.69314718246459960938 ;  /* 0x3f31721806061820 */ /* 0x002fd40000410000 */
[----:B------:R-:W1:Y:S01]  /*59b0*/  @P2 MUFU.LG2 R8, R11 ;  /* 0x0000000b00082308 */ /* 0x000e620000000c00 */
[-C--:B0-----:R-:W-:Y:S01]  /*59c0*/  FMUL.FTZ R24, R24, R9.reuse ;  /* 0x0000000918187220 */ /* 0x081fe20000410000 */
[----:B------:R-:W-:-:S06]  /*59d0*/  FMUL.FTZ R25, R25, R9 ;  /* 0x0000000919197220 */ /* 0x000fcc0000410000 */
[----:B------:R0:W2:Y:S01]  /*59e0*/  @P2 MUFU.RCP R2, R11 ;  /* 0x0000000b00022308 */ /* 0x0000a20000001000 */
[-C--:B------:R-:W-:Y:S01]  /*59f0*/  FMUL.FTZ R28, R28, R9.reuse ;  /* 0x000000091c1c7220 */ /* 0x080fe20000410000 */
        /* <DEDUP_REMOVED lines=60> */
[----:B------:R-:W-:Y:S01]  /*5dc0*/  FMUL.FTZ R149, R149, R9 ;  /* 0x0000000995957220 */ /* 0x000fe20000410000 */
[----:B------:R-:W-:Y:S01]  /*5dd0*/  MOV R9, UR10 ;  /* 0x0000000a00097c02 */ /* 0x000fe20008000f00 */
[----:B0-----:R-:W-:-:S02]  /*5de0*/  IMAD.U32 R11, RZ, RZ, UR10 ;  /* 0x0000000aff0b7e24 */ /* 0x001fc4000f8e00ff */
[----:B-1----:R-:W-:Y:S01]  /*5df0*/  @P2 FMUL.FTZ R8, R8, 0.69314718246459960938 ;  /* 0x3f31721808082820 */ /* 0x002fe20000410000 */
[-C--:B--2---:R-:W-:Y:S01]  /*5e00*/  FMUL.FTZ R26, R26, R2.reuse ;  /* 0x000000021a1a7220 */ /* 0x084fe20000410000 */
[-C--:B------:R-:W-:Y:S01]  /*5e10*/  FMUL.FTZ R27, R27, R2.reuse ;  /* 0x000000021b1b7220 */ /* 0x080fe20000410000 */
[----:B------:R-:W-:Y:S01]  /*5e20*/  @P1 FMUL.FTZ R9, R9, 0.69314718246459960938 ;  /* 0x3f31721809091820 */ /* 0x000fe20000410000 */
[----:B------:R-:W-:Y:S01]  /*5e30*/  @P2 FMUL.FTZ R11, R11, 0.69314718246459960938 ;  /* 0x3f3172180b0b2820 */ /* 0x000fe20000410000 */
        /* <DEDUP_REMOVED lines=62> */
[----:B------:R-:W-:Y:S01]  /*6220*/  @P1 FFMA.FTZ R5, R9, R4, R6 ;  /* 0x0000000409051223 */ /* 0x000fe20000010006 */
[----:B------:R-:W-:-:S07]  /*6230*/  @P2 FFMA.FTZ R3, R11, R7, R8 ;  /* 0x000000070b032223 */ /* 0x000fce0000010008 */
.L_x_10:
[----:B------:R-:W-:Y:S05]  /*6240*/  @P0 BRA `(.L_x_35) ;  /* 0x00000020004c0947 */ /* 0x000fea0003800000 */
[----:B---3--:R-:W0:Y:S01]  /*6250*/  S2R R0, SR_TID.X ;  /* 0x0000000000007919 */ /* 0x008e220000002100 */
[----:B------:R-:W1:Y:S01]  /*6260*/  LDC R8, c[0x0][0xbe8] ;  /* 0x0002fa00ff087b82 */ /* 0x000e620000000800 */
[----:B------:R-:W-:Y:S01]  /*6270*/  USHF.R.S32.HI UR7, URZ, 0x1f, UR38 ;  /* 0x0000001f3f077899 */ /* 0x000fe20008011426 */
[----:B------:R-:W-:Y:S01]  /*6280*/  BSSY B0, `(.L_x_36) ;  /* 0x000014b000007945 */ /* 0x000fe20003800000 */
[----:B------:R-:W2:Y:S01]  /*6290*/  S2R R16, SR_CTAID.X ;  /* 0x0000000000107919 */ /* 0x000ea20000002500 */
[----:B------:R-:W-:Y:S02]  /*62a0*/  ULDC.64 UR8, c[0x0][0xbd0] ;  /* 0x0002f40000087ab9 */ /* 0x000fe40000000a00 */
[----:B------:R-:W-:Y:S02]  /*62b0*/  UIMAD UR6, UR7, UR8, URZ ;  /* 0x00000008070672a4 */ /* 0x000fe4000f8e023f */
[----:B------:R-:W3:Y:S01]  /*62c0*/  S2UR UR12, SR_CTAID.Z ;  /* 0x00000000000c79c3 */ /* 0x000ee20000002700 */
[----:B------:R-:W-:-:S02]  /*62d0*/  UIMAD.WIDE.U32 UR4, UR38, UR8, URZ ;  /* 0x00000008260472a5 */ /* 0x000fc4000f8e003f */
[----:B------:R-:W-:-:S03]  /*62e0*/  UIMAD UR6, UR38, UR9, UR6 ;  /* 0x00000009260672a4 */ /* 0x000fc6000f8e0206 */
[----:B------:R-:W-:Y:S01]  /*62f0*/  ULDC.64 UR8, c[0x0][0xb38] ;  /* 0x0002ce0000087ab9 */ /* 0x000fe20000000a00 */
[----:B------:R-:W-:Y:S01]  /*6300*/  UIADD3 UR6, UR5, UR6, URZ ;  /* 0x0000000605067290 */ /* 0x000fe2000fffe03f */
[----:B------:R-:W4:Y:S01]  /*6310*/  LDC.64 R14, c[0x0][0xbd8] ;  /* 0x0002f600ff0e7b82 */ /* 0x000f220000000a00 */
[----:B------:R-:W-:-:S07]  /*6320*/  UIMAD UR7, UR7, UR8, URZ ;  /* 0x00000008070772a4 */ /* 0x000fce000f8e023f */
[----:B------:R-:W-:Y:S01]  /*6330*/  BAR.SYNC.DEFER_BLOCKING 0x1, 0x100 ;  /* 0x0044000000007b1d */ /* 0x000fe20000010000 */
[----:B-1----:R-:W-:-:S07]  /*6340*/  ISETP.NE.AND P0, PT, R8, 0x1, PT ;  /* 0x000000010800780c */ /* 0x002fce0003f05270 */
[----:B------:R-:W1:Y:S01]  /*6350*/  S2UR UR11, SR_CTAID.Y ;  /* 0x00000000000b79c3 */ /* 0x000e620000002600 */
[----:B0-----:R-:W-:Y:S01]  /*6360*/  IADD3 R9, R0, -0x80, RZ ;  /* 0xffffff8000097810 */ /* 0x001fe20007ffe0ff */
[----:B---3--:R-:W-:-:S06]  /*6370*/  USHF.R.S32.HI UR10, URZ, 0x1f, UR12 ;  /* 0x0000001f3f0a7899 */ /* 0x008fcc000801140c */
[----:B------:R-:W1:Y:S01]  /*6380*/  LDC R23, c[0x0][0xc50] ;  /* 0x00031400ff177b82 */ /* 0x000e620000000800 */
[----:B------:R-:W-:-:S04]  /*6390*/  SHF.R.S32.HI R6, RZ, 0x1f, R9 ;  /* 0x0000001fff067819 */ /* 0x000fc80000011409 */
[CC--:B------:R-:W-:Y:S02]  /*63a0*/  LEA.HI R2, R6.reuse, R9.reuse, RZ, 0x7 ;  /* 0x0000000906027211 */ /* 0x0c0fe400078f38ff */
[----:B------:R-:W-:Y:S01]  /*63b0*/  LEA.HI R6, R6, R9, RZ, 0x2 ;  /* 0x0000000906067211 */ /* 0x000fe200078f10ff */
[----:B------:R-:W0:Y:S01]  /*63c0*/  LDC.64 R20, c[0x0][0xb40] ;  /* 0x0002d000ff147b82 */ /* 0x000e220000000a00 */
[----:B------:R-:W-:Y:S02]  /*63d0*/  LOP3.LUT R0, R2, 0xffffff80, RZ, 0xc0, !PT ;  /* 0xffffff8002007812 */ /* 0x000fe400078ec0ff */
[----:B------:R-:W-:Y:S02]  /*63e0*/  LOP3.LUT R6, R6, 0xfffffffc, RZ, 0xc0, !PT ;  /* 0xfffffffc06067812 */ /* 0x000fe400078ec0ff */
[----:B------:R-:W-:Y:S01]  /*63f0*/  SHF.R.S32.HI R11, RZ, 0x7, R2 ;  /* 0x00000007ff0b7819 */ /* 0x000fe20000011402 */
[C---:B------:R-:W-:Y:S02]  /*6400*/  IMAD.IADD R0, R9.reuse, 0x1, -R0 ;  /* 0x0000000109007824 */ /* 0x040fe400078e0a00 */
[----:B------:R-:W-:Y:S01]  /*6410*/  IMAD.IADD R6, R9, 0x1, -R6 ;  /* 0x0000000109067824 */ /* 0x000fe200078e0a06 */
[----:B------:R-:W-:Y:S01]  /*6420*/  LEA.HI R2, R2, R11, RZ, 0x1 ;  /* 0x0000000b02027211 */ /* 0x000fe200078f08ff */
[----:B------:R-:W3:Y:S01]  /*6430*/  @P0 LDC R18, c[0x0][0xbec] ;  /* 0x0002fb00ff120b82 */ /* 0x000ee20000000800 */
[----:B------:R-:W-:-:S02]  /*6440*/  SHF.R.S32.HI R13, RZ, 0x1f, R0 ;  /* 0x0000001fff0d7819 */ /* 0x000fc40000011400 */
[C---:B------:R-:W-:Y:S02]  /*6450*/  LEA.HI R9, R6.reuse, R6, RZ, 0x1 ;  /* 0x0000000606097211 */ /* 0x040fe400078f08ff */
[----:B------:R-:W-:Y:S02]  /*6460*/  LEA.HI R10, R13, R0, RZ, 0x2 ;  /* 0x000000000d0a7211 */ /* 0x000fe400078f10ff */
[----:B------:R-:W-:Y:S01]  /*6470*/  LOP3.LUT R9, R9, 0x1ffffffe, RZ, 0xc0, !PT ;  /* 0x1ffffffe09097812 */ /* 0x000fe200078ec0ff */
[----:B------:R-:W5:Y:S01]  /*6480*/  @P0 LDC R19, c[0x0][0xbf0] ;  /* 0x0002fc00ff130b82 */ /* 0x000f620000000800 */
[--C-:B------:R-:W-:Y:S02]  /*6490*/  SHF.R.S32.HI R4, RZ, 0x2, R10.reuse ;  /* 0x00000002ff047819 */ /* 0x100fe4000001140a */
[----:B------:R-:W-:Y:S01]  /*64a0*/  SHF.R.S32.HI R7, RZ, 0x1f, R10 ;  /* 0x0000001fff077819 */ /* 0x000fe2000001140a */
[----:B------:R-:W-:Y:S01]  /*64b0*/  IMAD.IADD R12, R6, 0x1, -R9 ;  /* 0x00000001060c7824 */ /* 0x000fe200078e0a09 */
[----:B------:R-:W-:-:S02]  /*64c0*/  LOP3.LUT R2, R2, 0x3fffffe, RZ, 0xc0, !PT ;  /* 0x03fffffe02027812 */ /* 0x000fc400078ec0ff */
[----:B------:R-:W-:Y:S01]  /*64d0*/  LEA.HI R7, R7, R4, RZ, 0x3 ;  /* 0x0000000407077211 */ /* 0x000fe200078f18ff */
[----:B------:R-:W5:Y:S01]  /*64e0*/  @P0 LDC R153, c[0x0][0xbf0] ;  /* 0x0002fc00ff990b82 */ /* 0x000f620000000800 */
[----:B------:R-:W-:Y:S01]  /*64f0*/  MOV R6, UR4 ;  /* 0x0000000400067c02 */ /* 0x000fe20008000f00 */
[----:B------:R-:W-:Y:S01]  /*6500*/  IMAD.IADD R2, R11, 0x1, -R2 ;  /* 0x000000010b027824 */ /* 0x000fe200078e0a02 */
[----:B------:R-:W-:-:S04]  /*6510*/  LOP3.LUT R7, R7, 0xfffffff8, RZ, 0xc0, !PT ;  /* 0xfffffff807077812 */ /* 0x000fc800078ec0ff */
[----:B------:R-:W-:Y:S02]  /*6520*/  IADD3 R7, R4, -R7, RZ ;  /* 0x8000000704077210 */ /* 0x000fe40007ffe0ff */
[----:B------:R-:W-:-:S04]  /*6530*/  LEA.HI R4, R13, R0, RZ, 0x5 ;  /* 0x000000000d047211 */ /* 0x000fc800078f28ff */
[----:B------:R-:W-:-:S05]  /*6540*/  SHF.R.S32.HI R4, RZ, 0x5, R4 ;  /* 0x00000005ff047819 */ /* 0x000fca0000011404 */
[----:B------:R-:W-:Y:S02]  /*6550*/  IMAD R9, R4, 0x10, R7 ;  /* 0x0000001004097824 */ /* 0x000fe400078e0207 */
[----:B------:R-:W0:Y:S01]  /*6560*/  @P0 LDC R4, c[0x0][0xbec] ;  /* 0x0002fb00ff040b82 */ /* 0x000e220000000800 */
[----:B------:R-:W-:Y:S01]  /*6570*/  IMAD.U32 R7, RZ, RZ, UR5 ;  /* 0x00000005ff077e24 */ /* 0x000fe2000f8e00ff */
[----:B------:R-:W-:Y:S01]  /*6580*/  UIMAD.WIDE.U32 UR4, UR38, UR8, URZ ;  /* 0x00000008260472a5 */ /* 0x000fe2000f8e003f */
[----:B------:R-:W-:Y:S01]  /*6590*/  IMAD.U32 R7, RZ, RZ, UR6 ;  /* 0x00000006ff077e24 */ /* 0x000fe2000f8e00ff */
[----:B------:R-:W-:Y:S01]  /*65a0*/  LEA R9, R2, R9, 0x6 ;  /* 0x0000000902097211 */ /* 0x000fe200078e30ff */
[C---:B----4-:R-:W-:Y:S01]  /*65b0*/  IMAD R2, R14.reuse, UR10, RZ ;  /* 0x0000000a0e027c24 */ /* 0x050fe2000f8e02ff */
[----:B------:R-:W-:Y:S01]  /*65c0*/  UIMAD UR6, UR38, UR9, UR7 ;  /* 0x00000009260672a4 */ /* 0x000fe2000f8e0207 */
[----:B------:R-:W-:Y:S01]  /*65d0*/  IMAD.WIDE.U32 R6, R14, UR12, R6 ;  /* 0x0000000c0e067c25 */ /* 0x000fe2000f8e0006 */
[----:B------:R-:W-:Y:S01]  /*65e0*/  IADD3 R14, RZ, -UR38, RZ ;  /* 0x80000026ff0e7c10 */ /* 0x000fe2000fffe0ff */
[----:B------:R-:W-:Y:S01]  /*65f0*/  ULDC.64 UR8, c[0x0][0xb28] ;  /* 0x0002ca0000087ab9 */ /* 0x000fe20000000a00 */
[----:B------:R-:W-:Y:S01]  /*6600*/  UIADD3 UR6, UR5, UR6, URZ ;  /* 0x0000000605067290 */ /* 0x000fe2000fffe03f */
[----:B------:R-:W-:-:S02]  /*6610*/  IMAD R12, R12, 0x8, R9 ;  /* 0x000000080c0c7824 */ /* 0x000fc400078e0209 */
[----:B-1----:R-:W-:Y:S02]  /*6620*/  IMAD R23, R23, R14, UR11 ;  /* 0x0000000b17177e24 */ /* 0x002fe4000f8e020e */
[----:B--2---:R-:W-:Y:S01]  /*6630*/  IMAD R11, R16, 0x80, R12 ;  /* 0x00000080100b7824 */ /* 0x004fe200078e020c */
[----:B------:R-:W-:Y:S01]  /*6640*/  MOV R12, UR4 ;  /* 0x00000004000c7c02 */ /* 0x000fe20008000f00 */
[----:B------:R-:W-:Y:S01]  /*6650*/  IMAD R17, R15, UR12, R2 ;  /* 0x0000000c0f117c24 */ /* 0x000fe2000f8e0202 */
[----:B------:R-:W-:Y:S01]  /*6660*/  SHF.R.S32.HI R14, RZ, 0x1f, R23 ;  /* 0x0000001fff0e7819 */ /* 0x000fe20000011417 */
[----:B------:R-:W-:Y:S01]  /*6670*/  IMAD.U32 R13, RZ, RZ, UR5 ;  /* 0x00000005ff0d7e24 */ /* 0x000fe2000f8e00ff */
[----:B------:R-:W-:Y:S01]  /*6680*/  ULDC.64 UR4, c[0x0][0xbe0] ;  /* 0x0002f80000047ab9 */ /* 0x000fe20000000a00 */
[----:B------:R-:W-:Y:S01]  /*6690*/  IMAD.U32 R13, RZ, RZ, UR6 ;  /* 0x00000006ff0d7e24 */ /* 0x000fe2000f8e00ff */
[----:B------:R-:W-:Y:S01]  /*66a0*/  ULDC.64 UR6, c[0x0][0xb48] ;  /* 0x0002d20000067ab9 */ /* 0x000fe20000000a00 */
[----:B------:R-:W-:Y:S01]  /*66b0*/  IMAD.IADD R7, R7, 0x1, R17 ;  /* 0x0000000107077824 */ /* 0x000fe200078e0211 */
[----:B------:R-:W-:Y:S01]  /*66c0*/  MOV R17, R11 ;  /* 0x0000000b00117202 */ /* 0x000fe20000000f00 */
[----:B0-----:R-:W-:-:S04]  /*66d0*/  @P0 IMAD.HI.U32 R2, R11, R4, RZ ;  /* 0x000000040b020227 */ /* 0x001fc800078e00ff */
[----:B------:R-:W-:Y:S02]  /*66e0*/  IMAD R4, R20, UR10, RZ ;  /* 0x0000000a14047c24 */ /* 0x000fe4000f8e02ff */
[----:B---3--:R-:W-:-:S04]  /*66f0*/  @P0 IMAD.HI.U32 R18, R11, R18, RZ ;  /* 0x000000120b120227 */ /* 0x008fc800078e00ff */
[----:B------:R-:W-:Y:S01]  /*6700*/  IMAD.MOV.U32 R15, RZ, RZ, R11 ;  /* 0x000000ffff0f7224 */ /* 0x000fe200078e000b */
[----:B-----5:R-:W-:Y:S01]  /*6710*/  @P0 SHF.R.U32.HI R15, RZ, R19, R2 ;  /* 0x00000013ff0f0219 */ /* 0x020fe20000011602 */
[----:B------:R-:W-:Y:S01]  /*6720*/  IMAD R19, R21, UR12, R4 ;  /* 0x0000000c15137c24 */ /* 0x000fe2000f8e0204 */
[----:B------:R-:W-:Y:S01]  /*6730*/  @P0 SHF.R.U32.HI R17, RZ, R153, R18 ;  /* 0x00000099ff110219 */ /* 0x000fe20000011612 */
[----:B------:R-:W-:-:S04]  /*6740*/  IMAD.WIDE.U32 R12, R20, UR12, R12 ;  /* 0x0000000c140c7c25 */ /* 0x000fc8000f8e000c */
[----:B------:R-:W-:Y:S02]  /*6750*/  IMAD R2, R14, UR4, RZ ;  /* 0x000000040e027c24 */ /* 0x000fe4000f8e02ff */
[----:B------:R-:W-:-:S04]  /*6760*/  IMAD.WIDE.U32 R6, R23, UR4, R6 ;  /* 0x0000000417067c25 */ /* 0x000fc8000f8e0006 */
[----:B------:R-:W-:Y:S01]  /*6770*/  IMAD.IADD R13, R13, 0x1, R19 ;  /* 0x000000010d0d7824 */ /* 0x000fe200078e0213 */
[----:B------:R-:W-:Y:S01]  /*6780*/  SHF.R.S32.HI R19, RZ, 0x1f, R15 ;  /* 0x0000001fff137819 */ /* 0x000fe2000001140f */
[----:B------:R-:W-:Y:S01]  /*6790*/  IMAD R14, R14, UR6, RZ ;  /* 0x000000060e0e7c24 */ /* 0x000fe2000f8e02ff */
[----:B------:R-:W-:Y:S01]  /*67a0*/  IADD3 R6, P0, R15, R6, RZ ;  /* 0x000000060f067210 */ /* 0x000fe20007f1e0ff */
[C---:B------:R-:W-:Y:S01]  /*67b0*/  IMAD R4, R23.reuse, UR5, R2 ;  /* 0x0000000517047c24 */ /* 0x040fe2000f8e0202 */
[----:B------:R-:W-:Y:S01]  /*67c0*/  SHF.R.S32.HI R2, RZ, 0x1f, R17 ;  /* 0x0000001fff027819 */ /* 0x000fe20000011411 */
[----:B------:R-:W-:Y:S01]  /*67d0*/  IMAD.MOV R15, RZ, RZ, -R15 ;  /* 0x000000ffff0f7224 */ /* 0x000fe200078e0a0f */
[----:B------:R-:W-:Y:S01]  /*67e0*/  ULDC.64 UR4, c[0x0][0xb30] ;  /* 0x0002cc0000047ab9 */ /* 0x000fe20000000a00 */
[----:B------:R-:W-:Y:S01]  /*67f0*/  IMAD R21, R23, UR7, R14 ;  /* 0x0000000717157c24 */ /* 0x000fe2000f8e020e */
[----:B------:R-:W-:Y:S01]  /*6800*/  IADD3 R14, -R17, RZ, RZ ;  /* 0x000000ff110e7210 */ /* 0x000fe20007ffe1ff */
[----:B------:R-:W-:Y:S01]  /*6810*/  IMAD R2, R2, UR4, RZ ;  /* 0x0000000402027c24 */ /* 0x000fe2000f8e02ff */
[----:B------:R-:W-:Y:S01]  /*6820*/  IADD3.X R7, R19, R7, R4, P0, !PT ;  /* 0x0000000713077210 */ /* 0x000fe200007fe404 */
[----:B------:R-:W-:-:S02]  /*6830*/  IMAD R15, R8, R15, R11 ;  /* 0x0000000f080f7224 */ /* 0x000fc400078e020b */
[----:B------:R-:W-:Y:S01]  /*6840*/  IMAD.WIDE.U32 R12, R23, UR6, R12 ;  /* 0x00000006170c7c25 */ /* 0x000fe2000f8e000c */
[----:B------:R-:W-:-:S03]  /*6850*/  ULDC.64 UR6, c[0x0][0xbc8] ;  /* 0x0002f20000067ab9 */ /* 0x000fc60000000a00 */
[----:B------:R-:W-:Y:S02]  /*6860*/  IMAD R11, R8, R14, R11 ;  /* 0x0000000e080b7224 */ /* 0x000fe400078e020b */
[----:B------:R-:W-:Y:S01]  /*6870*/  IMAD R19, R17, UR5, R2 ;  /* 0x0000000511137c24 */ /* 0x000fe2000f8e0202 */
[----:B------:R-:W-:Y:S01]  /*6880*/  SHF.R.S32.HI R2, RZ, 0x1f, R15 ;  /* 0x0000001fff027819 */ /* 0x000fe2000001140f */
[----:B------:R-:W-:Y:S01]  /*6890*/  IMAD.IADD R13, R13, 0x1, R21 ;  /* 0x000000010d0d7824 */ /* 0x000fe200078e0215 */
[----:B------:R-:W-:Y:S01]  /*68a0*/  SHF.R.S32.HI R4, RZ, 0x1f, R11 ;  /* 0x0000001fff047819 */ /* 0x000fe2000001140b */
[----:B------:R-:W0:Y:S01]  /*68b0*/  S2UR UR5, SR_CgaCtaId ;  /* 0x00000000000579c3 */ /* 0x000e220000008800 */
[----:B------:R-:W-:-:S04]  /*68c0*/  IMAD.WIDE.U32 R6, R15, UR6, R6 ;  /* 0x000000060f067c25 */ /* 0x000fc8000f8e0006 */
[----:B------:R-:W-:Y:S01]  /*68d0*/  IMAD.WIDE.U32 R12, R17, UR4, R12 ;  /* 0x00000004110c7c25 */ /* 0x000fe2000f8e000c */
[----:B------:R-:W-:-:S03]  /*68e0*/  UMOV UR4, 0x400 ;  /* 0x0000040000047882 */ /* 0x000fc60000000000 */
[----:B------:R-:W-:Y:S02]  /*68f0*/  IMAD R2, R2, UR6, RZ ;  /* 0x0000000602027c24 */ /* 0x000fe4000f8e02ff */
[----:B------:R-:W-:Y:S02]  /*6900*/  IMAD.IADD R13, R13, 0x1, R19 ;  /* 0x000000010d0d7824 */ /* 0x000fe400078e0213 */
[----:B------:R-:W-:Y:S02]  /*6910*/  IMAD R4, R4, UR8, RZ ;  /* 0x0000000804047c24 */ /* 0x000fe4000f8e02ff */
[----:B------:R-:W-:Y:S01]  /*6920*/  IMAD R17, R15, UR7, R2 ;  /* 0x000000070f117c24 */ /* 0x000fe2000f8e0202 */
[----:B------:R-:W-:Y:S01]  /*6930*/  ULDC.64 UR6, c[0x0][0xba8] ;  /* 0x0002ea0000067ab9 */ /* 0x000fe20000000a00 */
[C---:B------:R-:W-:Y:S01]  /*6940*/  IMAD R15, R11.reuse, UR9, R4 ;  /* 0x000000090b0f7c24 */ /* 0x040fe2000f8e0204 */
[----:B------:R-:W-:Y:S01]  /*6950*/  LEA R18, P0, R6, UR6, 0x2 ;  /* 0x0000000606127c11 */ /* 0x000fe2000f8010ff */
[----:B------:R-:W-:Y:S01]  /*6960*/  IMAD.WIDE.U32 R12, R11, UR8, R12 ;  /* 0x000000080b0c7c25 */ /* 0x000fe2000f8e000c */
[----:B------:R-:W-:Y:S01]  /*6970*/  IADD3 R11, R7, R17, RZ ;  /* 0x00000011070b7210 */ /* 0x000fe20007ffe0ff */
[----:B------:R-:W-:Y:S01]  /*6980*/  ULDC.64 UR8, c[0x0][0xb00] ;  /* 0x0002c00000087ab9 */ /* 0x000fe20000000a00 */
[----:B------:R-:W-:Y:S01]  /*6990*/  ULDC UR6, c[0x0][0xa88] ;  /* 0x0002a20000067ab9 */ /* 0x000fe20000000800 */
[----:B------:R-:W-:Y:S01]  /*69a0*/  IMAD.IADD R7, R13, 0x1, R15 ;  /* 0x000000010d077824 */ /* 0x000fe200078e020f */
[----:B------:R-:W-:Y:S01]  /*69b0*/  LEA R2, P1, R12, UR8, 0x2 ;  /* 0x000000080c027c11 */ /* 0x000fe2000f8210ff */
[----:B------:R-:W-:Y:S01]  /*69c0*/  SHFL.IDX PT, R14, R18, 0x1, 0x1c1f ;  /* 0x003c1f00120e7f89 */ /* 0x000fe200000e0000 */
[----:B------:R-:W-:Y:S01]  /*69d0*/  LEA.HI.X R17, R6, UR7, R11, 0x2, P0 ;  /* 0x0000000706117c11 */ /* 0x000fe200080f140b */
[----:B------:R-:W-:Y:S01]  /*69e0*/  IMAD R11, R16, 0x80, R9 ;  /* 0x00000080100b7824 */ /* 0x000fe200078e0209 */
[----:B------:R-:W-:Y:S01]  /*69f0*/  LEA.HI.X R4, R12, UR9, R7, 0x2, P1 ;  /* 0x000000090c047c11 */ /* 0x000fe200088f1407 */
[----:B0-----:R-:W-:Y:S01]  /*6a00*/  ULEA UR4, UR5, UR4, 0x18 ;  /* 0x0000000405047291 */ /* 0x001fe2000f8ec03f */
[----:B------:R-:W-:Y:S01]  /*6a10*/  SHFL.IDX PT, R12, R18, RZ, 0x1c1f ;  /* 0x001c1fff120c7589 */ /* 0x000fe200000e0000 */
[----:B------:R-:W-:Y:S01]  /*6a20*/  IMAD R8, R8, UR6, RZ ;  /* 0x0000000608087c24 */ /* 0x000fe2000f8e02ff */
[----:B------:R-:W-:Y:S01]  /*6a30*/  LOP3.LUT P0, RZ, R0, 0x3, RZ, 0xc0, !PT ;  /* 0x0000000300ff7812 */ /* 0x000fe2000780c0ff */
[----:B------:R-:W-:Y:S01]  /*6a40*/  UIADD3 UR4, UR4, 0x22820, URZ ;  /* 0x0002282004047890 */ /* 0x000fe2000fffe03f */
[----:B------:R-:W0:Y:S01]  /*6a50*/  SHFL.IDX PT, R13, R17, RZ, 0x1c1f ;  /* 0x001c1fff110d7589 */ /* 0x000e2200000e0000 */
[----:B------:R-:W-:-:S02]  /*6a60*/  IADD3 R9, R11, 0x8, RZ ;  /* 0x000000080b097810 */ /* 0x000fc40007ffe0ff */
[-C--:B------:R-:W-:Y:S01]  /*6a70*/  ISETP.GE.OR P1, PT, R11, R8.reuse, P0 ;  /* 0x000000080b00720c */ /* 0x080fe20000726670 */
[----:B------:R1:W2:Y:S01]  /*6a80*/  SHFL.IDX PT, R15, R17, 0x1, 0x1c1f ;  /* 0x003c1f00110f7f89 */ /* 0x0002a200000e0000 */
[-C--:B------:R-:W-:Y:S01]  /*6a90*/  ISETP.GE.OR P0, PT, R9, R8.reuse, P0 ;  /* 0x000000080900720c */ /* 0x080fe20000706670 */
[----:B------:R-:W-:Y:S01]  /*6aa0*/  UPRMT UR4, URZ, 0x654, UR4 ;  /* 0x000006543f047896 */ /* 0x000fe20008000004 */
[----:B------:R-:W-:Y:S01]  /*6ab0*/  ISETP.GE.AND P2, PT, R11, R8, PT ;  /* 0x000000080b00720c */ /* 0x000fe20003f46270 */
[----:B------:R3:W4:Y:S01]  /*6ac0*/  SHFL.IDX PT, R6, R2, RZ, 0x1c1f ;  /* 0x001c1fff02067589 */ /* 0x00072200000e0000 */
[----:B-1----:R-:W-:-:S03]  /*6ad0*/  LOP3.LUT R17, R10, 0x7ffffffc, RZ, 0xc0, !PT ;  /* 0x7ffffffc0a117812 */ /* 0x002fc600078ec0ff */
[----:B------:R3:W1:Y:S03]  /*6ae0*/  SHFL.IDX PT, R7, R4, RZ, 0x1c1f ;  /* 0x001c1fff04077589 */ /* 0x00066600000e0000 */
[----:B------:R-:W-:Y:S01]  /*6af0*/  SYNCS.ARRIVE.TRANS64.RED.A1T0 RZ, [UR4], RZ ;  /* 0x000000ffffff79a7 */ /* 0x000fe20008100404 */
[----:B------:R-:W-:-:S04]  /*6b00*/  IMAD.IADD R0, R0, 0x1, -R17 ;  /* 0x0000000100007824 */ /* 0x000fc800078e0a11 */
[----:B------:R-:W-:Y:S01]  /*6b10*/  IMAD.SHL.U32 R0, R0, 0x2, RZ ;  /* 0x0000000200007824 */ /* 0x000fe200078e00ff */
[----:B0-----:R3:W-:Y:S04]  /*6b20*/  @!P1 ST.E desc[UR36][R12.64], R5 ;  /* 0x000000050c009985 */ /* 0x0017e8000c101924 */
[----:B--2---:R3:W-:Y:S01]  /*6b30*/  @!P0 ST.E desc[UR36][R14.64], R3 ;  /* 0x000000030e008985 */ /* 0x0047e2000c101924 */
[----:B------:R-:W-:Y:S05]  /*6b40*/  @P2 BRA `(.L_x_37) ;  /* 0x0000000800f82947 */ /* 0x000fea0003800000 */
[C---:B---3--:R-:W-:Y:S01]  /*6b50*/  IADD3 R3, R0.reuse, 0x8, RZ ;  /* 0x0000000800037810 */ /* 0x048fe20007ffe0ff */
[C---:B------:R-:W-:Y:S01]  /*6b60*/  VIADD R5, R0.reuse, 0x10 ;  /* 0x0000001000057836 */ /* 0x040fe20000000000 */
[----:B------:R-:W-:Y:S01]  /*6b70*/  ULDC UR4, c[0x0][0xac8] ;  /* 0x0002b20000047ab9 */ /* 0x000fe20000000800 */
[C---:B------:R-:W-:Y:S01]  /*6b80*/  VIADD R10, R0.reuse, 0x18 ;  /* 0x00000018000a7836 */ /* 0x040fe20000000000 */
[----:B------:R-:W-:Y:S01]  /*6b90*/  ISETP.GE.AND P3, PT, R3, UR4, PT ;  /* 0x0000000403007c0c */ /* 0x000fe2000bf66270 */
[C---:B------:R-:W-:Y:S01]  /*6ba0*/  VIADD R19, R0.reuse, 0x28 ;  /* 0x0000002800137836 */ /* 0x040fe20000000000 */
[----:B------:R-:W-:Y:S01]  /*6bb0*/  ISETP.GE.AND P4, PT, R5, UR4, PT ;  /* 0x0000000405007c0c */ /* 0x000fe2000bf86270 */
[----:B------:R-:W-:Y:S01]  /*6bc0*/  VIADD R20, R0, 0x40 ;  /* 0x0000004000147836 */ /* 0x000fe20000000000 */
[----:B------:R-:W-:Y:S01]  /*6bd0*/  ISETP.GE.AND P5, PT, R10, UR4, PT ;  /* 0x000000040a007c0c */ /* 0x000fe2000bfa6270 */
[C---:B------:R-:W-:Y:S01]  /*6be0*/  VIADD R21, R0.reuse, 0x48 ;  /* 0x0000004800157836 */ /* 0x040fe20000000000 */
[C---:B------:R-:W-:Y:S01]  /*6bf0*/  ISETP.GE.AND P2, PT, R0.reuse, UR4, PT ;  /* 0x0000000400007c0c */ /* 0x040fe2000bf46270 */
[C---:B------:R-:W-:Y:S01]  /*6c00*/  VIADD R23, R0.reuse, 0x58 ;  /* 0x0000005800177836 */ /* 0x040fe20000000000 */
[----:B------:R-:W-:-:S02]  /*6c10*/  IADD3 R18, R0, 0x20, RZ ;  /* 0x0000002000127810 */ /* 0x000fc40007ffe0ff */
[----:B------:R-:W-:Y:S02]  /*6c20*/  ISETP.GE.AND P1, PT, R19, UR4, PT ;  /* 0x0000000413007c0c */ /* 0x000fe4000bf26270 */
[----:B------:R-:W-:Y:S02]  /*6c30*/  ISETP.GE.AND P0, PT, R18, UR4, PT ;  /* 0x0000000412007c0c */ /* 0x000fe4000bf06270 */
[----:B------:R-:W-:Y:S02]  /*6c40*/  @!P3 LEA.HI R3, R3, R3, RZ, 0x1 ;  /* 0x000000030303b211 */ /* 0x000fe400078f08ff */
[----:B------:R-:W-:Y:S02]  /*6c50*/  @!P4 LEA.HI R5, R5, R5, RZ, 0x1 ;  /* 0x000000050505c211 */ /* 0x000fe400078f08ff */
[----:B------:R-:W-:Y:S02]  /*6c60*/  @!P5 LEA.HI R10, R10, R10, RZ, 0x1 ;  /* 0x0000000a0a0ad211 */ /* 0x000fe400078f08ff */
[----:B------:R-:W-:-:S02]  /*6c70*/  @!P3 LOP3.LUT R3, R3, 0xfffffffe, RZ, 0xc0, !PT ;  /* 0xfffffffe0303b812 */ /* 0x000fc400078ec0ff */
[----:B------:R-:W-:Y:S02]  /*6c80*/  @!P4 LOP3.LUT R5, R5, 0xfffffffe, RZ, 0xc0, !PT ;  /* 0xfffffffe0505c812 */ /* 0x000fe400078ec0ff */
[----:B------:R-:W-:Y:S01]  /*6c90*/  @!P5 LOP3.LUT R17, R10, 0xfffffffe, RZ, 0xc0, !PT ;  /* 0xfffffffe0a11d812 */ /* 0x000fe200078ec0ff */
[C-C-:B-1--4-:R-:W-:Y:S01]  /*6ca0*/  @!P2 IMAD.WIDE R10, R0.reuse, 0x4, R6.reuse ;  /* 0x00000004000aa825 */ /* 0x152fe200078e0206 */
[----:B------:R-:W-:Y:S02]  /*6cb0*/  IADD3 R22, R0, 0x50, RZ ;  /* 0x0000005000167810 */ /* 0x000fe40007ffe0ff */
[----:B------:R-:W-:Y:S01]  /*6cc0*/  @!P0 LEA.HI R18, R18, R18, RZ, 0x1 ;  /* 0x0000001212128211 */ /* 0x000fe200078f08ff */
[--C-:B------:R-:W-:Y:S01]  /*6cd0*/  @!P3 IMAD.WIDE R12, R3, 0x4, R6.reuse ;  /* 0x00000004030cb825 */ /* 0x100fe200078e0206 */
[----:B------:R0:W-:Y:S01]  /*6ce0*/  @!P2 ST.E.64 desc[UR36][R10.64], R24 ;  /* 0x000000180a00a985 */ /* 0x0001e2000c101b24 */
[----:B------:R-:W-:Y:S02]  /*6cf0*/  ISETP.GE.AND P6, PT, R22, UR4, PT ;  /* 0x0000000416007c0c */ /* 0x000fe4000bfc6270 */
[C---:B------:R-:W-:Y:S01]  /*6d00*/  VIADD R3, R0.reuse, 0x30 ;  /* 0x0000003000037836 */ /* 0x040fe20000000000 */
[----:B------:R1:W-:Y:S01]  /*6d10*/  @!P3 ST.E.64 desc[UR36][R12.64], R28 ;  /* 0x0000001c0c00b985 */ /* 0x0003e2000c101b24 */
[----:B------:R-:W-:Y:S01]  /*6d20*/  @!P4 IMAD.WIDE R14, R5, 0x4, R6 ;  /* 0x00000004050ec825 */ /* 0x000fe200078e0206 */
[----:B------:R-:W-:-:S02]  /*6d30*/  IADD3 R5, R0, 0x38, RZ ;  /* 0x0000003800057810 */ /* 0x000fc40007ffe0ff */
[----:B------:R-:W-:Y:S01]  /*6d40*/  ISETP.GE.AND P2, PT, R3, UR4, PT ;  /* 0x0000000403007c0c */ /* 0x000fe2000bf46270 */
[----:B------:R-:W-:Y:S01]  /*6d50*/  @!P5 IMAD.WIDE R16, R17, 0x4, R6 ;  /* 0x000000041110d825 */ /* 0x000fe200078e0206 */
[----:B------:R2:W-:Y:S01]  /*6d60*/  @!P4 ST.E.64 desc[UR36][R14.64], R32 ;  /* 0x000000200e00c985 */ /* 0x0005e2000c101b24 */
[----:B------:R-:W-:Y:S02]  /*6d70*/  ISETP.GE.AND P3, PT, R5, UR4, PT ;  /* 0x0000000405007c0c */ /* 0x000fe4000bf66270 */
[----:B------:R-:W-:Y:S01]  /*6d80*/  ISETP.GE.AND P4, PT, R20, UR4, PT ;  /* 0x0000000414007c0c */ /* 0x000fe2000bf86270 */
[----:B------:R3:W-:Y:S01]  /*6d90*/  @!P5 ST.E.64 desc[UR36][R16.64], R36 ;  /* 0x000000241000d985 */ /* 0x0007e2000c101b24 */
[----:B------:R-:W-:Y:S01]  /*6da0*/  ISETP.GE.AND P5, PT, R21, UR4, PT ;  /* 0x0000000415007c0c */ /* 0x000fe2000bfa6270 */
[----:B0-----:R-:W-:Y:S01]  /*6db0*/  VIADD R24, R0, 0x60 ;  /* 0x0000006000187836 */ /* 0x001fe20000000000 */
[----:B------:R-:W-:Y:S02]  /*6dc0*/  @!P1 LEA.HI R19, R19, R19, RZ, 0x1 ;  /* 0x0000001313139211 */ /* 0x000fe400078f08ff */
[----:B------:R-:W-:-:S02]  /*6dd0*/  @!P0 LOP3.LUT R11, R18, 0xfffffffe, RZ, 0xc0, !PT ;  /* 0xfffffffe120b8812 */ /* 0x000fc400078ec0ff */
[----:B-1----:R-:W-:Y:S02]  /*6de0*/  @!P1 LOP3.LUT R13, R19, 0xfffffffe, RZ, 0xc0, !PT ;  /* 0xfffffffe130d9812 */ /* 0x002fe400078ec0ff */
[----:B------:R-:W-:Y:S01]  /*6df0*/  @!P2 LEA.HI R3, R3, R3, RZ, 0x1 ;  /* 0x000000030303a211 */ /* 0x000fe200078f08ff */
[--C-:B------:R-:W-:Y:S01]  /*6e00*/  @!P0 IMAD.WIDE R10, R11, 0x4, R6.reuse ;  /* 0x000000040b0a8825 */ /* 0x100fe200078e0206 */
[----:B------:R-:W-:Y:S02]  /*6e10*/  @!P3 LEA.HI R5, R5, R5, RZ, 0x1 ;  /* 0x000000050505b211 */ /* 0x000fe400078f08ff */
[----:B------:R-:W-:Y:S01]  /*6e20*/  @!P4 LEA.HI R20, R20, R20, RZ, 0x1 ;  /* 0x000000141414c211 */ /* 0x000fe200078f08ff */
[----:B------:R-:W-:Y:S01]  /*6e30*/  @!P1 IMAD.WIDE R12, R13, 0x4, R6 ;  /* 0x000000040d0c9825 */ /* 0x000fe200078e0206 */
[----:B------:R-:W-:Y:S01]  /*6e40*/  @!P5 LEA.HI R21, R21, R21, RZ, 0x1 ;  /* 0x000000151515d211 */ /* 0x000fe200078f08ff */
[----:B------:R0:W-:Y:S01]  /*6e50*/  @!P0 ST.E.64 desc[UR36][R10.64], R40 ;  /* 0x000000280a008985 */ /* 0x0001e2000c101b24 */
[----:B------:R-:W-:-:S02]  /*6e60*/  @!P6 LEA.HI R22, R22, R22, RZ, 0x1 ;  /* 0x000000161616e211 */ /* 0x000fc400078f08ff */
[----:B------:R-:W-:Y:S01]  /*6e70*/  @!P2 LOP3.LUT R3, R3, 0xfffffffe, RZ, 0xc0, !PT ;  /* 0xfffffffe0303a812 */ /* 0x000fe200078ec0ff */
[----:B------:R1:W-:Y:S01]  /*6e80*/  @!P1 ST.E.64 desc[UR36][R12.64], R44 ;  /* 0x0000002c0c009985 */ /* 0x0003e2000c101b24 */
[----:B------:R-:W-:Y:S02]  /*6e90*/  @!P3 LOP3.LUT R5, R5, 0xfffffffe, RZ, 0xc0, !PT ;  /* 0xfffffffe0505b812 */ /* 0x000fe400078ec0ff */
[----:B--2---:R-:W-:Y:S01]  /*6ea0*/  @!P4 LOP3.LUT R15, R20, 0xfffffffe, RZ, 0xc0, !PT ;  /* 0xfffffffe140fc812 */ /* 0x004fe200078ec0ff */
[----:B------:R-:W-:Y:S01]  /*6eb0*/  VIADD R20, R0, 0x78 ;  /* 0x0000007800147836 */ /* 0x000fe20000000000 */
[----:B---3--:R-:W-:Y:S02]  /*6ec0*/  @!P5 LOP3.LUT R17, R21, 0xfffffffe, RZ, 0xc0, !PT ;  /* 0xfffffffe1511d812 */ /* 0x008fe400078ec0ff */
[----:B------:R-:W-:Y:S01]  /*6ed0*/  @!P6 LOP3.LUT R19, R22, 0xfffffffe, RZ, 0xc0, !PT ;  /* 0xfffffffe1613e812 */ /* 0x000fe200078ec0ff */
[----:B------:R-:W-:Y:S01]  /*6ee0*/  @!P4 IMAD.WIDE R14, R15, 0x4, R6 ;  /* 0x000000040f0ec825 */ /* 0x000fe200078e0206 */
[----:B------:R-:W-:-:S02]  /*6ef0*/  ISETP.GE.AND P1, PT, R23, UR4, PT ;  /* 0x0000000417007c0c */ /* 0x000fc4000bf26270 */
[----:B------:R-:W-:Y:S01]  /*6f00*/  ISETP.GE.AND P0, PT, R24, UR4, PT ;  /* 0x0000000418007c0c */ /* 0x000fe2000bf06270 */
[--C-:B0-----:R-:W-:Y:S01]  /*6f10*/  @!P2 IMAD.WIDE R10, R3, 0x4, R6.reuse ;  /* 0x00000004030aa825 */ /* 0x101fe200078e0206 */
[C---:B------:R-:W-:Y:S02]  /*6f20*/  IADD3 R3, R0.reuse, 0x68, RZ ;  /* 0x0000006800037810 */ /* 0x040fe40007ffe0ff */
[----:B------:R-:W-:Y:S01]  /*6f30*/  IADD3 R21, R0, 0x80, RZ ;  /* 0x0000008000157810 */ /* 0x000fe20007ffe0ff */
[--C-:B-1----:R-:W-:Y:S01]  /*6f40*/  @!P3 IMAD.WIDE R12, R5, 0x4, R6.reuse ;  /* 0x00000004050cb825 */ /* 0x102fe200078e0206 */
[----:B------:R0:W-:Y:S01]  /*6f50*/  @!P2 ST.E.64 desc[UR36][R10.64], R48 ;  /* 0x000000300a00a985 */ /* 0x0001e2000c101b24 */
[----:B------:R-:W-:Y:S02]  /*6f60*/  ISETP.GE.AND P2, PT, R3, UR4, PT ;  /* 0x0000000403007c0c */ /* 0x000fe4000bf46270 */
[----:B------:R-:W-:Y:S01]  /*6f70*/  @!P5 IMAD.WIDE R16, R17, 0x4, R6 ;  /* 0x000000041110d825 */ /* 0x000fe200078e0206 */
[----:B------:R1:W-:Y:S01]  /*6f80*/  @!P3 ST.E.64 desc[UR36][R12.64], R52 ;  /* 0x000000340c00b985 */ /* 0x0003e2000c101b24 */
[----:B------:R-:W-:-:S02]  /*6f90*/  @!P1 LEA.HI R23, R23, R23, RZ, 0x1 ;  /* 0x0000001717179211 */ /* 0x000fc400078f08ff */
[----:B------:R-:W-:Y:S01]  /*6fa0*/  @!P6 IMAD.WIDE R18, R19, 0x4, R6 ;  /* 0x000000041312e825 */ /* 0x000fe200078e0206 */
[----:B------:R2:W-:Y:S01]  /*6fb0*/  @!P4 ST.E.64 desc[UR36][R14.64], R56 ;  /* 0x000000380e00c985 */ /* 0x0005e2000c101b24 */
[----:B------:R-:W-:Y:S02]  /*6fc0*/  ISETP.GE.AND P4, PT, R21, UR4, PT ;  /* 0x0000000415007c0c */ /* 0x000fe4000bf86270 */
[C---:B------:R-:W-:Y:S01]  /*6fd0*/  VIADD R5, R0.reuse, 0x70 ;  /* 0x0000007000057836 */ /* 0x040fe20000000000 */
[----:B------:R3:W-:Y:S01]  /*6fe0*/  @!P5 ST.E.64 desc[UR36][R16.64], R60 ;  /* 0x0000003c1000d985 */ /* 0x0007e2000c101b24 */
[----:B------:R-:W-:Y:S01]  /*6ff0*/  VIADD R22, R0, 0x88 ;  /* 0x0000008800167836 */ /* 0x000fe20000000000 */
[----:B------:R-:W-:Y:S02]  /*7000*/  ISETP.GE.AND P5, PT, R20, UR4, PT ;  /* 0x0000000414007c0c */ /* 0x000fe4000bfa6270 */
[----:B------:R4:W-:Y:S01]  /*7010*/  @!P6 ST.E.64 desc[UR36][R18.64], R64 ;  /* 0x000000401200e985 */ /* 0x0009e2000c101b24 */
[----:B------:R-:W-:-:S02]  /*7020*/  ISETP.GE.AND P6, PT, R5, UR4, PT ;  /* 0x0000000405007c0c */ /* 0x000fc4000bfc6270 */
[----:B------:R-:W-:Y:S02]  /*7030*/  ISETP.GE.AND P3, PT, R22, UR4, PT ;  /* 0x0000000416007c0c */ /* 0x000fe4000bf66270 */
[----:B------:R-:W-:Y:S02]  /*7040*/  @!P0 LEA.HI R24, R24, R24, RZ, 0x1 ;  /* 0x0000001818188211 */ /* 0x000fe400078f08ff */
[----:B0-----:R-:W-:Y:S01]  /*7050*/  @!P1 LOP3.LUT R11, R23, 0xfffffffe, RZ, 0xc0, !PT ;  /* 0xfffffffe170b9812 */ /* 0x001fe200078ec0ff */
[----:B------:R-:W-:Y:S01]  /*7060*/  VIADD R23, R0, 0x90 ;  /* 0x0000009000177836 */ /* 0x000fe20000000000 */
[----:B-1----:R-:W-:Y:S02]  /*7070*/  @!P0 LOP3.LUT R13, R24, 0xfffffffe, RZ, 0xc0, !PT ;  /* 0xfffffffe180d8812 */ /* 0x002fe400078ec0ff */
[----:B------:R-:W-:Y:S01]  /*7080*/  @!P2 LEA.HI R3, R3, R3, RZ, 0x1 ;  /* 0x000000030303a211 */ /* 0x000fe200078f08ff */
[----:B------:R-:W-:Y:S01]  /*7090*/  @!P1 IMAD.WIDE R10, R11, 0x4, R6 ;  /* 0x000000040b0a9825 */ /* 0x000fe200078e0206 */
[----:B------:R-:W-:-:S02]  /*70a0*/  @!P5 LEA.HI R20, R20, R20, RZ, 0x1 ;  /* 0x000000141414d211 */ /* 0x000fc400078f08ff */
[----:B------:R-:W-:Y:S01]  /*70b0*/  @!P6 LEA.HI R5, R5, R5, RZ, 0x1 ;  /* 0x000000050505e211 */ /* 0x000fe200078f08ff */
[----:B------:R-:W-:Y:S01]  /*70c0*/  @!P0 IMAD.WIDE R12, R13, 0x4, R6 ;  /* 0x000000040d0c8825 */ /* 0x000fe200078e0206 */
[----:B------:R-:W-:Y:S01]  /*70d0*/  @!P4 LEA.HI R21, R21, R21, RZ, 0x1 ;  /* 0x000000151515c211 */ /* 0x000fe200078f08ff */
[----:B------:R0:W-:Y:S01]  /*70e0*/  @!P1 ST.E.64 desc[UR36][R10.64], R68 ;  /* 0x000000440a009985 */ /* 0x0001e2000c101b24 */
[----:B------:R-:W-:Y:S02]  /*70f0*/  @!P3 LEA.HI R22, R22, R22, RZ, 0x1 ;  /* 0x000000161616b211 */ /* 0x000fe400078f08ff */
[----:B------:R-:W-:Y:S01]  /*7100*/  @!P2 LOP3.LUT R3, R3, 0xfffffffe, RZ, 0xc0, !PT ;  /* 0xfffffffe0303a812 */ /* 0x000fe200078ec0ff */
[----:B------:R1:W-:Y:S01]  /*7110*/  @!P0 ST.E.64 desc[UR36][R12.64], R72 ;  /* 0x000000480c008985 */ /* 0x0003e2000c101b24 */
[----:B------:R-:W-:Y:S02]  /*7120*/  @!P6 LOP3.LUT R5, R5, 0xfffffffe, RZ, 0xc0, !PT ;  /* 0xfffffffe0505e812 */ /* 0x000fe400078ec0ff */
[----:B--2---:R-:W-:-:S02]  /*7130*/  @!P5 LOP3.LUT R15, R20, 0xfffffffe, RZ, 0xc0, !PT ;  /* 0xfffffffe140fd812 */ /* 0x004fc400078ec0ff */
[----:B---3--:R-:W-:Y:S01]  /*7140*/  @!P4 LOP3.LUT R17, R21, 0xfffffffe, RZ, 0xc0, !PT ;  /* 0xfffffffe1511c812 */ /* 0x008fe200078ec0ff */
[----:B------:R-:W-:Y:S01]  /*7150*/  VIADD R21, R0, 0xb8 ;  /* 0x000000b800157836 */ /* 0x000fe20000000000 */
[----:B----4-:R-:W-:Y:S01]  /*7160*/  @!P3 LOP3.LUT R19, R22, 0xfffffffe, RZ, 0xc0, !PT ;  /* 0xfffffffe1613b812 */ /* 0x010fe200078ec0ff */
[--C-:B------:R-:W-:Y:S01]  /*7170*/  @!P5 IMAD.WIDE R14, R15, 0x4, R6.reuse ;  /* 0x000000040f0ed825 */ /* 0x100fe200078e0206 */
[----:B------:R-:W-:Y:S02]  /*7180*/  IADD3 R24, R0, 0x98, RZ ;  /* 0x0000009800187810 */ /* 0x000fe40007ffe0ff */
[----:B------:R-:W-:Y:S01]  /*7190*/  ISETP.GE.AND P0, PT, R23, UR4, PT ;  /* 0x0000000417007c0c */ /* 0x000fe2000bf06270 */
[--C-:B0-----:R-:W-:Y:S01]  /*71a0*/  @!P2 IMAD.WIDE R10, R3, 0x4, R6.reuse ;  /* 0x00000004030aa825 */ /* 0x101fe200078e0206 */
[----:B------:R-:W-:Y:S02]  /*71b0*/  ISETP.GE.AND P1, PT, R24, UR4, PT ;  /* 0x0000000418007c0c */ /* 0x000fe4000bf26270 */
[----:B------:R-:W-:Y:S01]  /*71c0*/  IADD3 R20, R0, 0xb0, RZ ;  /* 0x000000b000147810 */ /* 0x000fe20007ffe0ff */
[--C-:B-1----:R-:W-:Y:S01]  /*71d0*/  @!P6 IMAD.WIDE R12, R5, 0x4, R6.reuse ;  /* 0x00000004050ce825 */ /* 0x102fe200078e0206 */
[----:B------:R0:W-:Y:S03]  /*71e0*/  @!P2 ST.E.64 desc[UR36][R10.64], R76 ;  /* 0x0000004c0a00a985 */ /* 0x0001e6000c101b24 */
[--C-:B------:R-:W-:Y:S01]  /*71f0*/  @!P4 IMAD.WIDE R16, R17, 0x4, R6.reuse ;  /* 0x000000041110c825 */ /* 0x100fe200078e0206 */
[----:B------:R1:W-:Y:S03]  /*7200*/  @!P6 ST.E.64 desc[UR36][R12.64], R80 ;  /* 0x000000500c00e985 */ /* 0x0003e6000c101b24 */
[----:B------:R-:W-:Y:S01]  /*7210*/  @!P3 IMAD.WIDE R18, R19, 0x4, R6 ;  /* 0x000000041312b825 */ /* 0x000fe200078e0206 */
[----:B------:R2:W-:Y:S01]  /*7220*/  @!P5 ST.E.64 desc[UR36][R14.64], R84 ;  /* 0x000000540e00d985 */ /* 0x0005e2000c101b24 */
[----:B------:R-:W-:-:S02]  /*7230*/  ISETP.GE.AND P5, PT, R21, UR4, PT ;  /* 0x0000000415007c0c */ /* 0x000fc4000bfa6270 */
[C---:B------:R-:W-:Y:S01]  /*7240*/  VIADD R3, R0.reuse, 0xa0 ;  /* 0x000000a000037836 */ /* 0x040fe20000000000 */
[----:B------:R3:W-:Y:S01]  /*7250*/  @!P4 ST.E.64 desc[UR36][R16.64], R88 ;  /* 0x000000581000c985 */ /* 0x0007e2000c101b24 */
[----:B------:R-:W-:Y:S01]  /*7260*/  VIADD R5, R0, 0xa8 ;  /* 0x000000a800057836 */ /* 0x000fe20000000000 */
[----:B------:R-:W-:Y:S01]  /*7270*/  ISETP.GE.AND P4, PT, R20, UR4, PT ;  /* 0x0000000414007c0c */ /* 0x000fe2000bf86270 */
[----:B------:R-:W-:Y:S01]  /*7280*/  VIADD R22, R0, 0xc0 ;  /* 0x000000c000167836 */ /* 0x000fe20000000000 */
[----:B------:R4:W-:Y:S01]  /*7290*/  @!P3 ST.E.64 desc[UR36][R18.64], R92 ;  /* 0x0000005c1200b985 */ /* 0x0009e2000c101b24 */
[----:B------:R-:W-:Y:S02]  /*72a0*/  ISETP.GE.AND P2, PT, R3, UR4, PT ;  /* 0x0000000403007c0c */ /* 0x000fe4000bf46270 */
[----:B------:R-:W-:Y:S02]  /*72b0*/  ISETP.GE.AND P3, PT, R5, UR4, PT ;  /* 0x0000000405007c0c */ /* 0x000fe4000bf66270 */
[----:B------:R-:W-:-:S02]  /*72c0*/  ISETP.GE.AND P6, PT, R22, UR4, PT ;  /* 0x0000000416007c0c */ /* 0x000fc4000bfc6270 */
[----:B------:R-:W-:Y:S02]  /*72d0*/  @!P0 LEA.HI R23, R23, R23, RZ, 0x1 ;  /* 0x0000001717178211 */ /* 0x000fe400078f08ff */
[----:B------:R-:W-:Y:S02]  /*72e0*/  @!P1 LEA.HI R24, R24, R24, RZ, 0x1 ;  /* 0x0000001818189211 */ /* 0x000fe400078f08ff */
[----:B0-----:R-:W-:Y:S02]  /*72f0*/  @!P0 LOP3.LUT R11, R23, 0xfffffffe, RZ, 0xc0, !PT ;  /* 0xfffffffe170b8812 */ /* 0x001fe400078ec0ff */
[----:B-1----:R-:W-:Y:S02]  /*7300*/  @!P1 LOP3.LUT R13, R24, 0xfffffffe, RZ, 0xc0, !PT ;  /* 0xfffffffe180d9812 */ /* 0x002fe400078ec0ff */
[----:B------:R-:W-:Y:S01]  /*7310*/  @!P2 LEA.HI R3, R3, R3, RZ, 0x1 ;  /* 0x000000030303a211 */ /* 0x000fe200078f08ff */
[----:B------:R-:W-:Y:S01]  /*7320*/  @!P0 IMAD.WIDE R10, R11, 0x4, R6 ;  /* 0x000000040b0a8825 */ /* 0x000fe200078e0206 */
[----:B------:R-:W-:-:S02]  /*7330*/  @!P3 LEA.HI R5, R5, R5, RZ, 0x1 ;  /* 0x000000050505b211 */ /* 0x000fc400078f08ff */
[----:B------:R-:W-:Y:S01]  /*7340*/  @!P4 LEA.HI R20, R20, R20, RZ, 0x1 ;  /* 0x000000141414c211 */ /* 0x000fe200078f08ff */
[--C-:B------:R-:W-:Y:S01]  /*7350*/  @!P1 IMAD.WIDE R12, R13, 0x4, R6.reuse ;  /* 0x000000040d0c9825 */ /* 0x100fe200078e0206 */
[----:B------:R-:W-:Y:S01]  /*7360*/  @!P2 LOP3.LUT R3, R3, 0xfffffffe, RZ, 0xc0, !PT ;  /* 0xfffffffe0303a812 */ /* 0x000fe200078ec0ff */
[----:B------:R0:W-:Y:S01]  /*7370*/  @!P0 ST.E.64 desc[UR36][R10.64], R96 ;  /* 0x000000600a008985 */ /* 0x0001e2000c101b24 */
[----:B------:R-:W-:Y:S02]  /*7380*/  @!P5 LEA.HI R21, R21, R21, RZ, 0x1 ;  /* 0x000000151515d211 */ /* 0x000fe400078f08ff */
[----:B------:R-:W-:Y:S01]  /*7390*/  @!P3 LOP3.LUT R5, R5, 0xfffffffe, RZ, 0xc0, !PT ;  /* 0xfffffffe0505b812 */ /* 0x000fe200078ec0ff */
[----:B--2---:R-:W-:Y:S01]  /*73a0*/  @!P2 IMAD.WIDE R14, R3, 0x4, R6 ;  /* 0x00000004030ea825 */ /* 0x004fe200078e0206 */
[----:B------:R-:W-:Y:S01]  /*73b0*/  @!P6 LEA.HI R22, R22, R22, RZ, 0x1 ;  /* 0x000000161616e211 */ /* 0x000fe200078f08ff */
[----:B------:R1:W-:Y:S01]  /*73c0*/  @!P1 ST.E.64 desc[UR36][R12.64], R100 ;  /* 0x000000640c009985 */ /* 0x0003e2000c101b24 */
[----:B---3--:R-:W-:Y:S01]  /*73d0*/  @!P4 LOP3.LUT R17, R20, 0xfffffffe, RZ, 0xc0, !PT ;  /* 0xfffffffe1411c812 */ /* 0x008fe200078ec0ff */
[----:B------:R-:W-:Y:S01]  /*73e0*/  VIADD R20, R0, 0xd8 ;  /* 0x000000d800147836 */ /* 0x000fe20000000000 */
[----:B------:R-:W-:Y:S01]  /*73f0*/  @!P5 LOP3.LUT R21, R21, 0xfffffffe, RZ, 0xc0, !PT ;  /* 0xfffffffe1515d812 */ /* 0x000fe200078ec0ff */
[----:B------:R2:W-:Y:S01]  /*7400*/  @!P2 ST.E.64 desc[UR36][R14.64], R104 ;  /* 0x000000680e00a985 */ /* 0x0005e2000c101b24 */
[----:B----4-:R-:W-:-:S02]  /*7410*/  @!P6 LOP3.LUT R19, R22, 0xfffffffe, RZ, 0xc0, !PT ;  /* 0xfffffffe1613e812 */ /* 0x010fc400078ec0ff */
[----:B------:R-:W-:Y:S01]  /*7420*/  IADD3 R3, R0, 0xc8, RZ ;  /* 0x000000c800037810 */ /* 0x000fe20007ffe0ff */
[--C-:B0-----:R-:W-:Y:S01]  /*7430*/  @!P3 IMAD.WIDE R10, R5, 0x4, R6.reuse ;  /* 0x00000004050ab825 */ /* 0x101fe200078e0206 */
[----:B------:R-:W-:Y:S02]  /*7440*/  ISETP.GE.AND P2, PT, R20, UR4, PT ;  /* 0x0000000414007c0c */ /* 0x000fe4000bf46270 */
[----:B------:R-:W-:Y:S01]  /*7450*/  ISETP.GE.AND P0, PT, R3, UR4, PT ;  /* 0x0000000403007c0c */ /* 0x000fe2000bf06270 */
[----:B------:R-:W-:Y:S01]  /*7460*/  VIADD R5, R0, 0xd0 ;  /* 0x000000d000057836 */ /* 0x000fe20000000000 */
[----:B------:R0:W-:Y:S01]  /*7470*/  @!P3 ST.E.64 desc[UR36][R10.64], R108 ;  /* 0x0000006c0a00b985 */ /* 0x0001e2000c101b24 */
[----:B-1----:R-:W-:-:S03]  /*7480*/  @!P4 IMAD.WIDE R12, R17, 0x4, R6 ;  /* 0x00000004110cc825 */ /* 0x002fc600078e0206 */
[----:B------:R-:W-:Y:S01]  /*7490*/  ISETP.GE.AND P1, PT, R5, UR4, PT ;  /* 0x0000000405007c0c */ /* 0x000fe2000bf26270 */
[--C-:B------:R-:W-:Y:S01]  /*74a0*/  @!P5 IMAD.WIDE R16, R21, 0x4, R6.reuse ;  /* 0x000000041510d825 */ /* 0x100fe200078e0206 */
[C---:B------:R-:W-:Y:S01]  /*74b0*/  IADD3 R21, R0.reuse, 0xe0, RZ ;  /* 0x000000e000157810 */ /* 0x040fe20007ffe0ff */
[----:B------:R1:W-:Y:S02]  /*74c0*/  @!P4 ST.E.64 desc[UR36][R12.64], R112 ;  /* 0x000000700c00c985 */ /* 0x0003e4000c101b24 */
[----:B------:R-:W-:Y:S01]  /*74d0*/  @!P6 IMAD.WIDE R18, R19, 0x4, R6 ;  /* 0x000000041312e825 */ /* 0x000fe200078e0206 */
[----:B------:R-:W-:Y:S01]  /*74e0*/  ISETP.GE.AND P3, PT, R21, UR4, PT ;  /* 0x0000000415007c0c */ /* 0x000fe2000bf66270 */
[----:B------:R3:W-:Y:S01]  /*74f0*/  @!P5 ST.E.64 desc[UR36][R16.64], R116 ;  /* 0x000000741000d985 */ /* 0x0007e2000c101b24 */
[----:B------:R-:W-:Y:S01]  /*7500*/  @!P0 LEA.HI R3, R3, R3, RZ, 0x1 ;  /* 0x0000000303038211 */ /* 0x000fe200078f08ff */
[C---:B--2---:R-:W-:Y:S01]  /*7510*/  VIADD R14, R0.reuse, 0xe8 ;  /* 0x000000e8000e7836 */ /* 0x044fe20000000000 */
[C---:B0-----:R-:W-:Y:S01]  /*7520*/  IADD3 R11, R0.reuse, 0xf8, RZ ;  /* 0x000000f8000b7810 */ /* 0x041fe20007ffe0ff */
[----:B------:R-:W-:Y:S01]  /*7530*/  VIADD R15, R0, 0xf0 ;  /* 0x000000f0000f7836 */ /* 0x000fe20000000000 */
[----:B------:R0:W-:Y:S01]  /*7540*/  @!P6 ST.E.64 desc[UR36][R18.64], R120 ;  /* 0x000000781200e985 */ /* 0x0001e2000c101b24 */
[----:B------:R-:W-:-:S02]  /*7550*/  @!P1 LEA.HI R5, R5, R5, RZ, 0x1 ;  /* 0x0000000505059211 */ /* 0x000fc400078f08ff */
[----:B------:R-:W-:Y:S02]  /*7560*/  ISETP.GE.AND P4, PT, R14, UR4, PT ;  /* 0x000000040e007c0c */ /* 0x000fe4000bf86270 */
[----:B------:R-:W-:Y:S02]  /*7570*/  ISETP.GE.AND P5, PT, R15, UR4, PT ;  /* 0x000000040f007c0c */ /* 0x000fe4000bfa6270 */
[----:B------:R-:W-:Y:S02]  /*7580*/  ISETP.GE.AND P6, PT, R11, UR4, PT ;  /* 0x000000040b007c0c */ /* 0x000fe4000bfc6270 */
[----:B------:R-:W-:Y:S02]  /*7590*/  @!P2 LEA.HI R20, R20, R20, RZ, 0x1 ;  /* 0x000000141414a211 */ /* 0x000fe400078f08ff */
[----:B------:R-:W-:Y:S02]  /*75a0*/  @!P3 LEA.HI R21, R21, R21, RZ, 0x1 ;  /* 0x000000151515b211 */ /* 0x000fe400078f08ff */
[----:B------:R-:W-:-:S02]  /*75b0*/  @!P0 LOP3.LUT R3, R3, 0xfffffffe, RZ, 0xc0, !PT ;  /* 0xfffffffe03038812 */ /* 0x000fc400078ec0ff */
[----:B------:R-:W-:Y:S02]  /*75c0*/  @!P1 LOP3.LUT R5, R5, 0xfffffffe, RZ, 0xc0, !PT ;  /* 0xfffffffe05059812 */ /* 0x000fe400078ec0ff */
[----:B------:R-:W-:Y:S02]  /*75d0*/  @!P4 LEA.HI R14, R14, R14, RZ, 0x1 ;  /* 0x0000000e0e0ec211 */ /* 0x000fe400078f08ff */
[----:B------:R-:W-:Y:S01]  /*75e0*/  @!P5 LEA.HI R10, R15, R15, RZ, 0x1 ;  /* 0x0000000f0f0ad211 */ /* 0x000fe200078f08ff */
[----:B-1----:R-:W-:Y:S01]  /*75f0*/  @!P1 IMAD.WIDE R12, R5, 0x4, R6 ;  /* 0x00000004050c9825 */ /* 0x002fe200078e0206 */
[----:B------:R-:W-:Y:S02]  /*7600*/  @!P6 LEA.HI R11, R11, R11, RZ, 0x1 ;  /* 0x0000000b0b0be211 */ /* 0x000fe400078f08ff */
[----:B------:R-:W-:Y:S02]  /*7610*/  @!P2 LOP3.LUT R15, R20, 0xfffffffe, RZ, 0xc0, !PT ;  /* 0xfffffffe140fa812 */ /* 0x000fe400078ec0ff */
[----:B---3--:R-:W-:-:S02]  /*7620*/  @!P3 LOP3.LUT R17, R21, 0xfffffffe, RZ, 0xc0, !PT ;  /* 0xfffffffe1511b812 */ /* 0x008fc400078ec0ff */
[----:B0-----:R-:W-:Y:S01]  /*7630*/  @!P4 LOP3.LUT R19, R14, 0xfffffffe, RZ, 0xc0, !PT ;  /* 0xfffffffe0e13c812 */ /* 0x001fe200078ec0ff */
[--C-:B------:R-:W-:Y:S01]  /*7640*/  @!P2 IMAD.WIDE R14, R15, 0x4, R6.reuse ;  /* 0x000000040f0ea825 */ /* 0x100fe200078e0206 */
[----:B------:R-:W-:Y:S02]  /*7650*/  @!P5 LOP3.LUT R21, R10, 0xfffffffe, RZ, 0xc0, !PT ;  /* 0xfffffffe0a15d812 */ /* 0x000fe400078ec0ff */
[----:B------:R-:W-:Y:S01]  /*7660*/  @!P6 LOP3.LUT R23, R11, 0xfffffffe, RZ, 0xc0, !PT ;  /* 0xfffffffe0b17e812 */ /* 0x000fe200078ec0ff */
[----:B------:R-:W-:-:S04]  /*7670*/  @!P0 IMAD.WIDE R10, R3, 0x4, R6 ;  /* 0x00000004030a8825 */ /* 0x000fc800078e0206 */
[--C-:B------:R-:W-:Y:S01]  /*7680*/  @!P3 IMAD.WIDE R16, R17, 0x4, R6.reuse ;  /* 0x000000041110b825 */ /* 0x100fe200078e0206 */
[----:B------:R0:W-:Y:S03]  /*7690*/  @!P0 ST.E.64 desc[UR36][R10.64], R124 ;  /* 0x0000007c0a008985 */ /* 0x0001e6000c101b24 */
[--C-:B------:R-:W-:Y:S01]  /*76a0*/  @!P4 IMAD.WIDE R18, R19, 0x4, R6.reuse ;  /* 0x000000041312c825 */ /* 0x100fe200078e0206 */
[----:B------:R0:W-:Y:S03]  /*76b0*/  @!P1 ST.E.64 desc[UR36][R12.64], R128 ;  /* 0x000000800c009985 */ /* 0x0001e6000c101b24 */
[--C-:B------:R-:W-:Y:S01]  /*76c0*/  @!P5 IMAD.WIDE R20, R21, 0x4, R6.reuse ;  /* 0x000000041514d825 */ /* 0x100fe200078e0206 */
[----:B------:R0:W-:Y:S03]  /*76d0*/  @!P2 ST.E.64 desc[UR36][R14.64], R132 ;  /* 0x000000840e00a985 */ /* 0x0001e6000c101b24 */
[----:B------:R-:W-:Y:S01]  /*76e0*/  @!P6 IMAD.WIDE R6, R23, 0x4, R6 ;  /* 0x000000041706e825 */ /* 0x000fe200078e0206 */
[----:B------:R0:W-:Y:S04]  /*76f0*/  @!P3 ST.E.64 desc[UR36][R16.64], R136 ;  /* 0x000000881000b985 */ /* 0x0001e8000c101b24 */
[----:B------:R0:W-:Y:S04]  /*7700*/  @!P4 ST.E.64 desc[UR36][R18.64], R140 ;  /* 0x0000008c1200c985 */ /* 0x0001e8000c101b24 */
[----:B------:R0:W-:Y:S04]  /*7710*/  @!P5 ST.E.64 desc[UR36][R20.64], R144 ;  /* 0x000000901400d985 */ /* 0x0001e8000c101b24 */
[----:B------:R0:W-:Y:S02]  /*7720*/  @!P6 ST.E.64 desc[UR36][R6.64], R148 ;  /* 0x000000940600e985 */ /* 0x0001e4000c101b24 */
.L_x_37:
[----:B------:R-:W-:Y:S05]  /*7730*/  BSYNC B0 ;  /* 0x0000000000007941 */ /* 0x000fea0003800000 */
.L_x_36:
[----:B------:R-:W-:Y:S01]  /*7740*/  ISETP.GE.AND P0, PT, R9, R8, PT ;  /* 0x000000080900720c */ /* 0x000fe20003f06270 */
[----:B---3--:R2:W3:Y:S04]  /*7750*/  SHFL.IDX PT, R3, R4, 0x1, 0x1c1f ;  /* 0x003c1f0004037f89 */ /* 0x0084e800000e0000 */
[----:B------:R-:W0:Y:S08]  /*7760*/  SHFL.IDX PT, R2, R2, 0x1, 0x1c1f ;  /* 0x003c1f0002027f89 */ /* 0x000e3000000e0000 */
[----:B--2---:R-:W-:Y:S05]  /*7770*/  @P0 BRA `(.L_x_8) ;  /* 0x0000004400b00947 */ /* 0x004fea0003800000 */
[C---:B------:R-:W-:Y:S01]  /*7780*/  VIADD R4, R0.reuse, 0x8 ;  /* 0x0000000800047836 */ /* 0x040fe20000000000 */
[----:B------:R-:W-:Y:S01]  /*7790*/  ULDC UR4, c[0x0][0xac8] ;  /* 0x0002b20000047ab9 */ /* 0x000fe20000000800 */
[C---:B------:R-:W-:Y:S01]  /*77a0*/  VIADD R5, R0.reuse, 0x10 ;  /* 0x0000001000057836 */ /* 0x040fe20000000000 */
[C---:B------:R-:W-:Y:S01]  /*77b0*/  ISETP.GE.AND P0, PT, R0.reuse, UR4, PT ;  /* 0x0000000400007c0c */ /* 0x040fe2000bf06270 */
[----:B0-----:R-:W-:Y:S01]  /*77c0*/  VIADD R11, R0, 0x20 ;  /* 0x00000020000b7836 */ /* 0x001fe20000000000 */
[----:B------:R-:W-:Y:S01]  /*77d0*/  ISETP.GE.AND P1, PT, R4, UR4, PT ;  /* 0x0000000404007c0c */ /* 0x000fe2000bf26270 */
[C---:B------:R-:W-:Y:S01]  /*77e0*/  VIADD R12, R0.reuse, 0x28 ;  /* 0x00000028000c7836 */ /* 0x040fe20000000000 */
[----:B------:R-:W-:Y:S01]  /*77f0*/  ISETP.GE.AND P2, PT, R5, UR4, PT ;  /* 0x0000000405007c0c */ /* 0x000fe2000bf46270 */
[C---:B------:R-:W-:Y:S01]  /*7800*/  VIADD R14, R0.reuse, 0x38 ;  /* 0x00000038000e7836 */ /* 0x040fe20000000000 */
[C---:B------:R-:W-:Y:S01]  /*7810*/  IADD3 R10, R0.reuse, 0x18, RZ ;  /* 0x00000018000a7810 */ /* 0x040fe20007ffe0ff */
[C---:B------:R-:W-:Y:S01]  /*7820*/  VIADD R15, R0.reuse, 0x40 ;  /* 0x00000040000f7836 */ /* 0x040fe20000000000 */
[----:B------:R-:W-:Y:S01]  /*7830*/  ISETP.GE.AND P6, PT, R11, UR4, PT ;  /* 0x000000040b007c0c */ /* 0x000fe2000bfc6270 */
[----:B------:R-:W-:Y:S01]  /*7840*/  VIADD R18, R0, 0x50 ;  /* 0x0000005000127836 */ /* 0x000fe20000000000 */
[----:B------:R-:W-:Y:S01]  /*7850*/  ISETP.GE.AND P5, PT, R10, UR4, PT ;  /* 0x000000040a007c0c */ /* 0x000fe2000bfa6270 */
[C---:B------:R-:W-:Y:S01]  /*7860*/  VIADD R19, R0.reuse, 0x58 ;  /* 0x0000005800137836 */ /* 0x040fe20000000000 */
[C---:B------:R-:W-:Y:S01]  /*7870*/  IADD3 R13, R0.reuse, 0x30, RZ ;  /* 0x00000030000d7810 */ /* 0x040fe20007ffe0ff */
[C---:B------:R-:W-:Y:S01]  /*7880*/  VIADD R20, R0.reuse, 0x80 ;  /* 0x0000008000147836 */ /* 0x040fe20000000000 */
[----:B------:R-:W-:-:S02]  /*7890*/  IADD3 R16, R0, 0x48, RZ ;  /* 0x0000004800107810 */ /* 0x000fc40007ffe0ff */
[----:B------:R-:W-:Y:S02]  /*78a0*/  @!P1 LEA.HI R4, R4, R4, RZ, 0x1 ;  /* 0x0000000404049211 */ /* 0x000fe400078f08ff */
[----:B------:R-:W-:Y:S02]  /*78b0*/  @!P2 LEA.HI R5, R5, R5, RZ, 0x1 ;  /* 0x000000050505a211 */ /* 0x000fe400078f08ff */
[----:B-1----:R-:W-:Y:S02]  /*78c0*/  @!P1 LOP3.LUT R7, R4, 0xfffffffe, RZ, 0xc0, !PT ;  /* 0xfffffffe04079812 */ /* 0x002fe400078ec0ff */
[----:B------:R-:W-:Y:S01]  /*78d0*/  @!P2 LOP3.LUT R9, R5, 0xfffffffe, RZ, 0xc0, !PT ;  /* 0xfffffffe0509a812 */ /* 0x000fe200078ec0ff */
[--C-:B---3--:R-:W-:Y:S01]  /*78e0*/  @!P0 IMAD.WIDE R4, R0, 0x4, R2.reuse ;  /* 0x0000000400048825 */ /* 0x108fe200078e0202 */
[----:B------:R-:W-:Y:S02]  /*78f0*/  ISETP.GE.AND P3, PT, R15, UR4, PT ;  /* 0x000000040f007c0c */ /* 0x000fe4000bf66270 */
[----:B------:R-:W-:Y:S01]  /*7900*/  ISETP.GE.AND P4, PT, R16, UR4, PT ;  /* 0x0000000410007c0c */ /* 0x000fe2000bf86270 */
[----:B----4-:R-:W-:Y:S01]  /*7910*/  @!P1 IMAD.WIDE R6, R7, 0x4, R2 ;  /* 0x0000000407069825 */ /* 0x010fe200078e0202 */
[----:B------:R0:W-:Y:S01]  /*7920*/  @!P0 ST.E.64 desc[UR36][R4.64], R26 ;  /* 0x0000001a04008985 */ /* 0x0001e2000c101b24 */
[----:B------:R-:W-:-:S02]  /*7930*/  ISETP.GE.AND P0, PT, R12, UR4, PT ;  /* 0x000000040c007c0c */ /* 0x000fc4000bf06270 */
[----:B------:R-:W-:Y:S01]  /*7940*/  @!P2 IMAD.WIDE R8, R9, 0x4, R2 ;  /* 0x000000040908a825 */ /* 0x000fe200078e0202 */
[----:B------:R1:W-:Y:S01]  /*7950*/  @!P1 ST.E.64 desc[UR36][R6.64], R30 ;  /* 0x0000001e06009985 */ /* 0x0003e2000c101b24 */
[----:B------:R-:W-:Y:S02]  /*7960*/  ISETP.GE.AND P1, PT, R13, UR4, PT ;  /* 0x000000040d007c0c */ /* 0x000fe4000bf26270 */
[----:B------:R-:W-:Y:S01]  /*7970*/  @!P5 LEA.HI R10, R10, R10, RZ, 0x1 ;  /* 0x0000000a0a0ad211 */ /* 0x000fe200078f08ff */
[----:B------:R2:W-:Y:S01]  /*7980*/  @!P2 ST.E.64 desc[UR36][R8.64], R34 ;  /* 0x000000220800a985 */ /* 0x0005e2000c101b24 */
[----:B------:R-:W-:Y:S02]  /*7990*/  ISETP.GE.AND P2, PT, R14, UR4, PT ;  /* 0x000000040e007c0c */ /* 0x000fe4000bf46270 */
[----:B------:R-:W-:Y:S02]  /*79a0*/  @!P6 LEA.HI R11, R11, R11, RZ, 0x1 ;  /* 0x0000000b0b0be211 */ /* 0x000fe400078f08ff */
[----:B------:R-:W-:-:S02]  /*79b0*/  @!P3 LEA.HI R15, R15, R15, RZ, 0x1 ;  /* 0x0000000f0f0fb211 */ /* 0x000fc400078f08ff */
[----:B0-----:R-:W-:Y:S02]  /*79c0*/  @!P5 LOP3.LUT R5, R10, 0xfffffffe, RZ, 0xc0, !PT ;  /* 0xfffffffe0a05d812 */ /* 0x001fe400078ec0ff */
[----:B------:R-:W-:Y:S02]  /*79d0*/  @!P0 LEA.HI R12, R12, R12, RZ, 0x1 ;  /* 0x0000000c0c0c8211 */ /* 0x000fe400078f08ff */
[----:B-1----:R-:W-:Y:S01]  /*79e0*/  @!P6 LOP3.LUT R7, R11, 0xfffffffe, RZ, 0xc0, !PT ;  /* 0xfffffffe0b07e812 */ /* 0x002fe200078ec0ff */
[--C-:B------:R-:W-:Y:S01]  /*79f0*/  @!P5 IMAD.WIDE R4, R5, 0x4, R2.reuse ;  /* 0x000000040504d825 */ /* 0x100fe200078e0202 */
[----:B------:R-:W-:Y:S02]  /*7a00*/  @!P1 LEA.HI R13, R13, R13, RZ, 0x1 ;  /* 0x0000000d0d0d9211 */ /* 0x000fe400078f08ff */
[----:B------:R-:W-:Y:S01]  /*7a10*/  @!P2 LEA.HI R14, R14, R14, RZ, 0x1 ;  /* 0x0000000e0e0ea211 */ /* 0x000fe200078f08ff */
[----:B------:R-:W-:Y:S01]  /*7a20*/  @!P6 IMAD.WIDE R6, R7, 0x4, R2 ;  /* 0x000000040706e825 */ /* 0x000fe200078e0202 */
[----:B------:R-:W-:Y:S01]  /*7a30*/  @!P4 LEA.HI R16, R16, R16, RZ, 0x1 ;  /* 0x000000101010c211 */ /* 0x000fe200078f08ff */
[----:B------:R0:W-:Y:S01]  /*7a40*/  @!P5 ST.E.64 desc[UR36][R4.64], R38 ;  /* 0x000000260400d985 */ /* 0x0001e2000c101b24 */
[----:B--2---:R-:W-:-:S02]  /*7a50*/  @!P0 LOP3.LUT R9, R12, 0xfffffffe, RZ, 0xc0, !PT ;  /* 0xfffffffe0c098812 */ /* 0x004fc400078ec0ff */
[----:B------:R-:W-:Y:S01]  /*7a60*/  @!P1 LOP3.LUT R13, R13, 0xfffffffe, RZ, 0xc0, !PT ;  /* 0xfffffffe0d0d9812 */ /* 0x000fe200078ec0ff */
[----:B------:R1:W-:Y:S01]  /*7a70*/  @!P6 ST.E.64 desc[UR36][R6.64], R42 ;  /* 0x0000002a0600e985 */ /* 0x0003e2000c101b24 */
[----:B------:R-:W-:Y:S02]  /*7a80*/  @!P2 LOP3.LUT R11, R14, 0xfffffffe, RZ, 0xc0, !PT ;  /* 0xfffffffe0e0ba812 */ /* 0x000fe400078ec0ff */
[----:B------:R-:W-:Y:S02]  /*7a90*/  @!P3 LOP3.LUT R15, R15, 0xfffffffe, RZ, 0xc0, !PT ;  /* 0xfffffffe0f0fb812 */ /* 0x000fe400078ec0ff */
[----:B------:R-:W-:Y:S01]  /*7aa0*/  @!P4 LOP3.LUT R17, R16, 0xfffffffe, RZ, 0xc0, !PT ;  /* 0xfffffffe1011c812 */ /* 0x000fe200078ec0ff */
[----:B------:R-:W-:Y:S01]  /*7ab0*/  VIADD R16, R0, 0x70 ;  /* 0x0000007000107836 */ /* 0x000fe20000000000 */
[----:B------:R-:W-:Y:S02]  /*7ac0*/  ISETP.GE.AND P5, PT, R18, UR4, PT ;  /* 0x0000000412007c0c */ /* 0x000fe4000bfa6270 */
[----:B------:R-:W-:Y:S01]  /*7ad0*/  ISETP.GE.AND P6, PT, R19, UR4, PT ;  /* 0x0000000413007c0c */ /* 0x000fe2000bfc6270 */
[----:B0-----:R-:W-:Y:S01]  /*7ae0*/  @!P0 IMAD.WIDE R4, R9, 0x4, R2 ;  /* 0x0000000409048825 */ /* 0x001fe200078e0202 */
[----:B------:R-:W-:-:S03]  /*7af0*/  IADD3 R14, R0, 0x60, RZ ;  /* 0x00000060000e7810 */ /* 0x000fc60007ffe0ff */
[--C-:B-1----:R-:W-:Y:S01]  /*7b00*/  @!P1 IMAD.WIDE R6, R13, 0x4, R2.reuse ;  /* 0x000000040d069825 */ /* 0x102fe200078e0202 */
[----:B------:R0:W-:Y:S01]  /*7b10*/  @!P0 ST.E.64 desc[UR36][R4.64], R46 ;  /* 0x0000002e04008985 */ /* 0x0001e2000c101b24 */
[----:B------:R-:W-:Y:S02]  /*7b20*/  ISETP.GE.AND P0, PT, R20, UR4, PT ;  /* 0x0000000414007c0c */ /* 0x000fe4000bf06270 */
[--C-:B------:R-:W-:Y:S01]  /*7b30*/  @!P2 IMAD.WIDE R8, R11, 0x4, R2.reuse ;  /* 0x000000040b08a825 */ /* 0x100fe200078e0202 */
[----:B------:R1:W-:Y:S01]  /*7b40*/  @!P1 ST.E.64 desc[UR36][R6.64], R50 ;  /* 0x0000003206009985 */ /* 0x0003e2000c101b24 */
[----:B------:R-:W-:Y:S02]  /*7b50*/  @!P5 LEA.HI R18, R18, R18, RZ, 0x1 ;  /* 0x000000121212d211 */ /* 0x000fe400078f08ff */
[----:B------:R-:W-:Y:S01]  /*7b60*/  @!P3 IMAD.WIDE R10, R15, 0x4, R2 ;  /* 0x000000040f0ab825 */ /* 0x000fe200078e0202 */
[----:B------:R2:W-:Y:S01]  /*7b70*/  @!P2 ST.E.64 desc[UR36][R8.64], R54 ;  /* 0x000000360800a985 */ /* 0x0005e2000c101b24 */
[----:B------:R-:W-:-:S02]  /*7b80*/  ISETP.GE.AND P2, PT, R16, UR4, PT ;  /* 0x0000000410007c0c */ /* 0x000fc4000bf46270 */
[----:B------:R-:W-:Y:S01]  /*7b90*/  @!P4 IMAD.WIDE R12, R17, 0x4, R2 ;  /* 0x00000004110cc825 */ /* 0x000fe200078e0202 */
[----:B------:R3:W-:Y:S01]  /*7ba0*/  @!P3 ST.E.64 desc[UR36][R10.64], R58 ;  /* 0x0000003a0a00b985 */ /* 0x0007e2000c101b24 */
[C---:B------:R-:W-:Y:S02]  /*7bb0*/  IADD3 R17, R0.reuse, 0x78, RZ ;  /* 0x0000007800117810 */ /* 0x040fe40007ffe0ff */
[----:B------:R-:W-:Y:S01]  /*7bc0*/  VIADD R15, R0, 0x68 ;  /* 0x00000068000f7836 */ /* 0x000fe20000000000 */
[----:B------:R4:W-:Y:S01]  /*7bd0*/  @!P4 ST.E.64 desc[UR36][R12.64], R62 ;  /* 0x0000003e0c00c985 */ /* 0x0009e2000c101b24 */
[----:B------:R-:W-:Y:S02]  /*7be0*/  ISETP.GE.AND P4, PT, R14, UR4, PT ;  /* 0x000000040e007c0c */ /* 0x000fe4000bf86270 */
[----:B------:R-:W-:Y:S02]  /*7bf0*/  ISETP.GE.AND P1, PT, R17, UR4, PT ;  /* 0x0000000411007c0c */ /* 0x000fe4000bf26270 */
[----:B------:R-:W-:-:S02]  /*7c00*/  ISETP.GE.AND P3, PT, R15, UR4, PT ;  /* 0x000000040f007c0c */ /* 0x000fc4000bf66270 */
[----:B------:R-:W-:Y:S02]  /*7c10*/  @!P6 LEA.HI R19, R19, R19, RZ, 0x1 ;  /* 0x000000131313e211 */ /* 0x000fe400078f08ff */
[----:B0-----:R-:W-:Y:S01]  /*7c20*/  @!P5 LOP3.LUT R5, R18, 0xfffffffe, RZ, 0xc0, !PT ;  /* 0xfffffffe1205d812 */ /* 0x001fe200078ec0ff */
[----:B------:R-:W-:Y:S01]  /*7c30*/  VIADD R18, R0, 0x88 ;  /* 0x0000008800127836 */ /* 0x000fe20000000000 */
        /* <DEDUP_REMOVED lines=9> */
[----:B--2---:R-:W-:Y:S01]  /*7cd0*/  @!P4 LOP3.LUT R9, R14, 0xfffffffe, RZ, 0xc0, !PT ;  /* 0xfffffffe0e09c812 */ /* 0x004fe200078ec0ff */
[----:B------:R1:W-:Y:S01]  /*7ce0*/  @!P6 ST.E.64 desc[UR36][R6.64], R70 ;  /* 0x000000460600e985 */ /* 0x0003e2000c101b24 */
[----:B------:R-:W-:Y:S01]  /*7cf0*/  @!P3 LOP3.LUT R15, R15, 0xfffffffe, RZ, 0xc0, !PT ;  /* 0xfffffffe0f0fb812 */ /* 0x000fe200078ec0ff */
[----:B------:R-:W-:Y:S01]  /*7d00*/  VIADD R14, R0, 0x98 ;  /* 0x00000098000e7836 */ /* 0x000fe20000000000 */
[----:B---3--:R-:W-:Y:S02]  /*7d10*/  @!P2 LOP3.LUT R11, R16, 0xfffffffe, RZ, 0xc0, !PT ;  /* 0xfffffffe100ba812 */ /* 0x008fe400078ec0ff */
[----:B------:R-:W-:Y:S02]  /*7d20*/  @!P1 LOP3.LUT R17, R17, 0xfffffffe, RZ, 0xc0, !PT ;  /* 0xfffffffe11119812 */ /* 0x000fe400078ec0ff */
[----:B----4-:R-:W-:Y:S01]  /*7d30*/  @!P0 LOP3.LUT R13, R20, 0xfffffffe, RZ, 0xc0, !PT ;  /* 0xfffffffe140d8812 */ /* 0x010fe200078ec0ff */
[C---:B------:R-:W-:Y:S01]  /*7d40*/  VIADD R20, R0.reuse, 0xb8 ;  /* 0x000000b800147836 */ /* 0x040fe20000000000 */
[----:B------:R-:W-:Y:S01]  /*7d50*/  IADD3 R19, R0, 0x90, RZ ;  /* 0x0000009000137810 */ /* 0x000fe20007ffe0ff */
[----:B0-----:R-:W-:Y:S01]  /*7d60*/  @!P4 IMAD.WIDE R4, R9, 0x4, R2 ;  /* 0x000000040904c825 */ /* 0x001fe200078e0202 */
[----:B------:R-:W-:-:S02]  /*7d70*/  ISETP.GE.AND P6, PT, R18, UR4, PT ;  /* 0x0000000412007c0c */ /* 0x000fc4000bfc6270 */
[----:B------:R-:W-:Y:S01]  /*7d80*/  ISETP.GE.AND P5, PT, R19, UR4, PT ;  /* 0x0000000413007c0c */ /* 0x000fe2000bfa6270 */
[--C-:B-1----:R-:W-:Y:S01]  /*7d90*/  @!P3 IMAD.WIDE R6, R15, 0x4, R2.reuse ;  /* 0x000000040f06b825 */ /* 0x102fe200078e0202 */
[----:B------:R0:W-:Y:S01]  /*7da0*/  @!P4 ST.E.64 desc[UR36][R4.64], R74 ;  /* 0x0000004a0400c985 */ /* 0x0001e2000c101b24 */
[----:B------:R-:W-:Y:S02]  /*7db0*/  IADD3 R16, R0, 0xa8, RZ ;  /* 0x000000a800107810 */ /* 0x000fe40007ffe0ff */
[--C-:B------:R-:W-:Y:S01]  /*7dc0*/  @!P2 IMAD.WIDE R8, R11, 0x4, R2.reuse ;  /* 0x000000040b08a825 */ /* 0x100fe200078e0202 */
        /* <DEDUP_REMOVED lines=12> */
[----:B------:R-:W-:Y:S02]  /*7e90*/  ISETP.GE.AND P4, PT, R15, UR4, PT ;  /* 0x000000040f007c0c */ /* 0x000fe4000bf86270 */
[----:B------:R-:W-:-:S02]  /*7ea0*/  ISETP.GE.AND P2, PT, R17, UR4, PT ;  /* 0x0000000411007c0c */ /* 0x000fc4000bf46270 */
[----:B------:R-:W-:Y:S02]  /*7eb0*/  @!P5 LEA.HI R19, R19, R19, RZ, 0x1 ;  /* 0x000000131313d211 */ /* 0x000fe400078f08ff */
[----:B0-----:R-:W-:Y:S02]  /*7ec0*/  @!P6 LOP3.LUT R5, R18, 0xfffffffe, RZ, 0xc0, !PT ;  /* 0xfffffffe1205e812 */ /* 0x001fe400078ec0ff */
[----:B-1----:R-:W-:Y:S01]  /*7ed0*/  @!P5 LOP3.LUT R7, R19, 0xfffffffe, RZ, 0xc0, !PT ;  /* 0xfffffffe1307d812 */ /* 0x002fe200078ec0ff */
[----:B------:R-:W-:Y:S01]  /*7ee0*/  VIADD R19, R0, 0xc8 ;  /* 0x000000c800137836 */ /* 0x000fe20000000000 */
        /* <DEDUP_REMOVED lines=12> */
[----:B---3--:R-:W-:Y:S01]  /*7fb0*/  @!P3 LOP3.LUT R11, R16, 0xfffffffe, RZ, 0xc0, !PT ;  /* 0xfffffffe100bb812 */ /* 0x008fe200078ec0ff */
[C---:B------:R-:W-:Y:S01]  /*7fc0*/  VIADD R16, R0.reuse, 0xe0 ;  /* 0x000000e000107836 */ /* 0x040fe20000000000 */
[----:B------:R-:W-:Y:S02]  /*7fd0*/  @!P2 LOP3.LUT R17, R17, 0xfffffffe, RZ, 0xc0, !PT ;  /* 0xfffffffe1111a812 */ /* 0x000fe400078ec0ff */
[----:B------:R-:W-:Y:S02]  /*7fe0*/  IADD3 R18, R0, 0xc0, RZ ;  /* 0x000000c000127810 */ /* 0x000fe40007ffe0ff */
[----:B----4-:R-:W-:Y:S01]  /*7ff0*/  @!P1 LOP3.LUT R13, R20, 0xfffffffe, RZ, 0xc0, !PT ;  /* 0xfffffffe140d9812 */ /* 0x010fe200078ec0ff */
[----:B0-----:R-:W-:Y:S01]  /*8000*/  @!P0 IMAD.WIDE R4, R9, 0x4, R2 ;  /* 0x0000000409048825 */ /* 0x001fe200078e0202 */
[----:B------:R-:W-:-:S02]  /*8010*/  ISETP.GE.AND P5, PT, R18, UR4, PT ;  /* 0x0000000412007c0c */ /* 0x000fc4000bfa6270 */
[----:B------:R-:W-:Y:S01]  /*8020*/  ISETP.GE.AND P6, PT, R19, UR4, PT ;  /* 0x0000000413007c0c */ /* 0x000fe2000bfc6270 */
[--C-:B-1----:R-:W-:Y:S01]  /*8030*/  @!P4 IMAD.WIDE R6, R15, 0x4, R2.reuse ;  /* 0x000000040f06c825 */ /* 0x102fe200078e0202 */
[----:B------:R0:W-:Y:S01]  /*8040*/  @!P0 ST.E.64 desc[UR36][R4.64], R102 ;  /* 0x0000006604008985 */ /* 0x0001e2000c101b24 */
[C---:B------:R-:W-:Y:S02]  /*8050*/  IADD3 R15, R0.reuse, 0xd8, RZ ;  /* 0x000000d8000f7810 */ /* 0x040fe40007ffe0ff */
[--C-:B------:R-:W-:Y:S01]  /*8060*/  @!P3 IMAD.WIDE R8, R11, 0x4, R2.reuse ;  /* 0x000000040b08b825 */ /* 0x100fe200078e0202 */
[----:B------:R1:W-:Y:S01]  /*8070*/  @!P4 ST.E.64 desc[UR36][R6.64], R106 ;  /* 0x0000006a0600c985 */ /* 0x0003e2000c101b24 */
[----:B------:R-:W-:Y:S02]  /*8080*/  IADD3 R20, R0, 0xf0, RZ ;  /* 0x000000f000147810 */ /* 0x000fe40007ffe0ff */
[----:B------:R-:W-:Y:S01]  /*8090*/  @!P2 IMAD.WIDE R10, R17, 0x4, R2 ;  /* 0x00000004110aa825 */ /* 0x000fe200078e0202 */
[----:B------:R2:W-:Y:S01]  /*80a0*/  @!P3 ST.E.64 desc[UR36][R8.64], R110 ;  /* 0x0000006e0800b985 */ /* 0x0005e2000c101b24 */
[----:B------:R-:W-:-:S02]  /*80b0*/  ISETP.GE.AND P0, PT, R14, UR4, PT ;  /* 0x000000040e007c0c */ /* 0x000fc4000bf06270 */
[----:B------:R-:W-:Y:S01]  /*80c0*/  @!P1 IMAD.WIDE R12, R13, 0x4, R2 ;  /* 0x000000040d0c9825 */ /* 0x000fe200078e0202 */
[----:B------:R3:W-:Y:S01]  /*80d0*/  @!P2 ST.E.64 desc[UR36][R10.64], R114 ;  /* 0x000000720a00a985 */ /* 0x0007e2000c101b24 */
[----:B------:R-:W-:Y:S02]  /*80e0*/  ISETP.GE.AND P2, PT, R16, UR4, PT ;  /* 0x0000000410007c0c */ /* 0x000fe4000bf46270 */
[C---:B------:R-:W-:Y:S01]  /*80f0*/  VIADD R17, R0.reuse, 0xe8 ;  /* 0x000000e800117836 */ /* 0x040fe20000000000 */
[----:B------:R4:W-:Y:S01]  /*8100*/  @!P1 ST.E.64 desc[UR36][R12.64], R118 ;  /* 0x000000760c009985 */ /* 0x0009e2000c101b24 */
[----:B------:R-:W-:Y:S01]  /*8110*/  ISETP.GE.AND P1, PT, R15, UR4, PT ;  /* 0x000000040f007c0c */ /* 0x000fe2000bf26270 */
[----:B------:R-:W-:Y:S01]  /*8120*/  VIADD R0, R0, 0xf8 ;  /* 0x000000f800007836 */ /* 0x000fe20000000000 */
        /* <DEDUP_REMOVED lines=14> */
[----:B--2---:R-:W-:Y:S01]  /*8210*/  @!P0 LOP3.LUT R9, R14, 0xfffffffe, RZ, 0xc0, !PT ;  /* 0xfffffffe0e098812 */ /* 0x004fe200078ec0ff */
[----:B------:R1:W-:Y:S01]  /*8220*/  @!P6 ST.E.64 desc[UR36][R6.64], R126 ;  /* 0x0000007e0600e985 */ /* 0x0003e2000c101b24 */
[----:B------:R-:W-:Y:S02]  /*8230*/  @!P1 LOP3.LUT R15, R15, 0xfffffffe, RZ, 0xc0, !PT ;  /* 0xfffffffe0f0f9812 */ /* 0x000fe400078ec0ff */
[----:B---3--:R-:W-:-:S02]  /*8240*/  @!P2 LOP3.LUT R11, R16, 0xfffffffe, RZ, 0xc0, !PT ;  /* 0xfffffffe100ba812 */ /* 0x008fc400078ec0ff */
[----:B------:R-:W-:Y:S02]  /*8250*/  @!P3 LOP3.LUT R17, R17, 0xfffffffe, RZ, 0xc0, !PT ;  /* 0xfffffffe1111b812 */ /* 0x000fe400078ec0ff */
[----:B----4-:R-:W-:Y:S01]  /*8260*/  @!P4 LOP3.LUT R13, R20, 0xfffffffe, RZ, 0xc0, !PT ;  /* 0xfffffffe140dc812 */ /* 0x010fe200078ec0ff */
[----:B0-----:R-:W-:-:S04]  /*8270*/  @!P0 IMAD.WIDE R4, R9, 0x4, R2 ;  /* 0x0000000409048825 */ /* 0x001fc800078e0202 */
[--C-:B-1----:R-:W-:Y:S01]  /*8280*/  @!P1 IMAD.WIDE R6, R15, 0x4, R2.reuse ;  /* 0x000000040f069825 */ /* 0x102fe200078e0202 */
[----:B------:R0:W-:Y:S01]  /*8290*/  @!P0 ST.E.64 desc[UR36][R4.64], R130 ;  /* 0x0000008204008985 */ /* 0x0001e2000c101b24 */
[----:B------:R-:W-:Y:S02]  /*82a0*/  ISETP.GE.AND P0, PT, R0, UR4, PT ;  /* 0x0000000400007c0c */ /* 0x000fe4000bf06270 */
[--C-:B------:R-:W-:Y:S01]  /*82b0*/  @!P2 IMAD.WIDE R8, R11, 0x4, R2.reuse ;  /* 0x000000040b08a825 */ /* 0x100fe200078e0202 */
[----:B------:R0:W-:Y:S03]  /*82c0*/  @!P1 ST.E.64 desc[UR36][R6.64], R134 ;  /* 0x0000008606009985 */ /* 0x0001e6000c101b24 */
[--C-:B------:R-:W-:Y:S01]  /*82d0*/  @!P3 IMAD.WIDE R10, R17, 0x4, R2.reuse ;  /* 0x00000004110ab825 */ /* 0x100fe200078e0202 */
[----:B------:R0:W-:Y:S03]  /*82e0*/  @!P2 ST.E.64 desc[UR36][R8.64], R138 ;  /* 0x0000008a0800a985 */ /* 0x0001e6000c101b24 */
[----:B------:R-:W-:Y:S01]  /*82f0*/  @!P4 IMAD.WIDE R12, R13, 0x4, R2 ;  /* 0x000000040d0cc825 */ /* 0x000fe200078e0202 */
[----:B------:R0:W-:Y:S04]  /*8300*/  @!P3 ST.E.64 desc[UR36][R10.64], R142 ;  /* 0x0000008e0a00b985 */ /* 0x0001e8000c101b24 */
[----:B------:R0:W-:Y:S01]  /*8310*/  @!P4 ST.E.64 desc[UR36][R12.64], R146 ;  /* 0x000000920c00c985 */ /* 0x0001e2000c101b24 */
[----:B------:R-:W-:Y:S05]  /*8320*/  @P0 BRA `(.L_x_8) ;  /* 0x0000003800c40947 */ /* 0x000fea0003800000 */
[----:B------:R-:W-:-:S04]  /*8330*/  LEA.HI R0, R0, R0, RZ, 0x1 ;  /* 0x0000000000007211 */ /* 0x000fc800078f08ff */
[----:B0-----:R-:W-:-:S05]  /*8340*/  LOP3.LUT R5, R0, 0xfffffffe, RZ, 0xc0, !PT ;  /* 0xfffffffe00057812 */ /* 0x001fca00078ec0ff */
[----:B------:R-:W-:-:S05]  /*8350*/  IMAD.WIDE R2, R5, 0x4, R2 ;  /* 0x0000000405027825 */ /* 0x000fca00078e0202 */
[----:B------:R0:W-:Y:S01]  /*8360*/  ST.E.64 desc[UR36][R2.64], R150 ;  /* 0x0000009602007985 */ /* 0x0001e2000c101b24 */
[----:B------:R-:W-:Y:S05]  /*8370*/  BRA `(.L_x_8) ;  /* 0x0000003800b07947 */ /* 0x000fea0003800000 */
.L_x_35:
[----:B---3--:R-:W0:Y:S02]  /*8380*/  S2R R0, SR_TID.X ;  /* 0x0000000000007919 */ /* 0x008e240000002100 */
[----:B0-----:R-:W-:-:S05]  /*8390*/  VIADD R2, R0, 0xffffff80 ;  /* 0xffffff8000027836 */ /* 0x001fca0000000000 */
[----:B------:R-:W-:-:S13]  /*83a0*/  ISETP.GT.AND P0, PT, R2, 0x7f, PT ;  /* 0x0000007f0200780c */ /* 0x000fda0003f04270 */
[----:B------:R-:W-:Y:S05]  /*83b0*/  @P0 BRA `(.L_x_8) ;  /* 0x0000003800a00947 */ /* 0x000fea0003800000 */
[----:B------:R-:W0:Y:S01]  /*83c0*/  S2R R3, SR_CTAID.X ;  /* 0x0000000000037919 */ /* 0x000e220000002500 */
[----:B------:R-:W1:Y:S01]  /*83d0*/  LDC R6, c[0x0][0xbe8] ;  /* 0x0002fa00ff067b82 */ /* 0x000e620000000800 */
[----:B------:R-:W-:Y:S01]  /*83e0*/  ULDC UR4, c[0x0][0xa88] ;  /* 0x0002a20000047ab9 */ /* 0x000fe20000000800 */
[----:B0-----:R-:W-:Y:S01]  /*83f0*/  LEA R0, R3, R0, 0x7 ;  /* 0x0000000003007211 */ /* 0x001fe200078e38ff */
[----:B-1----:R-:W-:-:S04]  /*8400*/  IMAD R3, R6, UR4, RZ ;  /* 0x0000000406037c24 */ /* 0x002fc8000f8e02ff */
[----:B------:R-:W-:-:S05]  /*8410*/  VIADD R0, R0, 0xffffff80 ;  /* 0xffffff8000007836 */ /* 0x000fca0000000000 */
[----:B------:R-:W-:-:S13]  /*8420*/  ISETP.GE.AND P0, PT, R0, R3, PT ;  /* 0x000000030000720c */ /* 0x000fda0003f06270 */
[----:B------:R-:W-:Y:S05]  /*8430*/  @P0 BRA `(.L_x_8) ;  /* 0x0000003800800947 */ /* 0x000fea0003800000 */
[----:B------:R-:W-:Y:S01]  /*8440*/  ISETP.NE.AND P0, PT, R6, 0x1, PT ;  /* 0x000000010600780c */ /* 0x000fe20003f05270 */
[----:B------:R-:W0:Y:S01]  /*8450*/  S2UR UR7, SR_CTAID.Z ;  /* 0x00000000000779c3 */ /* 0x000e220000002700 */
[----:B------:R-:W-:Y:S01]  /*8460*/  USHF.R.S32.HI UR6, URZ, 0x1f, UR38 ;  /* 0x0000001f3f067899 */ /* 0x000fe20008011426 */
[----:B------:R-:W-:Y:S01]  /*8470*/  IMAD.MOV.U32 R5, RZ, RZ, R0 ;  /* 0x000000ffff057224 */ /* 0x000fe200078e0000 */
[----:B------:R-:W-:Y:S02]  /*8480*/  ULDC.64 UR8, c[0x0][0xbd0] ;  /* 0x0002f40000087ab9 */ /* 0x000fe40000000a00 */
[----:B------:R-:W-:Y:S02]  /*8490*/  UIMAD UR6, UR6, UR8, URZ ;  /* 0x00000008060672a4 */ /* 0x000fe4000f8e023f */
[----:B------:R-:W-:Y:S01]  /*84a0*/  UIMAD.WIDE.U32 UR4, UR38, UR8, URZ ;  /* 0x00000008260472a5 */ /* 0x000fe2000f8e003f */
[----:B------:R-:W1:Y:S01]  /*84b0*/  LDC.64 R10, c[0x0][0xbd8] ;  /* 0x0002f600ff0a7b82 */ /* 0x000e620000000a00 */
[----:B------:R-:W-:-:S04]  /*84c0*/  UIMAD UR6, UR38, UR9, UR6 ;  /* 0x00000009260672a4 */ /* 0x000fc8000f8e0206 */
[----:B------:R-:W-:Y:S01]  /*84d0*/  UIADD3 UR6, UR5, UR6, URZ ;  /* 0x0000000605067290 */ /* 0x000fe2000fffe03f */
[----:B------:R-:W-:Y:S01]  /*84e0*/  MOV R2, UR4 ;  /* 0x0000000400027c02 */ /* 0x000fe20008000f00 */
[----:B------:R-:W-:Y:S01]  /*84f0*/  IMAD.U32 R3, RZ, RZ, UR5 ;  /* 0x00000005ff037e24 */ /* 0x000fe2000f8e00ff */
[----:B------:R-:W2:Y:S01]  /*8500*/  @P0 LDC R7, c[0x0][0xbec] ;  /* 0x0002fb00ff070b82 */ /* 0x000ea20000000800 */
[----:B------:R-:W-:Y:S02]  /*8510*/  ULDC.64 UR4, c[0x0][0xbe0] ;  /* 0x0002f80000047ab9 */ /* 0x000fe40000000a00 */
[----:B------:R-:W-:-:S05]  /*8520*/  IMAD.U32 R3, RZ, RZ, UR6 ;  /* 0x00000006ff037e24 */ /* 0x000fca000f8e00ff */
[----:B------:R-:W3:Y:S01]  /*8530*/  @P0 LDC R9, c[0x0][0xbf0] ;  /* 0x0002fc00ff090b82 */ /* 0x000ee20000000800 */
[----:B0-----:R-:W-:-:S07]  /*8540*/  USHF.R.S32.HI UR8, URZ, 0x1f, UR7 ;  /* 0x0000001f3f087899 */ /* 0x001fce0008011407 */
[----:B------:R-:W0:Y:S01]  /*8550*/  S2UR UR10, SR_CTAID.Y ;  /* 0x00000000000a79c3 */ /* 0x000e220000002600 */
[C---:B-1----:R-:W-:Y:S02]  /*8560*/  IMAD R12, R10.reuse, UR8, RZ ;  /* 0x000000080a0c7c24 */ /* 0x042fe4000f8e02ff */
[----:B------:R-:W-:-:S04]  /*8570*/  IMAD.WIDE.U32 R2, R10, UR7, R2 ;  /* 0x000000070a027c25 */ /* 0x000fc8000f8e0002 */
[----:B------:R-:W-:Y:S01]  /*8580*/  IMAD R11, R11, UR7, R12 ;  /* 0x000000070b0b7c24 */ /* 0x000fe2000f8e020c */
[----:B------:R-:W0:Y:S01]  /*8590*/  LDC R8, c[0x0][0xc50] ;  /* 0x00031400ff087b82 */ /* 0x000e220000000800 */
[----:B--2---:R-:W-:Y:S01]  /*85a0*/  @P0 IMAD.HI.U32 R4, R0, R7, RZ ;  /* 0x0000000700040227 */ /* 0x004fe200078e00ff */
[----:B------:R-:W-:-:S03]  /*85b0*/  IADD3 R7, RZ, -UR38, RZ ;  /* 0x80000026ff077c10 */ /* 0x000fc6000fffe0ff */
[----:B------:R-:W-:Y:S01]  /*85c0*/  IMAD.IADD R3, R11, 0x1, R3 ;  /* 0x000000010b037824 */ /* 0x000fe200078e0203 */
[----:B---3--:R-:W-:Y:S01]  /*85d0*/  @P0 SHF.R.U32.HI R5, RZ, R9, R4 ;  /* 0x00000009ff050219 */ /* 0x008fe20000011604 */
[----:B0-----:R-:W-:-:S04]  /*85e0*/  IMAD R9, R8, R7, UR10 ;  /* 0x0000000a08097e24 */ /* 0x001fc8000f8e0207 */
[----:B------:R-:W-:Y:S02]  /*85f0*/  IMAD.MOV R7, RZ, RZ, -R5 ;  /* 0x000000ffff077224 */ /* 0x000fe400078e0a05 */
[----:B------:R-:W-:Y:S01]  /*8600*/  IMAD.WIDE.U32 R2, R9, UR4, R2 ;  /* 0x0000000409027c25 */ /* 0x000fe2000f8e0002 */
[----:B------:R-:W-:-:S03]  /*8610*/  SHF.R.S32.HI R4, RZ, 0x1f, R9 ;  /* 0x0000001fff047819 */ /* 0x000fc60000011409 */
[----:B------:R-:W-:Y:S01]  /*8620*/  IMAD R7, R6, R7, R0 ;  /* 0x0000000706077224 */ /* 0x000fe200078e0200 */
[----:B------:R-:W-:Y:S01]  /*8630*/  IADD3 R2, P0, R5, R2, RZ ;  /* 0x0000000205027210 */ /* 0x000fe20007f1e0ff */
[----:B------:R-:W-:-:S03]  /*8640*/  IMAD R4, R4, UR4, RZ ;  /* 0x0000000404047c24 */ /* 0x000fc6000f8e02ff */
[----:B------:R-:W-:Y:S01]  /*8650*/  SHF.R.S32.HI R0, RZ, 0x1f, R7 ;  /* 0x0000001fff007819 */ /* 0x000fe20000011407 */
[----:B------:R-:W-:Y:S01]  /*8660*/  IMAD R4, R9, UR5, R4 ;  /* 0x0000000509047c24 */ /* 0x000fe2000f8e0204 */
[----:B------:R-:W-:Y:S01]  /*8670*/  SHF.R.S32.HI R9, RZ, 0x1f, R5 ;  /* 0x0000001fff097819 */ /* 0x000fe20000011405 */
[----:B------:R-:W-:Y:S02]  /*8680*/  ULDC.64 UR4, c[0x0][0xbc8] ;  /* 0x0002f20000047ab9 */ /* 0x000fe40000000a00 */
[----:B------:R-:W-:Y:S01]  /*8690*/  IMAD R0, R0, UR4, RZ ;  /* 0x0000000400007c24 */ /* 0x000fe2000f8e02ff */
[----:B------:R-:W-:-:S03]  /*86a0*/  IADD3.X R3, R9, R3, R4, P0, !PT ;  /* 0x0000000309037210 */ /* 0x000fc600007fe404 */
[C---:B------:R-:W-:Y:S02]  /*86b0*/  IMAD R5, R7.reuse, UR5, R0 ;  /* 0x0000000507057c24 */ /* 0x040fe4000f8e0200 */
[----:B------:R-:W-:Y:S01]  /*86c0*/  IMAD.WIDE.U32 R2, R7, UR4, R2 ;  /* 0x0000000407027c25 */ /* 0x000fe2000f8e0002 */
[----:B------:R-:W-:-:S04]  /*86d0*/  ULDC.64 UR4, c[0x0][0xba8] ;  /* 0x0002ea0000047ab9 */ /* 0x000fc80000000a00 */
[----:B------:R-:W-:Y:S02]  /*86e0*/  IADD3 R3, R3, R5, RZ ;  /* 0x0000000503037210 */ /* 0x000fe40007ffe0ff */
[----:B------:R-:W-:-:S04]  /*86f0*/  LEA R4, P0, R2, UR4, 0x2 ;  /* 0x0000000402047c11 */ /* 0x000fc8000f8010ff */
[----:B------:R-:W-:Y:S01]  /*8700*/  LEA.HI.X R5, R2, UR5, R3, 0x2, P0 ;  /* 0x0000000502057c11 */ /* 0x000fe200080f1403 */
[----:B------:R-:W-:-:S05]  /*8710*/  IMAD.MOV.U32 R3, RZ, RZ, -0x800000 ;  /* 0xff800000ff037424 */ /* 0x000fca00078e00ff */
[----:B------:R0:W-:Y:S01]  /*8720*/  STG.E desc[UR36][R4.64], R3 ;  /* 0x0000000304007986 */ /* 0x0001e2000c101924 */
[----:B------:R-:W-:Y:S05]  /*8730*/  BRA `(.L_x_8) ;  /* 0x0000003400c07947 */ /* 0x000fea0003800000 */
.L_x_6:
[----:B------:R-:W-:-:S08]  /*8740*/  NOP ;  /* 0x0000000000007918 */ /* 0x000fd00000000000 */
[----:B------:R-:W0:-:S00]  /*8750*/  USETMAXREG.DEALLOC.CTAPOOL 0x28 ;  /* 0x00000028000079c8 */ /* 0x000e0000080e0500 */
[----:B0-----:R-:W-:Y:S01]  /*8760*/  LOP3.LUT R2, R0, 0x3, RZ, 0xc0, !PT ;  /* 0x0000000300027812 */ /* 0x001fe200078ec0ff */
[----:B------:R-:W0:Y:S05]  /*8770*/  S2R R33, SR_CTAID.Z ;  /* 0x0000000000217919 */ /* 0x000e2a0000002700 */
[----:B------:R-:W1:Y:S01]  /*8780*/  S2UR UR6, SR_CTAID.Y ;  /* 0x00000000000679c3 */ /* 0x000e620000002600 */
[----:B------:R-:W2:Y:S02]  /*8790*/  SHFL.IDX PT, R0, R2, RZ, 0x1f ;  /* 0x00001fff02007589 */ /* 0x000ea400000e0000 */
[----:B--2---:R-:W-:-:S13]  /*87a0*/  ISETP.NE.AND P0, PT, R0, RZ, PT ;  /* 0x000000ff0000720c */ /* 0x004fda0003f05270 */
[----:B01----:R-:W-:Y:S05]  /*87b0*/  @!P0 BRA `(.L_x_38) ;  /* 0x0000000000288947 */ /* 0x003fea0003800000 */
[----:B------:R-:W-:Y:S01]  /*87c0*/  ULDC UR7, c[0x0][0xc50] ;  /* 0x0003140000077ab9 */ /* 0x000fe20000000800 */
[----:B------:R-:W-:Y:S01]  /*87d0*/  UMOV UR40, UR6 ;  /* 0x0000000600287c82 */ /* 0x000fe20008000000 */
[----:B------:R-:W-:-:S06]  /*87e0*/  UISETP.NE.AND UP0, UPT, UR7, 0x1, UPT ;  /* 0x000000010700788c */ /* 0x000fcc000bf05270 */
[----:B------:R-:W-:-:S13]  /*87f0*/  PLOP3.LUT P0, PT, PT, PT, UP0, 0x80, 0x0 ;  /* 0x000000000000781c */ /* 0x000fda0003f0f008 */
[----:B------:R-:W-:Y:S05]  /*8800*/  @!P0 BRA `(.L_x_39) ;  /* 0x0000000000308947 */ /* 0x000fea0003800000 */
[----:B------:R-:W-:Y:S01]  /*8810*/  ULDC UR4, c[0x0][0xc54] ;  /* 0x0003150000047ab9 */ /* 0x000fe20000000800 */
[----:B------:R-:W-:Y:S01]  /*8820*/  ULDC UR40, c[0x0][0xc58] ;  /* 0x0003160000287ab9 */ /* 0x000fe20000000800 */
[----:B------:R-:W-:-:S04]  /*8830*/  UIMAD.WIDE.U32 UR4, UR6, UR4, URZ ;  /* 0x00000004060472a5 */ /* 0x000fc8000f8e003f */
[----:B------:R-:W-:Y:S01]  /*8840*/  USHF.R.U32.HI UR40, URZ, UR40, UR5 ;  /* 0x000000283f287299 */ /* 0x000fe20008011605 */
[----:B------:R-:W-:Y:S11]  /*8850*/  BRA `(.L_x_39) ;  /* 0x00000000001c7947 */ /* 0x000ff60003800000 */
.L_x_38:
[----:B------:R-:W-:Y:S01]  /*8860*/  ULDC UR7, c[0x0][0xc50] ;  /* 0x0003140000077ab9 */ /* 0x000fe20000000800 */
[----:B------:R-:W-:Y:S01]  /*8870*/  UMOV UR40, UR6 ;  /* 0x0000000600287c82 */ /* 0x000fe20008000000 */
[----:B------:R-:W-:-:S11]  /*8880*/  UISETP.NE.AND UP0, UPT, UR7, 0x1, UPT ;  /* 0x000000010700788c */ /* 0x000fd6000bf05270 */
[----:B------:R-:W-:Y:S01]  /*8890*/  @UP0 ULDC UR4, c[0x0][0xc54] ;  /* 0x0003150000040ab9 */ /* 0x000fe20000000800 */
[----:B------:R-:W-:Y:S01]  /*88a0*/  @UP0 ULDC UR8, c[0x0][0xc58] ;  /* 0x0003160000080ab9 */ /* 0x000fe20000000800 */
[----:B------:R-:W-:-:S04]  /*88b0*/  UIMAD.WIDE.U32 UR4, UR6, UR4, URZ ;  /* 0x00000004060472a5 */ /* 0x000fc8000f8e003f */
[----:B------:R-:W-:-:S12]  /*88c0*/  @UP0 USHF.R.U32.HI UR40, URZ, UR8, UR5 ;  /* 0x000000083f280299 */ /* 0x000fd80008011605 */
.L_x_39:
[----:B------:R-:W-:Y:S01]  /*88d0*/  ISETP.GE.AND P0, PT, R33, RZ, PT ;  /* 0x000000ff2100720c */ /* 0x000fe20003f06270 */
[----:B------:R-:W-:Y:S01]  /*88e0*/  UIADD3 UR4, -UR40, URZ, URZ ;  /* 0x0000003f28047290 */ /* 0x000fe2000fffe13f */
[----:B------:R-:W-:Y:S01]  /*88f0*/  IMAD.MOV.U32 R20, RZ, RZ, 0x1 ;  /* 0x00000001ff147424 */ /* 0x000fe200078e00ff */
[----:B------:R-:W-:Y:S01]  /*8900*/  MOV R21, RZ ;  /* 0x000000ff00157202 */ /* 0x000fe20000000f00 */
[----:B------:R-:W-:Y:S01]  /*8910*/  IMAD.MOV.U32 R8, RZ, RZ, 0x1 ;  /* 0x00000001ff087424 */ /* 0x000fe200078e00ff */
[----:B------:R-:W-:-:S08]  /*8920*/  UIMAD UR6, UR7, UR4, UR6 ;  /* 0x00000004070672a4 */ /* 0x000fd0000f8e0206 */
[----:B------:R-:W-:Y:S05]  /*8930*/  @!P0 BRA `(.L_x_40) ;  /* 0x0000003000848947 */ /* 0x000fea0003800000 */
[----:B------:R-:W0:Y:S01]  /*8940*/  LDC.64 R4, c[0x0][0xa28] ;  /* 0x00028a00ff047b82 */ /* 0x000e220000000a00 */
[----:B------:R-:W-:Y:S01]  /*8950*/  ULDC.64 UR4, c[0x0][0x418] ;  /* 0x0001060000047ab9 */ /* 0x000fe20000000a00 */
[----:B------:R-:W-:Y:S01]  /*8960*/  ULDC UR41, c[0x0][0x2f0] ;  /* 0x0000bc0000297ab9 */ /* 0x000fe20000000800 */
[----:B------:R-:W-:Y:S01]  /*8970*/  IMAD.MOV.U32 R31, RZ, RZ, RZ ;  /* 0x000000ffff1f7224 */ /* 0x000fe200078e00ff */
[----:B0-----:R-:W-:-:S04]  /*8980*/  ISETP.NE.U32.AND P0, PT, R4, RZ, PT ;  /* 0x000000ff0400720c */ /* 0x001fc80003f05070 */
[----:B------:R-:W-:Y:S01]  /*8990*/  ISETP.NE.AND.EX P0, PT, R5, RZ, PT, P0 ;  /* 0x000000ff0500720c */ /* 0x000fe20003f05300 */
[----:B------:R-:W-:-:S03]  /*89a0*/  UISETP.NE.U32.AND UP0, UPT, UR4, URZ, UPT ;  /* 0x0000003f0400728c */ /* 0x000fc6000bf05070 */
[----:B------:R-:W-:-:S09]  /*89b0*/  ULDC UR4, c[0x0][0x424] ;  /* 0x0001090000047ab9 */ /* 0x000fd20000000800 */
[----:B------:R-:W0:Y:S01]  /*89c0*/  @P0 LDC.64 R4, c[0x0][0xa28] ;  /* 0x00028a00ff040b82 */ /* 0x000e220000000a00 */
[----:B------:R-:W-:-:S04]  /*89d0*/  UISETP.NE.AND.EX UP0, UPT, UR5, URZ, UPT, UP0 ;  /* 0x0000003f0500728c */ /* 0x000fc8000bf05300 */
[----:B------:R-:W-:-:S04]  /*89e0*/  USEL UR4, UR4, 0x1, UP0 ;  /* 0x0000000104047887 */ /* 0x000fc80008000000 */
[----:B------:R-:W-:Y:S01]  /*89f0*/  UIMAD UR41, UR4, UR41, URZ ;  /* 0x00000029042972a4 */ /* 0x000fe2000f8e023f */
[----:B------:R-:W1:Y:S03]  /*8a00*/  S2R R32, SR_CTAID.X ;  /* 0x0000000000207919 */ /* 0x000e660000002500 */
[----:B------:R-:W-:Y:S02]  /*8a10*/  UISETP.GE.AND UP0, UPT, UR41, 0x1, UPT ;  /* 0x000000012900788c */ /* 0x000fe4000bf06270 */
[----:B------:R-:W-:Y:S01]  /*8a20*/  UIADD3 UR4, UR41, 0x5f, URZ ;  /* 0x0000005f29047890 */ /* 0x000fe2000fffe03f */
[----:B0-----:R-:W-:-:S05]  /*8a30*/  @P0 IMAD.WIDE R4, R33, 0x4, R4 ;  /* 0x0000000421040825 */ /* 0x001fca00078e0204 */
[----:B------:R0:W5:Y:S01]  /*8a40*/  @P0 LDG.E R31, desc[UR36][R4.64] ;  /* 0x00000024041f0981 */ /* 0x000162000c1e1900 */
[----:B------:R-:W-:Y:S01]  /*8a50*/  PLOP3.LUT P0, PT, PT, PT, UP0, 0x80, 0x0 ;  /* 0x000000000000781c */ /* 0x000fe20003f0f008 */
[----:B------:R-:W-:Y:S02]  /*8a60*/  UIMAD.WIDE UR4, UR4, 0x2aaaaaab, URZ ;  /* 0x2aaaaaab040478a5 */ /* 0x000fe4000f8e023f */
[----:B------:R-:W-:Y:S02]  /*8a70*/  ULOP3.LUT UR44, UR6, 0xffff, URZ, 0xc0, !UPT ;  /* 0x0000ffff062c7892 */ /* 0x000fe4000f8ec03f */
[----:B------:R-:W-:Y:S01]  /*8a80*/  USHF.R.U32.HI UR42, URZ, 0x1f, UR5 ;  /* 0x0000001f3f2a7899 */ /* 0x000fe20008011605 */
[----:B------:R-:W-:-:S03]  /*8a90*/  UMOV UR38, URZ ;  /* 0x0000003f00267c82 */ /* 0x000fc60008000000 */
[----:B------:R-:W-:-:S04]  /*8aa0*/  ULEA.HI.SX32 UR42, UR5, UR42, 0x1c ;  /* 0x0000002a052a7291 */ /* 0x000fc8000f8fe23f */
[----:B01----:R-:W-:Y:S08]  /*8ab0*/  @!P0 BRA `(.L_x_41) ;  /* 0x0000000000848947 */ /* 0x003ff00003800000 */
[----:B------:R-:W-:Y:S01]  /*8ac0*/  USHF.R.U32.HI UR6, URZ, 0x10, UR6 ;  /* 0x000000103f067899 */ /* 0x000fe20008011606 */
[----:B------:R-:W-:-:S03]  /*8ad0*/  UMOV UR4, URZ ;  /* 0x0000003f00047c82 */ /* 0x000fc60008000000 */
[----:B------:R-:W-:-:S11]  /*8ae0*/  UISETP.NE.AND UP0, UPT, UR6, URZ, UPT ;  /* 0x0000003f0600728c */ /* 0x000fd6000bf05270 */
[----:B------:R-:W-:Y:S02]  /*8af0*/  @!UP0 ULDC UR6, c[0x0][0x9f0] ;  /* 0x00027c0000068ab9 */ /* 0x000fe40000000800 */
[----:B------:R-:W-:Y:S01]  /*8b00*/  IABS R0, UR6 ;  /* 0x0000000600007c13 */ /* 0x000fe20008000000 */
[----:B------:R-:W-:Y:S02]  /*8b10*/  UIADD3 UR7, UR42, -0x1, UR6 ;  /* 0xffffffff2a077890 */ /* 0x000fe4000fffe006 */
[----:B------:R-:W-:Y:S02]  /*8b20*/  IABS R5, UR6 ;  /* 0x0000000600057c13 */ /* 0x000fe40008000000 */
[----:B------:R-:W-:Y:S02]  /*8b30*/  R2UR UR10, R0 ;  /* 0x00000000000a72ca */ /* 0x000fe400000e0000 */
[----:B------:R-:W-:Y:S01]  /*8b40*/  IABS R4, UR7 ;  /* 0x0000000700047c13 */ /* 0x000fe20008000000 */
[----:B------:R-:W-:-:S03]  /*8b50*/  ULOP3.LUT UR7, UR7, UR6, URZ, 0x3c, !UPT ;  /* 0x0000000607077292 */ /* 0x000fc6000f8e3c3f */
[----:B------:R-:W-:-:S07]  /*8b60*/  R2UR UR9, R4 ;  /* 0x00000000040972ca */ /* 0x000fce00000e0000 */
[----:B------:R-:W0:Y:S08]  /*8b70*/  I2F.RP R0, UR10 ;  /* 0x0000000a00007d06 */ /* 0x000e300008209400 */
[----:B0-----:R-:W0:Y:S02]  /*8b80*/  MUFU.RCP R0, R0 ;  /* 0x0000000000007308 */ /* 0x001e240000001000 */
[----:B0-----:R-:W-:Y:S01]  /*8b90*/  IADD3 R3, R0, 0xffffffe, RZ ;  /* 0x0ffffffe00037810 */ /* 0x001fe20007ffe0ff */
[----:B------:R-:W-:-:S05]  /*8ba0*/  IMAD.MOV R0, RZ, RZ, -R5 ;  /* 0x000000ffff007224 */ /* 0x000fca00078e0a05 */
        /* <DEDUP_REMOVED lines=14> */
[----:B------:R-:W-:Y:S02]  /*8c90*/  UISETP.NE.AND UP1, UPT, UR6, URZ, UPT ;  /* 0x0000003f0600728c */ /* 0x000fe4000bf25270 */
[----:B------:R-:W-:-:S09]  /*8ca0*/  @!UP0 UIADD3 UR5, -UR5, URZ, URZ ;  /* 0x0000003f05058290 */ /* 0x000fd2000fffe13f */
[----:B------:R-:W-:-:S07]  /*8cb0*/  @!UP1 ULOP3.LUT UR5, URZ, UR6, URZ, 0x33, !UPT ;  /* 0x000000063f059292 */ /* 0x000fce000f8e333f */
[----:B------:R-:W-:-:S05]  /*8cc0*/  UMOV UR38, UR5 ;  /* 0x0000000500267c82 */ /* 0x000fca0008000000 */
.L_x_41:
[----:B------:R-:W-:Y:S02]  /*8cd0*/  UIMAD UR45, UR44, UR38, URZ ;  /* 0x000000262c2d72a4 */ /* 0x000fe4000f8e023f */
[----:B------:R-:W-:Y:S02]  /*8ce0*/  IMAD.U32 R3, RZ, RZ, UR38 ;  /* 0x00000026ff037e24 */ /* 0x000fe4000f8e00ff */
[----:B------:R-:W-:Y:S02]  /*8cf0*/  IMAD.MOV.U32 R21, RZ, RZ, RZ ;  /* 0x000000ffff157224 */ /* 0x000fe400078e00ff */
[----:B------:R-:W-:Y:S01]  /*8d00*/  IMAD.MOV.U32 R8, RZ, RZ, 0x1 ;  /* 0x00000001ff087424 */ /* 0x000fe200078e00ff */
[----:B------:R-:W-:-:S04]  /*8d10*/  MOV R0, UR45 ;  /* 0x0000002d00007c02 */ /* 0x000fc80008000f00 */
[----:B------:R-:W-:-:S04]  /*8d20*/  VIADDMNMX R0, R0, R3, UR42, PT ;  /* 0x0000002a00007e46 */ /* 0x000fc8000b800103 */
[----:B------:R-:W-:-:S13]  /*8d30*/  R2UR UR46, R0 ;  /* 0x00000000002e72ca */ /* 0x000fda00000e0000 */
[----:B------:R-:W-:-:S06]  /*8d40*/  UISETP.GT.AND UP0, UPT, UR46, UR45, UPT ;  /* 0x0000002d2e00728c */ /* 0x000fcc000bf04270 */
[----:B------:R-:W-:-:S13]  /*8d50*/  PLOP3.LUT P0, PT, PT, PT, UP0, 0x80, 0x0 ;  /* 0x000000000000781c */ /* 0x000fda0003f0f008 */
[----:B------:R-:W-:Y:S05]  /*8d60*/  @!P0 BRA `(.L_x_40) ;  /* 0x0000002c00788947 */ /* 0x000fea0003800000 */
[----:B------:R-:W0:Y:S01]  /*8d70*/  S2UR UR4, SR_CgaCtaId ;  /* 0x00000000000479c3 */ /* 0x000e220000008800 */
[----:B------:R-:W-:Y:S02]  /*8d80*/  UMOV UR43, 0x400 ;  /* 0x00000400002b7882 */ /* 0x000fe40000000000 */
[----:B0-----:R-:W-:-:S04]  /*8d90*/  ULEA UR43, UR4, UR43, 0x18 ;  /* 0x0000002b042b7291 */ /* 0x001fc8000f8ec03f */
[----:B------:R-:W-:-:S04]  /*8da0*/  UIADD3 UR4, UR43, 0x1c400, URZ ;  /* 0x0001c4002b047890 */ /* 0x000fc8000fffe03f */
[----:B------:R-:W-:-:S06]  /*8db0*/  ULOP3.LUT UP0, URZ, UR4, 0x3ff, URZ, 0xc0, !UPT ;  /* 0x000003ff043f7892 */ /* 0x000fcc000f80c03f */
[----:B------:R-:W-:-:S13]  /*8dc0*/  PLOP3.LUT P0, PT, PT, PT, UP0, 0x80, 0x0 ;  /* 0x000000000000781c */ /* 0x000fda0003f0f008 */
[----:B------:R-:W-:Y:S05]  /*8dd0*/  @!P0 BRA `(.L_x_42) ;  /* 0x0000000000408947 */ /* 0x000fea0003800000 */
[----:B------:R-:W-:Y:S01]  /*8de0*/  MOV R14, 0x0 ;  /* 0x00000000000e7802 */ /* 0x000fe20000000f00 */
[----:B------:R-:W-:Y:S01]  /*8df0*/  ULDC.64 UR4, c[0x4][0x98] ;  /* 0x0100260000047ab9 */ /* 0x000fe20000000a00 */
[----:B------:R-:W-:Y:S01]  /*8e00*/  ULDC.64 UR6, c[0x4][0xa0] ;  /* 0x0100280000067ab9 */ /* 0x000fe20000000a00 */
[----:B------:R-:W-:Y:S01]  /*8e10*/  MOV R4, UR4 ;  /* 0x0000000400047c02 */ /* 0x000fe20008000f00 */
[----:B------:R-:W-:Y:S01]  /*8e20*/  IMAD.U32 R5, RZ, RZ, UR5 ;  /* 0x00000005ff057e24 */ /* 0x000fe2000f8e00ff */
[----:B------:R-:W-:Y:S01]  /*8e30*/  ULDC.64 UR4, c[0x4][0x8] ;  /* 0x0100020000047ab9 */ /* 0x000fe20000000a00 */
[----:B------:R-:W0:Y:S01]  /*8e40*/  LDC.64 R14, c[0x4][R14] ;  /* 0x010000000e0e7b82 */ /* 0x000e220000000a00 */
[----:B------:R-:W-:Y:S01]  /*8e50*/  IMAD.U32 R6, RZ, RZ, UR6 ;  /* 0x00000006ff067e24 */ /* 0x000fe2000f8e00ff */
[----:B------:R-:W-:Y:S01]  /*8e60*/  MOV R7, UR7 ;  /* 0x0000000700077c02 */ /* 0x000fe20008000f00 */
[----:B------:R-:W-:Y:S01]  /*8e70*/  IMAD.U32 R10, RZ, RZ, UR4 ;  /* 0x00000004ff0a7e24 */ /* 0x000fe2000f8e00ff */
[----:B------:R-:W-:Y:S01]  /*8e80*/  MOV R8, 0x70 ;  /* 0x0000007000087802 */ /* 0x000fe20000000f00 */
[----:B------:R-:W-:-:S02]  /*8e90*/  IMAD.U32 R11, RZ, RZ, UR5 ;  /* 0x00000005ff0b7e24 */ /* 0x000fc4000f8e00ff */
[----:B------:R-:W-:Y:S02]  /*8ea0*/  IMAD.MOV.U32 R12, RZ, RZ, 0x1 ;  /* 0x00000001ff0c7424 */ /* 0x000fe400078e00ff */
[----:B------:R-:W-:-:S07]  /*8eb0*/  IMAD.MOV.U32 R13, RZ, RZ, RZ ;  /* 0x000000ffff0d7224 */ /* 0x000fce00078e00ff */
[----:B------:R-:W-:-:S07]  /*8ec0*/  LEPC R20, `(.L_x_42) ;  /* 0x000000001014794e */ /* 0x000fce0000000000 */
[----:B0----5:R-:W-:Y:S05]  /*8ed0*/  CALL.ABS.NOINC R14 ;  /* 0x000000000e007343 */ /* 0x021fea0003c00000 */
.L_x_42:
        /* <DEDUP_REMOVED lines=8> */
[----:B------:R0:W1:Y:S01]  /*8f60*/  LDC.64 R14, c[0x4][R17] ;  /* 0x01000000110e7b82 */ /* 0x0000620000000a00 */
[----:B------:R-:W-:Y:S01]  /*8f70*/  IMAD.U32 R5, RZ, RZ, UR5 ;  /* 0x00000005ff057e24 */ /* 0x000fe2000f8e00ff */
[----:B------:R-:W-:Y:S01]  /*8f80*/  ULDC.64 UR4, c[0x4][0x10] ;  /* 0x0100040000047ab9 */ /* 0x000fe20000000a00 */
[----:B------:R-:W-:Y:S01]  /*8f90*/  IMAD.U32 R6, RZ, RZ, UR6 ;  /* 0x00000006ff067e24 */ /* 0x000fe2000f8e00ff */
[----:B------:R-:W-:Y:S01]  /*8fa0*/  MOV R7, UR7 ;  /* 0x0000000700077c02 */ /* 0x000fe20008000f00 */
[----:B------:R-:W-:Y:S01]  /*8fb0*/  IMAD.U32 R10, RZ, RZ, UR4 ;  /* 0x00000004ff0a7e24 */ /* 0x000fe2000f8e00ff */
[----:B------:R-:W-:Y:S01]  /*8fc0*/  MOV R8, 0x70 ;  /* 0x0000007000087802 */ /* 0x000fe20000000f00 */
[----:B------:R-:W-:-:S02]  /*8fd0*/  IMAD.U32 R11, RZ, RZ, UR5 ;  /* 0x00000005ff0b7e24 */ /* 0x000fc4000f8e00ff */
[----:B------:R-:W-:Y:S02]  /*8fe0*/  IMAD.MOV.U32 R12, RZ, RZ, 0x1 ;  /* 0x00000001ff0c7424 */ /* 0x000fe400078e00ff */
[----:B0-----:R-:W-:-:S07]  /*8ff0*/  IMAD.MOV.U32 R13, RZ, RZ, RZ ;  /* 0x000000ffff0d7224 */ /* 0x001fce00078e00ff */
[----:B------:R-:W-:-:S07]  /*9000*/  LEPC R20, `(.L_x_44) ;  /* 0x000000001014794e */ /* 0x000fce0000000000 */
[----:B-1---5:R-:W-:Y:S05]  /*9010*/  CALL.ABS.NOINC R14 ;  /* 0x000000000e007343 */ /* 0x022fea0003c00000 */
.L_x_44:
[----:B------:R0:W1:Y:S01]  /*9020*/  LDC.64 R14, c[0x4][R17] ;  /* 0x01000000110e7b82 */ /* 0x0000620000000a00 */
[----:B------:R-:W-:Y:S01]  /*9030*/  ULDC.64 UR4, c[0x4][0x98] ;  /* 0x0100260000047ab9 */ /* 0x000fe20000000a00 */
[----:B------:R-:W-:Y:S01]  /*9040*/  ULDC.64 UR6, c[0x4][0xa0] ;  /* 0x0100280000067ab9 */ /* 0x000fe20000000a00 */
[----:B------:R-:W-:Y:S01]  /*9050*/  MOV R4, UR4 ;  /* 0x0000000400047c02 */ /* 0x000fe20008000f00 */
        /* <DEDUP_REMOVED lines=10> */
[----:B-1----:R-:W-:Y:S05]  /*9100*/  CALL.ABS.NOINC R14 ;  /* 0x000000000e007343 */ /* 0x002fea0003c00000 */
.L_x_43:
[----:B------:R-:W0:Y:S01]  /*9110*/  LDC.64 R4, c[0x0][0x9f8] ;  /* 0x00027e00ff047b82 */ /* 0x000e220000000a00 */
[----:B------:R-:W-:-:S07]  /*9120*/  MOV R30, R33 ;  /* 0x00000021001e7202 */ /* 0x000fce0000000f00 */
[----:B------:R-:W1:Y:S01]  /*9130*/  LDC R29, c[0x0][0x430] ;  /* 0x00010c00ff1d7b82 */ /* 0x000e620000000800 */
[C---:B------:R-:W-:Y:S01]  /*9140*/  IMAD.SHL.U32 R28, R16.reuse, 0x10, RZ ;  /* 0x00000010101c7824 */ /* 0x040fe200078e00ff */
[C---:B------:R-:W-:Y:S01]  /*9150*/  LOP3.LUT R7, R16.reuse, 0x7f, RZ, 0xc0, !PT ;  /* 0x0000007f10077812 */ /* 0x040fe200078ec0ff */
[----:B------:R-:W-:Y:S01]  /*9160*/  IMAD.U32 R9, RZ, RZ, UR46 ;  /* 0x0000002eff097e24 */ /* 0x000fe2000f8e00ff */
[----:B------:R-:W-:Y:S01]  /*9170*/  LOP3.LUT R23, R23, 0xffffffbf, RZ, 0xc0, !PT ;  /* 0xffffffbf17177812 */ /* 0x000fe200078ec0ff */
[----:B------:R-:W-:Y:S01]  /*9180*/  IMAD.SHL.U32 R6, R16, 0x8, RZ ;  /* 0x0000000810067824 */ /* 0x000fe200078e00ff */
[----:B------:R-:W-:Y:S01]  /*9190*/  ULDC UR4, c[0x0][0x320] ;  /* 0x0000c80000047ab9 */ /* 0x000fe20000000800 */
[----:B0-----:R-:W-:-:S04]  /*91a0*/  ISETP.NE.U32.AND P0, PT, R4, RZ, PT ;  /* 0x000000ff0400720c */ /* 0x001fc80003f05070 */
[----:B------:R-:W-:-:S13]  /*91b0*/  ISETP.NE.AND.EX P0, PT, R5, RZ, PT, P0 ;  /* 0x000000ff0500720c */ /* 0x000fda0003f05300 */
[----:B------:R-:W0:Y:S02]  /*91c0*/  @P0 LDC.64 R4, c[0x0][0x9f8] ;  /* 0x00027e00ff040b82 */ /* 0x000e240000000a00 */
[----:B0-----:R-:W-:-:S05]  /*91d0*/  @P0 IMAD.WIDE R4, R33, 0x4, R4 ;  /* 0x0000000421040825 */ /* 0x001fca00078e0204 */
[----:B------:R0:W2:Y:S01]  /*91e0*/  @P0 LDG.E R30, desc[UR36][R4.64] ;  /* 0x00000024041e0981 */ /* 0x0000a2000c1e1900 */
[----:B------:R-:W-:Y:S02]  /*91f0*/  LOP3.LUT R28, R28, 0x70, RZ, 0xc0, !PT ;  /* 0x000000701c1c7812 */ /* 0x000fe400078ec0ff */
[----:B------:R-:W-:Y:S02]  /*9200*/  SHF.R.U32.HI R27, RZ, 0x3, R7 ;  /* 0x00000003ff1b7819 */ /* 0x000fe40000011607 */
[----:B------:R-:W-:Y:S02]  /*9210*/  IADD3 R9, R9, -0x1, RZ ;  /* 0xffffffff09097810 */ /* 0x000fe40007ffe0ff */
[----:B------:R-:W-:Y:S02]  /*9220*/  LOP3.LUT R26, R28, R27, RZ, 0xfc, !PT ;  /* 0x0000001b1c1a7212 */ /* 0x000fe400078efcff */
[----:B-1----:R-:W-:-:S03]  /*9230*/  ISETP.NE.AND P1, PT, R29, 0x1, PT ;  /* 0x000000011d00780c */ /* 0x002fc60003f25270 */
[----:B------:R-:W-:-:S05]  /*9240*/  IMAD R22, R9, 0x60, R26 ;  /* 0x0000006009167824 */ /* 0x000fca00078e021a */
[C---:B------:R-:W-:Y:S01]  /*9250*/  ISETP.GE.AND P0, PT, R22.reuse, UR41, PT ;  /* 0x0000002916007c0c */ /* 0x040fe2000bf06270 */
[----:B-----5:R-:W-:-:S03]  /*9260*/  IMAD.IADD R22, R22, 0x1, R31 ;  /* 0x0000000116167824 */ /* 0x020fc600078e021f */
[----:B------:R-:W-:Y:S01]  /*9270*/  ISETP.GT.U32.OR P0, PT, R26, 0x5f, P0 ;  /* 0x0000005f1a00780c */ /* 0x000fe20000704470 */
[----:B------:R-:W1:Y:S01]  /*9280*/  @P1 LDC R3, c[0x0][0x434] ;  /* 0x00010d00ff031b82 */ /* 0x000e620000000800 */
[----:B------:R-:W-:-:S07]  /*9290*/  @P1 LOP3.LUT R23, R23, 0x40, RZ, 0xfc, !PT ;  /* 0x0000004017171812 */ /* 0x000fce00078efcff */
[----:B0-----:R-:W0:Y:S08]  /*92a0*/  @P1 LDC R5, c[0x0][0x438] ;  /* 0x00010e00ff051b82 */ /* 0x001e300000000800 */
[----:B------:R-:W3:Y:S08]  /*92b0*/  @!P0 LDC.64 R10, c[0x0][0x428] ;  /* 0x00010a00ff0a8b82 */ /* 0x000ef00000000a00 */
[----:B------:R-:W4:Y:S01]  /*92c0*/  @!P0 LDC.64 R12, c[0x0][0x418] ;  /* 0x00010600ff0c8b82 */ /* 0x000f220000000a00 */
[----:B-1----:R-:W-:-:S04]  /*92d0*/  @P1 IMAD.HI.U32 R0, R22, R3, RZ ;  /* 0x0000000316001227 */ /* 0x002fc800078e00ff */
[----:B------:R-:W-:Y:S01]  /*92e0*/  IMAD.MOV.U32 R3, RZ, RZ, R22 ;  /* 0x000000ffff037224 */ /* 0x000fe200078e0016 */
[----:B0-----:R-:W-:-:S04]  /*92f0*/  @P1 SHF.R.U32.HI R3, RZ, R5, R0 ;  /* 0x00000005ff031219 */ /* 0x001fc80000011600 */
[----:B------:R-:W-:Y:S02]  /*9300*/  @!P0 SHF.R.S32.HI R5, RZ, 0x1f, R3 ;  /* 0x0000001fff058819 */ /* 0x000fe40000011403 */
[----:B------:R-:W-:Y:S02]  /*9310*/  @!P0 MOV R4, R3 ;  /* 0x0000000300048202 */ /* 0x000fe40000000f00 */
[----:B--2---:R-:W-:-:S05]  /*9320*/  SHF.R.S32.HI R25, RZ, 0x1f, R30 ;  /* 0x0000001fff197819 */ /* 0x004fca000001141e */
[----:B---3--:R-:W-:-:S04]  /*9330*/  @!P0 IMAD R0, R25, R10, RZ ;  /* 0x0000000a19008224 */ /* 0x008fc800078e02ff */
[C---:B------:R-:W-:Y:S02]  /*9340*/  @!P0 IMAD R15, R30.reuse, R11, R0 ;  /* 0x0000000b1e0f8224 */ /* 0x040fe400078e0200 */
[----:B------:R-:W-:-:S04]  /*9350*/  @!P0 IMAD.WIDE.U32 R10, R30, R10, R4 ;  /* 0x0000000a1e0a8225 */ /* 0x000fc800078e0004 */
[----:B------:R-:W-:Y:S01]  /*9360*/  @!P0 IMAD.IADD R0, R11, 0x1, R15 ;  /* 0x000000010b008824 */ /* 0x000fe200078e020f */
[----:B----4-:R-:W-:-:S04]  /*9370*/  @!P0 LEA R4, P1, R10, R12, 0x2 ;  /* 0x0000000c0a048211 */ /* 0x010fc800078210ff */
[----:B------:R-:W-:-:S05]  /*9380*/  @!P0 LEA.HI.X R5, R10, R13, R0, 0x2, P1 ;  /* 0x0000000d0a058211 */ /* 0x000fca00008f1400 */
[----:B------:R0:W5:Y:S01]  /*9390*/  @!P0 LDG.E R4, desc[UR36][R4.64] ;  /* 0x0000002404048981 */ /* 0x000162000c1e1900 */
[----:B------:R-:W-:Y:S01]  /*93a0*/  LOP3.LUT R24, R6, 0x38, RZ, 0xc0, !PT ;  /* 0x0000003806187812 */ /* 0x000fe200078ec0ff */
[----:B------:R-:W-:Y:S01]  /*93b0*/  UMOV UR5, 0xffffffff ;  /* 0xffffffff00057882 */ /* 0x000fe20000000000 */
[----:B------:R-:W-:Y:S02]  /*93c0*/  LOP3.LUT R23, R23, 0xffffffef, RZ, 0xc0, !PT ;  /* 0xffffffef17177812 */ /* 0x000fe400078ec0ff */
[C---:B------:R-:W-:Y:S02]  /*93d0*/  LOP3.LUT R0, R24.reuse, 0x40, RZ, 0xfc, !PT ;  /* 0x0000004018007812 */ /* 0x040fe400078efcff */
[----:B------:R-:W-:Y:S02]  /*93e0*/  LOP3.LUT R8, R24, 0xc0, RZ, 0xfc, !PT ;  /* 0x000000c018087812 */ /* 0x000fe400078efcff */
[----:B------:R-:W-:Y:S02]  /*93f0*/  ISETP.GE.AND P1, PT, R0, UR4, PT ;  /* 0x0000000400007c0c */ /* 0x000fe4000bf26270 */
[----:B------:R-:W-:-:S04]  /*9400*/  LOP3.LUT R0, R24, 0x80, RZ, 0xfc, !PT ;  /* 0x0000008018007812 */ /* 0x000fc800078efcff */
[----:B------:R-:W-:-:S07]  /*9410*/  ISETP.GE.AND P2, PT, R0, UR4, PT ;  /* 0x0000000400007c0c */ /* 0x000fce000bf46270 */
[----:B------:R-:W-:Y:S02]  /*9420*/  @P1 LOP3.LUT R23, R23, 0x10, RZ, 0xfc, !PT ;  /* 0x0000001017171812 */ /* 0x000fe400078efcff */
[----:B------:R-:W-:Y:S02]  /*9430*/  ISETP.GE.AND P1, PT, R8, UR4, PT ;  /* 0x0000000408007c0c */ /* 0x000fe4000bf26270 */
[----:B------:R-:W-:-:S04]  /*9440*/  LOP3.LUT R23, R23, 0xfffffff7, RZ, 0xc0, !PT ;  /* 0xfffffff717177812 */ /* 0x000fc800078ec0ff */
[----:B------:R-:W-:Y:S02]  /*9450*/  @P2 LOP3.LUT R23, R23, 0x8, RZ, 0xfc, !PT ;  /* 0x0000000817172812 */ /* 0x000fe400078efcff */
[----:B------:R-:W-:Y:S02]  /*9460*/  ISETP.GE.AND P2, PT, R24, UR4, PT ;  /* 0x0000000418007c0c */ /* 0x000fe4000bf46270 */
[----:B------:R-:W-:-:S04]  /*9470*/  LOP3.LUT R23, R23, 0xfffffffb, RZ, 0xc0, !PT ;  /* 0xfffffffb17177812 */ /* 0x000fc800078ec0ff */
[----:B------:R-:W-:-:S04]  /*9480*/  @P1 LOP3.LUT R23, R23, 0x4, RZ, 0xfc, !PT ;  /* 0x0000000417171812 */ /* 0x000fc800078efcff */
[----:B------:R-:W-:-:S04]  /*9490*/  LOP3.LUT R23, R23, 0xfffffffe, RZ, 0xc0, !PT ;  /* 0xfffffffe17177812 */ /* 0x000fc800078ec0ff */
[----:B------:R-:W-:Y:S01]  /*94a0*/  @P2 LOP3.LUT R23, R23, 0x1, RZ, 0xfc, !PT ;  /* 0x0000000117172812 */ /* 0x000fe200078efcff */
[----:B0-----:R-:W-:Y:S06]  /*94b0*/  BRA.DIV UR5, `(.L_x_45) ;  /* 0x0000002a05e87947 */ /* 0x001fec000b800000 */
.L_x_86:
[----:B------:R-:W-:Y:S01]  /*94c0*/  ULOP3.LUT UR4, UR39, 0x2, URZ, 0xfc, !UPT ;  /* 0x0000000227047892 */ /* 0x000fe2000f8efc3f */
[----:B-----5:R-:W-:Y:S02]  /*94d0*/  @!P0 SHF.R.S32.HI R5, RZ, 0x1f, R4 ;  /* 0x0000001fff058819 */ /* 0x020fe40000011404 */
[----:B------:R-:W-:Y:S02]  /*94e0*/  CS2R R36, SRZ ;  /* 0x0000000000247805 */ /* 0x000fe4000001ff00 */
[----:B------:R-:W-:Y:S01]  /*94f0*/  LOP3.LUT R23, R23, 0xffffffdf, RZ, 0xc0, !PT ;  /* 0xffffffdf17177812 */ /* 0x000fe200078ec0ff */
[----:B------:R-:W-:Y:S01]  /*9500*/  IMAD.U32 R19, RZ, RZ, UR40 ;  /* 0x00000028ff137e24 */ /* 0x000fe2000f8e00ff */
[----:B------:R-:W-:Y:S01]  /*9510*/  @!P0 MOV R36, R4 ;  /* 0x0000000400248202 */ /* 0x000fe20000000f00 */
[----:B------:R-:W-:Y:S01]  /*9520*/  IMAD.U32 R34, RZ, RZ, UR4 ;  /* 0x00000004ff227e24 */ /* 0x000fe2000f8e00ff */
[----:B------:R-:W-:Y:S01]  /*9530*/  LOP3.LUT R23, R23, 0xffffff7f, RZ, 0xc0, !PT ;  /* 0xffffff7f17177812 */ /* 0x000fe200078ec0ff */
[----:B------:R-:W-:Y:S01]  /*9540*/  @!P0 IMAD.MOV.U32 R37, RZ, RZ, R5 ;  /* 0x000000ffff258224 */ /* 0x000fe200078e0005 */
[----:B------:R-:W-:-:S02]  /*9550*/  ISETP.GT.U32.AND P0, PT, R26, 0x5f, PT ;  /* 0x0000005f1a00780c */ /* 0x000fc40003f04070 */
[----:B------:R-:W-:Y:S02]  /*9560*/  ISETP.NE.AND P1, PT, R34, 0x3, PT ;  /* 0x000000032200780c */ /* 0x000fe40003f25270 */
[----:B------:R-:W-:Y:S02]  /*9570*/  IADD3 R0, -R3, RZ, RZ ;  /* 0x000000ff03007210 */ /* 0x000fe40007ffe1ff */
[----:B------:R-:W-:Y:S02]  /*9580*/  SHF.R.S32.HI R19, RZ, 0x1f, R19 ;  /* 0x0000001fff137819 */ /* 0x000fe40000011413 */
[----:B------:R-:W-:Y:S01]  /*9590*/  SEL R18, RZ, 0x1, P2 ;  /* 0x00000001ff127807 */ /* 0x000fe20001000000 */
[----:B------:R-:W-:-:S04]  /*95a0*/  IMAD R22, R29, R0, R22 ;  /* 0x000000001d167224 */ /* 0x000fc800078e0216 */
[----:B------:R-:W-:-:S04]  /*95b0*/  @P0 LOP3.LUT R23, R23, 0x80, RZ, 0xfc, !PT ;  /* 0x0000008017170812 */ /* 0x000fc800078efcff */
[----:B------:R-:W-:Y:S01]  /*95c0*/  @P1 LOP3.LUT R23, R23, 0x20, RZ, 0xfc, !PT ;  /* 0x0000002017171812 */ /* 0x000fe200078efcff */
[----:B------:R-:W-:Y:S06]  /*95d0*/  @!P1 BRA `(.L_x_46) ;  /* 0x0000000000049947 */ /* 0x000fec0003800000 */
[----:B------:R-:W-:Y:S01]  /*95e0*/  BPT.TRAP 0x1 ;  /* 0x000000040000795c */ /* 0x000fe20000300000 */
.L_x_46:
[----:B------:R-:W-:-:S05]  /*95f0*/  IMAD.MOV.U32 R0, RZ, RZ, 0x1 ;  /* 0x00000001ff007424 */ /* 0x000fca00078e00ff */
[----:B------:R-:W-:-:S04]  /*9600*/  SHF.L.U32 R0, R0, 0x1f, RZ ;  /* 0x0000001f00007819 */ /* 0x000fc800000006ff */
[----:B------:R-:W0:Y:S02]  /*9610*/  SYNCS.PHASECHK.TRANS64.TRYWAIT P0, [UR43+0x22840], R0 ;  /* 0x02284000ff0075a7 */ /* 0x000e24000800016b */
[----:B0-----:R-:W-:Y:S05]  /*9620*/  @!P0 BRA `(.L_x_47) ;  /* 0x0000002800ac8947 */ /* 0x001fea0003800000 */
.L_x_87:
[----:B------:R-:W-:Y:S01]  /*9630*/  SHF.R.S32.HI R17, RZ, 0x1f, R22 ;  /* 0x0000001fff117819 */ /* 0x000fe20000011416 */
[----:B------:R-:W-:Y:S01]  /*9640*/  ULDC.64 UR4, c[0x0][0x300] ;  /* 0x0000c00000047ab9 */ /* 0x000fe20000000a00 */
[----:B------:R-:W-:Y:S01]  /*9650*/  R2UR UR6, R19 ;  /* 0x00000000130672ca */ /* 0x000fe200000e0000 */
[----:B------:R-:W-:Y:S01]  /*9660*/  IMAD.WIDE.U32 R4, R22, UR4, RZ ;  /* 0x0000000416047c25 */ /* 0x000fe2000f8e00ff */
[----:B------:R-:W-:-:S03]  /*9670*/  LOP3.LUT R23, R23, 0xfffffffd, RZ, 0xc0, !PT ;  /* 0xfffffffd17177812 */ /* 0x000fc600078ec0ff */
[----:B0-----:R-:W-:-:S04]  /*9680*/  IMAD R3, R17, UR4, RZ ;  /* 0x0000000411037c24 */ /* 0x001fc8000f8e02ff */
[----:B------:R-:W-:Y:S01]  /*9690*/  IMAD R3, R22, UR5, R3 ;  /* 0x0000000516037c24 */ /* 0x000fe2000f8e0203 */
[----:B------:R-:W-:-:S04]  /*96a0*/  ULDC.64 UR4, c[0x0][0x310] ;  /* 0x0000c40000047ab9 */ /* 0x000fc80000000a00 */
[----:B------:R-:W-:Y:S01]  /*96b0*/  IADD3 R5, R5, R3, RZ ;  /* 0x0000000305057210 */ /* 0x000fe20007ffe0ff */
[----:B------:R-:W-:-:S04]  /*96c0*/  IMAD R3, R37, UR4, RZ ;  /* 0x0000000425037c24 */ /* 0x000fc8000f8e02ff */
[C---:B------:R-:W-:Y:S02]  /*96d0*/  IMAD R3, R36.reuse, UR5, R3 ;  /* 0x0000000524037c24 */ /* 0x040fe4000f8e0203 */
[----:B------:R-:W-:Y:S01]  /*96e0*/  IMAD.WIDE.U32 R4, R36, UR4, R4 ;  /* 0x0000000424047c25 */ /* 0x000fe2000f8e0004 */
[----:B------:R-:W-:-:S03]  /*96f0*/  ULDC.64 UR4, c[0x0][0x308] ;  /* 0x0000c20000047ab9 */ /* 0x000fc60000000a00 */
[----:B------:R-:W-:Y:S02]  /*9700*/  IMAD.IADD R5, R5, 0x1, R3 ;  /* 0x0000000105057824 */ /* 0x000fe400078e0203 */
[----:B------:R-:W-:Y:S01]  /*9710*/  IMAD.U32 R3, RZ, RZ, UR4 ;  /* 0x00000004ff037e24 */ /* 0x000fe2000f8e00ff */
[----:B------:R-:W-:-:S03]  /*9720*/  UIMAD UR4, UR6, UR4, URZ ;  /* 0x00000004060472a4 */ /* 0x000fc6000f8e023f */
[----:B------:R-:W-:Y:S01]  /*9730*/  IMAD.WIDE.U32 R4, R3, UR40, R4 ;  /* 0x0000002803047c25 */ /* 0x000fe2000f8e0004 */
[----:B------:R-:W-:Y:S01]  /*9740*/  UIMAD UR4, UR40, UR5, UR4 ;  /* 0x00000005280472a4 */ /* 0x000fe2000f8e0204 */
[----:B------:R-:W-:Y:S02]  /*9750*/  ULDC.64 UR6, c[0x0][0x2e8] ;  /* 0x0000ba0000067ab9 */ /* 0x000fe40000000a00 */
[----:B------:R-:W-:Y:S01]  /*9760*/  UMOV UR5, 0xffffffff ;  /* 0xffffffff00057882 */ /* 0x000fe20000000000 */
[----:B------:R-:W-:Y:S02]  /*9770*/  LEA R3, P0, R4, UR6, 0x1 ;  /* 0x0000000604037c11 */ /* 0x000fe4000f8008ff */
[----:B------:R-:W-:Y:S01]  /*9780*/  IADD3 R5, R5, UR4, RZ ;  /* 0x0000000405057c10 */ /* 0x000fe2000fffe0ff */
[----:B------:R-:W-:Y:S02]  /*9790*/  ULDC UR4, c[0x0][0x2f4] ;  /* 0x0000bd0000047ab9 */ /* 0x000fe40000000800 */
[----:B------:R-:W-:-:S02]  /*97a0*/  ISETP.GE.AND P2, PT, R24, UR4, PT ;  /* 0x0000000418007c0c */ /* 0x000fc4000bf46270 */
[----:B------:R-:W-:Y:S01]  /*97b0*/  LEA.HI.X R0, R4, UR7, R5, 0x1, P0 ;  /* 0x0000000704007c11 */ /* 0x000fe200080f0c05 */
[----:B------:R-:W-:Y:S01]  /*97c0*/  IMAD.MOV.U32 R4, RZ, RZ, -0x60 ;  /* 0xffffffa0ff047424 */ /* 0x000fe200078e00ff */
[----:B------:R-:W-:-:S03]  /*97d0*/  LOP3.LUT R5, R6, 0x1c0, RZ, 0xc0, !PT ;  /* 0x000001c006057812 */ /* 0x000fc600078ec0ff */
[----:B------:R-:W-:Y:S01]  /*97e0*/  IMAD R4, R9, R4, UR41 ;  /* 0x0000002909047e24 */ /* 0x000fe2000f8e0204 */
[----:B------:R-:W-:-:S04]  /*97f0*/  LOP3.LUT R5, R5, 0x38, R6, 0xf8, !PT ;  /* 0x0000003805057812 */ /* 0x000fc800078ef806 */
[----:B------:R-:W-:Y:S01]  /*9800*/  LOP3.LUT R5, R5, 0x38, R16, 0x78, !PT ;  /* 0x0000003805057812 */ /* 0x000fe200078e7810 */
[----:B------:R-:W-:Y:S01]  /*9810*/  IMAD.SHL.U32 R16, R7, 0x8, RZ ;  /* 0x0000000807107824 */ /* 0x000fe200078e00ff */
[----:B------:R-:W-:Y:S02]  /*9820*/  IADD3 R35, -R27, R4, RZ ;  /* 0x000000041b237210 */ /* 0x000fe40007ffe1ff */
[----:B------:R-:W-:Y:S02]  /*9830*/  @P2 LOP3.LUT R23, R23, 0x2, RZ, 0xfc, !PT ;  /* 0x0000000217172812 */ /* 0x000fe400078efcff */
[----:B------:R-:W-:Y:S02]  /*9840*/  LOP3.LUT R16, R5, 0x200, R16, 0xf8, !PT ;  /* 0x0000020005107812 */ /* 0x000fe400078ef810 */
[----:B------:R-:W-:Y:S01]  /*9850*/  ISETP.GE.AND P0, PT, R35, 0x1, PT ;  /* 0x000000012300780c */ /* 0x000fe20003f06270 */
[----:B------:R-:W-:-:S12]  /*9860*/  BRA.DIV UR5, `(.L_x_48) ;  /* 0x0000002a05347947 */ /* 0x000fd8000b800000 */
[----:B------:R-:W0:Y:S01]  /*9870*/  SHFL.IDX PT, R14, R3, RZ, 0x181f ;  /* 0x00181fff030e7589 */ /* 0x000e2200000e0000 */
[----:B------:R-:W-:-:S03]  /*9880*/  @P0 LEA R7, R16, UR43, 0x1 ;  /* 0x0000002b10070c11 */ /* 0x000fc6000f8e08ff */
[----:B------:R-:W1:Y:S04]  /*9890*/  SHFL.IDX PT, R4, R0, RZ, 0x181f ;  /* 0x00181fff00047589 */ /* 0x000e6800000e0000 */
[----:B------:R-:W-:Y:S01]  /*98a0*/  SHFL.IDX PT, R6, R0, 0x1, 0x181f ;  /* 0x00381f0000067f89 */ /* 0x000fe200000e0000 */
[----:B0-----:R-:W-:-:S05]  /*98b0*/  @P0 LEA R14, P1, R24, R14, 0x1 ;  /* 0x0000000e180e0211 */ /* 0x001fca00078208ff */
[----:B-1----:R-:W-:Y:S02]  /*98c0*/  @P0 IMAD.X R5, RZ, RZ, R4, P1 ;  /* 0x000000ffff050224 */ /* 0x002fe400008e0604 */
[----:B------:R-:W-:Y:S02]  /*98d0*/  @P0 IMAD.MOV.U32 R4, RZ, RZ, R14 ;  /* 0x000000ffff040224 */ /* 0x000fe400078e000e */
[----:B------:R-:W0:Y:S04]  /*98e0*/  SHFL.IDX PT, R14, R3, 0x1, 0x181f ;  /* 0x00381f00030e7f89 */ /* 0x000e2800000e0000 */
[----:B------:R0:W-:Y:S01]  /*98f0*/  @P0 LDGSTS.E.BYPASS.LTC128B.128 [R7+0x1c400], desc[UR36][R4.64], !P2 ;  /* 0x1c40000004070fae */ /* 0x0001e2000d101d64 */
[----:B------:R-:W-:-:S13]  /*9900*/  ISETP.GE.AND P0, PT, R35, 0x11, PT ;  /* 0x000000112300780c */ /* 0x000fda0003f06270 */
[----:B------:R-:W-:Y:S02]  /*9910*/  @P0 LEA R9, R16, UR43, 0x1 ;  /* 0x0000002b10090c11 */ /* 0x000fe4000f8e08ff */
[----:B0-----:R-:W-:Y:S02]  /*9920*/  @P0 LEA R4, P1, R24, R14, 0x1 ;  /* 0x0000000e18040211 */ /* 0x001fe400078208ff */
[----:B------:R-:W0:Y:S02]  /*9930*/  SHFL.IDX PT, R14, R3, 0x2, 0x181f ;  /* 0x00581f00030e7f89 */ /* 0x000e2400000e0000 */
[----:B------:R-:W-:Y:S02]  /*9940*/  @P0 IADD3.X R5, RZ, R6, RZ, P1, !PT ;  /* 0x00000006ff050210 */ /* 0x000fe40000ffe4ff */
[----:B------:R-:W1:Y:S04]  /*9950*/  SHFL.IDX PT, R6, R0, 0x2, 0x181f ;  /* 0x00581f0000067f89 */ /* 0x000e6800000e0000 */
[----:B------:R0:W-:Y:S01]  /*9960*/  @P0 LDGSTS.E.BYPASS.LTC128B.128 [R9+0x1cc00], desc[UR36][R4.64], !P2 ;  /* 0x1cc0000004090fae */ /* 0x0001e2000d101d64 */
[----:B------:R-:W-:-:S13]  /*9970*/  ISETP.GE.AND P0, PT, R35, 0x21, PT ;  /* 0x000000212300780c */ /* 0x000fda0003f06270 */
[----:B------:R-:W-:Y:S02]  /*9980*/  @P0 LEA R7, R16, UR43, 0x1 ;  /* 0x0000002b10070c11 */ /* 0x000fe4000f8e08ff */
[----:B0-----:R-:W-:Y:S02]  /*9990*/  @P0 LEA R4, P1, R24, R14, 0x1 ;  /* 0x0000000e18040211 */ /* 0x001fe400078208ff */
[----:B------:R-:W0:Y:S03]  /*99a0*/  SHFL.IDX PT, R14, R3, 0x3, 0x181f ;  /* 0x00781f00030e7f89 */ /* 0x000e2600000e0000 */
[----:B-1----:R-:W-:Y:S02]  /*99b0*/  @P0 IMAD.X R5, RZ, RZ, R6, P1 ;  /* 0x000000ffff050224 */ /* 0x002fe400008e0606 */
        /* <DEDUP_REMOVED lines=12> */
[----:B------:R0:W2:Y:S02]  /*9a80*/  SHFL.IDX PT, R14, R3, 0x5, 0x181f ;  /* 0x00b81f00030e7f89 */ /* 0x0000a400000e0000 */
[----:B-1----:R-:W-:Y:S02]  /*9a90*/  @P0 IADD3.X R5, RZ, R6, RZ, P1, !PT ;  /* 0x00000006ff050210 */ /* 0x002fe40000ffe4ff */
[----:B------:R0:W1:Y:S04]  /*9aa0*/  SHFL.IDX PT, R6, R0, 0x5, 0x181f ;  /* 0x00b81f0000067f89 */ /* 0x00006800000e0000 */
[----:B------:R0:W-:Y:S03]  /*9ab0*/  @P0 LDGSTS.E.BYPASS.LTC128B.128 [R7+0x1e400], desc[UR36][R4.64], !P2 ;  /* 0x1e40000004070fae */ /* 0x0001e6000d101d64 */
.L_x_101:
[----:B------:R-:W-:-:S13]  /*9ac0*/  ISETP.GE.AND P0, PT, R35, 0x51, PT ;  /* 0x000000512300780c */ /* 0x000fda0003f06270 */
[----:B0-2---:R-:W-:Y:S02]  /*9ad0*/  @P0 LEA R4, P1, R24, R14, 0x1 ;  /* 0x0000000e18040211 */ /* 0x005fe400078208ff */
[----:B------:R-:W-:-:S03]  /*9ae0*/  @P0 LEA R3, R16, UR43, 0x1 ;  /* 0x0000002b10030c11 */ /* 0x000fc6000f8e08ff */
[----:B-1----:R-:W-:-:S05]  /*9af0*/  @P0 IMAD.X R5, RZ, RZ, R6, P1 ;  /* 0x000000ffff050224 */ /* 0x002fca00008e0606 */
[----:B------:R-:W-:Y:S01]  /*9b00*/  @!PT LDS RZ, [RZ] ;  /* 0x00000000fffff984 */ /* 0x000fe20000000800 */
[----:B------:R-:W-:Y:S01]  /*9b10*/  @!PT LDS RZ, [RZ] ;  /* 0x00000000fffff984 */ /* 0x000fe20000000800 */
[----:B------:R-:W-:Y:S01]  /*9b20*/  @!PT LDS RZ, [RZ] ;  /* 0x00000000fffff984 */ /* 0x000fe20000000800 */
[----:B------:R0:W-:Y:S01]  /*9b30*/  @P0 LDGSTS.E.BYPASS.LTC128B.128 [R3+0x1ec00], desc[UR36][R4.64], !P2 ;  /* 0x1ec0000004030fae */ /* 0x0001e2000d101d64 */
[----:B------:R-:W-:Y:S01]  /*9b40*/  NOP ;  /* 0x0000000000007918 */ /* 0x000fe20000000000 */
[----:B------:R-:W-:Y:S02]  /*9b50*/  SYNCS.ARRIVE.TRANS64.RED.A0T1 RZ, [UR43+0x22830], RZ ;  /* 0x022830ffffff79a7 */ /* 0x000fe4000820042b */
[----:B------:R-:W-:Y:S01]  /*9b60*/  ARRIVES.LDGSTSBAR.64.TRANSCNT [UR43+0x22830] ;  /* 0x02283000ff0079b0 */ /* 0x000fe20008000aab */
[----:B------:R-:W-:Y:S01]  /*9b70*/  NOP ;  /* 0x0000000000007918 */ /* 0x000fe20000000000 */
[----:B------:R-:W-:-:S13]  /*9b80*/  ISETP.NE.AND P2, PT, R34, 0x3, PT ;  /* 0x000000032200780c */ /* 0x000fda0003f45270 */
[----:B0-----:R-:W-:Y:S05]  /*9b90*/  @!P2 BRA `(.L_x_49) ;  /* 0x000000000004a947 */ /* 0x001fea0003800000 */
[----:B------:R-:W-:Y:S01]  /*9ba0*/  BPT.TRAP 0x1 ;  /* 0x000000040000795c */ /* 0x000fe20000300000 */
.L_x_49:
[----:B------:R-:W-:Y:S01]  /*9bb0*/  SYNCS.ARRIVE.TRANS64.A1T0 RZ, [UR43+0x22830], RZ ;  /* 0x022830ffffff79a7 */ /* 0x000fe2000810002b */
[----:B------:R-:W-:Y:S05]  /*9bc0*/  WARPSYNC.ALL ;  /* 0x0000000000007948 */ /* 0x000fea0003800000 */
[----:B------:R-:W-:-:S04]  /*9bd0*/  UIADD3 UR4, UR43, 0x18400, URZ ;  /* 0x000184002b047890 */ /* 0x000fc8000fffe03f */
[----:B------:R-:W-:Y:S01]  /*9be0*/  ULOP3.LUT UP0, URZ, UR4, 0x3ff, URZ, 0xc0, !UPT ;  /* 0x000003ff043f7892 */ /* 0x000fe2000f80c03f */
[----:B------:R-:W-:Y:S05]  /*9bf0*/  BAR.SYNC.DEFER_BLOCKING 0x8, 0x180 ;  /* 0x0206000000007b1d */ /* 0x000fea0000010000 */
[----:B------:R-:W-:-:S13]  /*9c00*/  PLOP3.LUT P0, PT, PT, PT, UP0, 0x80, 0x0 ;  /* 0x000000000000781c */ /* 0x000fda0003f0f008 */
[----:B------:R-:W-:Y:S05]  /*9c10*/  @!P0 BRA `(.L_x_50) ;  /* 0x0000000000408947 */ /* 0x000fea0003800000 */
[----:B------:R-:W-:Y:S01]  /*9c20*/  MOV R14, 0x0 ;  /* 0x00000000000e7802 */ /* 0x000fe20000000f00 */
[----:B------:R-:W-:Y:S01]  /*9c30*/  ULDC.64 UR6, c[0x4][0x98] ;  /* 0x0100260000067ab9 */ /* 0x000fe20000000a00 */
[----:B------:R-:W-:Y:S01]  /*9c40*/  ULDC.64 UR8, c[0x4][0xa0] ;  /* 0x0100280000087ab9 */ /* 0x000fe20000000a00 */
[----:B------:R-:W-:Y:S01]  /*9c50*/  ULDC.64 UR4, c[0x4][0x20] ;  /* 0x0100080000047ab9 */ /* 0x000fe20000000a00 */
[----:B------:R-:W-:Y:S01]  /*9c60*/  IMAD.U32 R4, RZ, RZ, UR6 ;  /* 0x00000006ff047e24 */ /* 0x000fe2000f8e00ff */
[----:B------:R-:W-:Y:S01]  /*9c70*/  MOV R5, UR7 ;  /* 0x0000000700057c02 */ /* 0x000fe20008000f00 */
        /* <DEDUP_REMOVED lines=9> */
[----:B0-----:R-:W-:Y:S05]  /*9d10*/  CALL.ABS.NOINC R14 ;  /* 0x000000000e007343 */ /* 0x001fea0003c00000 */
.L_x_50:
[----:B------:R-:W0:Y:S01]  /*9d20*/  LDC R3, c[0x0][0x448] ;  /* 0x00011200ff037b82 */ /* 0x000e220000000800 */
[----:B------:R-:W-:Y:S01]  /*9d30*/  R2UR UR6, R19 ;  /* 0x00000000130672ca */ /* 0x000fe200000e0000 */
[----:B------:R-:W-:Y:S01]  /*9d40*/  ULDC.64 UR8, c[0x0][0x2d8] ;  /* 0x0000b60000087ab9 */ /* 0x000fe20000000a00 */
[----:B------:R-:W-:Y:S01]  /*9d50*/  IMAD R0, R32, 0x80, R26 ;  /* 0x0000008020007824 */ /* 0x000fe200078e021a */
[----:B------:R-:W-:Y:S01]  /*9d60*/  UIMAD.WIDE.U32 UR4, UR40, UR8, URZ ;  /* 0x00000008280472a5 */ /* 0x000fe2000f8e003f */
[----:B------:R-:W-:-:S03]  /*9d70*/  SHF.R.S32.HI R8, RZ, 0x1f, R33 ;  /* 0x0000001fff087819 */ /* 0x000fc60000011421 */
[----:B------:R-:W-:-:S06]  /*9d80*/  MOV R9, R0 ;  /* 0x0000000000097202 */ /* 0x000fcc0000000f00 */
[----:B------:R-:W-:-:S04]  /*9d90*/  UIMAD UR6, UR6, UR8, URZ ;  /* 0x00000008060672a4 */ /* 0x000fc8000f8e023f */
[----:B------:R-:W-:-:S03]  /*9da0*/  UIMAD UR6, UR40, UR9, UR6 ;  /* 0x00000009280672a4 */ /* 0x000fc6000f8e0206 */
[----:B------:R-:W-:Y:S01]  /*9db0*/  ULDC.64 UR8, c[0x0][0x2e0] ;  /* 0x0000b80000087ab9 */ /* 0x000fe20000000a00 */
[----:B------:R-:W-:Y:S01]  /*9dc0*/  UIADD3 UR6, UR5, UR6, URZ ;  /* 0x0000000605067290 */ /* 0x000fe2000fffe03f */
[----:B------:R-:W-:Y:S01]  /*9dd0*/  IMAD R8, R8, UR8, RZ ;  /* 0x0000000808087c24 */ /* 0x000fe2000f8e02ff */
[----:B0-----:R-:W-:-:S03]  /*9de0*/  ISETP.NE.AND P0, PT, R3, 0x1, PT ;  /* 0x000000010300780c */ /* 0x001fc60003f05270 */
[----:B------:R-:W-:-:S10]  /*9df0*/  IMAD R11, R33, UR9, R8 ;  /* 0x00000009210b7c24 */ /* 0x000fd4000f8e0208 */
[----:B------:R-:W0:Y:S08]  /*9e00*/  @P0 LDC R5, c[0x0][0x44c] ;  /* 0x00011300ff050b82 */ /* 0x000e300000000800 */
[----:B------:R-:W1:Y:S01]  /*9e10*/  @P0 LDC R7, c[0x0][0x450] ;  /* 0x00011400ff070b82 */ /* 0x000e620000000800 */
[----:B0-----:R-:W-:Y:S01]  /*9e20*/  @P0 IMAD.HI.U32 R4, R0, R5, RZ ;  /* 0x0000000500040227 */ /* 0x001fe200078e00ff */
[----:B------:R-:W-:-:S04]  /*9e30*/  MOV R5, UR5 ;  /* 0x0000000500057c02 */ /* 0x000fc80008000f00 */
[----:B-1----:R-:W-:Y:S01]  /*9e40*/  @P0 SHF.R.U32.HI R9, RZ, R7, R4 ;  /* 0x00000007ff090219 */ /* 0x002fe20000011604 */
[----:B------:R-:W-:Y:S01]  /*9e50*/  IMAD.U32 R4, RZ, RZ, UR4 ;  /* 0x00000004ff047e24 */ /* 0x000fe2000f8e00ff */
[----:B------:R-:W-:Y:S01]  /*9e60*/  ULDC.64 UR4, c[0x0][0x2d0] ;  /* 0x0000b40000047ab9 */ /* 0x000fe20000000a00 */
[----:B------:R-:W-:Y:S02]  /*9e70*/  IMAD.U32 R7, RZ, RZ, UR6 ;  /* 0x00000006ff077e24 */ /* 0x000fe4000f8e00ff */
[----:B------:R-:W-:-:S04]  /*9e80*/  IMAD.MOV.U32 R6, RZ, RZ, R4 ;  /* 0x000000ffff067224 */ /* 0x000fc800078e0004 */
[----:B------:R-:W-:Y:S01]  /*9e90*/  IMAD.WIDE.U32 R4, R33, UR8, R6 ;  /* 0x0000000821047c25 */ /* 0x000fe2000f8e0006 */
[----:B------:R-:W-:Y:S02]  /*9ea0*/  IADD3 R7, -R9, RZ, RZ ;  /* 0x000000ff09077210 */ /* 0x000fe40007ffe1ff */
[----:B------:R-:W-:Y:S01]  /*9eb0*/  SHF.R.S32.HI R6, RZ, 0x1f, R9 ;  /* 0x0000001fff067819 */ /* 0x000fe20000011409 */
[----:B------:R-:W-:Y:S02]  /*9ec0*/  IMAD.IADD R5, R5, 0x1, R11 ;  /* 0x0000000105057824 */ /* 0x000fe400078e020b */
[----:B------:R-:W-:Y:S02]  /*9ed0*/  IMAD R7, R3, R7, R0 ;  /* 0x0000000703077224 */ /* 0x000fe400078e0200 */
[----:B------:R-:W-:Y:S02]  /*9ee0*/  IMAD R6, R6, UR4, RZ ;  /* 0x0000000406067c24 */ /* 0x000fe4000f8e02ff */
[----:B------:R-:W-:Y:S01]  /*9ef0*/  IMAD.WIDE.U32 R4, R9, UR4, R4 ;  /* 0x0000000409047c25 */ /* 0x000fe2000f8e0004 */
[----:B------:R-:W-:-:S03]  /*9f00*/  SHF.R.S32.HI R0, RZ, 0x1f, R7 ;  /* 0x0000001fff007819 */ /* 0x000fc60000011407 */
[----:B------:R-:W-:Y:S01]  /*9f10*/  IMAD R11, R9, UR5, R6 ;  /* 0x00000005090b7c24 */ /* 0x000fe2000f8e0206 */
[----:B------:R-:W-:Y:S02]  /*9f20*/  ULDC.64 UR4, c[0x0][0x2c8] ;  /* 0x0000b20000047ab9 */ /* 0x000fe40000000a00 */
[----:B------:R-:W-:Y:S02]  /*9f30*/  IMAD R0, R0, UR4, RZ ;  /* 0x0000000400007c24 */ /* 0x000fe4000f8e02ff */
[----:B------:R-:W-:Y:S02]  /*9f40*/  IMAD.IADD R5, R5, 0x1, R11 ;  /* 0x0000000105057824 */ /* 0x000fe400078e020b */
[C---:B------:R-:W-:Y:S02]  /*9f50*/  IMAD R9, R7.reuse, UR5, R0 ;  /* 0x0000000507097c24 */ /* 0x040fe4000f8e0200 */
[----:B------:R-:W-:Y:S01]  /*9f60*/  IMAD.WIDE.U32 R4, R7, UR4, R4 ;  /* 0x0000000407047c25 */ /* 0x000fe2000f8e0004 */
[----:B------:R-:W-:-:S03]  /*9f70*/  ULDC.64 UR4, c[0x0][0x280] ;  /* 0x0000a00000047ab9 */ /* 0x000fc60000000a00 */
[----:B------:R-:W-:Y:S01]  /*9f80*/  IMAD.IADD R5, R5, 0x1, R9 ;  /* 0x0000000105057824 */ /* 0x000fe200078e0209 */
[----:B------:R-:W-:Y:S01]  /*9f90*/  LEA R6, P0, R4, UR4, 0x1 ;  /* 0x0000000404067c11 */ /* 0x000fe2000f8008ff */
[----:B------:R-:W-:Y:S02]  /*9fa0*/  ULDC UR4, c[0x0][0x2b8] ;  /* 0x0000ae0000047ab9 */ /* 0x000fe40000000800 */
[----:B------:R-:W-:Y:S02]  /*9fb0*/  ISETP.GE.AND P1, PT, R24, UR4, PT ;  /* 0x0000000418007c0c */ /* 0x000fe4000bf26270 */
[----:B------:R-:W-:Y:S01]  /*9fc0*/  LEA.HI.X R0, R4, UR5, R5, 0x1, P0 ;  /* 0x0000000504007c11 */ /* 0x000fe200080f0c05 */
[----:B------:R-:W-:-:S03]  /*9fd0*/  UMOV UR5, 0xffffffff ;  /* 0xffffffff00057882 */ /* 0x000fc60000000000 */
[----:B------:R-:W-:Y:S07]  /*9fe0*/  BRA.DIV UR5, `(.L_x_51) ;  /* 0x0000002a05047947 */ /* 0x000fee000b800000 */
[----:B------:R-:W0:Y:S01]  /*9ff0*/  SHFL.IDX PT, R14, R6, RZ, 0x181f ;  /* 0x00181fff060e7589 */ /* 0x000e2200000e0000 */
[----:B------:R-:W-:Y:S01]  /*a000*/  ULDC UR4, c[0x0][0x288] ;  /* 0x0000a20000047ab9 */ /* 0x000fe20000000800 */
[----:B------:R-:W-:Y:S01]  /*a010*/  LEA R32, R32, R27, 0x7 ;  /* 0x0000001b20207211 */ /* 0x000fe200078e38ff */
[----:B------:R-:W-:Y:S01]  /*a020*/  IMAD R3, R3, UR4, RZ ;  /* 0x0000000403037c24 */ /* 0x000fe2000f8e02ff */
[----:B------:R-:W1:Y:S02]  /*a030*/  SHFL.IDX PT, R4, R0, RZ, 0x181f ;  /* 0x00181fff00047589 */ /* 0x000e6400000e0000 */
[C---:B------:R-:W-:Y:S02]  /*a040*/  IADD3 R8, R32.reuse, 0x10, RZ ;  /* 0x0000001020087810 */ /* 0x040fe40007ffe0ff */
[----:B------:R-:W-:Y:S01]  /*a050*/  ISETP.GE.AND P0, PT, R32, R3, PT ;  /* 0x000000032000720c */ /* 0x000fe20003f06270 */
[----:B------:R-:W-:-:S12]  /*a060*/  SHFL.IDX PT, R7, R0, 0x1, 0x181f ;  /* 0x00381f0000077f89 */ /* 0x000fd800000e0000 */
[----:B------:R-:W-:Y:S02]  /*a070*/  @!P0 LEA R9, R16, UR43, 0x1 ;  /* 0x0000002b10098c11 */ /* 0x000fe4000f8e08ff */
[----:B0-----:R-:W-:-:S05]  /*a080*/  @!P0 LEA R14, P2, R24, R14, 0x1 ;  /* 0x0000000e180e8211 */ /* 0x001fca00078408ff */
[----:B-1----:R-:W-:Y:S02]  /*a090*/  @!P0 IMAD.X R5, RZ, RZ, R4, P2 ;  /* 0x000000ffff058224 */ /* 0x002fe400010e0604 */
[----:B------:R-:W-:Y:S02]  /*a0a0*/  @!P0 IMAD.MOV.U32 R4, RZ, RZ, R14 ;  /* 0x000000ffff048224 */ /* 0x000fe400078e000e */
[----:B------:R-:W0:Y:S04]  /*a0b0*/  SHFL.IDX PT, R14, R6, 0x1, 0x181f ;  /* 0x00381f00060e7f89 */ /* 0x000e2800000e0000 */
[----:B------:R0:W-:Y:S01]  /*a0c0*/  @!P0 LDGSTS.E.BYPASS.LTC128B.128 [R9+0x18400], desc[UR36][R4.64], !P1 ;  /* 0x1840000004098fae */ /* 0x0001e2000c901d64 */
[----:B------:R-:W-:Y:S01]  /*a0d0*/  ISETP.GE.AND P0, PT, R8, R3, PT ;  /* 0x000000030800720c */ /* 0x000fe20003f06270 */
[----:B------:R-:W-:-:S12]  /*a0e0*/  VIADD R8, R32, 0x20 ;  /* 0x0000002020087836 */ /* 0x000fd80000000000 */
[----:B------:R-:W-:Y:S02]  /*a0f0*/  @!P0 LEA R21, R16, UR43, 0x1 ;  /* 0x0000002b10158c11 */ /* 0x000fe4000f8e08ff */
[----:B0-----:R-:W-:Y:S02]  /*a100*/  @!P0 LEA R4, P2, R24, R14, 0x1 ;  /* 0x0000000e18048211 */ /* 0x001fe400078408ff */
[----:B------:R-:W0:Y:S03]  /*a110*/  SHFL.IDX PT, R14, R6, 0x2, 0x181f ;  /* 0x00581f00060e7f89 */ /* 0x000e2600000e0000 */
[----:B------:R-:W-:Y:S02]  /*a120*/  @!P0 IMAD.X R5, RZ, RZ, R7, P2 ;  /* 0x000000ffff058224 */ /* 0x000fe400010e0607 */
[----:B------:R-:W1:Y:S04]  /*a130*/  SHFL.IDX PT, R7, R0, 0x2, 0x181f ;  /* 0x00581f0000077f89 */ /* 0x000e6800000e0000 */
[----:B------:R0:W-:Y:S01]  /*a140*/  @!P0 LDGSTS.E.BYPASS.LTC128B.128 [R21+0x18c00], desc[UR36][R4.64], !P1 ;  /* 0x18c0000004158fae */ /* 0x0001e2000c901d64 */
[----:B------:R-:W-:Y:S01]  /*a150*/  ISETP.GE.AND P0, PT, R8, R3, PT ;  /* 0x000000030800720c */ /* 0x000fe20003f06270 */
[----:B------:R-:W-:-:S12]  /*a160*/  VIADD R8, R32, 0x30 ;  /* 0x0000003020087836 */ /* 0x000fd80000000000 */
[----:B------:R-:W-:Y:S02]  /*a170*/  @!P0 LEA R9, R16, UR43, 0x1 ;  /* 0x0000002b10098c11 */ /* 0x000fe4000f8e08ff */
[----:B0-----:R-:W-:Y:S02]  /*a180*/  @!P0 LEA R4, P2, R24, R14, 0x1 ;  /* 0x0000000e18048211 */ /* 0x001fe400078408ff */
[----:B------:R-:W0:Y:S02]  /*a190*/  SHFL.IDX PT, R14, R6, 0x3, 0x181f ;  /* 0x00781f00060e7f89 */ /* 0x000e2400000e0000 */
[----:B-1----:R-:W-:Y:S02]  /*a1a0*/  @!P0 IADD3.X R5, RZ, R7, RZ, P2, !PT ;  /* 0x00000007ff058210 */ /* 0x002fe400017fe4ff */
[----:B------:R-:W1:Y:S04]  /*a1b0*/  SHFL.IDX PT, R7, R0, 0x3, 0x181f ;  /* 0x00781f0000077f89 */ /* 0x000e6800000e0000 */
[----:B------:R0:W-:Y:S01]  /*a1c0*/  @!P0 LDGSTS.E.BYPASS.LTC128B.128 [R9+0x19400], desc[UR36][R4.64], !P1 ;  /* 0x1940000004098fae */ /* 0x0001e2000c901d64 */
[----:B------:R-:W-:-:S02]  /*a1d0*/  ISETP.GE.AND P0, PT, R8, R3, PT ;  /* 0x000000030800720c */ /* 0x000fc40003f06270 */
[----:B------:R-:W-:-:S11]  /*a1e0*/  IADD3 R8, R32, 0x40, RZ ;  /* 0x0000004020087810 */ /* 0x000fd60007ffe0ff */
[----:B------:R-:W-:Y:S02]  /*a1f0*/  @!P0 LEA R21, R16, UR43, 0x1 ;  /* 0x0000002b10158c11 */ /* 0x000fe4000f8e08ff */
[----:B0-----:R-:W-:Y:S02]  /*a200*/  @!P0 LEA R4, P2, R24, R14, 0x1 ;  /* 0x0000000e18048211 */ /* 0x001fe400078408ff */
[----:B------:R-:W0:Y:S03]  /*a210*/  SHFL.IDX PT, R14, R6, 0x4, 0x181f ;  /* 0x00981f00060e7f89 */ /* 0x000e2600000e0000 */
[----:B-1----:R-:W-:Y:S02]  /*a220*/  @!P0 IMAD.X R5, RZ, RZ, R7, P2 ;  /* 0x000000ffff058224 */ /* 0x002fe400010e0607 */
[----:B------:R-:W1:Y:S04]  /*a230*/  SHFL.IDX PT, R7, R0, 0x4, 0x181f ;  /* 0x00981f0000077f89 */ /* 0x000e6800000e0000 */
[----:B------:R0:W-:Y:S01]  /*a240*/  @!P0 LDGSTS.E.BYPASS.LTC128B.128 [R21+0x19c00], desc[UR36][R4.64], !P1 ;  /* 0x19c0000004158fae */ /* 0x0001e2000c901d64 */
[----:B------:R-:W-:Y:S01]  /*a250*/  ISETP.GE.AND P0, PT, R8, R3, PT ;  /* 0x000000030800720c */ /* 0x000fe20003f06270 */
[----:B------:R-:W-:-:S12]  /*a260*/  VIADD R8, R32, 0x50 ;  /* 0x0000005020087836 */ /* 0x000fd80000000000 */
        /* <DEDUP_REMOVED lines=14> */
[----:B------:R-:W-:-:S13]  /*a350*/  ISETP.GE.AND P0, PT, R8, R3, PT ;  /* 0x000000030800720c */ /* 0x000fda0003f06270 */
[----:B------:R-:W-:Y:S02]  /*a360*/  @!P0 LEA R9, R16, UR43, 0x1 ;  /* 0x0000002b10098c11 */ /* 0x000fe4000f8e08ff */
[----:B0-----:R-:W-:Y:S02]  /*a370*/  @!P0 LEA R4, P2, R24, R14, 0x1 ;  /* 0x0000000e18048211 */ /* 0x001fe400078408ff */
[----:B------:R0:W2:Y:S03]  /*a380*/  SHFL.IDX PT, R14, R6, 0x7, 0x181f ;  /* 0x00f81f00060e7f89 */ /* 0x0000a600000e0000 */
[----:B-1----:R-:W-:Y:S02]  /*a390*/  @!P0 IMAD.X R5, RZ, RZ, R7, P2 ;  /* 0x000000ffff058224 */ /* 0x002fe400010e0607 */
[----:B------:R0:W1:Y:S04]  /*a3a0*/  SHFL.IDX PT, R7, R0, 0x7, 0x181f ;  /* 0x00f81f0000077f89 */ /* 0x00006800000e0000 */
[----:B------:R0:W-:Y:S02]  /*a3b0*/  @!P0 LDGSTS.E.BYPASS.LTC128B.128 [R9+0x1b400], desc[UR36][R4.64], !P1 ;  /* 0x1b40000004098fae */ /* 0x0001e4000c901d64 */
.L_x_118:
[----:B------:R-:W-:Y:S01]  /*a3c0*/  IADD3 R32, R32, 0x70, RZ ;  /* 0x0000007020207810 */ /* 0x000fe20007ffe0ff */
[----:B0-----:R-:W-:-:S03]  /*a3d0*/  IMAD.MOV.U32 R0, RZ, RZ, 0x1 ;  /* 0x00000001ff007424 */ /* 0x001fc600078e00ff */
[----:B------:R-:W-:Y:S02]  /*a3e0*/  ISETP.GE.AND P0, PT, R32, R3, PT ;  /* 0x000000032000720c */ /* 0x000fe40003f06270 */
[----:B------:R-:W-:-:S11]  /*a3f0*/  SHF.L.U32 R0, R0, 0x1f, RZ ;  /* 0x0000001f00007819 */ /* 0x000fd600000006ff */
[----:B--2---:R-:W-:Y:S02]  /*a400*/  @!P0 LEA R4, P2, R24, R14, 0x1 ;  /* 0x0000000e18048211 */ /* 0x004fe400078408ff */
[----:B------:R-:W-:-:S03]  /*a410*/  @!P0 LEA R3, R16, UR43, 0x1 ;  /* 0x0000002b10038c11 */ /* 0x000fc6000f8e08ff */
[----:B-1----:R-:W-:-:S05]  /*a420*/  @!P0 IMAD.X R5, RZ, RZ, R7, P2 ;  /* 0x000000ffff058224 */ /* 0x002fca00010e0607 */
[----:B------:R-:W-:Y:S01]  /*a430*/  @!PT LDS RZ, [RZ] ;  /* 0x00000000fffff984 */ /* 0x000fe20000000800 */
[----:B------:R-:W-:Y:S01]  /*a440*/  @!PT LDS RZ, [RZ] ;  /* 0x00000000fffff984 */ /* 0x000fe20000000800 */
[----:B------:R-:W-:Y:S01]  /*a450*/  @!PT LDS RZ, [RZ] ;  /* 0x00000000fffff984 */ /* 0x000fe20000000800 */
[----:B------:R0:W-:Y:S01]  /*a460*/  @!P0 LDGSTS.E.BYPASS.LTC128B.128 [R3+0x1bc00], desc[UR36][R4.64], !P1 ;  /* 0x1bc0000004038fae */ /* 0x0001e2000c901d64 */
[----:B------:R-:W-:Y:S01]  /*a470*/  NOP ;  /* 0x0000000000007918 */ /* 0x000fe20000000000 */
[----:B------:R-:W-:Y:S02]  /*a480*/  SYNCS.ARRIVE.TRANS64.RED.A0T1 RZ, [UR43+0x22800], RZ ;  /* 0x022800ffffff79a7 */ /* 0x000fe4000820042b */
[----:B------:R-:W-:Y:S01]  /*a490*/  ARRIVES.LDGSTSBAR.64.TRANSCNT [UR43+0x22800] ;  /* 0x02280000ff0079b0 */ /* 0x000fe20008000aab */
[----:B------:R-:W-:Y:S01]  /*a4a0*/  NOP ;  /* 0x0000000000007918 */ /* 0x000fe20000000000 */
[----:B------:R-:W-:Y:S01]  /*a4b0*/  SYNCS.ARRIVE.TRANS64.A1T0 RZ, [UR43+0x22800], RZ ;  /* 0x022800ffffff79a7 */ /* 0x000fe2000810002b */
[----:B------:R-:W1:Y:S02]  /*a4c0*/  SYNCS.PHASECHK.TRANS64.TRYWAIT P0, [UR43+0x22820], R0 ;  /* 0x02282000ff0075a7 */ /* 0x000e64000800016b */
[----:B01----:R-:W-:Y:S05]  /*a4d0*/  @!P0 BRA `(.L_x_52) ;  /* 0x0000002c001c8947 */ /* 0x003fea0003800000 */
.L_x_119:
[----:B------:R-:W-:-:S13]  /*a4e0*/  ISETP.NE.AND P0, PT, R34, 0x3, PT ;  /* 0x000000032200780c */ /* 0x000fda0003f05270 */
[----:B------:R-:W-:Y:S05]  /*a4f0*/  @!P0 BRA `(.L_x_53) ;  /* 0x0000000000048947 */ /* 0x000fea0003800000 */
[----:B------:R-:W-:Y:S01]  /*a500*/  BPT.TRAP 0x1 ;  /* 0x000000040000795c */ /* 0x000fe20000300000 */
.L_x_53:
[----:B------:R-:W1:Y:S02]  /*a510*/  SYNCS.PHASECHK.TRANS64.TRYWAIT P0, [UR43+0x22860], R0 ;  /* 0x02286000ff0075a7 */ /* 0x000e64000800016b */
[----:B-1----:R-:W-:Y:S05]  /*a520*/  @!P0 BRA `(.L_x_54) ;  /* 0x0000002c00208947 */ /* 0x002fea0003800000 */
.L_x_120:
[----:B------:R-:W-:Y:S01]  /*a530*/  ULDC.64 UR4, c[0x0][0x328] ;  /* 0x0000ca0000047ab9 */ /* 0x000fe20000000a00 */
[----:B------:R-:W-:Y:S01]  /*a540*/  ULDC.64 UR6, c[0x0][0x338] ;  /* 0x0000ce0000067ab9 */ /* 0x000fe20000000a00 */
[----:B------:R-:W-:Y:S01]  /*a550*/  IMAD R17, R17, UR4, RZ ;  /* 0x0000000411117c24 */ /* 0x000fe2000f8e02ff */
[----:B------:R-:W-:Y:S01]  /*a560*/  LOP3.LUT P3, RZ, R23, 0x10, RZ, 0xc0, !PT ;  /* 0x0000001017ff7812 */ /* 0x000fe2000786c0ff */
[C---:B------:R-:W-:Y:S01]  /*a570*/  IMAD.WIDE.U32 R4, R22.reuse, UR4, RZ ;  /* 0x0000000416047c25 */ /* 0x040fe2000f8e00ff */
[----:B------:R-:W-:Y:S02]  /*a580*/  R2UR UR4, R19 ;  /* 0x00000000130472ca */ /* 0x000fe400000e0000 */
[C---:B------:R-:W-:Y:S01]  /*a590*/  LOP3.LUT P2, RZ, R23.reuse, 0x8, RZ, 0xc0, !PT ;  /* 0x0000000817ff7812 */ /* 0x040fe2000784c0ff */
[----:B------:R-:W-:Y:S01]  /*a5a0*/  IMAD R17, R22, UR5, R17 ;  /* 0x0000000516117c24 */ /* 0x000fe2000f8e0211 */
[----:B------:R-:W-:Y:S01]  /*a5b0*/  LOP3.LUT P1, RZ, R23, 0x4, RZ, 0xc0, !PT ;  /* 0x0000000417ff7812 */ /* 0x000fe2000782c0ff */
[----:B0-----:R-:W-:Y:S01]  /*a5c0*/  IMAD R3, R37, UR6, RZ ;  /* 0x0000000625037c24 */ /* 0x001fe2000f8e02ff */
[----:B------:R-:W-:-:S02]  /*a5d0*/  SEL R0, RZ, 0x4, P2 ;  /* 0x00000004ff007807 */ /* 0x000fc40001000000 */
[----:B------:R-:W-:Y:S01]  /*a5e0*/  IADD3 R5, R5, R17, RZ ;  /* 0x0000001105057210 */ /* 0x000fe20007ffe0ff */
[C---:B------:R-:W-:Y:S01]  /*a5f0*/  IMAD R3, R36.reuse, UR7, R3 ;  /* 0x0000000724037c24 */ /* 0x040fe2000f8e0203 */
[----:B------:R-:W-:Y:S02]  /*a600*/  SEL R7, RZ, 0x8, P1 ;  /* 0x00000008ff077807 */ /* 0x000fe40000800000 */
[----:B------:R-:W-:Y:S01]  /*a610*/  LOP3.LUT P4, RZ, R23, 0x1, RZ, 0xc0, !PT ;  /* 0x0000000117ff7812 */ /* 0x000fe2000788c0ff */
[----:B------:R-:W-:Y:S01]  /*a620*/  IMAD.WIDE.U32 R4, R36, UR6, R4 ;  /* 0x0000000624047c25 */ /* 0x000fe2000f8e0004 */
[----:B------:R-:W-:Y:S02]  /*a630*/  ULDC.64 UR6, c[0x0][0x330] ;  /* 0x0000cc0000067ab9 */ /* 0x000fe40000000a00 */
[----:B------:R-:W-:Y:S01]  /*a640*/  UIMAD UR4, UR4, UR6, URZ ;  /* 0x00000006040472a4 */ /* 0x000fe2000f8e023f */
[----:B------:R-:W-:Y:S02]  /*a650*/  IMAD.IADD R5, R5, 0x1, R3 ;  /* 0x0000000105057824 */ /* 0x000fe400078e0203 */
[----:B------:R-:W-:Y:S01]  /*a660*/  IMAD.U32 R3, RZ, RZ, UR6 ;  /* 0x00000006ff037e24 */ /* 0x000fe2000f8e00ff */
[----:B------:R-:W-:-:S03]  /*a670*/  UIMAD UR4, UR40, UR7, UR4 ;  /* 0x00000007280472a4 */ /* 0x000fc6000f8e0204 */
[----:B------:R-:W-:Y:S01]  /*a680*/  IMAD.WIDE.U32 R4, R3, UR40, R4 ;  /* 0x0000002803047c25 */ /* 0x000fe2000f8e0004 */
[----:B------:R-:W-:-:S04]  /*a690*/  ULDC.64 UR6, c[0x0][0x318] ;  /* 0x0000c60000067ab9 */ /* 0x000fc80000000a00 */
[----:B------:R-:W-:Y:S01]  /*a6a0*/  IADD3 R3, R5, UR4, RZ ;  /* 0x0000000405037c10 */ /* 0x000fe2000fffe0ff */
[----:B------:R-:W-:Y:S01]  /*a6b0*/  UMOV UR4, 0xffffffff ;  /* 0xffffffff00047882 */ /* 0x000fe20000000000 */
[----:B------:R-:W-:Y:S02]  /*a6c0*/  SEL R5, RZ, 0x2, P3 ;  /* 0x00000002ff057807 */ /* 0x000fe40001800000 */
[----:B------:R-:W-:Y:S02]  /*a6d0*/  LEA R17, P0, R4, UR6, 0x1 ;  /* 0x0000000604117c11 */ /* 0x000fe4000f8008ff */
[----:B------:R-:W-:Y:S02]  /*a6e0*/  IADD3 R0, R0, R5, R18 ;  /* 0x0000000500007210 */ /* 0x000fe40007ffe012 */
[----:B------:R-:W-:-:S03]  /*a6f0*/  LEA.HI.X R3, R4, UR7, R3, 0x1, P0 ;  /* 0x0000000704037c11 */ /* 0x000fc600080f0c03 */
[----:B------:R-:W-:Y:S01]  /*a700*/  IMAD.IADD R6, R0, 0x1, R7 ;  /* 0x0000000100067824 */ /* 0x000fe200078e0207 */
[----:B------:R-:W-:Y:S06]  /*a710*/  BRA.DIV UR4, `(.L_x_55) ;  /* 0x0000002a04bc7947 */ /* 0x000fec000b800000 */
[----:B------:R-:W0:Y:S01]  /*a720*/  SHFL.IDX PT, R14, R17, RZ, 0x181f ;  /* 0x00181fff110e7589 */ /* 0x000e2200000e0000 */
[----:B------:R-:W-:Y:S01]  /*a730*/  IMAD.SHL.U32 R24, R24, 0x2, RZ ;  /* 0x0000000218187824 */ /* 0x000fe200078e00ff */
[----:B------:R-:W-:Y:S02]  /*a740*/  LEA R21, R16, UR43, 0x1 ;  /* 0x0000002b10157c11 */ /* 0x000fe4000f8e08ff */
[----:B------:R-:W1:Y:S01]  /*a750*/  SHFL.IDX PT, R0, R3, RZ, 0x181f ;  /* 0x00181fff03007589 */ /* 0x000e6200000e0000 */
[C---:B------:R-:W-:Y:S02]  /*a760*/  LOP3.LUT P2, RZ, R6.reuse, 0x2, RZ, 0xc0, !PT ;  /* 0x0000000206ff7812 */ /* 0x040fe4000784c0ff */
[----:B------:R-:W-:Y:S02]  /*a770*/  LOP3.LUT P1, RZ, R6, 0x4, RZ, 0xc0, !PT ;  /* 0x0000000406ff7812 */ /* 0x000fe4000782c0ff */
[----:B0-----:R-:W-:Y:S02]  /*a780*/  IADD3 R4, P0, R14, R24, RZ ;  /* 0x000000180e047210 */ /* 0x001fe40007f1e0ff */
[----:B------:R-:W0:Y:S02]  /*a790*/  SHFL.IDX PT, R14, R17, 0x1, 0x181f ;  /* 0x00381f00110e7f89 */ /* 0x000e2400000e0000 */
[----:B-1----:R-:W-:-:S02]  /*a7a0*/  IADD3.X R5, RZ, R0, RZ, P0, !PT ;  /* 0x00000000ff057210 */ /* 0x002fc400007fe4ff */
[----:B------:R-:W1:Y:S01]  /*a7b0*/  SHFL.IDX PT, R0, R3, 0x1, 0x181f ;  /* 0x00381f0003007f89 */ /* 0x000e6200000e0000 */
[----:B0-----:R-:W-:-:S03]  /*a7c0*/  IADD3 R10, P0, R14, R24, RZ ;  /* 0x000000180e0a7210 */ /* 0x001fc60007f1e0ff */
[----:B------:R-:W0:Y:S02]  /*a7d0*/  SHFL.IDX PT, R14, R17, 0x2, 0x181f ;  /* 0x00581f00110e7f89 */ /* 0x000e2400000e0000 */
[----:B-1----:R-:W-:Y:S02]  /*a7e0*/  IMAD.X R11, RZ, RZ, R0, P0 ;  /* 0x000000ffff0b7224 */ /* 0x002fe400000e0600 */
[----:B------:R-:W1:Y:S01]  /*a7f0*/  SHFL.IDX PT, R0, R3, 0x2, 0x181f ;  /* 0x00581f0003007f89 */ /* 0x000e6200000e0000 */
[----:B0-----:R-:W-:-:S03]  /*a800*/  IADD3 R8, P0, R14, R24, RZ ;  /* 0x000000180e087210 */ /* 0x001fc60007f1e0ff */
[----:B------:R-:W0:Y:S02]  /*a810*/  SHFL.IDX PT, R14, R17, 0x3, 0x181f ;  /* 0x00781f00110e7f89 */ /* 0x000e2400000e0000 */
[----:B-1----:R-:W-:Y:S01]  /*a820*/  IMAD.X R9, RZ, RZ, R0, P0 ;  /* 0x000000ffff097224 */ /* 0x002fe200000e0600 */
[----:B------:R-:W-:Y:S01]  /*a830*/  ISETP.LT.OR P0, PT, R35, 0x1, P4 ;  /* 0x000000012300780c */ /* 0x000fe20002701670 */
[----:B------:R-:W1:-:S12]  /*a840*/  SHFL.IDX PT, R0, R3, 0x3, 0x181f ;  /* 0x00781f0003007f89 */ /* 0x000e5800000e0000 */
[----:B------:R-:W-:Y:S01]  /*a850*/  LDGSTS.E.BYPASS.LTC128B.128 [R21+0x400], desc[UR36][R4.64], !P0 ;  /* 0x0040000004157fae */ /* 0x000fe2000c101d64 */
[----:B------:R-:W-:-:S13]  /*a860*/  ISETP.LT.OR P0, PT, R35, 0x1, !P2 ;  /* 0x000000012300780c */ /* 0x000fda0005701670 */
[----:B------:R-:W-:Y:S01]  /*a870*/  LDGSTS.E.BYPASS.LTC128B.128 [R21+0x3400], desc[UR36][R4.64+0x80], !P0 ;  /* 0x0340008004157fae */ /* 0x000fe2000c101d64 */
[----:B------:R-:W-:-:S13]  /*a880*/  ISETP.LT.OR P0, PT, R35, 0x1, !P1 ;  /* 0x000000012300780c */ /* 0x000fda0004f01670 */
[----:B------:R-:W-:Y:S01]  /*a890*/  LDGSTS.E.BYPASS.LTC128B.128 [R21+0x6400], desc[UR36][R4.64+0x100], !P0 ;  /* 0x0640010004157fae */ /* 0x000fe2000c101d64 */
[----:B------:R-:W-:-:S04]  /*a8a0*/  LOP3.LUT P0, RZ, R6, 0x8, RZ, 0xc0, !PT ;  /* 0x0000000806ff7812 */ /* 0x000fc8000780c0ff */
[----:B------:R-:W-:-:S13]  /*a8b0*/  ISETP.LT.OR P3, PT, R35, 0x1, !P0 ;  /* 0x000000012300780c */ /* 0x000fda0004761670 */
[----:B------:R2:W-:Y:S01]  /*a8c0*/  LDGSTS.E.BYPASS.LTC128B.128 [R21+0x9400], desc[UR36][R4.64+0x180], !P3 ;  /* 0x0940018004157fae */ /* 0x0005e2000d901d64 */
[----:B0-----:R-:W-:-:S03]  /*a8d0*/  IADD3 R6, P3, R14, R24, RZ ;  /* 0x000000180e067210 */ /* 0x001fc60007f7e0ff */
[----:B------:R-:W2:Y:S01]  /*a8e0*/  SHFL.IDX PT, R14, R17, 0x4, 0x181f ;  /* 0x00981f00110e7f89 */ /* 0x000ea200000e0000 */
[----:B-1----:R-:W-:Y:S02]  /*a8f0*/  IADD3.X R7, RZ, R0, RZ, P3, !PT ;  /* 0x00000000ff077210 */ /* 0x002fe40001ffe4ff */
[C---:B------:R-:W-:Y:S01]  /*a900*/  ISETP.LT.OR P3, PT, R35.reuse, 0x11, P4 ;  /* 0x000000112300780c */ /* 0x040fe20002761670 */
[----:B------:R-:W0:Y:S04]  /*a910*/  SHFL.IDX PT, R0, R3, 0x4, 0x181f ;  /* 0x00981f0003007f89 */ /* 0x000e2800000e0000 */
[----:B------:R-:W1:Y:S08]  /*a920*/  SHFL.IDX PT, R3, R3, 0x5, 0x181f ;  /* 0x00b81f0003037f89 */ /* 0x000e7000000e0000 */
[----:B------:R-:W-:Y:S01]  /*a930*/  LDGSTS.E.BYPASS.LTC128B.128 [R21+0xc00], desc[UR36][R10.64], !P3 ;  /* 0x00c000000a157fae */ /* 0x000fe2000d901d64 */
[----:B------:R-:W-:-:S13]  /*a940*/  ISETP.LT.OR P3, PT, R35, 0x11, !P2 ;  /* 0x000000112300780c */ /* 0x000fda0005761670 */
[----:B------:R-:W-:Y:S01]  /*a950*/  LDGSTS.E.BYPASS.LTC128B.128 [R21+0x3c00], desc[UR36][R10.64+0x80], !P3 ;  /* 0x03c000800a157fae */ /* 0x000fe2000d901d64 */
[----:B------:R-:W-:-:S13]  /*a960*/  ISETP.LT.OR P3, PT, R35, 0x11, !P1 ;  /* 0x000000112300780c */ /* 0x000fda0004f61670 */
[----:B------:R-:W-:Y:S01]  /*a970*/  LDGSTS.E.BYPASS.LTC128B.128 [R21+0x6c00], desc[UR36][R10.64+0x100], !P3 ;  /* 0x06c001000a157fae */ /* 0x000fe2000d901d64 */
[----:B------:R-:W-:-:S13]  /*a980*/  ISETP.LT.OR P3, PT, R35, 0x11, !P0 ;  /* 0x000000112300780c */ /* 0x000fda0004761670 */
[----:B------:R-:W-:Y:S01]  /*a990*/  LDGSTS.E.BYPASS.LTC128B.128 [R21+0x9c00], desc[UR36][R10.64+0x180], !P3 ;  /* 0x09c001800a157fae */ /* 0x000fe2000d901d64 */
[----:B--2---:R-:W-:-:S03]  /*a9a0*/  IADD3 R4, P3, R14, R24, RZ ;  /* 0x000000180e047210 */ /* 0x004fc60007f7e0ff */
[----:B------:R2:W3:Y:S02]  /*a9b0*/  SHFL.IDX PT, R14, R17, 0x5, 0x181f ;  /* 0x00b81f00110e7f89 */ /* 0x0004e400000e0000 */
[----:B0-----:R-:W-:Y:S01]  /*a9c0*/  IMAD.X R5, RZ, RZ, R0, P3 ;  /* 0x000000ffff057224 */ /* 0x001fe200018e0600 */
[----:B------:R-:W-:Y:S02]  /*a9d0*/  ISETP.LT.OR P3, PT, R35, 0x21, P4 ;  /* 0x000000212300780c */ /* 0x000fe40002761670 */
[----:B------:R-:W-:-:S11]  /*a9e0*/  IADD3 R0, R21, 0x400, RZ ;  /* 0x0000040015007810 */ /* 0x000fd60007ffe0ff */
[----:B------:R-:W-:Y:S01]  /*a9f0*/  LDGSTS.E.BYPASS.LTC128B.128 [R21+0x1400], desc[UR36][R8.64], !P3 ;  /* 0x0140000008157fae */ /* 0x000fe2000d901d64 */
[----:B------:R-:W-:-:S13]  /*aa00*/  ISETP.LT.OR P3, PT, R35, 0x21, !P2 ;  /* 0x000000212300780c */ /* 0x000fda0005761670 */
[----:B------:R-:W-:Y:S01]  /*aa10*/  LDGSTS.E.BYPASS.LTC128B.128 [R21+0x4400], desc[UR36][R8.64+0x80], !P3 ;  /* 0x0440008008157fae */ /* 0x000fe2000d901d64 */
[----:B------:R-:W-:-:S13]  /*aa20*/  ISETP.LT.OR P3, PT, R35, 0x21, !P1 ;  /* 0x000000212300780c */ /* 0x000fda0004f61670 */
[----:B------:R-:W-:Y:S01]  /*aa30*/  LDGSTS.E.BYPASS.LTC128B.128 [R21+0x7400], desc[UR36][R8.64+0x100], !P3 ;  /* 0x0740010008157fae */ /* 0x000fe2000d901d64 */
[----:B------:R-:W-:-:S13]  /*aa40*/  ISETP.LT.OR P3, PT, R35, 0x21, !P0 ;  /* 0x000000212300780c */ /* 0x000fda0004761670 */
[----:B------:R0:W-:Y:S01]  /*aa50*/  LDGSTS.E.BYPASS.LTC128B.128 [R21+0xa400], desc[UR36][R8.64+0x180], !P3 ;  /* 0x0a40018008157fae */ /* 0x0001e2000d901d64 */
[----:B------:R-:W-:Y:S01]  /*aa60*/  ISETP.LT.OR P3, PT, R35, 0x31, P4 ;  /* 0x000000312300780c */ /* 0x000fe20002761670 */
[----:B0-----:R-:W-:-:S12]  /*aa70*/  IMAD.MOV.U32 R8, RZ, RZ, RZ ;  /* 0x000000ffff087224 */ /* 0x001fd800078e00ff */
[----:B------:R2:W-:Y:S01]  /*aa80*/  LDGSTS.E.BYPASS.LTC128B.128 [R21+0x1c00], desc[UR36][R6.64], !P3 ;  /* 0x01c0000006157fae */ /* 0x0005e2000d901d64 */
[----:B------:R-:W-:-:S13]  /*aa90*/  ISETP.LT.OR P3, PT, R35, 0x31, !P2 ;  /* 0x000000312300780c */ /* 0x000fda0005761670 */
[----:B------:R2:W-:Y:S01]  /*aaa0*/  LDGSTS.E.BYPASS.LTC128B.128 [R21+0x4c00], desc[UR36][R6.64+0x80], !P3 ;  /* 0x04c0008006157fae */ /* 0x0005e2000d901d64 */
[----:B------:R-:W-:-:S13]  /*aab0*/  ISETP.LT.OR P3, PT, R35, 0x31, !P1 ;  /* 0x000000312300780c */ /* 0x000fda0004f61670 */
[----:B------:R2:W-:Y:S01]  /*aac0*/  LDGSTS.E.BYPASS.LTC128B.128 [R21+0x7c00], desc[UR36][R6.64+0x100], !P3 ;  /* 0x07c0010006157fae */ /* 0x0005e2000d901d64 */
[----:B------:R-:W-:-:S13]  /*aad0*/  ISETP.LT.OR P3, PT, R35, 0x31, !P0 ;  /* 0x000000312300780c */ /* 0x000fda0004761670 */
[----:B------:R2:W-:Y:S01]  /*aae0*/  LDGSTS.E.BYPASS.LTC128B.128 [R21+0xac00], desc[UR36][R6.64+0x180], !P3 ;  /* 0x0ac0018006157fae */ /* 0x0005e2000d901d64 */
[----:B------:R-:W-:-:S13]  /*aaf0*/  ISETP.LT.OR P3, PT, R35, 0x41, P4 ;  /* 0x000000412300780c */ /* 0x000fda0002761670 */
[----:B------:R2:W-:Y:S01]  /*ab00*/  LDGSTS.E.BYPASS.LTC128B.128 [R21+0x2400], desc[UR36][R4.64], !P3 ;  /* 0x0240000004157fae */ /* 0x0005e2000d901d64 */
[----:B------:R-:W-:-:S13]  /*ab10*/  ISETP.LT.OR P3, PT, R35, 0x41, !P2 ;  /* 0x000000412300780c */ /* 0x000fda0005761670 */
[----:B------:R2:W-:Y:S01]  /*ab20*/  LDGSTS.E.BYPASS.LTC128B.128 [R21+0x5400], desc[UR36][R4.64+0x80], !P3 ;  /* 0x0540008004157fae */ /* 0x0005e2000d901d64 */
[----:B------:R-:W-:-:S13]  /*ab30*/  ISETP.LT.OR P3, PT, R35, 0x41, !P1 ;  /* 0x000000412300780c */ /* 0x000fda0004f61670 */
[----:B------:R2:W-:Y:S01]  /*ab40*/  LDGSTS.E.BYPASS.LTC128B.128 [R21+0x8400], desc[UR36][R4.64+0x100], !P3 ;  /* 0x0840010004157fae */ /* 0x0005e2000d901d64 */
[----:B------:R-:W-:-:S13]  /*ab50*/  ISETP.LT.OR P3, PT, R35, 0x41, !P0 ;  /* 0x000000412300780c */ /* 0x000fda0004761670 */
[----:B-1-3--:R2:W-:Y:S02]  /*ab60*/  LDGSTS.E.BYPASS.LTC128B.128 [R21+0xb400], desc[UR36][R4.64+0x180], !P3 ;  /* 0x0b40018004157fae */ /* 0x00a5e4000d901d64 */
.L_x_134:
[----:B0-2---:R-:W-:Y:S02]  /*ab70*/  IADD3 R4, P3, R14, R24, RZ ;  /* 0x000000180e047210 */ /* 0x005fe40007f7e0ff */
[C---:B------:R-:W-:Y:S02]  /*ab80*/  ISETP.LT.OR P2, PT, R35.reuse, 0x51, !P2 ;  /* 0x000000512300780c */ /* 0x040fe40005741670 */
[C---:B------:R-:W-:Y:S01]  /*ab90*/  ISETP.LT.OR P1, PT, R35.reuse, 0x51, !P1 ;  /* 0x000000512300780c */ /* 0x040fe20004f21670 */
[----:B------:R-:W-:Y:S01]  /*aba0*/  IMAD.X R5, RZ, RZ, R3, P3 ;  /* 0x000000ffff057224 */ /* 0x000fe200018e0603 */
[C---:B------:R-:W-:Y:S02]  /*abb0*/  ISETP.LT.OR P3, PT, R35.reuse, 0x51, P4 ;  /* 0x000000512300780c */ /* 0x040fe40002761670 */
[----:B------:R-:W-:-:S11]  /*abc0*/  ISETP.LT.OR P0, PT, R35, 0x51, !P0 ;  /* 0x000000512300780c */ /* 0x000fd60004701670 */
[----:B------:R-:W-:Y:S01]  /*abd0*/  @!PT LDS RZ, [RZ] ;  /* 0x00000000fffff984 */ /* 0x000fe20000000800 */
[----:B------:R-:W-:Y:S01]  /*abe0*/  @!PT LDS RZ, [RZ] ;  /* 0x00000000fffff984 */ /* 0x000fe20000000800 */
[----:B------:R-:W-:Y:S01]  /*abf0*/  @!PT LDS RZ, [RZ] ;  /* 0x00000000fffff984 */ /* 0x000fe20000000800 */
[----:B------:R0:W-:Y:S04]  /*ac00*/  LDGSTS.E.BYPASS.LTC128B.128 [R21+0x2c00], desc[UR36][R4.64], !P3 ;  /* 0x02c0000004157fae */ /* 0x0001e8000d901d64 */
[----:B------:R0:W-:Y:S04]  /*ac10*/  LDGSTS.E.BYPASS.LTC128B.128 [R21+0x5c00], desc[UR36][R4.64+0x80], !P2 ;  /* 0x05c0008004157fae */ /* 0x0001e8000d101d64 */
[----:B------:R0:W-:Y:S04]  /*ac20*/  LDGSTS.E.BYPASS.LTC128B.128 [R21+0x8c00], desc[UR36][R4.64+0x100], !P1 ;  /* 0x08c0010004157fae */ /* 0x0001e8000c901d64 */
[----:B------:R0:W-:Y:S01]  /*ac30*/  LDGSTS.E.BYPASS.LTC128B.128 [R21+0xbc00], desc[UR36][R4.64+0x180], !P0 ;  /* 0x0bc0018004157fae */ /* 0x0001e2000c101d64 */
[----:B------:R-:W-:Y:S01]  /*ac40*/  NOP ;  /* 0x0000000000007918 */ /* 0x000fe20000000000 */
[----:B------:R-:W-:Y:S02]  /*ac50*/  SYNCS.ARRIVE.TRANS64.RED.A0T1 RZ, [UR43+0x22850], RZ ;  /* 0x022850ffffff79a7 */ /* 0x000fe4000820042b */
[----:B------:R-:W-:Y:S01]  /*ac60*/  ARRIVES.LDGSTSBAR.64.TRANSCNT [UR43+0x22850] ;  /* 0x02285000ff0079b0 */ /* 0x000fe20008000aab */
[----:B------:R-:W-:Y:S01]  /*ac70*/  NOP ;  /* 0x0000000000007918 */ /* 0x000fe20000000000 */
[----:B------:R-:W-:-:S13]  /*ac80*/  ISETP.NE.AND P4, PT, R34, 0x3, PT ;  /* 0x000000032200780c */ /* 0x000fda0003f85270 */
[----:B0-----:R-:W-:Y:S05]  /*ac90*/  @!P4 BRA `(.L_x_56) ;  /* 0x000000000004c947 */ /* 0x001fea0003800000 */
[----:B------:R-:W-:Y:S01]  /*aca0*/  BPT.TRAP 0x1 ;  /* 0x000000040000795c */ /* 0x000fe20000300000 */
.L_x_56:
[----:B------:R-:W-:Y:S01]  /*acb0*/  UIADD3 UR4, UR46, -0x2, URZ ;  /* 0xfffffffe2e047890 */ /* 0x000fe2000fffe03f */
[----:B------:R-:W-:Y:S01]  /*acc0*/  SYNCS.ARRIVE.TRANS64.A1T0 RZ, [UR43+0x22850], RZ ;  /* 0x022850ffffff79a7 */ /* 0x000fe2000810002b */
[----:B------:R-:W-:Y:S01]  /*acd0*/  BSSY B0, `(.L_x_40) ;  /* 0x00000e7000007945 */ /* 0x000fe20003800000 */
[----:B------:R-:W-:Y:S01]  /*ace0*/  IMAD.MOV.U32 R20, RZ, RZ, 0x1 ;  /* 0x00000001ff147424 */ /* 0x000fe200078e00ff */
[----:B------:R-:W-:Y:S01]  /*acf0*/  UISETP.GE.AND UP0, UPT, UR4, UR45, UPT ;  /* 0x0000002d0400728c */ /* 0x000fe2000bf06270 */
[----:B------:R-:W-:-:S05]  /*ad00*/  MOV R21, 0x1 ;  /* 0x0000000100157802 */ /* 0x000fca0000000f00 */
[----:B------:R-:W-:-:S13]  /*ad10*/  PLOP3.LUT P0, PT, PT, PT, UP0, 0x40, 0x0 ;  /* 0x000000000000781c */ /* 0x000fda0003f0e808 */
[----:B------:R-:W-:Y:S05]  /*ad20*/  @P0 BRA `(.L_x_57) ;  /* 0x0000000c00840947 */ /* 0x000fea0003800000 */
[----:B------:R-:W-:Y:S01]  /*ad30*/  UIADD3 UR4, UR44, 0x1, URZ ;  /* 0x000000012c047890 */ /* 0x000fe2000fffe03f */
[----:B------:R-:W-:Y:S01]  /*ad40*/  IADD3 R27, R28, R31, R27 ;  /* 0x0000001f1c1b7210 */ /* 0x000fe20007ffe01b */
[----:B------:R-:W-:Y:S01]  /*ad50*/  IMAD.MOV.U32 R21, RZ, RZ, 0x1 ;  /* 0x00000001ff157424 */ /* 0x000fe200078e00ff */
[----:B------:R-:W-:Y:S01]  /*ad60*/  LOP3.LUT R4, RZ, UR42, RZ, 0x33, !PT ;  /* 0x0000002aff047c12 */ /* 0x000fe2000f8e33ff */
[----:B------:R-:W-:Y:S01]  /*ad70*/  UIMAD UR4, UR4, UR38, URZ ;  /* 0x00000026040472a4 */ /* 0x000fe2000f8e023f */
[----:B------:R-:W-:Y:S01]  /*ad80*/  MOV R20, 0x1 ;  /* 0x0000000100147802 */ /* 0x000fe20000000f00 */
[----:B------:R-:W-:-:S04]  /*ad90*/  VIADD R36, R27, 0xfffffee0 ;  /* 0xfffffee01b247836 */ /* 0x000fc80000000000 */
[----:B------:R-:W-:-:S04]  /*ada0*/  LOP3.LUT R3, RZ, UR4, RZ, 0x33, !PT ;  /* 0x00000004ff037c12 */ /* 0x000fc8000f8e33ff */
[----:B------:R-:W-:-:S04]  /*adb0*/  VIMNMX R3, R3, R4, !PT ;  /* 0x0000000403037248 */ /* 0x000fc80007fe0100 */
[C---:B------:R-:W-:Y:S01]  /*adc0*/  IADD3 R35, -R3.reuse, -0x2, RZ ;  /* 0xfffffffe03237810 */ /* 0x040fe20007ffe1ff */
[----:B------:R-:W-:-:S07]  /*add0*/  IMAD R36, R3, -0x60, R36 ;  /* 0xffffffa003247824 */ /* 0x000fce00078e0224 */
.L_x_72:
[----:B------:R-:W-:Y:S01]  /*ade0*/  ISETP.NE.AND P1, PT, R29, 0x1, PT ;  /* 0x000000011d00780c */ /* 0x000fe20003f25270 */
[----:B------:R-:W-:Y:S01]  /*adf0*/  BSSY B1, `(.L_x_58) ;  /* 0x0000014000017945 */ /* 0x000fe20003800000 */
[----:B------:R-:W-:Y:S01]  /*ae00*/  ISETP.GT.U32.AND P0, PT, R26, 0x5f, PT ;  /* 0x0000005f1a00780c */ /* 0x000fe20003f04070 */
[----:B------:R-:W-:-:S10]  /*ae10*/  IMAD.MOV.U32 R33, RZ, RZ, RZ ;  /* 0x000000ffff217224 */ /* 0x000fd400078e00ff */
[----:B0-----:R-:W0:Y:S08]  /*ae20*/  @P1 LDC R3, c[0x0][0x434] ;  /* 0x00010d00ff031b82 */ /* 0x001e300000000800 */
[----:B------:R-:W1:Y:S01]  /*ae30*/  @P1 LDC R5, c[0x0][0x438] ;  /* 0x00010e00ff051b82 */ /* 0x000e620000000800 */
[----:B0-----:R-:W-:-:S04]  /*ae40*/  @P1 IMAD.HI.U32 R4, R36, R3, RZ ;  /* 0x0000000324041227 */ /* 0x001fc800078e00ff */
[----:B------:R-:W-:Y:S01]  /*ae50*/  IMAD.MOV.U32 R3, RZ, RZ, R36 ;  /* 0x000000ffff037224 */ /* 0x000fe200078e0024 */
[----:B-1----:R-:W-:Y:S01]  /*ae60*/  @P1 SHF.R.U32.HI R3, RZ, R5, R4 ;  /* 0x00000005ff031219 */ /* 0x002fe20000011604 */
[----:B--23--:R-:W-:Y:S06]  /*ae70*/  @P0 BRA `(.L_x_59) ;  /* 0x00000000002c0947 */ /* 0x00cfec0003800000 */
[----:B------:R-:W-:Y:S01]  /*ae80*/  SHF.R.S32.HI R5, RZ, 0x1f, R3 ;  /* 0x0000001fff057819 */ /* 0x000fe20000011403 */
[----:B------:R-:W-:Y:S01]  /*ae90*/  ULDC.64 UR4, c[0x0][0x428] ;  /* 0x00010a0000047ab9 */ /* 0x000fe20000000a00 */
[----:B------:R-:W-:Y:S01]  /*aea0*/  MOV R4, R3 ;  /* 0x0000000300047202 */ /* 0x000fe20000000f00 */
[----:B------:R-:W-:-:S04]  /*aeb0*/  IMAD R9, R25, UR4, RZ ;  /* 0x0000000419097c24 */ /* 0x000fc8000f8e02ff */
[----:B------:R-:W-:-:S04]  /*aec0*/  IMAD.WIDE.U32 R6, R30, UR4, R4 ;  /* 0x000000041e067c25 */ /* 0x000fc8000f8e0004 */
[----:B------:R-:W-:Y:S01]  /*aed0*/  IMAD R5, R30, UR5, R9 ;  /* 0x000000051e057c24 */ /* 0x000fe2000f8e0209 */
[----:B------:R-:W-:Y:S02]  /*aee0*/  ULDC.64 UR4, c[0x0][0x418] ;  /* 0x0001060000047ab9 */ /* 0x000fe40000000a00 */
[----:B------:R-:W-:Y:S01]  /*aef0*/  LEA R4, P0, R6, UR4, 0x2 ;  /* 0x0000000406047c11 */ /* 0x000fe2000f8010ff */
[----:B------:R-:W-:-:S05]  /*af00*/  IMAD.IADD R5, R5, 0x1, R7 ;  /* 0x0000000105057824 */ /* 0x000fca00078e0207 */
[----:B------:R-:W-:-:S05]  /*af10*/  LEA.HI.X R5, R6, UR5, R5, 0x2, P0 ;  /* 0x0000000506057c11 */ /* 0x000fca00080f1405 */
[----:B------:R0:W5:Y:S02]  /*af20*/  LDG.E R33, desc[UR36][R4.64] ;  /* 0x0000002404217981 */ /* 0x000164000c1e1900 */
.L_x_59:
[----:B------:R-:W-:Y:S05]  /*af30*/  BSYNC B1 ;  /* 0x0000000000017941 */ /* 0x000fea0003800000 */
.L_x_58:
[----:B------:R-:W-:-:S13]  /*af40*/  ISETP.NE.AND P0, PT, R34, 0x3, PT ;  /* 0x000000032200780c */ /* 0x000fda0003f05270 */
[----:B------:R-:W-:Y:S05]  /*af50*/  @!P0 BRA `(.L_x_60) ;  /* 0x0000000000048947 */ /* 0x000fea0003800000 */
[----:B------:R-:W-:Y:S01]  /*af60*/  BPT.TRAP 0x1 ;  /* 0x000000040000795c */ /* 0x000fe20000300000 */
.L_x_60:
[----:B------:R-:W-:Y:S01]  /*af70*/  LEA R32, R21, UR43, 0x3 ;  /* 0x0000002b15207c11 */ /* 0x000fe2000f8e18ff */
[----:B------:R-:W-:Y:S01]  /*af80*/  BSSY B1, `(.L_x_61) ;  /* 0x0000004000017945 */ /* 0x000fe20003800000 */
[----:B------:R-:W-:-:S04]  /*af90*/  SHF.L.U32 R31, R20, 0x1f, RZ ;  /* 0x0000001f141f7819 */ /* 0x000fc800000006ff */
[----:B------:R-:W1:Y:S02]  /*afa0*/  SYNCS.PHASECHK.TRANS64.TRYWAIT P0, [R32+URZ+0x22840], R31 ;  /* 0x0228401f200075a7 */ /* 0x000e64000800017f */
[----:B-1----:R-:W-:Y:S05]  /*afb0*/  @!P0 BRA `(.L_x_62) ;  /* 0x0000002c00008947 */ /* 0x002fea0003800000 */
.L_x_135:
[----:B------:R-:W-:Y:S05]  /*afc0*/  BSYNC B1 ;  /* 0x0000000000017941 */ /* 0x000fea0003800000 */
.L_x_61:
[----:B------:R-:W-:Y:S01]  /*afd0*/  ULDC UR4, c[0x0][0x430] ;  /* 0x00010c0000047ab9 */ /* 0x000fe20000000800 */
[----:B-----5:R-:W-:Y:S01]  /*afe0*/  SHF.R.S32.HI R22, RZ, 0x1f, R33 ;  /* 0x0000001fff167819 */ /* 0x020fe20000011421 */
[----:B------:R-:W-:Y:S01]  /*aff0*/  UIADD3 UR4, -UR4, URZ, URZ ;  /* 0x0000003f04047290 */ /* 0x000fe2000fffe13f */
[----:B------:R-:W-:Y:S01]  /*b000*/  LOP3.LUT P1, RZ, R23, 0x2, RZ, 0xc0, !PT ;  /* 0x0000000217ff7812 */ /* 0x000fe2000782c0ff */
[----:B------:R-:W-:Y:S01]  /*b010*/  ULDC.64 UR6, c[0x0][0x310] ;  /* 0x0000c40000067ab9 */ /* 0x000fe20000000a00 */
[----:B------:R-:W-:Y:S02]  /*b020*/  IMAD R17, R21, 0x1800, R16 ;  /* 0x0000180015117824 */ /* 0x000fe400078e0210 */
[----:B------:R-:W-:Y:S02]  /*b030*/  IMAD R6, R22, UR6, RZ ;  /* 0x0000000616067c24 */ /* 0x000fe4000f8e02ff */
[----:B------:R-:W-:Y:S01]  /*b040*/  IMAD R28, R3, UR4, R36 ;  /* 0x00000004031c7c24 */ /* 0x000fe2000f8e0224 */
[----:B------:R-:W-:-:S03]  /*b050*/  ULDC.64 UR4, c[0x0][0x300] ;  /* 0x0000c00000047ab9 */ /* 0x000fc60000000a00 */
[----:B0-----:R-:W-:Y:S01]  /*b060*/  IMAD.WIDE.U32 R4, R28, UR4, RZ ;  /* 0x000000041c047c25 */ /* 0x001fe2000f8e00ff */
[----:B------:R-:W-:-:S05]  /*b070*/  SHF.R.S32.HI R27, RZ, 0x1f, R28 ;  /* 0x0000001fff1b7819 */ /* 0x000fca000001141c */
[----:B------:R-:W-:Y:S01]  /*b080*/  IMAD R3, R27, UR4, RZ ;  /* 0x000000041b037c24 */ /* 0x000fe2000f8e02ff */
[----:B------:R-:W-:-:S03]  /*b090*/  R2UR UR4, R19 ;  /* 0x00000000130472ca */ /* 0x000fc600000e0000 */
[----:B------:R-:W-:-:S04]  /*b0a0*/  IMAD R3, R28, UR5, R3 ;  /* 0x000000051c037c24 */ /* 0x000fc8000f8e0203 */
[----:B------:R-:W-:Y:S02]  /*b0b0*/  IMAD.IADD R5, R5, 0x1, R3 ;  /* 0x0000000105057824 */ /* 0x000fe400078e0203 */
[C---:B------:R-:W-:Y:S02]  /*b0c0*/  IMAD R3, R33.reuse, UR7, R6 ;  /* 0x0000000721037c24 */ /* 0x040fe4000f8e0206 */
[----:B------:R-:W-:Y:S01]  /*b0d0*/  IMAD.WIDE.U32 R4, R33, UR6, R4 ;  /* 0x0000000621047c25 */ /* 0x000fe2000f8e0004 */
[----:B------:R-:W-:Y:S02]  /*b0e0*/  ULDC.64 UR6, c[0x0][0x308] ;  /* 0x0000c20000067ab9 */ /* 0x000fe40000000a00 */
[----:B------:R-:W-:Y:S02]  /*b0f0*/  UIMAD UR4, UR4, UR6, URZ ;  /* 0x00000006040472a4 */ /* 0x000fe4000f8e023f */
[----:B------:R-:W-:Y:S01]  /*b100*/  IADD3 R5, R5, R3, RZ ;  /* 0x0000000305057210 */ /* 0x000fe20007ffe0ff */
[----:B------:R-:W-:Y:S01]  /*b110*/  IMAD.U32 R3, RZ, RZ, UR6 ;  /* 0x00000006ff037e24 */ /* 0x000fe2000f8e00ff */
[----:B------:R-:W-:-:S03]  /*b120*/  UIMAD UR4, UR40, UR7, UR4 ;  /* 0x00000007280472a4 */ /* 0x000fc6000f8e0204 */
[----:B------:R-:W-:Y:S01]  /*b130*/  IMAD.WIDE.U32 R4, R3, UR40, R4 ;  /* 0x0000002803047c25 */ /* 0x000fe2000f8e0004 */
[----:B------:R-:W-:-:S03]  /*b140*/  ULDC.64 UR6, c[0x0][0x2e8] ;  /* 0x0000ba0000067ab9 */ /* 0x000fc60000000a00 */
[----:B------:R-:W-:Y:S01]  /*b150*/  VIADD R3, R5, UR4 ;  /* 0x0000000405037c36 */ /* 0x000fe20008000000 */
[----:B------:R-:W-:Y:S01]  /*b160*/  LEA R10, P0, R4, UR6, 0x1 ;  /* 0x00000006040a7c11 */ /* 0x000fe2000f8008ff */
[----:B------:R-:W-:-:S03]  /*b170*/  UMOV UR4, 0xffffffff ;  /* 0xffffffff00047882 */ /* 0x000fc60000000000 */
[----:B------:R-:W-:Y:S01]  /*b180*/  LEA.HI.X R3, R4, UR7, R3, 0x1, P0 ;  /* 0x0000000704037c11 */ /* 0x000fe200080f0c03 */
[----:B------:R-:W-:Y:S08]  /*b190*/  BRA.DIV UR4, `(.L_x_63) ;  /* 0x0000002a049c7947 */ /* 0x000ff0000b800000 */
[----:B------:R-:W0:Y:S01]  /*b1a0*/  SHFL.IDX PT, R14, R10, RZ, 0x181f ;  /* 0x00181fff0a0e7589 */ /* 0x000e2200000e0000 */
[----:B------:R-:W-:-:S03]  /*b1b0*/  LEA R17, R17, UR43, 0x1 ;  /* 0x0000002b11117c11 */ /* 0x000fc6000f8e08ff */
[----:B------:R-:W2:Y:S04]  /*b1c0*/  SHFL.IDX PT, R5, R3, RZ, 0x181f ;  /* 0x00181fff03057589 */ /* 0x000ea800000e0000 */
[----:B------:R-:W-:Y:S04]  /*b1d0*/  SHFL.IDX PT, R7, R3, 0x1, 0x181f ;  /* 0x00381f0003077f89 */ /* 0x000fe800000e0000 */
[----:B------:R-:W-:Y:S04]  /*b1e0*/  SHFL.IDX PT, R4, R3, 0x2, 0x181f ;  /* 0x00581f0003047f89 */ /* 0x000fe800000e0000 */
[----:B------:R-:W-:Y:S04]  /*b1f0*/  SHFL.IDX PT, R18, R3, 0x4, 0x181f ;  /* 0x00981f0003127f89 */ /* 0x000fe800000e0000 */
[----:B------:R-:W-:Y:S01]  /*b200*/  SHFL.IDX PT, R37, R10, 0x5, 0x181f ;  /* 0x00b81f000a257f89 */ /* 0x000fe200000e0000 */
[----:B0-----:R-:W-:-:S03]  /*b210*/  IADD3 R12, P0, R14, R24, RZ ;  /* 0x000000180e0c7210 */ /* 0x001fc60007f1e0ff */
[----:B------:R-:W0:Y:S01]  /*b220*/  SHFL.IDX PT, R14, R10, 0x1, 0x181f ;  /* 0x00381f000a0e7f89 */ /* 0x000e2200000e0000 */
[----:B--2---:R-:W-:-:S03]  /*b230*/  IADD3.X R13, RZ, R5, RZ, P0, !PT ;  /* 0x00000005ff0d7210 */ /* 0x004fc600007fe4ff */
[----:B------:R-:W-:Y:S04]  /*b240*/  SHFL.IDX PT, R5, R3, 0x3, 0x181f ;  /* 0x00781f0003057f89 */ /* 0x000fe800000e0000 */
[----:B------:R2:W-:Y:S01]  /*b250*/  LDGSTS.E.BYPASS.LTC128B.128 [R17+0x1c400], desc[UR36][R12.64], !P1 ;  /* 0x1c4000000c117fae */ /* 0x0005e2000c901d64 */
[----:B0-----:R-:W-:-:S03]  /*b260*/  IADD3 R8, P0, R14, R24, RZ ;  /* 0x000000180e087210 */ /* 0x001fc60007f1e0ff */
[----:B------:R-:W0:Y:S02]  /*b270*/  SHFL.IDX PT, R14, R10, 0x2, 0x181f ;  /* 0x00581f000a0e7f89 */ /* 0x000e2400000e0000 */
[----:B------:R-:W-:-:S05]  /*b280*/  IMAD.X R9, RZ, RZ, R7, P0 ;  /* 0x000000ffff097224 */ /* 0x000fca00000e0607 */
[----:B------:R2:W-:Y:S01]  /*b290*/  LDGSTS.E.BYPASS.LTC128B.128 [R17+0x1cc00], desc[UR36][R8.64], !P1 ;  /* 0x1cc0000008117fae */ /* 0x0005e2000c901d64 */
[----:B0-----:R-:W-:-:S03]  /*b2a0*/  IADD3 R6, P0, R14, R24, RZ ;  /* 0x000000180e067210 */ /* 0x001fc60007f1e0ff */
[----:B------:R-:W0:Y:S02]  /*b2b0*/  SHFL.IDX PT, R14, R10, 0x3, 0x181f ;  /* 0x00781f000a0e7f89 */ /* 0x000e2400000e0000 */
[----:B------:R-:W-:-:S05]  /*b2c0*/  IMAD.X R7, RZ, RZ, R4, P0 ;  /* 0x000000ffff077224 */ /* 0x000fca00000e0604 */
[----:B------:R2:W-:Y:S01]  /*b2d0*/  LDGSTS.E.BYPASS.LTC128B.128 [R17+0x1d400], desc[UR36][R6.64], !P1 ;  /* 0x1d40000006117fae */ /* 0x0005e2000c901d64 */
[----:B0-----:R-:W-:-:S03]  /*b2e0*/  IADD3 R4, P0, R14, R24, RZ ;  /* 0x000000180e047210 */ /* 0x001fc60007f1e0ff */
[----:B------:R-:W0:Y:S01]  /*b2f0*/  SHFL.IDX PT, R14, R10, 0x4, 0x181f ;  /* 0x00981f000a0e7f89 */ /* 0x000e2200000e0000 */
[----:B------:R-:W-:-:S05]  /*b300*/  IADD3.X R5, RZ, R5, RZ, P0, !PT ;  /* 0x00000005ff057210 */ /* 0x000fca00007fe4ff */
[----:B------:R2:W-:Y:S01]  /*b310*/  LDGSTS.E.BYPASS.LTC128B.128 [R17+0x1dc00], desc[UR36][R4.64], !P1 ;  /* 0x1dc0000004117fae */ /* 0x0005e2000c901d64 */
[----:B0-----:R-:W-:-:S05]  /*b320*/  IADD3 R14, P0, R14, R24, RZ ;  /* 0x000000180e0e7210 */ /* 0x001fca0007f1e0ff */
[----:B------:R-:W-:Y:S02]  /*b330*/  IMAD.X R15, RZ, RZ, R18, P0 ;  /* 0x000000ffff0f7224 */ /* 0x000fe400000e0612 */
[----:B------:R2:W0:Y:S04]  /*b340*/  SHFL.IDX PT, R18, R3, 0x5, 0x181f ;  /* 0x00b81f0003127f89 */ /* 0x00042800000e0000 */
[----:B------:R2:W-:Y:S02]  /*b350*/  LDGSTS.E.BYPASS.LTC128B.128 [R17+0x1e400], desc[UR36][R14.64], !P1 ;  /* 0x1e4000000e117fae */ /* 0x0005e4000c901d64 */
.L_x_149:
[----:B--2---:R-:W-:-:S05]  /*b360*/  IADD3 R4, P0, R37, R24, RZ ;  /* 0x0000001825047210 */ /* 0x004fca0007f1e0ff */
[----:B0-----:R-:W-:Y:S01]  /*b370*/  IMAD.X R5, RZ, RZ, R18, P0 ;  /* 0x000000ffff057224 */ /* 0x001fe200000e0612 */
[----:B------:R-:W-:-:S04]  /*b380*/  PLOP3.LUT P0, PT, PT, PT, PT, 0x80, 0x0 ;  /* 0x000000000000781c */ /* 0x000fc80003f0f070 */
[----:B------:R-:W-:Y:S01]  /*b390*/  @!PT LDS RZ, [RZ] ;  /* 0x00000000fffff984 */ /* 0x000fe20000000800 */
[----:B------:R-:W-:Y:S01]  /*b3a0*/  @!PT LDS RZ, [RZ] ;  /* 0x00000000fffff984 */ /* 0x000fe20000000800 */
[----:B------:R-:W-:Y:S01]  /*b3b0*/  @!PT LDS RZ, [RZ] ;  /* 0x00000000fffff984 */ /* 0x000fe20000000800 */
[----:B------:R0:W-:Y:S01]  /*b3c0*/  LDGSTS.E.BYPASS.LTC128B.128 [R17+0x1ec00], desc[UR36][R4.64], !P1 ;  /* 0x1ec0000004117fae */ /* 0x0001e2000c901d64 */
[----:B------:R-:W-:-:S08]  /*b3d0*/  NOP ;  /* 0x0000000000007918 */ /* 0x000fd00000000000 */
.L_x_64:
[----:B------:R-:W-:Y:S02]  /*b3e0*/  PLOP3.LUT P1, PT, P1, P0, PT, 0xa2, 0x0 ;  /* 0x000000000000781c */ /* 0x000fe40000f21472 */
[----:B------:R-:W-:-:S08]  /*b3f0*/  @P0 R2UR P1, UR4, R32 ;  /* 0x00000000200402ca */ /* 0x000fd00000020000 */
[----:B------:R-:W-:-:S05]  /*b400*/  @P0 PLOP3.LUT P0, PT, P1, PT, PT, 0x80, 0x0 ;  /* 0x000000000000081c */ /* 0x000fca0000f0f070 */
[----:B------:R-:W-:Y:S01]  /*b410*/  @!P1 SYNCS.ARRIVE.TRANS64.RED.A0T1 RZ, [UR4+0x22830], RZ ;  /* 0x022830ffffff99a7 */ /* 0x000fe20008200404 */
[----:B------:R-:W-:Y:S07]  /*b420*/  @!P1 ARRIVES.LDGSTSBAR.64.TRANSCNT [UR4+0x22830] ;  /* 0x02283000ff0099b0 */ /* 0x000fee0008000a84 */
[----:B------:R-:W-:Y:S05]  /*b430*/  @P0 BRA.U.ANY `(.L_x_64) ;  /* 0xfffffffd00e80947 */ /* 0x000fea000393ffff */
[----:B------:R-:W-:Y:S01]  /*b440*/  NOP ;  /* 0x0000000000007918 */ /* 0x000fe20000000000 */
[----:B------:R-:W-:-:S13]  /*b450*/  ISETP.NE.AND P2, PT, R34, 0x3, PT ;  /* 0x000000032200780c */ /* 0x000fda0003f45270 */
[----:B------:R-:W-:Y:S05]  /*b460*/  @!P2 BRA `(.L_x_65) ;  /* 0x000000000004a947 */ /* 0x000fea0003800000 */
[----:B------:R-:W-:Y:S01]  /*b470*/  BPT.TRAP 0x1 ;  /* 0x000000040000795c */ /* 0x000fe20000300000 */
.L_x_65:
[----:B------:R2:W-:Y:S01]  /*b480*/  SYNCS.ARRIVE.TRANS64.A1T0 RZ, [R32+URZ+0x22830], RZ ;  /* 0x022830ff20ff79a7 */ /* 0x0005e2000810003f */
[----:B------:R-:W-:Y:S05]  /*b490*/  @!P2 BRA `(.L_x_66) ;  /* 0x000000000004a947 */ /* 0x000fea0003800000 */
[----:B------:R-:W-:Y:S01]  /*b4a0*/  BPT.TRAP 0x1 ;  /* 0x000000040000795c */ /* 0x000fe20000300000 */
.L_x_66:
[----:B------:R-:W3:Y:S01]  /*b4b0*/  SYNCS.PHASECHK.TRANS64.TRYWAIT P0, [R32+URZ+0x22860], R31 ;  /* 0x0228601f200075a7 */ /* 0x000ee2000800017f */
[----:B------:R-:W-:Y:S04]  /*b4c0*/  BSSY B1, `(.L_x_67) ;  /* 0x0000002000017945 */ /* 0x000fe80003800000 */
[----:B---3--:R-:W-:Y:S05]  /*b4d0*/  @!P0 BRA `(.L_x_68) ;  /* 0x0000002c005c8947 */ /* 0x008fea0003800000 */
.L_x_150:
[----:B------:R-:W-:Y:S05]  /*b4e0*/  BSYNC B1 ;  /* 0x0000000000017941 */ /* 0x000fea0003800000 */
.L_x_67:
[----:B------:R-:W-:Y:S01]  /*b4f0*/  ULDC.64 UR4, c[0x0][0x328] ;  /* 0x0000ca0000047ab9 */ /* 0x000fe20000000a00 */
[----:B------:R-:W-:Y:S01]  /*b500*/  ULDC.64 UR6, c[0x0][0x338] ;  /* 0x0000ce0000067ab9 */ /* 0x000fe20000000a00 */
[----:B------:R-:W-:Y:S01]  /*b510*/  IMAD R27, R27, UR4, RZ ;  /* 0x000000041b1b7c24 */ /* 0x000fe2000f8e02ff */
[----:B------:R-:W-:Y:S01]  /*b520*/  LOP3.LUT P4, RZ, R23, 0x1, RZ, 0xc0, !PT ;  /* 0x0000000117ff7812 */ /* 0x000fe2000788c0ff */
[C---:B0-----:R-:W-:Y:S01]  /*b530*/  IMAD.WIDE.U32 R4, R28.reuse, UR4, RZ ;  /* 0x000000041c047c25 */ /* 0x041fe2000f8e00ff */
[----:B------:R-:W-:Y:S02]  /*b540*/  R2UR UR4, R19 ;  /* 0x00000000130472ca */ /* 0x000fe400000e0000 */
[C---:B------:R-:W-:Y:S01]  /*b550*/  LOP3.LUT P3, RZ, R23.reuse, 0x10, RZ, 0xc0, !PT ;  /* 0x0000001017ff7812 */ /* 0x040fe2000786c0ff */
[----:B------:R-:W-:Y:S01]  /*b560*/  IMAD R27, R28, UR5, R27 ;  /* 0x000000051c1b7c24 */ /* 0x000fe2000f8e021b */
[C---:B------:R-:W-:Y:S01]  /*b570*/  LOP3.LUT P2, RZ, R23.reuse, 0x8, RZ, 0xc0, !PT ;  /* 0x0000000817ff7812 */ /* 0x040fe2000784c0ff */
[----:B------:R-:W-:Y:S01]  /*b580*/  IMAD R22, R22, UR6, RZ ;  /* 0x0000000616167c24 */ /* 0x000fe2000f8e02ff */
[----:B------:R-:W-:-:S02]  /*b590*/  LOP3.LUT P1, RZ, R23, 0x4, RZ, 0xc0, !PT ;  /* 0x0000000417ff7812 */ /* 0x000fc4000782c0ff */
[----:B------:R-:W-:Y:S01]  /*b5a0*/  IADD3 R5, R5, R27, RZ ;  /* 0x0000001b05057210 */ /* 0x000fe20007ffe0ff */
[C---:B------:R-:W-:Y:S02]  /*b5b0*/  IMAD R3, R33.reuse, UR7, R22 ;  /* 0x0000000721037c24 */ /* 0x040fe4000f8e0216 */
        /* <DEDUP_REMOVED lines=10> */
[----:B------:R-:W-:-:S04]  /*b660*/  LEA R3, P0, R4, UR6, 0x1 ;  /* 0x0000000604037c11 */ /* 0x000fc8000f8008ff */
[----:B------:R-:W-:Y:S01]  /*b670*/  LEA.HI.X R18, R4, UR7, R5, 0x1, P0 ;  /* 0x0000000704127c11 */ /* 0x000fe200080f0c05 */
[----:B------:R-:W-:Y:S08]  /*b680*/  BRA.DIV UR4, `(.L_x_69) ;  /* 0x0000002e04047947 */ /* 0x000ff0000b800000 */
[----:B------:R-:W0:Y:S01]  /*b690*/  SHFL.IDX PT, R14, R3, RZ, 0x181f ;  /* 0x00181fff030e7589 */ /* 0x000e2200000e0000 */
[----:B------:R-:W-:-:S03]  /*b6a0*/  IMAD R17, R21, 0xc000, R0 ;  /* 0x0000c00015117824 */ /* 0x000fc600078e0200 */
[----:B------:R-:W4:Y:S04]  /*b6b0*/  SHFL.IDX PT, R5, R18, RZ, 0x181f ;  /* 0x00181fff12057589 */ /* 0x000f2800000e0000 */
[----:B------:R-:W-:Y:S04]  /*b6c0*/  SHFL.IDX PT, R6, R18, 0x1, 0x181f ;  /* 0x00381f0012067f89 */ /* 0x000fe800000e0000 */
[----:B------:R-:W-:Y:S04]  /*b6d0*/  SHFL.IDX PT, R7, R18, 0x3, 0x181f ;  /* 0x00781f0012077f89 */ /* 0x000fe800000e0000 */
[----:B------:R-:W-:Y:S01]  /*b6e0*/  SHFL.IDX PT, R22, R18, 0x4, 0x181f ;  /* 0x00981f0012167f89 */ /* 0x000fe200000e0000 */
[----:B0-----:R-:W-:-:S05]  /*b6f0*/  IADD3 R14, P0, R14, R24, RZ ;  /* 0x000000180e0e7210 */ /* 0x001fca0007f1e0ff */
[----:B----4-:R-:W-:Y:S02]  /*b700*/  IMAD.X R15, RZ, RZ, R5, P0 ;  /* 0x000000ffff0f7224 */ /* 0x010fe400000e0605 */
[----:B------:R-:W0:Y:S04]  /*b710*/  SHFL.IDX PT, R5, R3, 0x1, 0x181f ;  /* 0x00381f0003057f89 */ /* 0x000e2800000e0000 */
[----:B------:R-:W-:Y:S04]  /*b720*/  LDGSTS.E.BYPASS.LTC128B.128 [R17], desc[UR36][R14.64], !P4 ;  /* 0x000000000e117fae */ /* 0x000fe8000e101d64 */
[----:B------:R-:W-:Y:S04]  /*b730*/  LDGSTS.E.BYPASS.LTC128B.128 [R17+0x3000], desc[UR36][R14.64+0x80], !P3 ;  /* 0x030000800e117fae */ /* 0x000fe8000d901d64 */
[----:B------:R-:W-:Y:S04]  /*b740*/  LDGSTS.E.BYPASS.LTC128B.128 [R17+0x6000], desc[UR36][R14.64+0x100], !P2 ;  /* 0x060001000e117fae */ /* 0x000fe8000d101d64 */
[----:B------:R-:W-:Y:S01]  /*b750*/  LDGSTS.E.BYPASS.LTC128B.128 [R17+0x9000], desc[UR36][R14.64+0x180], !P1 ;  /* 0x090001800e117fae */ /* 0x000fe2000c901d64 */
[----:B0-----:R-:W-:-:S03]  /*b760*/  IADD3 R10, P0, R5, R24, RZ ;  /* 0x00000018050a7210 */ /* 0x001fc60007f1e0ff */
[----:B------:R-:W0:Y:S02]  /*b770*/  SHFL.IDX PT, R5, R3, 0x2, 0x181f ;  /* 0x00581f0003057f89 */ /* 0x000e2400000e0000 */
[----:B------:R-:W-:Y:S02]  /*b780*/  IMAD.X R11, RZ, RZ, R6, P0 ;  /* 0x000000ffff0b7224 */ /* 0x000fe400000e0606 */
[----:B------:R-:W4:Y:S04]  /*b790*/  SHFL.IDX PT, R6, R18, 0x2, 0x181f ;  /* 0x00581f0012067f89 */ /* 0x000f2800000e0000 */
[----:B------:R-:W-:Y:S04]  /*b7a0*/  LDGSTS.E.BYPASS.LTC128B.128 [R17+0x800], desc[UR36][R10.64], !P4 ;  /* 0x008000000a117fae */ /* 0x000fe8000e101d64 */
[----:B------:R-:W-:Y:S04]  /*b7b0*/  LDGSTS.E.BYPASS.LTC128B.128 [R17+0x3800], desc[UR36][R10.64+0x80], !P3 ;  /* 0x038000800a117fae */ /* 0x000fe8000d901d64 */
[----:B------:R-:W-:Y:S04]  /*b7c0*/  LDGSTS.E.BYPASS.LTC128B.128 [R17+0x6800], desc[UR36][R10.64+0x100], !P2 ;  /* 0x068001000a117fae */ /* 0x000fe8000d101d64 */
[----:B------:R-:W-:Y:S01]  /*b7d0*/  LDGSTS.E.BYPASS.LTC128B.128 [R17+0x9800], desc[UR36][R10.64+0x180], !P1 ;  /* 0x098001800a117fae */ /* 0x000fe2000c901d64 */
[----:B0-----:R-:W-:-:S03]  /*b7e0*/  IADD3 R8, P0, R5, R24, RZ ;  /* 0x0000001805087210 */ /* 0x001fc60007f1e0ff */
[----:B------:R-:W-:Y:S04]  /*b7f0*/  SHFL.IDX PT, R18, R18, 0x5, 0x181f ;  /* 0x00b81f0012127f89 */ /* 0x000fe800000e0000 */
[----:B------:R-:W0:Y:S01]  /*b800*/  SHFL.IDX PT, R5, R3, 0x3, 0x181f ;  /* 0x00781f0003057f89 */ /* 0x000e2200000e0000 */
[----:B----4-:R-:W-:-:S05]  /*b810*/  IADD3.X R9, RZ, R6, RZ, P0, !PT ;  /* 0x00000006ff097210 */ /* 0x010fca00007fe4ff */
[----:B------:R-:W-:Y:S04]  /*b820*/  LDGSTS.E.BYPASS.LTC128B.128 [R17+0x1000], desc[UR36][R8.64], !P4 ;  /* 0x0100000008117fae */ /* 0x000fe8000e101d64 */
[----:B------:R-:W-:Y:S04]  /*b830*/  LDGSTS.E.BYPASS.LTC128B.128 [R17+0x4000], desc[UR36][R8.64+0x80], !P3 ;  /* 0x0400008008117fae */ /* 0x000fe8000d901d64 */
[----:B------:R-:W-:Y:S04]  /*b840*/  LDGSTS.E.BYPASS.LTC128B.128 [R17+0x7000], desc[UR36][R8.64+0x100], !P2 ;  /* 0x0700010008117fae */ /* 0x000fe8000d101d64 */
[----:B------:R4:W-:Y:S01]  /*b850*/  LDGSTS.E.BYPASS.LTC128B.128 [R17+0xa000], desc[UR36][R8.64+0x180], !P1 ;  /* 0x0a00018008117fae */ /* 0x0009e2000c901d64 */
[----:B0-----:R-:W-:-:S03]  /*b860*/  IADD3 R6, P0, R5, R24, RZ ;  /* 0x0000001805067210 */ /* 0x001fc60007f1e0ff */
[----:B------:R-:W0:Y:S02]  /*b870*/  SHFL.IDX PT, R5, R3, 0x4, 0x181f ;  /* 0x00981f0003057f89 */ /* 0x000e2400000e0000 */
[----:B------:R-:W-:Y:S02]  /*b880*/  IMAD.X R7, RZ, RZ, R7, P0 ;  /* 0x000000ffff077224 */ /* 0x000fe400000e0607 */
[----:B------:R-:W1:Y:S01]  /*b890*/  SHFL.IDX PT, R3, R3, 0x5, 0x181f ;  /* 0x00b81f0003037f89 */ /* 0x000e6200000e0000 */
[----:B----4-:R-:W-:-:S03]  /*b8a0*/  MOV R8, RZ ;  /* 0x000000ff00087202 */ /* 0x010fc60000000f00 */
[----:B------:R4:W-:Y:S04]  /*b8b0*/  LDGSTS.E.BYPASS.LTC128B.128 [R17+0x1800], desc[UR36][R6.64], !P4 ;  /* 0x0180000006117fae */ /* 0x0009e8000e101d64 */
[----:B------:R4:W-:Y:S04]  /*b8c0*/  LDGSTS.E.BYPASS.LTC128B.128 [R17+0x4800], desc[UR36][R6.64+0x80], !P3 ;  /* 0x0480008006117fae */ /* 0x0009e8000d901d64 */
[----:B------:R4:W-:Y:S04]  /*b8d0*/  LDGSTS.E.BYPASS.LTC128B.128 [R17+0x7800], desc[UR36][R6.64+0x100], !P2 ;  /* 0x0780010006117fae */ /* 0x0009e8000d101d64 */
[----:B------:R4:W-:Y:S01]  /*b8e0*/  LDGSTS.E.BYPASS.LTC128B.128 [R17+0xa800], desc[UR36][R6.64+0x180], !P1 ;  /* 0x0a80018006117fae */ /* 0x0009e2000c901d64 */
[----:B0-----:R-:W-:-:S05]  /*b8f0*/  IADD3 R4, P0, R5, R24, RZ ;  /* 0x0000001805047210 */ /* 0x001fca0007f1e0ff */
[----:B------:R-:W-:-:S05]  /*b900*/  IMAD.X R5, RZ, RZ, R22, P0 ;  /* 0x000000ffff057224 */ /* 0x000fca00000e0616 */
[----:B------:R4:W-:Y:S04]  /*b910*/  LDGSTS.E.BYPASS.LTC128B.128 [R17+0x2000], desc[UR36][R4.64], !P4 ;  /* 0x0200000004117fae */ /* 0x0009e8000e101d64 */
[----:B------:R4:W-:Y:S04]  /*b920*/  LDGSTS.E.BYPASS.LTC128B.128 [R17+0x5000], desc[UR36][R4.64+0x80], !P3 ;  /* 0x0500008004117fae */ /* 0x0009e8000d901d64 */
[----:B------:R4:W-:Y:S04]  /*b930*/  LDGSTS.E.BYPASS.LTC128B.128 [R17+0x8000], desc[UR36][R4.64+0x100], !P2 ;  /* 0x0800010004117fae */ /* 0x0009e8000d101d64 */
[----:B-1----:R4:W-:Y:S02]  /*b940*/  LDGSTS.E.BYPASS.LTC128B.128 [R17+0xb000], desc[UR36][R4.64+0x180], !P1 ;  /* 0x0b00018004117fae */ /* 0x0029e4000c901d64 */
.L_x_164:
[----:B----4-:R-:W-:-:S05]  /*b950*/  IADD3 R4, P0, R3, R24, RZ ;  /* 0x0000001803047210 */ /* 0x010fca0007f1e0ff */
[----:B------:R-:W-:Y:S01]  /*b960*/  IMAD.X R5, RZ, RZ, R18, P0 ;  /* 0x000000ffff057224 */ /* 0x000fe200000e0612 */
[----:B------:R-:W-:-:S04]  /*b970*/  PLOP3.LUT P0, PT, PT, PT, PT, 0x80, 0x0 ;  /* 0x000000000000781c */ /* 0x000fc80003f0f070 */
        /* <DEDUP_REMOVED lines=8> */
.L_x_70:
        /* <DEDUP_REMOVED lines=10> */
.L_x_71:
[----:B------:R-:W-:Y:S01]  /*baa0*/  VIADD R21, R21, 0x1 ;  /* 0x0000000115157836 */ /* 0x000fe20000000000 */
[----:B------:R-:W-:Y:S01]  /*bab0*/  IADD3 R35, R35, -0x1, RZ ;  /* 0xffffffff23237810 */ /* 0x000fe20007ffe0ff */
[----:B------:R1:W-:Y:S01]  /*bac0*/  SYNCS.ARRIVE.TRANS64.A1T0 RZ, [R32+URZ+0x22850], RZ ;  /* 0x022850ff20ff79a7 */ /* 0x0003e2000810003f */
[----:B------:R-:W-:Y:S02]  /*bad0*/  VIADD R36, R36, 0xffffffa0 ;  /* 0xffffffa024247836 */ /* 0x000fe40000000000 */
[----:B------:R-:W-:-:S04]  /*bae0*/  ISETP.NE.AND P0, PT, R21, 0x2, PT ;  /* 0x000000021500780c */ /* 0x000fc80003f05270 */
[----:B------:R-:W-:Y:S02]  /*baf0*/  SEL R21, R21, RZ, P0 ;  /* 0x000000ff15157207 */ /* 0x000fe40000000000 */
[----:B------:R-:W-:Y:S02]  /*bb00*/  SEL R3, RZ, 0x1, P0 ;  /* 0x00000001ff037807 */ /* 0x000fe40000000000 */
[----:B------:R-:W-:Y:S02]  /*bb10*/  ISETP.GT.AND P0, PT, R35, UR45, PT ;  /* 0x0000002d23007c0c */ /* 0x000fe4000bf04270 */
[----:B------:R-:W-:-:S11]  /*bb20*/  LOP3.LUT R20, R20, R3, RZ, 0x3c, !PT ;  /* 0x0000000314147212 */ /* 0x000fd600078e3cff */
[----:B-1----:R-:W-:Y:S05]  /*bb30*/  @P0 BRA `(.L_x_72) ;  /* 0xfffffff000a80947 */ /* 0x002fea000383ffff */
.L_x_57:
[----:B------:R-:W-:Y:S05]  /*bb40*/  BSYNC B0 ;  /* 0x0000000000007941 */ /* 0x000fea0003800000 */
.L_x_40:
[----:B------:R-:W0:Y:S01]  /*bb50*/  S2R R3, SR_CgaCtaId ;  /* 0x0000000000037919 */ /* 0x000e220000008800 */
[----:B------:R-:W-:Y:S01]  /*bb60*/  MOV R0, 0x400 ;  /* 0x0000040000007802 */ /* 0x000fe20000000f00 */
[----:B------:R-:W-:Y:S01]  /*bb70*/  BSSY B0, `(.L_x_73) ;  /* 0x0000005000007945 */ /* 0x000fe20003800000 */
[----:B------:R-:W-:Y:S02]  /*bb80*/  SHF.L.U32 R8, R8, 0x1f, RZ ;  /* 0x0000001f08087819 */ /* 0x000fe400000006ff */
[----:B0-----:R-:W-:-:S04]  /*bb90*/  LEA R4, R3, R0, 0x18 ;  /* 0x0000000003047211 */ /* 0x001fc800078ec0ff */
[----:B------:R-:W0:Y:S02]  /*bba0*/  SYNCS.PHASECHK.TRANS64.TRYWAIT P0, [R4+URZ+0x22820], R8 ;  /* 0x02282008040075a7 */ /* 0x000e24000800017f */
[----:B0-----:R-:W-:Y:S05]  /*bbb0*/  @!P0 BRA `(.L_x_74) ;  /* 0x0000002c00988947 */ /* 0x001fea0003800000 */
.L_x_165:
[----:B------:R-:W-:Y:S05]  /*bbc0*/  BSYNC B0 ;  /* 0x0000000000007941 */ /* 0x000fea0003800000 */
.L_x_73:
[----:B------:R-:W-:-:S03]  /*bbd0*/  UMOV UR4, 0xffffffff ;  /* 0xffffffff00047882 */ /* 0x000fc60000000000 */
[----:B------:R-:W-:Y:S05]  /*bbe0*/  BRA.DIV UR4, `(.L_x_75) ;  /* 0x0000002e04a07947 */ /* 0x000fea000b800000 */
[----:B------:R1:W4:Y:S02]  /*bbf0*/  SHFL.IDX PT, R14, R2, RZ, 0x1f ;  /* 0x00001fff020e7589 */ /* 0x00032400000e0000 */
.L_x_168:
[----:B----4-:R-:W-:-:S13]  /*bc00*/  ISETP.NE.AND P0, PT, R14, RZ, PT ;  /* 0x000000ff0e00720c */ /* 0x010fda0003f05270 */
[----:B------:R-:W-:Y:S05]  /*bc10*/  @P0 BRA `(.L_x_8) ;  /* 0x0000000000880947 */ /* 0x000fea0003800000 */
[----:B------:R-:W-:-:S03]  /*bc20*/  UMOV UR4, 0xffffffff ;  /* 0xffffffff00047882 */ /* 0x000fc60000000000 */
[----:B------:R-:W-:Y:S05]  /*bc30*/  BRA.DIV UR4, `(.L_x_76) ;  /* 0x0000002e04b47947 */ /* 0x000fea000b800000 */
[----:B------:R-:W-:-:S13]  /*bc40*/  ELECT P6, URZ, PT ;  /* 0x00000000003f782f */ /* 0x000fda00038c0000 */
.L_x_171:
[----:B------:R-:W-:Y:S05]  /*bc50*/  @!P6 BRA `(.L_x_8) ;  /* 0x000000000078e947 */ /* 0x000fea0003800000 */
[----:B------:R-:W-:-:S06]  /*bc60*/  ULOP3.LUT UR4, UR39, 0x2, URZ, 0xfc, !UPT ;  /* 0x0000000227047892 */ /* 0x000fcc000f8efc3f */
[----:B------:R-:W-:-:S05]  /*bc70*/  IMAD.U32 R0, RZ, RZ, UR4 ;  /* 0x00000004ff007e24 */ /* 0x000fca000f8e00ff */
[----:B------:R-:W-:-:S13]  /*bc80*/  ISETP.NE.AND P0, PT, R0, 0x3, PT ;  /* 0x000000030000780c */ /* 0x000fda0003f05270 */
[----:B------:R-:W-:Y:S05]  /*bc90*/  @!P0 BRA `(.L_x_77) ;  /* 0x0000000000048947 */ /* 0x000fea0003800000 */
[----:B------:R-:W-:Y:S01]  /*bca0*/  BPT.TRAP 0x1 ;  /* 0x000000040000795c */ /* 0x000fe20000300000 */
.L_x_77:
[C---:B------:R-:W-:Y:S01]  /*bcb0*/  LEA R5, R21.reuse, R4, 0x3 ;  /* 0x0000000415057211 */ /* 0x040fe200078e18ff */
[----:B------:R-:W-:Y:S01]  /*bcc0*/  VIADD R21, R21, 0x1 ;  /* 0x0000000115157836 */ /* 0x000fe20000000000 */
[----:B------:R-:W-:-:S04]  /*bcd0*/  SHF.L.U32 R0, R20, 0x1f, RZ ;  /* 0x0000001f14007819 */ /* 0x000fc800000006ff */
[----:B------:R-:W4:Y:S01]  /*bce0*/  SYNCS.PHASECHK.TRANS64.TRYWAIT P1, [R5+URZ+0x22840], R0 ;  /* 0x02284000050075a7 */ /* 0x000f22000802017f */
[----:B------:R-:W-:-:S04]  /*bcf0*/  ISETP.NE.AND P2, PT, R21, 0x2, PT ;  /* 0x000000021500780c */ /* 0x000fc80003f45270 */
[----:B------:R-:W-:Y:S01]  /*bd00*/  SEL R3, RZ, 0x1, P2 ;  /* 0x00000001ff037807 */ /* 0x000fe20001000000 */
[----:B----4-:R-:W-:Y:S08]  /*bd10*/  @!P1 BRA `(.L_x_78) ;  /* 0x0000002c009c9947 */ /* 0x010ff00003800000 */
.L_x_172:
[----:B------:R-:W-:Y:S02]  /*bd20*/  SEL R21, R21, RZ, P2 ;  /* 0x000000ff15157207 */ /* 0x000fe40001000000 */
[----:B-1----:R-:W-:Y:S01]  /*bd30*/  LOP3.LUT R2, R20, R3, RZ, 0x3c, !PT ;  /* 0x0000000314027212 */ /* 0x002fe200078e3cff */
[----:B------:R-:W-:Y:S06]  /*bd40*/  @!P0 BRA `(.L_x_79) ;  /* 0x0000000000048947 */ /* 0x000fec0003800000 */
[----:B------:R-:W-:Y:S01]  /*bd50*/  BPT.TRAP 0x1 ;  /* 0x000000040000795c */ /* 0x000fe20000300000 */
.L_x_79:
[----:B------:R-:W-:Y:S01]  /*bd60*/  IMAD R21, R21, 0x8, R4 ;  /* 0x0000000815157824 */ /* 0x000fe200078e0204 */
[----:B------:R-:W-:-:S04]  /*bd70*/  SHF.L.U32 R2, R2, 0x1f, RZ ;  /* 0x0000001f02027819 */ /* 0x000fc800000006ff */
[----:B------:R-:W1:Y:S02]  /*bd80*/  SYNCS.PHASECHK.TRANS64.TRYWAIT P1, [R21+URZ+0x22840], R2 ;  /* 0x02284002150075a7 */ /* 0x000e64000802017f */
[----:B-1----:R-:W-:Y:S05]  /*bd90*/  @!P1 BRA `(.L_x_80) ;  /* 0x0000002c00909947 */ /* 0x002fea0003800000 */
.L_x_173:
[----:B------:R-:W-:Y:S05]  /*bda0*/  @!P0 BRA `(.L_x_81) ;  /* 0x0000000000048947 */ /* 0x000fea0003800000 */
[----:B------:R-:W-:Y:S01]  /*bdb0*/  BPT.TRAP 0x1 ;  /* 0x000000040000795c */ /* 0x000fe20000300000 */
.L_x_81:
[----:B------:R-:W0:Y:S02]  /*bdc0*/  SYNCS.PHASECHK.TRANS64.TRYWAIT P1, [R5+URZ+0x22860], R0 ;  /* 0x02286000050075a7 */ /* 0x000e24000802017f */
[----:B0-----:R-:W-:Y:S05]  /*bdd0*/  @!P1 BRA `(.L_x_82) ;  /* 0x0000002c00949947 */ /* 0x001fea0003800000 */
.L_x_174:
[----:B------:R-:W-:Y:S05]  /*bde0*/  @!P0 BRA `(.L_x_83) ;  /* 0x0000000000048947 */ /* 0x000fea0003800000 */
[----:B------:R-:W-:Y:S01]  /*bdf0*/  BPT.TRAP 0x1 ;  /* 0x000000040000795c */ /* 0x000fe20000300000 */
.L_x_83:
[----:B------:R0:W0:Y:S02]  /*be00*/  SYNCS.PHASECHK.TRANS64.TRYWAIT P0, [R21+URZ+0x22860], R2 ;  /* 0x02286002150075a7 */ /* 0x000024000800017f */
[----:B0-----:R-:W-:Y:S05]  /*be10*/  @!P0 NANOSLEEP.SYNCS 0x989680 ;  /* 0x009896800000895d */ /* 0x001fea0003900000 */
[----:B------:R-:W0:Y:S02]  /*be20*/  @!P0 SYNCS.PHASECHK.TRANS64 P0, [R21+URZ+0x22860], R2 ;  /* 0x02286002150085a7 */ /* 0x000e24000800007f */
[----:B0-----:R-:W-:Y:S05]  /*be30*/  @!P0 BRA `(.L_x_83) ;  /* 0xfffffffc00f08947 */ /* 0x001fea000383ffff */
.L_x_8:
[----:B------:R-:W-:Y:S05]  /*be40*/  BSYNC B6 ;  /* 0x0000000000067941 */ /* 0x000fea0003800000 */
.L_x_5:
[----:B------:R-:W-:Y:S05]  /*be50*/  EXIT ;  /* 0x000000000000794d */ /* 0x000fea0003800000 */
.L_x_12:
[----:B0-----:R-:W-:-:S04]  /*be60*/  MOV R5, UR41 ;  /* 0x0000002900057c02 */ /* 0x001fc80008000f00 */
[----:B------:R0:W1:Y:S03]  /*be70*/  SYNCS.PHASECHK.TRANS64.TRYWAIT P0, [R5+URZ+0x22800], R8 ;  /* 0x02280008050075a7 */ /* 0x000066000800017f */
[----:B-1----:R-:W-:Y:S05]  /*be80*/  @!P0 NANOSLEEP.SYNCS 0x989680 ;  /* 0x009896800000895d */ /* 0x002fea0003900000 */
[----:B------:R-:W1:Y:S02]  /*be90*/  @!P0 SYNCS.PHASECHK.TRANS64 P0, [R5+URZ+0x22800], R8 ;  /* 0x02280008050085a7 */ /* 0x000e64000800007f */
[----:B-1----:R-:W-:Y:S05]  /*bea0*/  @!P0 BRA `(.L_x_12) ;  /* 0xfffffffc00ec8947 */ /* 0x002fea000383ffff */
[----:B------:R-:W-:Y:S05]  /*beb0*/  BRA `(.L_x_84) ;  /* 0xffffff5400607947 */ /* 0x000fea000383ffff */
.L_x_16:
[----:B0-----:R-:W-:-:S04]  /*bec0*/  IMAD.U32 R5, RZ, RZ, UR41 ;  /* 0x00000029ff057e24 */ /* 0x001fc8000f8e00ff */
[----:B------:R0:W2:Y:S03]  /*bed0*/  SYNCS.PHASECHK.TRANS64.TRYWAIT P1, [R5+URZ+0x22830], R8 ;  /* 0x02283008050075a7 */ /* 0x0000a6000802017f */
[----:B--2---:R-:W-:Y:S05]  /*bee0*/  @!P1 NANOSLEEP.SYNCS 0x989680 ;  /* 0x009896800000995d */ /* 0x004fea0003900000 */
[----:B------:R-:W2:Y:S02]  /*bef0*/  @!P1 SYNCS.PHASECHK.TRANS64 P1, [R5+URZ+0x22830], R8 ;  /* 0x02283008050095a7 */ /* 0x000ea4000802007f */
[----:B--2---:R-:W-:Y:S05]  /*bf00*/  @!P1 BRA `(.L_x_16) ;  /* 0xfffffffc00ec9947 */ /* 0x004fea000383ffff */
[----:B------:R-:W-:Y:S05]  /*bf10*/  BRA `(.L_x_15) ;  /* 0xffffff54007c7947 */ /* 0x000fea000383ffff */
.L_x_21:
[----:B--2---:R-:W-:-:S04]  /*bf20*/  IMAD.U32 R9, RZ, RZ, UR41 ;  /* 0x00000029ff097e24 */ /* 0x004fc8000f8e00ff */
[----:B------:R2:W4:Y:S03]  /*bf30*/  SYNCS.PHASECHK.TRANS64.TRYWAIT P1, [R9+URZ+0x22850], R8 ;  /* 0x02285008090075a7 */ /* 0x000526000802017f */
[----:B----4-:R-:W-:Y:S05]  /*bf40*/  @!P1 NANOSLEEP.SYNCS 0x989680 ;  /* 0x009896800000995d */ /* 0x010fea0003900000 */
[----:B------:R-:W4:Y:S02]  /*bf50*/  @!P1 SYNCS.PHASECHK.TRANS64 P1, [R9+URZ+0x22850], R8 ;  /* 0x02285008090095a7 */ /* 0x000f24000802007f */
[----:B----4-:R-:W-:Y:S05]  /*bf60*/  @!P1 BRA `(.L_x_21) ;  /* 0xfffffffc00ec9947 */ /* 0x010fea000383ffff */
[----:B------:R-:W-:Y:S05]  /*bf70*/  BRA `(.L_x_20) ;  /* 0xffffff7000887947 */ /* 0x000fea000383ffff */
.L_x_27:
[----:B0-----:R-:W-:Y:S01]  /*bf80*/  MOV R0, UR28 ;  /* 0x0000001c00007c02 */ /* 0x001fe20008000f00 */
[----:B------:R-:W-:-:S04]  /*bf90*/  IMAD.U32 R7, RZ, RZ, UR29 ;  /* 0x0000001dff077e24 */ /* 0x000fc8000f8e00ff */
[----:B------:R0:W1:Y:S03]  /*bfa0*/  SYNCS.PHASECHK.TRANS64.TRYWAIT P2, [R0+URZ+0x22830], R7 ;  /* 0x02283007000075a7 */ /* 0x000066000804017f */
[----:B-1----:R-:W-:Y:S05]  /*bfb0*/  @!P2 NANOSLEEP.SYNCS 0x989680 ;  /* 0x009896800000a95d */ /* 0x002fea0003900000 */
[----:B------:R-:W1:Y:S02]  /*bfc0*/  @!P2 SYNCS.PHASECHK.TRANS64 P2, [R0+URZ+0x22830], R7 ;  /* 0x022830070000a5a7 */ /* 0x000e64000804007f */
[----:B-1----:R-:W-:Y:S05]  /*bfd0*/  @!P2 BRA `(.L_x_27) ;  /* 0xfffffffc00e8a947 */ /* 0x002fea000383ffff */
[----:B------:R-:W-:Y:S05]  /*bfe0*/  BRA `(.L_x_26) ;  /* 0xffffff7400b47947 */ /* 0x000fea000383ffff */
.L_x_32:
[----:B0-----:R-:W-:Y:S01]  /*bff0*/  IMAD.U32 R8, RZ, RZ, UR28 ;  /* 0x0000001cff087e24 */ /* 0x001fe2000f8e00ff */
[----:B------:R-:W-:-:S04]  /*c000*/  MOV R9, UR29 ;  /* 0x0000001d00097c02 */ /* 0x000fc80008000f00 */
[----:B------:R0:W1:Y:S03]  /*c010*/  SYNCS.PHASECHK.TRANS64.TRYWAIT P2, [R8+URZ+0x22850], R9 ;  /* 0x02285009080075a7 */ /* 0x000066000804017f */
[----:B-1----:R-:W-:Y:S05]  /*c020*/  @!P2 NANOSLEEP.SYNCS 0x989680 ;  /* 0x009896800000a95d */ /* 0x002fea0003900000 */
[----:B------:R-:W1:Y:S02]  /*c030*/  @!P2 SYNCS.PHASECHK.TRANS64 P2, [R8+URZ+0x22850], R9 ;  /* 0x022850090800a5a7 */ /* 0x000e64000804007f */
[----:B-1----:R-:W-:Y:S05]  /*c040*/  @!P2 BRA `(.L_x_32) ;  /* 0xfffffffc00e8a947 */ /* 0x002fea000383ffff */
[----:B------:R-:W-:Y:S05]  /*c050*/  BRA `(.L_x_31) ;  /* 0xffffff9400507947 */ /* 0x000fea000383ffff */
.L_x_45:
[----:B------:R-:W-:Y:S01]  /*c060*/  IMAD.MOV.U32 R13, RZ, RZ, R2 ;  /* 0x000000ffff0d7224 */ /* 0x000fe200078e0002 */
[----:B------:R-:W-:Y:S01]  /*c070*/  MOV R11, 0x1f ;  /* 0x0000001f000b7802 */ /* 0x000fe20000000f00 */
[----:B------:R-:W-:Y:S02]  /*c080*/  IMAD.MOV.U32 R12, RZ, RZ, RZ ;  /* 0x000000ffff0c7224 */ /* 0x000fe400078e00ff */
[----:B------:R-:W-:-:S07]  /*c090*/  IMAD.MOV.U32 R15, RZ, RZ, -0x1 ;  /* 0xffffffffff0f7424 */ /* 0x000fce00078e00ff */
[----:B-----5:R-:W-:Y:S05]  /*c0a0*/  WARPSYNC.COLLECTIVE R15, `(.L_x_85) ;  /* 0x000000000f087348 */ /* 0x020fea0003c00000 */
[----:B------:R0:W1:Y:S02]  /*c0b0*/  SHFL.IDX P6, R14, R13, R12, R11 ;  /* 0x0000000c0d0e7389 */ /* 0x00006400000c000b */
[----:B01---5:R-:W-:Y:S01]  /*c0c0*/  ENDCOLLECTIVE ;  /* 0x000000000000791b */ /* 0x023fe20003800000 */
.L_x_85:
[----:B------:R-:W-:Y:S05]  /*c0d0*/  BRA `(.L_x_86) ;  /* 0xffffffd000f87947 */ /* 0x000fea000383ffff */
.L_x_47:
[----:B0-----:R-:W-:-:S04]  /*c0e0*/  IMAD.U32 R3, RZ, RZ, UR43 ;  /* 0x0000002bff037e24 */ /* 0x001fc8000f8e00ff */
[----:B------:R0:W1:Y:S03]  /*c0f0*/  SYNCS.PHASECHK.TRANS64.TRYWAIT P0, [R3+URZ+0x22840], R0 ;  /* 0x02284000030075a7 */ /* 0x000066000800017f */
[----:B-1----:R-:W-:Y:S05]  /*c100*/  @!P0 NANOSLEEP.SYNCS 0x989680 ;  /* 0x009896800000895d */ /* 0x002fea0003900000 */
[----:B------:R-:W1:Y:S02]  /*c110*/  @!P0 SYNCS.PHASECHK.TRANS64 P0, [R3+URZ+0x22840], R0 ;  /* 0x02284000030085a7 */ /* 0x000e64000800007f */
[----:B-1----:R-:W-:Y:S05]  /*c120*/  @!P0 BRA `(.L_x_47) ;  /* 0xfffffffc00ec8947 */ /* 0x002fea000383ffff */
[----:B------:R-:W-:Y:S05]  /*c130*/  BRA `(.L_x_87) ;  /* 0xffffffd4003c7947 */ /* 0x000fea000383ffff */
.L_x_48:
[----:B------:R-:W-:Y:S01]  /*c140*/  BSSY B0, `(.L_x_88) ;  /* 0x0000008000007945 */ /* 0x000fe20003800000 */
[----:B------:R-:W-:Y:S01]  /*c150*/  MOV R13, R0 ;  /* 0x00000000000d7202 */ /* 0x000fe20000000f00 */
[----:B------:R-:W-:Y:S01]  /*c160*/  IMAD.MOV.U32 R12, RZ, RZ, RZ ;  /* 0x000000ffff0c7224 */ /* 0x000fe200078e00ff */
[----:B------:R-:W-:Y:S01]  /*c170*/  MOV R15, 0xffffffff ;  /* 0xffffffff000f7802 */ /* 0x000fe20000000f00 */
[----:B------:R-:W-:-:S07]  /*c180*/  IMAD.MOV.U32 R11, RZ, RZ, 0x181f ;  /* 0x0000181fff0b7424 */ /* 0x000fce00078e00ff */
[----:B------:R-:W-:Y:S05]  /*c190*/  WARPSYNC.COLLECTIVE R15, `(.L_x_89) ;  /* 0x000000000f087348 */ /* 0x000fea0003c00000 */
[----:B------:R0:W1:Y:S02]  /*c1a0*/  SHFL.IDX P6, R14, R13, R12, R11 ;  /* 0x0000000c0d0e7389 */ /* 0x00006400000c000b */
[----:B01----:R-:W-:Y:S01]  /*c1b0*/  ENDCOLLECTIVE ;  /* 0x000000000000791b */ /* 0x003fe20003800000 */
.L_x_89:
[----:B------:R-:W-:Y:S05]  /*c1c0*/  BSYNC B0 ;  /* 0x0000000000007941 */ /* 0x000fea0003800000 */
.L_x_88:
[----:B------:R-:W-:Y:S01]  /*c1d0*/  IMAD.MOV.U32 R13, RZ, RZ, R3 ;  /* 0x000000ffff0d7224 */ /* 0x000fe200078e0003 */
[----:B------:R-:W-:Y:S01]  /*c1e0*/  MOV R12, RZ ;  /* 0x000000ff000c7202 */ /* 0x000fe20000000f00 */
[----:B------:R-:W-:Y:S01]  /*c1f0*/  IMAD.MOV.U32 R11, RZ, RZ, 0x181f ;  /* 0x0000181fff0b7424 */ /* 0x000fe200078e00ff */
[----:B------:R-:W-:Y:S01]  /*c200*/  @P0 LEA R7, R16, UR43, 0x1 ;  /* 0x0000002b10070c11 */ /* 0x000fe2000f8e08ff */
[----:B------:R-:W-:Y:S02]  /*c210*/  IMAD.MOV.U32 R15, RZ, RZ, -0x1 ;  /* 0xffffffffff0f7424 */ /* 0x000fe400078e00ff */
[----:B------:R-:W-:-:S07]  /*c220*/  IMAD.MOV.U32 R4, RZ, RZ, R14 ;  /* 0x000000ffff047224 */ /* 0x000fce00078e000e */
[----:B------:R-:W-:Y:S05]  /*c230*/  WARPSYNC.COLLECTIVE R15, `(.L_x_90) ;  /* 0x000000000f087348 */ /* 0x000fea0003c00000 */
[----:B------:R0:W1:Y:S02]  /*c240*/  SHFL.IDX P6, R14, R13, R12, R11 ;  /* 0x0000000c0d0e7389 */ /* 0x00006400000c000b */
[----:B01----:R-:W-:Y:S01]  /*c250*/  ENDCOLLECTIVE ;  /* 0x000000000000791b */ /* 0x003fe20003800000 */
.L_x_90:
[----:B------:R-:W-:Y:S01]  /*c260*/  IMAD.MOV.U32 R13, RZ, RZ, R0 ;  /* 0x000000ffff0d7224 */ /* 0x000fe200078e0000 */
[----:B------:R-:W-:Y:S02]  /*c270*/  MOV R12, 0x1 ;  /* 0x00000001000c7802 */ /* 0x000fe40000000f00 */
[----:B------:R-:W-:-:S04]  /*c280*/  @P0 LEA R14, P1, R24, R14, 0x1 ;  /* 0x0000000e180e0211 */ /* 0x000fc800078208ff */
[----:B------:R-:W-:Y:S01]  /*c290*/  @P0 IADD3.X R5, RZ, R4, RZ, P1, !PT ;  /* 0x00000004ff050210 */ /* 0x000fe20000ffe4ff */
[----:B------:R-:W-:-:S08]  /*c2a0*/  @P0 IMAD.MOV.U32 R4, RZ, RZ, R14 ;  /* 0x000000ffff040224 */ /* 0x000fd000078e000e */
[----:B------:R-:W-:Y:S05]  /*c2b0*/  WARPSYNC.COLLECTIVE R15, `(.L_x_91) ;  /* 0x000000000f087348 */ /* 0x000fea0003c00000 */
[----:B------:R0:W1:Y:S02]  /*c2c0*/  SHFL.IDX P6, R14, R13, R12, R11 ;  /* 0x0000000c0d0e7389 */ /* 0x00006400000c000b */
[----:B01----:R-:W-:Y:S01]  /*c2d0*/  ENDCOLLECTIVE ;  /* 0x000000000000791b */ /* 0x003fe20003800000 */
.L_x_91:
[----:B------:R-:W-:Y:S01]  /*c2e0*/  @!PT LDS RZ, [RZ] ;  /* 0x00000000fffff984 */ /* 0x000fe20000000800 */
[----:B------:R-:W-:Y:S01]  /*c2f0*/  @!PT LDS RZ, [RZ] ;  /* 0x00000000fffff984 */ /* 0x000fe20000000800 */
[----:B------:R-:W-:Y:S01]  /*c300*/  @!PT LDS RZ, [RZ] ;  /* 0x00000000fffff984 */ /* 0x000fe20000000800 */
[----:B------:R0:W-:Y:S01]  /*c310*/  @P0 LDGSTS.E.BYPASS.LTC128B.128 [R7+0x1c400], desc[UR36][R4.64], !P2 ;  /* 0x1c40000004070fae */ /* 0x0001e2000d101d64 */
[----:B------:R-:W-:Y:S01]  /*c320*/  ISETP.GE.AND P0, PT, R35, 0x11, PT ;  /* 0x000000112300780c */ /* 0x000fe20003f06270 */
[----:B------:R-:W-:-:S12]  /*c330*/  IMAD.MOV.U32 R13, RZ, RZ, R3 ;  /* 0x000000ffff0d7224 */ /* 0x000fd800078e0003 */
[----:B------:R-:W-:Y:S01]  /*c340*/  @P0 LEA R9, R16, UR43, 0x1 ;  /* 0x0000002b10090c11 */ /* 0x000fe2000f8e08ff */
[----:B0-----:R-:W-:-:S07]  /*c350*/  IMAD.MOV.U32 R6, RZ, RZ, R14 ;  /* 0x000000ffff067224 */ /* 0x001fce00078e000e */
[----:B------:R-:W-:Y:S05]  /*c360*/  WARPSYNC.COLLECTIVE R15, `(.L_x_92) ;  /* 0x000000000f087348 */ /* 0x000fea0003c00000 */
[----:B------:R0:W1:Y:S02]  /*c370*/  SHFL.IDX P6, R14, R13, R12, R11 ;  /* 0x0000000c0d0e7389 */ /* 0x00006400000c000b */
[----:B01----:R-:W-:Y:S01]  /*c380*/  ENDCOLLECTIVE ;  /* 0x000000000000791b */ /* 0x003fe20003800000 */
.L_x_92:
[----:B------:R-:W-:Y:S02]  /*c390*/  IMAD.MOV.U32 R13, RZ, RZ, R0 ;  /* 0x000000ffff0d7224 */ /* 0x000fe400078e0000 */
[----:B------:R-:W-:Y:S01]  /*c3a0*/  IMAD.MOV.U32 R12, RZ, RZ, 0x2 ;  /* 0x00000002ff0c7424 */ /* 0x000fe200078e00ff */
[----:B------:R-:W-:-:S13]  /*c3b0*/  @P0 LEA R4, P1, R24, R14, 0x1 ;  /* 0x0000000e18040211 */ /* 0x000fda00078208ff */
[----:B------:R-:W-:Y:S05]  /*c3c0*/  WARPSYNC.COLLECTIVE R15, `(.L_x_93) ;  /* 0x000000000f087348 */ /* 0x000fea0003c00000 */
[----:B------:R0:W1:Y:S02]  /*c3d0*/  SHFL.IDX P6, R14, R13, R12, R11 ;  /* 0x0000000c0d0e7389 */ /* 0x00006400000c000b */
[----:B01----:R-:W-:Y:S01]  /*c3e0*/  ENDCOLLECTIVE ;  /* 0x000000000000791b */ /* 0x003fe20003800000 */
.L_x_93:
[----:B------:R-:W-:-:S05]  /*c3f0*/  @P0 IADD3.X R5, RZ, R6, RZ, P1, !PT ;  /* 0x00000006ff050210 */ /* 0x000fca0000ffe4ff */
[----:B------:R-:W-:Y:S01]  /*c400*/  @!PT LDS RZ, [RZ] ;  /* 0x00000000fffff984 */ /* 0x000fe20000000800 */
[----:B------:R-:W-:Y:S01]  /*c410*/  @!PT LDS RZ, [RZ] ;  /* 0x00000000fffff984 */ /* 0x000fe20000000800 */
[----:B------:R-:W-:Y:S01]  /*c420*/  @!PT LDS RZ, [RZ] ;  /* 0x00000000fffff984 */ /* 0x000fe20000000800 */
[----:B------:R0:W-:Y:S01]  /*c430*/  @P0 LDGSTS.E.BYPASS.LTC128B.128 [R9+0x1cc00], desc[UR36][R4.64], !P2 ;  /* 0x1cc0000004090fae */ /* 0x0001e2000d101d64 */
[----:B------:R-:W-:Y:S01]  /*c440*/  ISETP.GE.AND P0, PT, R35, 0x21, PT ;  /* 0x000000212300780c */ /* 0x000fe20003f06270 */
[----:B------:R-:W-:-:S12]  /*c450*/  IMAD.MOV.U32 R13, RZ, RZ, R3 ;  /* 0x000000ffff0d7224 */ /* 0x000fd800078e0003 */
[----:B------:R-:W-:Y:S02]  /*c460*/  @P0 LEA R7, R16, UR43, 0x1 ;  /* 0x0000002b10070c11 */ /* 0x000fe4000f8e08ff */
[----:B0-----:R-:W-:-:S07]  /*c470*/  MOV R6, R14 ;  /* 0x0000000e00067202 */ /* 0x001fce0000000f00 */
[----:B------:R-:W-:Y:S05]  /*c480*/  WARPSYNC.COLLECTIVE R15, `(.L_x_94) ;  /* 0x000000000f087348 */ /* 0x000fea0003c00000 */
[----:B------:R0:W1:Y:S02]  /*c490*/  SHFL.IDX P6, R14, R13, R12, R11 ;  /* 0x0000000c0d0e7389 */ /* 0x00006400000c000b */
[----:B01----:R-:W-:Y:S01]  /*c4a0*/  ENDCOLLECTIVE ;  /* 0x000000000000791b */ /* 0x003fe20003800000 */
.L_x_94:
[----:B------:R-:W-:Y:S01]  /*c4b0*/  MOV R13, R0 ;  /* 0x00000000000d7202 */ /* 0x000fe20000000f00 */
[----:B------:R-:W-:Y:S01]  /*c4c0*/  IMAD.MOV.U32 R12, RZ, RZ, 0x3 ;  /* 0x00000003ff0c7424 */ /* 0x000fe200078e00ff */
[----:B------:R-:W-:-:S13]  /*c4d0*/  @P0 LEA R4, P1, R24, R14, 0x1 ;  /* 0x0000000e18040211 */ /* 0x000fda00078208ff */
[----:B------:R-:W-:Y:S05]  /*c4e0*/  WARPSYNC.COLLECTIVE R15, `(.L_x_95) ;  /* 0x000000000f087348 */ /* 0x000fea0003c00000 */
[----:B------:R0:W1:Y:S02]  /*c4f0*/  SHFL.IDX P6, R14, R13, R12, R11 ;  /* 0x0000000c0d0e7389 */ /* 0x00006400000c000b */
[----:B01----:R-:W-:Y:S01]  /*c500*/  ENDCOLLECTIVE ;  /* 0x000000000000791b */ /* 0x003fe20003800000 */
.L_x_95:
[----:B------:R-:W-:-:S05]  /*c510*/  @P0 IMAD.X R5, RZ, RZ, R6, P1 ;  /* 0x000000ffff050224 */ /* 0x000fca00008e0606 */
[----:B------:R-:W-:Y:S01]  /*c520*/  @!PT LDS RZ, [RZ] ;  /* 0x00000000fffff984 */ /* 0x000fe20000000800 */
[----:B------:R-:W-:Y:S01]  /*c530*/  @!PT LDS RZ, [RZ] ;  /* 0x00000000fffff984 */ /* 0x000fe20000000800 */
[----:B------:R-:W-:Y:S01]  /*c540*/  @!PT LDS RZ, [RZ] ;  /* 0x00000000fffff984 */ /* 0x000fe20000000800 */
[----:B------:R0:W-:Y:S01]  /*c550*/  @P0 LDGSTS.E.BYPASS.LTC128B.128 [R7+0x1d400], desc[UR36][R4.64], !P2 ;  /* 0x1d40000004070fae */ /* 0x0001e2000d101d64 */
[----:B------:R-:W-:Y:S02]  /*c560*/  ISETP.GE.AND P0, PT, R35, 0x31, PT ;  /* 0x000000312300780c */ /* 0x000fe40003f06270 */
[----:B------:R-:W-:-:S11]  /*c570*/  MOV R13, R3 ;  /* 0x00000003000d7202 */ /* 0x000fd60000000f00 */
[----:B------:R-:W-:Y:S01]  /*c580*/  @P0 LEA R9, R16, UR43, 0x1 ;  /* 0x0000002b10090c11 */ /* 0x000fe2000f8e08ff */
[----:B0-----:R-:W-:-:S07]  /*c590*/  IMAD.MOV.U32 R6, RZ, RZ, R14 ;  /* 0x000000ffff067224 */ /* 0x001fce00078e000e */
[----:B------:R-:W-:Y:S05]  /*c5a0*/  WARPSYNC.COLLECTIVE R15, `(.L_x_96) ;  /* 0x000000000f087348 */ /* 0x000fea0003c00000 */
[----:B------:R0:W1:Y:S02]  /*c5b0*/  SHFL.IDX P6, R14, R13, R12, R11 ;  /* 0x0000000c0d0e7389 */ /* 0x00006400000c000b */
[----:B01----:R-:W-:Y:S01]  /*c5c0*/  ENDCOLLECTIVE ;  /* 0x000000000000791b */ /* 0x003fe20003800000 */
.L_x_96:
[----:B------:R-:W-:Y:S01]  /*c5d0*/  IMAD.MOV.U32 R13, RZ, RZ, R0 ;  /* 0x000000ffff0d7224 */ /* 0x000fe200078e0000 */
[----:B------:R-:W-:Y:S02]  /*c5e0*/  MOV R12, 0x4 ;  /* 0x00000004000c7802 */ /* 0x000fe40000000f00 */
[----:B------:R-:W-:-:S13]  /*c5f0*/  @P0 LEA R4, P1, R24, R14, 0x1 ;  /* 0x0000000e18040211 */ /* 0x000fda00078208ff */
[----:B------:R-:W-:Y:S05]  /*c600*/  WARPSYNC.COLLECTIVE R15, `(.L_x_97) ;  /* 0x000000000f087348 */ /* 0x000fea0003c00000 */
[----:B------:R0:W1:Y:S02]  /*c610*/  SHFL.IDX P6, R14, R13, R12, R11 ;  /* 0x0000000c0d0e7389 */ /* 0x00006400000c000b */
[----:B01----:R-:W-:Y:S01]  /*c620*/  ENDCOLLECTIVE ;  /* 0x000000000000791b */ /* 0x003fe20003800000 */
.L_x_97:
[----:B------:R-:W-:-:S05]  /*c630*/  @P0 IMAD.X R5, RZ, RZ, R6, P1 ;  /* 0x000000ffff050224 */ /* 0x000fca00008e0606 */
        /* <DEDUP_REMOVED lines=11> */
.L_x_98:
[----:B------:R-:W-:Y:S02]  /*c6f0*/  IMAD.MOV.U32 R13, RZ, RZ, R0 ;  /* 0x000000ffff0d7224 */ /* 0x000fe400078e0000 */
[----:B------:R-:W-:Y:S01]  /*c700*/  IMAD.MOV.U32 R12, RZ, RZ, 0x5 ;  /* 0x00000005ff0c7424 */ /* 0x000fe200078e00ff */
[----:B------:R-:W-:-:S13]  /*c710*/  @P0 LEA R4, P1, R24, R14, 0x1 ;  /* 0x0000000e18040211 */ /* 0x000fda00078208ff */
[----:B------:R-:W-:Y:S05]  /*c720*/  WARPSYNC.COLLECTIVE R15, `(.L_x_99) ;  /* 0x000000000f087348 */ /* 0x000fea0003c00000 */
[----:B------:R0:W1:Y:S02]  /*c730*/  SHFL.IDX P6, R14, R13, R12, R11 ;  /* 0x0000000c0d0e7389 */ /* 0x00006400000c000b */
[----:B01----:R-:W-:Y:S01]  /*c740*/  ENDCOLLECTIVE ;  /* 0x000000000000791b */ /* 0x003fe20003800000 */
.L_x_99:
[----:B------:R-:W-:-:S05]  /*c750*/  @P0 IADD3.X R5, RZ, R6, RZ, P1, !PT ;  /* 0x00000006ff050210 */ /* 0x000fca0000ffe4ff */
[----:B------:R-:W-:Y:S01]  /*c760*/  @!PT LDS RZ, [RZ] ;  /* 0x00000000fffff984 */ /* 0x000fe20000000800 */
[----:B------:R-:W-:Y:S01]  /*c770*/  @!PT LDS RZ, [RZ] ;  /* 0x00000000fffff984 */ /* 0x000fe20000000800 */
[----:B------:R-:W-:Y:S01]  /*c780*/  @!PT LDS RZ, [RZ] ;  /* 0x00000000fffff984 */ /* 0x000fe20000000800 */
[----:B------:R0:W-:Y:S01]  /*c790*/  @P0 LDGSTS.E.BYPASS.LTC128B.128 [R7+0x1e400], desc[UR36][R4.64], !P2 ;  /* 0x1e40000004070fae */ /* 0x0001e2000d101d64 */
[----:B------:R-:W-:Y:S01]  /*c7a0*/  IMAD.MOV.U32 R13, RZ, RZ, R3 ;  /* 0x000000ffff0d7224 */ /* 0x000fe200078e0003 */
[----:B------:R-:W-:-:S07]  /*c7b0*/  MOV R6, R14 ;  /* 0x0000000e00067202 */ /* 0x000fce0000000f00 */
[----:B0-----:R-:W-:Y:S05]  /*c7c0*/  WARPSYNC.COLLECTIVE R15, `(.L_x_100) ;  /* 0x000000000f087348 */ /* 0x001fea0003c00000 */
[----:B------:R1:W2:Y:S02]  /*c7d0*/  SHFL.IDX P6, R14, R13, R12, R11 ;  /* 0x0000000c0d0e7389 */ /* 0x0002a400000c000b */
[----:B012---:R-:W-:Y:S01]  /*c7e0*/  ENDCOLLECTIVE ;  /* 0x000000000000791b */ /* 0x007fe20003800000 */
.L_x_100:
[----:B------:R-:W-:Y:S05]  /*c7f0*/  BRA `(.L_x_101) ;  /* 0xffffffd000b07947 */ /* 0x000fea000383ffff */
.L_x_51:
[----:B------:R-:W-:Y:S01]  /*c800*/  IMAD.MOV.U32 R13, RZ, RZ, R0 ;  /* 0x000000ffff0d7224 */ /* 0x000fe200078e0000 */
[----:B------:R-:W-:Y:S01]  /*c810*/  MOV R12, RZ ;  /* 0x000000ff000c7202 */ /* 0x000fe20000000f00 */
[----:B------:R-:W-:Y:S02]  /*c820*/  IMAD.MOV.U32 R11, RZ, RZ, 0x181f ;  /* 0x0000181fff0b7424 */ /* 0x000fe400078e00ff */
[----:B------:R-:W-:Y:S02]  /*c830*/  IMAD.MOV.U32 R15, RZ, RZ, -0x1 ;  /* 0xffffffffff0f7424 */ /* 0x000fe400078e00ff */
[----:B------:R-:W-:-:S07]  /*c840*/  IMAD R32, R32, 0x80, R27 ;  /* 0x0000008020207824 */ /* 0x000fce00078e021b */
[----:B------:R-:W-:Y:S05]  /*c850*/  WARPSYNC.COLLECTIVE R15, `(.L_x_102) ;  /* 0x000000000f087348 */ /* 0x000fea0003c00000 */
[----:B------:R0:W1:Y:S02]  /*c860*/  SHFL.IDX P6, R14, R13, R12, R11 ;  /* 0x0000000c0d0e7389 */ /* 0x00006400000c000b */
[----:B01----:R-:W-:Y:S01]  /*c870*/  ENDCOLLECTIVE ;  /* 0x000000000000791b */ /* 0x003fe20003800000 */
.L_x_102:
[----:B------:R-:W-:Y:S02]  /*c880*/  VIADD R8, R32, 0x10 ;  /* 0x0000001020087836 */ /* 0x000fe40000000000 */
[----:B------:R-:W-:Y:S01]  /*c890*/  IMAD.MOV.U32 R13, RZ, RZ, R6 ;  /* 0x000000ffff0d7224 */ /* 0x000fe200078e0006 */
[----:B------:R-:W-:-:S07]  /*c8a0*/  MOV R4, R14 ;  /* 0x0000000e00047202 */ /* 0x000fce0000000f00 */
[----:B------:R-:W-:Y:S05]  /*c8b0*/  WARPSYNC.COLLECTIVE R15, `(.L_x_103) ;  /* 0x000000000f087348 */ /* 0x000fea0003c00000 */
[----:B------:R0:W1:Y:S02]  /*c8c0*/  SHFL.IDX P6, R14, R13, R12, R11 ;  /* 0x0000000c0d0e7389 */ /* 0x00006400000c000b */
[----:B01----:R-:W-:Y:S01]  /*c8d0*/  ENDCOLLECTIVE ;  /* 0x000000000000791b */ /* 0x003fe20003800000 */
.L_x_103:
[----:B------:R-:W-:Y:S02]  /*c8e0*/  ULDC UR4, c[0x0][0x288] ;  /* 0x0000a20000047ab9 */ /* 0x000fe40000000800 */
[----:B------:R-:W-:-:S05]  /*c8f0*/  IMAD R3, R3, UR4, RZ ;  /* 0x0000000403037c24 */ /* 0x000fca000f8e02ff */
[----:B------:R-:W-:Y:S02]  /*c900*/  ISETP.GE.AND P0, PT, R32, R3, PT ;  /* 0x000000032000720c */ /* 0x000fe40003f06270 */
[----:B------:R-:W-:Y:S01]  /*c910*/  MOV R13, R0 ;  /* 0x00000000000d7202 */ /* 0x000fe20000000f00 */
[----:B------:R-:W-:-:S10]  /*c920*/  IMAD.MOV.U32 R12, RZ, RZ, 0x1 ;  /* 0x00000001ff0c7424 */ /* 0x000fd400078e00ff */
[----:B------:R-:W-:Y:S02]  /*c930*/  @!P0 LEA R9, R16, UR43, 0x1 ;  /* 0x0000002b10098c11 */ /* 0x000fe4000f8e08ff */
[----:B------:R-:W-:-:S04]  /*c940*/  @!P0 LEA R14, P2, R24, R14, 0x1 ;  /* 0x0000000e180e8211 */ /* 0x000fc800078408ff */
[----:B------:R-:W-:Y:S01]  /*c950*/  @!P0 IADD3.X R5, RZ, R4, RZ, P2, !PT ;  /* 0x00000004ff058210 */ /* 0x000fe200017fe4ff */
[----:B------:R-:W-:-:S08]  /*c960*/  @!P0 IMAD.MOV.U32 R4, RZ, RZ, R14 ;  /* 0x000000ffff048224 */ /* 0x000fd000078e000e */
[----:B------:R-:W-:Y:S05]  /*c970*/  WARPSYNC.COLLECTIVE R15, `(.L_x_104) ;  /* 0x000000000f087348 */ /* 0x000fea0003c00000 */
[----:B------:R0:W1:Y:S02]  /*c980*/  SHFL.IDX P6, R14, R13, R12, R11 ;  /* 0x0000000c0d0e7389 */ /* 0x00006400000c000b */
[----:B01----:R-:W-:Y:S01]  /*c990*/  ENDCOLLECTIVE ;  /* 0x000000000000791b */ /* 0x003fe20003800000 */
.L_x_104:
[----:B------:R-:W-:Y:S01]  /*c9a0*/  @!PT LDS RZ, [RZ] ;  /* 0x00000000fffff984 */ /* 0x000fe20000000800 */
[----:B------:R-:W-:Y:S01]  /*c9b0*/  @!PT LDS RZ, [RZ] ;  /* 0x00000000fffff984 */ /* 0x000fe20000000800 */
[----:B------:R-:W-:Y:S01]  /*c9c0*/  @!PT LDS RZ, [RZ] ;  /* 0x00000000fffff984 */ /* 0x000fe20000000800 */
[----:B------:R0:W-:Y:S01]  /*c9d0*/  @!P0 LDGSTS.E.BYPASS.LTC128B.128 [R9+0x18400], desc[UR36][R4.64], !P1 ;  /* 0x1840000004098fae */ /* 0x0001e2000c901d64 */
[----:B------:R-:W-:Y:S01]  /*c9e0*/  ISETP.GE.AND P0, PT, R8, R3, PT ;  /* 0x000000030800720c */ /* 0x000fe20003f06270 */
[----:B------:R-:W-:Y:S01]  /*c9f0*/  VIADD R8, R32, 0x20 ;  /* 0x0000002020087836 */ /* 0x000fe20000000000 */
[----:B------:R-:W-:-:S11]  /*ca00*/  MOV R13, R6 ;  /* 0x00000006000d7202 */ /* 0x000fd60000000f00 */
[----:B------:R-:W-:Y:S01]  /*ca10*/  @!P0 LEA R21, R16, UR43, 0x1 ;  /* 0x0000002b10158c11 */ /* 0x000fe2000f8e08ff */
[----:B0-----:R-:W-:-:S07]  /*ca20*/  IMAD.MOV.U32 R7, RZ, RZ, R14 ;  /* 0x000000ffff077224 */ /* 0x001fce00078e000e */
[----:B------:R-:W-:Y:S05]  /*ca30*/  WARPSYNC.COLLECTIVE R15, `(.L_x_105) ;  /* 0x000000000f087348 */ /* 0x000fea0003c00000 */
[----:B------:R0:W1:Y:S02]  /*ca40*/  SHFL.IDX P6, R14, R13, R12, R11 ;  /* 0x0000000c0d0e7389 */ /* 0x00006400000c000b */
[----:B01----:R-:W-:Y:S01]  /*ca50*/  ENDCOLLECTIVE ;  /* 0x000000000000791b */ /* 0x003fe20003800000 */
.L_x_105:
[----:B------:R-:W-:Y:S01]  /*ca60*/  MOV R13, R0 ;  /* 0x00000000000d7202 */ /* 0x000fe20000000f00 */
[----:B------:R-:W-:Y:S01]  /*ca70*/  IMAD.MOV.U32 R12, RZ, RZ, 0x2 ;  /* 0x00000002ff0c7424 */ /* 0x000fe200078e00ff */
[----:B------:R-:W-:-:S13]  /*ca80*/  @!P0 LEA R4, P2, R24, R14, 0x1 ;  /* 0x0000000e18048211 */ /* 0x000fda00078408ff */
[----:B------:R-:W-:Y:S05]  /*ca90*/  WARPSYNC.COLLECTIVE R15, `(.L_x_106) ;  /* 0x000000000f087348 */ /* 0x000fea0003c00000 */
[----:B------:R0:W1:Y:S02]  /*caa0*/  SHFL.IDX P6, R14, R13, R12, R11 ;  /* 0x0000000c0d0e7389 */ /* 0x00006400000c000b */
[----:B01----:R-:W-:Y:S01]  /*cab0*/  ENDCOLLECTIVE ;  /* 0x000000000000791b */ /* 0x003fe20003800000 */
.L_x_106:
[----:B------:R-:W-:-:S05]  /*cac0*/  @!P0 IMAD.X R5, RZ, RZ, R7, P2 ;  /* 0x000000ffff058224 */ /* 0x000fca00010e0607 */
        /* <DEDUP_REMOVED lines=12> */
.L_x_107:
[----:B------:R-:W-:Y:S01]  /*cb90*/  MOV R13, R0 ;  /* 0x00000000000d7202 */ /* 0x000fe20000000f00 */
[----:B------:R-:W-:Y:S01]  /*cba0*/  IMAD.MOV.U32 R12, RZ, RZ, 0x3 ;  /* 0x00000003ff0c7424 */ /* 0x000fe200078e00ff */
[----:B------:R-:W-:-:S13]  /*cbb0*/  @!P0 LEA R4, P2, R24, R14, 0x1 ;  /* 0x0000000e18048211 */ /* 0x000fda00078408ff */
[----:B------:R-:W-:Y:S05]  /*cbc0*/  WARPSYNC.COLLECTIVE R15, `(.L_x_108) ;  /* 0x000000000f087348 */ /* 0x000fea0003c00000 */
[----:B------:R0:W1:Y:S02]  /*cbd0*/  SHFL.IDX P6, R14, R13, R12, R11 ;  /* 0x0000000c0d0e7389 */ /* 0x00006400000c000b */
[----:B01----:R-:W-:Y:S01]  /*cbe0*/  ENDCOLLECTIVE ;  /* 0x000000000000791b */ /* 0x003fe20003800000 */
.L_x_108:
        /* <DEDUP_REMOVED lines=13> */
.L_x_109:
[----:B------:R-:W-:Y:S01]  /*ccc0*/  MOV R13, R0 ;  /* 0x00000000000d7202 */ /* 0x000fe20000000f00 */
[----:B------:R-:W-:Y:S01]  /*ccd0*/  IMAD.MOV.U32 R12, RZ, RZ, 0x4 ;  /* 0x00000004ff0c7424 */ /* 0x000fe200078e00ff */
[----:B------:R-:W-:-:S13]  /*cce0*/  @!P0 LEA R4, P2, R24, R14, 0x1 ;  /* 0x0000000e18048211 */ /* 0x000fda00078408ff */
[----:B------:R-:W-:Y:S05]  /*ccf0*/  WARPSYNC.COLLECTIVE R15, `(.L_x_110) ;  /* 0x000000000f087348 */ /* 0x000fea0003c00000 */
[----:B------:R0:W1:Y:S02]  /*cd00*/  SHFL.IDX P6, R14, R13, R12, R11 ;  /* 0x0000000c0d0e7389 */ /* 0x00006400000c000b */
[----:B01----:R-:W-:Y:S01]  /*cd10*/  ENDCOLLECTIVE ;  /* 0x000000000000791b */ /* 0x003fe20003800000 */
.L_x_110:
        /* <DEDUP_REMOVED lines=13> */
.L_x_111:
[----:B------:R-:W-:Y:S01]  /*cdf0*/  MOV R13, R0 ;  /* 0x00000000000d7202 */ /* 0x000fe20000000f00 */
[----:B------:R-:W-:Y:S01]  /*ce00*/  IMAD.MOV.U32 R12, RZ, RZ, 0x5 ;  /* 0x00000005ff0c7424 */ /* 0x000fe200078e00ff */
[----:B------:R-:W-:-:S13]  /*ce10*/  @!P0 LEA R4, P2, R24, R14, 0x1 ;  /* 0x0000000e18048211 */ /* 0x000fda00078408ff */
[----:B------:R-:W-:Y:S05]  /*ce20*/  WARPSYNC.COLLECTIVE R15, `(.L_x_112) ;  /* 0x000000000f087348 */ /* 0x000fea0003c00000 */
[----:B------:R0:W1:Y:S02]  /*ce30*/  SHFL.IDX P6, R14, R13, R12, R11 ;  /* 0x0000000c0d0e7389 */ /* 0x00006400000c000b */
[----:B01----:R-:W-:Y:S01]  /*ce40*/  ENDCOLLECTIVE ;  /* 0x000000000000791b */ /* 0x003fe20003800000 */
.L_x_112:
[----:B------:R-:W-:-:S05]  /*ce50*/  @!P0 IMAD.X R5, RZ, RZ, R7, P2 ;  /* 0x000000ffff058224 */ /* 0x000fca00010e0607 */
[----:B------:R-:W-:Y:S01]  /*ce60*/  @!PT LDS RZ, [RZ] ;  /* 0x00000000fffff984 */ /* 0x000fe20000000800 */
[----:B------:R-:W-:Y:S01]  /*ce70*/  @!PT LDS RZ, [RZ] ;  /* 0x00000000fffff984 */ /* 0x000fe20000000800 */
[----:B------:R-:W-:Y:S01]  /*ce80*/  @!PT LDS RZ, [RZ] ;  /* 0x00000000fffff984 */ /* 0x000fe20000000800 */
[----:B------:R0:W-:Y:S01]  /*ce90*/  @!P0 LDGSTS.E.BYPASS.LTC128B.128 [R9+0x1a400], desc[UR36][R4.64], !P1 ;  /* 0x1a40000004098fae */ /* 0x0001e2000c901d64 */
[----:B------:R-:W-:Y:S02]  /*cea0*/  ISETP.GE.AND P0, PT, R8, R3, PT ;  /* 0x000000030800720c */ /* 0x000fe40003f06270 */
[----:B------:R-:W-:-:S11]  /*ceb0*/  MOV R13, R6 ;  /* 0x00000006000d7202 */ /* 0x000fd60000000f00 */
[----:B------:R-:W-:Y:S01]  /*cec0*/  @!P0 LEA R21, R16, UR43, 0x1 ;  /* 0x0000002b10158c11 */ /* 0x000fe2000f8e08ff */
[----:B0-----:R-:W-:-:S07]  /*ced0*/  IMAD.MOV.U32 R7, RZ, RZ, R14 ;  /* 0x000000ffff077224 */ /* 0x001fce00078e000e */
[----:B------:R-:W-:Y:S05]  /*cee0*/  WARPSYNC.COLLECTIVE R15, `(.L_x_113) ;  /* 0x000000000f087348 */ /* 0x000fea0003c00000 */
[----:B------:R0:W1:Y:S02]  /*cef0*/  SHFL.IDX P6, R14, R13, R12, R11 ;  /* 0x0000000c0d0e7389 */ /* 0x00006400000c000b */
[----:B01----:R-:W-:Y:S01]  /*cf00*/  ENDCOLLECTIVE ;  /* 0x000000000000791b */ /* 0x003fe20003800000 */
.L_x_113:
[----:B------:R-:W-:Y:S01]  /*cf10*/  IMAD.MOV.U32 R13, RZ, RZ, R0 ;  /* 0x000000ffff0d7224 */ /* 0x000fe200078e0000 */
[----:B------:R-:W-:Y:S02]  /*cf20*/  MOV R12, 0x6 ;  /* 0x00000006000c7802 */ /* 0x000fe40000000f00 */
[----:B------:R-:W-:-:S13]  /*cf30*/  @!P0 LEA R4, P2, R24, R14, 0x1 ;  /* 0x0000000e18048211 */ /* 0x000fda00078408ff */
[----:B------:R-:W-:Y:S05]  /*cf40*/  WARPSYNC.COLLECTIVE R15, `(.L_x_114) ;  /* 0x000000000f087348 */ /* 0x000fea0003c00000 */
[----:B------:R0:W1:Y:S02]  /*cf50*/  SHFL.IDX P6, R14, R13, R12, R11 ;  /* 0x0000000c0d0e7389 */ /* 0x00006400000c000b */
[----:B01----:R-:W-:Y:S01]  /*cf60*/  ENDCOLLECTIVE ;  /* 0x000000000000791b */ /* 0x003fe20003800000 */
.L_x_114:
[----:B------:R-:W-:-:S05]  /*cf70*/  @!P0 IMAD.X R5, RZ, RZ, R7, P2 ;  /* 0x000000ffff058224 */ /* 0x000fca00010e0607 */
[----:B------:R-:W-:Y:S01]  /*cf80*/  @!PT LDS RZ, [RZ] ;  /* 0x00000000fffff984 */ /* 0x000fe20000000800 */
[----:B------:R-:W-:Y:S01]  /*cf90*/  @!PT LDS RZ, [RZ] ;  /* 0x00000000fffff984 */ /* 0x000fe20000000800 */
[----:B------:R-:W-:Y:S01]  /*cfa0*/  @!PT LDS RZ, [RZ] ;  /* 0x00000000fffff984 */ /* 0x000fe20000000800 */
[----:B------:R0:W-:Y:S01]  /*cfb0*/  @!P0 LDGSTS.E.BYPASS.LTC128B.128 [R21+0x1ac00], desc[UR36][R4.64], !P1 ;  /* 0x1ac0000004158fae */ /* 0x0001e2000c901d64 */
[----:B------:R-:W-:Y:S01]  /*cfc0*/  IMAD.MOV.U32 R13, RZ, RZ, R6 ;  /* 0x000000ffff0d7224 */ /* 0x000fe200078e0006 */
[----:B0-----:R-:W-:Y:S01]  /*cfd0*/  IADD3 R4, R32, 0x60, RZ ;  /* 0x0000006020047810 */ /* 0x001fe20007ffe0ff */
[----:B------:R-:W-:-:S03]  /*cfe0*/  IMAD.MOV.U32 R7, RZ, RZ, R14 ;  /* 0x000000ffff077224 */ /* 0x000fc600078e000e */
[----:B------:R-:W-:-:S13]  /*cff0*/  ISETP.GE.AND P0, PT, R4, R3, PT ;  /* 0x000000030400720c */ /* 0x000fda0003f06270 */
[----:B------:R-:W-:Y:S05]  /*d000*/  WARPSYNC.COLLECTIVE R15, `(.L_x_115) ;  /* 0x000000000f087348 */ /* 0x000fea0003c00000 */
[----:B------:R0:W1:Y:S02]  /*d010*/  SHFL.IDX P6, R14, R13, R12, R11 ;  /* 0x0000000c0d0e7389 */ /* 0x00006400000c000b */
[----:B01----:R-:W-:Y:S01]  /*d020*/  ENDCOLLECTIVE ;  /* 0x000000000000791b */ /* 0x003fe20003800000 */
.L_x_115:
[----:B------:R-:W-:Y:S01]  /*d030*/  @!P0 LEA R9, R16, UR43, 0x1 ;  /* 0x0000002b10098c11 */ /* 0x000fe2000f8e08ff */
[----:B------:R-:W-:Y:S01]  /*d040*/  IMAD.MOV.U32 R13, RZ, RZ, R0 ;  /* 0x000000ffff0d7224 */ /* 0x000fe200078e0000 */
[----:B------:R-:W-:Y:S02]  /*d050*/  MOV R12, 0x7 ;  /* 0x00000007000c7802 */ /* 0x000fe40000000f00 */
[----:B------:R-:W-:-:S13]  /*d060*/  @!P0 LEA R4, P2, R24, R14, 0x1 ;  /* 0x0000000e18048211 */ /* 0x000fda00078408ff */
[----:B------:R-:W-:Y:S05]  /*d070*/  WARPSYNC.COLLECTIVE R15, `(.L_x_116) ;  /* 0x000000000f087348 */ /* 0x000fea0003c00000 */
[----:B------:R0:W1:Y:S02]  /*d080*/  SHFL.IDX P6, R14, R13, R12, R11 ;  /* 0x0000000c0d0e7389 */ /* 0x00006400000c000b */
[----:B01----:R-:W-:Y:S01]  /*d090*/  ENDCOLLECTIVE ;  /* 0x000000000000791b */ /* 0x003fe20003800000 */
.L_x_116:
[----:B------:R-:W-:-:S05]  /*d0a0*/  @!P0 IMAD.X R5, RZ, RZ, R7, P2 ;  /* 0x000000ffff058224 */ /* 0x000fca00010e0607 */
[----:B------:R-:W-:Y:S01]  /*d0b0*/  @!PT LDS RZ, [RZ] ;  /* 0x00000000fffff984 */ /* 0x000fe20000000800 */
[----:B------:R-:W-:Y:S01]  /*d0c0*/  @!PT LDS RZ, [RZ] ;  /* 0x00000000fffff984 */ /* 0x000fe20000000800 */
[----:B------:R-:W-:Y:S01]  /*d0d0*/  @!PT LDS RZ, [RZ] ;  /* 0x00000000fffff984 */ /* 0x000fe20000000800 */
[----:B------:R0:W-:Y:S01]  /*d0e0*/  @!P0 LDGSTS.E.BYPASS.LTC128B.128 [R9+0x1b400], desc[UR36][R4.64], !P1 ;  /* 0x1b40000004098fae */ /* 0x0001e2000c901d64 */
[----:B------:R-:W-:Y:S02]  /*d0f0*/  IMAD.MOV.U32 R13, RZ, RZ, R6 ;  /* 0x000000ffff0d7224 */ /* 0x000fe400078e0006 */
[----:B------:R-:W-:-:S07]  /*d100*/  IMAD.MOV.U32 R7, RZ, RZ, R14 ;  /* 0x000000ffff077224 */ /* 0x000fce00078e000e */
[----:B0-----:R-:W-:Y:S05]  /*d110*/  WARPSYNC.COLLECTIVE R15, `(.L_x_117) ;  /* 0x000000000f087348 */ /* 0x001fea0003c00000 */
[----:B------:R1:W2:Y:S02]  /*d120*/  SHFL.IDX P6, R14, R13, R12, R11 ;  /* 0x0000000c0d0e7389 */ /* 0x0002a400000c000b */
[----:B012---:R-:W-:Y:S01]  /*d130*/  ENDCOLLECTIVE ;  /* 0x000000000000791b */ /* 0x007fe20003800000 */
.L_x_117:
[----:B------:R-:W-:Y:S05]  /*d140*/  BRA `(.L_x_118) ;  /* 0xffffffd0009c7947 */ /* 0x000fea000383ffff */
.L_x_52:
[----:B0-----:R-:W-:-:S04]  /*d150*/  MOV R3, UR43 ;  /* 0x0000002b00037c02 */ /* 0x001fc80008000f00 */
[----:B------:R0:W1:Y:S03]  /*d160*/  SYNCS.PHASECHK.TRANS64.TRYWAIT P0, [R3+URZ+0x22820], R0 ;  /* 0x02282000030075a7 */ /* 0x000066000800017f */
[----:B-1----:R-:W-:Y:S05]  /*d170*/  @!P0 NANOSLEEP.SYNCS 0x989680 ;  /* 0x009896800000895d */ /* 0x002fea0003900000 */
[----:B------:R-:W1:Y:S02]  /*d180*/  @!P0 SYNCS.PHASECHK.TRANS64 P0, [R3+URZ+0x22820], R0 ;  /* 0x02282000030085a7 */ /* 0x000e64000800007f */
[----:B-1----:R-:W-:Y:S05]  /*d190*/  @!P0 BRA `(.L_x_52) ;  /* 0xfffffffc00ec8947 */ /* 0x002fea000383ffff */
[----:B------:R-:W-:Y:S05]  /*d1a0*/  BRA `(.L_x_119) ;  /* 0xffffffd000cc7947 */ /* 0x000fea000383ffff */
.L_x_54:
[----:B0-----:R-:W-:-:S04]  /*d1b0*/  IMAD.U32 R3, RZ, RZ, UR43 ;  /* 0x0000002bff037e24 */ /* 0x001fc8000f8e00ff */
[----:B------:R0:W1:Y:S03]  /*d1c0*/  SYNCS.PHASECHK.TRANS64.TRYWAIT P0, [R3+URZ+0x22860], R0 ;  /* 0x02286000030075a7 */ /* 0x000066000800017f */
[----:B-1----:R-:W-:Y:S05]  /*d1d0*/  @!P0 NANOSLEEP.SYNCS 0x989680 ;  /* 0x009896800000895d */ /* 0x002fea0003900000 */
[----:B------:R-:W1:Y:S02]  /*d1e0*/  @!P0 SYNCS.PHASECHK.TRANS64 P0, [R3+URZ+0x22860], R0 ;  /* 0x02286000030085a7 */ /* 0x000e64000800007f */
[----:B-1----:R-:W-:Y:S05]  /*d1f0*/  @!P0 BRA `(.L_x_54) ;  /* 0xfffffffc00ec8947 */ /* 0x002fea000383ffff */
[----:B------:R-:W-:Y:S05]  /*d200*/  BRA `(.L_x_120) ;  /* 0xffffffd000c87947 */ /* 0x000fea000383ffff */
.L_x_55:
[----:B------:R-:W-:Y:S01]  /*d210*/  BSSY B0, `(.L_x_121) ;  /* 0x0000008000007945 */ /* 0x000fe20003800000 */
[----:B------:R-:W-:Y:S01]  /*d220*/  IMAD.MOV.U32 R13, RZ, RZ, R3 ;  /* 0x000000ffff0d7224 */ /* 0x000fe200078e0003 */
[----:B------:R-:W-:Y:S01]  /*d230*/  MOV R12, RZ ;  /* 0x000000ff000c7202 */ /* 0x000fe20000000f00 */
[----:B------:R-:W-:Y:S02]  /*d240*/  IMAD.MOV.U32 R11, RZ, RZ, 0x181f ;  /* 0x0000181fff0b7424 */ /* 0x000fe400078e00ff */
[----:B------:R-:W-:-:S07]  /*d250*/  IMAD.MOV.U32 R15, RZ, RZ, -0x1 ;  /* 0xffffffffff0f7424 */ /* 0x000fce00078e00ff */
[----:B------:R-:W-:Y:S05]  /*d260*/  WARPSYNC.COLLECTIVE R15, `(.L_x_122) ;  /* 0x000000000f087348 */ /* 0x000fea0003c00000 */
[----:B------:R0:W1:Y:S02]  /*d270*/  SHFL.IDX P6, R14, R13, R12, R11 ;  /* 0x0000000c0d0e7389 */ /* 0x00006400000c000b */
[----:B01----:R-:W-:Y:S01]  /*d280*/  ENDCOLLECTIVE ;  /* 0x000000000000791b */ /* 0x003fe20003800000 */
.L_x_122:
[----:B------:R-:W-:Y:S05]  /*d290*/  BSYNC B0 ;  /* 0x0000000000007941 */ /* 0x000fea0003800000 */
.L_x_121:
[----:B------:R-:W-:Y:S01]  /*d2a0*/  IMAD.MOV.U32 R13, RZ, RZ, R17 ;  /* 0x000000ffff0d7224 */ /* 0x000fe200078e0011 */
[----:B------:R-:W-:Y:S01]  /*d2b0*/  MOV R11, 0x181f ;  /* 0x0000181f000b7802 */ /* 0x000fe20000000f00 */
[----:B------:R-:W-:Y:S01]  /*d2c0*/  IMAD.MOV.U32 R12, RZ, RZ, RZ ;  /* 0x000000ffff0c7224 */ /* 0x000fe200078e00ff */
[----:B------:R-:W-:Y:S01]  /*d2d0*/  MOV R0, R14 ;  /* 0x0000000e00007202 */ /* 0x000fe20000000f00 */
[----:B------:R-:W-:Y:S01]  /*d2e0*/  IMAD.MOV.U32 R15, RZ, RZ, -0x1 ;  /* 0xffffffffff0f7424 */ /* 0x000fe200078e00ff */
[----:B------:R-:W-:Y:S01]  /*d2f0*/  LEA R21, R16, UR43, 0x1 ;  /* 0x0000002b10157c11 */ /* 0x000fe2000f8e08ff */
[----:B------:R-:W-:Y:S01]  /*d300*/  IMAD.SHL.U32 R24, R24, 0x2, RZ ;  /* 0x0000000218187824 */ /* 0x000fe200078e00ff */
[----:B------:R-:W-:Y:S01]  /*d310*/  LOP3.LUT P2, RZ, R6, 0x2, RZ, 0xc0, !PT ;  /* 0x0000000206ff7812 */ /* 0x000fe2000784c0ff */
[----:B------:R-:W-:-:S12]  /*d320*/  IMAD.MOV.U32 R8, RZ, RZ, RZ ;  /* 0x000000ffff087224 */ /* 0x000fd800078e00ff */
[----:B------:R-:W-:Y:S05]  /*d330*/  WARPSYNC.COLLECTIVE R15, `(.L_x_123) ;  /* 0x000000000f087348 */ /* 0x000fea0003c00000 */
[----:B------:R0:W1:Y:S02]  /*d340*/  SHFL.IDX P6, R14, R13, R12, R11 ;  /* 0x0000000c0d0e7389 */ /* 0x00006400000c000b */
[----:B01----:R-:W-:Y:S01]  /*d350*/  ENDCOLLECTIVE ;  /* 0x000000000000791b */ /* 0x003fe20003800000 */
.L_x_123:
[----:B------:R-:W-:-:S04]  /*d360*/  LOP3.LUT P1, RZ, R6, 0x4, RZ, 0xc0, !PT ;  /* 0x0000000406ff7812 */ /* 0x000fc8000782c0ff */
[----:B------:R-:W-:Y:S01]  /*d370*/  ISETP.LT.OR P3, PT, R35, 0x1, !P1 ;  /* 0x000000012300780c */ /* 0x000fe20004f61670 */
[----:B------:R-:W-:Y:S02]  /*d380*/  IMAD.MOV.U32 R13, RZ, RZ, R3 ;  /* 0x000000ffff0d7224 */ /* 0x000fe400078e0003 */
[----:B------:R-:W-:Y:S01]  /*d390*/  IMAD.MOV.U32 R12, RZ, RZ, 0x1 ;  /* 0x00000001ff0c7424 */ /* 0x000fe200078e00ff */
[----:B------:R-:W-:-:S13]  /*d3a0*/  IADD3 R4, P0, R14, R24, RZ ;  /* 0x000000180e047210 */ /* 0x000fda0007f1e0ff */
[----:B------:R-:W-:Y:S05]  /*d3b0*/  WARPSYNC.COLLECTIVE R15, `(.L_x_124) ;  /* 0x000000000f087348 */ /* 0x000fea0003c00000 */
[----:B------:R0:W1:Y:S02]  /*d3c0*/  SHFL.IDX P6, R14, R13, R12, R11 ;  /* 0x0000000c0d0e7389 */ /* 0x00006400000c000b */
[----:B01----:R-:W-:Y:S01]  /*d3d0*/  ENDCOLLECTIVE ;  /* 0x000000000000791b */ /* 0x003fe20003800000 */
.L_x_124:
[----:B------:R-:W-:Y:S02]  /*d3e0*/  IADD3.X R5, RZ, R0, RZ, P0, !PT ;  /* 0x00000000ff057210 */ /* 0x000fe400007fe4ff */
[----:B------:R-:W-:Y:S01]  /*d3f0*/  ISETP.LT.OR P0, PT, R35, 0x1, P4 ;  /* 0x000000012300780c */ /* 0x000fe20002701670 */
[----:B------:R-:W-:-:S12]  /*d400*/  IMAD.MOV.U32 R13, RZ, RZ, R17 ;  /* 0x000000ffff0d7224 */ /* 0x000fd800078e0011 */
[----:B------:R-:W-:Y:S01]  /*d410*/  @!PT LDS RZ, [RZ] ;  /* 0x00000000fffff984 */ /* 0x000fe20000000800 */
[----:B------:R-:W-:Y:S01]  /*d420*/  @!PT LDS RZ, [RZ] ;  /* 0x00000000fffff984 */ /* 0x000fe20000000800 */
[----:B------:R-:W-:Y:S01]  /*d430*/  @!PT LDS RZ, [RZ] ;  /* 0x00000000fffff984 */ /* 0x000fe20000000800 */
[----:B------:R0:W-:Y:S01]  /*d440*/  LDGSTS.E.BYPASS.LTC128B.128 [R21+0x400], desc[UR36][R4.64], !P0 ;  /* 0x0040000004157fae */ /* 0x0001e2000c101d64 */
[----:B------:R-:W-:Y:S02]  /*d450*/  ISETP.LT.OR P0, PT, R35, 0x1, !P2 ;  /* 0x000000012300780c */ /* 0x000fe40005701670 */
[----:B------:R-:W-:-:S11]  /*d460*/  MOV R0, R14 ;  /* 0x0000000e00007202 */ /* 0x000fd60000000f00 */
[----:B0-----:R-:W-:Y:S05]  /*d470*/  WARPSYNC.COLLECTIVE R15, `(.L_x_125) ;  /* 0x000000000f087348 */ /* 0x001fea0003c00000 */
[----:B------:R1:W2:Y:S02]  /*d480*/  SHFL.IDX P6, R14, R13, R12, R11 ;  /* 0x0000000c0d0e7389 */ /* 0x0002a400000c000b */
[----:B012---:R-:W-:Y:S01]  /*d490*/  ENDCOLLECTIVE ;  /* 0x000000000000791b */ /* 0x007fe20003800000 */
.L_x_125:
[----:B------:R-:W-:Y:S01]  /*d4a0*/  @!PT LDS RZ, [RZ] ;  /* 0x00000000fffff984 */ /* 0x000fe20000000800 */
[----:B------:R-:W-:Y:S01]  /*d4b0*/  @!PT LDS RZ, [RZ] ;  /* 0x00000000fffff984 */ /* 0x000fe20000000800 */
[----:B------:R-:W-:Y:S01]  /*d4c0*/  @!PT LDS RZ, [RZ] ;  /* 0x00000000fffff984 */ /* 0x000fe20000000800 */
[----:B------:R-:W-:Y:S01]  /*d4d0*/  LDGSTS.E.BYPASS.LTC128B.128 [R21+0x3400], desc[UR36][R4.64+0x80], !P0 ;  /* 0x0340008004157fae */ /* 0x000fe2000c101d64 */
[----:B------:R-:W-:-:S03]  /*d4e0*/  LOP3.LUT P0, RZ, R6, 0x8, RZ, 0xc0, !PT ;  /* 0x0000000806ff7812 */ /* 0x000fc6000780c0ff */
[----:B------:R-:W-:Y:S01]  /*d4f0*/  LDGSTS.E.BYPASS.LTC128B.128 [R21+0x6400], desc[UR36][R4.64+0x100], !P3 ;  /* 0x0640010004157fae */ /* 0x000fe2000d901d64 */
[----:B------:R-:W-:Y:S02]  /*d500*/  ISETP.LT.OR P3, PT, R35, 0x1, !P0 ;  /* 0x000000012300780c */ /* 0x000fe40004761670 */
[----:B------:R-:W-:Y:S01]  /*d510*/  MOV R13, R3 ;  /* 0x00000003000d7202 */ /* 0x000fe20000000f00 */
[----:B------:R-:W-:-:S10]  /*d520*/  IMAD.MOV.U32 R12, RZ, RZ, 0x2 ;  /* 0x00000002ff0c7424 */ /* 0x000fd400078e00ff */
[----:B------:R0:W-:Y:S02]  /*d530*/  LDGSTS.E.BYPASS.LTC128B.128 [R21+0x9400], desc[UR36][R4.64+0x180], !P3 ;  /* 0x0940018004157fae */ /* 0x0001e4000d901d64 */
[----:B0-----:R-:W-:-:S13]  /*d540*/  IADD3 R4, P3, R14, R24, RZ ;  /* 0x000000180e047210 */ /* 0x001fda0007f7e0ff */
[----:B------:R-:W-:Y:S05]  /*d550*/  WARPSYNC.COLLECTIVE R15, `(.L_x_126) ;  /* 0x000000000f087348 */ /* 0x000fea0003c00000 */
[----:B------:R0:W1:Y:S02]  /*d560*/  SHFL.IDX P6, R14, R13, R12, R11 ;  /* 0x0000000c0d0e7389 */ /* 0x00006400000c000b */
[----:B01----:R-:W-:Y:S01]  /*d570*/  ENDCOLLECTIVE ;  /* 0x000000000000791b */ /* 0x003fe20003800000 */
.L_x_126:
[----:B------:R-:W-:Y:S01]  /*d580*/  IMAD.X R5, RZ, RZ, R0, P3 ;  /* 0x000000ffff057224 */ /* 0x000fe200018e0600 */
[----:B------:R-:W-:Y:S02]  /*d590*/  ISETP.LT.OR P3, PT, R35, 0x11, P4 ;  /* 0x000000112300780c */ /* 0x000fe40002761670 */
[----:B------:R-:W-:-:S11]  /*d5a0*/  MOV R13, R17 ;  /* 0x00000011000d7202 */ /* 0x000fd60000000f00 */
[----:B------:R-:W-:Y:S01]  /*d5b0*/  @!PT LDS RZ, [RZ] ;  /* 0x00000000fffff984 */ /* 0x000fe20000000800 */
[----:B------:R-:W-:Y:S01]  /*d5c0*/  @!PT LDS RZ, [RZ] ;  /* 0x00000000fffff984 */ /* 0x000fe20000000800 */
[----:B------:R-:W-:Y:S01]  /*d5d0*/  @!PT LDS RZ, [RZ] ;  /* 0x00000000fffff984 */ /* 0x000fe20000000800 */
[----:B------:R0:W-:Y:S01]  /*d5e0*/  LDGSTS.E.BYPASS.LTC128B.128 [R21+0xc00], desc[UR36][R4.64], !P3 ;  /* 0x00c0000004157fae */ /* 0x0001e2000d901d64 */
[----:B------:R-:W-:Y:S01]  /*d5f0*/  ISETP.LT.OR P3, PT, R35, 0x11, !P2 ;  /* 0x000000112300780c */ /* 0x000fe20005761670 */
[----:B------:R-:W-:-:S12]  /*d600*/  IMAD.MOV.U32 R0, RZ, RZ, R14 ;  /* 0x000000ffff007224 */ /* 0x000fd800078e000e */
[----:B0-----:R-:W-:Y:S05]  /*d610*/  WARPSYNC.COLLECTIVE R15, `(.L_x_127) ;  /* 0x000000000f087348 */ /* 0x001fea0003c00000 */
[----:B------:R1:W2:Y:S02]  /*d620*/  SHFL.IDX P6, R14, R13, R12, R11 ;  /* 0x0000000c0d0e7389 */ /* 0x0002a400000c000b */
[----:B012---:R-:W-:Y:S01]  /*d630*/  ENDCOLLECTIVE ;  /* 0x000000000000791b */ /* 0x007fe20003800000 */
.L_x_127:
[----:B------:R-:W-:Y:S01]  /*d640*/  @!PT LDS RZ, [RZ] ;  /* 0x00000000fffff984 */ /* 0x000fe20000000800 */
[----:B------:R-:W-:Y:S01]  /*d650*/  @!PT LDS RZ, [RZ] ;  /* 0x00000000fffff984 */ /* 0x000fe20000000800 */
[----:B------:R-:W-:Y:S01]  /*d660*/  @!PT LDS RZ, [RZ] ;  /* 0x00000000fffff984 */ /* 0x000fe20000000800 */
[----:B------:R-:W-:Y:S01]  /*d670*/  LDGSTS.E.BYPASS.LTC128B.128 [R21+0x3c00], desc[UR36][R4.64+0x80], !P3 ;  /* 0x03c0008004157fae */ /* 0x000fe2000d901d64 */
[----:B------:R-:W-:Y:S01]  /*d680*/  ISETP.LT.OR P3, PT, R35, 0x11, !P1 ;  /* 0x000000112300780c */ /* 0x000fe20004f61670 */
[----:B------:R-:W-:Y:S01]  /*d690*/  IMAD.MOV.U32 R13, RZ, RZ, R3 ;  /* 0x000000ffff0d7224 */ /* 0x000fe200078e0003 */
[----:B------:R-:W-:-:S11]  /*d6a0*/  MOV R12, 0x3 ;  /* 0x00000003000c7802 */ /* 0x000fd60000000f00 */
[----:B------:R-:W-:Y:S01]  /*d6b0*/  LDGSTS.E.BYPASS.LTC128B.128 [R21+0x6c00], desc[UR36][R4.64+0x100], !P3 ;  /* 0x06c0010004157fae */ /* 0x000fe2000d901d64 */
[----:B------:R-:W-:-:S13]  /*d6c0*/  ISETP.LT.OR P3, PT, R35, 0x11, !P0 ;  /* 0x000000112300780c */ /* 0x000fda0004761670 */
[----:B------:R0:W-:Y:S02]  /*d6d0*/  LDGSTS.E.BYPASS.LTC128B.128 [R21+0x9c00], desc[UR36][R4.64+0x180], !P3 ;  /* 0x09c0018004157fae */ /* 0x0001e4000d901d64 */
[----:B0-----:R-:W-:-:S13]  /*d6e0*/  IADD3 R4, P3, R14, R24, RZ ;  /* 0x000000180e047210 */ /* 0x001fda0007f7e0ff */
[----:B------:R-:W-:Y:S05]  /*d6f0*/  WARPSYNC.COLLECTIVE R15, `(.L_x_128) ;  /* 0x000000000f087348 */ /* 0x000fea0003c00000 */
[----:B------:R0:W1:Y:S02]  /*d700*/  SHFL.IDX P6, R14, R13, R12, R11 ;  /* 0x0000000c0d0e7389 */ /* 0x00006400000c000b */
[----:B01----:R-:W-:Y:S01]  /*d710*/  ENDCOLLECTIVE ;  /* 0x000000000000791b */ /* 0x003fe20003800000 */
.L_x_128:
[----:B------:R-:W-:Y:S01]  /*d720*/  IMAD.X R5, RZ, RZ, R0, P3 ;  /* 0x000000ffff057224 */ /* 0x000fe200018e0600 */
[----:B------:R-:W-:Y:S01]  /*d730*/  ISETP.LT.OR P3, PT, R35, 0x21, P4 ;  /* 0x000000212300780c */ /* 0x000fe20002761670 */
[----:B------:R-:W-:-:S12]  /*d740*/  IMAD.MOV.U32 R13, RZ, RZ, R17 ;  /* 0x000000ffff0d7224 */ /* 0x000fd800078e0011 */
        /* <DEDUP_REMOVED lines=9> */
.L_x_129:
[----:B------:R-:W-:Y:S01]  /*d7e0*/  @!PT LDS RZ, [RZ] ;  /* 0x00000000fffff984 */ /* 0x000fe20000000800 */
[----:B------:R-:W-:Y:S01]  /*d7f0*/  @!PT LDS RZ, [RZ] ;  /* 0x00000000fffff984 */ /* 0x000fe20000000800 */
[----:B------:R-:W-:Y:S01]  /*d800*/  @!PT LDS RZ, [RZ] ;  /* 0x00000000fffff984 */ /* 0x000fe20000000800 */
[----:B------:R-:W-:Y:S01]  /*d810*/  LDGSTS.E.BYPASS.LTC128B.128 [R21+0x4400], desc[UR36][R4.64+0x80], !P3 ;  /* 0x0440008004157fae */ /* 0x000fe2000d901d64 */
[----:B------:R-:W-:Y:S01]  /*d820*/  ISETP.LT.OR P3, PT, R35, 0x21, !P1 ;  /* 0x000000212300780c */ /* 0x000fe20004f61670 */
[----:B------:R-:W-:Y:S02]  /*d830*/  IMAD.MOV.U32 R13, RZ, RZ, R3 ;  /* 0x000000ffff0d7224 */ /* 0x000fe400078e0003 */
[----:B------:R-:W-:-:S10]  /*d840*/  IMAD.MOV.U32 R12, RZ, RZ, 0x4 ;  /* 0x00000004ff0c7424 */ /* 0x000fd400078e00ff */
[----:B------:R-:W-:Y:S01]  /*d850*/  LDGSTS.E.BYPASS.LTC128B.128 [R21+0x7400], desc[UR36][R4.64+0x100], !P3 ;  /* 0x0740010004157fae */ /* 0x000fe2000d901d64 */
[----:B------:R-:W-:-:S13]  /*d860*/  ISETP.LT.OR P3, PT, R35, 0x21, !P0 ;  /* 0x000000212300780c */ /* 0x000fda0004761670 */
[----:B------:R0:W-:Y:S02]  /*d870*/  LDGSTS.E.BYPASS.LTC128B.128 [R21+0xa400], desc[UR36][R4.64+0x180], !P3 ;  /* 0x0a40018004157fae */ /* 0x0001e4000d901d64 */
[----:B0-----:R-:W-:-:S13]  /*d880*/  IADD3 R4, P3, R14, R24, RZ ;  /* 0x000000180e047210 */ /* 0x001fda0007f7e0ff */
[----:B------:R-:W-:Y:S05]  /*d890*/  WARPSYNC.COLLECTIVE R15, `(.L_x_130) ;  /* 0x000000000f087348 */ /* 0x000fea0003c00000 */
[----:B------:R0:W1:Y:S02]  /*d8a0*/  SHFL.IDX P6, R14, R13, R12, R11 ;  /* 0x0000000c0d0e7389 */ /* 0x00006400000c000b */
[----:B01----:R-:W-:Y:S01]  /*d8b0*/  ENDCOLLECTIVE ;  /* 0x000000000000791b */ /* 0x003fe20003800000 */
.L_x_130:
        /* <DEDUP_REMOVED lines=12> */
.L_x_131:
[----:B------:R-:W-:Y:S01]  /*d980*/  @!PT LDS RZ, [RZ] ;  /* 0x00000000fffff984 */ /* 0x000fe20000000800 */
[----:B------:R-:W-:Y:S01]  /*d990*/  @!PT LDS RZ, [RZ] ;  /* 0x00000000fffff984 */ /* 0x000fe20000000800 */
[----:B------:R-:W-:Y:S01]  /*d9a0*/  @!PT LDS RZ, [RZ] ;  /* 0x00000000fffff984 */ /* 0x000fe20000000800 */
[----:B------:R-:W-:Y:S01]  /*d9b0*/  LDGSTS.E.BYPASS.LTC128B.128 [R21+0x4c00], desc[UR36][R4.64+0x80], !P3 ;  /* 0x04c0008004157fae */ /* 0x000fe2000d901d64 */
[----:B------:R-:W-:Y:S02]  /*d9c0*/  ISETP.LT.OR P3, PT, R35, 0x31, !P1 ;  /* 0x000000312300780c */ /* 0x000fe40004f61670 */
[----:B------:R-:W-:Y:S01]  /*d9d0*/  MOV R13, R3 ;  /* 0x00000003000d7202 */ /* 0x000fe20000000f00 */
        /* <DEDUP_REMOVED lines=8> */
.L_x_132:
[----:B------:R-:W-:Y:S01]  /*da60*/  IMAD.X R5, RZ, RZ, R0, P3 ;  /* 0x000000ffff057224 */ /* 0x000fe200018e0600 */
[----:B------:R-:W-:Y:S01]  /*da70*/  ISETP.LT.OR P3, PT, R35, 0x41, P4 ;  /* 0x000000412300780c */ /* 0x000fe20002761670 */
[----:B------:R-:W-:Y:S01]  /*da80*/  VIADD R0, R21, 0x400 ;  /* 0x0000040015007836 */ /* 0x000fe20000000000 */
        /* <DEDUP_REMOVED lines=10> */
.L_x_133:
[----:B------:R-:W-:Y:S01]  /*db30*/  @!PT LDS RZ, [RZ] ;  /* 0x00000000fffff984 */ /* 0x000fe20000000800 */
[----:B------:R-:W-:Y:S01]  /*db40*/  @!PT LDS RZ, [RZ] ;  /* 0x00000000fffff984 */ /* 0x000fe20000000800 */
[----:B------:R-:W-:Y:S01]  /*db50*/  @!PT LDS RZ, [RZ] ;  /* 0x00000000fffff984 */ /* 0x000fe20000000800 */
[----:B------:R0:W-:Y:S01]  /*db60*/  LDGSTS.E.BYPASS.LTC128B.128 [R21+0x5400], desc[UR36][R4.64+0x80], !P3 ;  /* 0x0540008004157fae */ /* 0x0001e2000d901d64 */
[----:B------:R-:W-:-:S13]  /*db70*/  ISETP.LT.OR P3, PT, R35, 0x41, !P1 ;  /* 0x000000412300780c */ /* 0x000fda0004f61670 */
[----:B------:R0:W-:Y:S01]  /*db80*/  LDGSTS.E.BYPASS.LTC128B.128 [R21+0x8400], desc[UR36][R4.64+0x100], !P3 ;  /* 0x0840010004157fae */ /* 0x0001e2000d901d64 */
[----:B------:R-:W-:-:S13]  /*db90*/  ISETP.LT.OR P3, PT, R35, 0x41, !P0 ;  /* 0x000000412300780c */ /* 0x000fda0004761670 */
[----:B------:R0:W-:Y:S01]  /*dba0*/  LDGSTS.E.BYPASS.LTC128B.128 [R21+0xb400], desc[UR36][R4.64+0x180], !P3 ;  /* 0x0b40018004157fae */ /* 0x0001e2000d901d64 */
[----:B------:R-:W-:Y:S05]  /*dbb0*/  BRA `(.L_x_134) ;  /* 0xffffffcc00ec7947 */ /* 0x000fea000383ffff */
.L_x_62:
[----:B-1----:R1:W2:Y:S02]  /*dbc0*/  SYNCS.PHASECHK.TRANS64.TRYWAIT P0, [R32+URZ+0x22840], R31 ;  /* 0x0228401f200075a7 */ /* 0x0022a4000800017f */
[----:B--2---:R-:W-:Y:S05]  /*dbd0*/  @!P0 NANOSLEEP.SYNCS 0x989680 ;  /* 0x009896800000895d */ /* 0x004fea0003900000 */
[----:B------:R-:W2:Y:S02]  /*dbe0*/  @!P0 SYNCS.PHASECHK.TRANS64 P0, [R32+URZ+0x22840], R31 ;  /* 0x0228401f200085a7 */ /* 0x000ea4000800007f */
[----:B--2---:R-:W-:Y:S05]  /*dbf0*/  @!P0 BRA `(.L_x_62) ;  /* 0xfffffffc00f08947 */ /* 0x004fea000383ffff */
[----:B------:R-:W-:Y:S05]  /*dc00*/  BRA `(.L_x_135) ;  /* 0xffffffd000ec7947 */ /* 0x000fea000383ffff */
.L_x_63:
[----:B------:R-:W-:Y:S01]  /*dc10*/  BSSY B1, `(.L_x_136) ;  /* 0x0000008000017945 */ /* 0x000fe20003800000 */
[----:B------:R-:W-:Y:S01]  /*dc20*/  MOV R13, R3 ;  /* 0x00000003000d7202 */ /* 0x000fe20000000f00 */
[----:B------:R-:W-:Y:S01]  /*dc30*/  IMAD.MOV.U32 R12, RZ, RZ, RZ ;  /* 0x000000ffff0c7224 */ /* 0x000fe200078e00ff */
[----:B------:R-:W-:Y:S01]  /*dc40*/  MOV R15, 0xffffffff ;  /* 0xffffffff000f7802 */ /* 0x000fe20000000f00 */
[----:B------:R-:W-:-:S07]  /*dc50*/  IMAD.MOV.U32 R11, RZ, RZ, 0x181f ;  /* 0x0000181fff0b7424 */ /* 0x000fce00078e00ff */
[----:B-1----:R-:W-:Y:S05]  /*dc60*/  WARPSYNC.COLLECTIVE R15, `(.L_x_137) ;  /* 0x000000000f087348 */ /* 0x002fea0003c00000 */
[----:B------:R0:W2:Y:S02]  /*dc70*/  SHFL.IDX P6, R14, R13, R12, R11 ;  /* 0x0000000c0d0e7389 */ /* 0x0000a400000c000b */
[----:B012---:R-:W-:Y:S01]  /*dc80*/  ENDCOLLECTIVE ;  /* 0x000000000000791b */ /* 0x007fe20003800000 */
.L_x_137:
[----:B------:R-:W-:Y:S05]  /*dc90*/  BSYNC B1 ;  /* 0x0000000000017941 */ /* 0x000fea0003800000 */
.L_x_136:
[----:B------:R-:W-:Y:S01]  /*dca0*/  IMAD.MOV.U32 R13, RZ, RZ, R10 ;  /* 0x000000ffff0d7224 */ /* 0x000fe200078e000a */
[----:B------:R-:W-:Y:S01]  /*dcb0*/  MOV R12, RZ ;  /* 0x000000ff000c7202 */ /* 0x000fe20000000f00 */
[----:B------:R-:W-:Y:S01]  /*dcc0*/  IMAD.MOV.U32 R11, RZ, RZ, 0x181f ;  /* 0x0000181fff0b7424 */ /* 0x000fe200078e00ff */
[----:B------:R-:W-:Y:S01]  /*dcd0*/  LEA R17, R17, UR43, 0x1 ;  /* 0x0000002b11117c11 */ /* 0x000fe2000f8e08ff */
[----:B------:R-:W-:Y:S02]  /*dce0*/  IMAD.MOV.U32 R15, RZ, RZ, -0x1 ;  /* 0xffffffffff0f7424 */ /* 0x000fe400078e00ff */
[----:B------:R-:W-:-:S07]  /*dcf0*/  IMAD.MOV.U32 R5, RZ, RZ, R14 ;  /* 0x000000ffff057224 */ /* 0x000fce00078e000e */
[----:B------:R-:W-:Y:S05]  /*dd00*/  WARPSYNC.COLLECTIVE R15, `(.L_x_138) ;  /* 0x000000000f087348 */ /* 0x000fea0003c00000 */
[----:B------:R0:W1:Y:S02]  /*dd10*/  SHFL.IDX P6, R14, R13, R12, R11 ;  /* 0x0000000c0d0e7389 */ /* 0x00006400000c000b */
[----:B01----:R-:W-:Y:S01]  /*dd20*/  ENDCOLLECTIVE ;  /* 0x000000000000791b */ /* 0x003fe20003800000 */
.L_x_138:
[----:B------:R-:W-:Y:S02]  /*dd30*/  IMAD.MOV.U32 R13, RZ, RZ, R3 ;  /* 0x000000ffff0d7224 */ /* 0x000fe400078e0003 */
[----:B------:R-:W-:Y:S01]  /*dd40*/  IMAD.MOV.U32 R12, RZ, RZ, 0x1 ;  /* 0x00000001ff0c7424 */ /* 0x000fe200078e00ff */
[----:B------:R-:W-:-:S13]  /*dd50*/  IADD3 R4, P0, R14, R24, RZ ;  /* 0x000000180e047210 */ /* 0x000fda0007f1e0ff */
[----:B------:R-:W-:Y:S05]  /*dd60*/  WARPSYNC.COLLECTIVE R15, `(.L_x_139) ;  /* 0x000000000f087348 */ /* 0x000fea0003c00000 */
[----:B------:R0:W1:Y:S02]  /*dd70*/  SHFL.IDX P6, R14, R13, R12, R11 ;  /* 0x0000000c0d0e7389 */ /* 0x00006400000c000b */
[----:B01----:R-:W-:Y:S01]  /*dd80*/  ENDCOLLECTIVE ;  /* 0x000000000000791b */ /* 0x003fe20003800000 */
.L_x_139:
[----:B------:R-:W-:-:S05]  /*dd90*/  IADD3.X R5, RZ, R5, RZ, P0, !PT ;  /* 0x00000005ff057210 */ /* 0x000fca00007fe4ff */
[----:B------:R-:W-:Y:S01]  /*dda0*/  @!PT LDS RZ, [RZ] ;  /* 0x00000000fffff984 */ /* 0x000fe20000000800 */
[----:B------:R-:W-:Y:S01]  /*ddb0*/  @!PT LDS RZ, [RZ] ;  /* 0x00000000fffff984 */ /* 0x000fe20000000800 */
[----:B------:R-:W-:Y:S01]  /*ddc0*/  @!PT LDS RZ, [RZ] ;  /* 0x00000000fffff984 */ /* 0x000fe20000000800 */
[----:B------:R0:W-:Y:S01]  /*ddd0*/  LDGSTS.E.BYPASS.LTC128B.128 [R17+0x1c400], desc[UR36][R4.64], !P1 ;  /* 0x1c40000004117fae */ /* 0x0001e2000c901d64 */
[----:B------:R-:W-:Y:S01]  /*dde0*/  IMAD.MOV.U32 R13, RZ, RZ, R10 ;  /* 0x000000ffff0d7224 */ /* 0x000fe200078e000a */
[----:B------:R-:W-:-:S07]  /*ddf0*/  MOV R7, R14 ;  /* 0x0000000e00077202 */ /* 0x000fce0000000f00 */
[----:B0-----:R-:W-:Y:S05]  /*de00*/  WARPSYNC.COLLECTIVE R15, `(.L_x_140) ;  /* 0x000000000f087348 */ /* 0x001fea0003c00000 */
[----:B------:R1:W2:Y:S02]  /*de10*/  SHFL.IDX P6, R14, R13, R12, R11 ;  /* 0x0000000c0d0e7389 */ /* 0x0002a400000c000b */
[----:B012---:R-:W-:Y:S01]  /*de20*/  ENDCOLLECTIVE ;  /* 0x000000000000791b */ /* 0x007fe20003800000 */
.L_x_140:
[----:B------:R-:W-:Y:S01]  /*de30*/  MOV R13, R3 ;  /* 0x00000003000d7202 */ /* 0x000fe20000000f00 */
[----:B------:R-:W-:Y:S01]  /*de40*/  IMAD.MOV.U32 R12, RZ, RZ, 0x2 ;  /* 0x00000002ff0c7424 */ /* 0x000fe200078e00ff */
[----:B------:R-:W-:-:S13]  /*de50*/  IADD3 R6, P0, R14, R24, RZ ;  /* 0x000000180e067210 */ /* 0x000fda0007f1e0ff */
[----:B------:R-:W-:Y:S05]  /*de60*/  WARPSYNC.COLLECTIVE R15, `(.L_x_141) ;  /* 0x000000000f087348 */ /* 0x000fea0003c00000 */
[----:B------:R0:W1:Y:S02]  /*de70*/  SHFL.IDX P6, R14, R13, R12, R11 ;  /* 0x0000000c0d0e7389 */ /* 0x00006400000c000b */
[----:B01----:R-:W-:Y:S01]  /*de80*/  ENDCOLLECTIVE ;  /* 0x000000000000791b */ /* 0x003fe20003800000 */
.L_x_141:
[----:B------:R-:W-:-:S05]  /*de90*/  IMAD.X R7, RZ, RZ, R7, P0 ;  /* 0x000000ffff077224 */ /* 0x000fca00000e0607 */
[----:B------:R-:W-:Y:S01]  /*dea0*/  @!PT LDS RZ, [RZ] ;  /* 0x00000000fffff984 */ /* 0x000fe20000000800 */
[----:B------:R-:W-:Y:S01]  /*deb0*/  @!PT LDS RZ, [RZ] ;  /* 0x00000000fffff984 */ /* 0x000fe20000000800 */
[----:B------:R-:W-:Y:S01]  /*dec0*/  @!PT LDS RZ, [RZ] ;  /* 0x00000000fffff984 */ /* 0x000fe20000000800 */
[----:B------:R0:W-:Y:S01]  /*ded0*/  LDGSTS.E.BYPASS.LTC128B.128 [R17+0x1cc00], desc[UR36][R6.64], !P1 ;  /* 0x1cc0000006117fae */ /* 0x0001e2000c901d64 */
[----:B------:R-:W-:Y:S01]  /*dee0*/  MOV R13, R10 ;  /* 0x0000000a000d7202 */ /* 0x000fe20000000f00 */
[----:B------:R-:W-:-:S07]  /*def0*/  IMAD.MOV.U32 R4, RZ, RZ, R14 ;  /* 0x000000ffff047224 */ /* 0x000fce00078e000e */
[----:B0-----:R-:W-:Y:S05]  /*df00*/  WARPSYNC.COLLECTIVE R15, `(.L_x_142) ;  /* 0x000000000f087348 */ /* 0x001fea0003c00000 */
[----:B------:R1:W2:Y:S02]  /*df10*/  SHFL.IDX P6, R14, R13, R12, R11 ;  /* 0x0000000c0d0e7389 */ /* 0x0002a400000c000b */
[----:B012---:R-:W-:Y:S01]  /*df20*/  ENDCOLLECTIVE ;  /* 0x000000000000791b */ /* 0x007fe20003800000 */
.L_x_142:
[----:B------:R-:W-:Y:S01]  /*df30*/  IMAD.MOV.U32 R13, RZ, RZ, R3 ;  /* 0x000000ffff0d7224 */ /* 0x000fe200078e0003 */
[----:B------:R-:W-:Y:S02]  /*df40*/  MOV R12, 0x3 ;  /* 0x00000003000c7802 */ /* 0x000fe40000000f00 */
[----:B------:R-:W-:-:S13]  /*df50*/  IADD3 R6, P0, R14, R24, RZ ;  /* 0x000000180e067210 */ /* 0x000fda0007f1e0ff */
[----:B------:R-:W-:Y:S05]  /*df60*/  WARPSYNC.COLLECTIVE R15, `(.L_x_143) ;  /* 0x000000000f087348 */ /* 0x000fea0003c00000 */
[----:B------:R0:W1:Y:S02]  /*df70*/  SHFL.IDX P6, R14, R13, R12, R11 ;  /* 0x0000000c0d0e7389 */ /* 0x00006400000c000b */
[----:B01----:R-:W-:Y:S01]  /*df80*/  ENDCOLLECTIVE ;  /* 0x000000000000791b */ /* 0x003fe20003800000 */
.L_x_143:
[----:B------:R-:W-:-:S05]  /*df90*/  IMAD.X R7, RZ, RZ, R4, P0 ;  /* 0x000000ffff077224 */ /* 0x000fca00000e0604 */
[----:B------:R-:W-:Y:S01]  /*dfa0*/  @!PT LDS RZ, [RZ] ;  /* 0x00000000fffff984 */ /* 0x000fe20000000800 */
[----:B------:R-:W-:Y:S01]  /*dfb0*/  @!PT LDS RZ, [RZ] ;  /* 0x00000000fffff984 */ /* 0x000fe20000000800 */
[----:B------:R-:W-:Y:S01]  /*dfc0*/  @!PT LDS RZ, [RZ] ;  /* 0x00000000fffff984 */ /* 0x000fe20000000800 */
[----:B------:R0:W-:Y:S01]  /*dfd0*/  LDGSTS.E.BYPASS.LTC128B.128 [R17+0x1d400], desc[UR36][R6.64], !P1 ;  /* 0x1d40000006117fae */ /* 0x0001e2000c901d64 */
[----:B------:R-:W-:Y:S02]  /*dfe0*/  IMAD.MOV.U32 R13, RZ, RZ, R10 ;  /* 0x000000ffff0d7224 */ /* 0x000fe400078e000a */
[----:B------:R-:W-:-:S07]  /*dff0*/  IMAD.MOV.U32 R5, RZ, RZ, R14 ;  /* 0x000000ffff057224 */ /* 0x000fce00078e000e */
[----:B0-----:R-:W-:Y:S05]  /*e000*/  WARPSYNC.COLLECTIVE R15, `(.L_x_144) ;  /* 0x000000000f087348 */ /* 0x001fea0003c00000 */
[----:B------:R1:W2:Y:S02]  /*e010*/  SHFL.IDX P6, R14, R13, R12, R11 ;  /* 0x0000000c0d0e7389 */ /* 0x0002a400000c000b */
[----:B012---:R-:W-:Y:S01]  /*e020*/  ENDCOLLECTIVE ;  /* 0x000000000000791b */ /* 0x007fe20003800000 */
.L_x_144:
[----:B------:R-:W-:Y:S02]  /*e030*/  IMAD.MOV.U32 R13, RZ, RZ, R3 ;  /* 0x000000ffff0d7224 */ /* 0x000fe400078e0003 */
[----:B------:R-:W-:Y:S01]  /*e040*/  IMAD.MOV.U32 R12, RZ, RZ, 0x4 ;  /* 0x00000004ff0c7424 */ /* 0x000fe200078e00ff */
[----:B------:R-:W-:-:S13]  /*e050*/  IADD3 R4, P0, R14, R24, RZ ;  /* 0x000000180e047210 */ /* 0x000fda0007f1e0ff */
[----:B------:R-:W-:Y:S05]  /*e060*/  WARPSYNC.COLLECTIVE R15, `(.L_x_145) ;  /* 0x000000000f087348 */ /* 0x000fea0003c00000 */
[----:B------:R0:W1:Y:S02]  /*e070*/  SHFL.IDX P6, R14, R13, R12, R11 ;  /* 0x0000000c0d0e7389 */ /* 0x00006400000c000b */
[----:B01----:R-:W-:Y:S01]  /*e080*/  ENDCOLLECTIVE ;  /* 0x000000000000791b */ /* 0x003fe20003800000 */
.L_x_145:
        /* <DEDUP_REMOVED lines=10> */
.L_x_146:
[----:B------:R-:W-:Y:S01]  /*e130*/  MOV R13, R3 ;  /* 0x00000003000d7202 */ /* 0x000fe20000000f00 */
[----:B------:R-:W-:Y:S01]  /*e140*/  IMAD.MOV.U32 R12, RZ, RZ, 0x5 ;  /* 0x00000005ff0c7424 */ /* 0x000fe200078e00ff */
[----:B------:R-:W-:-:S13]  /*e150*/  IADD3 R4, P0, R14, R24, RZ ;  /* 0x000000180e047210 */ /* 0x000fda0007f1e0ff */
[----:B------:R-:W-:Y:S05]  /*e160*/  WARPSYNC.COLLECTIVE R15, `(.L_x_147) ;  /* 0x000000000f087348 */ /* 0x000fea0003c00000 */
[----:B------:R0:W1:Y:S02]  /*e170*/  SHFL.IDX P6, R14, R13, R12, R11 ;  /* 0x0000000c0d0e7389 */ /* 0x00006400000c000b */
[----:B01----:R-:W-:Y:S01]  /*e180*/  ENDCOLLECTIVE ;  /* 0x000000000000791b */ /* 0x003fe20003800000 */
.L_x_147:
        /* <DEDUP_REMOVED lines=10> */
.L_x_148:
[----:B------:R-:W-:Y:S01]  /*e230*/  IMAD.MOV.U32 R37, RZ, RZ, R14 ;  /* 0x000000ffff257224 */ /* 0x000fe200078e000e */
[----:B------:R-:W-:Y:S06]  /*e240*/  BRA `(.L_x_149) ;  /* 0xffffffd000447947 */ /* 0x000fec000383ffff */
.L_x_68:
[----:B---3--:R3:W4:Y:S02]  /*e250*/  SYNCS.PHASECHK.TRANS64.TRYWAIT P0, [R32+URZ+0x22860], R31 ;  /* 0x0228601f200075a7 */ /* 0x008724000800017f */
[----:B----4-:R-:W-:Y:S05]  /*e260*/  @!P0 NANOSLEEP.SYNCS 0x989680 ;  /* 0x009896800000895d */ /* 0x010fea0003900000 */
[----:B------:R-:W4:Y:S02]  /*e270*/  @!P0 SYNCS.PHASECHK.TRANS64 P0, [R32+URZ+0x22860], R31 ;  /* 0x0228601f200085a7 */ /* 0x000f24000800007f */
[----:B----4-:R-:W-:Y:S05]  /*e280*/  @!P0 BRA `(.L_x_68) ;  /* 0xfffffffc00f08947 */ /* 0x010fea000383ffff */
[----:B------:R-:W-:Y:S05]  /*e290*/  BRA `(.L_x_150) ;  /* 0xffffffd000907947 */ /* 0x000fea000383ffff */
.L_x_69:
[----:B------:R-:W-:Y:S01]  /*e2a0*/  BSSY B1, `(.L_x_151) ;  /* 0x0000008000017945 */ /* 0x000fe20003800000 */
[----:B------:R-:W-:Y:S01]  /*e2b0*/  IMAD.MOV.U32 R13, RZ, RZ, R18 ;  /* 0x000000ffff0d7224 */ /* 0x000fe200078e0012 */
[----:B------:R-:W-:Y:S01]  /*e2c0*/  MOV R12, RZ ;  /* 0x000000ff000c7202 */ /* 0x000fe20000000f00 */
[----:B------:R-:W-:Y:S02]  /*e2d0*/  IMAD.MOV.U32 R11, RZ, RZ, 0x181f ;  /* 0x0000181fff0b7424 */ /* 0x000fe400078e00ff */
[----:B------:R-:W-:-:S07]  /*e2e0*/  IMAD.MOV.U32 R15, RZ, RZ, -0x1 ;  /* 0xffffffffff0f7424 */ /* 0x000fce00078e00ff */
[----:B-123--:R-:W-:Y:S05]  /*e2f0*/  WARPSYNC.COLLECTIVE R15, `(.L_x_152) ;  /* 0x000000000f087348 */ /* 0x00efea0003c00000 */
[----:B------:R0:W4:Y:S02]  /*e300*/  SHFL.IDX P6, R14, R13, R12, R11 ;  /* 0x0000000c0d0e7389 */ /* 0x00012400000c000b */
[----:B01234-:R-:W-:Y:S01]  /*e310*/  ENDCOLLECTIVE ;  /* 0x000000000000791b */ /* 0x01ffe20003800000 */
.L_x_152:
[----:B------:R-:W-:Y:S05]  /*e320*/  BSYNC B1 ;  /* 0x0000000000017941 */ /* 0x000fea0003800000 */
.L_x_151:
[----:B------:R-:W-:Y:S01]  /*e330*/  IMAD.MOV.U32 R13, RZ, RZ, R3 ;  /* 0x000000ffff0d7224 */ /* 0x000fe200078e0003 */
[----:B------:R-:W-:Y:S01]  /*e340*/  MOV R11, 0x181f ;  /* 0x0000181f000b7802 */ /* 0x000fe20000000f00 */
[----:B------:R-:W-:Y:S01]  /*e350*/  IMAD.MOV.U32 R12, RZ, RZ, RZ ;  /* 0x000000ffff0c7224 */ /* 0x000fe200078e00ff */
[----:B------:R-:W-:Y:S01]  /*e360*/  MOV R5, R14 ;  /* 0x0000000e00057202 */ /* 0x000fe20000000f00 */
[----:B------:R-:W-:Y:S02]  /*e370*/  IMAD.MOV.U32 R15, RZ, RZ, -0x1 ;  /* 0xffffffffff0f7424 */ /* 0x000fe400078e00ff */
[----:B------:R-:W-:Y:S02]  /*e380*/  IMAD R17, R21, 0xc000, R0 ;  /* 0x0000c00015117824 */ /* 0x000fe400078e0200 */
[----:B------:R-:W-:-:S07]  /*e390*/  IMAD.MOV.U32 R8, RZ, RZ, RZ ;  /* 0x000000ffff087224 */ /* 0x000fce00078e00ff */
[----:B------:R-:W-:Y:S05]  /*e3a0*/  WARPSYNC.COLLECTIVE R15, `(.L_x_153) ;  /* 0x000000000f087348 */ /* 0x000fea0003c00000 */
[----:B------:R0:W1:Y:S02]  /*e3b0*/  SHFL.IDX P6, R14, R13, R12, R11 ;  /* 0x0000000c0d0e7389 */ /* 0x00006400000c000b */
[----:B01----:R-:W-:Y:S01]  /*e3c0*/  ENDCOLLECTIVE ;  /* 0x000000000000791b */ /* 0x003fe20003800000 */
.L_x_153:
[----:B------:R-:W-:Y:S01]  /*e3d0*/  MOV R13, R18 ;  /* 0x00000012000d7202 */ /* 0x000fe20000000f00 */
[----:B------:R-:W-:Y:S01]  /*e3e0*/  IMAD.MOV.U32 R12, RZ, RZ, 0x1 ;  /* 0x00000001ff0c7424 */ /* 0x000fe200078e00ff */
[----:B------:R-:W-:-:S13]  /*e3f0*/  IADD3 R4, P0, R14, R24, RZ ;  /* 0x000000180e047210 */ /* 0x000fda0007f1e0ff */
[----:B------:R-:W-:Y:S05]  /*e400*/  WARPSYNC.COLLECTIVE R15, `(.L_x_154) ;  /* 0x000000000f087348 */ /* 0x000fea0003c00000 */
[----:B------:R0:W1:Y:S02]  /*e410*/  SHFL.IDX P6, R14, R13, R12, R11 ;  /* 0x0000000c0d0e7389 */ /* 0x00006400000c000b */
[----:B01----:R-:W-:Y:S01]  /*e420*/  ENDCOLLECTIVE ;  /* 0x000000000000791b */ /* 0x003fe20003800000 */
.L_x_154:
[----:B------:R-:W-:-:S05]  /*e430*/  IMAD.X R5, RZ, RZ, R5, P0 ;  /* 0x000000ffff057224 */ /* 0x000fca00000e0605 */
[----:B------:R-:W-:Y:S01]  /*e440*/  @!PT LDS RZ, [RZ] ;  /* 0x00000000fffff984 */ /* 0x000fe20000000800 */
[----:B------:R-:W-:Y:S01]  /*e450*/  @!PT LDS RZ, [RZ] ;  /* 0x00000000fffff984 */ /* 0x000fe20000000800 */
[----:B------:R-:W-:Y:S01]  /*e460*/  @!PT LDS RZ, [RZ] ;  /* 0x00000000fffff984 */ /* 0x000fe20000000800 */
[----:B------:R0:W-:Y:S04]  /*e470*/  LDGSTS.E.BYPASS.LTC128B.128 [R17], desc[UR36][R4.64], !P4 ;  /* 0x0000000004117fae */ /* 0x0001e8000e101d64 */
[----:B------:R0:W-:Y:S01]  /*e480*/  LDGSTS.E.BYPASS.LTC128B.128 [R17+0x3000], desc[UR36][R4.64+0x80], !P3 ;  /* 0x0300008004117fae */ /* 0x0001e2000d901d64 */
[----:B------:R-:W-:-:S03]  /*e490*/  MOV R13, R3 ;  /* 0x00000003000d7202 */ /* 0x000fc60000000f00 */
[----:B------:R0:W-:Y:S04]  /*e4a0*/  LDGSTS.E.BYPASS.LTC128B.128 [R17+0x6000], desc[UR36][R4.64+0x100], !P2 ;  /* 0x0600010004117fae */ /* 0x0001e8000d101d64 */
[----:B------:R0:W-:Y:S01]  /*e4b0*/  LDGSTS.E.BYPASS.LTC128B.128 [R17+0x9000], desc[UR36][R4.64+0x180], !P1 ;  /* 0x0900018004117fae */ /* 0x0001e2000c901d64 */
[----:B------:R-:W-:-:S07]  /*e4c0*/  IMAD.MOV.U32 R6, RZ, RZ, R14 ;  /* 0x000000ffff067224 */ /* 0x000fce00078e000e */
[----:B0-----:R-:W-:Y:S05]  /*e4d0*/  WARPSYNC.COLLECTIVE R15, `(.L_x_155) ;  /* 0x000000000f087348 */ /* 0x001fea0003c00000 */
[----:B------:R1:W2:Y:S02]  /*e4e0*/  SHFL.IDX P6, R14, R13, R12, R11 ;  /* 0x0000000c0d0e7389 */ /* 0x0002a400000c000b */
[----:B012---:R-:W-:Y:S01]  /*e4f0*/  ENDCOLLECTIVE ;  /* 0x000000000000791b */ /* 0x007fe20003800000 */
.L_x_155:
[----:B------:R-:W-:Y:S01]  /*e500*/  MOV R13, R18 ;  /* 0x00000012000d7202 */ /* 0x000fe20000000f00 */
[----:B------:R-:W-:Y:S02]  /*e510*/  IMAD.MOV.U32 R12, RZ, RZ, 0x2 ;  /* 0x00000002ff0c7424 */ /* 0x000fe400078e00ff */
[----:B------:R-:W-:-:S07]  /*e520*/  IMAD.MOV.U32 R5, RZ, RZ, R14 ;  /* 0x000000ffff057224 */ /* 0x000fce00078e000e */
[----:B------:R-:W-:Y:S05]  /*e530*/  WARPSYNC.COLLECTIVE R15, `(.L_x_156) ;  /* 0x000000000f087348 */ /* 0x000fea0003c00000 */
[----:B------:R0:W1:Y:S02]  /*e540*/  SHFL.IDX P6, R14, R13, R12, R11 ;  /* 0x0000000c0d0e7389 */ /* 0x00006400000c000b */
[----:B01----:R-:W-:Y:S01]  /*e550*/  ENDCOLLECTIVE ;  /* 0x000000000000791b */ /* 0x003fe20003800000 */
.L_x_156:
[----:B------:R-:W-:-:S05]  /*e560*/  IADD3 R4, P0, R5, R24, RZ ;  /* 0x0000001805047210 */ /* 0x000fca0007f1e0ff */
[----:B------:R-:W-:-:S05]  /*e570*/  IMAD.X R5, RZ, RZ, R6, P0 ;  /* 0x000000ffff057224 */ /* 0x000fca00000e0606 */
[----:B------:R-:W-:Y:S01]  /*e580*/  @!PT LDS RZ, [RZ] ;  /* 0x00000000fffff984 */ /* 0x000fe20000000800 */
[----:B------:R-:W-:Y:S01]  /*e590*/  @!PT LDS RZ, [RZ] ;  /* 0x00000000fffff984 */ /* 0x000fe20000000800 */
[----:B------:R-:W-:Y:S01]  /*e5a0*/  @!PT LDS RZ, [RZ] ;  /* 0x00000000fffff984 */ /* 0x000fe20000000800 */
[----:B------:R0:W-:Y:S01]  /*e5b0*/  LDGSTS.E.BYPASS.LTC128B.128 [R17+0x800], desc[UR36][R4.64], !P4 ;  /* 0x0080000004117fae */ /* 0x0001e2000e101d64 */
[----:B------:R-:W-:-:S03]  /*e5c0*/  MOV R13, R3 ;  /* 0x00000003000d7202 */ /* 0x000fc60000000f00 */
[----:B------:R0:W-:Y:S04]  /*e5d0*/  LDGSTS.E.BYPASS.LTC128B.128 [R17+0x3800], desc[UR36][R4.64+0x80], !P3 ;  /* 0x0380008004117fae */ /* 0x0001e8000d901d64 */
[----:B------:R0:W-:Y:S01]  /*e5e0*/  LDGSTS.E.BYPASS.LTC128B.128 [R17+0x6800], desc[UR36][R4.64+0x100], !P2 ;  /* 0x0680010004117fae */ /* 0x0001e2000d101d64 */
[----:B------:R-:W-:-:S03]  /*e5f0*/  IMAD.MOV.U32 R6, RZ, RZ, R14 ;  /* 0x000000ffff067224 */ /* 0x000fc600078e000e */
[----:B------:R0:W-:Y:S04]  /*e600*/  LDGSTS.E.BYPASS.LTC128B.128 [R17+0x9800], desc[UR36][R4.64+0x180], !P1 ;  /* 0x0980018004117fae */ /* 0x0001e8000c901d64 */
[----:B0-----:R-:W-:Y:S05]  /*e610*/  WARPSYNC.COLLECTIVE R15, `(.L_x_157) ;  /* 0x000000000f087348 */ /* 0x001fea0003c00000 */
[----:B------:R1:W2:Y:S02]  /*e620*/  SHFL.IDX P6, R14, R13, R12, R11 ;  /* 0x0000000c0d0e7389 */ /* 0x0002a400000c000b */
[----:B012---:R-:W-:Y:S01]  /*e630*/  ENDCOLLECTIVE ;  /* 0x000000000000791b */ /* 0x007fe20003800000 */
.L_x_157:
[----:B------:R-:W-:Y:S01]  /*e640*/  MOV R13, R18 ;  /* 0x00000012000d7202 */ /* 0x000fe20000000f00 */
[----:B------:R-:W-:Y:S02]  /*e650*/  IMAD.MOV.U32 R12, RZ, RZ, 0x3 ;  /* 0x00000003ff0c7424 */ /* 0x000fe400078e00ff */
[----:B------:R-:W-:-:S07]  /*e660*/  IMAD.MOV.U32 R5, RZ, RZ, R14 ;  /* 0x000000ffff057224 */ /* 0x000fce00078e000e */
[----:B------:R-:W-:Y:S05]  /*e670*/  WARPSYNC.COLLECTIVE R15, `(.L_x_158) ;  /* 0x000000000f087348 */ /* 0x000fea0003c00000 */
[----:B------:R0:W1:Y:S02]  /*e680*/  SHFL.IDX P6, R14, R13, R12, R11 ;  /* 0x0000000c0d0e7389 */ /* 0x00006400000c000b */
[----:B01----:R-:W-:Y:S01]  /*e690*/  ENDCOLLECTIVE ;  /* 0x000000000000791b */ /* 0x003fe20003800000 */
.L_x_158:
        /* <DEDUP_REMOVED lines=14> */
.L_x_159:
[----:B------:R-:W-:Y:S01]  /*e780*/  MOV R13, R18 ;  /* 0x00000012000d7202 */ /* 0x000fe20000000f00 */
[----:B------:R-:W-:Y:S02]  /*e790*/  IMAD.MOV.U32 R12, RZ, RZ, 0x4 ;  /* 0x00000004ff0c7424 */ /* 0x000fe400078e00ff */
[----:B------:R-:W-:-:S07]  /*e7a0*/  IMAD.MOV.U32 R5, RZ, RZ, R14 ;  /* 0x000000ffff057224 */ /* 0x000fce00078e000e */
[----:B------:R-:W-:Y:S05]  /*e7b0*/  WARPSYNC.COLLECTIVE R15, `(.L_x_160) ;  /* 0x000000000f087348 */ /* 0x000fea0003c00000 */
[----:B------:R0:W1:Y:S02]  /*e7c0*/  SHFL.IDX P6, R14, R13, R12, R11 ;  /* 0x0000000c0d0e7389 */ /* 0x00006400000c000b */
[----:B01----:R-:W-:Y:S01]  /*e7d0*/  ENDCOLLECTIVE ;  /* 0x000000000000791b */ /* 0x003fe20003800000 */
.L_x_160:
        /* <DEDUP_REMOVED lines=14> */
.L_x_161:
[----:B------:R-:W-:Y:S01]  /*e8c0*/  MOV R13, R18 ;  /* 0x00000012000d7202 */ /* 0x000fe20000000f00 */
[----:B------:R-:W-:Y:S02]  /*e8d0*/  IMAD.MOV.U32 R12, RZ, RZ, 0x5 ;  /* 0x00000005ff0c7424 */ /* 0x000fe400078e00ff */
[----:B------:R-:W-:-:S07]  /*e8e0*/  IMAD.MOV.U32 R5, RZ, RZ, R14 ;  /* 0x000000ffff057224 */ /* 0x000fce00078e000e */
[----:B------:R-:W-:Y:S05]  /*e8f0*/  WARPSYNC.COLLECTIVE R15, `(.L_x_162) ;  /* 0x000000000f087348 */ /* 0x000fea0003c00000 */
[----:B------:R0:W1:Y:S02]  /*e900*/  SHFL.IDX P6, R14, R13, R12, R11 ;  /* 0x0000000c0d0e7389 */ /* 0x00006400000c000b */
[----:B01----:R-:W-:Y:S01]  /*e910*/  ENDCOLLECTIVE ;  /* 0x000000000000791b */ /* 0x003fe20003800000 */
.L_x_162:
        /* <DEDUP_REMOVED lines=14> */
.L_x_163:
[----:B------:R-:W-:Y:S01]  /*ea00*/  IMAD.MOV.U32 R3, RZ, RZ, R14 ;  /* 0x000000ffff037224 */ /* 0x000fe200078e000e */
[----:B------:R-:W-:Y:S06]  /*ea10*/  BRA `(.L_x_164) ;  /* 0xffffffcc00cc7947 */ /* 0x000fec000383ffff */
.L_x_74:
[----:B0-----:R0:W1:Y:S02]  /*ea20*/  SYNCS.PHASECHK.TRANS64.TRYWAIT P0, [R4+URZ+0x22820], R8 ;  /* 0x02282008040075a7 */ /* 0x001064000800017f */
[----:B-1----:R-:W-:Y:S05]  /*ea30*/  @!P0 NANOSLEEP.SYNCS 0x989680 ;  /* 0x009896800000895d */ /* 0x002fea0003900000 */
[----:B------:R-:W1:Y:S02]  /*ea40*/  @!P0 SYNCS.PHASECHK.TRANS64 P0, [R4+URZ+0x22820], R8 ;  /* 0x02282008040085a7 */ /* 0x000e64000800007f */
[----:B-1----:R-:W-:Y:S05]  /*ea50*/  @!P0 BRA `(.L_x_74) ;  /* 0xfffffffc00f08947 */ /* 0x002fea000383ffff */
[----:B------:R-:W-:Y:S05]  /*ea60*/  BRA `(.L_x_165) ;  /* 0xffffffd000547947 */ /* 0x000fea000383ffff */
.L_x_75:
[----:B------:R-:W-:Y:S01]  /*ea70*/  BSSY B0, `(.L_x_166) ;  /* 0x0000008000007945 */ /* 0x000fe20003800000 */
[----:B------:R-:W-:Y:S01]  /*ea80*/  MOV R13, R2 ;  /* 0x00000002000d7202 */ /* 0x000fe20000000f00 */
[----:B------:R-:W-:Y:S01]  /*ea90*/  IMAD.MOV.U32 R12, RZ, RZ, RZ ;  /* 0x000000ffff0c7224 */ /* 0x000fe200078e00ff */
[----:B------:R-:W-:Y:S01]  /*eaa0*/  MOV R15, 0xffffffff ;  /* 0xffffffff000f7802 */ /* 0x000fe20000000f00 */
[----:B------:R-:W-:-:S07]  /*eab0*/  IMAD.MOV.U32 R11, RZ, RZ, 0x1f ;  /* 0x0000001fff0b7424 */ /* 0x000fce00078e00ff */
[----:B0-23-5:R-:W-:Y:S05]  /*eac0*/  WARPSYNC.COLLECTIVE R15, `(.L_x_167) ;  /* 0x000000000f087348 */ /* 0x02dfea0003c00000 */
[----:B------:R1:W4:Y:S02]  /*ead0*/  SHFL.IDX P6, R14, R13, R12, R11 ;  /* 0x0000000c0d0e7389 */ /* 0x00032400000c000b */
[----:B012345:R-:W-:Y:S01]  /*eae0*/  ENDCOLLECTIVE ;  /* 0x000000000000791b */ /* 0x03ffe20003800000 */
.L_x_167:
[----:B------:R-:W-:Y:S05]  /*eaf0*/  BSYNC B0 ;  /* 0x0000000000007941 */ /* 0x000fea0003800000 */
.L_x_166:
[----:B------:R-:W-:Y:S05]  /*eb00*/  BRA `(.L_x_168) ;  /* 0xffffffd0003c7947 */ /* 0x000fea000383ffff */
.L_x_76:
[----:B------:R-:W-:Y:S01]  /*eb10*/  BSSY B0, `(.L_x_169) ;  /* 0x0000006000007945 */ /* 0x000fe20003800000 */
[----:B------:R-:W-:-:S07]  /*eb20*/  IMAD.MOV.U32 R15, RZ, RZ, -0x1 ;  /* 0xffffffffff0f7424 */ /* 0x000fce00078e00ff */
[----:B0123-5:R-:W-:Y:S05]  /*eb30*/  WARPSYNC.COLLECTIVE R15, `(.L_x_170) ;  /* 0x000000000f0c7348 */ /* 0x02ffea0003c00000 */
[----:B------:R-:W-:Y:S02]  /*eb40*/  ELECT P6, UR62, PT ;  /* 0x00000000003e782f */ /* 0x000fe400038c0000 */
[----:B------:R-:W-:Y:S01]  /*eb50*/  MOV R14, UR62 ;  /* 0x0000003e000e7c02 */ /* 0x000fe20008000f00 */
[----:B0123-5:R-:W-:Y:S10]  /*eb60*/  ENDCOLLECTIVE ;  /* 0x000000000000791b */ /* 0x02fff40003800000 */
.L_x_170:
[----:B------:R-:W-:Y:S05]  /*eb70*/  BSYNC B0 ;  /* 0x0000000000007941 */ /* 0x000fea0003800000 */
.L_x_169:
[----:B------:R-:W-:Y:S05]  /*eb80*/  BRA `(.L_x_171) ;  /* 0xffffffd000307947 */ /* 0x000fea000383ffff */
.L_x_78:
[----:B----4-:R4:W0:Y:S02]  /*eb90*/  SYNCS.PHASECHK.TRANS64.TRYWAIT P1, [R5+URZ+0x22840], R0 ;  /* 0x02284000050075a7 */ /* 0x010824000802017f */
[----:B0-----:R-:W-:Y:S05]  /*eba0*/  @!P1 NANOSLEEP.SYNCS 0x989680 ;  /* 0x009896800000995d */ /* 0x001fea0003900000 */
[----:B------:R-:W0:Y:S02]  /*ebb0*/  @!P1 SYNCS.PHASECHK.TRANS64 P1, [R5+URZ+0x22840], R0 ;  /* 0x02284000050095a7 */ /* 0x000e24000802007f */
[----:B0-----:R-:W-:Y:S05]  /*ebc0*/  @!P1 BRA `(.L_x_78) ;  /* 0xfffffffc00f09947 */ /* 0x001fea000383ffff */
[----:B------:R-:W-:Y:S05]  /*ebd0*/  BRA `(.L_x_172) ;  /* 0xffffffd000507947 */ /* 0x000fea000383ffff */
.L_x_80:
[----:B-1----:R1:W0:Y:S02]  /*ebe0*/  SYNCS.PHASECHK.TRANS64.TRYWAIT P1, [R21+URZ+0x22840], R2 ;  /* 0x02284002150075a7 */ /* 0x002224000802017f */
[----:B0-----:R-:W-:Y:S05]  /*ebf0*/  @!P1 NANOSLEEP.SYNCS 0x989680 ;  /* 0x009896800000995d */ /* 0x001fea0003900000 */
[----:B------:R-:W0:Y:S02]  /*ec00*/  @!P1 SYNCS.PHASECHK.TRANS64 P1, [R21+URZ+0x22840], R2 ;  /* 0x02284002150095a7 */ /* 0x000e24000802007f */
[----:B0-----:R-:W-:Y:S05]  /*ec10*/  @!P1 BRA `(.L_x_80) ;  /* 0xfffffffc00f09947 */ /* 0x001fea000383ffff */
[----:B------:R-:W-:Y:S05]  /*ec20*/  BRA `(.L_x_173) ;  /* 0xffffffd0005c7947 */ /* 0x000fea000383ffff */
.L_x_82:
[----:B------:R0:W0:Y:S02]  /*ec30*/  SYNCS.PHASECHK.TRANS64.TRYWAIT P1, [R5+URZ+0x22860], R0 ;  /* 0x02286000050075a7 */ /* 0x000024000802017f */
[----:B0-----:R-:W-:Y:S05]  /*ec40*/  @!P1 NANOSLEEP.SYNCS 0x989680 ;  /* 0x009896800000995d */ /* 0x001fea0003900000 */
[----:B------:R-:W0:Y:S02]  /*ec50*/  @!P1 SYNCS.PHASECHK.TRANS64 P1, [R5+URZ+0x22860], R0 ;  /* 0x02286000050095a7 */ /* 0x000e24000802007f */
[----:B0-----:R-:W-:Y:S05]  /*ec60*/  @!P1 BRA `(.L_x_82) ;  /* 0xfffffffc00f09947 */ /* 0x001fea000383ffff */
[----:B------:R-:W-:Y:S05]  /*ec70*/  BRA `(.L_x_174) ;  /* 0xffffffd000587947 */ /* 0x000fea000383ffff */
.L_x_175:
[----:B------:R-:W-:-:S00]  /*ec80*/  BRA `(.L_x_175) ;  /* 0xfffffffc00fc7947 */ /* 0x000fc0000383ffff */
[----:B------:R-:W-:-:S00]  /*ec90*/  NOP ;  /* 0x0000000000007918 */ /* 0x000fc00000000000 */
        /* <DEDUP_REMOVED lines=14> */
.L_x_6556:


//--------------------- .text._ZN7cutlass13device_kernelIN5flash11enable_sm90INS1_16FlashAttnFwdSm90INS1_25CollectiveMainloopFwdSm90ILi2EN4cute5tupleIJNS5_1CILi1EEES8_S8_EEENS6_IJNS7_ILi128EEENS7_ILi96EEENS7_ILi64EEEEEELi256ENS_10bfloat16_tEfNS_4arch4Sm90ELb0ELb0ELb1ELb0ELb1ELb0ELb1ELb1ELb0ELb1ELb1ELb0EEENS1_21CollectiveEpilogueFwdINS6_IJSA_NS7_ILi256EEESB_EEES9_SE_SG_Li256ELb0ELb1ELb1ELb0EEENS1_19SingleTileSchedulerILb0ELb1ELb1ELi128EEEEEEEEEvNT_6ParamsE --------------------------
	.section	.text._ZN7cutlass13device_kernelIN5flash11enable_sm90INS1_16FlashAttnFwdSm90INS1_25CollectiveMainloopFwdSm90ILi2EN4cute5tupleIJNS5_1CILi1EEES8_S8_EEENS6_IJNS7_ILi128EEENS7_ILi96EEENS7_ILi64EEEEEELi256ENS_10bfloat16_tEfNS_4arch4Sm90ELb0ELb0ELb1ELb0ELb1ELb0ELb1ELb1ELb0ELb1ELb1ELb0EEENS1_21CollectiveEpilogueFwdINS6_IJSA_NS7_ILi256EEESB_EEES9_SE_SG_Li256ELb0ELb1ELb1ELb0EEENS1_19SingleTileSchedulerILb0ELb1ELb1ELi128EEEEEEEEEvNT_6ParamsE,"ax",@progbits
	.align	128
.text._ZN7cutlass13device_kernelIN5flash11enable_sm90INS1_16FlashAttnFwdSm90INS1_25CollectiveMainloopFwdSm90ILi2EN4cute5tupleIJNS5_1CILi1EEES8_S8_EEENS6_IJNS7_ILi128EEENS7_ILi96EEENS7_ILi64EEEEEELi256ENS_10bfloat16_tEfNS_4arch4Sm90ELb0ELb0ELb1ELb0ELb1ELb0ELb1ELb1ELb0ELb1ELb1ELb0EEENS1_21CollectiveEpilogueFwdINS6_IJSA_NS7_ILi256EEESB_EEES9_SE_SG_Li256ELb0ELb1ELb1ELb0EEENS1_19SingleTileSchedulerILb0ELb1ELb1ELi128EEEEEEEEEvNT_6ParamsE:
        .type           _ZN7cutlass13device_kernelIN5flash11enable_sm90INS1_16FlashAttnFwdSm90INS1_25CollectiveMainloopFwdSm90ILi2EN4cute5tupleIJNS5_1CILi1EEES8_S8_EEENS6_IJNS7_ILi128EEENS7_ILi96EEENS7_ILi64EEEEEELi256ENS_10bfloat16_tEfNS_4arch4Sm90ELb0ELb0ELb1ELb0ELb1ELb0ELb1ELb1ELb0ELb1ELb1ELb0EEENS1_21CollectiveEpilogueFwdINS6_IJSA_NS7_ILi256EEESB_EEES9_SE_SG_Li256ELb0ELb1ELb1ELb0EEENS1_19SingleTileSchedulerILb0ELb1ELb1ELi128EEEEEEEEEvNT_6ParamsE,@function
        .size           _ZN7cutlass13device_kernelIN5flash11enable_sm90INS1_16FlashAttnFwdSm90INS1_25CollectiveMainloopFwdSm90ILi2EN4cute5tupleIJNS5_1CILi1EEES8_S8_EEENS6_IJNS7_ILi128EEENS7_ILi96EEENS7_ILi64EEEEEELi256ENS_10bfloat16_tEfNS_4arch4Sm90ELb0ELb0ELb1ELb0ELb1ELb0ELb1ELb1ELb0ELb1ELb1ELb0EEENS1_21CollectiveEpilogueFwdINS6_IJSA_NS7_ILi256EEESB_EEES9_SE_SG_Li256ELb0ELb1ELb1ELb0EEENS1_19SingleTileSchedulerILb0ELb1ELb1ELi128EEEEEEEEEvNT_6ParamsE,(.L_x_6557 - _ZN7cutlass13device_kernelIN5flash11enable_sm90INS1_16FlashAttnFwdSm90INS1_25CollectiveMainloopFwdSm90ILi2EN4cute5tupleIJNS5_1CILi1EEES8_S8_EEENS6_IJNS7_ILi128EEENS7_ILi96EEENS7_ILi64EEEEEELi256ENS_10bfloat16_tEfNS_4arch4Sm90ELb0ELb0ELb1ELb0ELb1ELb0ELb1ELb1ELb0ELb1ELb1ELb0EEENS1_21CollectiveEpilogueFwdINS6_IJSA_NS7_ILi256EEESB_EEES9_SE_SG_Li256ELb0ELb1ELb1ELb0EEENS1_19SingleTileSchedulerILb0ELb1ELb1ELi128EEEEEEEEEvNT_6ParamsE)
        .other          _ZN7cutlass13device_kernelIN5flash11enable_sm90INS1_16FlashAttnFwdSm90INS1_25CollectiveMainloopFwdSm90ILi2EN4cute5tupleIJNS5_1CILi1EEES8_S8_EEENS6_IJNS7_ILi128EEENS7_ILi96EEENS7_ILi64EEEEEELi256ENS_10bfloat16_tEfNS_4arch4Sm90ELb0ELb0ELb1ELb0ELb1ELb0ELb1ELb1ELb0ELb1ELb1ELb0EEENS1_21CollectiveEpilogueFwdINS6_IJSA_NS7_ILi256EEESB_EEES9_SE_SG_Li256ELb0ELb1ELb1ELb0EEENS1_19SingleTileSchedulerILb0ELb1ELb1ELi128EEEEEEEEEvNT_6ParamsE,@"STO_CUDA_ENTRY STV_DEFAULT"
_ZN7cutlass13device_kernelIN5flash11enable_sm90INS1_16FlashAttnFwdSm90INS1_25CollectiveMainloopFwdSm90ILi2EN4cute5tupleIJNS5_1CILi1EEES8_S8_EEENS6_IJNS7_ILi128EEENS7_ILi96EEENS7_ILi64EEEEEELi256ENS_10bfloat16_tEfNS_4arch4Sm90ELb0ELb0ELb1ELb0ELb1ELb0ELb1ELb1ELb0ELb1ELb1ELb0EEENS1_21CollectiveEpilogueFwdINS6_IJSA_NS7_ILi256EEESB_EEES9_SE_SG_Li256ELb0ELb1ELb1ELb0EEENS1_19SingleTileSchedulerILb0ELb1ELb1ELi128EEEEEEEEEvNT_6ParamsE:
[----:B------:R-:W0:Y:S02]  /*0000*/  LDC R1, c[0x0][0x28] ;  /* 0x00000a00ff017b82 */ /* 0x000e240000000800 */
[----:B0-----:R-:W-:Y:S01]  /*0010*/  VIADD R1, R1, 0xfffffff8 ;  /* 0xfffffff801017836 */ /* 0x001fe20000000000 */
[----:B------:R-:W0:Y:S01]  /*0020*/  S2R R28, SR_TID.X ;  /* 0x00000000001c7919 */ /* 0x000e220000002100 */
[----:B------:R-:W-:Y:S01]  /*0030*/  ELECT P0, URZ, PT ;  /* 0x00000000003f782f */ /* 0x000fe20003800000 */
[----:B------:R-:W-:Y:S01]  /*0040*/  UMOV UR4, 0x80 ;  /* 0x0000008000047882 */ /* 0x000fe20000000000 */
[----:B------:R-:W-:Y:S01]  /*0050*/  UMOV UR7, 0x100 ;  /* 0x0000010000077882 */ /* 0x000fe20000000000 */
[--C-:B0-----:R-:W-:Y:S02]  /*0060*/  SHF.R.U32.HI R0, RZ, 0x5, R28.reuse ;  /* 0x00000005ff007819 */ /* 0x101fe4000001161c */
[----:B------:R-:W-:-:S03]  /*0070*/  SHF.R.U32.HI R3, RZ, 0x7, R28 ;  /* 0x00000007ff037819 */ /* 0x000fc6000001161c */
[----:B------:R-:W0:Y:S04]  /*0080*/  SHFL.IDX PT, R2, R0, RZ, 0x1f ;  /* 0x00001fff00027589 */ /* 0x000e2800000e0000 */
[----:B------:R-:W1:Y:S01]  /*0090*/  SHFL.IDX PT, R3, R3, RZ, 0x1f ;  /* 0x00001fff03037589 */ /* 0x000e6200000e0000 */
[C---:B0-----:R-:W-:Y:S02]  /*00a0*/  ISETP.NE.OR P0, PT, R2.reuse, RZ, !P0 ;  /* 0x000000ff0200720c */ /* 0x041fe40004705670 */
[----:B------:R-:W-:-:S11]  /*00b0*/  ISETP.NE.AND P1, PT, R2, RZ, PT ;  /* 0x000000ff0200720c */ /* 0x000fd60003f25270 */
[----:B------:R-:W-:Y:S01]  /*00c0*/  VOTEU.ALL UP0, P0 ;  /* 0x00000000003f7886 */ /* 0x000fe20000000000 */
[----:B------:R-:W-:Y:S01]  /*00d0*/  VOTEU.ALL UP1, P0 ;  /* 0x00000000003f7886 */ /* 0x000fe20000020000 */
[----:B------:R-:W-:-:S03]  /*00e0*/  VOTEU.ALL UP2, P0 ;  /* 0x00000000003f7886 */ /* 0x000fc60000040000 */
[----:B------:R-:W0:Y:S01]  /*00f0*/  @!UP0 S2UR UR8, SR_CgaCtaId ;  /* 0x00000000000889c3 */ /* 0x000e220000008800 */
[----:B------:R-:W-:Y:S01]  /*0100*/  @!UP0 UMOV UR6, 0x400 ;  /* 0x0000040000068882 */ /* 0x000fe20000000000 */
[----:B------:R-:W-:-:S04]  /*0110*/  @!UP0 UIADD3 UR4, -UR4, 0x100000, URZ ;  /* 0x0010000004048890 */ /* 0x000fc8000fffe13f */
[----:B------:R-:W-:Y:S02]  /*0120*/  @!UP0 USHF.L.U32 UR5, UR4, 0xb, URZ ;  /* 0x0000000b04058899 */ /* 0x000fe4000800063f */
[----:B------:R-:W-:Y:S02]  /*0130*/  @!UP0 USHF.L.U32 UR4, UR4, 0x1, URZ ;  /* 0x0000000104048899 */ /* 0x000fe4000800063f */
[----:B0-----:R-:W-:Y:S02]  /*0140*/  @!UP0 ULEA UR8, UR8, UR6, 0x18 ;  /* 0x0000000608088291 */ /* 0x001fe4000f8ec03f */
[----:B------:R-:W-:-:S04]  /*0150*/  @!UP0 UIADD3 UR6, -UR7, 0x100000, URZ ;  /* 0x0010000007068890 */ /* 0x000fc8000fffe13f */
[----:B------:R-:W-:Y:S02]  /*0160*/  @!UP0 USHF.L.U32 UR7, UR6, 0xb, URZ ;  /* 0x0000000b06078899 */ /* 0x000fe4000800063f */
[----:B------:R-:W-:Y:S01]  /*0170*/  @!UP0 USHF.L.U32 UR6, UR6, 0x1, URZ ;  /* 0x0000000106068899 */ /* 0x000fe2000800063f */
[----:B------:R-:W-:-:S05]  /*0180*/  VOTEU.ALL UP0, P0 ;  /* 0x00000000003f7886 */ /* 0x000fca0000000000 */
[----:B------:R0:W2:Y:S01]  /*0190*/  @!UP0 SYNCS.EXCH.64 URZ, [UR8+0x32400], UR4 ;  /* 0x03240004083f85b2 */ /* 0x0000a20008000100 */
[----:B------:R0:W3:Y:S05]  /*01a0*/  @!UP1 SYNCS.EXCH.64 URZ, [UR8+0x32410], UR4 ;  /* 0x03241004083f95b2 */ /* 0x0000ea0008000100 */
[----:B------:R0:W4:Y:S02]  /*01b0*/  @!UP2 SYNCS.EXCH.64 URZ, [UR8+0x32420], UR6 ;  /* 0x03242006083fa5b2 */ /* 0x0001240008000100 */
[----:B01----:R-:W-:Y:S05]  /*01c0*/  @P1 BRA `(.L_x_176) ;  /* 0x0000000000481947 */ /* 0x003fea0003800000 */
        /* <DEDUP_REMOVED lines=14> */
[----:B------:R0:W0:Y:S01]  /*02b0*/  SYNCS.EXCH.64 URZ, [UR8+0x32440], UR6 ;  /* 0x03244006083f75b2 */ /* 0x0000220008000100 */
[----:B------:R0:W0:Y:S01]  /*02c0*/  SYNCS.EXCH.64 URZ, [UR8+0x32438], UR4 ;  /* 0x03243804083f75b2 */ /* 0x0000220008000100 */
[----:B------:R0:W0:Y:S01]  /*02d0*/  SYNCS.EXCH.64 URZ, [UR8+0x32448], UR6 ;  /* 0x03244806083f75b2 */ /* 0x0000220008000100 */
[----:B------:R-:W-:Y:S01]  /*02e0*/  NOP ;  /* 0x0000000000007918 */ /* 0x000fe20000000000 */
.L_x_176:
        /* <DEDUP_REMOVED lines=22> */
.L_x_177:
        /* <DEDUP_REMOVED lines=18> */
.L_x_178:
        /* <DEDUP_REMOVED lines=22> */
.L_x_179:
        /* <DEDUP_REMOVED lines=23> */
.L_x_180:
[----:B------:R-:W-:Y:S01]  /*0840*/  UISETP.NE.AND UP0, UPT, UR9, URZ, UPT ;  /* 0x0000003f0900728c */ /* 0x000fe2000bf05270 */
[----:B------:R-:W-:Y:S01]  /*0850*/  NOP ;  /* 0x0000000000007918 */ /* 0x000fe20000000000 */
[----:B0-----:R-:W-:Y:S01]  /*0860*/  UMOV UR4, 0x1 ;  /* 0x0000000100047882 */ /* 0x001fe20000000000 */
[----:B------:R-:W-:Y:S01]  /*0870*/  ULDC.64 UR36, c[0x0][0x208] ;  /* 0x0000820000247ab9 */ /* 0x000fe20000000a00 */
[----:B------:R-:W-:Y:S01]  /*0880*/  USEL UR4, UR4, 0x2, !UP0 ;  /* 0x0000000204047887 */ /* 0x000fe2000c000000 */
[----:B------:R-:W-:Y:S01]  /*0890*/  BSSY B6, `(.L_x_181) ;  /* 0x0000d62000067945 */ /* 0x000fe20003800000 */
[----:B-1234-:R-:W-:Y:S01]  /*08a0*/  BAR.SYNC.DEFER_BLOCKING 0x0 ;  /* 0x0000000000007b1d */ /* 0x01efe20000010000 */
[----:B------:R-:W-:-:S03]  /*08b0*/  PLOP3.LUT P0, PT, PT, PT, UP0, 0x80, 0x0 ;  /* 0x000000000000781c */ /* 0x000fc60003f0f008 */
[----:B------:R-:W-:-:S05]  /*08c0*/  IMAD.U32 R2, RZ, RZ, UR4 ;  /* 0x00000004ff027e24 */ /* 0x000fca000f8e00ff */
[----:B------:R0:W-:Y:S05]  /*08d0*/  STL [R1], R2 ;  /* 0x0000000201007387 */ /* 0x0001ea0000100800 */
[----:B------:R-:W-:Y:S05]  /*08e0*/  @!P0 BRA `(.L_x_182) ;  /* 0x0000009000408947 */ /* 0x000fea0003800000 */
.L_x_183:
[----:B------:R-:W-:-:S08]  /*08f0*/  NOP ;  /* 0x0000000000007918 */ /* 0x000fd00000000000 */
[----:B------:R-:W1:Y:S02]  /*0900*/  USETMAXREG.TRY_ALLOC.CTAPOOL UP0, 0xe8 ;  /* 0x000000e8000079c8 */ /* 0x000e640008000600 */
[----:B-1----:R-:W-:-:S13]  /*0910*/  PLOP3.LUT P0, PT, PT, PT, UP0, 0x80, 0x0 ;  /* 0x000000000000781c */ /* 0x002fda0003f0f008 */
[----:B------:R-:W-:Y:S05]  /*0920*/  @!P0 BRA `(.L_x_183) ;  /* 0xfffffffc00f08947 */ /* 0x000fea000383ffff */
[----:B------:R-:W1:Y:S01]  /*0930*/  S2UR UR6, SR_CTAID.Y ;  /* 0x00000000000679c3 */ /* 0x000e620000002600 */
[----:B------:R-:W-:Y:S01]  /*0940*/  ULDC UR7, c[0x0][0xd50] ;  /* 0x0003540000077ab9 */ /* 0x000fe20000000800 */
[----:B------:R-:W-:Y:S01]  /*0950*/  SHF.R.U32.HI R17, RZ, 0x7, R28 ;  /* 0x00000007ff117819 */ /* 0x000fe2000001161c */
[----:B------:R-:W-:-:S05]  /*0960*/  UISETP.NE.AND UP0, UPT, UR7, 0x1, UPT ;  /* 0x000000010700788c */ /* 0x000fca000bf05270 */
[----:B------:R-:W-:Y:S08]  /*0970*/  BAR.ARV 0x8, 0x180 ;  /* 0x0206000000007b1d */ /* 0x000ff00000002000 */
[----:B------:R-:W2:Y:S01]  /*0980*/  S2UR UR8, SR_CTAID.Z ;  /* 0x00000000000879c3 */ /* 0x000ea20000002700 */
[----:B------:R-:W-:Y:S01]  /*0990*/  ISETP.NE.AND P0, PT, R17, 0x1, PT ;  /* 0x000000011100780c */ /* 0x000fe20003f05270 */
[----:B------:R-:W-:Y:S01]  /*09a0*/  @UP0 ULDC UR4, c[0x0][0xd54] ;  /* 0x0003550000040ab9 */ /* 0x000fe20000000800 */
[----:B------:R-:W-:Y:S01]  /*09b0*/  @UP0 ULDC UR9, c[0x0][0xd58] ;  /* 0x0003560000090ab9 */ /* 0x000fe20000000800 */
[----:B-1----:R-:W-:-:S10]  /*09c0*/  UIMAD.WIDE.U32 UR4, UR6, UR4, URZ ;  /* 0x00000004060472a5 */ /* 0x002fd4000f8e003f */
[----:B------:R-:W-:Y:S06]  /*09d0*/  @!P0 BAR.ARV 0x9, 0x100 ;  /* 0x0244000000008b1d */ /* 0x000fec0000002000 */
[----:B------:R-:W-:Y:S01]  /*09e0*/  UMOV UR10, UR6 ;  /* 0x00000006000a7c82 */ /* 0x000fe20008000000 */
[----:B------:R-:W-:Y:S01]  /*09f0*/  @UP0 USHF.R.U32.HI UR10, URZ, UR9, UR5 ;  /* 0x000000093f0a0299 */ /* 0x000fe20008011605 */
[----:B--2---:R-:W-:-:S03]  /*0a00*/  ISETP.LE.AND P0, PT, RZ, UR8, PT ;  /* 0x00000008ff007c0c */ /* 0x004fc6000bf03270 */
[----:B------:R-:W-:Y:S02]  /*0a10*/  UIADD3 UR4, -UR10, URZ, URZ ;  /* 0x0000003f0a047290 */ /* 0x000fe4000fffe13f */
[----:B------:R-:W-:Y:S02]  /*0a20*/  IMAD.U32 R0, RZ, RZ, UR10 ;  /* 0x0000000aff007e24 */ /* 0x000fe4000f8e00ff */
[----:B------:R-:W-:-:S03]  /*0a30*/  UIMAD UR7, UR7, UR4, UR6 ;  /* 0x00000004070772a4 */ /* 0x000fc6000f8e0206 */
[----:B------:R1:W-:Y:S03]  /*0a40*/  STL [R1+0x4], R0 ;  /* 0x0000040001007387 */ /* 0x0003e60000100800 */
[----:B------:R-:W-:Y:S06]  /*0a50*/  @!P0 BRA `(.L_x_184) ;  /* 0x000000d400148947 */ /* 0x000fec0003800000 */
        /* <DEDUP_REMOVED lines=22> */
[-C--:B-1----:R-:W-:Y:S02]  /*0bc0*/  IABS R0, R3.reuse ;  /* 0x0000000300007213 */ /* 0x082fe40000000000 */
[----:B------:R-:W-:Y:S01]  /*0bd0*/  IMAD.U32 R4, RZ, RZ, UR8 ;  /* 0x00000008ff047e24 */ /* 0x000fe2000f8e00ff */
[----:B------:R-:W-:Y:S01]  /*0be0*/  IABS R5, R3 ;  /* 0x0000000300057213 */ /* 0x000fe20000000000 */
[----:B------:R-:W-:Y:S01]  /*0bf0*/  ULOP3.LUT UR8, UR8, UR7, URZ, 0x3c, !UPT ;  /* 0x0000000708087292 */ /* 0x000fe2000f8e3c3f */
[----:B------:R-:W-:Y:S02]  /*0c00*/  R2UR UR12, R0 ;  /* 0x00000000000c72ca */ /* 0x000fe400000e0000 */
[----:B------:R-:W-:-:S05]  /*0c10*/  IABS R4, R4 ;  /* 0x0000000400047213 */ /* 0x000fca0000000000 */
[----:B------:R-:W-:-:S05]  /*0c20*/  IMAD.MOV.U32 R3, RZ, RZ, R4 ;  /* 0x000000ffff037224 */ /* 0x000fca00078e0004 */
[----:B------:R-:W-:Y:S01]  /*0c30*/  R2UR UR11, R3 ;  /* 0x00000000030b72ca */ /* 0x000fe200000e0000 */
[----:B------:R-:W1:Y:S08]  /*0c40*/  I2F.RP R0, UR12 ;  /* 0x0000000c00007d06 */ /* 0x000e700008209400 */
[----:B-1----:R-:W0:Y:S02]  /*0c50*/  MUFU.RCP R0, R0 ;  /* 0x0000000000007308 */ /* 0x002e240000001000 */
        /* <DEDUP_REMOVED lines=20> */
.L_x_185:
[----:B------:R-:W-:Y:S01]  /*0da0*/  UIMAD UR5, UR9, UR4, URZ ;  /* 0x00000004090572a4 */ /* 0x000fe2000f8e023f */
[----:B-1----:R-:W-:Y:S01]  /*0db0*/  IMAD.U32 R0, RZ, RZ, UR6 ;  /* 0x00000006ff007e24 */ /* 0x002fe2000f8e00ff */
[----:B------:R-:W-:Y:S01]  /*0dc0*/  MOV R3, UR4 ;  /* 0x0000000400037c02 */ /* 0x000fe20008000f00 */
[----:B------:R-:W-:Y:S01]  /*0dd0*/  VIADD R22, R28, 0xffffff80 ;  /* 0xffffff801c167836 */ /* 0x000fe20000000000 */
[----:B------:R-:W-:Y:S01]  /*0de0*/  PLOP3.LUT P0, PT, PT, PT, PT, 0x80, 0x0 ;  /* 0x000000000000781c */ /* 0x000fe20003f0f070 */
[----:B------:R-:W-:Y:S01]  /*0df0*/  IMAD.MOV.U32 R4, RZ, RZ, RZ ;  /* 0x000000ffff047224 */ /* 0x000fe200078e00ff */
[----:B------:R-:W-:Y:S01]  /*0e00*/  VIADDMNMX R0, R3, UR5, R0, PT ;  /* 0x0000000503007c46 */ /* 0x000fe2000b800100 */
[----:B------:R-:W-:Y:S01]  /*0e10*/  IMAD.U32 R19, RZ, RZ, UR5 ;  /* 0x00000005ff137e24 */ /* 0x000fe2000f8e00ff */
[----:B------:R-:W-:Y:S01]  /*0e20*/  CS2R R150, SRZ ;  /* 0x0000000000967805 */ /* 0x000fe2000001ff00 */
[----:B------:R-:W-:Y:S01]  /*0e30*/  IMAD.MOV.U32 R3, RZ, RZ, RZ ;  /* 0x000000ffff037224 */ /* 0x000fe200078e00ff */
[----:B------:R-:W-:-:S02]  /*0e40*/  R2UR UR38, R0 ;  /* 0x00000000002672ca */ /* 0x000fc400000e0000 */
        /* <DEDUP_REMOVED lines=11> */
[----:B------:R-:W-:Y:S01]  /*0f00*/  CS2R R126, SRZ ;  /* 0x00000000007e7805 */ /* 0x000fe2000001ff00 */
[----:B------:R-:W-:Y:S01]  /*0f10*/  UISETP.GT.AND UP0, UPT, UR38, UR5, UPT ;  /* 0x000000052600728c */ /* 0x000fe2000bf04270 */
[----:B------:R-:W-:-:S02]  /*0f20*/  CS2R R124, SRZ ;  /* 0x00000000007c7805 */ /* 0x000fc4000001ff00 */
[----:B------:R-:W-:Y:S02]  /*0f30*/  CS2R R122, SRZ ;  /* 0x00000000007a7805 */ /* 0x000fe4000001ff00 */
[----:B------:R-:W-:Y:S02]  /*0f40*/  CS2R R120, SRZ ;  /* 0x0000000000787805 */ /* 0x000fe4000001ff00 */
[----:B------:R-:W-:Y:S02]  /*0f50*/  CS2R R118, SRZ ;  /* 0x0000000000767805 */ /* 0x000fe4000001ff00 */
[----:B------:R-:W-:Y:S02]  /*0f60*/  CS2R R116, SRZ ;  /* 0x0000000000747805 */ /* 0x000fe4000001ff00 */
[----:B------:R-:W-:Y:S02]  /*0f70*/  PLOP3.LUT P1, PT, PT, PT, UP0, 0x80, 0x0 ;  /* 0x000000000000781c */ /* 0x000fe40003f2f008 */
        /* <DEDUP_REMOVED lines=48> */
[----:B------:R-:W1:Y:S01]  /*1280*/  S2UR UR6, SR_CgaCtaId ;  /* 0x00000000000679c3 */ /* 0x000e620000008800 */
[----:B------:R-:W-:Y:S02]  /*1290*/  UMOV UR5, 0x400 ;  /* 0x0000040000057882 */ /* 0x000fe40000000000 */
[----:B------:R-:W-:-:S04]  /*12a0*/  LEA.HI R23, R3, R22, RZ, 0x7 ;  /* 0x0000001603177211 */ /* 0x000fc800078f38ff */
[----:B------:R-:W-:-:S06]  /*12b0*/  SHF.R.S32.HI R0, RZ, 0x7, R23 ;  /* 0x00000007ff007819 */ /* 0x000fcc0000011417 */
[----:B------:R-:W2:Y:S01]  /*12c0*/  SHFL.IDX PT, R0, R0, RZ, 0x1f ;  /* 0x00001fff00007589 */ /* 0x000ea200000e0000 */
[----:B-1----:R-:W-:-:S04]  /*12d0*/  ULEA UR7, UR6, UR5, 0x18 ;  /* 0x0000000506077291 */ /* 0x002fc8000f8ec03f */
[----:B------:R-:W-:Y:S02]  /*12e0*/  UIADD3 UR6, UR7, 0x18400, URZ ;  /* 0x0001840007067890 */ /* 0x000fe4000fffe03f */
[----:B------:R-:W-:Y:S02]  /*12f0*/  MOV R16, UR7 ;  /* 0x0000000700107c02 */ /* 0x000fe40008000f00 */
[----:B------:R-:W-:Y:S01]  /*1300*/  ULOP3.LUT UP0, URZ, UR6, 0x1bf, URZ, 0xc0, !UPT ;  /* 0x000001bf063f7892 */ /* 0x000fe2000f80c03f */
[----:B--2---:R-:W-:-:S05]  /*1310*/  R2UR UR4, R0 ;  /* 0x00000000000472ca */ /* 0x004fca00000e0000 */
[----:B------:R-:W-:-:S08]  /*1320*/  PLOP3.LUT P0, PT, PT, PT, UP0, 0x80, 0x0 ;  /* 0x000000000000781c */ /* 0x000fd00003f0f008 */
[----:B------:R-:W-:-:S04]  /*1330*/  ULEA.HI UR5, UR4, UR4, URZ, 0x1 ;  /* 0x0000000404057291 */ /* 0x000fc8000f8f083f */
[----:B------:R-:W-:-:S04]  /*1340*/  ULOP3.LUT UR5, UR5, 0xffffe, URZ, 0xc0, !UPT ;  /* 0x000ffffe05057892 */ /* 0x000fc8000f8ec03f */
[----:B------:R-:W-:Y:S01]  /*1350*/  UIADD3 UR40, UR4, -UR5, URZ ;  /* 0x8000000504287290 */ /* 0x000fe2000fffe03f */
[----:B------:R-:W-:Y:S11]  /*1360*/  @!P0 BRA `(.L_x_187) ;  /* 0x0000000000408947 */ /* 0x000ff60003800000 */
[----:B------:R-:W-:Y:S01]  /*1370*/  MOV R0, 0x0 ;  /* 0x0000000000007802 */ /* 0x000fe20000000f00 */
[----:B------:R-:W-:Y:S01]  /*1380*/  ULDC.64 UR4, c[0x4][0x98] ;  /* 0x0100260000047ab9 */ /* 0x000fe20000000a00 */
[----:B------:R-:W-:Y:S01]  /*1390*/  ULDC.64 UR6, c[0x4][0x38] ;  /* 0x01000e0000067ab9 */ /* 0x000fe20000000a00 */
[----:B------:R-:W-:Y:S01]  /*13a0*/  IMAD.U32 R4, RZ, RZ, UR4 ;  /* 0x00000004ff047e24 */ /* 0x000fe2000f8e00ff */
[----:B0-----:R0:W1:Y:S01]  /*13b0*/  LDC.64 R2, c[0x4][R0] ;  /* 0x0100000000027b82 */ /* 0x0010620000000a00 */
[----:B------:R-:W-:Y:S01]  /*13c0*/  IMAD.U32 R5, RZ, RZ, UR5 ;  /* 0x00000005ff057e24 */ /* 0x000fe2000f8e00ff */
[----:B------:R-:W-:Y:S01]  /*13d0*/  ULDC.64 UR4, c[0x4][0xa0] ;  /* 0x0100280000047ab9 */ /* 0x000fe20000000a00 */
[----:B------:R-:W-:Y:S01]  /*13e0*/  MOV R10, UR6 ;  /* 0x00000006000a7c02 */ /* 0x000fe20008000f00 */
[----:B------:R-:W-:Y:S02]  /*13f0*/  IMAD.U32 R6, RZ, RZ, UR4 ;  /* 0x00000004ff067e24 */ /* 0x000fe4000f8e00ff */
[----:B------:R-:W-:-:S02]  /*1400*/  IMAD.U32 R7, RZ, RZ, UR5 ;  /* 0x00000005ff077e24 */ /* 0x000fc4000f8e00ff */
[----:B------:R-:W-:Y:S02]  /*1410*/  IMAD.U32 R11, RZ, RZ, UR7 ;  /* 0x00000007ff0b7e24 */ /* 0x000fe4000f8e00ff */
[----:B------:R-:W-:Y:S02]  /*1420*/  IMAD.MOV.U32 R8, RZ, RZ, 0x70 ;  /* 0x00000070ff087424 */ /* 0x000fe400078e00ff */
[----:B------:R-:W-:Y:S02]  /*1430*/  IMAD.MOV.U32 R12, RZ, RZ, 0x1 ;  /* 0x00000001ff0c7424 */ /* 0x000fe400078e00ff */
[----:B0-----:R-:W-:-:S07]  /*1440*/  IMAD.MOV.U32 R13, RZ, RZ, RZ ;  /* 0x000000ffff0d7224 */ /* 0x001fce00078e00ff */
[----:B------:R-:W-:-:S07]  /*1450*/  LEPC R20, `(.L_x_187) ;  /* 0x000000001014794e */ /* 0x000fce0000000000 */
[----:B-1----:R-:W-:Y:S05]  /*1460*/  CALL.ABS.NOINC R2 ;  /* 0x0000000002007343 */ /* 0x002fea0003c00000 */
.L_x_187:
[----:B------:R-:W-:Y:S02]  /*1470*/  R2UR UR4, R16 ;  /* 0x00000000100472ca */ /* 0x000fe400000e0000 */
[----:B------:R-:W-:Y:S02]  /*1480*/  SHF.L.U32 R0, RZ, 0x1f, RZ ;  /* 0x0000001fff007819 */ /* 0x000fe400000006ff */
[----:B------:R-:W-:-:S09]  /*1490*/  IADD3 R210, R17, 0x8, RZ ;  /* 0x0000000811d27810 */ /* 0x000fd20007ffe0ff */
[----:B------:R-:W1:Y:S02]  /*14a0*/  SYNCS.PHASECHK.TRANS64.TRYWAIT P0, [UR4+0x32400], R0 ;  /* 0x03240000ff0075a7 */ /* 0x000e640008000144 */
[----:B-1----:R-:W-:Y:S05]  /*14b0*/  @!P0 BRA `(.L_x_188) ;  /* 0x000000c800848947 */ /* 0x002fea0003800000 */
.L_x_265:
[----:B------:R-:W-:Y:S05]  /*14c0*/  WARPSYNC.ALL ;  /* 0x0000000000007948 */ /* 0x000fea0003800000 */
[----:B0-----:R-:W2:Y:S01]  /*14d0*/  LDL R2, [R1] ;  /* 0x0000000001027983 */ /* 0x001ea20000100800 */
[----:B------:R0:W-:Y:S01]  /*14e0*/  BAR.SYNC.DEFER_BLOCKING R210, 0x100 ;  /* 0x000400d20000751d */ /* 0x0001e20000010000 */
[----:B--2---:R-:W-:-:S13]  /*14f0*/  R2UR UR4, R2 ;  /* 0x00000000020472ca */ /* 0x004fda00000e0000 */
[----:B------:R-:W-:-:S04]  /*1500*/  ULOP3.LUT UR4, UR4, 0x1, URZ, 0xfc, !UPT ;  /* 0x0000000104047892 */ /* 0x000fc8000f8efc3f */
[----:B------:R-:W-:-:S06]  /*1510*/  UISETP.NE.AND UP0, UPT, UR4, 0x3, UPT ;  /* 0x000000030400788c */ /* 0x000fcc000bf05270 */
[----:B------:R-:W-:-:S13]  /*1520*/  PLOP3.LUT P0, PT, PT, PT, UP0, 0x80, 0x0 ;  /* 0x000000000000781c */ /* 0x000fda0003f0f008 */
[----:B0-----:R-:W-:Y:S05]  /*1530*/  @!P0 BRA `(.L_x_189) ;  /* 0x0000000000048947 */ /* 0x001fea0003800000 */
[----:B------:R-:W-:Y:S01]  /*1540*/  BPT.TRAP 0x1 ;  /* 0x000000040000795c */ /* 0x000fe20000300000 */
.L_x_189:
[----:B------:R-:W-:-:S13]  /*1550*/  R2UR UR4, R16 ;  /* 0x00000000100472ca */ /* 0x000fda00000e0000 */
[----:B------:R0:W2:Y:S01]  /*1560*/  SYNCS.PHASECHK.TRANS64.TRYWAIT P1, [UR4+0x32430], R0 ;  /* 0x03243000ff0075a7 */ /* 0x0000a20008020144 */
[----:B------:R-:W-:Y:S05]  /*1570*/  @!P0 BRA `(.L_x_190) ;  /* 0x0000000000048947 */ /* 0x000fea0003800000 */
[----:B------:R-:W-:Y:S01]  /*1580*/  BPT.TRAP 0x1 ;  /* 0x000000040000795c */ /* 0x000fe20000300000 */
.L_x_190:
[----:B--2---:R-:W-:Y:S05]  /*1590*/  @P1 BRA `(.L_x_191) ;  /* 0x00000000000c1947 */ /* 0x004fea0003800000 */
[----:B------:R-:W-:-:S13]  /*15a0*/  R2UR UR4, R16 ;  /* 0x00000000100472ca */ /* 0x000fda00000e0000 */
[----:B------:R-:W2:Y:S02]  /*15b0*/  SYNCS.PHASECHK.TRANS64.TRYWAIT P1, [UR4+0x32430], R0 ;  /* 0x03243000ff0075a7 */ /* 0x000ea40008020144 */
[----:B--2---:R-:W-:Y:S05]  /*15c0*/  @!P1 BRA `(.L_x_192) ;  /* 0x000000c8005c9947 */ /* 0x004fea0003800000 */
.L_x_191:
[----:B------:R-:W-:Y:S01]  /*15d0*/  R2UR UR9, R16 ;  /* 0x00000000100972ca */ /* 0x000fe200000e0000 */
[----:B------:R-:W-:Y:S01]  /*15e0*/  WARPGROUP.ARRIVE ;  /* 0x00000000000079c5 */ /* 0x000fe20000000000 */
[----:B------:R-:W-:Y:S01]  /*15f0*/  UMOV UR7, 0x40000040 ;  /* 0x4000004000077882 */ /* 0x000fe20000000000 */
[----:B------:R-:W-:Y:S01]  /*1600*/  UMOV UR13, 0x40000040 ;  /* 0x40000040000d7882 */ /* 0x000fe20000000000 */
[----:B------:R-:W-:Y:S01]  /*1610*/  IMAD.U32 R15, RZ, RZ, UR7 ;  /* 0x00000007ff0f7e24 */ /* 0x000fe2000f8e00ff */
[----:B------:R-:W-:-:S08]  /*1620*/  MOV R13, UR13 ;  /* 0x0000000d000d7c02 */ /* 0x000fd00008000f00 */
[----:B------:R-:W-:Y:S02]  /*1630*/  ULEA UR40, UR40, UR9, 0xd ;  /* 0x0000000928287291 */ /* 0x000fe4000f8e683f */
[----:B------:R-:W-:Y:S02]  /*1640*/  UIADD3 UR5, UR9, 0x1c400, URZ ;  /* 0x0001c40009057890 */ /* 0x000fe4000fffe03f */
[----:B------:R-:W-:Y:S02]  /*1650*/  UIADD3 UR4, UR40, 0x18400, URZ ;  /* 0x0001840028047890 */ /* 0x000fe4000fffe03f */
[----:B------:R-:W-:Y:S02]  /*1660*/  USHF.R.U32.HI UR5, URZ, 0x4, UR5 ;  /* 0x000000043f057899 */ /* 0x000fe40008011605 */
[----:B------:R-:W-:Y:S02]  /*1670*/  USHF.R.U32.HI UR4, URZ, 0x4, UR4 ;  /* 0x000000043f047899 */ /* 0x000fe40008011604 */
[----:B------:R-:W-:-:S02]  /*1680*/  ULOP3.LUT UR5, UR5, 0x3fff, URZ, 0xc0, !UPT ;  /* 0x00003fff05057892 */ /* 0x000fc4000f8ec03f */
[----:B------:R-:W-:Y:S02]  /*1690*/  ULOP3.LUT UR4, UR4, 0x3fff, URZ, 0xc0, !UPT ;  /* 0x00003fff04047892 */ /* 0x000fe4000f8ec03f */
[----:B------:R-:W-:Y:S02]  /*16a0*/  ULOP3.LUT UR10, UR5, 0x10000, URZ, 0xfc, !UPT ;  /* 0x00010000050a7892 */ /* 0x000fe4000f8efc3f */
[----:B------:R-:W-:Y:S01]  /*16b0*/  ULOP3.LUT UR8, UR4, 0x10000, URZ, 0xfc, !UPT ;  /* 0x0001000004087892 */ /* 0x000fe2000f8efc3f */
[----:B------:R-:W-:-:S03]  /*16c0*/  UMOV UR5, UR7 ;  /* 0x0000000700057c82 */ /* 0x000fc60008000000 */
[----:B------:R-:W-:-:S03]  /*16d0*/  IMAD.U32 R17, RZ, RZ, UR10 ;  /* 0x0000000aff117e24 */ /* 0x000fc6000f8e00ff */
[----:B------:R-:W-:Y:S02]  /*16e0*/  UMOV UR6, UR8 ;  /* 0x0000000800067c82 */ /* 0x000fe40008000000 */
[----:B------:R-:W-:Y:S01]  /*16f0*/  IMAD.U32 R14, RZ, RZ, UR6 ;  /* 0x00000006ff0e7e24 */ /* 0x000fe2000f8e00ff */
[----:B------:R-:W-:Y:S01]  /*1700*/  UMOV UR4, UR6 ;  /* 0x0000000600047c82 */ /* 0x000fe20008000000 */
[----:B------:R-:W-:Y:S02]  /*1710*/  UMOV UR6, UR10 ;  /* 0x0000000a00067c82 */ /* 0x000fe40008000000 */
[----:B------:R-:W-:Y:S01]  /*1720*/  HGMMA.64x96x16.F32.BF16 R24, gdesc[UR4], RZ, !UPT, gsb0 ;  /* 0x01600000041879f0 */ /* 0x000fe2000c0018ff */
[----:B------:R-:W-:Y:S02]  /*1730*/  UIADD3 UR4, UR8, 0x2, URZ ;  /* 0x0000000208047890 */ /* 0x000fe4000fffe03f */
[----:B------:R-:W-:Y:S01]  /*1740*/  UIADD3 UR6, UR10, 0x2, URZ ;  /* 0x000000020a067890 */ /* 0x000fe2000fffe03f */
[----:B------:R-:W-:Y:S01]  /*1750*/  UMOV UR5, UR13 ;  /* 0x0000000d00057c82 */ /* 0x000fe20008000000 */
[----:B------:R-:W-:Y:S01]  /*1760*/  UMOV UR7, 0x40000040 ;  /* 0x4000004000077882 */ /* 0x000fe20000000000 */
[----:B------:R-:W-:-:S02]  /*1770*/  UMOV UR13, 0x40000040 ;  /* 0x40000040000d7882 */ /* 0x000fc40000000000 */
[----:B------:R-:W-:Y:S01]  /*1780*/  UMOV UR12, UR4 ;  /* 0x00000004000c7c82 */ /* 0x000fe20008000000 */
[----:B------:R-:W-:Y:S01]  /*1790*/  IMAD.U32 R11, RZ, RZ, UR13 ;  /* 0x0000000dff0b7e24 */ /* 0x000fe2000f8e00ff */
[----:B------:R-:W-:Y:S01]  /*17a0*/  UMOV UR4, UR12 ;  /* 0x0000000c00047c82 */ /* 0x000fe20008000000 */
[----:B------:R-:W-:Y:S01]  /*17b0*/  IMAD.U32 R12, RZ, RZ, UR12 ;  /* 0x0000000cff0c7e24 */ /* 0x000fe2000f8e00ff */
[----:B------:R-:W-:Y:S02]  /*17c0*/  WARPGROUP.DEPBAR.LE gsb0, 0x0 ;  /* 0x00008000000079c5 */ /* 0x000fe40000010000 */
[----:B------:R-:W-:-:S06]  /*17d0*/  WARPGROUP.ARRIVE ;  /* 0x00000000000079c5 */ /* 0x000fcc0000000000 */
[----:B------:R-:W-:Y:S01]  /*17e0*/  HGMMA.64x96x16.F32.BF16 R24, gdesc[UR4], R24, gsb0 ;  /* 0x01600000041879f0 */ /* 0x000fe20008001818 */
[----:B------:R-:W-:Y:S02]  /*17f0*/  UIADD3 UR4, UR8, 0x4, URZ ;  /* 0x0000000408047890 */ /* 0x000fe4000fffe03f */
[----:B------:R-:W-:Y:S01]  /*1800*/  UIADD3 UR6, UR10, 0x4, URZ ;  /* 0x000000040a067890 */ /* 0x000fe2000fffe03f */
[----:B------:R-:W-:Y:S01]  /*1810*/  UMOV UR5, UR13 ;  /* 0x0000000d00057c82 */ /* 0x000fe20008000000 */
[----:B------:R-:W-:-:S03]  /*1820*/  UMOV UR7, 0x40000040 ;  /* 0x4000004000077882 */ /* 0x000fc60000000000 */
[----:B------:R-:W-:Y:S02]  /*1830*/  UMOV UR12, UR4 ;  /* 0x00000004000c7c82 */ /* 0x000fe40008000000 */
[----:B------:R-:W-:Y:S01]  /*1840*/  UMOV UR4, UR12 ;  /* 0x0000000c00047c82 */ /* 0x000fe20008000000 */
[----:B------:R-:W-:Y:S01]  /*1850*/  IMAD.U32 R10, RZ, RZ, UR12 ;  /* 0x0000000cff0a7e24 */ /* 0x000fe2000f8e00ff */
[----:B------:R-:W-:Y:S02]  /*1860*/  WARPGROUP.DEPBAR.LE gsb0, 0x0 ;  /* 0x00008000000079c5 */ /* 0x000fe40000010000 */
[----:B------:R-:W-:-:S06]  /*1870*/  WARPGROUP.ARRIVE ;  /* 0x00000000000079c5 */ /* 0x000fcc0000000000 */
[----:B------:R-:W-:Y:S01]  /*1880*/  HGMMA.64x96x16.F32.BF16 R24, gdesc[UR4], R24, gsb0 ;  /* 0x01600000041879f0 */ /* 0x000fe20008001818 */
[----:B------:R-:W-:Y:S02]  /*1890*/  UIADD3 UR4, UR8, 0x6, URZ ;  /* 0x0000000608047890 */ /* 0x000fe4000fffe03f */
[----:B------:R-:W-:Y:S01]  /*18a0*/  UIADD3 UR6, UR10, 0x6, URZ ;  /* 0x000000060a067890 */ /* 0x000fe2000fffe03f */
[----:B------:R-:W-:Y:S01]  /*18b0*/  UMOV UR5, 0x40000040 ;  /* 0x4000004000057882 */ /* 0x000fe20000000000 */
[----:B------:R-:W-:Y:S02]  /*18c0*/  UMOV UR7, 0x40000040 ;  /* 0x4000004000077882 */ /* 0x000fe40000000000 */
[----:B------:R-:W-:Y:S02]  /*18d0*/  IMAD.U32 R8, RZ, RZ, UR4 ;  /* 0x00000004ff087e24 */ /* 0x000fe4000f8e00ff */
[----:B------:R-:W-:Y:S01]  /*18e0*/  IMAD.U32 R9, RZ, RZ, UR5 ;  /* 0x00000005ff097e24 */ /* 0x000fe2000f8e00ff */
[----:B------:R-:W-:-:S02]  /*18f0*/  WARPGROUP.DEPBAR.LE gsb0, 0x0 ;  /* 0x00008000000079c5 */ /* 0x000fc40000010000 */
[----:B------:R-:W-:-:S06]  /*1900*/  WARPGROUP.ARRIVE ;  /* 0x00000000000079c5 */ /* 0x000fcc0000000000 */
[----:B------:R-:W-:Y:S03]  /*1910*/  HGMMA.64x96x16.F32.BF16 R24, gdesc[UR4], R24, gsb0 ;  /* 0x01600000041879f0 */ /* 0x000fe60008001818 */
[----:B------:R-:W-:Y:S02]  /*1920*/  WARPGROUP.DEPBAR.LE gsb0, 0x0 ;  /* 0x00008000000079c5 */ /* 0x000fe40000010000 */
[----:B------:R-:W2:Y:S02]  /*1930*/  SYNCS.PHASECHK.TRANS64.TRYWAIT P1, [UR9+0x32410], R0 ;  /* 0x03241000ff0075a7 */ /* 0x000ea40008020149 */
[----:B--2---:R-:W-:Y:S05]  /*1940*/  @!P1 BRA `(.L_x_193) ;  /* 0x000000c400989947 */ /* 0x004fea0003800000 */
.L_x_266:
[----:B------:R-:W-:Y:S05]  /*1950*/  @!P0 BRA `(.L_x_194) ;  /* 0x0000000000048947 */ /* 0x000fea0003800000 */
[----:B------:R-:W-:Y:S01]  /*1960*/  BPT.TRAP 0x1 ;  /* 0x000000040000795c */ /* 0x000fe20000300000 */
.L_x_194:
[----:B------:R-:W-:-:S13]  /*1970*/  R2UR UR4, R16 ;  /* 0x00000000100472ca */ /* 0x000fda00000e0000 */
[----:B------:R2:W3:Y:S01]  /*1980*/  SYNCS.PHASECHK.TRANS64.TRYWAIT P1, [UR4+0x32450], R0 ;  /* 0x03245000ff0075a7 */ /* 0x0004e20008020144 */
[----:B------:R-:W-:Y:S05]  /*1990*/  @!P0 BRA `(.L_x_195) ;  /* 0x0000000000048947 */ /* 0x000fea0003800000 */
[----:B------:R-:W-:Y:S01]  /*19a0*/  BPT.TRAP 0x1 ;  /* 0x000000040000795c */ /* 0x000fe20000300000 */
.L_x_195:
[----:B---3--:R-:W-:Y:S05]  /*19b0*/  @P1 BRA `(.L_x_196) ;  /* 0x00000000000c1947 */ /* 0x008fea0003800000 */
[----:B------:R-:W-:-:S13]  /*19c0*/  R2UR UR4, R16 ;  /* 0x00000000100472ca */ /* 0x000fda00000e0000 */
[----:B------:R-:W3:Y:S02]  /*19d0*/  SYNCS.PHASECHK.TRANS64.TRYWAIT P1, [UR4+0x32450], R0 ;  /* 0x03245000ff0075a7 */ /* 0x000ee40008020144 */
[----:B---3--:R-:W-:Y:S05]  /*19e0*/  @!P1 BRA `(.L_x_197) ;  /* 0x000000c4008c9947 */ /* 0x008fea0003800000 */
.L_x_196:
[----:B------:R-:W-:Y:S01]  /*19f0*/  R2UR UR4, R16 ;  /* 0x00000000100472ca */ /* 0x000fe200000e0000 */
[----:B------:R-:W-:Y:S01]  /*1a00*/  UIADD3 UR40, UR40, 0x22400, URZ ;  /* 0x0002240028287890 */ /* 0x000fe2000fffe03f */
[----:B------:R-:W-:Y:S01]  /*1a10*/  WARPGROUP.ARRIVE ;  /* 0x00000000000079c5 */ /* 0x000fe20000000000 */
[----:B------:R-:W-:Y:S01]  /*1a20*/  UMOV UR9, 0x40000040 ;  /* 0x4000004000097882 */ /* 0x000fe20000000000 */
[----:B------:R-:W-:Y:S01]  /*1a30*/  UMOV UR11, 0x40000040 ;  /* 0x40000040000b7882 */ /* 0x000fe20000000000 */
[----:B------:R-:W-:Y:S01]  /*1a40*/  USHF.R.U32.HI UR40, URZ, 0x4, UR40 ;  /* 0x000000043f287899 */ /* 0x000fe20008011628 */
[----:B------:R-:W-:Y:S01]  /*1a50*/  IMAD.U32 R7, RZ, RZ, UR9 ;  /* 0x00000009ff077e24 */ /* 0x000fe2000f8e00ff */
[----:B------:R-:W-:Y:S01]  /*1a60*/  UMOV UR13, 0x40000040 ;  /* 0x40000040000d7882 */ /* 0x000fe20000000000 */
[----:B------:R-:W-:Y:S01]  /*1a70*/  UMOV UR5, 0x40000040 ;  /* 0x4000004000057882 */ /* 0x000fe20000000000 */
[----:B------:R-:W-:Y:S01]  /*1a80*/  ULOP3.LUT UR6, UR40, 0x3fff, URZ, 0xc0, !UPT ;  /* 0x00003fff28067892 */ /* 0x000fe2000f8ec03f */
[----:B------:R-:W-:Y:S01]  /*1a90*/  IMAD.U32 R5, RZ, RZ, UR13 ;  /* 0x0000000dff057e24 */ /* 0x000fe2000f8e00ff */
[----:B------:R-:W-:Y:S01]  /*1aa0*/  UMOV UR15, 0x40000040 ;  /* 0x40000040000f7882 */ /* 0x000fe20000000000 */
[----:B------:R-:W-:Y:S01]  /*1ab0*/  UMOV UR17, 0x40000040 ;  /* 0x4000004000117882 */ /* 0x000fe20000000000 */
[----:B------:R-:W-:Y:S01]  /*1ac0*/  UIADD3 UR4, UR4, 0x400, URZ ;  /* 0x0000040004047890 */ /* 0x000fe2000fffe03f */
[----:B------:R-:W3:Y:S01]  /*1ad0*/  S2R R20, SR_TID.X ;  /* 0x0000000000147919 */ /* 0x000ee20000002100 */
[----:B------:R-:W-:-:S02]  /*1ae0*/  ULOP3.LUT UR6, UR6, 0x10000, URZ, 0xfc, !UPT ;  /* 0x0001000006067892 */ /* 0x000fc4000f8efc3f */
[----:B------:R-:W-:Y:S02]  /*1af0*/  USHF.R.U32.HI UR4, URZ, 0x4, UR4 ;  /* 0x000000043f047899 */ /* 0x000fe40008011604 */
[----:B------:R-:W-:Y:S02]  /*1b00*/  UIADD3 UR16, UR6, 0x404, URZ ;  /* 0x0000040406107890 */ /* 0x000fe4000fffe03f */
[----:B------:R-:W-:Y:S01]  /*1b10*/  ULOP3.LUT UR7, UR4, 0x3fff, URZ, 0xc0, !UPT ;  /* 0x00003fff04077892 */ /* 0x000fe2000f8ec03f */
[----:B------:R-:W-:Y:S01]  /*1b20*/  UMOV UR8, UR6 ;  /* 0x0000000600087c82 */ /* 0x000fe20008000000 */
[----:B------:R-:W-:Y:S01]  /*1b30*/  UIADD3 UR4, UR6, 0x2, URZ ;  /* 0x0000000206047890 */ /* 0x000fe2000fffe03f */
[----:B------:R-:W-:Y:S01]  /*1b40*/  MOV R6, UR8 ;  /* 0x0000000800067c02 */ /* 0x000fe20008000f00 */
[----:B------:R-:W-:Y:S01]  /*1b50*/  ULOP3.LUT UR57, UR7, 0x10000, URZ, 0xfc, !UPT ;  /* 0x0001000007397892 */ /* 0x000fe2000f8efc3f */
[----:B------:R-:W-:Y:S01]  /*1b60*/  UMOV UR19, 0x40000040 ;  /* 0x4000004000137882 */ /* 0x000fe20000000000 */
[----:B------:R-:W-:-:S03]  /*1b70*/  UIADD3 UR20, UR6, 0x406, URZ ;  /* 0x0000040606147890 */ /* 0x000fc6000fffe03f */
[----:B------:R-:W-:Y:S01]  /*1b80*/  UMOV UR12, UR4 ;  /* 0x00000004000c7c82 */ /* 0x000fe20008000000 */
[----:B------:R-:W-:Y:S01]  /*1b90*/  UIADD3 UR4, UR6, 0x4, URZ ;  /* 0x0000000406047890 */ /* 0x000fe2000fffe03f */
[----:B------:R-:W-:Y:S01]  /*1ba0*/  IMAD.U32 R4, RZ, RZ, UR12 ;  /* 0x0000000cff047e24 */ /* 0x000fe2000f8e00ff */
[----:B------:R-:W-:Y:S01]  /*1bb0*/  UMOV UR10, UR57 ;  /* 0x00000039000a7c82 */ /* 0x000fe20008000000 */
[----:B------:R-:W-:Y:S01]  /*1bc0*/  UIADD3 UR14, UR57, 0x302, URZ ;  /* 0x00000302390e7890 */ /* 0x000fe2000fffe03f */
[----:B------:R-:W-:Y:S01]  /*1bd0*/  HGMMA.64x96x16.F32.BF16 R24, gdesc[UR8], R24, gsb0 ;  /* 0x01600000081879f0 */ /* 0x000fe20008001818 */
[----:B------:R-:W-:Y:S02]  /*1be0*/  UIADD3 UR10, UR57, 0x2, URZ ;  /* 0x00000002390a7890 */ /* 0x000fe4000fffe03f */
[----:B------:R-:W-:Y:S01]  /*1bf0*/  IMAD.U32 R18, RZ, RZ, UR57 ;  /* 0x00000039ff127e24 */ /* 0x000fe2000f8e00ff */
[----:B------:R-:W-:Y:S01]  /*1c00*/  UMOV UR8, UR12 ;  /* 0x0000000c00087c82 */ /* 0x000fe20008000000 */
[----:B------:R-:W-:Y:S01]  /*1c10*/  UMOV UR9, UR13 ;  /* 0x0000000d00097c82 */ /* 0x000fe20008000000 */
[----:B------:R-:W-:Y:S01]  /*1c20*/  UMOV UR11, 0x40000040 ;  /* 0x40000040000b7882 */ /* 0x000fe20000000000 */
[----:B------:R-:W-:Y:S01]  /*1c30*/  UMOV UR12, UR4 ;  /* 0x00000004000c7c82 */ /* 0x000fe20008000000 */
[----:B------:R-:W-:Y:S01]  /*1c40*/  UMOV UR13, 0x40000040 ;  /* 0x40000040000d7882 */ /* 0x000fe20000000000 */
[----:B------:R-:W-:Y:S01]  /*1c50*/  UIADD3 UR4, UR6, 0x6, URZ ;  /* 0x0000000606047890 */ /* 0x000fe2000fffe03f */
[----:B------:R-:W-:Y:S01]  /*1c60*/  MOV R2, UR12 ;  /* 0x0000000c00027c02 */ /* 0x000fe20008000f00 */
[----:B-1----:R-:W-:Y:S01]  /*1c70*/  IMAD.U32 R3, RZ, RZ, UR13 ;  /* 0x0000000dff037e24 */ /* 0x002fe2000f8e00ff */
[----:B------:R-:W-:Y:S01]  /*1c80*/  UIADD3 UR18, UR57, 0x304, URZ ;  /* 0x0000030439127890 */ /* 0x000fe2000fffe03f */
[----:B---3--:R-:W-:Y:S01]  /*1c90*/  SHF.R.U32.HI R20, RZ, 0x7, R20 ;  /* 0x00000007ff147819 */ /* 0x008fe20000011614 */
[----:B------:R-:W-:Y:S01]  /*1ca0*/  UIADD3 UR22, UR57, 0x306, URZ ;  /* 0x0000030639167890 */ /* 0x000fe2000fffe03f */
[----:B------:R-:W-:Y:S01]  /*1cb0*/  UMOV UR21, 0x40000040 ;  /* 0x4000004000157882 */ /* 0x000fe20000000000 */
[----:B------:R-:W-:Y:S01]  /*1cc0*/  UMOV UR23, 0x40000040 ;  /* 0x4000004000177882 */ /* 0x000fe20000000000 */
[----:B------:R-:W-:Y:S01]  /*1cd0*/  UIADD3 UR24, UR6, 0x800, URZ ;  /* 0x0000080006187890 */ /* 0x000fe2000fffe03f */
[----:B0-2---:R-:W-:Y:S01]  /*1ce0*/  IADD3 R0, -R20, 0xb, RZ ;  /* 0x0000000b14007810 */ /* 0x005fe20007ffe1ff */
[----:B------:R-:W-:Y:S01]  /*1cf0*/  UIADD3 UR26, UR57, 0x600, URZ ;  /* 0x00000600391a7890 */ /* 0x000fe2000fffe03f */
[----:B------:R-:W-:Y:S01]  /*1d00*/  UMOV UR25, 0x40000040 ;  /* 0x4000004000197882 */ /* 0x000fe20000000000 */
[----:B------:R-:W-:Y:S01]  /*1d10*/  UMOV UR27, 0x40000040 ;  /* 0x40000040001b7882 */ /* 0x000fe20000000000 */
[----:B------:R-:W-:-:S02]  /*1d20*/  UIADD3 UR28, UR6, 0x802, URZ ;  /* 0x00000802061c7890 */ /* 0x000fc4000fffe03f */
[----:B------:R-:W-:Y:S01]  /*1d30*/  UIADD3 UR30, UR57, 0x602, URZ ;  /* 0x00000602391e7890 */ /* 0x000fe2000fffe03f */
[----:B------:R-:W-:Y:S01]  /*1d40*/  UMOV UR29, 0x40000040 ;  /* 0x40000040001d7882 */ /* 0x000fe20000000000 */
[----:B------:R-:W-:Y:S01]  /*1d50*/  UMOV UR31, 0x40000040 ;  /* 0x40000040001f7882 */ /* 0x000fe20000000000 */
[----:B------:R-:W-:Y:S02]  /*1d60*/  UIADD3 UR32, UR6, 0x804, URZ ;  /* 0x0000080406207890 */ /* 0x000fe4000fffe03f */
[----:B------:R-:W-:Y:S01]  /*1d70*/  UIADD3 UR34, UR57, 0x604, URZ ;  /* 0x0000060439227890 */ /* 0x000fe2000fffe03f */
[----:B------:R-:W-:Y:S01]  /*1d80*/  UMOV UR33, 0x40000040 ;  /* 0x4000004000217882 */ /* 0x000fe20000000000 */
[----:B------:R-:W-:Y:S01]  /*1d90*/  UMOV UR35, 0x40000040 ;  /* 0x4000004000237882 */ /* 0x000fe20000000000 */
[----:B------:R-:W-:Y:S02]  /*1da0*/  UIADD3 UR40, UR6, 0x806, URZ ;  /* 0x0000080606287890 */ /* 0x000fe4000fffe03f */
        /* <DEDUP_REMOVED lines=18> */
[----:B------:R-:W-:Y:S02]  /*1ed0*/  WARPGROUP.DEPBAR.LE gsb0, 0x0 ;  /* 0x00008000000079c5 */ /* 0x000fe40000010000 */
[----:B------:R-:W-:-:S06]  /*1ee0*/  WARPGROUP.ARRIVE ;  /* 0x00000000000079c5 */ /* 0x000fcc0000000000 */
[----:B------:R-:W-:Y:S01]  /*1ef0*/  HGMMA.64x96x16.F32.BF16 R24, gdesc[UR8], R24, gsb0 ;  /* 0x01600000081879f0 */ /* 0x000fe20008001818 */
[----:B------:R-:W-:Y:S01]  /*1f00*/  UIADD3 UR10, UR57, 0x4, URZ ;  /* 0x00000004390a7890 */ /* 0x000fe2000fffe03f */
[----:B------:R-:W-:Y:S01]  /*1f10*/  UMOV UR8, UR12 ;  /* 0x0000000c00087c82 */ /* 0x000fe20008000000 */
[----:B------:R-:W-:Y:S01]  /*1f20*/  UMOV UR9, UR13 ;  /* 0x0000000d00097c82 */ /* 0x000fe20008000000 */
[----:B------:R-:W-:Y:S01]  /*1f30*/  UMOV UR11, 0x40000040 ;  /* 0x40000040000b7882 */ /* 0x000fe20000000000 */
        /* <DEDUP_REMOVED lines=9> */
[----:B------:R-:W-:Y:S02]  /*1fd0*/  WARPGROUP.DEPBAR.LE gsb0, 0x0 ;  /* 0x00008000000079c5 */ /* 0x000fe40000010000 */
[----:B------:R-:W-:-:S06]  /*1fe0*/  WARPGROUP.ARRIVE ;  /* 0x00000000000079c5 */ /* 0x000fcc0000000000 */
[----:B------:R-:W-:Y:S01]  /*1ff0*/  HGMMA.64x96x16.F32.BF16 R24, gdesc[UR8], R24, gsb0 ;  /* 0x01600000081879f0 */ /* 0x000fe20008001818 */
[----:B------:R-:W-:Y:S02]  /*2000*/  UIADD3 UR8, UR6, 0x400, URZ ;  /* 0x0000040006087890 */ /* 0x000fe4000fffe03f */
[----:B------:R-:W-:Y:S01]  /*2010*/  UIADD3 UR10, UR57, 0x300, URZ ;  /* 0x00000300390a7890 */ /* 0x000fe2000fffe03f */
[----:B------:R-:W-:Y:S01]  /*2020*/  UMOV UR9, 0x40000040 ;  /* 0x4000004000097882 */ /* 0x000fe20000000000 */
        /* <DEDUP_REMOVED lines=42> */
.L_x_198:
        /* <DEDUP_REMOVED lines=9> */
[----:B------:R-:W1:Y:S01]  /*2360*/  MUFU.TANH R24, R24 ;  /* 0x0000001800187308 */ /* 0x000e620000002400 */
[----:B------:R-:W-:Y:S01]  /*2370*/  SHF.R.S32.HI R20, RZ, 0x1f, R23 ;  /* 0x0000001fff147819 */ /* 0x000fe20000011417 */
[----:B------:R-:W-:Y:S01]  /*2380*/  FMUL.FTZ R32, R32, UR6 ;  /* 0x0000000620207c20 */ /* 0x000fe20008410000 */
[----:B------:R-:W-:Y:S01]  /*2390*/  FMUL.FTZ R33, R33, UR6 ;  /* 0x0000000621217c20 */ /* 0x000fe20008410000 */
[----:B------:R-:W-:Y:S01]  /*23a0*/  IMAD.U32 R21, RZ, RZ, UR39 ;  /* 0x00000027ff157e24 */ /* 0x000fe2000f8e00ff */
[----:B------:R-:W-:Y:S01]  /*23b0*/  LEA.HI R20, R20, R23, RZ, 0x2 ;  /* 0x0000001714147211 */ /* 0x000fe200078f10ff */
[----:B------:R-:W-:Y:S01]  /*23c0*/  FMUL.FTZ R26, R26, UR6 ;  /* 0x000000061a1a7c20 */ /* 0x000fe20008410000 */
[----:B------:R-:W-:Y:S01]  /*23d0*/  FMUL.FTZ R27, R27, UR6 ;  /* 0x000000061b1b7c20 */ /* 0x000fe20008410000 */
[----:B------:R-:W2:Y:S01]  /*23e0*/  MUFU.TANH R25, R25 ;  /* 0x0000001900197308 */ /* 0x000ea20000002400 */
[----:B------:R-:W-:Y:S01]  /*23f0*/  LOP3.LUT R20, R20, 0x7ffffffc, RZ, 0xc0, !PT ;  /* 0x7ffffffc14147812 */ /* 0x000fe200078ec0ff */
[----:B------:R-:W-:Y:S01]  /*2400*/  FMUL.FTZ R30, R30, UR6 ;  /* 0x000000061e1e7c20 */ /* 0x000fe20008410000 */
[----:B------:R-:W-:Y:S01]  /*2410*/  FMUL.FTZ R31, R31, UR6 ;  /* 0x000000061f1f7c20 */ /* 0x000fe20008410000 */
[----:B------:R-:W-:Y:S01]  /*2420*/  FMUL.FTZ R34, R34, UR6 ;  /* 0x0000000622227c20 */ /* 0x000fe20008410000 */
[----:B------:R-:W-:Y:S01]  /*2430*/  FMUL.FTZ R36, R36, UR6 ;  /* 0x0000000624247c20 */ /* 0x000fe20008410000 */
[----:B------:R-:W-:-:S02]  /*2440*/  IMAD.IADD R20, R23, 0x1, -R20 ;  /* 0x0000000117147824 */ /* 0x000fc400078e0a14 */
[----:B------:R-:W-:Y:S01]  /*2450*/  FMUL.FTZ R35, R35, UR6 ;  /* 0x0000000623237c20 */ /* 0x000fe20008410000 */
[----:B------:R-:W3:Y:S01]  /*2460*/  MUFU.TANH R28, R28 ;  /* 0x0000001c001c7308 */ /* 0x000ee20000002400 */
[----:B------:R-:W-:Y:S01]  /*2470*/  FMUL.FTZ R37, R37, UR6 ;  /* 0x0000000625257c20 */ /* 0x000fe20008410000 */
[----:B------:R-:W-:Y:S02]  /*2480*/  IMAD R20, R20, -0x2, R21 ;  /* 0xfffffffe14147824 */ /* 0x000fe400078e0215 */
[----:B------:R-:W-:Y:S01]  /*2490*/  FMUL.FTZ R38, R38, UR6 ;  /* 0x0000000626267c20 */ /* 0x000fe20008410000 */
[----:B------:R-:W-:Y:S01]  /*24a0*/  FMUL.FTZ R40, R40, UR6 ;  /* 0x0000000628287c20 */ /* 0x000fe20008410000 */
[----:B------:R-:W-:Y:S01]  /*24b0*/  FMUL.FTZ R39, R39, UR6 ;  /* 0x0000000627277c20 */ /* 0x000fe20008410000 */
[----:B------:R-:W-:Y:S01]  /*24c0*/  FMUL.FTZ R41, R41, UR6 ;  /* 0x0000000629297c20 */ /* 0x000fe20008410000 */
[C---:B------:R-:W-:Y:S01]  /*24d0*/  ISETP.GT.AND P2, PT, R20.reuse, RZ, PT ;  /* 0x000000ff1400720c */ /* 0x040fe20003f44270 */
[----:B------:R-:W4:Y:S01]  /*24e0*/  MUFU.TANH R29, R29 ;  /* 0x0000001d001d7308 */ /* 0x000f220000002400 */
[----:B------:R-:W-:Y:S01]  /*24f0*/  ISETP.GT.AND P1, PT, R20, 0x1, PT ;  /* 0x000000011400780c */ /* 0x000fe20003f24270 */
[----:B------:R-:W-:Y:S01]  /*2500*/  FMUL.FTZ R42, R42, UR6 ;  /* 0x000000062a2a7c20 */ /* 0x000fe20008410000 */
[----:B------:R-:W-:Y:S01]  /*2510*/  ISETP.GT.AND P6, PT, R20, 0x8, PT ;  /* 0x000000081400780c */ /* 0x000fe20003fc4270 */
[----:B------:R-:W-:Y:S01]  /*2520*/  FMUL.FTZ R44, R44, UR6 ;  /* 0x000000062c2c7c20 */ /* 0x000fe20008410000 */
[----:B-1----:R-:W-:Y:S01]  /*2530*/  FSEL R21, R24, -INF , P2 ;  /* 0xff80000018157808 */ /* 0x002fe20001000000 */
[----:B------:R-:W-:Y:S01]  /*2540*/  FMUL.FTZ R43, R43, UR6 ;  /* 0x000000062b2b7c20 */ /* 0x000fe20008410000 */
[----:B--2---:R-:W-:Y:S01]  /*2550*/  FSEL R25, R25, -INF , P1 ;  /* 0xff80000019197808 */ /* 0x004fe20000800000 */
[----:B------:R-:W1:Y:S01]  /*2560*/  MUFU.TANH R32, R32 ;  /* 0x0000002000207308 */ /* 0x000e620000002400 */
[----:B------:R-:W-:Y:S01]  /*2570*/  ISETP.GT.AND P5, PT, R20, 0x9, PT ;  /* 0x000000091400780c */ /* 0x000fe20003fa4270 */
[----:B------:R-:W-:Y:S01]  /*2580*/  FMUL.FTZ R45, R45, UR6 ;  /* 0x000000062d2d7c20 */ /* 0x000fe20008410000 */
[----:B---3--:R-:W-:Y:S01]  /*2590*/  FSEL R75, R28, -INF , P6 ;  /* 0xff8000001c4b7808 */ /* 0x008fe20003000000 */
[----:B------:R-:W-:Y:S01]  /*25a0*/  FMUL.FTZ R46, R46, UR6 ;  /* 0x000000062e2e7c20 */ /* 0x000fe20008410000 */
[----:B------:R-:W-:Y:S01]  /*25b0*/  FMNMX.FTZ R22, R21, R25, !PT ;  /* 0x0000001915167209 */ /* 0x000fe20007810000 */
[----:B------:R-:W-:Y:S01]  /*25c0*/  FMUL.FTZ R48, R48, UR6 ;  /* 0x0000000630307c20 */ /* 0x000fe20008410000 */
[C---:B------:R-:W-:Y:S01]  /*25d0*/  ISETP.GT.AND P4, PT, R20.reuse, 0x10, PT ;  /* 0x000000101400780c */ /* 0x040fe20003f84270 */
[----:B------:R-:W2:Y:S01]  /*25e0*/  MUFU.TANH R33, R33 ;  /* 0x0000002100217308 */ /* 0x000ea20000002400 */
[----:B----4-:R-:W-:Y:S01]  /*25f0*/  FSEL R29, R29, -INF , P5 ;  /* 0xff8000001d1d7808 */ /* 0x010fe20002800000 */
[----:B------:R-:W-:Y:S01]  /*2600*/  FMUL.FTZ R47, R47, UR6 ;  /* 0x000000062f2f7c20 */ /* 0x000fe20008410000 */
[----:B------:R-:W-:Y:S01]  /*2610*/  FMNMX.FTZ R22, R75, R22, !PT ;  /* 0x000000164b167209 */ /* 0x000fe20007810000 */
[----:B------:R-:W-:Y:S01]  /*2620*/  FMUL.FTZ R49, R49, UR6 ;  /* 0x0000000631317c20 */ /* 0x000fe20008410000 */
[----:B------:R-:W-:Y:S01]  /*2630*/  ISETP.GT.AND P3, PT, R20, 0x11, PT ;  /* 0x000000111400780c */ /* 0x000fe20003f64270 */
[----:B------:R-:W-:Y:S01]  /*2640*/  FMUL.FTZ R50, R50, UR6 ;  /* 0x0000000632327c20 */ /* 0x000fe20008410000 */
[----:B------:R-:W-:Y:S01]  /*2650*/  FMNMX.FTZ R22, R29, R22, !PT ;  /* 0x000000161d167209 */ /* 0x000fe20007810000 */
[----:B------:R-:W3:Y:S01]  /*2660*/  MUFU.TANH R26, R26 ;  /* 0x0000001a001a7308 */ /* 0x000ee20000002400 */
[----:B-1----:R-:W-:Y:S01]  /*2670*/  FSEL R161, R32, -INF , P4 ;  /* 0xff80000020a17808 */ /* 0x002fe20002000000 */
[----:B------:R-:W-:Y:S01]  /*2680*/  FMUL.FTZ R52, R52, UR6 ;  /* 0x0000000634347c20 */ /* 0x000fe20008410000 */
[----:B------:R-:W-:Y:S01]  /*2690*/  FMUL.FTZ R51, R51, UR6 ;  /* 0x0000000633337c20 */ /* 0x000fe20008410000 */
[----:B------:R-:W-:Y:S01]  /*26a0*/  FMUL.FTZ R53, R53, UR6 ;  /* 0x0000000635357c20 */ /* 0x000fe20008410000 */
[----:B------:R-:W-:Y:S01]  /*26b0*/  FMNMX.FTZ R22, R161, R22, !PT ;  /* 0x00000016a1167209 */ /* 0x000fe20007810000 */
[----:B------:R-:W-:Y:S01]  /*26c0*/  FMUL.FTZ R54, R54, UR6 ;  /* 0x0000000636367c20 */ /* 0x000fe20008410000 */
[----:B------:R-:W-:Y:S01]  /*26d0*/  FMUL.FTZ R56, R56, UR6 ;  /* 0x0000000638387c20 */ /* 0x000fe20008410000 */
[----:B------:R-:W1:Y:S01]  /*26e0*/  MUFU.TANH R27, R27 ;  /* 0x0000001b001b7308 */ /* 0x000e620000002400 */
[----:B--2---:R-:W-:Y:S01]  /*26f0*/  FSEL R165, R33, -INF , P3 ;  /* 0xff80000021a57808 */ /* 0x004fe20001800000 */
[----:B------:R-:W-:Y:S01]  /*2700*/  FMUL.FTZ R55, R55, UR6 ;  /* 0x0000000637377c20 */ /* 0x000fe20008410000 */
[----:B------:R-:W-:Y:S01]  /*2710*/  FMUL.FTZ R57, R57, UR6 ;  /* 0x0000000639397c20 */ /* 0x000fe20008410000 */
[----:B------:R-:W-:Y:S01]  /*2720*/  FMUL.FTZ R58, R58, UR6 ;  /* 0x000000063a3a7c20 */ /* 0x000fe20008410000 */
[----:B------:R-:W-:Y:S01]  /*2730*/  FMNMX.FTZ R33, R165, R22, !PT ;  /* 0x00000016a5217209 */ /* 0x000fe20007810000 */
[----:B------:R-:W-:Y:S01]  /*2740*/  FMUL.FTZ R60, R60, UR6 ;  /* 0x000000063c3c7c20 */ /* 0x000fe20008410000 */
[----:B------:R-:W-:Y:S01]  /*2750*/  FMUL.FTZ R59, R59, UR6 ;  /* 0x000000063b3b7c20 */ /* 0x000fe20008410000 */
[----:B------:R-:W2:Y:S01]  /*2760*/  MUFU.TANH R30, R30 ;  /* 0x0000001e001e7308 */ /* 0x000ea20000002400 */
[----:B---3--:R-:W-:Y:S01]  /*2770*/  FSEL R23, R26, -INF , P2 ;  /* 0xff8000001a177808 */ /* 0x008fe20001000000 */
[----:B------:R-:W-:Y:S01]  /*2780*/  FMUL.FTZ R61, R61, UR6 ;  /* 0x000000063d3d7c20 */ /* 0x000fe20008410000 */
[----:B------:R-:W-:Y:S01]  /*2790*/  ISETP.GT.AND P2, PT, R20, 0x18, PT ;  /* 0x000000181400780c */ /* 0x000fe20003f44270 */
[----:B------:R-:W-:Y:S01]  /*27a0*/  FMUL.FTZ R62, R62, UR6 ;  /* 0x000000063e3e7c20 */ /* 0x000fe20008410000 */
[----:B------:R-:W-:Y:S01]  /*27b0*/  FMUL.FTZ R64, R64, UR6 ;  /* 0x0000000640407c20 */ /* 0x000fe20008410000 */
[----:B------:R-:W-:Y:S01]  /*27c0*/  FMUL.FTZ R63, R63, UR6 ;  /* 0x000000063f3f7c20 */ /* 0x000fe20008410000 */
[----:B------:R-:W-:Y:S01]  /*27d0*/  FMUL.FTZ R65, R65, UR6 ;  /* 0x0000000641417c20 */ /* 0x000fe20008410000 */
[----:B------:R-:W3:Y:S01]  /*27e0*/  MUFU.TANH R31, R31 ;  /* 0x0000001f001f7308 */ /* 0x000ee20000002400 */
[----:B-1----:R-:W-:Y:S01]  /*27f0*/  FSEL R27, R27, -INF , P1 ;  /* 0xff8000001b1b7808 */ /* 0x002fe20000800000 */
[----:B------:R-:W-:Y:S01]  /*2800*/  FMUL.FTZ R66, R66, UR6 ;  /* 0x0000000642427c20 */ /* 0x000fe20008410000 */
[----:B------:R-:W-:Y:S01]  /*2810*/  ISETP.GT.AND P1, PT, R20, 0x19, PT ;  /* 0x000000191400780c */ /* 0x000fe20003f24270 */
[----:B------:R-:W-:Y:S01]  /*2820*/  FMUL.FTZ R68, R68, UR6 ;  /* 0x0000000644447c20 */ /* 0x000fe20008410000 */
[----:B------:R-:W-:Y:S01]  /*2830*/  FMNMX.FTZ R22, R23, R27, !PT ;  /* 0x0000001b17167209 */ /* 0x000fe20007810000 */
[----:B------:R-:W-:Y:S01]  /*2840*/  FMUL.FTZ R67, R67, UR6 ;  /* 0x0000000643437c20 */ /* 0x000fe20008410000 */
[----:B------:R-:W-:Y:S01]  /*2850*/  FMUL.FTZ R69, R69, UR6 ;  /* 0x0000000645457c20 */ /* 0x000fe20008410000 */
[----:B------:R-:W1:Y:S01]  /*2860*/  MUFU.TANH R34, R34 ;  /* 0x0000002200227308 */ /* 0x000e620000002400 */
[----:B--2---:R-:W-:Y:S01]  /*2870*/  FSEL R73, R30, -INF , P6 ;  /* 0xff8000001e497808 */ /* 0x004fe20003000000 */
[----:B------:R-:W-:Y:S01]  /*2880*/  FMUL.FTZ R70, R70, UR6 ;  /* 0x0000000646467c20 */ /* 0x000fe20008410000 */
[----:B------:R-:W-:Y:S01]  /*2890*/  ISETP.GT.AND P6, PT, R20, 0x20, PT ;  /* 0x000000201400780c */ /* 0x000fe20003fc4270 */
[----:B------:R-:W-:Y:S01]  /*28a0*/  FMUL.FTZ R71, R71, UR6 ;  /* 0x0000000647477c20 */ /* 0x000fe20008410000 */
[----:B------:R-:W-:Y:S01]  /*28b0*/  FMNMX.FTZ R22, R73, R22, !PT ;  /* 0x0000001649167209 */ /* 0x000fe20007810000 */
[----:B------:R-:W2:Y:S01]  /*28c0*/  S2UR UR11, SR_CgaCtaId ;  /* 0x00000000000b79c3 */ /* 0x000ea20000008800 */
[----:B------:R-:W-:Y:S01]  /*28d0*/  R2UR UR10, R16 ;  /* 0x00000000100a72ca */ /* 0x000fe200000e0000 */
[----:B------:R-:W4:Y:S01]  /*28e0*/  MUFU.TANH R36, R36 ;  /* 0x0000002400247308 */ /* 0x000f220000002400 */
[----:B---3--:R-:W-:Y:S01]  /*28f0*/  FSEL R31, R31, -INF , P5 ;  /* 0xff8000001f1f7808 */ /* 0x008fe20002800000 */
[----:B------:R-:W-:Y:S01]  /*2900*/  ULDC UR6, c[0x0][0xa80] ;  /* 0x0002a00000067ab9 */ /* 0x000fe20000000800 */
[----:B------:R-:W-:Y:S01]  /*2910*/  ISETP.GT.AND P5, PT, R20, 0x21, PT ;  /* 0x000000211400780c */ /* 0x000fe20003fa4270 */
[----:B------:R-:W-:Y:S01]  /*2920*/  ULOP3.LUT UR7, UR7, 0x3000000, URZ, 0xfc, !UPT ;  /* 0x0300000007077892 */ /* 0x000fe2000f8efc3f */
[----:B------:R-:W-:Y:S01]  /*2930*/  FMNMX.FTZ R22, R31, R22, !PT ;  /* 0x000000161f167209 */ /* 0x000fe20007810000 */
[----:B------:R-:W-:-:S02]  /*2940*/  UMOV UR15, 0x40000040 ;  /* 0x40000040000f7882 */ /* 0x000fc40000000000 */
[----:B------:R-:W3:Y:S01]  /*2950*/  MUFU.TANH R35, R35 ;  /* 0x0000002300237308 */ /* 0x000ee20000002400 */
[----:B-1----:R-:W-:Y:S02]  /*2960*/  FSEL R163, R34, -INF , P4 ;  /* 0xff80000022a37808 */ /* 0x002fe40002000000 */
[----:B------:R-:W-:Y:S01]  /*2970*/  ISETP.GT.AND P4, PT, R20, 0x28, PT ;  /* 0x000000281400780c */ /* 0x000fe20003f84270 */
[----:B------:R-:W-:Y:S01]  /*2980*/  UIADD3 UR10, UR10, 0x32440, URZ ;  /* 0x000324400a0a7890 */ /* 0x000fe2000fffe03f */
[----:B------:R-:W-:Y:S01]  /*2990*/  FMNMX.FTZ R22, R163, R22, !PT ;  /* 0x00000016a3167209 */ /* 0x000fe20007810000 */
[----:B------:R-:W-:Y:S02]  /*29a0*/  UMOV UR14, UR7 ;  /* 0x00000007000e7c82 */ /* 0x000fe40008000000 */
[----:B------:R-:W1:Y:S01]  /*29b0*/  MUFU.TANH R37, R37 ;  /* 0x0000002500257308 */ /* 0x000e620000002400 */
[----:B----4-:R-:W-:-:S04]  /*29c0*/  FSEL R166, R36, -INF , P2 ;  /* 0xff80000024a67808 */ /* 0x010fc80001000000 */
[----:B------:R-:W-:Y:S01]  /*29d0*/  FMNMX.FTZ R33, R166, R33, !PT ;  /* 0x00000021a6217209 */ /* 0x000fe20007810000 */
[----:B--2---:R-:W-:Y:S02]  /*29e0*/  UPRMT UR10, UR11, 0x654, UR10 ;  /* 0x000006540b0a7896 */ /* 0x004fe4000800000a */
[----:B------:R-:W2:Y:S01]  /*29f0*/  MUFU.TANH R38, R38 ;  /* 0x0000002600267308 */ /* 0x000ea20000002400 */
[----:B---3--:R-:W-:Y:S01]  /*2a00*/  FSEL R167, R35, -INF , P3 ;  /* 0xff80000023a77808 */ /* 0x008fe20001800000 */
[----:B------:R-:W-:Y:S01]  /*2a10*/  UMOV UR11, 0x40000040 ;  /* 0x40000040000b7882 */ /* 0x000fe20000000000 */
[----:B------:R-:W-:Y:S02]  /*2a20*/  ISETP.GT.AND P3, PT, R20, 0x29, PT ;  /* 0x000000291400780c */ /* 0x000fe40003f64270 */
[----:B------:R-:W-:Y:S02]  /*2a30*/  FMNMX.FTZ R22, R167, R22, !PT ;  /* 0x00000016a7167209 */ /* 0x000fe40007810000 */
[----:B------:R-:W-:Y:S01]  /*2a40*/  SYNCS.ARRIVE.TRANS64.RED.A1T0 RZ, [UR10], RZ ;  /* 0x000000ffffff79a7 */ /* 0x000fe2000810040a */
[----:B------:R-:W3:Y:S01]  /*2a50*/  MUFU.TANH R40, R40 ;  /* 0x0000002800287308 */ /* 0x000ee20000002400 */
[----:B-1----:R-:W-:Y:S01]  /*2a60*/  FSEL R168, R37, -INF , P1 ;  /* 0xff80000025a87808 */ /* 0x002fe20000800000 */
[----:B------:R-:W-:-:S03]  /*2a70*/  UIADD3 UR10, UR7, 0x80, URZ ;  /* 0x00000080070a7890 */ /* 0x000fc6000fffe03f */
[----:B------:R-:W-:-:S03]  /*2a80*/  FMNMX.FTZ R24, R168, R33, !PT ;  /* 0x00000021a8187209 */ /* 0x000fc60007810000 */
[----:B------:R-:W1:Y:S01]  /*2a90*/  MUFU.TANH R39, R39 ;  /* 0x0000002700277308 */ /* 0x000e620000002400 */
[----:B--2---:R-:W-:Y:S02]  /*2aa0*/  FSEL R201, R38, -INF , P2 ;  /* 0xff80000026c97808 */ /* 0x004fe40001000000 */
[----:B------:R-:W-:Y:S02]  /*2ab0*/  ISETP.GT.AND P2, PT, R20, 0x30, PT ;  /* 0x000000301400780c */ /* 0x000fe40003f44270 */
[----:B------:R-:W-:-:S03]  /*2ac0*/  FMNMX.FTZ R22, R201, R22, !PT ;  /* 0x00000016c9167209 */ /* 0x000fc60007810000 */
[----:B------:R-:W2:Y:S01]  /*2ad0*/  MUFU.TANH R41, R41 ;  /* 0x0000002900297308 */ /* 0x000ea20000002400 */
[----:B---3--:R-:W-:-:S04]  /*2ae0*/  FSEL R199, R40, -INF , P6 ;  /* 0xff80000028c77808 */ /* 0x008fc80003000000 */
[----:B------:R-:W-:-:S03]  /*2af0*/  FMNMX.FTZ R24, R199, R24, !PT ;  /* 0x00000018c7187209 */ /* 0x000fc60007810000 */
[----:B------:R-:W3:Y:S01]  /*2b00*/  MUFU.TANH R42, R42 ;  /* 0x0000002a002a7308 */ /* 0x000ee20000002400 */
[----:B-1----:R-:W-:Y:S02]  /*2b10*/  FSEL R229, R39, -INF , P1 ;  /* 0xff80000027e57808 */ /* 0x002fe40000800000 */
[----:B------:R-:W-:Y:S02]  /*2b20*/  ISETP.GT.AND P1, PT, R20, 0x31, PT ;  /* 0x000000311400780c */ /* 0x000fe40003f24270 */
[----:B------:R-:W-:-:S03]  /*2b30*/  FMNMX.FTZ R22, R229, R22, !PT ;  /* 0x00000016e5167209 */ /* 0x000fc60007810000 */
[----:B------:R-:W1:Y:S01]  /*2b40*/  MUFU.TANH R44, R44 ;  /* 0x0000002c002c7308 */ /* 0x000e620000002400 */
[----:B--2---:R-:W-:-:S04]  /*2b50*/  FSEL R227, R41, -INF , P5 ;  /* 0xff80000029e37808 */ /* 0x004fc80002800000 */
[----:B------:R-:W-:-:S03]  /*2b60*/  FMNMX.FTZ R33, R227, R24, !PT ;  /* 0x00000018e3217209 */ /* 0x000fc60007810000 */
[----:B------:R-:W2:Y:S01]  /*2b70*/  MUFU.TANH R43, R43 ;  /* 0x0000002b002b7308 */ /* 0x000ea20000002400 */
[----:B---3--:R-:W-:Y:S02]  /*2b80*/  FSEL R203, R42, -INF , P6 ;  /* 0xff8000002acb7808 */ /* 0x008fe40003000000 */
[----:B------:R-:W-:Y:S02]  /*2b90*/  ISETP.GT.AND P6, PT, R20, 0x38, PT ;  /* 0x000000381400780c */ /* 0x000fe40003fc4270 */
[----:B------:R-:W-:-:S03]  /*2ba0*/  FMNMX.FTZ R22, R203, R22, !PT ;  /* 0x00000016cb167209 */ /* 0x000fc60007810000 */
[----:B------:R-:W3:Y:S01]  /*2bb0*/  MUFU.TANH R45, R45 ;  /* 0x0000002d002d7308 */ /* 0x000ee20000002400 */
[----:B-1----:R-:W-:-:S04]  /*2bc0*/  FSEL R180, R44, -INF , P4 ;  /* 0xff8000002cb47808 */ /* 0x002fc80002000000 */
        /* <DEDUP_REMOVED lines=65> */
[----:B--2---:R-:W-:-:S04]  /*2fe0*/  FSEL R195, R62, -INF , P2 ;  /* 0xff8000003ec37808 */ /* 0x004fc80001000000 */
[----:B------:R-:W-:-:S03]  /*2ff0*/  FMNMX.FTZ R22, R195, R22, !PT ;  /* 0x00000016c3167209 */ /* 0x000fc60007810000 */
[----:B------:R-:W2:Y:S01]  /*3000*/  MUFU.TANH R65, R65 ;  /* 0x0000004100417308 */ /* 0x000ea20000002400 */
[----:B---3--:R-:W-:-:S04]  /*3010*/  FSEL R181, R64, -INF , P6 ;  /* 0xff80000040b57808 */ /* 0x008fc80003000000 */
        /* <DEDUP_REMOVED lines=18> */
[----:B------:R-:W-:Y:S02]  /*3140*/  FMNMX.FTZ R20, R179, R20, !PT ;  /* 0x00000014b3147209 */ /* 0x000fe40007810000 */
[----:B-1----:R-:W-:-:S03]  /*3150*/  FSEL R173, R70, -INF , P4 ;  /* 0xff80000046ad7808 */ /* 0x002fc60002000000 */
[----:B------:R-:W1:Y:S01]  /*3160*/  SHFL.BFLY PT, R33, R20, 0x2, 0x1f ;  /* 0x0c401f0014217f89 */ /* 0x000e6200000e0000 */
[----:B------:R-:W-:Y:S02]  /*3170*/  FMNMX.FTZ R22, R173, R22, !PT ;  /* 0x00000016ad167209 */ /* 0x000fe40007810000 */
[----:B--2---:R-:W-:-:S04]  /*3180*/  FSEL R177, R71, -INF , P3 ;  /* 0xff80000047b17808 */ /* 0x004fc80001800000 */
[----:B------:R-:W-:-:S05]  /*3190*/  FMNMX.FTZ R22, R177, R22, !PT ;  /* 0x00000016b1167209 */ /* 0x000fca0007810000 */
[----:B------:R-:W2:Y:S01]  /*31a0*/  SHFL.BFLY PT, R35, R22, 0x2, 0x1f ;  /* 0x0c401f0016237f89 */ /* 0x000ea200000e0000 */
[----:B-1----:R-:W-:-:S05]  /*31b0*/  FMNMX.FTZ R33, R20, R33, !PT ;  /* 0x0000002114217209 */ /* 0x002fca0007810000 */
[----:B------:R-:W1:Y:S01]  /*31c0*/  SHFL.BFLY PT, R194, R33, 0x1, 0x1f ;  /* 0x0c201f0021c27f89 */ /* 0x000e6200000e0000 */
[----:B--2---:R-:W-:-:S05]  /*31d0*/  FMNMX.FTZ R35, R22, R35, !PT ;  /* 0x0000002316237209 */ /* 0x004fca0007810000 */
[----:B------:R-:W2:Y:S01]  /*31e0*/  SHFL.BFLY PT, R156, R35, 0x1, 0x1f ;  /* 0x0c201f00239c7f89 */ /* 0x000ea200000e0000 */
[----:B-1----:R-:W-:Y:S01]  /*31f0*/  FMNMX.FTZ R194, R33, R194, !PT ;  /* 0x000000c221c27209 */ /* 0x002fe20007810000 */
[----:B------:R1:W-:Y:S03]  /*3200*/  BAR.SYNC.DEFER_BLOCKING R210, 0x100 ;  /* 0x000400d20000751d */ /* 0x0003e60000010000 */
[C---:B------:R-:W-:Y:S01]  /*3210*/  FSETP.NEU.FTZ.AND P1, PT, R194.reuse, -INF , PT ;  /* 0xff800000c200780b */ /* 0x040fe20003f3d000 */
[----:B------:R-:W-:-:S05]  /*3220*/  FMUL.FTZ R174, R194, UR6 ;  /* 0x00000006c2ae7c20 */ /* 0x000fca0008410000 */
[----:B------:R-:W-:-:S05]  /*3230*/  FSEL R174, R174, RZ, P1 ;  /* 0x000000ffaeae7208 */ /* 0x000fca0000800000 */
[--C-:B------:R-:W-:Y:S01]  /*3240*/  FFMA.FTZ R20, R21, UR6, -R174.reuse ;  /* 0x0000000615147c23 */ /* 0x100fe200080108ae */
[----:B--2---:R-:W-:Y:S01]  /*3250*/  FMNMX.FTZ R156, R35, R156, !PT ;  /* 0x0000009c239c7209 */ /* 0x004fe20007810000 */
[--C-:B------:R-:W-:Y:S01]  /*3260*/  FFMA.FTZ R21, R25, UR6, -R174.reuse ;  /* 0x0000000619157c23 */ /* 0x100fe200080108ae */
[--C-:B------:R-:W-:Y:S01]  /*3270*/  FFMA.FTZ R157, R75, UR6, -R174.reuse ;  /* 0x000000064b9d7c23 */ /* 0x100fe200080108ae */
[--C-:B------:R-:W-:Y:S01]  /*3280*/  FFMA.FTZ R160, R29, UR6, -R174.reuse ;  /* 0x000000061da07c23 */ /* 0x100fe200080108ae */
[C---:B------:R-:W-:Y:S01]  /*3290*/  FSETP.NEU.FTZ.AND P1, PT, R156.reuse, -INF , PT ;  /* 0xff8000009c00780b */ /* 0x040fe20003f3d000 */
[----:B------:R-:W-:Y:S01]  /*32a0*/  FMUL.FTZ R176, R156, UR6 ;  /* 0x000000069cb07c20 */ /* 0x000fe20008410000 */
[----:B------:R-:W-:Y:S01]  /*32b0*/  MUFU.EX2 R22, R20 ;  /* 0x0000001400167308 */ /* 0x000fe20000000800 */
[--C-:B------:R-:W-:Y:S01]  /*32c0*/  FFMA.FTZ R164, R165, UR6, -R174.reuse ;  /* 0x00000006a5a47c23 */ /* 0x100fe200080108ae */
[--C-:B------:R-:W-:Y:S01]  /*32d0*/  FFMA.FTZ R165, R166, UR6, -R174.reuse ;  /* 0x00000006a6a57c23 */ /* 0x100fe200080108ae */
[--C-:B------:R-:W-:Y:S01]  /*32e0*/  FFMA.FTZ R161, R161, UR6, -R174.reuse ;  /* 0x00000006a1a17c23 */ /* 0x100fe200080108ae */
[----:B------:R-:W-:Y:S01]  /*32f0*/  FSEL R176, R176, RZ, P1 ;  /* 0x000000ffb0b07208 */ /* 0x000fe20000800000 */
[--C-:B------:R-:W-:Y:S01]  /*3300*/  FFMA.FTZ R168, R168, UR6, -R174.reuse ;  /* 0x00000006a8a87c23 */ /* 0x100fe200080108ae */
[--C-:B------:R-:W-:Y:S01]  /*3310*/  FFMA.FTZ R178, R199, UR6, -R174.reuse ;  /* 0x00000006c7b27c23 */ /* 0x100fe200080108ae */
[----:B------:R-:W-:Y:S01]  /*3320*/  FFMA.FTZ R199, R227, UR6, -R174 ;  /* 0x00000006e3c77c23 */ /* 0x000fe200080108ae */
[----:B------:R-:W2:Y:S01]  /*3330*/  MUFU.EX2 R21, R21 ;  /* 0x0000001500157308 */ /* 0x000ea20000000800 */
[--C-:B------:R-:W-:Y:S01]  /*3340*/  FFMA.FTZ R23, R23, UR6, -R176.reuse ;  /* 0x0000000617177c23 */ /* 0x100fe200080108b0 */
[--C-:B------:R-:W-:Y:S01]  /*3350*/  FFMA.FTZ R162, R27, UR6, -R176.reuse ;  /* 0x000000061ba27c23 */ /* 0x100fe200080108b0 */
[--C-:B------:R-:W-:Y:S01]  /*3360*/  FFMA.FTZ R158, R73, UR6, -R176.reuse ;  /* 0x00000006499e7c23 */ /* 0x100fe200080108b0 */
[--C-:B------:R-:W-:Y:S01]  /*3370*/  FFMA.FTZ R159, R31, UR6, -R176.reuse ;  /* 0x000000061f9f7c23 */ /* 0x100fe200080108b0 */
[--C-:B------:R-:W-:Y:S01]  /*3380*/  FFMA.FTZ R166, R167, UR6, -R176.reuse ;  /* 0x00000006a7a67c23 */ /* 0x100fe200080108b0 */
[--C-:B------:R-:W-:Y:S01]  /*3390*/  FFMA.FTZ R163, R163, UR6, -R176.reuse ;  /* 0x00000006a3a37c23 */ /* 0x100fe200080108b0 */
[--C-:B------:R-:W-:Y:S01]  /*33a0*/  FFMA.FTZ R167, R201, UR6, -R176.reuse ;  /* 0x00000006c9a77c23 */ /* 0x100fe200080108b0 */
[----:B------:R-:W-:Y:S01]  /*33b0*/  MUFU.EX2 R157, R157 ;  /* 0x0000009d009d7308 */ /* 0x000fe20000000800 */
[----:B------:R-:W-:Y:S01]  /*33c0*/  FFMA.FTZ R170, R229, UR6, -R176 ;  /* 0x00000006e5aa7c23 */ /* 0x000fe200080108b0 */
[----:B------:R-:W-:Y:S01]  /*33d0*/  FFMA.FTZ R201, R182, UR6, -R174 ;  /* 0x00000006b6c97c23 */ /* 0x000fe200080108ae */
[--C-:B------:R-:W-:Y:S01]  /*33e0*/  FFMA.FTZ R182, R203, UR6, -R176.reuse ;  /* 0x00000006cbb67c23 */ /* 0x100fe200080108b0 */
[----:B------:R-:W-:Y:S01]  /*33f0*/  FFMA.FTZ R203, R221, UR6, -R176 ;  /* 0x00000006ddcb7c23 */ /* 0x000fe200080108b0 */
[----:B------:R-:W-:Y:S01]  /*3400*/  FFMA.FTZ R180, R180, UR6, -R174 ;  /* 0x00000006b4b47c23 */ /* 0x000fe200080108ae */
[--C-:B------:R-:W-:Y:S01]  /*3410*/  FFMA.FTZ R184, R223, UR6, -R176.reuse ;  /* 0x00000006dfb87c23 */ /* 0x100fe200080108b0 */
[----:B------:R-:W-:Y:S01]  /*3420*/  FFMA.FTZ R221, R225, UR6, -R176 ;  /* 0x00000006e1dd7c23 */ /* 0x000fe200080108b0 */
[----:B------:R-:W3:Y:S01]  /*3430*/  MUFU.EX2 R160, R160 ;  /* 0x000000a000a07308 */ /* 0x000ee20000000800 */
[----:B--2---:R-:W-:Y:S01]  /*3440*/  F2FP.BF16.F32.PACK_AB R152, R21, R22 ;  /* 0x000000161598723e */ /* 0x004fe200000010ff */
[--C-:B------:R-:W-:Y:S01]  /*3450*/  FFMA.FTZ R186, R219, UR6, -R174.reuse ;  /* 0x00000006dbba7c23 */ /* 0x100fe200080108ae */
[--C-:B------:R-:W-:Y:S01]  /*3460*/  FFMA.FTZ R217, R217, UR6, -R174.reuse ;  /* 0x00000006d9d97c23 */ /* 0x100fe200080108ae */
[--C-:B------:R-:W-:Y:S01]  /*3470*/  FFMA.FTZ R188, R215, UR6, -R174.reuse ;  /* 0x00000006d7bc7c23 */ /* 0x100fe200080108ae */
[----:B------:R-:W-:Y:S01]  /*3480*/  FFMA.FTZ R213, R213, UR6, -R174 ;  /* 0x00000006d5d57c23 */ /* 0x000fe200080108ae */
[--C-:B------:R-:W-:Y:S01]  /*3490*/  FFMA.FTZ R190, R211, UR6, -R176.reuse ;  /* 0x00000006d3be7c23 */ /* 0x100fe200080108b0 */
[--C-:B------:R-:W-:Y:S01]  /*34a0*/  FFMA.FTZ R209, R209, UR6, -R176.reuse ;  /* 0x00000006d1d17c23 */ /* 0x100fe200080108b0 */
[----:B------:R-:W-:Y:S01]  /*34b0*/  MUFU.EX2 R23, R23 ;  /* 0x0000001700177308 */ /* 0x000fe20000000800 */
[--C-:B------:R-:W-:Y:S01]  /*34c0*/  FFMA.FTZ R192, R207, UR6, -R176.reuse ;  /* 0x00000006cfc07c23 */ /* 0x100fe200080108b0 */
[----:B------:R-:W-:Y:S01]  /*34d0*/  FFMA.FTZ R205, R205, UR6, -R176 ;  /* 0x00000006cdcd7c23 */ /* 0x000fe200080108b0 */
[--C-:B------:R-:W-:Y:S01]  /*34e0*/  FFMA.FTZ R196, R185, UR6, -R174.reuse ;  /* 0x00000006b9c47c23 */ /* 0x100fe200080108ae */
[--C-:B------:R-:W-:Y:S01]  /*34f0*/  FFMA.FTZ R185, R189, UR6, -R174.reuse ;  /* 0x00000006bdb97c23 */ /* 0x100fe200080108ae */
[--C-:B------:R-:W-:Y:S01]  /*3500*/  FFMA.FTZ R183, R183, UR6, -R174.reuse ;  /* 0x00000006b7b77c23 */ /* 0x100fe200080108ae */
[----:B------:R-:W-:Y:S01]  /*3510*/  FFMA.FTZ R198, R191, UR6, -R174 ;  /* 0x00000006bfc67c23 */ /* 0x000fe200080108ae */
[--C-:B------:R-:W-:Y:S01]  /*3520*/  FFMA.FTZ R187, R187, UR6, -R176.reuse ;  /* 0x00000006bbbb7c23 */ /* 0x100fe200080108b0 */
[----:B------:R-:W2:Y:S01]  /*3530*/  MUFU.EX2 R162, R162 ;  /* 0x000000a200a27308 */ /* 0x000ea20000000800 */
[----:B---3--:R-:W-:Y:S01]  /*3540*/  F2FP.BF16.F32.PACK_AB R154, R160, R157 ;  /* 0x0000009da09a723e */ /* 0x008fe200000010ff */
[--C-:B------:R-:W-:Y:S01]  /*3550*/  FFMA.FTZ R200, R193, UR6, -R176.reuse ;  /* 0x00000006c1c87c23 */ /* 0x100fe200080108b0 */
[--C-:B------:R-:W-:Y:S01]  /*3560*/  FFMA.FTZ R189, R195, UR6, -R176.reuse ;  /* 0x00000006c3bd7c23 */ /* 0x100fe200080108b0 */
[----:B------:R-:W-:Y:S01]  /*3570*/  FFMA.FTZ R202, R197, UR6, -R176 ;  /* 0x00000006c5ca7c23 */ /* 0x000fe200080108b0 */
[--C-:B------:R-:W-:Y:S01]  /*3580*/  FFMA.FTZ R204, R169, UR6, -R174.reuse ;  /* 0x00000006a9cc7c23 */ /* 0x100fe200080108ae */
[--C-:B------:R-:W-:Y:S01]  /*3590*/  FFMA.FTZ R169, R172, UR6, -R174.reuse ;  /* 0x00000006aca97c23 */ /* 0x100fe200080108ae */
[--C-:B------:R-:W-:Y:S01]  /*35a0*/  FFMA.FTZ R181, R181, UR6, -R174.reuse ;  /* 0x00000006b5b57c23 */ /* 0x100fe200080108ae */
[----:B------:R-:W-:Y:S01]  /*35b0*/  MUFU.EX2 R158, R158 ;  /* 0x0000009e009e7308 */ /* 0x000fe20000000800 */
[----:B------:R-:W-:Y:S01]  /*35c0*/  FFMA.FTZ R172, R179, UR6, -R174 ;  /* 0x00000006b3ac7c23 */ /* 0x000fe200080108ae */
[--C-:B------:R-:W-:Y:S01]  /*35d0*/  FFMA.FTZ R174, R175, UR6, -R176.reuse ;  /* 0x00000006afae7c23 */ /* 0x100fe200080108b0 */
[--C-:B------:R-:W-:Y:S01]  /*35e0*/  FFMA.FTZ R171, R171, UR6, -R176.reuse ;  /* 0x00000006abab7c23 */ /* 0x100fe200080108b0 */
[--C-:B------:R-:W-:Y:S01]  /*35f0*/  FFMA.FTZ R173, R173, UR6, -R176.reuse ;  /* 0x00000006adad7c23 */ /* 0x100fe200080108b0 */
[----:B------:R-:W-:Y:S01]  /*3600*/  FFMA.FTZ R176, R177, UR6, -R176 ;  /* 0x00000006b1b07c23 */ /* 0x000fe200080108b0 */
[----:B------:R-:W-:Y:S01]  /*3610*/  FADD.FTZ R22, R22, R21 ;  /* 0x0000001516167221 */ /* 0x000fe20000010000 */
[----:B------:R-:W-:Y:S01]  /*3620*/  MOV R20, UR7 ;  /* 0x0000000700147c02 */ /* 0x000fe20008000f00 */
[----:B------:R-:W3:Y:S01]  /*3630*/  MUFU.EX2 R159, R159 ;  /* 0x0000009f009f7308 */ /* 0x000ee20000000800 */
[----:B--2---:R-:W-:Y:S01]  /*3640*/  F2FP.BF16.F32.PACK_AB R153, R162, R23 ;  /* 0x00000017a299723e */ /* 0x004fe200000010ff */
[----:B------:R-:W-:Y:S01]  /*3650*/  FADD.FTZ R23, R23, R162 ;  /* 0x000000a217177221 */ /* 0x000fe20000010000 */
[----:B------:R-:W-:-:S04]  /*3660*/  FADD.FTZ R157, R157, R22 ;  /* 0x000000169d9d7221 */ /* 0x000fc80000010000 */
[----:B------:R-:W-:Y:S01]  /*3670*/  FADD.FTZ R160, R160, R157 ;  /* 0x0000009da0a07221 */ /* 0x000fe20000010000 */
[----:B------:R-:W-:Y:S08]  /*3680*/  MUFU.EX2 R161, R161 ;  /* 0x000000a100a17308 */ /* 0x000ff00000000800 */
[----:B------:R-:W2:Y:S01]  /*3690*/  MUFU.EX2 R164, R164 ;  /* 0x000000a400a47308 */ /* 0x000ea20000000800 */
[----:B---3--:R-:W-:Y:S01]  /*36a0*/  F2FP.BF16.F32.PACK_AB R155, R159, R158 ;  /* 0x0000009e9f9b723e */ /* 0x008fe200000010ff */
[----:B------:R-:W-:-:S03]  /*36b0*/  FADD.FTZ R158, R158, R23 ;  /* 0x000000179e9e7221 */ /* 0x000fc60000010000 */
[----:B------:R-:W-:Y:S01]  /*36c0*/  WARPGROUP.ARRIVE ;  /* 0x00000000000079c5 */ /* 0x000fe20000000000 */
[----:B------:R-:W-:Y:S02]  /*36d0*/  FADD.FTZ R158, R159, R158 ;  /* 0x0000009e9f9e7221 */ /* 0x000fe40000010000 */
[----:B------:R-:W-:Y:S03]  /*36e0*/  MUFU.EX2 R165, R165 ;  /* 0x000000a500a57308 */ /* 0x000fe60000000800 */
[----:B------:R-:W-:Y:S05]  /*36f0*/  HGMMA.64x256x16.F32.BF16 R24, R152, gdesc[UR12].tnspB, RZ, !UPT, gsb0 ;  /* 0x43e0000c98187df0 */ /* 0x000fea000c0018ff */
[----:B------:R-:W-:Y:S08]  /*3700*/  MUFU.EX2 R168, R168 ;  /* 0x000000a800a87308 */ /* 0x000ff00000000800 */
[----:B------:R-:W-:Y:S08]  /*3710*/  MUFU.EX2 R163, R163 ;  /* 0x000000a300a37308 */ /* 0x000ff00000000800 */
[----:B------:R-:W3:Y:S08]  /*3720*/  MUFU.EX2 R166, R166 ;  /* 0x000000a600a67308 */ /* 0x000ef00000000800 */
[----:B------:R-:W-:Y:S08]  /*3730*/  MUFU.EX2 R167, R167 ;  /* 0x000000a700a77308 */ /* 0x000ff00000000800 */
[----:B------:R-:W4:Y:S08]  /*3740*/  MUFU.EX2 R170, R170 ;  /* 0x000000aa00aa7308 */ /* 0x000f300000000800 */
[----:B------:R-:W-:Y:S08]  /*3750*/  MUFU.EX2 R178, R178 ;  /* 0x000000b200b27308 */ /* 0x000ff00000000800 */
[----:B------:R-:W5:Y:S08]  /*3760*/  MUFU.EX2 R199, R199 ;  /* 0x000000c700c77308 */ /* 0x000f700000000800 */
[----:B------:R-:W-:Y:S08]  /*3770*/  MUFU.EX2 R180, R180 ;  /* 0x000000b400b47308 */ /* 0x000ff00000000800 */
[----:B------:R-:W-:Y:S08]  /*3780*/  MUFU.EX2 R201, R201 ;  /* 0x000000c900c97308 */ /* 0x000ff00000000800 */
[----:B------:R-:W-:Y:S08]  /*3790*/  MUFU.EX2 R182, R182 ;  /* 0x000000b600b67308 */ /* 0x000ff00000000800 */
[----:B------:R-:W0:Y:S08]  /*37a0*/  MUFU.EX2 R203, R203 ;  /* 0x000000cb00cb7308 */ /* 0x000e300000000800 */
[----:B------:R-:W-:Y:S08]  /*37b0*/  MUFU.EX2 R184, R184 ;  /* 0x000000b800b87308 */ /* 0x000ff00000000800 */
[----:B------:R-:W1:Y:S08]  /*37c0*/  MUFU.EX2 R221, R221 ;  /* 0x000000dd00dd7308 */ /* 0x000e700000000800 */
[----:B------:R-:W-:Y:S08]  /*37d0*/  MUFU.EX2 R186, R186 ;  /* 0x000000ba00ba7308 */ /* 0x000ff00000000800 */
[----:B------:R-:W1:Y:S08]  /*37e0*/  MUFU.EX2 R217, R217 ;  /* 0x000000d900d97308 */ /* 0x000e700000000800 */
[----:B------:R-:W-:Y:S08]  /*37f0*/  MUFU.EX2 R188, R188 ;  /* 0x000000bc00bc7308 */ /* 0x000ff00000000800 */
[----:B------:R-:W-:Y:S08]  /*3800*/  MUFU.EX2 R213, R213 ;  /* 0x000000d500d57308 */ /* 0x000ff00000000800 */
[----:B------:R-:W-:Y:S08]  /*3810*/  MUFU.EX2 R190, R190 ;  /* 0x000000be00be7308 */ /* 0x000ff00000000800 */
[----:B------:R-:W1:Y:S08]  /*3820*/  MUFU.EX2 R209, R209 ;  /* 0x000000d100d17308 */ /* 0x000e700000000800 */
        /* <DEDUP_REMOVED lines=14> */
[----:B------:R-:W-:Y:S01]  /*3910*/  MUFU.EX2 R174, R174 ;  /* 0x000000ae00ae7308 */ /* 0x000fe20000000800 */
[----:B------:R-:W-:-:S02]  /*3920*/  WARPGROUP.DEPBAR.LE gsb0, 0x0 ;  /* 0x00008000000079c5 */ /* 0x000fc40000010000 */
[----:B--2---:R-:W-:Y:S01]  /*3930*/  F2FP.BF16.F32.PACK_AB R152, R164, R161 ;  /* 0x000000a1a498723e */ /* 0x004fe200000010ff */
[----:B------:R-:W-:Y:S01]  /*3940*/  FADD.FTZ R161, R161, R160 ;  /* 0x000000a0a1a17221 */ /* 0x000fe20000010000 */
[----:B---3--:R-:W-:Y:S01]  /*3950*/  F2FP.BF16.F32.PACK_AB R153, R166, R163 ;  /* 0x000000a3a699723e */ /* 0x008fe200000010ff */
[----:B------:R-:W-:Y:S01]  /*3960*/  FADD.FTZ R163, R163, R158 ;  /* 0x0000009ea3a37221 */ /* 0x000fe20000010000 */
[----:B------:R-:W-:Y:S01]  /*3970*/  F2FP.BF16.F32.PACK_AB R154, R168, R165 ;  /* 0x000000a5a89a723e */ /* 0x000fe200000010ff */
[----:B------:R-:W2:Y:S01]  /*3980*/  MUFU.EX2 R171, R171 ;  /* 0x000000ab00ab7308 */ /* 0x000ea20000000800 */
[----:B----4-:R-:W-:Y:S01]  /*3990*/  F2FP.BF16.F32.PACK_AB R155, R170, R167 ;  /* 0x000000a7aa9b723e */ /* 0x010fe200000010ff */
[----:B------:R-:W-:Y:S01]  /*39a0*/  FADD.FTZ R164, R164, R161 ;  /* 0x000000a1a4a47221 */ /* 0x000fe20000010000 */
[----:B------:R-:W-:Y:S02]  /*39b0*/  FADD.FTZ R166, R166, R163 ;  /* 0x000000a3a6a67221 */ /* 0x000fe40000010000 */
[----:B------:R-:W-:Y:S01]  /*39c0*/  WARPGROUP.ARRIVE ;  /* 0x00000000000079c5 */ /* 0x000fe20000000000 */
[----:B------:R-:W-:Y:S01]  /*39d0*/  FADD.FTZ R165, R165, R164 ;  /* 0x000000a4a5a57221 */ /* 0x000fe20000010000 */
[----:B------:R-:W-:Y:S01]  /*39e0*/  FADD.FTZ R167, R167, R166 ;  /* 0x000000a6a7a77221 */ /* 0x000fe20000010000 */
[----:B------:R-:W-:Y:S02]  /*39f0*/  MUFU.EX2 R173, R173 ;  /* 0x000000ad00ad7308 */ /* 0x000fe40000000800 */
[----:B------:R-:W-:Y:S01]  /*3a00*/  FADD.FTZ R165, R168, R165 ;  /* 0x000000a5a8a57221 */ /* 0x000fe20000010000 */
[----:B------:R-:W-:Y:S01]  /*3a10*/  HGMMA.64x256x16.F32.BF16 R24, R152, gdesc[UR8].tnspB, R24, gsb0 ;  /* 0x43e0000898187df0 */ /* 0x000fe20008001818 */
[----:B------:R-:W-:Y:S01]  /*3a20*/  UIADD3 UR10, UR7, 0x100, URZ ;  /* 0x00000100070a7890 */ /* 0x000fe2000fffe03f */
[----:B------:R-:W-:Y:S01]  /*3a30*/  FADD.FTZ R167, R170, R167 ;  /* 0x000000a7aaa77221 */ /* 0x000fe20000010000 */
[----:B------:R-:W-:-:S02]  /*3a40*/  UMOV UR11, 0x40000040 ;  /* 0x40000040000b7882 */ /* 0x000fc40000000000 */
[----:B------:R-:W3:Y:S01]  /*3a50*/  MUFU.EX2 R176, R176 ;  /* 0x000000b000b07308 */ /* 0x000ee20000000800 */
[----:B------:R-:W-:Y:S02]  /*3a60*/  WARPGROUP.DEPBAR.LE gsb0, 0x0 ;  /* 0x00008000000079c5 */ /* 0x000fe40000010000 */
[----:B-----5:R-:W-:Y:S01]  /*3a70*/  F2FP.BF16.F32.PACK_AB R152, R199, R178 ;  /* 0x000000b2c798723e */ /* 0x020fe200000010ff */
[----:B------:R-:W-:Y:S01]  /*3a80*/  FADD.FTZ R178, R178, R165 ;  /* 0x000000a5b2b27221 */ /* 0x000fe20000010000 */
[----:B0-----:R-:W-:Y:S01]  /*3a90*/  F2FP.BF16.F32.PACK_AB R153, R203, R182 ;  /* 0x000000b6cb99723e */ /* 0x001fe200000010ff */
[----:B------:R-:W-:Y:S01]  /*3aa0*/  FADD.FTZ R182, R182, R167 ;  /* 0x000000a7b6b67221 */ /* 0x000fe20000010000 */
[----:B------:R-:W-:Y:S01]  /*3ab0*/  F2FP.BF16.F32.PACK_AB R154, R201, R180 ;  /* 0x000000b4c99a723e */ /* 0x000fe200000010ff */
[----:B------:R-:W-:Y:S01]  /*3ac0*/  FADD.FTZ R199, R199, R178 ;  /* 0x000000b2c7c77221 */ /* 0x000fe20000010000 */
[----:B-1----:R-:W-:Y:S01]  /*3ad0*/  F2FP.BF16.F32.PACK_AB R155, R221, R184 ;  /* 0x000000b8dd9b723e */ /* 0x002fe200000010ff */
[----:B------:R-:W-:-:S02]  /*3ae0*/  FADD.FTZ R203, R203, R182 ;  /* 0x000000b6cbcb7221 */ /* 0x000fc40000010000 */
[----:B------:R-:W-:Y:S01]  /*3af0*/  FADD.FTZ R180, R180, R199 ;  /* 0x000000c7b4b47221 */ /* 0x000fe20000010000 */
[----:B------:R-:W-:Y:S01]  /*3b00*/  WARPGROUP.ARRIVE ;  /* 0x00000000000079c5 */ /* 0x000fe20000000000 */
[----:B------:R-:W-:Y:S02]  /*3b10*/  FADD.FTZ R184, R184, R203 ;  /* 0x000000cbb8b87221 */ /* 0x000fe40000010000 */
[----:B------:R-:W-:Y:S02]  /*3b20*/  FADD.FTZ R201, R201, R180 ;  /* 0x000000b4c9c97221 */ /* 0x000fe40000010000 */
[----:B------:R-:W-:-:S05]  /*3b30*/  FADD.FTZ R221, R221, R184 ;  /* 0x000000b8dddd7221 */ /* 0x000fca0000010000 */
[----:B------:R-:W-:Y:S01]  /*3b40*/  HGMMA.64x256x16.F32.BF16 R24, R152, gdesc[UR8].tnspB, R24, gsb0 ;  /* 0x43e0000898187df0 */ /* 0x000fe20008001818 */
[----:B------:R-:W-:Y:S01]  /*3b50*/  UIADD3 UR10, UR7, 0x180, URZ ;  /* 0x00000180070a7890 */ /* 0x000fe2000fffe03f */
[----:B------:R-:W-:Y:S01]  /*3b60*/  UMOV UR11, 0x40000040 ;  /* 0x40000040000b7882 */ /* 0x000fe20000000000 */
[----:B------:R-:W-:Y:S02]  /*3b70*/  WARPGROUP.DEPBAR.LE gsb0, 0x0 ;  /* 0x00008000000079c5 */ /* 0x000fe40000010000 */
[----:B------:R-:W-:Y:S01]  /*3b80*/  F2FP.BF16.F32.PACK_AB R152, R217, R186 ;  /* 0x000000bad998723e */ /* 0x000fe200000010ff */
[----:B------:R-:W-:Y:S01]  /*3b90*/  FADD.FTZ R186, R186, R201 ;  /* 0x000000c9baba7221 */ /* 0x000fe20000010000 */
[----:B------:R-:W-:Y:S01]  /*3ba0*/  F2FP.BF16.F32.PACK_AB R153, R209, R190 ;  /* 0x000000bed199723e */ /* 0x000fe200000010ff */
[----:B------:R-:W-:Y:S01]  /*3bb0*/  FADD.FTZ R190, R190, R221 ;  /* 0x000000ddbebe7221 */ /* 0x000fe20000010000 */
[----:B------:R-:W-:Y:S01]  /*3bc0*/  F2FP.BF16.F32.PACK_AB R154, R213, R188 ;  /* 0x000000bcd59a723e */ /* 0x000fe200000010ff */
[----:B------:R-:W-:Y:S01]  /*3bd0*/  FADD.FTZ R217, R217, R186 ;  /* 0x000000bad9d97221 */ /* 0x000fe20000010000 */
[----:B------:R-:W-:Y:S01]  /*3be0*/  F2FP.BF16.F32.PACK_AB R155, R205, R192 ;  /* 0x000000c0cd9b723e */ /* 0x000fe200000010ff */
[----:B------:R-:W-:-:S02]  /*3bf0*/  FADD.FTZ R209, R209, R190 ;  /* 0x000000bed1d17221 */ /* 0x000fc40000010000 */
[----:B------:R-:W-:Y:S01]  /*3c00*/  FADD.FTZ R188, R188, R217 ;  /* 0x000000d9bcbc7221 */ /* 0x000fe20000010000 */
[----:B------:R-:W-:Y:S01]  /*3c10*/  WARPGROUP.ARRIVE ;  /* 0x00000000000079c5 */ /* 0x000fe20000000000 */
[----:B------:R-:W-:Y:S02]  /*3c20*/  FADD.FTZ R192, R192, R209 ;  /* 0x000000d1c0c07221 */ /* 0x000fe40000010000 */
[----:B------:R-:W-:Y:S02]  /*3c30*/  FADD.FTZ R188, R213, R188 ;  /* 0x000000bcd5bc7221 */ /* 0x000fe40000010000 */
[----:B------:R-:W-:-:S08]  /*3c40*/  FADD.FTZ R192, R205, R192 ;  /* 0x000000c0cdc07221 */ /* 0x000fd00000010000 */
        /* <DEDUP_REMOVED lines=23> */
[C---:B--2---:R-:W-:Y:S01]  /*3dc0*/  F2FP.BF16.F32.PACK_AB R153, R171.reuse, R174 ;  /* 0x000000aeab99723e */ /* 0x044fe200000010ff */
[----:B------:R-:W-:Y:S01]  /*3dd0*/  FADD.FTZ R174, R174, R189 ;  /* 0x000000bdaeae7221 */ /* 0x000fe20000010000 */
[----:B------:R-:W-:Y:S01]  /*3de0*/  F2FP.BF16.F32.PACK_AB R154, R172, R169 ;  /* 0x000000a9ac9a723e */ /* 0x000fe200000010ff */
[----:B------:R-:W-:Y:S01]  /*3df0*/  FADD.FTZ R204, R204, R181 ;  /* 0x000000b5cccc7221 */ /* 0x000fe20000010000 */
[----:B---3--:R-:W-:Y:S01]  /*3e00*/  F2FP.BF16.F32.PACK_AB R155, R176, R173 ;  /* 0x000000adb09b723e */ /* 0x008fe200000010ff */
[----:B------:R-:W-:-:S02]  /*3e10*/  FADD.FTZ R174, R171, R174 ;  /* 0x000000aeabae7221 */ /* 0x000fc40000010000 */
[----:B------:R-:W-:Y:S01]  /*3e20*/  FADD.FTZ R21, R169, R204 ;  /* 0x000000cca9157221 */ /* 0x000fe20000010000 */
[----:B------:R-:W-:Y:S01]  /*3e30*/  WARPGROUP.ARRIVE ;  /* 0x00000000000079c5 */ /* 0x000fe20000000000 */
[----:B------:R-:W-:Y:S02]  /*3e40*/  FADD.FTZ R173, R173, R174 ;  /* 0x000000aeadad7221 */ /* 0x000fe40000010000 */
[----:B------:R-:W-:Y:S02]  /*3e50*/  FADD.FTZ R21, R172, R21 ;  /* 0x00000015ac157221 */ /* 0x000fe40000010000 */
[----:B------:R-:W-:-:S08]  /*3e60*/  FADD.FTZ R22, R176, R173 ;  /* 0x000000adb0167221 */ /* 0x000fd00000010000 */
[----:B------:R-:W-:Y:S03]  /*3e70*/  HGMMA.64x256x16.F32.BF16 R24, R152, gdesc[UR8].tnspB, R24, gsb0 ;  /* 0x43e0000898187df0 */ /* 0x000fe60008001818 */
[----:B------:R-:W-:Y:S02]  /*3e80*/  WARPGROUP.DEPBAR.LE gsb0, 0x0 ;  /* 0x00008000000079c5 */ /* 0x000fe40000010000 */
[----:B------:R-:W-:Y:S05]  /*3e90*/  @!P0 BRA `(.L_x_199) ;  /* 0x0000000000048947 */ /* 0x000fea0003800000 */
[----:B------:R-:W-:Y:S01]  /*3ea0*/  BPT.TRAP 0x1 ;  /* 0x000000040000795c */ /* 0x000fe20000300000 */
.L_x_199:
[----:B------:R-:W0:Y:S01]  /*3eb0*/  S2UR UR11, SR_CgaCtaId ;  /* 0x00000000000b79c3 */ /* 0x000e220000008800 */
[----:B------:R-:W-:Y:S01]  /*3ec0*/  R2UR UR10, R19 ;  /* 0x00000000130a72ca */ /* 0x000fe200000e0000 */
[----:B------:R-:W-:Y:S01]  /*3ed0*/  UIADD3 UR38, UR38, -0x2, URZ ;  /* 0xfffffffe26267890 */ /* 0x000fe2000fffe03f */
[----:B------:R-:W-:-:S11]  /*3ee0*/  R2UR UR7, R16 ;  /* 0x00000000100772ca */ /* 0x000fd600000e0000 */
[----:B------:R-:W-:Y:S02]  /*3ef0*/  UISETP.GE.AND UP0, UPT, UR38, UR10, UPT ;  /* 0x0000000a2600728c */ /* 0x000fe4000bf06270 */
[----:B------:R-:W-:-:S04]  /*3f00*/  UIADD3 UR7, UR7, 0x32460, URZ ;  /* 0x0003246007077890 */ /* 0x000fc8000fffe03f */
[----:B------:R-:W-:Y:S01]  /*3f10*/  PLOP3.LUT P1, PT, PT, PT, UP0, 0x80, 0x0 ;  /* 0x000000000000781c */ /* 0x000fe20003f2f008 */
[----:B0-----:R-:W-:-:S09]  /*3f20*/  UPRMT UR7, UR11, 0x654, UR7 ;  /* 0x000006540b077896 */ /* 0x001fd20008000007 */
[----:B------:R-:W-:Y:S03]  /*3f30*/  SYNCS.ARRIVE.TRANS64.RED.A1T0 RZ, [UR7], RZ ;  /* 0x000000ffffff79a7 */ /* 0x000fe60008100407 */
[----:B------:R-:W-:Y:S05]  /*3f40*/  @!P1 BRA `(.L_x_200) ;  /* 0x0000002800e49947 */ /* 0x000fea0003800000 */
[----:B------:R-:W-:Y:S01]  /*3f50*/  IMAD.MOV.U32 R201, RZ, RZ, R156 ;  /* 0x000000ffffc97224 */ /* 0x000fe200078e009c */
[----:B------:R-:W-:Y:S01]  /*3f60*/  UMOV UR61, URZ ;  /* 0x0000003f003d7c82 */ /* 0x000fe20008000000 */
[----:B------:R-:W-:Y:S02]  /*3f70*/  IMAD.MOV.U32 R200, RZ, RZ, R194 ;  /* 0x000000ffffc87224 */ /* 0x000fe400078e00c2 */
[----:B------:R-:W-:Y:S01]  /*3f80*/  IMAD.U32 R23, RZ, RZ, UR38 ;  /* 0x00000026ff177e24 */ /* 0x000fe2000f8e00ff */
[----:B------:R-:W-:-:S06]  /*3f90*/  UMOV UR38, URZ ;  /* 0x0000003f00267c82 */ /* 0x000fcc0008000000 */
.L_x_211:
[----:B------:R-:W-:Y:S01]  /*3fa0*/  R2UR UR6, R23 ;  /* 0x00000000170672ca */ /* 0x000fe200000e0000 */
[----:B------:R-:W-:Y:S01]  /*3fb0*/  UIADD3 UR38, UR38, 0x1, URZ ;  /* 0x0000000126267890 */ /* 0x000fe2000fffe03f */
[----:B------:R-:W-:-:S03]  /*3fc0*/  R2UR UR7, R19 ;  /* 0x00000000130772ca */ /* 0x000fc600000e0000 */
[----:B------:R-:W-:-:S04]  /*3fd0*/  UISETP.NE.AND UP0, UPT, UR38, 0x2, UPT ;  /* 0x000000022600788c */ /* 0x000fc8000bf05270 */
[----:B------:R-:W-:-:S04]  /*3fe0*/  USEL UR38, UR38, URZ, UP0 ;  /* 0x0000003f26267287 */ /* 0x000fc80008000000 */
[----:B------:R-:W-:Y:S01]  /*3ff0*/  IMAD.U32 R0, RZ, RZ, UR6 ;  /* 0x00000006ff007e24 */ /* 0x000fe2000f8e00ff */
[----:B------:R-:W-:-:S04]  /*4000*/  UIADD3 UR6, UR6, -0x1, URZ ;  /* 0xffffffff06067890 */ /* 0x000fc8000fffe03f */
[----:B------:R-:W-:Y:S02]  /*4010*/  ISETP.GT.AND P1, PT, R0, UR7, PT ;  /* 0x0000000700007c0c */ /* 0x000fe4000bf24270 */
[----:B------:R-:W-:Y:S01]  /*4020*/  MOV R23, UR6 ;  /* 0x0000000600177c02 */ /* 0x000fe20008000f00 */
[----:B------:R-:W-:-:S04]  /*4030*/  USEL UR6, URZ, 0x1, UP0 ;  /* 0x000000013f067887 */ /* 0x000fc80008000000 */
[----:B------:R-:W-:Y:S01]  /*4040*/  ULOP3.LUT UR61, UR61, UR6, URZ, 0x3c, !UPT ;  /* 0x000000063d3d7292 */ /* 0x000fe2000f8e3c3f */
[----:B------:R-:W-:Y:S11]  /*4050*/  @!P0 BRA `(.L_x_201) ;  /* 0x0000000000048947 */ /* 0x000ff60003800000 */
[----:B------:R-:W-:Y:S01]  /*4060*/  BPT.TRAP 0x1 ;  /* 0x000000040000795c */ /* 0x000fe20000300000 */
.L_x_201:
[----:B------:R-:W-:Y:S01]  /*4070*/  R2UR UR6, R16 ;  /* 0x00000000100672ca */ /* 0x000fe200000e0000 */
[----:B------:R-:W-:-:S05]  /*4080*/  IMAD.U32 R0, RZ, RZ, UR61 ;  /* 0x0000003dff007e24 */ /* 0x000fca000f8e00ff */
[----:B------:R-:W-:-:S07]  /*4090*/  SHF.L.U32 R0, R0, 0x1f, RZ ;  /* 0x0000001f00007819 */ /* 0x000fce00000006ff */
[----:B------:R-:W-:-:S09]  /*40a0*/  ULEA UR60, UR38, UR6, 0x3 ;  /* 0x00000006263c7291 */ /* 0x000fd2000f8e183f */
[----:B------:R0:W1:Y:S01]  /*40b0*/  SYNCS.PHASECHK.TRANS64.TRYWAIT P2, [UR60+0x32430], R0 ;  /* 0x03243000ff0075a7 */ /* 0x000062000804017c */
[----:B------:R-:W-:Y:S05]  /*40c0*/  @!P0 BRA `(.L_x_202) ;  /* 0x0000000000048947 */ /* 0x000fea0003800000 */
[----:B------:R-:W-:Y:S01]  /*40d0*/  BPT.TRAP 0x1 ;  /* 0x000000040000795c */ /* 0x000fe20000300000 */
.L_x_202:
[----:B-1----:R-:W-:Y:S05]  /*40e0*/  @P2 BRA `(.L_x_203) ;  /* 0x0000000000082947 */ /* 0x002fea0003800000 */
[----:B------:R-:W1:Y:S02]  /*40f0*/  SYNCS.PHASECHK.TRANS64.TRYWAIT P2, [UR60+0x32430], R0 ;  /* 0x03243000ff0075a7 */ /* 0x000e64000804017c */
[----:B-1----:R-:W-:Y:S05]  /*4100*/  @!P2 BRA `(.L_x_204) ;  /* 0x0000009c00e0a947 */ /* 0x002fea0003800000 */
.L_x_203:
[----:B------:R-:W-:Y:S01]  /*4110*/  R2UR UR6, R17 ;  /* 0x00000000110672ca */ /* 0x000fe200000e0000 */
[----:B-1----:R-:W-:Y:S01]  /*4120*/  WARPGROUP.ARRIVE ;  /* 0x00000000000079c5 */ /* 0x002fe20000000000 */
[----:B------:R-:W-:Y:S01]  /*4130*/  MOV R202, UR21 ;  /* 0x0000001500ca7c02 */ /* 0x000fe20008000f00 */
[----:B------:R-:W-:Y:S01]  /*4140*/  UMOV UR23, 0x40000040 ;  /* 0x4000004000177882 */ /* 0x000fe20000000000 */
[----:B------:R-:W-:Y:S01]  /*4150*/  MOV R203, UR20 ;  /* 0x0000001400cb7c02 */ /* 0x000fe20008000f00 */
[----:B------:R-:W-:Y:S01]  /*4160*/  UMOV UR19, 0x40000040 ;  /* 0x4000004000137882 */ /* 0x000fe20000000000 */
[----:B------:R-:W-:Y:S01]  /*4170*/  R2UR UR20, R14 ;  /* 0x000000000e1472ca */ /* 0x000fe200000e0000 */
[----:B------:R-:W-:Y:S01]  /*4180*/  UMOV UR15, 0x40000040 ;  /* 0x40000040000f7882 */ /* 0x000fe20000000000 */
[----:B------:R-:W-:Y:S01]  /*4190*/  R2UR UR21, R15 ;  /* 0x000000000f1572ca */ /* 0x000fe200000e0000 */
[----:B------:R-:W-:Y:S01]  /*41a0*/  UMOV UR11, 0x40000040 ;  /* 0x40000040000b7882 */ /* 0x000fe20000000000 */
[----:B------:R-:W-:-:S02]  /*41b0*/  MOV R204, UR17 ;  /* 0x0000001100cc7c02 */ /* 0x000fc40008000f00 */
[----:B------:R-:W-:Y:S01]  /*41c0*/  MOV R205, UR16 ;  /* 0x0000001000cd7c02 */ /* 0x000fe20008000f00 */
[----:B------:R-:W-:Y:S01]  /*41d0*/  UIMAD UR6, UR38, 0x300, UR6 ;  /* 0x00000300260678a4 */ /* 0x000fe2000f8e0206 */
[----:B------:R-:W-:Y:S02]  /*41e0*/  R2UR UR16, R12 ;  /* 0x000000000c1072ca */ /* 0x000fe400000e0000 */
[----:B------:R-:W-:Y:S01]  /*41f0*/  R2UR UR17, R13 ;  /* 0x000000000d1172ca */ /* 0x000fe200000e0000 */
[----:B------:R-:W-:Y:S01]  /*4200*/  UIADD3 UR7, UR6, 0x2, URZ ;  /* 0x0000000206077890 */ /* 0x000fe2000fffe03f */
[----:B------:R-:W-:Y:S02]  /*4210*/  MOV R206, UR13 ;  /* 0x0000000d00ce7c02 */ /* 0x000fe40008000f00 */
[----:B------:R-:W-:Y:S01]  /*4220*/  UMOV UR22, UR6 ;  /* 0x0000000600167c82 */ /* 0x000fe20008000000 */
[----:B------:R-:W-:Y:S01]  /*4230*/  MOV R207, UR12 ;  /* 0x0000000c00cf7c02 */ /* 0x000fe20008000f00 */
[----:B------:R-:W-:Y:S01]  /*4240*/  HGMMA.64x96x16.F32.BF16 R152, gdesc[UR20], RZ, !UPT, gsb0 ;  /* 0x01600000149879f0 */ /* 0x000fe2000c0018ff */
[----:B------:R-:W-:Y:S01]  /*4250*/  R2UR UR12, R10 ;  /* 0x000000000a0c72ca */ /* 0x000fe200000e0000 */
[----:B------:R-:W-:Y:S01]  /*4260*/  UMOV UR18, UR7 ;  /* 0x0000000700127c82 */ /* 0x000fe20008000000 */
[----:B------:R-:W-:Y:S01]  /*4270*/  R2UR UR13, R11 ;  /* 0x000000000b0d72ca */ /* 0x000fe200000e0000 */
[----:B------:R-:W-:Y:S01]  /*4280*/  UIADD3 UR7, UR6, 0x4, URZ ;  /* 0x0000000406077890 */ /* 0x000fe2000fffe03f */
[----:B------:R-:W-:Y:S01]  /*4290*/  MOV R208, UR9 ;  /* 0x0000000900d07c02 */ /* 0x000fe20008000f00 */
[----:B------:R-:W-:Y:S01]  /*42a0*/  UIADD3 UR6, UR6, 0x6, URZ ;  /* 0x0000000606067890 */ /* 0x000fe2000fffe03f */
[----:B------:R-:W-:-:S02]  /*42b0*/  MOV R209, UR8 ;  /* 0x0000000800d17c02 */ /* 0x000fc40008000f00 */
[----:B------:R-:W-:Y:S02]  /*42c0*/  R2UR UR8, R8 ;  /* 0x00000000080872ca */ /* 0x000fe400000e0000 */
[----:B------:R-:W-:Y:S01]  /*42d0*/  UMOV UR14, UR7 ;  /* 0x00000007000e7c82 */ /* 0x000fe20008000000 */
[----:B------:R-:W-:Y:S01]  /*42e0*/  R2UR UR9, R9 ;  /* 0x00000000090972ca */ /* 0x000fe200000e0000 */
[----:B------:R-:W-:Y:S01]  /*42f0*/  UMOV UR10, UR6 ;  /* 0x00000006000a7c82 */ /* 0x000fe20008000000 */
[----:B------:R-:W-:Y:S02]  /*4300*/  R2UR UR21, R202 ;  /* 0x00000000ca1572ca */ /* 0x000fe400000e0000 */
[----:B------:R-:W-:Y:S01]  /*4310*/  R2UR UR20, R203 ;  /* 0x00000000cb1472ca */ /* 0x000fe200000e0000 */
[----:B------:R-:W-:Y:S02]  /*4320*/  WARPGROUP.DEPBAR.LE gsb0, 0x0 ;  /* 0x00008000000079c5 */ /* 0x000fe40000010000 */
[----:B------:R-:W-:-:S06]  /*4330*/  WARPGROUP.ARRIVE ;  /* 0x00000000000079c5 */ /* 0x000fcc0000000000 */
[----:B------:R-:W-:Y:S01]  /*4340*/  HGMMA.64x96x16.F32.BF16 R152, gdesc[UR16], R152, gsb0 ;  /* 0x01600000109879f0 */ /* 0x000fe20008001898 */
        /* <DEDUP_REMOVED lines=13> */
[----:B------:R-:W-:-:S12]  /*4420*/  @!P0 BRA `(.L_x_205) ;  /* 0x0000000000048947 */ /* 0x000fd80003800000 */
[----:B------:R-:W-:Y:S01]  /*4430*/  BPT.TRAP 0x1 ;  /* 0x000000040000795c */ /* 0x000fe20000300000 */
.L_x_205:
[----:B------:R1:W2:Y:S01]  /*4440*/  SYNCS.PHASECHK.TRANS64.TRYWAIT P2, [UR60+0x32450], R0 ;  /* 0x03245000ff0075a7 */ /* 0x0002a2000804017c */
[----:B------:R-:W-:Y:S05]  /*4450*/  @!P0 BRA `(.L_x_206) ;  /* 0x0000000000048947 */ /* 0x000fea0003800000 */
[----:B------:R-:W-:Y:S01]  /*4460*/  BPT.TRAP 0x1 ;  /* 0x000000040000795c */ /* 0x000fe20000300000 */
.L_x_206:
[----:B--2---:R-:W-:Y:S05]  /*4470*/  @P2 BRA `(.L_x_207) ;  /* 0x0000000000082947 */ /* 0x004fea0003800000 */
[----:B------:R-:W2:Y:S02]  /*4480*/  SYNCS.PHASECHK.TRANS64.TRYWAIT P2, [UR60+0x32450], R0 ;  /* 0x03245000ff0075a7 */ /* 0x000ea4000804017c */
[----:B--2---:R-:W-:Y:S05]  /*4490*/  @!P2 BRA `(.L_x_208) ;  /* 0x0000009c0014a947 */ /* 0x004fea0003800000 */
.L_x_207:
[----:B------:R-:W-:Y:S01]  /*44a0*/  R2UR UR6, R18 ;  /* 0x00000000120672ca */ /* 0x000fe200000e0000 */
[----:B------:R-:W-:Y:S01]  /*44b0*/  WARPGROUP.ARRIVE ;  /* 0x00000000000079c5 */ /* 0x000fe20000000000 */
[----:B012---:R-:W-:Y:S01]  /*44c0*/  MOV R0, UR49 ;  /* 0x0000003100007c02 */ /* 0x007fe20008000f00 */
[----:B------:R-:W-:Y:S01]  /*44d0*/  UMOV UR51, 0x40000040 ;  /* 0x4000004000337882 */ /* 0x000fe20000000000 */
[----:B------:R-:W-:Y:S01]  /*44e0*/  MOV R202, UR48 ;  /* 0x0000003000ca7c02 */ /* 0x000fe20008000f00 */
[----:B------:R-:W-:Y:S01]  /*44f0*/  UMOV UR55, 0x40000040 ;  /* 0x4000004000377882 */ /* 0x000fe20000000000 */
[----:B------:R-:W-:Y:S01]  /*4500*/  R2UR UR48, R6 ;  /* 0x00000000063072ca */ /* 0x000fe200000e0000 */
[----:B------:R-:W-:Y:S01]  /*4510*/  UMOV UR59, 0x40000040 ;  /* 0x40000040003b7882 */ /* 0x000fe20000000000 */
[----:B------:R-:W-:Y:S01]  /*4520*/  R2UR UR49, R7 ;  /* 0x00000000073172ca */ /* 0x000fe200000e0000 */
[----:B------:R-:W-:Y:S01]  /*4530*/  UMOV UR7, 0x40000040 ;  /* 0x4000004000077882 */ /* 0x000fe20000000000 */
[----:B------:R-:W-:Y:S01]  /*4540*/  MOV R203, UR53 ;  /* 0x0000003500cb7c02 */ /* 0x000fe20008000f00 */
[----:B------:R-:W-:Y:S01]  /*4550*/  UMOV UR11, 0x40000040 ;  /* 0x40000040000b7882 */ /* 0x000fe20000000000 */
[----:B------:R-:W-:Y:S01]  /*4560*/  MOV R204, UR52 ;  /* 0x0000003400cc7c02 */ /* 0x000fe20008000f00 */
[----:B------:R-:W-:Y:S01]  /*4570*/  UIMAD UR39, UR38, 0xc00, UR6 ;  /* 0x00000c00262778a4 */ /* 0x000fe2000f8e0206 */
[----:B------:R-:W-:Y:S01]  /*4580*/  R2UR UR52, R4 ;  /* 0x00000000043472ca */ /* 0x000fe200000e0000 */
[----:B------:R-:W-:Y:S01]  /*4590*/  UMOV UR15, 0x40000040 ;  /* 0x40000040000f7882 */ /* 0x000fe20000000000 */
[----:B------:R-:W-:Y:S01]  /*45a0*/  R2UR UR53, R5 ;  /* 0x00000000053572ca */ /* 0x000fe200000e0000 */
[----:B------:R-:W-:Y:S01]  /*45b0*/  UIADD3 UR6, UR39, 0x2, URZ ;  /* 0x0000000227067890 */ /* 0x000fe2000fffe03f */
[----:B------:R-:W-:Y:S01]  /*45c0*/  MOV R205, UR57 ;  /* 0x0000003900cd7c02 */ /* 0x000fe20008000f00 */
[----:B------:R-:W-:Y:S01]  /*45d0*/  UIADD3 UR10, UR39, 0x300, URZ ;  /* 0x00000300270a7890 */ /* 0x000fe2000fffe03f */
[----:B------:R-:W-:Y:S01]  /*45e0*/  MOV R206, UR56 ;  /* 0x0000003800ce7c02 */ /* 0x000fe20008000f00 */
[----:B------:R-:W-:Y:S01]  /*45f0*/  UMOV UR50, UR39 ;  /* 0x0000002700327c82 */ /* 0x000fe20008000000 */
[----:B------:R-:W-:Y:S01]  /*4600*/  R2UR UR56, R2 ;  /* 0x00000000023872ca */ /* 0x000fe200000e0000 */
[----:B------:R-:W-:Y:S01]  /*4610*/  HGMMA.64x96x16.F32.BF16 R152, gdesc[UR48], R152, gsb0 ;  /* 0x01600000309879f0 */ /* 0x000fe20008001898 */
[----:B------:R-:W-:Y:S01]  /*4620*/  UMOV UR54, UR6 ;  /* 0x0000000600367c82 */ /* 0x000fe20008000000 */
[----:B------:R-:W-:Y:S01]  /*4630*/  R2UR UR57, R3 ;  /* 0x00000000033972ca */ /* 0x000fe200000e0000 */
[----:B------:R-:W-:Y:S01]  /*4640*/  UIADD3 UR6, UR39, 0x4, URZ ;  /* 0x0000000427067890 */ /* 0x000fe2000fffe03f */
[----:B------:R-:W-:Y:S01]  /*4650*/  R2UR UR49, R0 ;  /* 0x00000000003172ca */ /* 0x000fe200000e0000 */
[----:B------:R-:W-:Y:S01]  /*4660*/  UIADD3 UR14, UR39, 0x302, URZ ;  /* 0x00000302270e7890 */ /* 0x000fe2000fffe03f */
[----:B------:R-:W-:Y:S01]  /*4670*/  R2UR UR48, R202 ;  /* 0x00000000ca3072ca */ /* 0x000fe200000e0000 */
[----:B------:R-:W-:Y:S01]  /*4680*/  UIADD3 UR18, UR39, 0x304, URZ ;  /* 0x0000030427127890 */ /* 0x000fe2000fffe03f */
[----:B------:R-:W0:Y:S01]  /*4690*/  S2R R207, SR_TID.X ;  /* 0x0000000000cf7919 */ /* 0x000e220000002100 */
[----:B------:R-:W-:Y:S01]  /*46a0*/  UMOV UR19, 0x40000040 ;  /* 0x4000004000137882 */ /* 0x000fe20000000000 */
[----:B------:R-:W-:Y:S01]  /*46b0*/  UMOV UR58, UR6 ;  /* 0x00000006003a7c82 */ /* 0x000fe20008000000 */
[----:B------:R-:W-:-:S02]  /*46c0*/  UIADD3 UR6, UR39, 0x6, URZ ;  /* 0x0000000627067890 */ /* 0x000fc4000fffe03f */
[----:B------:R-:W-:Y:S01]  /*46d0*/  UIADD3 UR22, UR39, 0x306, URZ ;  /* 0x0000030627167890 */ /* 0x000fe2000fffe03f */
[----:B------:R-:W-:Y:S01]  /*46e0*/  UMOV UR23, 0x40000040 ;  /* 0x4000004000177882 */ /* 0x000fe20000000000 */
        /* <DEDUP_REMOVED lines=12> */
[----:B0-----:R-:W-:-:S04]  /*47b0*/  SHF.R.U32.HI R207, RZ, 0x7, R207 ;  /* 0x00000007ffcf7819 */ /* 0x001fc800000116cf */
[----:B------:R-:W-:Y:S01]  /*47c0*/  IADD3 R0, -R207, 0xb, RZ ;  /* 0x0000000bcf007810 */ /* 0x000fe20007ffe1ff */
[----:B------:R-:W-:Y:S02]  /*47d0*/  WARPGROUP.DEPBAR.LE gsb0, 0x0 ;  /* 0x00008000000079c5 */ /* 0x000fe40000010000 */
[----:B------:R-:W-:-:S06]  /*47e0*/  WARPGROUP.ARRIVE ;  /* 0x00000000000079c5 */ /* 0x000fcc0000000000 */
[----:B------:R-:W-:Y:S01]  /*47f0*/  HGMMA.64x96x16.F32.BF16 R152, gdesc[UR52], R152, gsb0 ;  /* 0x01600000349879f0 */ /* 0x000fe20008001898 */
[----:B------:R-:W-:Y:S01]  /*4800*/  R2UR UR53, R203 ;  /* 0x00000000cb3572ca */ /* 0x000fe200000e0000 */
[----:B------:R-:W-:Y:S01]  /*4810*/  UIADD3 UR54, UR39, 0x904, URZ ;  /* 0x0000090427367890 */ /* 0x000fe2000fffe03f */
[----:B------:R-:W-:Y:S01]  /*4820*/  R2UR UR52, R204 ;  /* 0x00000000cc3472ca */ /* 0x000fe200000e0000 */
[----:B------:R-:W-:Y:S01]  /*4830*/  UMOV UR55, 0x40000040 ;  /* 0x4000004000377882 */ /* 0x000fe20000000000 */
        /* <DEDUP_REMOVED lines=50> */
.L_x_209:
[----:B------:R-:W-:Y:S01]  /*4b60*/  ULDC UR6, c[0x0][0xad0] ;  /* 0x0002b40000067ab9 */ /* 0x000fe20000000800 */
[----:B------:R-:W1:Y:S01]  /*4b70*/  S2UR UR10, SR_CgaCtaId ;  /* 0x00000000000a79c3 */ /* 0x000e620000008800 */
        /* <DEDUP_REMOVED lines=15> */
[----:B------:R-:W-:Y:S01]  /*4c70*/  FMUL.FTZ R159, R161, UR6 ;  /* 0x00000006a19f7c20 */ /* 0x000fe20008410000 */
[----:B------:R-:W-:Y:S01]  /*4c80*/  FMUL.FTZ R162, R164, UR6 ;  /* 0x00000006a4a27c20 */ /* 0x000fe20008410000 */
[----:B------:R-:W-:Y:S01]  /*4c90*/  FMUL.FTZ R178, R181, UR6 ;  /* 0x00000006b5b27c20 */ /* 0x000fe20008410000 */
[----:B------:R-:W-:Y:S01]  /*4ca0*/  FMUL.FTZ R154, R154, UR6 ;  /* 0x000000069a9a7c20 */ /* 0x000fe20008410000 */
[----:B------:R-:W-:Y:S01]  /*4cb0*/  FMUL.FTZ R164, R168, UR6 ;  /* 0x00000006a8a47c20 */ /* 0x000fe20008410000 */
[----:B------:R-:W-:Y:S01]  /*4cc0*/  FMUL.FTZ R181, R182, UR6 ;  /* 0x00000006b6b57c20 */ /* 0x000fe20008410000 */
[----:B------:R-:W-:Y:S01]  /*4cd0*/  FMUL.FTZ R168, R171, UR6 ;  /* 0x00000006aba87c20 */ /* 0x000fe20008410000 */
[----:B------:R-:W4:Y:S01]  /*4ce0*/  MUFU.TANH R156, R156 ;  /* 0x0000009c009c7308 */ /* 0x000f220000002400 */
[----:B------:R-:W-:Y:S01]  /*4cf0*/  FMUL.FTZ R182, R186, UR6 ;  /* 0x00000006bab67c20 */ /* 0x000fe20008410000 */
[----:B------:R-:W-:Y:S01]  /*4d00*/  FMUL.FTZ R171, R176, UR6 ;  /* 0x00000006b0ab7c20 */ /* 0x000fe20008410000 */
[----:B--2---:R-:W-:Y:S01]  /*4d10*/  FMNMX.FTZ R186, R152, R200, !PT ;  /* 0x000000c898ba7209 */ /* 0x004fe20007810000 */
[----:B------:R-:W-:Y:S01]  /*4d20*/  FMUL.FTZ R176, R179, UR6 ;  /* 0x00000006b3b07c20 */ /* 0x000fe20008410000 */
[----:B------:R-:W-:Y:S01]  /*4d30*/  FMUL.FTZ R155, R155, UR6 ;  /* 0x000000069b9b7c20 */ /* 0x000fe20008410000 */
[----:B------:R-:W-:Y:S01]  /*4d40*/  FMUL.FTZ R179, R184, UR6 ;  /* 0x00000006b8b37c20 */ /* 0x000fe20008410000 */
[----:B------:R-:W-:Y:S01]  /*4d50*/  FMUL.FTZ R184, R187, UR6 ;  /* 0x00000006bbb87c20 */ /* 0x000fe20008410000 */
[----:B------:R-:W2:Y:S01]  /*4d60*/  MUFU.TANH R157, R157 ;  /* 0x0000009d009d7308 */ /* 0x000ea20000002400 */
[----:B------:R-:W-:Y:S01]  /*4d70*/  FMUL.FTZ R161, R163, UR6 ;  /* 0x00000006a3a17c20 */ /* 0x000fe20008410000 */
[----:B---3--:R-:W-:Y:S01]  /*4d80*/  FMNMX.FTZ R187, R153, R186, !PT ;  /* 0x000000ba99bb7209 */ /* 0x008fe20007810000 */
[----:B------:R-:W-:Y:S01]  /*4d90*/  FMUL.FTZ R163, R165, UR6 ;  /* 0x00000006a5a37c20 */ /* 0x000fe20008410000 */
[----:B------:R-:W-:Y:S01]  /*4da0*/  FMUL.FTZ R165, R169, UR6 ;  /* 0x00000006a9a57c20 */ /* 0x000fe20008410000 */
[----:B------:R-:W-:Y:S01]  /*4db0*/  FMUL.FTZ R169, R172, UR6 ;  /* 0x00000006aca97c20 */ /* 0x000fe20008410000 */
[----:B------:R-:W-:Y:S01]  /*4dc0*/  FMUL.FTZ R172, R177, UR6 ;  /* 0x00000006b1ac7c20 */ /* 0x000fe20008410000 */
[----:B------:R-:W-:Y:S01]  /*4dd0*/  FMUL.FTZ R177, R180, UR6 ;  /* 0x00000006b4b17c20 */ /* 0x000fe20008410000 */
[----:B------:R-:W3:Y:S01]  /*4de0*/  MUFU.TANH R158, R158 ;  /* 0x0000009e009e7308 */ /* 0x000ee20000002400 */
[----:B----4-:R-:W-:Y:S01]  /*4df0*/  FMNMX.FTZ R186, R156, R187, !PT ;  /* 0x000000bb9cba7209 */ /* 0x010fe20007810000 */
[----:B------:R-:W-:Y:S01]  /*4e00*/  FMUL.FTZ R180, R185, UR6 ;  /* 0x00000006b9b47c20 */ /* 0x000fe20008410000 */
[----:B------:R-:W-:Y:S01]  /*4e10*/  FMUL.FTZ R185, R188, UR6 ;  /* 0x00000006bcb97c20 */ /* 0x000fe20008410000 */
[----:B------:R-:W-:Y:S01]  /*4e20*/  FMUL.FTZ R166, R166, UR6 ;  /* 0x00000006a6a67c20 */ /* 0x000fe20008410000 */
[----:B------:R-:W-:Y:S01]  /*4e30*/  FMUL.FTZ R175, R175, UR6 ;  /* 0x00000006afaf7c20 */ /* 0x000fe20008410000 */
[----:B------:R-:W-:Y:S01]  /*4e40*/  FMUL.FTZ R183, R183, UR6 ;  /* 0x00000006b7b77c20 */ /* 0x000fe20008410000 */
[----:B------:R-:W-:Y:S01]  /*4e50*/  FMUL.FTZ R191, R191, UR6 ;  /* 0x00000006bfbf7c20 */ /* 0x000fe20008410000 */
[----:B------:R-:W4:Y:S01]  /*4e60*/  MUFU.TANH R159, R159 ;  /* 0x0000009f009f7308 */ /* 0x000f220000002400 */
[----:B--2---:R-:W-:Y:S01]  /*4e70*/  FMNMX.FTZ R187, R157, R186, !PT ;  /* 0x000000ba9dbb7209 */ /* 0x004fe20007810000 */
[----:B------:R-:W-:Y:S01]  /*4e80*/  FMUL.FTZ R186, R189, UR6 ;  /* 0x00000006bdba7c20 */ /* 0x000fe20008410000 */
[----:B------:R-:W-:Y:S01]  /*4e90*/  FMUL.FTZ R189, R190, UR6 ;  /* 0x00000006bebd7c20 */ /* 0x000fe20008410000 */
[----:B------:R-:W-:Y:S01]  /*4ea0*/  UIADD3 UR7, UR60, 0x32440, URZ ;  /* 0x000324403c077890 */ /* 0x000fe2000fffe03f */
[----:B------:R-:W-:-:S03]  /*4eb0*/  R2UR UR11, R20 ;  /* 0x00000000140b72ca */ /* 0x000fc600000e0000 */
[----:B------:R-:W2:Y:S01]  /*4ec0*/  MUFU.TANH R154, R154 ;  /* 0x0000009a009a7308 */ /* 0x000ea20000002400 */
[----:B---3--:R-:W-:Y:S01]  /*4ed0*/  FMNMX.FTZ R188, R158, R187, !PT ;  /* 0x000000bb9ebc7209 */ /* 0x008fe20007810000 */
[----:B-1----:R-:W-:-:S06]  /*4ee0*/  UPRMT UR10, UR10, 0x654, UR7 ;  /* 0x000006540a0a7896 */ /* 0x002fcc0008000007 */
[----:B------:R-:W1:Y:S01]  /*4ef0*/  MUFU.TANH R162, R162 ;  /* 0x000000a200a27308 */ /* 0x000e620000002400 */
[----:B----4-:R-:W-:Y:S01]  /*4f00*/  FMNMX.FTZ R187, R159, R188, !PT ;  /* 0x000000bc9fbb7209 */ /* 0x010fe20007810000 */
[----:B------:R-:W-:Y:S01]  /*4f10*/  UIMAD UR7, UR38, 0xc00, UR11 ;  /* 0x00000c00260778a4 */ /* 0x000fe2000f8e020b */
[----:B------:R-:W-:Y:S02]  /*4f20*/  SYNCS.ARRIVE.TRANS64.RED.A1T0 RZ, [UR10], RZ ;  /* 0x000000ffffff79a7 */ /* 0x000fe4000810040a */
[----:B------:R-:W-:-:S03]  /*4f30*/  UMOV UR11, 0x40000040 ;  /* 0x40000040000b7882 */ /* 0x000fc60000000000 */
[----:B------:R-:W3:Y:S01]  /*4f40*/  MUFU.TANH R155, R155 ;  /* 0x0000009b009b7308 */ /* 0x000ee20000002400 */
[----:B--2---:R-:W-:Y:S01]  /*4f50*/  FMNMX.FTZ R188, R154, R201, !PT ;  /* 0x000000c99abc7209 */ /* 0x004fe20007810000 */
[----:B------:R-:W-:-:S06]  /*4f60*/  UMOV UR10, UR7 ;  /* 0x00000007000a7c82 */ /* 0x000fcc0008000000 */
[----:B------:R-:W2:Y:S01]  /*4f70*/  MUFU.TANH R163, R163 ;  /* 0x000000a300a37308 */ /* 0x000ea20000002400 */
[----:B-1----:R-:W-:-:S07]  /*4f80*/  FMNMX.FTZ R190, R162, R187, !PT ;  /* 0x000000bba2be7209 */ /* 0x002fce0007810000 */
[----:B------:R-:W1:Y:S01]  /*4f90*/  MUFU.TANH R202, R202 ;  /* 0x000000ca00ca7308 */ /* 0x000e620000002400 */
[----:B---3--:R-:W-:-:S07]  /*4fa0*/  FMNMX.FTZ R187, R155, R188, !PT ;  /* 0x000000bc9bbb7209 */ /* 0x008fce0007810000 */
[----:B------:R-:W3:Y:S01]  /*4fb0*/  MUFU.TANH R164, R164 ;  /* 0x000000a400a47308 */ /* 0x000ee20000002400 */
[----:B--2---:R-:W-:-:S07]  /*4fc0*/  FMNMX.FTZ R205, R163, R190, !PT ;  /* 0x000000bea3cd7209 */ /* 0x004fce0007810000 */
[----:B------:R-:W2:Y:S01]  /*4fd0*/  MUFU.TANH R203, R203 ;  /* 0x000000cb00cb7308 */ /* 0x000ea20000002400 */
[----:B-1----:R-:W-:Y:S01]  /*4fe0*/  FMNMX.FTZ R188, R202, R187, !PT ;  /* 0x000000bbcabc7209 */ /* 0x002fe20007810000 */
[----:B------:R-:W-:-:S06]  /*4ff0*/  FMUL.FTZ R187, R192, UR6 ;  /* 0x00000006c0bb7c20 */ /* 0x000fcc0008410000 */
[----:B------:R-:W1:Y:S01]  /*5000*/  MUFU.TANH R165, R165 ;  /* 0x000000a500a57308 */ /* 0x000e620000002400 */
[----:B---3--:R-:W-:-:S07]  /*5010*/  FMNMX.FTZ R190, R164, R205, !PT ;  /* 0x000000cda4be7209 */ /* 0x008fce0007810000 */
[----:B------:R-:W3:Y:S01]  /*5020*/  MUFU.TANH R160, R160 ;  /* 0x000000a000a07308 */ /* 0x000ee20000002400 */
[----:B--2---:R-:W-:-:S07]  /*5030*/  FMNMX.FTZ R205, R203, R188, !PT ;  /* 0x000000bccbcd7209 */ /* 0x004fce0007810000 */
        /* <DEDUP_REMOVED lines=22> */
[----:B------:R-:W-:Y:S01]  /*51a0*/  FMUL.FTZ R192, R196, UR6 ;  /* 0x00000006c4c07c20 */ /* 0x000fe20008410000 */
[----:B------:R-:W-:-:S05]  /*51b0*/  FMUL.FTZ R196, R195, UR6 ;  /* 0x00000006c3c47c20 */ /* 0x000fca0008410000 */
        /* <DEDUP_REMOVED lines=11> */
[----:B-1----:R-:W-:-:S07]  /*5270*/  FMNMX.FTZ R205, R175, R194, !PT ;  /* 0x000000c2afcd7209 */ /* 0x002fce0007810000 */
[----:B------:R-:W1:Y:S01]  /*5280*/  MUFU.TANH R185, R185 ;  /* 0x000000b900b97308 */ /* 0x000e620000002400 */
[----:B---3--:R-:W-:Y:S01]  /*5290*/  FMNMX.FTZ R194, R180, R193, !PT ;  /* 0x000000c1b4c27209 */ /* 0x008fe20007810000 */
[----:B------:R-:W-:-:S06]  /*52a0*/  FMUL.FTZ R193, R197, UR6 ;  /* 0x00000006c5c17c20 */ /* 0x000fcc0008410000 */
        /* <DEDUP_REMOVED lines=19> */
[----:B------:R-:W-:Y:S01]  /*53e0*/  FMUL.FTZ R206, R199, UR6 ;  /* 0x00000006c7ce7c20 */ /* 0x000fe20008410000 */
[----:B------:R-:W-:-:S05]  /*53f0*/  ULDC UR6, c[0x0][0xa80] ;  /* 0x0002a00000067ab9 */ /* 0x000fca0000000800 */
        /* <DEDUP_REMOVED lines=11> */
[----:B---3--:R-:W-:-:S05]  /*54b0*/  FMNMX.FTZ R198, R193, R198, !PT ;  /* 0x000000c6c1c67209 */ /* 0x008fca0007810000 */
[----:B------:R-:W3:Y:S02]  /*54c0*/  SHFL.BFLY PT, R199, R198, 0x2, 0x1f ;  /* 0x0c401f00c6c77f89 */ /* 0x000ee400000e0000 */
[----:B------:R-:W4:Y:S01]  /*54d0*/  MUFU.TANH R206, R206 ;  /* 0x000000ce00ce7308 */ /* 0x000f220000002400 */
[----:B--2---:R-:W-:-:S04]  /*54e0*/  FMNMX.FTZ R194, R196, R195, !PT ;  /* 0x000000c3c4c27209 */ /* 0x004fc80007810000 */
[----:B-1----:R-:W-:-:S04]  /*54f0*/  FMNMX.FTZ R195, R205, R194, !PT ;  /* 0x000000c2cdc37209 */ /* 0x002fc80007810000 */
[----:B----4-:R-:W-:-:S05]  /*5500*/  FMNMX.FTZ R197, R206, R195, !PT ;  /* 0x000000c3cec57209 */ /* 0x010fca0007810000 */
[----:B------:R-:W1:Y:S01]  /*5510*/  SHFL.BFLY PT, R208, R197, 0x2, 0x1f ;  /* 0x0c401f00c5d07f89 */ /* 0x000e6200000e0000 */
[----:B---3--:R-:W-:-:S05]  /*5520*/  FMNMX.FTZ R199, R198, R199, !PT ;  /* 0x000000c7c6c77209 */ /* 0x008fca0007810000 */
[----:B------:R-:W2:Y:S01]  /*5530*/  SHFL.BFLY PT, R194, R199, 0x1, 0x1f ;  /* 0x0c201f00c7c27f89 */ /* 0x000ea200000e0000 */
[----:B-1----:R-:W-:-:S05]  /*5540*/  FMNMX.FTZ R208, R197, R208, !PT ;  /* 0x000000d0c5d07209 */ /* 0x002fca0007810000 */
[----:B------:R-:W1:Y:S01]  /*5550*/  SHFL.BFLY PT, R207, R208, 0x1, 0x1f ;  /* 0x0c201f00d0cf7f89 */ /* 0x000e6200000e0000 */
[----:B--2---:R-:W-:-:S05]  /*5560*/  FMNMX.FTZ R194, R199, R194, !PT ;  /* 0x000000c2c7c27209 */ /* 0x004fca0007810000 */
[C---:B------:R-:W-:Y:S01]  /*5570*/  FADD.FTZ R195, -R194.reuse, R200 ;  /* 0x000000c8c2c37221 */ /* 0x040fe20000010100 */
[----:B------:R-:W-:-:S03]  /*5580*/  FMUL.FTZ R200, R194, UR6 ;  /* 0x00000006c2c87c20 */ /* 0x000fc60008410000 */
[----:B------:R-:W-:Y:S01]  /*5590*/  FMUL.FTZ R195, R195, UR6 ;  /* 0x00000006c3c37c20 */ /* 0x000fe20008410000 */
[--C-:B------:R-:W-:Y:S01]  /*55a0*/  FFMA.FTZ R199, R156, UR6, -R200.reuse ;  /* 0x000000069cc77c23 */ /* 0x100fe200080108c8 */
[--C-:B------:R-:W-:Y:S01]  /*55b0*/  FFMA.FTZ R211, R152, UR6, -R200.reuse ;  /* 0x0000000698d37c23 */ /* 0x100fe200080108c8 */
[--C-:B------:R-:W-:Y:S01]  /*55c0*/  FFMA.FTZ R198, R153, UR6, -R200.reuse ;  /* 0x0000000699c67c23 */ /* 0x100fe200080108c8 */
[--C-:B------:R-:W-:Y:S01]  /*55d0*/  FFMA.FTZ R153, R157, UR6, -R200.reuse ;  /* 0x000000069d997c23 */ /* 0x100fe200080108c8 */
[--C-:B------:R-:W-:Y:S01]  /*55e0*/  FFMA.FTZ R158, R158, UR6, -R200.reuse ;  /* 0x000000069e9e7c23 */ /* 0x100fe200080108c8 */
        /* <DEDUP_REMOVED lines=8> */
[----:B-1----:R-:W-:Y:S01]  /*5670*/  FMNMX.FTZ R156, R208, R207, !PT ;  /* 0x000000cfd09c7209 */ /* 0x002fe20007810000 */
[----:B------:R-:W-:Y:S01]  /*5680*/  MUFU.EX2 R197, R211 ;  /* 0x000000d300c57308 */ /* 0x000fe20000000800 */
[--C-:B------:R-:W-:Y:S01]  /*5690*/  FFMA.FTZ R171, R171, UR6, -R200.reuse ;  /* 0x00000006abab7c23 */ /* 0x100fe200080108c8 */
[--C-:B------:R-:W-:Y:S01]  /*56a0*/  FFMA.FTZ R172, R172, UR6, -R200.reuse ;  /* 0x00000006acac7c23 */ /* 0x100fe200080108c8 */
[--C-:B------:R-:W-:Y:S01]  /*56b0*/  FFMA.FTZ R178, R178, UR6, -R200.reuse ;  /* 0x00000006b2b27c23 */ /* 0x100fe200080108c8 */
[C---:B------:R-:W-:Y:S01]  /*56c0*/  FADD.FTZ R152, -R156.reuse, R201 ;  /* 0x000000c99c987221 */ /* 0x040fe20000010100 */
[----:B------:R-:W-:Y:S01]  /*56d0*/  FMUL.FTZ R209, R156, UR6 ;  /* 0x000000069cd17c20 */ /* 0x000fe20008410000 */
[--C-:B------:R-:W-:Y:S01]  /*56e0*/  FFMA.FTZ R179, R179, UR6, -R200.reuse ;  /* 0x00000006b3b37c23 */ /* 0x100fe200080108c8 */
[--C-:B------:R-:W-:Y:S01]  /*56f0*/  FFMA.FTZ R180, R180, UR6, -R200.reuse ;  /* 0x00000006b4b47c23 */ /* 0x100fe200080108c8 */
[----:B------:R-:W-:Y:S01]  /*5700*/  FMUL.FTZ R152, R152, UR6 ;  /* 0x0000000698987c20 */ /* 0x000fe20008410000 */
[--C-:B------:R-:W-:Y:S01]  /*5710*/  FFMA.FTZ R207, R154, UR6, -R209.reuse ;  /* 0x000000069acf7c23 */ /* 0x100fe200080108d1 */
[--C-:B------:R-:W-:Y:S01]  /*5720*/  FFMA.FTZ R208, R155, UR6, -R209.reuse ;  /* 0x000000069bd07c23 */ /* 0x100fe200080108d1 */
[--C-:B------:R-:W-:Y:S01]  /*5730*/  FFMA.FTZ R202, R202, UR6, -R209.reuse ;  /* 0x00000006caca7c23 */ /* 0x100fe200080108d1 */
[--C-:B------:R-:W-:Y:S01]  /*5740*/  FFMA.FTZ R203, R203, UR6, -R209.reuse ;  /* 0x00000006cbcb7c23 */ /* 0x100fe200080108d1 */
[----:B------:R-:W1:Y:S01]  /*5750*/  MUFU.EX2 R157, R152 ;  /* 0x00000098009d7308 */ /* 0x000e620000000800 */
[-C--:B--2---:R-:W-:Y:S01]  /*5760*/  FMUL.FTZ R24, R24, R195.reuse ;  /* 0x000000c318187220 */ /* 0x084fe20000410000 */
[-C--:B------:R-:W-:Y:S01]  /*5770*/  FMUL.FTZ R25, R25, R195.reuse ;  /* 0x000000c319197220 */ /* 0x080fe20000410000 */
[-C--:B------:R-:W-:Y:S01]  /*5780*/  FMUL.FTZ R28, R28, R195.reuse ;  /* 0x000000c31c1c7220 */ /* 0x080fe20000410000 */
[-C--:B------:R-:W-:Y:S01]  /*5790*/  FMUL.FTZ R29, R29, R195.reuse ;  /* 0x000000c31d1d7220 */ /* 0x080fe20000410000 */
[-C--:B------:R-:W-:Y:S01]  /*57a0*/  FMUL.FTZ R32, R32, R195.reuse ;  /* 0x000000c320207220 */ /* 0x080fe20000410000 */
[-C--:B------:R-:W-:Y:S01]  /*57b0*/  FMUL.FTZ R33, R33, R195.reuse ;  /* 0x000000c321217220 */ /* 0x080fe20000410000 */
[-C--:B------:R-:W-:Y:S01]  /*57c0*/  FMUL.FTZ R36, R36, R195.reuse ;  /* 0x000000c324247220 */ /* 0x080fe20000410000 */
[----:B------:R-:W2:Y:S01]  /*57d0*/  MUFU.EX2 R198, R198 ;  /* 0x000000c600c67308 */ /* 0x000ea20000000800 */
        /* <DEDUP_REMOVED lines=15> */
[----:B------:R-:W3:Y:S01]  /*58d0*/  MUFU.EX2 R201, R153 ;  /* 0x0000009900c97308 */ /* 0x000ee20000000800 */
        /* <DEDUP_REMOVED lines=15> */
[----:B------:R-:W4:Y:S01]  /*59d0*/  MUFU.EX2 R208, R208 ;  /* 0x000000d000d07308 */ /* 0x000f220000000800 */
        /* <DEDUP_REMOVED lines=15> */
[----:B------:R-:W5:Y:S01]  /*5ad0*/  MUFU.EX2 R203, R203 ;  /* 0x000000cb00cb7308 */ /* 0x000f620000000800 */
        /* <DEDUP_REMOVED lines=15> */
[-C--:B-1----:R-:W-:Y:S01]  /*5bd0*/  FMUL.FTZ R26, R26, R157.reuse ;  /* 0x0000009d1a1a7220 */ /* 0x082fe20000410000 */
        /* <DEDUP_REMOVED lines=63> */
[----:B--2---:R-:W-:Y:S01]  /*5fd0*/  F2FP.BF16.F32.PACK_AB R152, R198, R197 ;  /* 0x000000c5c698723e */ /* 0x004fe200000010ff */
[--C-:B------:R-:W-:Y:S01]  /*5fe0*/  FFMA.FTZ R160, R160, UR6, -R209.reuse ;  /* 0x00000006a0a07c23 */ /* 0x100fe200080108d1 */
[----:B---3--:R-:W-:Y:S01]  /*5ff0*/  F2FP.BF16.F32.PACK_AB R154, R201, R199 ;  /* 0x000000c7c99a723e */ /* 0x008fe200000010ff */
[--C-:B------:R-:W-:Y:S01]  /*6000*/  FFMA.FTZ R161, R161, UR6, -R209.reuse ;  /* 0x00000006a1a17c23 */ /* 0x100fe200080108d1 */
[----:B----4-:R-:W-:Y:S01]  /*6010*/  F2FP.BF16.F32.PACK_AB R153, R208, R207 ;  /* 0x000000cfd099723e */ /* 0x010fe200000010ff */
[--C-:B------:R-:W-:Y:S01]  /*6020*/  FFMA.FTZ R166, R166, UR6, -R209.reuse ;  /* 0x00000006a6a67c23 */ /* 0x100fe200080108d1 */
[----:B-----5:R-:W-:Y:S01]  /*6030*/  F2FP.BF16.F32.PACK_AB R155, R203, R202 ;  /* 0x000000cacb9b723e */ /* 0x020fe200000010ff */
[----:B------:R1:W-:Y:S01]  /*6040*/  BAR.SYNC.DEFER_BLOCKING R210, 0x100 ;  /* 0x000400d20000751d */ /* 0x0003e20000010000 */
        /* <DEDUP_REMOVED lines=23> */
[----:B------:R-:W-:Y:S01]  /*61c0*/  WARPGROUP.ARRIVE ;  /* 0x00000000000079c5 */ /* 0x000fe20000000000 */
[--C-:B------:R-:W-:Y:S01]  /*61d0*/  FFMA.FTZ R187, R187, UR6, -R200.reuse ;  /* 0x00000006bbbb7c23 */ /* 0x100fe200080108c8 */
[----:B------:R-:W-:Y:S01]  /*61e0*/  FFMA.FTZ R188, R188, UR6, -R200 ;  /* 0x00000006bcbc7c23 */ /* 0x000fe200080108c8 */
[--C-:B------:R-:W-:Y:S01]  /*61f0*/  FFMA.FTZ R190, R190, UR6, -R209.reuse ;  /* 0x00000006bebe7c23 */ /* 0x100fe200080108d1 */
[----:B------:R-:W-:Y:S01]  /*6200*/  FFMA.FTZ R205, R206, UR6, -R209 ;  /* 0x00000006cecd7c23 */ /* 0x000fe200080108d1 */
[----:B------:R-:W-:Y:S01]  /*6210*/  FFMA.FTZ R21, R195, R21, R197 ;  /* 0x00000015c3157223 */ /* 0x000fe200000100c5 */
[----:B------:R-:W-:Y:S01]  /*6220*/  HGMMA.64x256x16.F32.BF16 R24, R152, gdesc[UR8].tnspB, R24, gsb0 ;  /* 0x43e0000898187df0 */ /* 0x000fe20008001818 */
[----:B------:R-:W-:Y:S01]  /*6230*/  MUFU.EX2 R163, R163 ;  /* 0x000000a300a37308 */ /* 0x000fe20000000800 */
[----:B------:R-:W-:Y:S01]  /*6240*/  UIADD3 UR10, UR7, 0x80, URZ ;  /* 0x00000080070a7890 */ /* 0x000fe2000fffe03f */
[----:B------:R-:W-:Y:S01]  /*6250*/  FFMA.FTZ R157, R157, R22, R207 ;  /* 0x000000169d9d7223 */ /* 0x000fe200000100cf */
[----:B------:R-:W-:Y:S01]  /*6260*/  UMOV UR11, 0x40000040 ;  /* 0x40000040000b7882 */ /* 0x000fe20000000000 */
[----:B------:R-:W-:-:S02]  /*6270*/  FADD.FTZ R198, R198, R21 ;  /* 0x00000015c6c67221 */ /* 0x000fc40000010000 */
[----:B------:R-:W-:Y:S02]  /*6280*/  FADD.FTZ R157, R208, R157 ;  /* 0x0000009dd09d7221 */ /* 0x000fe40000010000 */
[----:B------:R-:W-:Y:S01]  /*6290*/  MUFU.EX2 R160, R160 ;  /* 0x000000a000a07308 */ /* 0x000fe20000000800 */
[----:B------:R-:W-:Y:S01]  /*62a0*/  FADD.FTZ R198, R199, R198 ;  /* 0x000000c6c7c67221 */ /* 0x000fe20000010000 */
[----:B------:R-:W-:-:S03]  /*62b0*/  FADD.FTZ R202, R202, R157 ;  /* 0x0000009dcaca7221 */ /* 0x000fc60000010000 */
[----:B------:R-:W-:Y:S01]  /*62c0*/  FADD.FTZ R201, R201, R198 ;  /* 0x000000c6c9c97221 */ /* 0x000fe20000010000 */
[----:B------:R-:W-:Y:S02]  /*62d0*/  FADD.FTZ R203, R203, R202 ;  /* 0x000000cacbcb7221 */ /* 0x000fe40000010000 */
        /* <DEDUP_REMOVED lines=33> */
[----:B--2---:R-:W-:-:S05]  /*64f0*/  F2FP.BF16.F32.PACK_AB R152, R159, R158 ;  /* 0x0000009e9f98723e */ /* 0x004fca00000010ff */
[----:B------:R-:W2:Y:S01]  /*6500*/  MUFU.EX2 R193, R193 ;  /* 0x000000c100c17308 */ /* 0x000ea20000000800 */
[----:B---3--:R-:W-:Y:S01]  /*6510*/  F2FP.BF16.F32.PACK_AB R153, R161, R160 ;  /* 0x000000a0a199723e */ /* 0x008fe200000010ff */
[----:B------:R-:W-:Y:S01]  /*6520*/  FADD.FTZ R158, R158, R201 ;  /* 0x000000c99e9e7221 */ /* 0x000fe20000010000 */
[----:B------:R-:W-:Y:S01]  /*6530*/  F2FP.BF16.F32.PACK_AB R154, R163, R162 ;  /* 0x000000a2a39a723e */ /* 0x000fe200000010ff */
[----:B------:R-:W-:Y:S01]  /*6540*/  FADD.FTZ R160, R160, R203 ;  /* 0x000000cba0a07221 */ /* 0x000fe20000010000 */
[----:B----4-:R-:W-:Y:S01]  /*6550*/  F2FP.BF16.F32.PACK_AB R155, R211, R166 ;  /* 0x000000a6d39b723e */ /* 0x010fe200000010ff */
[----:B------:R-:W-:Y:S02]  /*6560*/  FADD.FTZ R159, R159, R158 ;  /* 0x0000009e9f9f7221 */ /* 0x000fe40000010000 */
[----:B------:R-:W-:Y:S01]  /*6570*/  MUFU.EX2 R196, R196 ;  /* 0x000000c400c47308 */ /* 0x000fe20000000800 */
[----:B------:R-:W-:Y:S01]  /*6580*/  WARPGROUP.ARRIVE ;  /* 0x00000000000079c5 */ /* 0x000fe20000000000 */
[----:B------:R-:W-:Y:S01]  /*6590*/  FADD.FTZ R161, R161, R160 ;  /* 0x000000a0a1a17221 */ /* 0x000fe20000010000 */
[----:B------:R-:W-:-:S03]  /*65a0*/  FADD.FTZ R162, R162, R159 ;  /* 0x0000009fa2a27221 */ /* 0x000fc60000010000 */
[----:B------:R-:W-:Y:S01]  /*65b0*/  FADD.FTZ R166, R166, R161 ;  /* 0x000000a1a6a67221 */ /* 0x000fe20000010000 */
[----:B------:R-:W-:Y:S01]  /*65c0*/  HGMMA.64x256x16.F32.BF16 R24, R152, gdesc[UR8].tnspB, R24, gsb0 ;  /* 0x43e0000898187df0 */ /* 0x000fe20008001818 */
[----:B------:R-:W-:Y:S01]  /*65d0*/  UIADD3 UR10, UR7, 0x100, URZ ;  /* 0x00000100070a7890 */ /* 0x000fe2000fffe03f */
[----:B------:R-:W3:Y:S01]  /*65e0*/  MUFU.EX2 R205, R205 ;  /* 0x000000cd00cd7308 */ /* 0x000ee20000000800 */
[----:B------:R-:W-:Y:S01]  /*65f0*/  UMOV UR11, 0x40000040 ;  /* 0x40000040000b7882 */ /* 0x000fe20000000000 */
[----:B------:R-:W-:Y:S01]  /*6600*/  FADD.FTZ R163, R163, R162 ;  /* 0x000000a2a3a37221 */ /* 0x000fe20000010000 */
[----:B------:R-:W-:Y:S01]  /*6610*/  FADD.FTZ R166, R211, R166 ;  /* 0x000000a6d3a67221 */ /* 0x000fe20000010000 */
        /* <DEDUP_REMOVED lines=54> */
[----:B--2---:R-:W-:Y:S01]  /*6980*/  F2FP.BF16.F32.PACK_AB R153, R193, R190 ;  /* 0x000000bec199723e */ /* 0x004fe200000010ff */
        /* <DEDUP_REMOVED lines=14> */
.L_x_210:
[----:B------:R-:W0:Y:S01]  /*6a70*/  S2UR UR7, SR_CgaCtaId ;  /* 0x00000000000779c3 */ /* 0x000e220000008800 */
[----:B------:R-:W-:Y:S01]  /*6a80*/  UIADD3 UR60, UR60, 0x32460, URZ ;  /* 0x000324603c3c7890 */ /* 0x000fe2000fffe03f */
[----:B------:R-:W-:Y:S02]  /*6a90*/  IMAD.MOV.U32 R201, RZ, RZ, R156 ;  /* 0x000000ffffc97224 */ /* 0x000fe400078e009c */
[----:B------:R-:W-:Y:S01]  /*6aa0*/  IMAD.MOV.U32 R200, RZ, RZ, R194 ;  /* 0x000000ffffc87224 */ /* 0x000fe200078e00c2 */
[----:B0-----:R-:W-:-:S09]  /*6ab0*/  UPRMT UR60, UR7, 0x654, UR60 ;  /* 0x00000654073c7896 */ /* 0x001fd2000800003c */
[----:B------:R-:W-:Y:S01]  /*6ac0*/  SYNCS.ARRIVE.TRANS64.RED.A1T0 RZ, [UR60], RZ ;  /* 0x000000ffffff79a7 */ /* 0x000fe2000810043c */
[----:B------:R-:W-:Y:S05]  /*6ad0*/  @P1 BRA `(.L_x_211) ;  /* 0xffffffd400301947 */ /* 0x000fea000383ffff */
.L_x_200:
[----:B------:R-:W0:Y:S01]  /*6ae0*/  SHFL.BFLY PT, R2, R21, 0x2, 0x1f ;  /* 0x0c401f0015027f89 */ /* 0x000e2200000e0000 */
[----:B------:R1:W-:Y:S08]  /*6af0*/  BAR.ARV R0, 0x100 ;  /* 0x000400000000751d */ /* 0x0003f00000002000 */
[----:B------:R-:W-:Y:S06]  /*6b00*/  BAR.ARV 0x8, 0x180 ;  /* 0x0206000000007b1d */ /* 0x000fec0000002000 */
[----:B-1----:R-:W-:Y:S01]  /*6b10*/  IMAD.U32 R0, RZ, RZ, UR6 ;  /* 0x00000006ff007e24 */ /* 0x002fe2000f8e00ff */
[----:B------:R-:W-:Y:S01]  /*6b20*/  PLOP3.LUT P0, PT, PT, PT, PT, 0x8, 0x0 ;  /* 0x000000000000781c */ /* 0x000fe20003f0e170 */
[----:B------:R-:W1:Y:S01]  /*6b30*/  SHFL.BFLY PT, R5, R22, 0x2, 0x1f ;  /* 0x0c401f0016057f89 */ /* 0x000e6200000e0000 */
[----:B0-----:R-:W-:-:S05]  /*6b40*/  FADD.FTZ R3, R2, R21 ;  /* 0x0000001502037221 */ /* 0x001fca0000010000 */
[----:B------:R-:W0:Y:S01]  /*6b50*/  SHFL.BFLY PT, R2, R3, 0x1, 0x1f ;  /* 0x0c201f0003027f89 */ /* 0x000e2200000e0000 */
[----:B-1----:R-:W-:-:S05]  /*6b60*/  FADD.FTZ R5, R5, R22 ;  /* 0x0000001605057221 */ /* 0x002fca0000010000 */
[----:B------:R-:W1:Y:S01]  /*6b70*/  SHFL.BFLY PT, R4, R5, 0x1, 0x1f ;  /* 0x0c201f0005047f89 */ /* 0x000e6200000e0000 */
[----:B0-----:R-:W-:Y:S01]  /*6b80*/  FADD.FTZ R8, R3, R2 ;  /* 0x0000000203087221 */ /* 0x001fe20000010000 */
[----:B------:R-:W-:Y:S01]  /*6b90*/  MOV R2, RZ ;  /* 0x000000ff00027202 */ /* 0x000fe20000000f00 */
[----:B------:R-:W-:-:S03]  /*6ba0*/  IMAD.MOV.U32 R3, RZ, RZ, -0x800000 ;  /* 0xff800000ff037424 */ /* 0x000fc600078e00ff */
[----:B------:R-:W-:-:S13]  /*6bb0*/  FSETP.NE.FTZ.AND P1, PT, R8, RZ, PT ;  /* 0x000000ff0800720b */ /* 0x000fda0003f35000 */
[----:B------:R-:W0:Y:S01]  /*6bc0*/  @P1 MUFU.LG2 R6, R8 ;  /* 0x0000000800061308 */ /* 0x000e220000000c00 */
[----:B-1----:R-:W-:Y:S01]  /*6bd0*/  FADD.FTZ R9, R5, R4 ;  /* 0x0000000405097221 */ /* 0x002fe20000010000 */
[----:B------:R-:W-:Y:S02]  /*6be0*/  IMAD.MOV.U32 R4, RZ, RZ, RZ ;  /* 0x000000ffff047224 */ /* 0x000fe400078e00ff */
[----:B------:R-:W-:Y:S02]  /*6bf0*/  IMAD.U32 R5, RZ, RZ, UR6 ;  /* 0x00000006ff057e24 */ /* 0x000fe4000f8e00ff */
[----:B------:R-:W-:Y:S02]  /*6c00*/  FSETP.NE.FTZ.AND P2, PT, R9, RZ, PT ;  /* 0x000000ff0900720b */ /* 0x000fe40003f55000 */
[----:B------:R-:W1:Y:S01]  /*6c10*/  @P1 MUFU.RCP R4, R8 ;  /* 0x0000000800041308 */ /* 0x000e620000001000 */
[----:B------:R-:W-:Y:S01]  /*6c20*/  @P1 FMUL.FTZ R5, R5, 0.69314718246459960938 ;  /* 0x3f31721805051820 */ /* 0x000fe20000410000 */
[----:B0-----:R-:W-:-:S09]  /*6c30*/  @P1 FMUL.FTZ R6, R6, 0.69314718246459960938 ;  /* 0x3f31721806061820 */ /* 0x001fd20000410000 */
[----:B------:R-:W0:Y:S01]  /*6c40*/  @P2 MUFU.LG2 R7, R9 ;  /* 0x0000000900072308 */ /* 0x000e220000000c00 */
[----:B------:R-:W-:Y:S01]  /*6c50*/  @P2 FMUL.FTZ R0, R0, 0.69314718246459960938 ;  /* 0x3f31721800002820 */ /* 0x000fe20000410000 */
[-C--:B-1----:R-:W-:Y:S01]  /*6c60*/  FMUL.FTZ R24, R24, R4.reuse ;  /* 0x0000000418187220 */ /* 0x082fe20000410000 */
[----:B------:R-:W-:-:S05]  /*6c70*/  FMUL.FTZ R25, R25, R4 ;  /* 0x0000000419197220 */ /* 0x000fca0000410000 */
[----:B------:R-:W1:Y:S01]  /*6c80*/  @P2 MUFU.RCP R2, R9 ;  /* 0x0000000900022308 */ /* 0x000e620000001000 */
        /* <DEDUP_REMOVED lines=8> */
[----:B0-----:R-:W-:Y:S01]  /*6d10*/  @P2 FMUL.FTZ R7, R7, 0.69314718246459960938 ;  /* 0x3f31721807072820 */ /* 0x001fe20000410000 */
        /* <DEDUP_REMOVED lines=54> */
[----:B------:R-:W-:-:S02]  /*7080*/  IMAD.MOV.U32 R4, RZ, RZ, -0x800000 ;  /* 0xff800000ff047424 */ /* 0x000fc400078e00ff */
        /* <DEDUP_REMOVED lines=66> */
.L_x_186:
[----:B------:R-:W-:Y:S05]  /*74b0*/  @P0 BRA `(.L_x_212) ;  /* 0x0000002000540947 */ /* 0x000fea0003800000 */
[----:B------:R-:W2:Y:S01]  /*74c0*/  LDL R0, [R1+0x4] ;  /* 0x0000040001007983 */ /* 0x000ea20000100800 */
[----:B------:R-:W1:Y:S01]  /*74d0*/  LDC R8, c[0x0][0xce8] ;  /* 0x00033a00ff087b82 */ /* 0x000e620000000800 */
[----:B------:R-:W-:Y:S01]  /*74e0*/  ULDC.64 UR8, c[0x0][0xcd0] ;  /* 0x0003340000087ab9 */ /* 0x000fe20000000a00 */
[----:B------:R-:W-:Y:S06]  /*74f0*/  BSSY B0, `(.L_x_213) ;  /* 0x000014d000007945 */ /* 0x000fec0003800000 */
[----:B------:R-:W3:Y:S08]  /*7500*/  S2UR UR12, SR_CTAID.Z ;  /* 0x00000000000c79c3 */ /* 0x000ef00000002700 */
[----:B------:R-:W4:Y:S08]  /*7510*/  LDC.64 R18, c[0x0][0xcd8] ;  /* 0x00033600ff127b82 */ /* 0x000f300000000a00 */
[----:B------:R-:W-:Y:S01]  /*7520*/  BAR.SYNC.DEFER_BLOCKING 0x1, 0x100 ;  /* 0x0044000000007b1d */ /* 0x000fe20000010000 */
[----:B-1----:R-:W-:-:S07]  /*7530*/  ISETP.NE.AND P0, PT, R8, 0x1, PT ;  /* 0x000000010800780c */ /* 0x002fce0003f05270 */
[----:B------:R-:W1:Y:S01]  /*7540*/  S2UR UR11, SR_CTAID.Y ;  /* 0x00000000000b79c3 */ /* 0x000e620000002600 */
[----:B---3--:R-:W-:-:S07]  /*7550*/  USHF.R.S32.HI UR10, URZ, 0x1f, UR12 ;  /* 0x0000001f3f0a7899 */ /* 0x008fce000801140c */
[----:B------:R-:W1:Y:S08]  /*7560*/  LDC R23, c[0x0][0xd50] ;  /* 0x00035400ff177b82 */ /* 0x000e700000000800 */
[----:B------:R-:W3:Y:S08]  /*7570*/  @P0 LDC R14, c[0x0][0xcec] ;  /* 0x00033b00ff0e0b82 */ /* 0x000ef00000000800 */
[----:B------:R-:W5:Y:S08]  /*7580*/  LDC.64 R20, c[0x0][0xc40] ;  /* 0x00031000ff147b82 */ /* 0x000f700000000a00 */
[----:B------:R-:W1:Y:S08]  /*7590*/  @P0 LDC R17, c[0x0][0xcf0] ;  /* 0x00033c00ff110b82 */ /* 0x000e700000000800 */
[----:B------:R-:W1:Y:S08]  /*75a0*/  @P0 LDC R22, c[0x0][0xcec] ;  /* 0x00033b00ff160b82 */ /* 0x000e700000000800 */
[----:B------:R-:W1:Y:S01]  /*75b0*/  @P0 LDC R153, c[0x0][0xcf0] ;  /* 0x00033c00ff990b82 */ /* 0x000e620000000800 */
[----:B--2---:R-:W-:-:S02]  /*75c0*/  R2UR UR13, R0 ;  /* 0x00000000000d72ca */ /* 0x004fc400000e0000 */
[----:B------:R-:W2:Y:S11]  /*75d0*/  S2R R0, SR_TID.X ;  /* 0x0000000000007919 */ /* 0x000eb60000002100 */
[----:B------:R-:W-:-:S02]  /*75e0*/  USHF.R.S32.HI UR7, URZ, 0x1f, UR13 ;  /* 0x0000001f3f077899 */ /* 0x000fc4000801140d */
[----:B------:R-:W-:Y:S02]  /*75f0*/  UIMAD.WIDE.U32 UR4, UR13, UR8, URZ ;  /* 0x000000080d0472a5 */ /* 0x000fe4000f8e003f */
[----:B------:R-:W-:-:S04]  /*7600*/  UIMAD UR6, UR7, UR8, URZ ;  /* 0x00000008070672a4 */ /* 0x000fc8000f8e023f */
[----:B------:R-:W-:-:S03]  /*7610*/  UIMAD UR6, UR13, UR9, UR6 ;  /* 0x000000090d0672a4 */ /* 0x000fc6000f8e0206 */
[----:B------:R-:W-:Y:S01]  /*7620*/  ULDC.64 UR8, c[0x0][0xc38] ;  /* 0x00030e0000087ab9 */ /* 0x000fe20000000a00 */
[----:B------:R-:W-:Y:S02]  /*7630*/  UIADD3 UR6, UR5, UR6, URZ ;  /* 0x0000000605067290 */ /* 0x000fe4000fffe03f */
[----:B------:R-:W-:Y:S01]  /*7640*/  UIMAD UR7, UR7, UR8, URZ ;  /* 0x00000008070772a4 */ /* 0x000fe2000f8e023f */
[----:B--2---:R-:W-:-:S04]  /*7650*/  IADD3 R12, R0, -0x80, RZ ;  /* 0xffffff80000c7810 */ /* 0x004fc80007ffe0ff */
[----:B------:R-:W-:-:S04]  /*7660*/  SHF.R.S32.HI R7, RZ, 0x1f, R12 ;  /* 0x0000001fff077819 */ /* 0x000fc8000001140c */
[CC--:B0-----:R-:W-:Y:S02]  /*7670*/  LEA.HI R2, R7.reuse, R12.reuse, RZ, 0x7 ;  /* 0x0000000c07027211 */ /* 0x0c1fe400078f38ff */
[----:B------:R-:W-:Y:S02]  /*7680*/  LEA.HI R7, R7, R12, RZ, 0x2 ;  /* 0x0000000c07077211 */ /* 0x000fe400078f10ff */
[----:B------:R-:W-:Y:S02]  /*7690*/  LOP3.LUT R5, R2, 0xffffff80, RZ, 0xc0, !PT ;  /* 0xffffff8002057812 */ /* 0x000fe400078ec0ff */
[----:B------:R-:W-:Y:S02]  /*76a0*/  SHF.R.S32.HI R9, RZ, 0x7, R2 ;  /* 0x00000007ff097819 */ /* 0x000fe40000011402 */
[----:B------:R-:W-:Y:S01]  /*76b0*/  LOP3.LUT R7, R7, 0xfffffffc, RZ, 0xc0, !PT ;  /* 0xfffffffc07077812 */ /* 0x000fe200078ec0ff */
[----:B------:R-:W-:Y:S01]  /*76c0*/  IMAD.IADD R0, R12, 0x1, -R5 ;  /* 0x000000010c007824 */ /* 0x000fe200078e0a05 */
[----:B------:R-:W-:-:S03]  /*76d0*/  LEA.HI R2, R2, R9, RZ, 0x1 ;  /* 0x0000000902027211 */ /* 0x000fc600078f08ff */
[----:B------:R-:W-:Y:S01]  /*76e0*/  IMAD.IADD R7, R12, 0x1, -R7 ;  /* 0x000000010c077824 */ /* 0x000fe200078e0a07 */
[----:B------:R-:W-:Y:S02]  /*76f0*/  SHF.R.S32.HI R13, RZ, 0x1f, R0 ;  /* 0x0000001fff0d7819 */ /* 0x000fe40000011400 */
[----:B------:R-:W-:Y:S02]  /*7700*/  LOP3.LUT R2, R2, 0x3fffffe, RZ, 0xc0, !PT ;  /* 0x03fffffe02027812 */ /* 0x000fe400078ec0ff */
[----:B------:R-:W-:Y:S02]  /*7710*/  LEA.HI R10, R13, R0, RZ, 0x2 ;  /* 0x000000000d0a7211 */ /* 0x000fe400078f10ff */
[----:B------:R-:W-:Y:S01]  /*7720*/  LEA.HI R11, R7, R7, RZ, 0x1 ;  /* 0x00000007070b7211 */ /* 0x000fe200078f08ff */
[----:B------:R-:W-:Y:S01]  /*7730*/  IMAD.IADD R2, R9, 0x1, -R2 ;  /* 0x0000000109027824 */ /* 0x000fe200078e0a02 */
[--C-:B------:R-:W-:Y:S01]  /*7740*/  SHF.R.S32.HI R5, RZ, 0x2, R10.reuse ;  /* 0x00000002ff057819 */ /* 0x100fe2000001140a */
[----:B------:R-:W0:Y:S01]  /*7750*/  S2R R9, SR_CTAID.X ;  /* 0x0000000000097919 */ /* 0x000e220000002500 */
[----:B------:R-:W-:-:S02]  /*7760*/  SHF.R.S32.HI R6, RZ, 0x1f, R10 ;  /* 0x0000001fff067819 */ /* 0x000fc4000001140a */
[----:B------:R-:W-:Y:S02]  /*7770*/  LOP3.LUT R12, R11, 0x1ffffffe, RZ, 0xc0, !PT ;  /* 0x1ffffffe0b0c7812 */ /* 0x000fe400078ec0ff */
[----:B------:R-:W-:Y:S02]  /*7780*/  LEA.HI R6, R6, R5, RZ, 0x3 ;  /* 0x0000000506067211 */ /* 0x000fe400078f18ff */
[----:B------:R-:W-:Y:S01]  /*7790*/  IADD3 R11, R7, -R12, RZ ;  /* 0x8000000c070b7210 */ /* 0x000fe20007ffe0ff */
[----:B------:R-:W-:Y:S01]  /*77a0*/  IMAD.U32 R7, RZ, RZ, UR5 ;  /* 0x00000005ff077e24 */ /* 0x000fe2000f8e00ff */
[----:B------:R-:W-:Y:S01]  /*77b0*/  LOP3.LUT R6, R6, 0xfffffff8, RZ, 0xc0, !PT ;  /* 0xfffffff806067812 */ /* 0x000fe200078ec0ff */
[----:B------:R-:W-:Y:S01]  /*77c0*/  IMAD.U32 R7, RZ, RZ, UR6 ;  /* 0x00000006ff077e24 */ /* 0x000fe2000f8e00ff */
[----:B------:R-:W-:Y:S01]  /*77d0*/  UIMAD UR6, UR13, UR9, UR7 ;  /* 0x000000090d0672a4 */ /* 0x000fe2000f8e0207 */
[----:B----4-:R-:W-:Y:S02]  /*77e0*/  IMAD R12, R18, UR10, RZ ;  /* 0x0000000a120c7c24 */ /* 0x010fe4000f8e02ff */
[----:B------:R-:W-:Y:S01]  /*77f0*/  IMAD.IADD R6, R5, 0x1, -R6 ;  /* 0x0000000105067824 */ /* 0x000fe200078e0a06 */
[----:B------:R-:W-:Y:S01]  /*7800*/  LEA.HI R5, R13, R0, RZ, 0x5 ;  /* 0x000000000d057211 */ /* 0x000fe200078f28ff */
[----:B------:R-:W-:-:S03]  /*7810*/  IMAD R15, R19, UR12, R12 ;  /* 0x0000000c130f7c24 */ /* 0x000fc6000f8e020c */
[----:B------:R-:W-:-:S05]  /*7820*/  SHF.R.S32.HI R5, RZ, 0x5, R5 ;  /* 0x00000005ff057819 */ /* 0x000fca0000011405 */
[----:B------:R-:W-:Y:S02]  /*7830*/  IMAD R5, R5, 0x10, R6 ;  /* 0x0000001005057824 */ /* 0x000fe400078e0206 */
[----:B------:R-:W-:Y:S01]  /*7840*/  IMAD.U32 R6, RZ, RZ, UR4 ;  /* 0x00000004ff067e24 */ /* 0x000fe2000f8e00ff */
[----:B------:R-:W-:Y:S02]  /*7850*/  UIMAD.WIDE.U32 UR4, UR13, UR8, URZ ;  /* 0x000000080d0472a5 */ /* 0x000fe4000f8e003f */
[----:B------:R-:W-:Y:S01]  /*7860*/  LEA R16, R2, R5, 0x6 ;  /* 0x0000000502107211 */ /* 0x000fe200078e30ff */
[----:B------:R-:W-:Y:S01]  /*7870*/  IMAD.WIDE.U32 R6, R18, UR12, R6 ;  /* 0x0000000c12067c25 */ /* 0x000fe2000f8e0006 */
[----:B------:R-:W-:Y:S01]  /*7880*/  UIADD3 UR6, UR5, UR6, URZ ;  /* 0x0000000605067290 */ /* 0x000fe2000fffe03f */
[----:B------:R-:W-:Y:S02]  /*7890*/  ULDC.64 UR8, c[0x0][0xc28] ;  /* 0x00030a0000087ab9 */ /* 0x000fe40000000a00 */
[----:B------:R-:W-:-:S02]  /*78a0*/  IMAD R2, R11, 0x8, R16 ;  /* 0x000000080b027824 */ /* 0x000fc400078e0210 */
[----:B------:R-:W-:Y:S02]  /*78b0*/  IMAD R18, RZ, RZ, -UR13 ;  /* 0x8000000dff127e24 */ /* 0x000fe4000f8e02ff */
[----:B0-----:R-:W-:Y:S02]  /*78c0*/  IMAD R5, R9, 0x80, R2 ;  /* 0x0000008009057824 */ /* 0x001fe400078e0202 */
[----:B------:R-:W-:Y:S01]  /*78d0*/  IMAD.U32 R13, RZ, RZ, UR5 ;  /* 0x00000005ff0d7e24 */ /* 0x000fe2000f8e00ff */
[----:B------:R-:W-:Y:S01]  /*78e0*/  MOV R13, UR6 ;  /* 0x00000006000d7c02 */ /* 0x000fe20008000f00 */
[----:B---3--:R-:W-:Y:S01]  /*78f0*/  @P0 IMAD.HI.U32 R2, R5, R14, RZ ;  /* 0x0000000e05020227 */ /* 0x008fe200078e00ff */
[----:B------:R-:W-:-:S03]  /*7900*/  ULDC.64 UR6, c[0x0][0xc48] ;  /* 0x0003120000067ab9 */ /* 0x000fc60000000a00 */
[----:B------:R-:W-:Y:S01]  /*7910*/  IMAD.U32 R12, RZ, RZ, UR4 ;  /* 0x00000004ff0c7e24 */ /* 0x000fe2000f8e00ff */
[----:B------:R-:W-:Y:S01]  /*7920*/  ULDC.64 UR4, c[0x0][0xce0] ;  /* 0x0003380000047ab9 */ /* 0x000fe20000000a00 */
[C---:B-----5:R-:W-:Y:S02]  /*7930*/  IMAD R14, R20.reuse, UR10, RZ ;  /* 0x0000000a140e7c24 */ /* 0x060fe4000f8e02ff */
[----:B-1----:R-:W-:Y:S02]  /*7940*/  IMAD R23, R23, R18, UR11 ;  /* 0x0000000b17177e24 */ /* 0x002fe4000f8e0212 */
[----:B------:R-:W-:Y:S01]  /*7950*/  IMAD.MOV.U32 R11, RZ, RZ, R5 ;  /* 0x000000ffff0b7224 */ /* 0x000fe200078e0005 */
[----:B------:R-:W-:Y:S01]  /*7960*/  @P0 SHF.R.U32.HI R11, RZ, R17, R2 ;  /* 0x00000011ff0b0219 */ /* 0x000fe20000011602 */
[----:B------:R-:W-:Y:S01]  /*7970*/  IMAD R17, R21, UR12, R14 ;  /* 0x0000000c15117c24 */ /* 0x000fe2000f8e020e */
[----:B------:R-:W-:Y:S01]  /*7980*/  SHF.R.S32.HI R14, RZ, 0x1f, R23 ;  /* 0x0000001fff0e7819 */ /* 0x000fe20000011417 */
[----:B------:R-:W-:-:S04]  /*7990*/  IMAD.WIDE.U32 R12, R20, UR12, R12 ;  /* 0x0000000c140c7c25 */ /* 0x000fc8000f8e000c */
[----:B------:R-:W-:Y:S01]  /*79a0*/  IMAD.IADD R7, R7, 0x1, R15 ;  /* 0x0000000107077824 */ /* 0x000fe200078e020f */
[----:B------:R-:W-:Y:S01]  /*79b0*/  IADD3 R13, R13, R17, RZ ;  /* 0x000000110d0d7210 */ /* 0x000fe20007ffe0ff */
[----:B------:R-:W-:-:S04]  /*79c0*/  @P0 IMAD.HI.U32 R22, R5, R22, RZ ;  /* 0x0000001605160227 */ /* 0x000fc800078e00ff */
[----:B------:R-:W-:Y:S01]  /*79d0*/  IMAD.MOV.U32 R15, RZ, RZ, R5 ;  /* 0x000000ffff0f7224 */ /* 0x000fe200078e0005 */
[----:B------:R-:W-:Y:S01]  /*79e0*/  @P0 SHF.R.U32.HI R15, RZ, R153, R22 ;  /* 0x00000099ff0f0219 */ /* 0x000fe20000011616 */
[C---:B------:R-:W-:Y:S02]  /*79f0*/  IMAD R2, R14.reuse, UR4, RZ ;  /* 0x000000040e027c24 */ /* 0x040fe4000f8e02ff */
[----:B------:R-:W-:Y:S02]  /*7a00*/  IMAD R17, R14, UR6, RZ ;  /* 0x000000060e117c24 */ /* 0x000fe4000f8e02ff */
[----:B------:R-:W-:-:S04]  /*7a10*/  IMAD.WIDE.U32 R6, R23, UR4, R6 ;  /* 0x0000000417067c25 */ /* 0x000fc8000f8e0006 */
[----:B------:R-:W-:Y:S01]  /*7a20*/  IMAD R14, R23, UR5, R2 ;  /* 0x00000005170e7c24 */ /* 0x000fe2000f8e0202 */
[----:B------:R-:W-:Y:S01]  /*7a30*/  IADD3 R6, P0, R11, R6, RZ ;  /* 0x000000060b067210 */ /* 0x000fe20007f1e0ff */
[----:B------:R-:W-:Y:S01]  /*7a40*/  IMAD R19, R23, UR7, R17 ;  /* 0x0000000717137c24 */ /* 0x000fe2000f8e0211 */
[--C-:B------:R-:W-:Y:S01]  /*7a50*/  SHF.R.S32.HI R17, RZ, 0x1f, R11.reuse ;  /* 0x0000001fff117819 */ /* 0x100fe2000001140b */
[----:B------:R-:W-:Y:S01]  /*7a60*/  IMAD.MOV R11, RZ, RZ, -R11 ;  /* 0x000000ffff0b7224 */ /* 0x000fe200078e0a0b */
[--C-:B------:R-:W-:Y:S01]  /*7a70*/  SHF.R.S32.HI R2, RZ, 0x1f, R15.reuse ;  /* 0x0000001fff027819 */ /* 0x100fe2000001140f */
[----:B------:R-:W-:Y:S01]  /*7a80*/  ULDC.64 UR4, c[0x0][0xc30] ;  /* 0x00030c0000047ab9 */ /* 0x000fe20000000a00 */
[----:B------:R-:W-:Y:S01]  /*7a90*/  IMAD.MOV R18, RZ, RZ, -R15 ;  /* 0x000000ffff127224 */ /* 0x000fe200078e0a0f */
[----:B------:R-:W-:Y:S01]  /*7aa0*/  IADD3.X R7, R17, R7, R14, P0, !PT ;  /* 0x0000000711077210 */ /* 0x000fe200007fe40e */
[----:B------:R-:W-:Y:S02]  /*7ab0*/  IMAD R11, R8, R11, R5 ;  /* 0x0000000b080b7224 */ /* 0x000fe400078e0205 */
[----:B------:R-:W-:-:S02]  /*7ac0*/  IMAD R2, R2, UR4, RZ ;  /* 0x0000000402027c24 */ /* 0x000fc4000f8e02ff */
        /* <DEDUP_REMOVED lines=29> */
[----:B------:R0:W-:Y:S01]  /*7ca0*/  SHFL.IDX PT, R12, R17, RZ, 0x1c1f ;  /* 0x001c1fff110c7589 */ /* 0x0001e200000e0000 */
[----:B------:R-:W-:Y:S01]  /*7cb0*/  IMAD R8, R8, UR6, RZ ;  /* 0x0000000608087c24 */ /* 0x000fe2000f8e02ff */
[----:B------:R-:W-:Y:S01]  /*7cc0*/  LOP3.LUT P0, RZ, R0, 0x3, RZ, 0xc0, !PT ;  /* 0x0000000300ff7812 */ /* 0x000fe2000780c0ff */
[C---:B------:R-:W-:Y:S01]  /*7cd0*/  VIADD R9, R11.reuse, 0x8 ;  /* 0x000000080b097836 */ /* 0x040fe20000000000 */
[----:B------:R-:W1:Y:S01]  /*7ce0*/  SHFL.IDX PT, R13, R18, RZ, 0x1c1f ;  /* 0x001c1fff120d7589 */ /* 0x000e6200000e0000 */
[----:B------:R-:W-:Y:S01]  /*7cf0*/  UIADD3 UR4, UR4, 0x32420, URZ ;  /* 0x0003242004047890 */ /* 0x000fe2000fffe03f */
[----:B------:R-:W-:-:S02]  /*7d00*/  ISETP.GE.OR P1, PT, R11, R8, P0 ;  /* 0x000000080b00720c */ /* 0x000fc40000726670 */
[----:B------:R-:W2:Y:S01]  /*7d10*/  SHFL.IDX PT, R15, R18, 0x1, 0x1c1f ;  /* 0x003c1f00120f7f89 */ /* 0x000ea200000e0000 */
[-C--:B------:R-:W-:Y:S01]  /*7d20*/  ISETP.GE.OR P0, PT, R9, R8.reuse, P0 ;  /* 0x000000080900720c */ /* 0x080fe20000706670 */
[----:B------:R-:W-:Y:S01]  /*7d30*/  UPRMT UR4, URZ, 0x654, UR4 ;  /* 0x000006543f047896 */ /* 0x000fe20008000004 */
[----:B------:R-:W-:Y:S01]  /*7d40*/  ISETP.GE.AND P2, PT, R11, R8, PT ;  /* 0x000000080b00720c */ /* 0x000fe20003f46270 */
[----:B------:R3:W4:Y:S01]  /*7d50*/  SHFL.IDX PT, R6, R2, RZ, 0x1c1f ;  /* 0x001c1fff02067589 */ /* 0x00072200000e0000 */
[----:B0-----:R-:W-:-:S03]  /*7d60*/  LOP3.LUT R17, R10, 0x7ffffffc, RZ, 0xc0, !PT ;  /* 0x7ffffffc0a117812 */ /* 0x001fc600078ec0ff */
[----:B------:R3:W0:Y:S02]  /*7d70*/  SHFL.IDX PT, R7, R5, RZ, 0x1c1f ;  /* 0x001c1fff05077589 */ /* 0x00062400000e0000 */
[----:B------:R-:W-:Y:S01]  /*7d80*/  IMAD.IADD R0, R0, 0x1, -R17 ;  /* 0x0000000100007824 */ /* 0x000fe200078e0a11 */
[----:B------:R-:W-:Y:S04]  /*7d90*/  SYNCS.ARRIVE.TRANS64.RED.A1T0 RZ, [UR4], RZ ;  /* 0x000000ffffff79a7 */ /* 0x000fe80008100404 */
[----:B------:R-:W-:Y:S01]  /*7da0*/  SHF.L.U32 R0, R0, 0x1, RZ ;  /* 0x0000000100007819 */ /* 0x000fe200000006ff */
[----:B-1----:R3:W-:Y:S04]  /*7db0*/  @!P1 ST.E desc[UR36][R12.64], R4 ;  /* 0x000000040c009985 */ /* 0x0027e8000c101924 */
[----:B--2---:R3:W-:Y:S01]  /*7dc0*/  @!P0 ST.E desc[UR36][R14.64], R3 ;  /* 0x000000030e008985 */ /* 0x0047e2000c101924 */
[----:B------:R-:W-:Y:S05]  /*7dd0*/  @P2 BRA `(.L_x_214) ;  /* 0x0000000800f82947 */ /* 0x000fea0003800000 */
[C---:B---3--:R-:W-:Y:S01]  /*7de0*/  VIADD R3, R0.reuse, 0x8 ;  /* 0x0000000800037836 */ /* 0x048fe20000000000 */
[----:B------:R-:W-:Y:S01]  /*7df0*/  ULDC UR4, c[0x0][0xbc8] ;  /* 0x0002f20000047ab9 */ /* 0x000fe20000000800 */
[C---:B------:R-:W-:Y:S01]  /*7e00*/  VIADD R4, R0.reuse, 0x10 ;  /* 0x0000001000047836 */ /* 0x040fe20000000000 */
[C---:B------:R-:W-:Y:S01]  /*7e10*/  ISETP.GE.AND P2, PT, R0.reuse, UR4, PT ;  /* 0x0000000400007c0c */ /* 0x040fe2000bf46270 */
[C---:B------:R-:W-:Y:S01]  /*7e20*/  VIADD R10, R0.reuse, 0x18 ;  /* 0x00000018000a7836 */ /* 0x040fe20000000000 */
[----:B------:R-:W-:Y:S01]  /*7e30*/  ISETP.GE.AND P3, PT, R3, UR4, PT ;  /* 0x0000000403007c0c */ /* 0x000fe2000bf66270 */
[----:B------:R-:W-:Y:S01]  /*7e40*/  VIADD R18, R0, 0x20 ;  /* 0x0000002000127836 */ /* 0x000fe20000000000 */
[----:B------:R-:W-:Y:S01]  /*7e50*/  ISETP.GE.AND P4, PT, R4, UR4, PT ;  /* 0x0000000404007c0c */ /* 0x000fe2000bf86270 */
[----:B------:R-:W-:Y:S01]  /*7e60*/  VIADD R20, R0, 0x40 ;  /* 0x0000004000147836 */ /* 0x000fe20000000000 */
[----:B------:R-:W-:Y:S01]  /*7e70*/  ISETP.GE.AND P5, PT, R10, UR4, PT ;  /* 0x000000040a007c0c */ /* 0x000fe2000bfa6270 */
[C---:B------:R-:W-:Y:S01]  /*7e80*/  VIADD R21, R0.reuse, 0x48 ;  /* 0x0000004800157836 */ /* 0x040fe20000000000 */
[C---:B------:R-:W-:Y:S01]  /*7e90*/  IADD3 R19, R0.reuse, 0x28, RZ ;  /* 0x0000002800137810 */ /* 0x040fe20007ffe0ff */
[----:B------:R-:W-:Y:S01]  /*7ea0*/  VIADD R23, R0, 0x58 ;  /* 0x0000005800177836 */ /* 0x000fe20000000000 */
[----:B------:R-:W-:-:S02]  /*7eb0*/  ISETP.GE.AND P0, PT, R18, UR4, PT ;  /* 0x0000000412007c0c */ /* 0x000fc4000bf06270 */
[----:B------:R-:W-:Y:S02]  /*7ec0*/  ISETP.GE.AND P1, PT, R19, UR4, PT ;  /* 0x0000000413007c0c */ /* 0x000fe4000bf26270 */
[----:B------:R-:W-:Y:S02]  /*7ed0*/  IADD3 R22, R0, 0x50, RZ ;  /* 0x0000005000167810 */ /* 0x000fe40007ffe0ff */
[----:B------:R-:W-:Y:S02]  /*7ee0*/  @!P3 LEA.HI R3, R3, R3, RZ, 0x1 ;  /* 0x000000030303b211 */ /* 0x000fe400078f08ff */
[----:B------:R-:W-:Y:S02]  /*7ef0*/  @!P4 LEA.HI R4, R4, R4, RZ, 0x1 ;  /* 0x000000040404c211 */ /* 0x000fe400078f08ff */
[----:B------:R-:W-:Y:S02]  /*7f00*/  @!P5 LEA.HI R10, R10, R10, RZ, 0x1 ;  /* 0x0000000a0a0ad211 */ /* 0x000fe400078f08ff */
[----:B------:R-:W-:-:S02]  /*7f10*/  @!P3 LOP3.LUT R3, R3, 0xfffffffe, RZ, 0xc0, !PT ;  /* 0xfffffffe0303b812 */ /* 0x000fc400078ec0ff */
[----:B------:R-:W-:Y:S01]  /*7f20*/  @!P4 LOP3.LUT R15, R4, 0xfffffffe, RZ, 0xc0, !PT ;  /* 0xfffffffe040fc812 */ /* 0x000fe200078ec0ff */
[----:B------:R-:W-:Y:S01]  /*7f30*/  VIADD R4, R0, 0x38 ;  /* 0x0000003800047836 */ /* 0x000fe20000000000 */
[----:B------:R-:W-:Y:S01]  /*7f40*/  @!P5 LOP3.LUT R17, R10, 0xfffffffe, RZ, 0xc0, !PT ;  /* 0xfffffffe0a11d812 */ /* 0x000fe200078ec0ff */
[--C-:B0---4-:R-:W-:Y:S01]  /*7f50*/  @!P2 IMAD.WIDE R10, R0, 0x4, R6.reuse ;  /* 0x00000004000aa825 */ /* 0x111fe200078e0206 */
[----:B------:R-:W-:Y:S02]  /*7f60*/  ISETP.GE.AND P6, PT, R22, UR4, PT ;  /* 0x0000000416007c0c */ /* 0x000fe4000bfc6270 */
[----:B------:R-:W-:Y:S01]  /*7f70*/  @!P0 LEA.HI R18, R18, R18, RZ, 0x1 ;  /* 0x0000001212128211 */ /* 0x000fe200078f08ff */
[--C-:B------:R-:W-:Y:S01]  /*7f80*/  @!P3 IMAD.WIDE R12, R3, 0x4, R6.reuse ;  /* 0x00000004030cb825 */ /* 0x100fe200078e0206 */
[----:B------:R0:W-:Y:S01]  /*7f90*/  @!P2 ST.E.64 desc[UR36][R10.64], R24 ;  /* 0x000000180a00a985 */ /* 0x0001e2000c101b24 */
[----:B------:R-:W-:Y:S02]  /*7fa0*/  @!P1 LEA.HI R19, R19, R19, RZ, 0x1 ;  /* 0x0000001313139211 */ /* 0x000fe400078f08ff */
[----:B------:R-:W-:Y:S01]  /*7fb0*/  VIADD R3, R0, 0x30 ;  /* 0x0000003000037836 */ /* 0x000fe20000000000 */
[----:B------:R1:W-:Y:S01]  /*7fc0*/  @!P3 ST.E.64 desc[UR36][R12.64], R28 ;  /* 0x0000001c0c00b985 */ /* 0x0003e2000c101b24 */
[----:B------:R-:W-:Y:S01]  /*7fd0*/  @!P4 IMAD.WIDE R14, R15, 0x4, R6 ;  /* 0x000000040f0ec825 */ /* 0x000fe200078e0206 */
[----:B------:R-:W-:-:S02]  /*7fe0*/  ISETP.GE.AND P3, PT, R4, UR4, PT ;  /* 0x0000000404007c0c */ /* 0x000fc4000bf66270 */
[----:B------:R-:W-:Y:S01]  /*7ff0*/  ISETP.GE.AND P2, PT, R3, UR4, PT ;  /* 0x0000000403007c0c */ /* 0x000fe2000bf46270 */
[----:B------:R-:W-:Y:S01]  /*8000*/  @!P5 IMAD.WIDE R16, R17, 0x4, R6 ;  /* 0x000000041110d825 */ /* 0x000fe200078e0206 */
[----:B------:R2:W-:Y:S01]  /*8010*/  @!P4 ST.E.64 desc[UR36][R14.64], R32 ;  /* 0x000000200e00c985 */ /* 0x0005e2000c101b24 */
[----:B------:R-:W-:Y:S02]  /*8020*/  ISETP.GE.AND P4, PT, R20, UR4, PT ;  /* 0x0000000414007c0c */ /* 0x000fe4000bf86270 */
[----:B------:R-:W-:Y:S01]  /*8030*/  @!P6 LEA.HI R22, R22, R22, RZ, 0x1 ;  /* 0x000000161616e211 */ /* 0x000fe200078f08ff */
[----:B------:R3:W-:Y:S01]  /*8040*/  @!P5 ST.E.64 desc[UR36][R16.64], R36 ;  /* 0x000000241000d985 */ /* 0x0007e2000c101b24 */
[----:B------:R-:W-:Y:S01]  /*8050*/  ISETP.GE.AND P5, PT, R21, UR4, PT ;  /* 0x0000000415007c0c */ /* 0x000fe2000bfa6270 */
[----:B0-----:R-:W-:Y:S01]  /*8060*/  VIADD R24, R0, 0x60 ;  /* 0x0000006000187836 */ /* 0x001fe20000000000 */
[----:B------:R-:W-:Y:S02]  /*8070*/  @!P0 LOP3.LUT R11, R18, 0xfffffffe, RZ, 0xc0, !PT ;  /* 0xfffffffe120b8812 */ /* 0x000fe400078ec0ff */
[----:B-1----:R-:W-:-:S02]  /*8080*/  @!P1 LOP3.LUT R13, R19, 0xfffffffe, RZ, 0xc0, !PT ;  /* 0xfffffffe130d9812 */ /* 0x002fc400078ec0ff */
[----:B------:R-:W-:Y:S01]  /*8090*/  @!P2 LEA.HI R3, R3, R3, RZ, 0x1 ;  /* 0x000000030303a211 */ /* 0x000fe200078f08ff */
[--C-:B------:R-:W-:Y:S01]  /*80a0*/  @!P0 IMAD.WIDE R10, R11, 0x4, R6.reuse ;  /* 0x000000040b0a8825 */ /* 0x100fe200078e0206 */
[----:B------:R-:W-:Y:S02]  /*80b0*/  @!P3 LEA.HI R4, R4, R4, RZ, 0x1 ;  /* 0x000000040404b211 */ /* 0x000fe400078f08ff */
[----:B------:R-:W-:Y:S01]  /*80c0*/  @!P4 LEA.HI R20, R20, R20, RZ, 0x1 ;  /* 0x000000141414c211 */ /* 0x000fe200078f08ff */
[----:B------:R-:W-:Y:S01]  /*80d0*/  @!P1 IMAD.WIDE R12, R13, 0x4, R6 ;  /* 0x000000040d0c9825 */ /* 0x000fe200078e0206 */
[----:B------:R-:W-:Y:S01]  /*80e0*/  @!P2 LOP3.LUT R3, R3, 0xfffffffe, RZ, 0xc0, !PT ;  /* 0xfffffffe0303a812 */ /* 0x000fe200078ec0ff */
[----:B------:R0:W-:Y:S01]  /*80f0*/  @!P0 ST.E.64 desc[UR36][R10.64], R40 ;  /* 0x000000280a008985 */ /* 0x0001e2000c101b24 */
[----:B------:R-:W-:Y:S02]  /*8100*/  @!P5 LEA.HI R21, R21, R21, RZ, 0x1 ;  /* 0x000000151515d211 */ /* 0x000fe400078f08ff */
[----:B--2---:R-:W-:Y:S01]  /*8110*/  @!P3 LOP3.LUT R15, R4, 0xfffffffe, RZ, 0xc0, !PT ;  /* 0xfffffffe040fb812 */ /* 0x004fe200078ec0ff */
[----:B------:R1:W-:Y:S01]  /*8120*/  @!P1 ST.E.64 desc[UR36][R12.64], R44 ;  /* 0x0000002c0c009985 */ /* 0x0003e2000c101b24 */
[----:B---3--:R-:W-:Y:S01]  /*8130*/  @!P4 LOP3.LUT R17, R20, 0xfffffffe, RZ, 0xc0, !PT ;  /* 0xfffffffe1411c812 */ /* 0x008fe200078ec0ff */
[----:B------:R-:W-:Y:S01]  /*8140*/  VIADD R4, R0, 0x70 ;  /* 0x0000007000047836 */ /* 0x000fe20000000000 */
[----:B------:R-:W-:-:S02]  /*8150*/  @!P5 LOP3.LUT R21, R21, 0xfffffffe, RZ, 0xc0, !PT ;  /* 0xfffffffe1515d812 */ /* 0x000fc400078ec0ff */
[----:B------:R-:W-:Y:S01]  /*8160*/  @!P6 LOP3.LUT R19, R22, 0xfffffffe, RZ, 0xc0, !PT ;  /* 0xfffffffe1613e812 */ /* 0x000fe200078ec0ff */
[----:B------:R-:W-:Y:S01]  /*8170*/  VIADD R22, R0, 0x88 ;  /* 0x0000008800167836 */ /* 0x000fe20000000000 */
[----:B------:R-:W-:Y:S02]  /*8180*/  ISETP.GE.AND P1, PT, R23, UR4, PT ;  /* 0x0000000417007c0c */ /* 0x000fe4000bf26270 */
[----:B------:R-:W-:Y:S01]  /*8190*/  ISETP.GE.AND P0, PT, R24, UR4, PT ;  /* 0x0000000418007c0c */ /* 0x000fe2000bf06270 */
[----:B0-----:R-:W-:Y:S01]  /*81a0*/  @!P2 IMAD.WIDE R10, R3, 0x4, R6 ;  /* 0x00000004030aa825 */ /* 0x001fe200078e0206 */
[----:B------:R-:W-:-:S03]  /*81b0*/  IADD3 R20, R0, 0x78, RZ ;  /* 0x0000007800147810 */ /* 0x000fc60007ffe0ff */
[--C-:B-1----:R-:W-:Y:S01]  /*81c0*/  @!P3 IMAD.WIDE R12, R15, 0x4, R6.reuse ;  /* 0x000000040f0cb825 */ /* 0x102fe200078e0206 */
[----:B------:R0:W-:Y:S03]  /*81d0*/  @!P2 ST.E.64 desc[UR36][R10.64], R48 ;  /* 0x000000300a00a985 */ /* 0x0001e6000c101b24 */
        /* <DEDUP_REMOVED lines=16> */
[----:B0-----:R-:W-:Y:S01]  /*82e0*/  @!P1 LOP3.LUT R11, R23, 0xfffffffe, RZ, 0xc0, !PT ;  /* 0xfffffffe170b9812 */ /* 0x001fe200078ec0ff */
[----:B------:R-:W-:Y:S01]  /*82f0*/  VIADD R23, R0, 0x90 ;  /* 0x0000009000177836 */ /* 0x000fe20000000000 */
        /* <DEDUP_REMOVED lines=12> */
[----:B--2---:R-:W-:Y:S01]  /*83c0*/  @!P6 LOP3.LUT R15, R4, 0xfffffffe, RZ, 0xc0, !PT ;  /* 0xfffffffe040fe812 */ /* 0x004fe200078ec0ff */
[----:B------:R-:W-:Y:S01]  /*83d0*/  VIADD R4, R0, 0xa8 ;  /* 0x000000a800047836 */ /* 0x000fe20000000000 */
[----:B---3--:R-:W-:Y:S01]  /*83e0*/  @!P5 LOP3.LUT R17, R20, 0xfffffffe, RZ, 0xc0, !PT ;  /* 0xfffffffe1411d812 */ /* 0x008fe200078ec0ff */
[----:B------:R-:W-:Y:S01]  /*83f0*/  VIADD R20, R0, 0xb0 ;  /* 0x000000b000147836 */ /* 0x000fe20000000000 */
[----:B------:R-:W-:Y:S02]  /*8400*/  @!P4 LOP3.LUT R21, R21, 0xfffffffe, RZ, 0xc0, !PT ;  /* 0xfffffffe1515c812 */ /* 0x000fe400078ec0ff */
[----:B----4-:R-:W-:Y:S01]  /*8410*/  @!P3 LOP3.LUT R19, R22, 0xfffffffe, RZ, 0xc0, !PT ;  /* 0xfffffffe1613b812 */ /* 0x010fe200078ec0ff */
[C---:B------:R-:W-:Y:S01]  /*8420*/  VIADD R22, R0.reuse, 0xc0 ;  /* 0x000000c000167836 */ /* 0x040fe20000000000 */
[----:B------:R-:W-:Y:S01]  /*8430*/  ISETP.GE.AND P0, PT, R23, UR4, PT ;  /* 0x0000000417007c0c */ /* 0x000fe2000bf06270 */
[----:B0-----:R-:W-:Y:S01]  /*8440*/  @!P2 IMAD.WIDE R10, R3, 0x4, R6 ;  /* 0x00000004030aa825 */ /* 0x001fe200078e0206 */
[----:B------:R-:W-:-:S02]  /*8450*/  IADD3 R3, R0, 0xa0, RZ ;  /* 0x000000a000037810 */ /* 0x000fc40007ffe0ff */
[----:B------:R-:W-:Y:S01]  /*8460*/  ISETP.GE.AND P1, PT, R24, UR4, PT ;  /* 0x0000000418007c0c */ /* 0x000fe2000bf26270 */
[--C-:B-1----:R-:W-:Y:S01]  /*8470*/  @!P6 IMAD.WIDE R12, R15, 0x4, R6.reuse ;  /* 0x000000040f0ce825 */ /* 0x102fe200078e0206 */
[----:B------:R0:W-:Y:S01]  /*8480*/  @!P2 ST.E.64 desc[UR36][R10.64], R76 ;  /* 0x0000004c0a00a985 */ /* 0x0001e2000c101b24 */
[----:B------:R-:W-:Y:S02]  /*8490*/  ISETP.GE.AND P2, PT, R3, UR4, PT ;  /* 0x0000000403007c0c */ /* 0x000fe4000bf46270 */
        /* <DEDUP_REMOVED lines=9> */
[----:B------:R-:W-:Y:S01]  /*8530*/  VIADD R21, R0, 0xb8 ;  /* 0x000000b800157836 */ /* 0x000fe20000000000 */
[----:B------:R4:W-:Y:S01]  /*8540*/  @!P3 ST.E.64 desc[UR36][R18.64], R92 ;  /* 0x0000005c1200b985 */ /* 0x0009e2000c101b24 */
[----:B------:R-:W-:Y:S02]  /*8550*/  ISETP.GE.AND P3, PT, R4, UR4, PT ;  /* 0x0000000404007c0c */ /* 0x000fe4000bf66270 */
[----:B------:R-:W-:Y:S02]  /*8560*/  @!P1 LEA.HI R24, R24, R24, RZ, 0x1 ;  /* 0x0000001818189211 */ /* 0x000fe400078f08ff */
[----:B------:R-:W-:-:S02]  /*8570*/  ISETP.GE.AND P5, PT, R21, UR4, PT ;  /* 0x0000000415007c0c */ /* 0x000fc4000bfa6270 */
[----:B------:R-:W-:Y:S02]  /*8580*/  @!P2 LEA.HI R3, R3, R3, RZ, 0x1 ;  /* 0x000000030303a211 */ /* 0x000fe400078f08ff */
[----:B0-----:R-:W-:Y:S02]  /*8590*/  @!P0 LOP3.LUT R11, R23, 0xfffffffe, RZ, 0xc0, !PT ;  /* 0xfffffffe170b8812 */ /* 0x001fe400078ec0ff */
[----:B-1----:R-:W-:Y:S02]  /*85a0*/  @!P1 LOP3.LUT R13, R24, 0xfffffffe, RZ, 0xc0, !PT ;  /* 0xfffffffe180d9812 */ /* 0x002fe400078ec0ff */
[----:B------:R-:W-:Y:S01]  /*85b0*/  @!P2 LOP3.LUT R3, R3, 0xfffffffe, RZ, 0xc0, !PT ;  /* 0xfffffffe0303a812 */ /* 0x000fe200078ec0ff */
[--C-:B------:R-:W-:Y:S01]  /*85c0*/  @!P0 IMAD.WIDE R10, R11, 0x4, R6.reuse ;  /* 0x000000040b0a8825 */ /* 0x100fe200078e0206 */
[----:B------:R-:W-:Y:S02]  /*85d0*/  @!P3 LEA.HI R4, R4, R4, RZ, 0x1 ;  /* 0x000000040404b211 */ /* 0x000fe400078f08ff */
[----:B------:R-:W-:Y:S01]  /*85e0*/  @!P4 LEA.HI R20, R20, R20, RZ, 0x1 ;  /* 0x000000141414c211 */ /* 0x000fe200078f08ff */
[--C-:B------:R-:W-:Y:S01]  /*85f0*/  @!P1 IMAD.WIDE R12, R13, 0x4, R6.reuse ;  /* 0x000000040d0c9825 */ /* 0x100fe200078e0206 */
[----:B------:R-:W-:Y:S01]  /*8600*/  @!P6 LEA.HI R22, R22, R22, RZ, 0x1 ;  /* 0x000000161616e211 */ /* 0x000fe200078f08ff */
[----:B------:R0:W-:Y:S01]  /*8610*/  @!P0 ST.E.64 desc[UR36][R10.64], R96 ;  /* 0x000000600a008985 */ /* 0x0001e2000c101b24 */
[----:B------:R-:W-:Y:S01]  /*8620*/  @!P5 LEA.HI R21, R21, R21, RZ, 0x1 ;  /* 0x000000151515d211 */ /* 0x000fe200078f08ff */
[--C-:B--2---:R-:W-:Y:S01]  /*8630*/  @!P2 IMAD.WIDE R14, R3, 0x4, R6.reuse ;  /* 0x00000004030ea825 */ /* 0x104fe200078e0206 */
[----:B---3--:R-:W-:Y:S01]  /*8640*/  @!P3 LOP3.LUT R17, R4, 0xfffffffe, RZ, 0xc0, !PT ;  /* 0xfffffffe0411b812 */ /* 0x008fe200078ec0ff */
[----:B------:R1:W-:Y:S01]  /*8650*/  @!P1 ST.E.64 desc[UR36][R12.64], R100 ;  /* 0x000000640c009985 */ /* 0x0003e2000c101b24 */
[----:B----4-:R-:W-:Y:S01]  /*8660*/  @!P4 LOP3.LUT R19, R20, 0xfffffffe, RZ, 0xc0, !PT ;  /* 0xfffffffe1413c812 */ /* 0x010fe200078ec0ff */
[----:B------:R-:W-:Y:S01]  /*8670*/  VIADD R4, R0, 0xd0 ;  /* 0x000000d000047836 */ /* 0x000fe20000000000 */
[----:B------:R-:W-:Y:S01]  /*8680*/  @!P6 LOP3.LUT R3, R22, 0xfffffffe, RZ, 0xc0, !PT ;  /* 0xfffffffe1603e812 */ /* 0x000fe200078ec0ff */
[----:B------:R2:W-:Y:S01]  /*8690*/  @!P2 ST.E.64 desc[UR36][R14.64], R104 ;  /* 0x000000680e00a985 */ /* 0x0005e2000c101b24 */
[----:B------:R-:W-:Y:S01]  /*86a0*/  @!P5 LOP3.LUT R21, R21, 0xfffffffe, RZ, 0xc0, !PT ;  /* 0xfffffffe1515d812 */ /* 0x000fe200078ec0ff */
[----:B------:R-:W-:Y:S01]  /*86b0*/  VIADD R20, R0, 0xd8 ;  /* 0x000000d800147836 */ /* 0x000fe20000000000 */
[----:B------:R-:W-:Y:S01]  /*86c0*/  ISETP.GE.AND P1, PT, R4, UR4, PT ;  /* 0x0000000404007c0c */ /* 0x000fe2000bf26270 */
[----:B0-----:R-:W-:-:S03]  /*86d0*/  @!P3 IMAD.WIDE R10, R17, 0x4, R6 ;  /* 0x00000004110ab825 */ /* 0x001fc600078e0206 */
[----:B------:R-:W-:Y:S01]  /*86e0*/  ISETP.GE.AND P2, PT, R20, UR4, PT ;  /* 0x0000000414007c0c */ /* 0x000fe2000bf46270 */
[--C-:B-1----:R-:W-:Y:S01]  /*86f0*/  @!P4 IMAD.WIDE R12, R19, 0x4, R6.reuse ;  /* 0x00000004130cc825 */ /* 0x102fe200078e0206 */
[----:B------:R0:W-:Y:S03]  /*8700*/  @!P3 ST.E.64 desc[UR36][R10.64], R108 ;  /* 0x0000006c0a00b985 */ /* 0x0001e6000c101b24 */
[--C-:B------:R-:W-:Y:S01]  /*8710*/  @!P6 IMAD.WIDE R18, R3, 0x4, R6.reuse ;  /* 0x000000040312e825 */ /* 0x100fe200078e0206 */
[C---:B------:R-:W-:Y:S01]  /*8720*/  IADD3 R3, R0.reuse, 0xc8, RZ ;  /* 0x000000c800037810 */ /* 0x040fe20007ffe0ff */
[----:B------:R1:W-:Y:S01]  /*8730*/  @!P4 ST.E.64 desc[UR36][R12.64], R112 ;  /* 0x000000700c00c985 */ /* 0x0003e2000c101b24 */
[----:B--2---:R-:W-:Y:S01]  /*8740*/  IADD3 R15, R0, 0xf0, RZ ;  /* 0x000000f0000f7810 */ /* 0x004fe20007ffe0ff */
[----:B------:R-:W-:Y:S01]  /*8750*/  @!P5 IMAD.WIDE R16, R21, 0x4, R6 ;  /* 0x000000041510d825 */ /* 0x000fe200078e0206 */
[----:B------:R-:W-:-:S02]  /*8760*/  ISETP.GE.AND P0, PT, R3, UR4, PT ;  /* 0x0000000403007c0c */ /* 0x000fc4000bf06270 */
[----:B------:R-:W-:Y:S01]  /*8770*/  @!P1 LEA.HI R4, R4, R4, RZ, 0x1 ;  /* 0x0000000404049211 */ /* 0x000fe200078f08ff */
[C---:B------:R-:W-:Y:S01]  /*8780*/  VIADD R21, R0.reuse, 0xe0 ;  /* 0x000000e000157836 */ /* 0x040fe20000000000 */
[----:B------:R2:W-:Y:S01]  /*8790*/  @!P5 ST.E.64 desc[UR36][R16.64], R116 ;  /* 0x000000741000d985 */ /* 0x0005e2000c101b24 */
[C---:B------:R-:W-:Y:S01]  /*87a0*/  VIADD R14, R0.reuse, 0xe8 ;  /* 0x000000e8000e7836 */ /* 0x040fe20000000000 */
[----:B------:R-:W-:Y:S01]  /*87b0*/  ISETP.GE.AND P5, PT, R15, UR4, PT ;  /* 0x000000040f007c0c */ /* 0x000fe2000bfa6270 */
[----:B0-----:R-:W-:Y:S01]  /*87c0*/  VIADD R11, R0, 0xf8 ;  /* 0x000000f8000b7836 */ /* 0x001fe20000000000 */
[----:B------:R0:W-:Y:S01]  /*87d0*/  @!P6 ST.E.64 desc[UR36][R18.64], R120 ;  /* 0x000000781200e985 */ /* 0x0001e2000c101b24 */
[----:B------:R-:W-:Y:S02]  /*87e0*/  ISETP.GE.AND P3, PT, R21, UR4, PT ;  /* 0x0000000415007c0c */ /* 0x000fe4000bf66270 */
[----:B------:R-:W-:Y:S02]  /*87f0*/  ISETP.GE.AND P4, PT, R14, UR4, PT ;  /* 0x000000040e007c0c */ /* 0x000fe4000bf86270 */
[----:B------:R-:W-:-:S02]  /*8800*/  ISETP.GE.AND P6, PT, R11, UR4, PT ;  /* 0x000000040b007c0c */ /* 0x000fc4000bfc6270 */
[----:B------:R-:W-:Y:S02]  /*8810*/  @!P0 LEA.HI R3, R3, R3, RZ, 0x1 ;  /* 0x0000000303038211 */ /* 0x000fe400078f08ff */
[----:B------:R-:W-:Y:S02]  /*8820*/  @!P2 LEA.HI R20, R20, R20, RZ, 0x1 ;  /* 0x000000141414a211 */ /* 0x000fe400078f08ff */
[----:B------:R-:W-:Y:S02]  /*8830*/  @!P5 LEA.HI R10, R15, R15, RZ, 0x1 ;  /* 0x0000000f0f0ad211 */ /* 0x000fe400078f08ff */
[----:B------:R-:W-:Y:S02]  /*8840*/  @!P0 LOP3.LUT R3, R3, 0xfffffffe, RZ, 0xc0, !PT ;  /* 0xfffffffe03038812 */ /* 0x000fe400078ec0ff */
[----:B------:R-:W-:Y:S02]  /*8850*/  @!P3 LEA.HI R21, R21, R21, RZ, 0x1 ;  /* 0x000000151515b211 */ /* 0x000fe400078f08ff */
[----:B------:R-:W-:-:S02]  /*8860*/  @!P4 LEA.HI R14, R14, R14, RZ, 0x1 ;  /* 0x0000000e0e0ec211 */ /* 0x000fc400078f08ff */
[----:B------:R-:W-:Y:S02]  /*8870*/  @!P6 LEA.HI R11, R11, R11, RZ, 0x1 ;  /* 0x0000000b0b0be211 */ /* 0x000fe400078f08ff */
[----:B-1----:R-:W-:Y:S02]  /*8880*/  @!P1 LOP3.LUT R13, R4, 0xfffffffe, RZ, 0xc0, !PT ;  /* 0xfffffffe040d9812 */ /* 0x002fe400078ec0ff */
[----:B------:R-:W-:Y:S02]  /*8890*/  @!P2 LOP3.LUT R15, R20, 0xfffffffe, RZ, 0xc0, !PT ;  /* 0xfffffffe140fa812 */ /* 0x000fe400078ec0ff */
[----:B--2---:R-:W-:Y:S01]  /*88a0*/  @!P3 LOP3.LUT R17, R21, 0xfffffffe, RZ, 0xc0, !PT ;  /* 0xfffffffe1511b812 */ /* 0x004fe200078ec0ff */
[--C-:B------:R-:W-:Y:S01]  /*88b0*/  @!P1 IMAD.WIDE R12, R13, 0x4, R6.reuse ;  /* 0x000000040d0c9825 */ /* 0x100fe200078e0206 */
[----:B0-----:R-:W-:Y:S02]  /*88c0*/  @!P4 LOP3.LUT R19, R14, 0xfffffffe, RZ, 0xc0, !PT ;  /* 0xfffffffe0e13c812 */ /* 0x001fe400078ec0ff */
[----:B------:R-:W-:Y:S01]  /*88d0*/  @!P5 LOP3.LUT R21, R10, 0xfffffffe, RZ, 0xc0, !PT ;  /* 0xfffffffe0a15d812 */ /* 0x000fe200078ec0ff */
[----:B------:R-:W-:Y:S01]  /*88e0*/  @!P2 IMAD.WIDE R14, R15, 0x4, R6 ;  /* 0x000000040f0ea825 */ /* 0x000fe200078e0206 */
[----:B------:R-:W-:-:S03]  /*88f0*/  @!P6 LOP3.LUT R23, R11, 0xfffffffe, RZ, 0xc0, !PT ;  /* 0xfffffffe0b17e812 */ /* 0x000fc600078ec0ff */
        /* <DEDUP_REMOVED lines=12> */
.L_x_214:
[----:B------:R-:W-:Y:S05]  /*89c0*/  BSYNC B0 ;  /* 0x0000000000007941 */ /* 0x000fea0003800000 */
.L_x_213:
        /* <DEDUP_REMOVED lines=8> */
[----:B-1----:R-:W-:Y:S01]  /*8a50*/  VIADD R10, R0, 0x18 ;  /* 0x00000018000a7836 */ /* 0x002fe20000000000 */
[----:B------:R-:W-:Y:S01]  /*8a60*/  ISETP.GE.AND P1, PT, R4, UR4, PT ;  /* 0x0000000404007c0c */ /* 0x000fe2000bf26270 */
[C---:B------:R-:W-:Y:S01]  /*8a70*/  VIADD R12, R0.reuse, 0x28 ;  /* 0x00000028000c7836 */ /* 0x040fe20000000000 */
[----:B------:R-:W-:Y:S01]  /*8a80*/  ISETP.GE.AND P2, PT, R5, UR4, PT ;  /* 0x0000000405007c0c */ /* 0x000fe2000bf46270 */
[C---:B------:R-:W-:Y:S01]  /*8a90*/  VIADD R13, R0.reuse, 0x30 ;  /* 0x00000030000d7836 */ /* 0x040fe20000000000 */
[C---:B------:R-:W-:Y:S01]  /*8aa0*/  IADD3 R11, R0.reuse, 0x20, RZ ;  /* 0x00000020000b7810 */ /* 0x040fe20007ffe0ff */
[----:B------:R-:W-:Y:S01]  /*8ab0*/  VIADD R14, R0, 0x38 ;  /* 0x00000038000e7836 */ /* 0x000fe20000000000 */
        /* <DEDUP_REMOVED lines=8> */
[----:B------:R-:W-:-:S02]  /*8b40*/  @!P1 LEA.HI R4, R4, R4, RZ, 0x1 ;  /* 0x0000000404049211 */ /* 0x000fc400078f08ff */
[----:B------:R-:W-:Y:S02]  /*8b50*/  @!P2 LEA.HI R5, R5, R5, RZ, 0x1 ;  /* 0x000000050505a211 */ /* 0x000fe400078f08ff */
[----:B0-----:R-:W-:Y:S02]  /*8b60*/  @!P1 LOP3.LUT R7, R4, 0xfffffffe, RZ, 0xc0, !PT ;  /* 0xfffffffe04079812 */ /* 0x001fe400078ec0ff */
[----:B------:R-:W-:Y:S01]  /*8b70*/  @!P2 LOP3.LUT R9, R5, 0xfffffffe, RZ, 0xc0, !PT ;  /* 0xfffffffe0509a812 */ /* 0x000fe200078ec0ff */
[--C-:B---3--:R-:W-:Y:S01]  /*8b80*/  @!P0 IMAD.WIDE R4, R0, 0x4, R2.reuse ;  /* 0x0000000400048825 */ /* 0x108fe200078e0202 */
[----:B------:R-:W-:Y:S02]  /*8b90*/  ISETP.GE.AND P4, PT, R16, UR4, PT ;  /* 0x0000000410007c0c */ /* 0x000fe4000bf86270 */
[----:B------:R-:W-:Y:S01]  /*8ba0*/  @!P5 LEA.HI R10, R10, R10, RZ, 0x1 ;  /* 0x0000000a0a0ad211 */ /* 0x000fe200078f08ff */
        /* <DEDUP_REMOVED lines=18> */
[----:B--2---:R-:W-:Y:S01]  /*8cd0*/  @!P0 LOP3.LUT R9, R12, 0xfffffffe, RZ, 0xc0, !PT ;  /* 0xfffffffe0c098812 */ /* 0x004fe200078ec0ff */
[----:B------:R0:W-:Y:S01]  /*8ce0*/  @!P5 ST.E.64 desc[UR36][R4.64], R38 ;  /* 0x000000260400d985 */ /* 0x0001e2000c101b24 */
[----:B------:R-:W-:-:S02]  /*8cf0*/  @!P1 LOP3.LUT R13, R13, 0xfffffffe, RZ, 0xc0, !PT ;  /* 0xfffffffe0d0d9812 */ /* 0x000fc400078ec0ff */
[----:B------:R-:W-:Y:S01]  /*8d00*/  @!P2 LOP3.LUT R11, R14, 0xfffffffe, RZ, 0xc0, !PT ;  /* 0xfffffffe0e0ba812 */ /* 0x000fe200078ec0ff */
[----:B------:R1:W-:Y:S01]  /*8d10*/  @!P6 ST.E.64 desc[UR36][R6.64], R42 ;  /* 0x0000002a0600e985 */ /* 0x0003e2000c101b24 */
[----:B------:R-:W-:Y:S01]  /*8d20*/  @!P3 LOP3.LUT R15, R15, 0xfffffffe, RZ, 0xc0, !PT ;  /* 0xfffffffe0f0fb812 */ /* 0x000fe200078ec0ff */
[----:B------:R-:W-:Y:S01]  /*8d30*/  VIADD R14, R0, 0x60 ;  /* 0x00000060000e7836 */ /* 0x000fe20000000000 */
[----:B------:R-:W-:Y:S02]  /*8d40*/  @!P4 LOP3.LUT R17, R16, 0xfffffffe, RZ, 0xc0, !PT ;  /* 0xfffffffe1011c812 */ /* 0x000fe400078ec0ff */
[----:B------:R-:W-:Y:S02]  /*8d50*/  ISETP.GE.AND P5, PT, R18, UR4, PT ;  /* 0x0000000412007c0c */ /* 0x000fe4000bfa6270 */
[----:B------:R-:W-:Y:S02]  /*8d60*/  ISETP.GE.AND P6, PT, R19, UR4, PT ;  /* 0x0000000413007c0c */ /* 0x000fe4000bfc6270 */
[----:B------:R-:W-:Y:S01]  /*8d70*/  IADD3 R16, R0, 0x70, RZ ;  /* 0x0000007000107810 */ /* 0x000fe20007ffe0ff */
[----:B0-----:R-:W-:-:S04]  /*8d80*/  @!P0 IMAD.WIDE R4, R9, 0x4, R2 ;  /* 0x0000000409048825 */ /* 0x001fc800078e0202 */
        /* <DEDUP_REMOVED lines=11> */
[----:B------:R-:W-:Y:S02]  /*8e40*/  @!P6 LEA.HI R19, R19, R19, RZ, 0x1 ;  /* 0x000000131313e211 */ /* 0x000fe400078f08ff */
[C---:B------:R-:W-:Y:S01]  /*8e50*/  VIADD R15, R0.reuse, 0x68 ;  /* 0x00000068000f7836 */ /* 0x040fe20000000000 */
[----:B------:R4:W-:Y:S01]  /*8e60*/  @!P4 ST.E.64 desc[UR36][R12.64], R62 ;  /* 0x0000003e0c00c985 */ /* 0x0009e2000c101b24 */
[----:B------:R-:W-:Y:S01]  /*8e70*/  VIADD R17, R0, 0x78 ;  /* 0x0000007800117836 */ /* 0x000fe20000000000 */
[----:B------:R-:W-:Y:S02]  /*8e80*/  ISETP.GE.AND P4, PT, R14, UR4, PT ;  /* 0x000000040e007c0c */ /* 0x000fe4000bf86270 */
[----:B------:R-:W-:Y:S02]  /*8e90*/  ISETP.GE.AND P3, PT, R15, UR4, PT ;  /* 0x000000040f007c0c */ /* 0x000fe4000bf66270 */
[----:B------:R-:W-:-:S02]  /*8ea0*/  ISETP.GE.AND P1, PT, R17, UR4, PT ;  /* 0x0000000411007c0c */ /* 0x000fc4000bf26270 */
[----:B0-----:R-:W-:Y:S01]  /*8eb0*/  @!P5 LOP3.LUT R5, R18, 0xfffffffe, RZ, 0xc0, !PT ;  /* 0xfffffffe1205d812 */ /* 0x001fe200078ec0ff */
[C---:B------:R-:W-:Y:S01]  /*8ec0*/  VIADD R18, R0.reuse, 0x88 ;  /* 0x0000008800127836 */ /* 0x040fe20000000000 */
        /* <DEDUP_REMOVED lines=12> */
[----:B------:R-:W-:Y:S02]  /*8f90*/  @!P3 LOP3.LUT R15, R15, 0xfffffffe, RZ, 0xc0, !PT ;  /* 0xfffffffe0f0fb812 */ /* 0x000fe400078ec0ff */
[----:B---3--:R-:W-:Y:S01]  /*8fa0*/  @!P2 LOP3.LUT R11, R16, 0xfffffffe, RZ, 0xc0, !PT ;  /* 0xfffffffe100ba812 */ /* 0x008fe200078ec0ff */
[----:B------:R-:W-:Y:S01]  /*8fb0*/  VIADD R16, R0, 0xa8 ;  /* 0x000000a800107836 */ /* 0x000fe20000000000 */
[----:B------:R-:W-:Y:S02]  /*8fc0*/  @!P1 LOP3.LUT R17, R17, 0xfffffffe, RZ, 0xc0, !PT ;  /* 0xfffffffe11119812 */ /* 0x000fe400078ec0ff */
[----:B----4-:R-:W-:Y:S01]  /*8fd0*/  @!P0 LOP3.LUT R13, R20, 0xfffffffe, RZ, 0xc0, !PT ;  /* 0xfffffffe140d8812 */ /* 0x010fe200078ec0ff */
[----:B------:R-:W-:Y:S01]  /*8fe0*/  VIADD R20, R0, 0xb8 ;  /* 0x000000b800147836 */ /* 0x000fe20000000000 */
[----:B------:R-:W-:Y:S01]  /*8ff0*/  ISETP.GE.AND P6, PT, R18, UR4, PT ;  /* 0x0000000412007c0c */ /* 0x000fe2000bfc6270 */
[----:B0-----:R-:W-:Y:S01]  /*9000*/  @!P4 IMAD.WIDE R4, R9, 0x4, R2 ;  /* 0x000000040904c825 */ /* 0x001fe200078e0202 */
[----:B------:R-:W-:-:S02]  /*9010*/  ISETP.GE.AND P5, PT, R19, UR4, PT ;  /* 0x0000000413007c0c */ /* 0x000fc4000bfa6270 */
[----:B------:R-:W-:Y:S01]  /*9020*/  IADD3 R14, R0, 0x98, RZ ;  /* 0x00000098000e7810 */ /* 0x000fe20007ffe0ff */
        /* <DEDUP_REMOVED lines=43> */
[----:B------:R-:W-:Y:S02]  /*92e0*/  ISETP.GE.AND P0, PT, R14, UR4, PT ;  /* 0x000000040e007c0c */ /* 0x000fe4000bf06270 */
[--C-:B------:R-:W-:Y:S01]  /*92f0*/  @!P3 IMAD.WIDE R8, R11, 0x4, R2.reuse ;  /* 0x000000040b08b825 */ /* 0x100fe200078e0202 */
[----:B------:R1:W-:Y:S03]  /*9300*/  @!P4 ST.E.64 desc[UR36][R6.64], R106 ;  /* 0x0000006a0600c985 */ /* 0x0003e6000c101b24 */
[----:B------:R-:W-:Y:S01]  /*9310*/  @!P2 IMAD.WIDE R10, R17, 0x4, R2 ;  /* 0x00000004110aa825 */ /* 0x000fe200078e0202 */
[----:B------:R2:W-:Y:S01]  /*9320*/  @!P3 ST.E.64 desc[UR36][R8.64], R110 ;  /* 0x0000006e0800b985 */ /* 0x0005e2000c101b24 */
[----:B------:R-:W-:-:S02]  /*9330*/  IADD3 R17, R0, 0xe8, RZ ;  /* 0x000000e800117810 */ /* 0x000fc40007ffe0ff */
[----:B------:R-:W-:Y:S01]  /*9340*/  @!P1 IMAD.WIDE R12, R13, 0x4, R2 ;  /* 0x000000040d0c9825 */ /* 0x000fe200078e0202 */
[----:B------:R3:W-:Y:S01]  /*9350*/  @!P2 ST.E.64 desc[UR36][R10.64], R114 ;  /* 0x000000720a00a985 */ /* 0x0007e2000c101b24 */
[----:B------:R-:W-:Y:S02]  /*9360*/  ISETP.GE.AND P2, PT, R16, UR4, PT ;  /* 0x0000000410007c0c */ /* 0x000fe4000bf46270 */
[C---:B------:R-:W-:Y:S01]  /*9370*/  VIADD R15, R0.reuse, 0xd8 ;  /* 0x000000d8000f7836 */ /* 0x040fe20000000000 */
[----:B------:R4:W-:Y:S01]  /*9380*/  @!P1 ST.E.64 desc[UR36][R12.64], R118 ;  /* 0x000000760c009985 */ /* 0x0009e2000c101b24 */
[C---:B------:R-:W-:Y:S01]  /*9390*/  VIADD R20, R0.reuse, 0xf0 ;  /* 0x000000f000147836 */ /* 0x040fe20000000000 */
        /* <DEDUP_REMOVED lines=35> */
[----:B--2---:R-:W-:-:S05]  /*95d0*/  LOP3.LUT R5, R0, 0xfffffffe, RZ, 0xc0, !PT ;  /* 0xfffffffe00057812 */ /* 0x004fca00078ec0ff */
[----:B------:R-:W-:-:S05]  /*95e0*/  IMAD.WIDE R2, R5, 0x4, R2 ;  /* 0x0000000405027825 */ /* 0x000fca00078e0202 */
[----:B------:R0:W-:Y:S01]  /*95f0*/  ST.E.64 desc[UR36][R2.64], R150 ;  /* 0x0000009602007985 */ /* 0x0001e2000c101b24 */
[----:B------:R-:W-:Y:S05]  /*9600*/  BRA `(.L_x_184) ;  /* 0x0000004800287947 */ /* 0x000fea0003800000 */
.L_x_212:
[----:B------:R-:W0:Y:S02]  /*9610*/  S2R R0, SR_TID.X ;  /* 0x0000000000007919 */ /* 0x000e240000002100 */
[----:B0-----:R-:W-:-:S05]  /*9620*/  VIADD R2, R0, 0xffffff80 ;  /* 0xffffff8000027836 */ /* 0x001fca0000000000 */
[----:B------:R-:W-:-:S13]  /*9630*/  ISETP.GT.AND P0, PT, R2, 0x7f, PT ;  /* 0x0000007f0200780c */ /* 0x000fda0003f04270 */
[----:B------:R-:W-:Y:S05]  /*9640*/  @P0 BRA `(.L_x_184) ;  /* 0x0000004800180947 */ /* 0x000fea0003800000 */
[----:B------:R-:W0:Y:S01]  /*9650*/  S2R R3, SR_CTAID.X ;  /* 0x0000000000037919 */ /* 0x000e220000002500 */
[----:B------:R-:W1:Y:S01]  /*9660*/  LDC R6, c[0x0][0xce8] ;  /* 0x00033a00ff067b82 */ /* 0x000e620000000800 */
[----:B------:R-:W-:Y:S01]  /*9670*/  ULDC UR4, c[0x0][0xb88] ;  /* 0x0002e20000047ab9 */ /* 0x000fe20000000800 */
[----:B0-----:R-:W-:Y:S02]  /*9680*/  IMAD R0, R3, 0x80, R0 ;  /* 0x0000008003007824 */ /* 0x001fe400078e0200 */
[----:B-1----:R-:W-:-:S03]  /*9690*/  IMAD R3, R6, UR4, RZ ;  /* 0x0000000406037c24 */ /* 0x002fc6000f8e02ff */
[----:B------:R-:W-:-:S04]  /*96a0*/  IADD3 R0, R0, -0x80, RZ ;  /* 0xffffff8000007810 */ /* 0x000fc80007ffe0ff */
[----:B------:R-:W-:-:S13]  /*96b0*/  ISETP.GE.AND P0, PT, R0, R3, PT ;  /* 0x000000030000720c */ /* 0x000fda0003f06270 */
[----:B------:R-:W-:Y:S05]  /*96c0*/  @P0 BRA `(.L_x_184) ;  /* 0x0000004400f80947 */ /* 0x000fea0003800000 */
[----:B------:R-:W2:Y:S01]  /*96d0*/  LDL R4, [R1+0x4] ;  /* 0x0000040001047983 */ /* 0x000ea20000100800 */
[----:B------:R-:W-:Y:S01]  /*96e0*/  ISETP.NE.AND P0, PT, R6, 0x1, PT ;  /* 0x000000010600780c */ /* 0x000fe20003f05270 */
[----:B------:R-:W-:Y:S01]  /*96f0*/  S2UR UR7, SR_CTAID.Z ;  /* 0x00000000000779c3 */ /* 0x000fe20000002700 */
[----:B------:R-:W-:Y:S01]  /*9700*/  ULDC.64 UR8, c[0x0][0xcd0] ;  /* 0x0003340000087ab9 */ /* 0x000fe20000000a00 */
[----:B------:R-:W-:-:S06]  /*9710*/  IMAD.MOV.U32 R5, RZ, RZ, R0 ;  /* 0x000000ffff057224 */ /* 0x000fcc00078e0000 */
[----:B------:R-:W0:Y:S08]  /*9720*/  LDC.64 R10, c[0x0][0xcd8] ;  /* 0x00033600ff0a7b82 */ /* 0x000e300000000a00 */
[----:B------:R-:W1:Y:S08]  /*9730*/  @P0 LDC R7, c[0x0][0xcec] ;  /* 0x00033b00ff070b82 */ /* 0x000e700000000800 */
[----:B------:R-:W3:Y:S08]  /*9740*/  @P0 LDC R9, c[0x0][0xcf0] ;  /* 0x00033c00ff090b82 */ /* 0x000ef00000000800 */
[----:B------:R-:W4:Y:S08]  /*9750*/  S2UR UR10, SR_CTAID.Y ;  /* 0x00000000000a79c3 */ /* 0x000f300000002600 */
[----:B------:R-:W4:Y:S01]  /*9760*/  LDC R8, c[0x0][0xd50] ;  /* 0x00035400ff087b82 */ /* 0x000f220000000800 */
[----:B--2---:R-:W-:Y:S01]  /*9770*/  R2UR UR11, R4 ;  /* 0x00000000040b72ca */ /* 0x004fe200000e0000 */
[----:B-1----:R-:W-:-:S05]  /*9780*/  @P0 IMAD.HI.U32 R4, R0, R7, RZ ;  /* 0x0000000700040227 */ /* 0x002fca00078e00ff */
[----:B---3--:R-:W-:-:S07]  /*9790*/  @P0 SHF.R.U32.HI R5, RZ, R9, R4 ;  /* 0x00000009ff050219 */ /* 0x008fce0000011604 */
[----:B------:R-:W-:Y:S02]  /*97a0*/  USHF.R.S32.HI UR6, URZ, 0x1f, UR11 ;  /* 0x0000001f3f067899 */ /* 0x000fe4000801140b */
[----:B------:R-:W-:Y:S01]  /*97b0*/  IMAD R7, RZ, RZ, -UR11 ;  /* 0x8000000bff077e24 */ /* 0x000fe2000f8e02ff */
[----:B------:R-:W-:Y:S02]  /*97c0*/  UIMAD.WIDE.U32 UR4, UR11, UR8, URZ ;  /* 0x000000080b0472a5 */ /* 0x000fe4000f8e003f */
[----:B------:R-:W-:Y:S01]  /*97d0*/  UIMAD UR6, UR6, UR8, URZ ;  /* 0x00000008060672a4 */ /* 0x000fe2000f8e023f */
[----:B----4-:R-:W-:Y:S01]  /*97e0*/  IMAD R9, R8, R7, UR10 ;  /* 0x0000000a08097e24 */ /* 0x010fe2000f8e0207 */
[----:B------:R-:W-:Y:S01]  /*97f0*/  USHF.R.S32.HI UR8, URZ, 0x1f, UR7 ;  /* 0x0000001f3f087899 */ /* 0x000fe20008011407 */
[----:B------:R-:W-:Y:S01]  /*9800*/  IMAD.MOV R7, RZ, RZ, -R5 ;  /* 0x000000ffff077224 */ /* 0x000fe200078e0a05 */
[----:B------:R-:W-:Y:S01]  /*9810*/  UIMAD UR6, UR11, UR9, UR6 ;  /* 0x000000090b0672a4 */ /* 0x000fe2000f8e0206 */
[----:B------:R-:W-:Y:S01]  /*9820*/  IMAD.U32 R3, RZ, RZ, UR5 ;  /* 0x00000005ff037e24 */ /* 0x000fe2000f8e00ff */
[----:B------:R-:W-:Y:S01]  /*9830*/  SHF.R.S32.HI R4, RZ, 0x1f, R9 ;  /* 0x0000001fff047819 */ /* 0x000fe20000011409 */
[----:B------:R-:W-:Y:S01]  /*9840*/  IMAD.U32 R2, RZ, RZ, UR4 ;  /* 0x00000004ff027e24 */ /* 0x000fe2000f8e00ff */
[----:B------:R-:W-:Y:S01]  /*9850*/  UIADD3 UR6, UR5, UR6, URZ ;  /* 0x0000000605067290 */ /* 0x000fe2000fffe03f */
[----:B0-----:R-:W-:-:S02]  /*9860*/  IMAD R12, R10, UR8, RZ ;  /* 0x000000080a0c7c24 */ /* 0x001fc4000f8e02ff */
[----:B------:R-:W-:Y:S01]  /*9870*/  ULDC.64 UR4, c[0x0][0xce0] ;  /* 0x0003380000047ab9 */ /* 0x000fe20000000a00 */
[----:B------:R-:W-:Y:S02]  /*9880*/  IMAD R7, R6, R7, R0 ;  /* 0x0000000706077224 */ /* 0x000fe400078e0200 */
[----:B------:R-:W-:Y:S01]  /*9890*/  MOV R3, UR6 ;  /* 0x0000000600037c02 */ /* 0x000fe20008000f00 */
[----:B------:R-:W-:Y:S02]  /*98a0*/  IMAD R11, R11, UR7, R12 ;  /* 0x000000070b0b7c24 */ /* 0x000fe4000f8e020c */
[----:B------:R-:W-:Y:S01]  /*98b0*/  IMAD R4, R4, UR4, RZ ;  /* 0x0000000404047c24 */ /* 0x000fe2000f8e02ff */
[----:B------:R-:W-:Y:S01]  /*98c0*/  SHF.R.S32.HI R0, RZ, 0x1f, R7 ;  /* 0x0000001fff007819 */ /* 0x000fe20000011407 */
[----:B------:R-:W-:-:S04]  /*98d0*/  IMAD.WIDE.U32 R2, R10, UR7, R2 ;  /* 0x000000070a027c25 */ /* 0x000fc8000f8e0002 */
[----:B------:R-:W-:Y:S02]  /*98e0*/  IMAD.IADD R3, R11, 0x1, R3 ;  /* 0x000000010b037824 */ /* 0x000fe400078e0203 */
[C---:B------:R-:W-:Y:S02]  /*98f0*/  IMAD R4, R9.reuse, UR5, R4 ;  /* 0x0000000509047c24 */ /* 0x040fe4000f8e0204 */
[----:B------:R-:W-:Y:S01]  /*9900*/  IMAD.WIDE.U32 R2, R9, UR4, R2 ;  /* 0x0000000409027c25 */ /* 0x000fe2000f8e0002 */
[----:B------:R-:W-:Y:S01]  /*9910*/  SHF.R.S32.HI R9, RZ, 0x1f, R5 ;  /* 0x0000001fff097819 */ /* 0x000fe20000011405 */
[----:B------:R-:W-:Y:S02]  /*9920*/  ULDC.64 UR4, c[0x0][0xcc8] ;  /* 0x0003320000047ab9 */ /* 0x000fe40000000a00 */
[----:B------:R-:W-:Y:S01]  /*9930*/  IMAD R0, R0, UR4, RZ ;  /* 0x0000000400007c24 */ /* 0x000fe2000f8e02ff */
[----:B------:R-:W-:-:S03]  /*9940*/  IADD3 R2, P0, R5, R2, RZ ;  /* 0x0000000205027210 */ /* 0x000fc60007f1e0ff */
[----:B------:R-:W-:Y:S01]  /*9950*/  IMAD R5, R7, UR5, R0 ;  /* 0x0000000507057c24 */ /* 0x000fe2000f8e0200 */
[----:B------:R-:W-:-:S03]  /*9960*/  IADD3.X R3, R9, R3, R4, P0, !PT ;  /* 0x0000000309037210 */ /* 0x000fc600007fe404 */
        /* <DEDUP_REMOVED lines=8> */
.L_x_182:
[----:B------:R-:W-:-:S08]  /*99f0*/  NOP ;  /* 0x0000000000007918 */ /* 0x000fd00000000000 */
[----:B0-----:R-:W0:-:S00]  /*9a00*/  USETMAXREG.DEALLOC.CTAPOOL 0x28 ;  /* 0x00000028000079c8 */ /* 0x001e0000080e0500 */
[----:B0-----:R-:W-:-:S06]  /*9a10*/  LOP3.LUT R18, R0, 0x3, RZ, 0xc0, !PT ;  /* 0x0000000300127812 */ /* 0x001fcc00078ec0ff */
[----:B------:R-:W0:Y:S01]  /*9a20*/  S2UR UR6, SR_CTAID.Y ;  /* 0x00000000000679c3 */ /* 0x000e220000002600 */
[----:B------:R-:W1:Y:S07]  /*9a30*/  SHFL.IDX PT, R0, R18, RZ, 0x1f ;  /* 0x00001fff12007589 */ /* 0x000e6e00000e0000 */
[----:B------:R-:W2:Y:S01]  /*9a40*/  S2UR UR43, SR_CTAID.Z ;  /* 0x00000000002b79c3 */ /* 0x000ea20000002700 */
[----:B-1----:R-:W-:-:S13]  /*9a50*/  ISETP.NE.AND P0, PT, R0, RZ, PT ;  /* 0x000000ff0000720c */ /* 0x002fda0003f05270 */
[----:B0-2---:R-:W-:Y:S05]  /*9a60*/  @!P0 BRA `(.L_x_215) ;  /* 0x0000000000288947 */ /* 0x005fea0003800000 */
        /* <DEDUP_REMOVED lines=10> */
.L_x_215:
[----:B------:R-:W-:Y:S01]  /*9b10*/  ULDC UR7, c[0x0][0xd50] ;  /* 0x0003540000077ab9 */ /* 0x000fe20000000800 */
[----:B------:R-:W-:Y:S01]  /*9b20*/  UMOV UR39, UR6 ;  /* 0x0000000600277c82 */ /* 0x000fe20008000000 */
[----:B------:R-:W-:-:S11]  /*9b30*/  UISETP.NE.AND UP0, UPT, UR7, 0x1, UPT ;  /* 0x000000010700788c */ /* 0x000fd6000bf05270 */
[----:B------:R-:W-:Y:S01]  /*9b40*/  @UP0 ULDC UR4, c[0x0][0xd54] ;  /* 0x0003550000040ab9 */ /* 0x000fe20000000800 */
[----:B------:R-:W-:Y:S01]  /*9b50*/  @UP0 ULDC UR8, c[0x0][0xd58] ;  /* 0x0003560000080ab9 */ /* 0x000fe20000000800 */
[----:B------:R-:W-:-:S04]  /*9b60*/  UIMAD.WIDE.U32 UR4, UR6, UR4, URZ ;  /* 0x00000004060472a5 */ /* 0x000fc8000f8e003f */
[----:B------:R-:W-:-:S12]  /*9b70*/  @UP0 USHF.R.U32.HI UR39, URZ, UR8, UR5 ;  /* 0x000000083f270299 */ /* 0x000fd80008011605 */
.L_x_216:
[----:B------:R-:W-:Y:S01]  /*9b80*/  ISETP.LE.AND P0, PT, RZ, UR43, PT ;  /* 0x0000002bff007c0c */ /* 0x000fe2000bf03270 */
[----:B------:R-:W-:Y:S01]  /*9b90*/  UIADD3 UR4, -UR39, URZ, URZ ;  /* 0x0000003f27047290 */ /* 0x000fe2000fffe13f */
[----:B------:R-:W-:Y:S01]  /*9ba0*/  IMAD.MOV.U32 R26, RZ, RZ, 0x1 ;  /* 0x00000001ff1a7424 */ /* 0x000fe200078e00ff */
[----:B------:R-:W-:Y:S01]  /*9bb0*/  MOV R6, 0x1 ;  /* 0x0000000100067802 */ /* 0x000fe20000000f00 */
[----:B------:R-:W-:Y:S01]  /*9bc0*/  IMAD.MOV.U32 R17, RZ, RZ, RZ ;  /* 0x000000ffff117224 */ /* 0x000fe200078e00ff */
[----:B------:R-:W-:-:S08]  /*9bd0*/  UIMAD UR6, UR7, UR4, UR6 ;  /* 0x00000004070672a4 */ /* 0x000fd0000f8e0206 */
[----:B------:R-:W-:Y:S05]  /*9be0*/  @!P0 BRA `(.L_x_217) ;  /* 0x0000003c00e08947 */ /* 0x000fea0003800000 */
[----:B------:R-:W-:Y:S01]  /*9bf0*/  ULDC.64 UR4, c[0x0][0xb20] ;  /* 0x0002c80000047ab9 */ /* 0x000fe20000000a00 */
[----:B------:R-:W-:Y:S01]  /*9c00*/  ULDC UR41, c[0x0][0x2f0] ;  /* 0x0000bc0000297ab9 */ /* 0x000fe20000000800 */
[----:B------:R-:W-:Y:S01]  /*9c10*/  UISETP.NE.U32.AND UP0, UPT, UR4, URZ, UPT ;  /* 0x0000003f0400728c */ /* 0x000fe2000bf05070 */
[----:B------:R-:W-:-:S03]  /*9c20*/  IMAD.MOV.U32 R24, RZ, RZ, RZ ;  /* 0x000000ffff187224 */ /* 0x000fc600078e00ff */
[----:B------:R-:W-:-:S06]  /*9c30*/  UISETP.NE.AND.EX UP0, UPT, UR5, URZ, UPT, UP0 ;  /* 0x0000003f0500728c */ /* 0x000fcc000bf05300 */
[----:B------:R-:W-:-:S05]  /*9c40*/  PLOP3.LUT P0, PT, PT, PT, UP0, 0x80, 0x0 ;  /* 0x000000000000781c */ /* 0x000fca0003f0f008 */
[----:B------:R-:W-:Y:S02]  /*9c50*/  @UP0 ULDC.64 UR4, c[0x0][0xb20] ;  /* 0x0002c80000040ab9 */ /* 0x000fe40000000a00 */
[----:B------:R-:W-:-:S06]  /*9c60*/  @UP0 UIMAD.WIDE UR4, UR43, 0x4, UR4 ;  /* 0x000000042b0408a5 */ /* 0x000fcc000f8e0204 */
[----:B------:R-:W-:Y:S02]  /*9c70*/  IMAD.U32 R2, RZ, RZ, UR4 ;  /* 0x00000004ff027e24 */ /* 0x000fe4000f8e00ff */
[----:B------:R-:W-:Y:S01]  /*9c80*/  IMAD.U32 R3, RZ, RZ, UR5 ;  /* 0x00000005ff037e24 */ /* 0x000fe2000f8e00ff */
[----:B------:R-:W-:Y:S02]  /*9c90*/  ULDC.64 UR4, c[0x0][0x418] ;  /* 0x0001060000047ab9 */ /* 0x000fe40000000a00 */
[----:B------:R-:W-:Y:S01]  /*9ca0*/  UISETP.NE.U32.AND UP0, UPT, UR4, URZ, UPT ;  /* 0x0000003f0400728c */ /* 0x000fe2000bf05070 */
[----:B------:R-:W0:Y:S02]  /*9cb0*/  S2R R36, SR_CTAID.X ;  /* 0x0000000000247919 */ /* 0x000e240000002500 */
[----:B------:R-:W-:Y:S01]  /*9cc0*/  ULDC UR4, c[0x0][0x424] ;  /* 0x0001090000047ab9 */ /* 0x000fe20000000800 */
[----:B------:R-:W-:Y:S01]  /*9cd0*/  UISETP.NE.AND.EX UP0, UPT, UR5, URZ, UPT, UP0 ;  /* 0x0000003f0500728c */ /* 0x000fe2000bf05300 */
[----:B------:R1:W5:Y:S01]  /*9ce0*/  @P0 LDG.E R24, desc[UR36][R2.64] ;  /* 0x0000002402180981 */ /* 0x000362000c1e1900 */
[----:B------:R-:W-:-:S02]  /*9cf0*/  ULOP3.LUT UR44, UR6, 0xffff, URZ, 0xc0, !UPT ;  /* 0x0000ffff062c7892 */ /* 0x000fc4000f8ec03f */
[----:B------:R-:W-:Y:S01]  /*9d00*/  USEL UR4, UR4, 0x1, UP0 ;  /* 0x0000000104047887 */ /* 0x000fe20008000000 */
[----:B------:R-:W-:-:S03]  /*9d10*/  UMOV UR38, URZ ;  /* 0x0000003f00267c82 */ /* 0x000fc60008000000 */
[----:B------:R-:W-:-:S04]  /*9d20*/  UIMAD UR41, UR4, UR41, URZ ;  /* 0x00000029042972a4 */ /* 0x000fc8000f8e023f */
[----:B------:R-:W-:Y:S02]  /*9d30*/  UISETP.GE.AND UP0, UPT, UR41, 0x1, UPT ;  /* 0x000000012900788c */ /* 0x000fe4000bf06270 */
[----:B------:R-:W-:-:S04]  /*9d40*/  UIADD3 UR4, UR41, 0x5f, URZ ;  /* 0x0000005f29047890 */ /* 0x000fc8000fffe03f */
[----:B------:R-:W-:Y:S01]  /*9d50*/  PLOP3.LUT P0, PT, PT, PT, UP0, 0x80, 0x0 ;  /* 0x000000000000781c */ /* 0x000fe20003f0f008 */
[----:B------:R-:W-:-:S04]  /*9d60*/  UIMAD.WIDE UR4, UR4, 0x2aaaaaab, URZ ;  /* 0x2aaaaaab040478a5 */ /* 0x000fc8000f8e023f */
[----:B------:R-:W-:-:S04]  /*9d70*/  USHF.R.U32.HI UR40, URZ, 0x1f, UR5 ;  /* 0x0000001f3f287899 */ /* 0x000fc80008011605 */
        /* <DEDUP_REMOVED lines=35> */
.L_x_218:
[----:B------:R-:W-:Y:S02]  /*9fb0*/  UIMAD UR46, UR44, UR38, URZ ;  /* 0x000000262c2e72a4 */ /* 0x000fe4000f8e023f */
[----:B------:R-:W-:Y:S01]  /*9fc0*/  IMAD.U32 R3, RZ, RZ, UR38 ;  /* 0x00000026ff037e24 */ /* 0x000fe2000f8e00ff */
[----:B------:R-:W-:Y:S01]  /*9fd0*/  MOV R17, RZ ;  /* 0x000000ff00117202 */ /* 0x000fe20000000f00 */
[----:B------:R-:W-:Y:S02]  /*9fe0*/  IMAD.MOV.U32 R6, RZ, RZ, 0x1 ;  /* 0x00000001ff067424 */ /* 0x000fe400078e00ff */
[----:B------:R-:W-:-:S05]  /*9ff0*/  IMAD.U32 R0, RZ, RZ, UR46 ;  /* 0x0000002eff007e24 */ /* 0x000fca000f8e00ff */
        /* <DEDUP_REMOVED lines=15> */
[----:B------:R-:W-:Y:S01]  /*a0f0*/  IMAD.U32 R4, RZ, RZ, UR4 ;  /* 0x00000004ff047e24 */ /* 0x000fe2000f8e00ff */
[----:B------:R-:W-:Y:S01]  /*a100*/  MOV R6, UR6 ;  /* 0x0000000600067c02 */ /* 0x000fe20008000f00 */
[----:B------:R-:W-:Y:S01]  /*a110*/  IMAD.U32 R5, RZ, RZ, UR5 ;  /* 0x00000005ff057e24 */ /* 0x000fe2000f8e00ff */
[----:B------:R-:W0:Y:S01]  /*a120*/  LDC.64 R2, c[0x4][R2] ;  /* 0x0100000002027b82 */ /* 0x000e220000000a00 */
[----:B------:R-:W-:Y:S01]  /*a130*/  ULDC.64 UR4, c[0x4][0x8] ;  /* 0x0100020000047ab9 */ /* 0x000fe20000000a00 */
[----:B------:R-:W-:Y:S01]  /*a140*/  IMAD.U32 R7, RZ, RZ, UR7 ;  /* 0x00000007ff077e24 */ /* 0x000fe2000f8e00ff */
[----:B------:R-:W-:Y:S01]  /*a150*/  MOV R8, 0x70 ;  /* 0x0000007000087802 */ /* 0x000fe20000000f00 */
[----:B------:R-:W-:-:S02]  /*a160*/  IMAD.U32 R10, RZ, RZ, UR4 ;  /* 0x00000004ff0a7e24 */ /* 0x000fc4000f8e00ff */
[----:B------:R-:W-:Y:S02]  /*a170*/  IMAD.U32 R11, RZ, RZ, UR5 ;  /* 0x00000005ff0b7e24 */ /* 0x000fe4000f8e00ff */
[----:B------:R-:W-:Y:S02]  /*a180*/  IMAD.MOV.U32 R12, RZ, RZ, 0x1 ;  /* 0x00000001ff0c7424 */ /* 0x000fe400078e00ff */
[----:B------:R-:W-:-:S07]  /*a190*/  IMAD.MOV.U32 R13, RZ, RZ, RZ ;  /* 0x000000ffff0d7224 */ /* 0x000fce00078e00ff */
[----:B------:R-:W-:-:S07]  /*a1a0*/  LEPC R20, `(.L_x_219) ;  /* 0x000000001014794e */ /* 0x000fce0000000000 */
[----:B0----5:R-:W-:Y:S05]  /*a1b0*/  CALL.ABS.NOINC R2 ;  /* 0x0000000002007343 */ /* 0x021fea0003c00000 */
.L_x_219:
        /* <DEDUP_REMOVED lines=19> */
[----:B-1---5:R-:W-:Y:S05]  /*a2f0*/  CALL.ABS.NOINC R2 ;  /* 0x0000000002007343 */ /* 0x022fea0003c00000 */
.L_x_221:
        /* <DEDUP_REMOVED lines=9> */
[----:B------:R-:W-:Y:S01]  /*a390*/  MOV R13, RZ ;  /* 0x000000ff000d7202 */ /* 0x000fe20000000f00 */
[----:B------:R-:W-:-:S02]  /*a3a0*/  IMAD.U32 R11, RZ, RZ, UR5 ;  /* 0x00000005ff0b7e24 */ /* 0x000fc4000f8e00ff */
[----:B------:R-:W-:Y:S02]  /*a3b0*/  IMAD.MOV.U32 R8, RZ, RZ, 0x70 ;  /* 0x00000070ff087424 */ /* 0x000fe400078e00ff */
[----:B0-----:R-:W-:-:S07]  /*a3c0*/  IMAD.MOV.U32 R12, RZ, RZ, 0x1 ;  /* 0x00000001ff0c7424 */ /* 0x001fce00078e00ff */
[----:B------:R-:W-:-:S07]  /*a3d0*/  LEPC R20, `(.L_x_220) ;  /* 0x000000001014794e */ /* 0x000fce0000000000 */
[----:B-1----:R-:W-:Y:S05]  /*a3e0*/  CALL.ABS.NOINC R2 ;  /* 0x0000000002007343 */ /* 0x002fea0003c00000 */
.L_x_220:
[----:B------:R-:W-:Y:S01]  /*a3f0*/  ULDC.64 UR4, c[0x0][0xaf0] ;  /* 0x0002bc0000047ab9 */ /* 0x000fe20000000a00 */
[----:B------:R-:W-:Y:S01]  /*a400*/  IMAD.U32 R30, RZ, RZ, UR43 ;  /* 0x0000002bff1e7e24 */ /* 0x000fe2000f8e00ff */
[----:B------:R-:W-:Y:S01]  /*a410*/  UISETP.NE.U32.AND UP0, UPT, UR4, URZ, UPT ;  /* 0x0000003f0400728c */ /* 0x000fe2000bf05070 */
[----:B------:R-:W0:Y:S03]  /*a420*/  LDC R12, c[0x0][0x430] ;  /* 0x00010c00ff0c7b82 */ /* 0x000e260000000800 */
[----:B------:R-:W-:-:S06]  /*a430*/  UISETP.NE.AND.EX UP0, UPT, UR5, URZ, UPT, UP0 ;  /* 0x0000003f0500728c */ /* 0x000fcc000bf05300 */
[----:B------:R-:W-:-:S05]  /*a440*/  PLOP3.LUT P0, PT, PT, PT, UP0, 0x80, 0x0 ;  /* 0x000000000000781c */ /* 0x000fca0003f0f008 */
[----:B------:R-:W-:Y:S02]  /*a450*/  @UP0 ULDC.64 UR4, c[0x0][0xaf0] ;  /* 0x0002bc0000040ab9 */ /* 0x000fe40000000a00 */
[----:B------:R-:W-:-:S06]  /*a460*/  @UP0 UIMAD.WIDE UR4, UR43, 0x4, UR4 ;  /* 0x000000042b0408a5 */ /* 0x000fcc000f8e0204 */
[----:B------:R-:W-:Y:S01]  /*a470*/  IMAD.U32 R2, RZ, RZ, UR4 ;  /* 0x00000004ff027e24 */ /* 0x000fe2000f8e00ff */
[C---:B------:R-:W-:Y:S01]  /*a480*/  SHF.L.U32 R0, R28.reuse, 0x4, RZ ;  /* 0x000000041c007819 */ /* 0x040fe200000006ff */
[----:B------:R-:W-:Y:S01]  /*a490*/  IMAD.U32 R3, RZ, RZ, UR5 ;  /* 0x00000005ff037e24 */ /* 0x000fe2000f8e00ff */
[----:B------:R-:W-:Y:S01]  /*a4a0*/  LOP3.LUT R7, R28, 0x7f, RZ, 0xc0, !PT ;  /* 0x0000007f1c077812 */ /* 0x000fe200078ec0ff */
[----:B------:R-:W-:Y:S01]  /*a4b0*/  IMAD.U32 R4, RZ, RZ, UR45 ;  /* 0x0000002dff047e24 */ /* 0x000fe2000f8e00ff */
[----:B0-----:R-:W-:Y:S02]  /*a4c0*/  ISETP.NE.AND P1, PT, R12, 0x1, PT ;  /* 0x000000010c00780c */ /* 0x001fe40003f25270 */
[----:B------:R-:W-:Y:S01]  /*a4d0*/  LOP3.LUT R16, R16, 0xffffbfff, RZ, 0xc0, !PT ;  /* 0xffffbfff10107812 */ /* 0x000fe200078ec0ff */
[----:B------:R0:W2:Y:S01]  /*a4e0*/  @P0 LDG.E R30, desc[UR36][R2.64] ;  /* 0x00000024021e0981 */ /* 0x0000a2000c1e1900 */
[----:B------:R-:W-:Y:S01]  /*a4f0*/  LOP3.LUT R5, R0, 0x70, RZ, 0xc0, !PT ;  /* 0x0000007000057812 */ /* 0x000fe200078ec0ff */
[----:B------:R-:W-:Y:S01]  /*a500*/  VIADD R0, R4, 0xffffffff ;  /* 0xffffffff04007836 */ /* 0x000fe20000000000 */
[----:B------:R-:W-:Y:S01]  /*a510*/  SHF.R.U32.HI R37, RZ, 0x3, R7 ;  /* 0x00000003ff257819 */ /* 0x000fe20000011607 */
[----:B------:R-:W-:Y:S01]  /*a520*/  IMAD.SHL.U32 R6, R28, 0x8, RZ ;  /* 0x000000081c067824 */ /* 0x000fe200078e00ff */
[----:B------:R-:W-:-:S02]  /*a530*/  ULDC UR4, c[0x0][0x320] ;  /* 0x0000c80000047ab9 */ /* 0x000fc40000000800 */
[----:B------:R-:W-:-:S03]  /*a540*/  LOP3.LUT R32, R5, R37, RZ, 0xfc, !PT ;  /* 0x0000002505207212 */ /* 0x000fc600078efcff */
[----:B0-----:R-:W0:Y:S01]  /*a550*/  @P1 LDC R2, c[0x0][0x434] ;  /* 0x00010d00ff021b82 */ /* 0x001e220000000800 */
[----:B------:R-:W-:Y:S01]  /*a560*/  @P1 LOP3.LUT R16, R16, 0x4000, RZ, 0xfc, !PT ;  /* 0x0000400010101812 */ /* 0x000fe200078efcff */
[----:B------:R-:W-:-:S04]  /*a570*/  IMAD R5, R0, 0x60, R32 ;  /* 0x0000006000057824 */ /* 0x000fc800078e0220 */
[C---:B-----5:R-:W-:Y:S01]  /*a580*/  IMAD.IADD R10, R5.reuse, 0x1, R24 ;  /* 0x00000001050a7824 */ /* 0x060fe200078e0218 */
[----:B------:R-:W-:Y:S01]  /*a590*/  ISETP.GE.AND P0, PT, R5, UR41, PT ;  /* 0x0000002905007c0c */ /* 0x000fe2000bf06270 */
[----:B------:R-:W1:Y:S03]  /*a5a0*/  @P1 LDC R3, c[0x0][0x438] ;  /* 0x00010e00ff031b82 */ /* 0x000e660000000800 */
[----:B------:R-:W-:Y:S02]  /*a5b0*/  ISETP.GT.U32.OR P0, PT, R32, 0x5f, P0 ;  /* 0x0000005f2000780c */ /* 0x000fe40000704470 */
[----:B------:R-:W-:-:S11]  /*a5c0*/  MOV R11, R10 ;  /* 0x0000000a000b7202 */ /* 0x000fd60000000f00 */
[----:B------:R-:W3:Y:S01]  /*a5d0*/  @!P0 LDC.64 R8, c[0x0][0x428] ;  /* 0x00010a00ff088b82 */ /* 0x000ee20000000a00 */
[----:B0-----:R-:W-:-:S07]  /*a5e0*/  @P1 IMAD.HI.U32 R2, R10, R2, RZ ;  /* 0x000000020a021227 */ /* 0x001fce00078e00ff */
[----:B------:R-:W0:Y:S01]  /*a5f0*/  @!P0 LDC.64 R4, c[0x0][0x418] ;  /* 0x00010600ff048b82 */ /* 0x000e220000000a00 */
[----:B-1----:R-:W-:-:S04]  /*a600*/  @P1 SHF.R.U32.HI R11, RZ, R3, R2 ;  /* 0x00000003ff0b1219 */ /* 0x002fc80000011602 */
[----:B------:R-:W-:Y:S02]  /*a610*/  @!P0 SHF.R.S32.HI R3, RZ, 0x1f, R11 ;  /* 0x0000001fff038819 */ /* 0x000fe4000001140b */
[----:B--2---:R-:W-:-:S05]  /*a620*/  SHF.R.S32.HI R33, RZ, 0x1f, R30 ;  /* 0x0000001fff217819 */ /* 0x004fca000001141e */
[----:B---3--:R-:W-:-:S04]  /*a630*/  @!P0 IMAD R2, R33, R8, RZ ;  /* 0x0000000821028224 */ /* 0x008fc800078e02ff */
[----:B------:R-:W-:Y:S02]  /*a640*/  @!P0 IMAD R9, R30, R9, R2 ;  /* 0x000000091e098224 */ /* 0x000fe400078e0202 */
[----:B------:R-:W-:-:S04]  /*a650*/  @!P0 IMAD.MOV.U32 R2, RZ, RZ, R11 ;  /* 0x000000ffff028224 */ /* 0x000fc800078e000b */
[----:B------:R-:W-:-:S04]  /*a660*/  @!P0 IMAD.WIDE.U32 R2, R30, R8, R2 ;  /* 0x000000081e028225 */ /* 0x000fc800078e0002 */
[----:B------:R-:W-:Y:S01]  /*a670*/  @!P0 IMAD.IADD R3, R3, 0x1, R9 ;  /* 0x0000000103038824 */ /* 0x000fe200078e0209 */
[----:B0-----:R-:W-:-:S04]  /*a680*/  @!P0 LEA R4, P1, R2, R4, 0x2 ;  /* 0x0000000402048211 */ /* 0x001fc800078210ff */
        /* <DEDUP_REMOVED lines=8> */
[----:B------:R-:W-:-:S02]  /*a710*/  ISETP.GE.AND P3, PT, R27, UR4, PT ;  /* 0x000000041b007c0c */ /* 0x000fc4000bf66270 */
[C---:B------:R-:W-:Y:S02]  /*a720*/  ISETP.GE.AND P2, PT, R22.reuse, UR4, PT ;  /* 0x0000000416007c0c */ /* 0x040fe4000bf46270 */
[----:B------:R-:W-:Y:S02]  /*a730*/  LOP3.LUT R26, R22, 0xc0, RZ, 0xfc, !PT ;  /* 0x000000c0161a7812 */ /* 0x000fe400078efcff */
[----:B------:R-:W-:Y:S02]  /*a740*/  IADD3 R23, -R11, RZ, RZ ;  /* 0x000000ff0b177210 */ /* 0x000fe40007ffe1ff */
[----:B------:R-:W-:-:S03]  /*a750*/  ISETP.GE.AND P1, PT, R26, UR4, PT ;  /* 0x000000041a007c0c */ /* 0x000fc6000bf26270 */
[----:B------:R-:W-:Y:S01]  /*a760*/  @P4 LOP3.LUT R16, R16, 0x10, RZ, 0xfc, !PT ;  /* 0x0000001010104812 */ /* 0x000fe200078efcff */
[----:B------:R-:W-:-:S03]  /*a770*/  IMAD R23, R12, R23, R10 ;  /* 0x000000170c177224 */ /* 0x000fc600078e020a */
[----:B------:R-:W-:-:S04]  /*a780*/  LOP3.LUT R16, R16, 0xfffffffe, RZ, 0xc0, !PT ;  /* 0xfffffffe10107812 */ /* 0x000fc800078ec0ff */
[----:B------:R-:W-:-:S04]  /*a790*/  LOP3.LUT R16, R16, 0xfffffff7, RZ, 0xc0, !PT ;  /* 0xfffffff710107812 */ /* 0x000fc800078ec0ff */
[----:B------:R-:W-:-:S04]  /*a7a0*/  @P3 LOP3.LUT R16, R16, 0x8, RZ, 0xfc, !PT ;  /* 0x0000000810103812 */ /* 0x000fc800078efcff */
[----:B------:R-:W-:-:S04]  /*a7b0*/  @P2 LOP3.LUT R16, R16, 0x1, RZ, 0xfc, !PT ;  /* 0x0000000110102812 */ /* 0x000fc800078efcff */
[----:B------:R-:W-:-:S04]  /*a7c0*/  LOP3.LUT R16, R16, 0xfffffffb, RZ, 0xc0, !PT ;  /* 0xfffffffb10107812 */ /* 0x000fc800078ec0ff */
[----:B------:R-:W-:Y:S01]  /*a7d0*/  @P1 LOP3.LUT R16, R16, 0x4, RZ, 0xfc, !PT ;  /* 0x0000000410101812 */ /* 0x000fe200078efcff */
[----:B0-----:R-:W-:Y:S06]  /*a7e0*/  BRA.DIV UR5, `(.L_x_222) ;  /* 0x0000003a05587947 */ /* 0x001fec000b800000 */
.L_x_268:
[----:B------:R-:W2:Y:S01]  /*a7f0*/  LDL R2, [R1] ;  /* 0x0000000001027983 */ /* 0x000ea20000100800 */
[--C-:B-----5:R-:W-:Y:S02]  /*a800*/  @!P0 SHF.R.S32.HI R3, RZ, 0x1f, R4.reuse ;  /* 0x0000001fff038819 */ /* 0x120fe40000011404 */
[----:B------:R-:W-:Y:S02]  /*a810*/  CS2R R18, SRZ ;  /* 0x0000000000127805 */ /* 0x000fe4000001ff00 */
[----:B------:R-:W-:Y:S01]  /*a820*/  LOP3.LUT R16, R16, 0xffff7fff, RZ, 0xc0, !PT ;  /* 0xffff7fff10107812 */ /* 0x000fe200078ec0ff */
[----:B------:R-:W-:Y:S01]  /*a830*/  @!P0 IMAD.MOV.U32 R18, RZ, RZ, R4 ;  /* 0x000000ffff128224 */ /* 0x000fe200078e0004 */
[----:B------:R-:W-:Y:S01]  /*a840*/  MOV R29, UR39 ;  /* 0x00000027001d7c02 */ /* 0x000fe20008000f00 */
[----:B------:R-:W-:Y:S01]  /*a850*/  @!P0 IMAD.MOV.U32 R19, RZ, RZ, R3 ;  /* 0x000000ffff138224 */ /* 0x000fe200078e0003 */
[----:B------:R-:W-:Y:S02]  /*a860*/  ISETP.GT.U32.AND P0, PT, R32, 0x5f, PT ;  /* 0x0000005f2000780c */ /* 0x000fe40003f04070 */
[----:B------:R-:W-:-:S02]  /*a870*/  SHF.R.S32.HI R29, RZ, 0x1f, R29 ;  /* 0x0000001fff1d7819 */ /* 0x000fc4000001141d */
[----:B------:R-:W-:-:S09]  /*a880*/  SEL R34, RZ, 0x1, P2 ;  /* 0x00000001ff227807 */ /* 0x000fd20001000000 */
[----:B------:R-:W-:-:S04]  /*a890*/  @P0 LOP3.LUT R16, R16, 0x8000, RZ, 0xfc, !PT ;  /* 0x0000800010100812 */ /* 0x000fc800078efcff */
[----:B------:R-:W-:Y:S02]  /*a8a0*/  LOP3.LUT R16, R16, 0xffffffdf, RZ, 0xc0, !PT ;  /* 0xffffffdf10107812 */ /* 0x000fe400078ec0ff */
[----:B--2---:R-:W-:-:S13]  /*a8b0*/  R2UR UR4, R2 ;  /* 0x00000000020472ca */ /* 0x004fda00000e0000 */
[----:B------:R-:W-:-:S06]  /*a8c0*/  ULOP3.LUT UR4, UR4, 0x2, URZ, 0xfc, !UPT ;  /* 0x0000000204047892 */ /* 0x000fcc000f8efc3f */
[----:B------:R-:W-:-:S05]  /*a8d0*/  IMAD.U32 R2, RZ, RZ, UR4 ;  /* 0x00000004ff027e24 */ /* 0x000fca000f8e00ff */
[----:B------:R-:W-:-:S13]  /*a8e0*/  ISETP.NE.AND P1, PT, R2, 0x3, PT ;  /* 0x000000030200780c */ /* 0x000fda0003f25270 */
[----:B------:R-:W-:Y:S01]  /*a8f0*/  @P1 LOP3.LUT R16, R16, 0x20, RZ, 0xfc, !PT ;  /* 0x0000002010101812 */ /* 0x000fe200078efcff */
[----:B------:R-:W-:Y:S06]  /*a900*/  @!P1 BRA `(.L_x_223) ;  /* 0x0000000000049947 */ /* 0x000fec0003800000 */
[----:B------:R-:W-:Y:S01]  /*a910*/  BPT.TRAP 0x1 ;  /* 0x000000040000795c */ /* 0x000fe20000300000 */
.L_x_223:
[----:B------:R-:W-:-:S05]  /*a920*/  IMAD.MOV.U32 R2, RZ, RZ, 0x1 ;  /* 0x00000001ff027424 */ /* 0x000fca00078e00ff */
[----:B------:R-:W-:-:S04]  /*a930*/  SHF.L.U32 R2, R2, 0x1f, RZ ;  /* 0x0000001f02027819 */ /* 0x000fc800000006ff */
[----:B------:R-:W0:Y:S02]  /*a940*/  SYNCS.PHASECHK.TRANS64.TRYWAIT P0, [UR42+0x32440], R2 ;  /* 0x03244002ff0075a7 */ /* 0x000e24000800016a */
[----:B0-----:R-:W-:Y:S05]  /*a950*/  @!P0 BRA `(.L_x_224) ;  /* 0x00000038001c8947 */ /* 0x001fea0003800000 */
.L_x_269:
[----:B------:R-:W-:Y:S01]  /*a960*/  SHF.R.S32.HI R25, RZ, 0x1f, R23 ;  /* 0x0000001fff197819 */ /* 0x000fe20000011417 */
[----:B------:R-:W-:Y:S01]  /*a970*/  ULDC.64 UR4, c[0x0][0x300] ;  /* 0x0000c00000047ab9 */ /* 0x000fe20000000a00 */
[----:B------:R-:W-:Y:S01]  /*a980*/  R2UR UR6, R29 ;  /* 0x000000001d0672ca */ /* 0x000fe200000e0000 */
[----:B------:R-:W-:Y:S01]  /*a990*/  IMAD.MOV.U32 R9, RZ, RZ, -0x60 ;  /* 0xffffffa0ff097424 */ /* 0x000fe200078e00ff */
[----:B------:R-:W-:Y:S01]  /*a9a0*/  LOP3.LUT R16, R16, 0xfffffffd, RZ, 0xc0, !PT ;  /* 0xfffffffd10107812 */ /* 0x000fe200078ec0ff */
[----:B0-----:R-:W-:Y:S02]  /*a9b0*/  IMAD R2, R25, UR4, RZ ;  /* 0x0000000419027c24 */ /* 0x001fe4000f8e02ff */
[----:B------:R-:W-:Y:S02]  /*a9c0*/  IMAD R0, R0, R9, UR41 ;  /* 0x0000002900007e24 */ /* 0x000fe4000f8e0209 */
[C---:B------:R-:W-:Y:S02]  /*a9d0*/  IMAD R5, R23.reuse, UR5, R2 ;  /* 0x0000000517057c24 */ /* 0x040fe4000f8e0202 */
[----:B------:R-:W-:Y:S01]  /*a9e0*/  IMAD.WIDE.U32 R2, R23, UR4, RZ ;  /* 0x0000000417027c25 */ /* 0x000fe2000f8e00ff */
[----:B------:R-:W-:Y:S01]  /*a9f0*/  ULDC.64 UR4, c[0x0][0x310] ;  /* 0x0000c40000047ab9 */ /* 0x000fe20000000a00 */
[----:B------:R-:W-:-:S02]  /*aa00*/  IADD3 R17, -R37, R0, RZ ;  /* 0x0000000025117210 */ /* 0x000fc40007ffe1ff */
[----:B------:R-:W-:Y:S02]  /*aa10*/  IMAD.IADD R3, R3, 0x1, R5 ;  /* 0x0000000103037824 */ /* 0x000fe400078e0205 */
[----:B------:R-:W-:Y:S02]  /*aa20*/  IMAD R5, R19, UR4, RZ ;  /* 0x0000000413057c24 */ /* 0x000fe4000f8e02ff */
[----:B------:R-:W-:-:S04]  /*aa30*/  IMAD.WIDE.U32 R2, R18, UR4, R2 ;  /* 0x0000000412027c25 */ /* 0x000fc8000f8e0002 */
[----:B------:R-:W-:Y:S01]  /*aa40*/  IMAD R5, R18, UR5, R5 ;  /* 0x0000000512057c24 */ /* 0x000fe2000f8e0205 */
[----:B------:R-:W-:-:S03]  /*aa50*/  ULDC.64 UR4, c[0x0][0x308] ;  /* 0x0000c20000047ab9 */ /* 0x000fc60000000a00 */
[----:B------:R-:W-:Y:S01]  /*aa60*/  IMAD.IADD R3, R3, 0x1, R5 ;  /* 0x0000000103037824 */ /* 0x000fe200078e0205 */
[----:B------:R-:W-:Y:S01]  /*aa70*/  MOV R5, UR4 ;  /* 0x0000000400057c02 */ /* 0x000fe20008000f00 */
[----:B------:R-:W-:-:S03]  /*aa80*/  UIMAD UR4, UR6, UR4, URZ ;  /* 0x00000004060472a4 */ /* 0x000fc6000f8e023f */
[----:B------:R-:W-:Y:S01]  /*aa90*/  ULDC.64 UR6, c[0x0][0x2e8] ;  /* 0x0000ba0000067ab9 */ /* 0x000fe20000000a00 */
[----:B------:R-:W-:Y:S02]  /*aaa0*/  UIMAD UR4, UR39, UR5, UR4 ;  /* 0x00000005270472a4 */ /* 0x000fe4000f8e0204 */
[----:B------:R-:W-:Y:S01]  /*aab0*/  IMAD.WIDE.U32 R2, R5, UR39, R2 ;  /* 0x0000002705027c25 */ /* 0x000fe2000f8e0002 */
[----:B------:R-:W-:-:S03]  /*aac0*/  UMOV UR5, 0xffffffff ;  /* 0xffffffff00057882 */ /* 0x000fc60000000000 */
[----:B------:R-:W-:Y:S01]  /*aad0*/  VIADD R5, R3, UR4 ;  /* 0x0000000403057c36 */ /* 0x000fe20008000000 */
[----:B------:R-:W-:Y:S01]  /*aae0*/  ULDC UR4, c[0x0][0x2f4] ;  /* 0x0000bd0000047ab9 */ /* 0x000fe20000000800 */
[----:B------:R-:W-:Y:S02]  /*aaf0*/  LOP3.LUT R3, R6, 0x1c0, RZ, 0xc0, !PT ;  /* 0x000001c006037812 */ /* 0x000fe400078ec0ff */
[----:B------:R-:W-:Y:S02]  /*ab00*/  ISETP.GE.AND P2, PT, R22, UR4, PT ;  /* 0x0000000416007c0c */ /* 0x000fe4000bf46270 */
[----:B------:R-:W-:Y:S02]  /*ab10*/  LOP3.LUT R3, R3, 0x38, R6, 0xf8, !PT ;  /* 0x0000003803037812 */ /* 0x000fe400078ef806 */
[C---:B------:R-:W-:Y:S02]  /*ab20*/  LEA R4, P0, R2.reuse, UR6, 0x1 ;  /* 0x0000000602047c11 */ /* 0x040fe4000f8008ff */
[----:B------:R-:W-:Y:S01]  /*ab30*/  LOP3.LUT R3, R3, 0x38, R28, 0x78, !PT ;  /* 0x0000003803037812 */ /* 0x000fe200078e781c */
[----:B------:R-:W-:Y:S01]  /*ab40*/  IMAD.SHL.U32 R28, R7, 0x8, RZ ;  /* 0x00000008071c7824 */ /* 0x000fe200078e00ff */
[----:B------:R-:W-:-:S02]  /*ab50*/  LEA.HI.X R5, R2, UR7, R5, 0x1, P0 ;  /* 0x0000000702057c11 */ /* 0x000fc400080f0c05 */
[----:B------:R-:W-:Y:S02]  /*ab60*/  ISETP.GE.AND P0, PT, R17, 0x1, PT ;  /* 0x000000011100780c */ /* 0x000fe40003f06270 */
[----:B------:R-:W-:Y:S02]  /*ab70*/  LOP3.LUT R28, R3, 0x200, R28, 0xf8, !PT ;  /* 0x00000200031c7812 */ /* 0x000fe400078ef81c */
[----:B------:R-:W-:Y:S01]  /*ab80*/  @P2 LOP3.LUT R16, R16, 0x2, RZ, 0xfc, !PT ;  /* 0x0000000210102812 */ /* 0x000fe200078efcff */
[----:B------:R-:W-:Y:S08]  /*ab90*/  BRA.DIV UR5, `(.L_x_225) ;  /* 0x0000003605a47947 */ /* 0x000ff0000b800000 */
[----:B------:R-:W0:Y:S01]  /*aba0*/  SHFL.IDX PT, R14, R4, RZ, 0x181f ;  /* 0x00181fff040e7589 */ /* 0x000e2200000e0000 */
[----:B------:R-:W-:-:S03]  /*abb0*/  @P0 LEA R7, R28, UR42, 0x1 ;  /* 0x0000002a1c070c11 */ /* 0x000fc6000f8e08ff */
[----:B------:R-:W1:Y:S01]  /*abc0*/  SHFL.IDX PT, R0, R5, RZ, 0x181f ;  /* 0x00181fff05007589 */ /* 0x000e6200000e0000 */
[----:B0-----:R-:W-:-:S03]  /*abd0*/  @P0 LEA R2, P1, R22, R14, 0x1 ;  /* 0x0000000e16020211 */ /* 0x001fc600078208ff */
[----:B------:R-:W0:Y:S02]  /*abe0*/  SHFL.IDX PT, R14, R4, 0x1, 0x181f ;  /* 0x00381f00040e7f89 */ /* 0x000e2400000e0000 */
        /* <DEDUP_REMOVED lines=20> */
[----:B------:R-:W0:Y:S02]  /*ad30*/  SHFL.IDX PT, R14, R4, 0x4, 0x181f ;  /* 0x00981f00040e7f89 */ /* 0x000e2400000e0000 */
[----:B-1----:R-:W-:Y:S02]  /*ad40*/  @P0 IADD3.X R3, RZ, R0, RZ, P1, !PT ;  /* 0x00000000ff030210 */ /* 0x002fe40000ffe4ff */
[----:B------:R-:W1:Y:S04]  /*ad50*/  SHFL.IDX PT, R0, R5, 0x4, 0x181f ;  /* 0x00981f0005007f89 */ /* 0x000e6800000e0000 */
[----:B------:R0:W-:Y:S01]  /*ad60*/  @P0 LDGSTS.E.BYPASS.LTC128B.128 [R9+0x1dc00], desc[UR36][R2.64], !P2 ;  /* 0x1dc0000002090fae */ /* 0x0001e2000d101d64 */
[----:B------:R-:W-:-:S13]  /*ad70*/  ISETP.GE.AND P0, PT, R17, 0x41, PT ;  /* 0x000000411100780c */ /* 0x000fda0003f06270 */
[----:B------:R-:W-:Y:S02]  /*ad80*/  @P0 LEA R7, R28, UR42, 0x1 ;  /* 0x0000002a1c070c11 */ /* 0x000fe4000f8e08ff */
[----:B0-----:R-:W-:Y:S02]  /*ad90*/  @P0 LEA R2, P1, R22, R14, 0x1 ;  /* 0x0000000e16020211 */ /* 0x001fe400078208ff */
[----:B------:R0:W2:Y:S03]  /*ada0*/  SHFL.IDX PT, R14, R4, 0x5, 0x181f ;  /* 0x00b81f00040e7f89 */ /* 0x0000a600000e0000 */
[----:B-1----:R-:W-:Y:S02]  /*adb0*/  @P0 IMAD.X R3, RZ, RZ, R0, P1 ;  /* 0x000000ffff030224 */ /* 0x002fe400008e0600 */
[----:B------:R0:W1:Y:S04]  /*adc0*/  SHFL.IDX PT, R0, R5, 0x5, 0x181f ;  /* 0x00b81f0005007f89 */ /* 0x00006800000e0000 */
[----:B------:R0:W-:Y:S02]  /*add0*/  @P0 LDGSTS.E.BYPASS.LTC128B.128 [R7+0x1e400], desc[UR36][R2.64], !P2 ;  /* 0x1e40000002070fae */ /* 0x0001e4000d101d64 */
.L_x_283:
        /* <DEDUP_REMOVED lines=12> */
[----:B------:R-:W-:-:S13]  /*aea0*/  LOP3.LUT P2, RZ, R16, 0x20, RZ, 0xc0, !PT ;  /* 0x0000002010ff7812 */ /* 0x000fda000784c0ff */
[----:B0-----:R-:W-:Y:S05]  /*aeb0*/  @!P2 BRA `(.L_x_226) ;  /* 0x000000000004a947 */ /* 0x001fea0003800000 */
[----:B------:R-:W-:Y:S01]  /*aec0*/  BPT.TRAP 0x1 ;  /* 0x000000040000795c */ /* 0x000fe20000300000 */
.L_x_226:
[----:B------:R-:W-:Y:S01]  /*aed0*/  SYNCS.ARRIVE.TRANS64.A1T0 RZ, [UR42+0x32430], RZ ;  /* 0x032430ffffff79a7 */ /* 0x000fe2000810002a */
[----:B------:R-:W-:Y:S05]  /*aee0*/  WARPSYNC.ALL ;  /* 0x0000000000007948 */ /* 0x000fea0003800000 */
[----:B------:R-:W-:Y:S01]  /*aef0*/  UIADD3 UR4, UR42, 0x18400, URZ ;  /* 0x000184002a047890 */ /* 0x000fe2000fffe03f */
[----:B------:R-:W-:Y:S01]  /*af00*/  BAR.SYNC.DEFER_BLOCKING 0x8, 0x180 ;  /* 0x0206000000007b1d */ /* 0x000fe20000010000 */
[----:B------:R-:W-:Y:S02]  /*af10*/  USHF.R.S32.HI UR47, URZ, 0x1f, UR43 ;  /* 0x0000001f3f2f7899 */ /* 0x000fe4000801142b */
[----:B------:R-:W-:-:S06]  /*af20*/  ULOP3.LUT UP0, URZ, UR4, 0x3ff, URZ, 0xc0, !UPT ;  /* 0x000003ff043f7892 */ /* 0x000fcc000f80c03f */
        /* <DEDUP_REMOVED lines=11> */
[----:B------:R-:W-:Y:S02]  /*afe0*/  IMAD.U32 R7, RZ, RZ, UR9 ;  /* 0x00000009ff077e24 */ /* 0x000fe4000f8e00ff */
[----:B------:R-:W-:-:S02]  /*aff0*/  IMAD.U32 R10, RZ, RZ, UR4 ;  /* 0x00000004ff0a7e24 */ /* 0x000fc4000f8e00ff */
[----:B------:R-:W-:Y:S02]  /*b000*/  IMAD.MOV.U32 R8, RZ, RZ, 0x70 ;  /* 0x00000070ff087424 */ /* 0x000fe400078e00ff */
[----:B------:R-:W-:Y:S02]  /*b010*/  IMAD.MOV.U32 R12, RZ, RZ, 0x1 ;  /* 0x00000001ff0c7424 */ /* 0x000fe400078e00ff */
[----:B------:R-:W-:-:S07]  /*b020*/  IMAD.MOV.U32 R13, RZ, RZ, RZ ;  /* 0x000000ffff0d7224 */ /* 0x000fce00078e00ff */
[----:B------:R-:W-:-:S07]  /*b030*/  LEPC R20, `(.L_x_227) ;  /* 0x000000001014794e */ /* 0x000fce0000000000 */
[----:B0-----:R-:W-:Y:S05]  /*b040*/  CALL.ABS.NOINC R2 ;  /* 0x0000000002007343 */ /* 0x001fea0003c00000 */
.L_x_227:
[----:B------:R-:W0:Y:S01]  /*b050*/  LDC R6, c[0x0][0x448] ;  /* 0x00011200ff067b82 */ /* 0x000e220000000800 */
[----:B------:R-:W-:Y:S01]  /*b060*/  R2UR UR6, R29 ;  /* 0x000000001d0672ca */ /* 0x000fe200000e0000 */
[----:B------:R-:W-:Y:S01]  /*b070*/  ULDC.64 UR8, c[0x0][0x2d8] ;  /* 0x0000b60000087ab9 */ /* 0x000fe20000000a00 */
[----:B------:R-:W-:Y:S01]  /*b080*/  LEA R35, R36, R32, 0x7 ;  /* 0x0000002024237211 */ /* 0x000fe200078e38ff */
[----:B------:R-:W-:Y:S01]  /*b090*/  UIMAD.WIDE.U32 UR4, UR39, UR8, URZ ;  /* 0x00000008270472a5 */ /* 0x000fe2000f8e003f */
[----:B------:R-:W-:-:S03]  /*b0a0*/  LOP3.LUT R16, R16, 0xfffeffff, RZ, 0xc0, !PT ;  /* 0xfffeffff10107812 */ /* 0x000fc600078ec0ff */
[----:B------:R-:W-:-:S06]  /*b0b0*/  IMAD.MOV.U32 R7, RZ, RZ, R35 ;  /* 0x000000ffff077224 */ /* 0x000fcc00078e0023 */
[----:B------:R-:W-:-:S04]  /*b0c0*/  UIMAD UR6, UR6, UR8, URZ ;  /* 0x00000008060672a4 */ /* 0x000fc8000f8e023f */
[----:B------:R-:W-:-:S03]  /*b0d0*/  UIMAD UR6, UR39, UR9, UR6 ;  /* 0x00000009270672a4 */ /* 0x000fc6000f8e0206 */
[----:B------:R-:W-:Y:S01]  /*b0e0*/  ULDC.64 UR8, c[0x0][0x2e0] ;  /* 0x0000b80000087ab9 */ /* 0x000fe20000000a00 */
[----:B------:R-:W-:Y:S01]  /*b0f0*/  UIADD3 UR5, UR5, UR6, URZ ;  /* 0x0000000605057290 */ /* 0x000fe2000fffe03f */
[----:B0-----:R-:W-:Y:S01]  /*b100*/  ISETP.NE.AND P0, PT, R6, 0x1, PT ;  /* 0x000000010600780c */ /* 0x001fe20003f05270 */
[----:B------:R-:W-:Y:S02]  /*b110*/  UIMAD UR6, UR47, UR8, URZ ;  /* 0x000000082f0672a4 */ /* 0x000fe4000f8e023f */
[----:B------:R-:W-:Y:S02]  /*b120*/  UIMAD.WIDE.U32 UR4, UR43, UR8, UR4 ;  /* 0x000000082b0472a5 */ /* 0x000fe4000f8e0004 */
[----:B------:R-:W-:-:S04]  /*b130*/  UIMAD UR6, UR43, UR9, UR6 ;  /* 0x000000092b0672a4 */ /* 0x000fc8000f8e0206 */
[----:B------:R-:W-:Y:S01]  /*b140*/  IMAD.U32 R4, RZ, RZ, UR4 ;  /* 0x00000004ff047e24 */ /* 0x000fe2000f8e00ff */
[----:B------:R-:W-:Y:S02]  /*b150*/  UIADD3 UR6, UR5, UR6, URZ ;  /* 0x0000000605067290 */ /* 0x000fe4000fffe03f */
[----:B------:R-:W-:Y:S01]  /*b160*/  MOV R5, UR5 ;  /* 0x0000000500057c02 */ /* 0x000fe20008000f00 */
[----:B------:R-:W0:Y:S01]  /*b170*/  @P0 LDC R0, c[0x0][0x44c] ;  /* 0x00011300ff000b82 */ /* 0x000e220000000800 */
[----:B------:R-:W-:Y:S01]  /*b180*/  IMAD.MOV.U32 R2, RZ, RZ, R4 ;  /* 0x000000ffff027224 */ /* 0x000fe200078e0004 */
[----:B------:R-:W-:Y:S01]  /*b190*/  ULDC.64 UR4, c[0x0][0x2d0] ;  /* 0x0000b40000047ab9 */ /* 0x000fe20000000a00 */
[----:B------:R-:W-:-:S05]  /*b1a0*/  @P0 LOP3.LUT R16, R16, 0x10000, RZ, 0xfc, !PT ;  /* 0x0001000010100812 */ /* 0x000fca00078efcff */
[----:B------:R-:W1:Y:S01]  /*b1b0*/  @P0 LDC R3, c[0x0][0x450] ;  /* 0x00011400ff030b82 */ /* 0x000e620000000800 */
[----:B0-----:R-:W-:-:S05]  /*b1c0*/  @P0 IMAD.HI.U32 R0, R35, R0, RZ ;  /* 0x0000000023000227 */ /* 0x001fca00078e00ff */
[----:B-1----:R-:W-:Y:S01]  /*b1d0*/  @P0 SHF.R.U32.HI R7, RZ, R3, R0 ;  /* 0x00000003ff070219 */ /* 0x002fe20000011600 */
[----:B------:R-:W-:-:S03]  /*b1e0*/  IMAD.U32 R3, RZ, RZ, UR6 ;  /* 0x00000006ff037e24 */ /* 0x000fc6000f8e00ff */
[--C-:B------:R-:W-:Y:S01]  /*b1f0*/  SHF.R.S32.HI R0, RZ, 0x1f, R7.reuse ;  /* 0x0000001fff007819 */ /* 0x100fe20000011407 */
[----:B------:R-:W-:Y:S02]  /*b200*/  IMAD.MOV R4, RZ, RZ, -R7 ;  /* 0x000000ffff047224 */ /* 0x000fe400078e0a07 */
[----:B------:R-:W-:-:S04]  /*b210*/  IMAD.WIDE.U32 R2, R7, UR4, R2 ;  /* 0x0000000407027c25 */ /* 0x000fc8000f8e0002 */
[----:B------:R-:W-:Y:S02]  /*b220*/  IMAD R0, R0, UR4, RZ ;  /* 0x0000000400007c24 */ /* 0x000fe4000f8e02ff */
[----:B------:R-:W-:Y:S02]  /*b230*/  IMAD R5, R6, R4, R35 ;  /* 0x0000000406057224 */ /* 0x000fe400078e0223 */
[----:B------:R-:W-:Y:S01]  /*b240*/  IMAD R9, R7, UR5, R0 ;  /* 0x0000000507097c24 */ /* 0x000fe2000f8e0200 */
[----:B------:R-:W-:Y:S02]  /*b250*/  ULDC.64 UR4, c[0x0][0x2c8] ;  /* 0x0000b20000047ab9 */ /* 0x000fe40000000a00 */
[----:B------:R-:W-:Y:S01]  /*b260*/  SHF.R.S32.HI R0, RZ, 0x1f, R5 ;  /* 0x0000001fff007819 */ /* 0x000fe20000011405 */
[----:B------:R-:W-:-:S04]  /*b270*/  IMAD.IADD R3, R3, 0x1, R9 ;  /* 0x0000000103037824 */ /* 0x000fc800078e0209 */
[----:B------:R-:W-:Y:S02]  /*b280*/  IMAD R0, R0, UR4, RZ ;  /* 0x0000000400007c24 */ /* 0x000fe4000f8e02ff */
[----:B------:R-:W-:-:S04]  /*b290*/  IMAD.WIDE.U32 R2, R5, UR4, R2 ;  /* 0x0000000405027c25 */ /* 0x000fc8000f8e0002 */
[----:B------:R-:W-:Y:S01]  /*b2a0*/  IMAD R7, R5, UR5, R0 ;  /* 0x0000000505077c24 */ /* 0x000fe2000f8e0200 */
[----:B------:R-:W-:Y:S02]  /*b2b0*/  ULDC.64 UR4, c[0x0][0x280] ;  /* 0x0000a00000047ab9 */ /* 0x000fe40000000a00 */
[----:B------:R-:W-:Y:S01]  /*b2c0*/  LEA R0, P0, R2, UR4, 0x1 ;  /* 0x0000000402007c11 */ /* 0x000fe2000f8008ff */
[----:B------:R-:W-:Y:S01]  /*b2d0*/  ULDC UR4, c[0x0][0x2b8] ;  /* 0x0000ae0000047ab9 */ /* 0x000fe20000000800 */
[----:B------:R-:W-:-:S04]  /*b2e0*/  IADD3 R3, R3, R7, RZ ;  /* 0x0000000703037210 */ /* 0x000fc80007ffe0ff */
[----:B------:R-:W-:Y:S01]  /*b2f0*/  LEA.HI.X R4, R2, UR5, R3, 0x1, P0 ;  /* 0x0000000502047c11 */ /* 0x000fe200080f0c03 */
[----:B------:R-:W-:Y:S01]  /*b300*/  UMOV UR5, 0xffffffff ;  /* 0xffffffff00057882 */ /* 0x000fe20000000000 */
[----:B------:R-:W-:Y:S02]  /*b310*/  ISETP.GE.AND P0, PT, R22, UR4, PT ;  /* 0x0000000416007c0c */ /* 0x000fe4000bf06270 */
[----:B------:R-:W-:Y:S11]  /*b320*/  BRA.DIV UR5, `(.L_x_228) ;  /* 0x00000036056c7947 */ /* 0x000ff6000b800000 */
[----:B------:R-:W0:Y:S01]  /*b330*/  LDC R2, c[0x0][0x448] ;  /* 0x00011200ff027b82 */ /* 0x000e220000000800 */
[----:B------:R-:W1:Y:S01]  /*b340*/  SHFL.IDX PT, R14, R0, RZ, 0x181f ;  /* 0x00181fff000e7589 */ /* 0x000e6200000e0000 */
[----:B------:R-:W-:Y:S01]  /*b350*/  ULDC UR4, c[0x0][0x288] ;  /* 0x0000a20000047ab9 */ /* 0x000fe20000000800 */
[----:B------:R-:W-:Y:S01]  /*b360*/  IMAD R6, R36, 0x80, R37 ;  /* 0x0000008024067824 */ /* 0x000fe200078e0225 */
[----:B------:R-:W-:Y:S01]  /*b370*/  LOP3.LUT R16, R16, 0xffffefff, RZ, 0xc0, !PT ;  /* 0xffffefff10107812 */ /* 0x000fe200078ec0ff */
[----:B------:R-:W2:Y:S02]  /*b380*/  SHFL.IDX PT, R3, R4, RZ, 0x181f ;  /* 0x00181fff04037589 */ /* 0x000ea400000e0000 */
[C---:B------:R-:W-:Y:S02]  /*b390*/  VIADD R8, R6.reuse, 0x10 ;  /* 0x0000001006087836 */ /* 0x040fe40000000000 */
[----:B------:R-:W-:Y:S01]  /*b3a0*/  SHFL.IDX PT, R7, R4, 0x1, 0x181f ;  /* 0x00381f0004077f89 */ /* 0x000fe200000e0000 */
[----:B------:R-:W-:-:S03]  /*b3b0*/  VIADD R9, R6, 0x40 ;  /* 0x0000004006097836 */ /* 0x000fc60000000000 */
[----:B------:R-:W-:Y:S04]  /*b3c0*/  SHFL.IDX PT, R20, R4, 0x2, 0x181f ;  /* 0x00581f0004147f89 */ /* 0x000fe800000e0000 */
[----:B------:R-:W-:Y:S01]  /*b3d0*/  SHFL.IDX PT, R10, R4, 0x5, 0x181f ;  /* 0x00b81f00040a7f89 */ /* 0x000fe200000e0000 */
[----:B0-----:R-:W-:-:S05]  /*b3e0*/  IMAD R5, R2, UR4, RZ ;  /* 0x0000000402057c24 */ /* 0x001fca000f8e02ff */
[-C--:B------:R-:W-:Y:S02]  /*b3f0*/  ISETP.GE.AND P3, PT, R6, R5.reuse, PT ;  /* 0x000000050600720c */ /* 0x080fe40003f66270 */
[-C--:B------:R-:W-:Y:S01]  /*b400*/  ISETP.GE.AND P2, PT, R8, R5.reuse, PT ;  /* 0x000000050800720c */ /* 0x080fe20003f46270 */
[----:B------:R-:W-:Y:S01]  /*b410*/  VIADD R8, R6, 0x20 ;  /* 0x0000002006087836 */ /* 0x000fe20000000000 */
[----:B------:R-:W-:-:S04]  /*b420*/  ISETP.GE.AND P4, PT, R9, R5, PT ;  /* 0x000000050900720c */ /* 0x000fc80003f86270 */
[----:B------:R-:W-:Y:S01]  /*b430*/  ISETP.GE.AND P6, PT, R8, R5, PT ;  /* 0x000000050800720c */ /* 0x000fe20003fc6270 */
[----:B------:R-:W-:-:S04]  /*b440*/  VIADD R8, R6, 0x30 ;  /* 0x0000003006087836 */ /* 0x000fc80000000000 */
[----:B-1----:R-:W-:Y:S02]  /*b450*/  @!P3 LEA R2, P1, R22, R14, 0x1 ;  /* 0x0000000e1602b211 */ /* 0x002fe400078208ff */
[----:B------:R-:W0:Y:S01]  /*b460*/  SHFL.IDX PT, R14, R0, 0x1, 0x181f ;  /* 0x00381f00000e7f89 */ /* 0x000e2200000e0000 */
[----:B------:R-:W-:Y:S02]  /*b470*/  ISETP.GE.AND P5, PT, R8, R5, PT ;  /* 0x000000050800720c */ /* 0x000fe40003fa6270 */
[----:B--2---:R-:W-:Y:S01]  /*b480*/  @!P3 IMAD.X R3, RZ, RZ, R3, P1 ;  /* 0x000000ffff03b224 */ /* 0x004fe200008e0603 */
[----:B------:R-:W-:Y:S01]  /*b490*/  @!P3 LEA R9, R28, UR42, 0x1 ;  /* 0x0000002a1c09bc11 */ /* 0x000fe2000f8e08ff */
[----:B------:R-:W-:Y:S01]  /*b4a0*/  SHFL.IDX PT, R8, R4, 0x4, 0x181f ;  /* 0x00981f0004087f89 */ /* 0x000fe200000e0000 */
[----:B------:R-:W-:Y:S02]  /*b4b0*/  @P3 LOP3.LUT R16, R16, 0x1000, RZ, 0xfc, !PT ;  /* 0x0000100010103812 */ /* 0x000fe400078efcff */
[----:B------:R-:W-:Y:S01]  /*b4c0*/  @!P2 LEA R21, R28, UR42, 0x1 ;  /* 0x0000002a1c15ac11 */ /* 0x000fe2000f8e08ff */
[----:B------:R1:W-:Y:S01]  /*b4d0*/  @!P3 LDGSTS.E.BYPASS.LTC128B.128 [R9+0x18400], desc[UR36][R2.64], !P0 ;  /* 0x184000000209bfae */ /* 0x0003e2000c101d64 */
[----:B------:R-:W-:-:S04]  /*b4e0*/  LOP3.LUT R16, R16, 0xfffff7ff, RZ, 0xc0, !PT ;  /* 0xfffff7ff10107812 */ /* 0x000fc800078ec0ff */
[----:B------:R-:W-:-:S04]  /*b4f0*/  @P2 LOP3.LUT R16, R16, 0x800, RZ, 0xfc, !PT ;  /* 0x0000080010102812 */ /* 0x000fc800078efcff */
[----:B------:R-:W-:Y:S01]  /*b500*/  LOP3.LUT R16, R16, 0xfffffbff, RZ, 0xc0, !PT ;  /* 0xfffffbff10107812 */ /* 0x000fe200078ec0ff */
[----:B-1----:R-:W-:Y:S01]  /*b510*/  VIADD R2, R6, 0x50 ;  /* 0x0000005006027836 */ /* 0x002fe20000000000 */
[----:B------:R-:W-:Y:S02]  /*b520*/  SHFL.IDX PT, R9, R0, 0x5, 0x181f ;  /* 0x00b81f0000097f89 */ /* 0x000fe400000e0000 */
[----:B------:R-:W-:Y:S02]  /*b530*/  @P6 LOP3.LUT R16, R16, 0x400, RZ, 0xfc, !PT ;  /* 0x0000040010106812 */ /* 0x000fe400078efcff */
[----:B0-----:R-:W-:Y:S02]  /*b540*/  @!P2 LEA R12, P1, R22, R14, 0x1 ;  /* 0x0000000e160ca211 */ /* 0x001fe400078208ff */
[----:B------:R-:W0:Y:S01]  /*b550*/  SHFL.IDX PT, R14, R0, 0x2, 0x181f ;  /* 0x00581f00000e7f89 */ /* 0x000e2200000e0000 */
[----:B------:R-:W-:Y:S02]  /*b560*/  ISETP.GE.AND P3, PT, R2, R5, PT ;  /* 0x000000050200720c */ /* 0x000fe40003f66270 */
[----:B------:R-:W-:Y:S01]  /*b570*/  @!P2 IADD3.X R11, RZ, R7, RZ, P1, !PT ;  /* 0x00000007ff0ba210 */ /* 0x000fe20000ffe4ff */
[----:B------:R-:W-:Y:S01]  /*b580*/  @!P2 IMAD.MOV.U32 R2, RZ, RZ, R12 ;  /* 0x000000ffff02a224 */ /* 0x000fe200078e000c */
[----:B------:R-:W-:Y:S01]  /*b590*/  SHFL.IDX PT, R7, R4, 0x3, 0x181f ;  /* 0x00781f0004077f89 */ /* 0x000fe200000e0000 */
[----:B------:R-:W-:-:S02]  /*b5a0*/  LOP3.LUT R16, R16, 0xfffffdff, RZ, 0xc0, !PT ;  /* 0xfffffdff10107812 */ /* 0x000fc400078ec0ff */
[----:B------:R-:W-:Y:S02]  /*b5b0*/  @!P2 IMAD.MOV.U32 R3, RZ, RZ, R11 ;  /* 0x000000ffff03a224 */ /* 0x000fe400078e000b */
[----:B------:R-:W-:Y:S01]  /*b5c0*/  SHFL.IDX PT, R11, R0, 0x6, 0x181f ;  /* 0x00d81f00000b7f89 */ /* 0x000fe200000e0000 */
[----:B------:R-:W-:-:S03]  /*b5d0*/  @P5 LOP3.LUT R16, R16, 0x200, RZ, 0xfc, !PT ;  /* 0x0000020010105812 */ /* 0x000fc600078efcff */
[----:B------:R1:W-:Y:S01]  /*b5e0*/  @!P2 LDGSTS.E.BYPASS.LTC128B.128 [R21+0x18c00], desc[UR36][R2.64], !P0 ;  /* 0x18c000000215afae */ /* 0x0003e2000c101d64 */
[----:B------:R-:W-:-:S04]  /*b5f0*/  LOP3.LUT R16, R16, 0xfffffeff, RZ, 0xc0, !PT ;  /* 0xfffffeff10107812 */ /* 0x000fc800078ec0ff */
[----:B------:R-:W-:-:S04]  /*b600*/  @P4 LOP3.LUT R16, R16, 0x100, RZ, 0xfc, !PT ;  /* 0x0000010010104812 */ /* 0x000fc800078efcff */
[----:B------:R-:W-:Y:S02]  /*b610*/  LOP3.LUT R16, R16, 0xffffff7f, RZ, 0xc0, !PT ;  /* 0xffffff7f10107812 */ /* 0x000fe400078ec0ff */
[----:B0-----:R-:W-:Y:S01]  /*b620*/  @!P6 LEA R15, P1, R22, R14, 0x1 ;  /* 0x0000000e160fe211 */ /* 0x001fe200078208ff */
[----:B-1----:R-:W-:Y:S01]  /*b630*/  SHFL.IDX PT, R2, R4, 0x6, 0x181f ;  /* 0x00d81f0004027f89 */ /* 0x002fe200000e0000 */
[----:B------:R-:W-:Y:S01]  /*b640*/  VIADD R3, R6, 0x60 ;  /* 0x0000006006037836 */ /* 0x000fe20000000000 */
[C---:B------:R-:W-:Y:S02]  /*b650*/  @!P6 LEA R21, R28.reuse, UR42, 0x1 ;  /* 0x0000002a1c15ec11 */ /* 0x040fe4000f8e08ff */
[----:B------:R-:W0:Y:S01]  /*b660*/  SHFL.IDX PT, R14, R0, 0x3, 0x181f ;  /* 0x00781f00000e7f89 */ /* 0x000e2200000e0000 */
[----:B------:R-:W-:Y:S01]  /*b670*/  @!P6 IMAD.X R20, RZ, RZ, R20, P1 ;  /* 0x000000ffff14e224 */ /* 0x000fe200008e0614 */
[----:B------:R-:W-:Y:S02]  /*b680*/  ISETP.GE.AND P2, PT, R3, R5, PT ;  /* 0x000000050300720c */ /* 0x000fe40003f46270 */
[----:B------:R-:W-:Y:S01]  /*b690*/  SHFL.IDX PT, R4, R4, 0x7, 0x181f ;  /* 0x00f81f0004047f89 */ /* 0x000fe200000e0000 */
[----:B------:R-:W-:Y:S01]  /*b6a0*/  @!P6 IMAD.MOV.U32 R3, RZ, RZ, R20 ;  /* 0x000000ffff03e224 */ /* 0x000fe200078e0014 */
[----:B------:R-:W-:-:S02]  /*b6b0*/  @!P4 LEA R20, R28, UR42, 0x1 ;  /* 0x0000002a1c14cc11 */ /* 0x000fc4000f8e08ff */
[----:B------:R-:W-:-:S04]  /*b6c0*/  @P3 LOP3.LUT R16, R16, 0x80, RZ, 0xfc, !PT ;  /* 0x0000008010103812 */ /* 0x000fc800078efcff */
[----:B------:R-:W-:-:S04]  /*b6d0*/  LOP3.LUT R16, R16, 0xffffffbf, RZ, 0xc0, !PT ;  /* 0xffffffbf10107812 */ /* 0x000fc800078ec0ff */
[----:B------:R-:W-:Y:S02]  /*b6e0*/  @P2 LOP3.LUT R16, R16, 0x40, RZ, 0xfc, !PT ;  /* 0x0000004010102812 */ /* 0x000fe400078efcff */
[----:B0-----:R-:W-:-:S04]  /*b6f0*/  @!P5 LEA R13, P1, R22, R14, 0x1 ;  /* 0x0000000e160dd211 */ /* 0x001fc800078208ff */
[----:B------:R-:W-:Y:S02]  /*b700*/  @!P5 IADD3.X R14, RZ, R7, RZ, P1, !PT ;  /* 0x00000007ff0ed210 */ /* 0x000fe40000ffe4ff */
[----:B------:R-:W0:Y:S02]  /*b710*/  SHFL.IDX PT, R7, R0, 0x4, 0x181f ;  /* 0x00981f0000077f89 */ /* 0x000e2400000e0000 */
[----:B0-----:R-:W-:-:S05]  /*b720*/  @!P4 LEA R7, P1, R22, R7, 0x1 ;  /* 0x000000071607c211 */ /* 0x001fca00078208ff */
[----:B------:R-:W-:Y:S01]  /*b730*/  @!P4 IMAD.X R8, RZ, RZ, R8, P1 ;  /* 0x000000ffff08c224 */ /* 0x000fe200008e0608 */
[----:B------:R-:W-:-:S04]  /*b740*/  @!P3 LEA R9, P1, R22, R9, 0x1 ;  /* 0x000000091609b211 */ /* 0x000fc800078208ff */
[----:B------:R-:W-:Y:S02]  /*b750*/  @!P3 IADD3.X R10, RZ, R10, RZ, P1, !PT ;  /* 0x0000000aff0ab210 */ /* 0x000fe40000ffe4ff */
[----:B------:R-:W-:-:S04]  /*b760*/  @!P2 LEA R11, P1, R22, R11, 0x1 ;  /* 0x0000000b160ba211 */ /* 0x000fc800078208ff */
[----:B------:R-:W-:Y:S01]  /*b770*/  @!P2 IADD3.X R12, RZ, R2, RZ, P1, !PT ;  /* 0x00000002ff0ca210 */ /* 0x000fe20000ffe4ff */
[----:B------:R-:W-:Y:S01]  /*b780*/  @!P6 IMAD.MOV.U32 R2, RZ, RZ, R15 ;  /* 0x000000ffff02e224 */ /* 0x000fe200078e000f */
[----:B------:R-:W-:-:S04]  /*b790*/  @!P5 LEA R15, R28, UR42, 0x1 ;  /* 0x0000002a1c0fdc11 */ /* 0x000fc8000f8e08ff */
[----:B------:R0:W-:Y:S02]  /*b7a0*/  @!P6 LDGSTS.E.BYPASS.LTC128B.128 [R21+0x19400], desc[UR36][R2.64], !P0 ;  /* 0x194000000215efae */ /* 0x0001e4000c101d64 */
[----:B0-----:R-:W-:Y:S01]  /*b7b0*/  @!P5 IMAD.MOV.U32 R2, RZ, RZ, R13 ;  /* 0x000000ffff02d224 */ /* 0x001fe200078e000d */
[----:B------:R-:W-:Y:S02]  /*b7c0*/  @!P5 MOV R3, R14 ;  /* 0x0000000e0003d202 */ /* 0x000fe40000000f00 */
[----:B------:R0:W1:Y:S04]  /*b7d0*/  SHFL.IDX PT, R14, R0, 0x7, 0x181f ;  /* 0x00f81f00000e7f89 */ /* 0x00006800000e0000 */
[----:B------:R2:W-:Y:S02]  /*b7e0*/  @!P5 LDGSTS.E.BYPASS.LTC128B.128 [R15+0x19c00], desc[UR36][R2.64], !P0 ;  /* 0x19c00000020fdfae */ /* 0x0005e4000c101d64 */
[----:B--2---:R-:W-:Y:S01]  /*b7f0*/  @!P4 IMAD.MOV.U32 R2, RZ, RZ, R7 ;  /* 0x000000ffff02c224 */ /* 0x004fe200078e0007 */
[----:B------:R-:W-:Y:S01]  /*b800*/  @!P3 LEA R7, R28, UR42, 0x1 ;  /* 0x0000002a1c07bc11 */ /* 0x000fe2000f8e08ff */
[----:B------:R-:W-:-:S05]  /*b810*/  @!P4 IMAD.MOV.U32 R3, RZ, RZ, R8 ;  /* 0x000000ffff03c224 */ /* 0x000fca00078e0008 */
[----:B------:R2:W-:Y:S02]  /*b820*/  @!P4 LDGSTS.E.BYPASS.LTC128B.128 [R20+0x1a400], desc[UR36][R2.64], !P0 ;  /* 0x1a4000000214cfae */ /* 0x0005e4000c101d64 */
[----:B--2---:R-:W-:Y:S01]  /*b830*/  @!P3 IMAD.MOV.U32 R2, RZ, RZ, R9 ;  /* 0x000000ffff02b224 */ /* 0x004fe200078e0009 */
[----:B------:R-:W-:Y:S02]  /*b840*/  @!P3 MOV R3, R10 ;  /* 0x0000000a0003b202 */ /* 0x000fe40000000f00 */
[----:B------:R-:W-:-:S03]  /*b850*/  @!P2 LEA R9, R28, UR42, 0x1 ;  /* 0x0000002a1c09ac11 */ /* 0x000fc6000f8e08ff */
[----:B------:R2:W-:Y:S02]  /*b860*/  @!P3 LDGSTS.E.BYPASS.LTC128B.128 [R7+0x1ac00], desc[UR36][R2.64], !P0 ;  /* 0x1ac000000207bfae */ /* 0x0005e4000c101d64 */
[----:B--2---:R-:W-:Y:S02]  /*b870*/  @!P2 IMAD.MOV.U32 R2, RZ, RZ, R11 ;  /* 0x000000ffff02a224 */ /* 0x004fe400078e000b */
[----:B------:R-:W-:-:S05]  /*b880*/  @!P2 IMAD.MOV.U32 R3, RZ, RZ, R12 ;  /* 0x000000ffff03a224 */ /* 0x000fca00078e000c */
[----:B-1----:R0:W-:Y:S02]  /*b890*/  @!P2 LDGSTS.E.BYPASS.LTC128B.128 [R9+0x1b400], desc[UR36][R2.64], !P0 ;  /* 0x1b4000000209afae */ /* 0x0021e4000c101d64 */
.L_x_300:
[----:B------:R-:W-:Y:S01]  /*b8a0*/  VIADD R6, R6, 0x70 ;  /* 0x0000007006067836 */ /* 0x000fe20000000000 */
[----:B------:R-:W-:-:S04]  /*b8b0*/  LOP3.LUT R16, R16, 0xffffdfff, RZ, 0xc0, !PT ;  /* 0xffffdfff10107812 */ /* 0x000fc800078ec0ff */
[----:B------:R-:W-:-:S13]  /*b8c0*/  ISETP.GE.AND P2, PT, R6, R5, PT ;  /* 0x000000050600720c */ /* 0x000fda0003f46270 */
[----:B0-----:R-:W-:Y:S02]  /*b8d0*/  @!P2 LEA R2, P1, R22, R14, 0x1 ;  /* 0x0000000e1602a211 */ /* 0x001fe400078208ff */
[----:B------:R-:W-:Y:S02]  /*b8e0*/  @!P2 LEA R5, R28, UR42, 0x1 ;  /* 0x0000002a1c05ac11 */ /* 0x000fe4000f8e08ff */
[----:B------:R-:W-:Y:S02]  /*b8f0*/  @!P2 IADD3.X R3, RZ, R4, RZ, P1, !PT ;  /* 0x00000004ff03a210 */ /* 0x000fe40000ffe4ff */
[----:B------:R-:W-:-:S03]  /*b900*/  @P2 LOP3.LUT R16, R16, 0x2000, RZ, 0xfc, !PT ;  /* 0x0000200010102812 */ /* 0x000fc600078efcff */
        /* <DEDUP_REMOVED lines=8> */
[----:B------:R-:W-:Y:S02]  /*b990*/  UIADD3 UR4, UR42, 0x22400, URZ ;  /* 0x000224002a047890 */ /* 0x000fe4000fffe03f */
[----:B------:R-:W-:Y:S02]  /*b9a0*/  SYNCS.ARRIVE.TRANS64.A1T0 RZ, [UR42+0x32400], RZ ;  /* 0x032400ffffff79a7 */ /* 0x000fe4000810002a */
[----:B------:R-:W-:-:S06]  /*b9b0*/  ULOP3.LUT UP0, URZ, UR4, 0x3ff, URZ, 0xc0, !UPT ;  /* 0x000003ff043f7892 */ /* 0x000fcc000f80c03f */
[----:B------:R-:W-:-:S13]  /*b9c0*/  PLOP3.LUT P0, PT, PT, PT, UP0, 0x80, 0x0 ;  /* 0x000000000000781c */ /* 0x000fda0003f0f008 */
[----:B0-----:R-:W-:Y:S05]  /*b9d0*/  @!P0 BRA `(.L_x_229) ;  /* 0x0000000000408947 */ /* 0x001fea0003800000 */
        /* <DEDUP_REMOVED lines=8> */
[----:B------:R-:W-:Y:S01]  /*ba60*/  MOV R12, 0x1 ;  /* 0x00000001000c7802 */ /* 0x000fe20000000f00 */
[----:B------:R-:W-:Y:S02]  /*ba70*/  IMAD.U32 R6, RZ, RZ, UR8 ;  /* 0x00000008ff067e24 */ /* 0x000fe4000f8e00ff */
[----:B------:R-:W-:-:S02]  /*ba80*/  IMAD.U32 R10, RZ, RZ, UR4 ;  /* 0x00000004ff0a7e24 */ /* 0x000fc4000f8e00ff */
[----:B------:R-:W-:Y:S02]  /*ba90*/  IMAD.U32 R11, RZ, RZ, UR5 ;  /* 0x00000005ff0b7e24 */ /* 0x000fe4000f8e00ff */
[----:B------:R-:W-:Y:S02]  /*baa0*/  IMAD.MOV.U32 R8, RZ, RZ, 0x70 ;  /* 0x00000070ff087424 */ /* 0x000fe400078e00ff */
[----:B------:R-:W-:-:S07]  /*bab0*/  IMAD.MOV.U32 R13, RZ, RZ, RZ ;  /* 0x000000ffff0d7224 */ /* 0x000fce00078e00ff */
[----:B------:R-:W-:-:S07]  /*bac0*/  LEPC R20, `(.L_x_229) ;  /* 0x000000001014794e */ /* 0x000fce0000000000 */
[----:B0-----:R-:W-:Y:S05]  /*bad0*/  CALL.ABS.NOINC R2 ;  /* 0x0000000002007343 */ /* 0x001fea0003c00000 */
.L_x_229:
[----:B------:R-:W0:Y:S01]  /*bae0*/  LDC R2, c[0x0][0x448] ;  /* 0x00011200ff027b82 */ /* 0x000e220000000800 */
[----:B------:R-:W-:Y:S01]  /*baf0*/  R2UR UR6, R29 ;  /* 0x000000001d0672ca */ /* 0x000fe200000e0000 */
[----:B------:R-:W-:Y:S01]  /*bb00*/  ULDC.64 UR8, c[0x0][0x3d8] ;  /* 0x0000f60000087ab9 */ /* 0x000fe20000000a00 */
[----:B------:R-:W-:Y:S01]  /*bb10*/  ULDC UR7, c[0x0][0x448] ;  /* 0x0001120000077ab9 */ /* 0x000fe20000000800 */
[----:B------:R-:W-:-:S10]  /*bb20*/  UIMAD.WIDE.U32 UR4, UR39, UR8, URZ ;  /* 0x00000008270472a5 */ /* 0x000fd4000f8e003f */
[----:B------:R-:W-:-:S04]  /*bb30*/  UIMAD UR6, UR6, UR8, URZ ;  /* 0x00000008060672a4 */ /* 0x000fc8000f8e023f */
[----:B------:R-:W-:-:S03]  /*bb40*/  UIMAD UR6, UR39, UR9, UR6 ;  /* 0x00000009270672a4 */ /* 0x000fc6000f8e0206 */
[----:B------:R-:W-:Y:S01]  /*bb50*/  ULDC.64 UR8, c[0x0][0x3e0] ;  /* 0x0000f80000087ab9 */ /* 0x000fe20000000a00 */
[----:B------:R-:W-:Y:S01]  /*bb60*/  UIADD3 UR5, UR5, UR6, URZ ;  /* 0x0000000605057290 */ /* 0x000fe2000fffe03f */
[----:B0-----:R-:W-:Y:S01]  /*bb70*/  ISETP.NE.AND P6, PT, R2, 0x1, PT ;  /* 0x000000010200780c */ /* 0x001fe20003fc5270 */
[----:B------:R-:W-:Y:S01]  /*bb80*/  IMAD.MOV.U32 R2, RZ, RZ, R35 ;  /* 0x000000ffff027224 */ /* 0x000fe200078e0023 */
[----:B------:R-:W-:Y:S02]  /*bb90*/  UIMAD UR6, UR47, UR8, URZ ;  /* 0x000000082f0672a4 */ /* 0x000fe4000f8e023f */
[----:B------:R-:W-:Y:S02]  /*bba0*/  UIMAD.WIDE.U32 UR4, UR43, UR8, UR4 ;  /* 0x000000082b0472a5 */ /* 0x000fe4000f8e0004 */
[----:B------:R-:W-:-:S03]  /*bbb0*/  UIMAD UR6, UR43, UR9, UR6 ;  /* 0x000000092b0672a4 */ /* 0x000fc6000f8e0206 */
[----:B------:R-:W-:Y:S01]  /*bbc0*/  ULDC.64 UR8, c[0x0][0x3d0] ;  /* 0x0000f40000087ab9 */ /* 0x000fe20000000a00 */
[----:B------:R-:W-:Y:S01]  /*bbd0*/  UIADD3 UR5, UR5, UR6, URZ ;  /* 0x0000000605057290 */ /* 0x000fe2000fffe03f */
[----:B------:R-:W-:Y:S02]  /*bbe0*/  MOV R9, UR8 ;  /* 0x0000000800097c02 */ /* 0x000fe40008000f00 */
[----:B------:R-:W0:Y:S08]  /*bbf0*/  @P6 LDC R0, c[0x0][0x44c] ;  /* 0x00011300ff006b82 */ /* 0x000e300000000800 */
[----:B------:R-:W1:Y:S01]  /*bc00*/  @P6 LDC R3, c[0x0][0x450] ;  /* 0x00011400ff036b82 */ /* 0x000e620000000800 */
[----:B0-----:R-:W-:-:S05]  /*bc10*/  @P6 IMAD.HI.U32 R0, R35, R0, RZ ;  /* 0x0000000023006227 */ /* 0x001fca00078e00ff */
[----:B-1----:R-:W-:-:S05]  /*bc20*/  @P6 SHF.R.U32.HI R2, RZ, R3, R0 ;  /* 0x00000003ff026219 */ /* 0x002fca0000011600 */
[----:B------:R-:W-:-:S04]  /*bc30*/  IMAD.MOV R0, RZ, RZ, -R2 ;  /* 0x000000ffff007224 */ /* 0x000fc800078e0a02 */
[----:B------:R-:W-:Y:S01]  /*bc40*/  IMAD R5, R0, UR7, R35 ;  /* 0x0000000700057c24 */ /* 0x000fe2000f8e0223 */
[----:B------:R-:W-:-:S05]  /*bc50*/  SHF.R.S32.HI R0, RZ, 0x1f, R2 ;  /* 0x0000001fff007819 */ /* 0x000fca0000011402 */
[----:B------:R-:W-:Y:S01]  /*bc60*/  IMAD R3, R0, UR8, RZ ;  /* 0x0000000800037c24 */ /* 0x000fe2000f8e02ff */
[----:B------:R-:W-:-:S03]  /*bc70*/  SHF.R.S32.HI R0, RZ, 0x1f, R5 ;  /* 0x0000001fff007819 */ /* 0x000fc60000011405 */
[C---:B------:R-:W-:Y:S02]  /*bc80*/  IMAD R7, R2.reuse, UR9, R3 ;  /* 0x0000000902077c24 */ /* 0x040fe4000f8e0203 */
[----:B------:R-:W-:Y:S01]  /*bc90*/  IMAD.WIDE.U32 R2, R2, R9, UR4 ;  /* 0x0000000402027e25 */ /* 0x000fe2000f8e0009 */
[----:B------:R-:W-:-:S03]  /*bca0*/  ULDC.64 UR4, c[0x0][0x3c8] ;  /* 0x0000f20000047ab9 */ /* 0x000fc60000000a00 */
[----:B------:R-:W-:Y:S02]  /*bcb0*/  IMAD.IADD R3, R3, 0x1, R7 ;  /* 0x0000000103037824 */ /* 0x000fe400078e0207 */
[----:B------:R-:W-:Y:S02]  /*bcc0*/  IMAD R0, R0, UR4, RZ ;  /* 0x0000000400007c24 */ /* 0x000fe4000f8e02ff */
[----:B------:R-:W-:-:S04]  /*bcd0*/  IMAD.WIDE.U32 R2, R5, UR4, R2 ;  /* 0x0000000405027c25 */ /* 0x000fc8000f8e0002 */
[----:B------:R-:W-:Y:S01]  /*bce0*/  IMAD R7, R5, UR5, R0 ;  /* 0x0000000505077c24 */ /* 0x000fe2000f8e0200 */
[----:B------:R-:W-:Y:S02]  /*bcf0*/  ULDC.64 UR4, c[0x0][0x390] ;  /* 0x0000e40000047ab9 */ /* 0x000fe40000000a00 */
[C---:B------:R-:W-:Y:S01]  /*bd00*/  LEA R0, P0, R2.reuse, UR4, 0x1 ;  /* 0x0000000402007c11 */ /* 0x040fe2000f8008ff */
[----:B------:R-:W-:Y:S01]  /*bd10*/  IMAD.IADD R3, R3, 0x1, R7 ;  /* 0x0000000103037824 */ /* 0x000fe200078e0207 */
[----:B------:R-:W-:Y:S02]  /*bd20*/  ULDC UR4, c[0x0][0x3b8] ;  /* 0x0000ee0000047ab9 */ /* 0x000fe40000000800 */
[----:B------:R-:W-:Y:S02]  /*bd30*/  ISETP.GE.AND P3, PT, R31, UR4, PT ;  /* 0x000000041f007c0c */ /* 0x000fe4000bf66270 */
[----:B------:R-:W-:Y:S01]  /*bd40*/  LEA.HI.X R4, R2, UR5, R3, 0x1, P0 ;  /* 0x0000000502047c11 */ /* 0x000fe200080f0c03 */
[----:B------:R-:W-:Y:S01]  /*bd50*/  UMOV UR5, 0xffffffff ;  /* 0xffffffff00057882 */ /* 0x000fe20000000000 */
[----:B------:R-:W-:-:S02]  /*bd60*/  ISETP.GE.AND P2, PT, R27, UR4, PT ;  /* 0x000000041b007c0c */ /* 0x000fc4000bf46270 */
[----:B------:R-:W-:Y:S02]  /*bd70*/  ISETP.GE.AND P1, PT, R26, UR4, PT ;  /* 0x000000041a007c0c */ /* 0x000fe4000bf26270 */
[----:B------:R-:W-:Y:S01]  /*bd80*/  ISETP.GE.AND P4, PT, R22, UR4, PT ;  /* 0x0000000416007c0c */ /* 0x000fe2000bf86270 */
[----:B------:R-:W-:-:S12]  /*bd90*/  BRA.DIV UR5, `(.L_x_230) ;  /* 0x0000003605a47947 */ /* 0x000fd8000b800000 */
[----:B------:R-:W0:Y:S01]  /*bda0*/  SHFL.IDX PT, R14, R0, RZ, 0x181f ;  /* 0x00181fff000e7589 */ /* 0x000e2200000e0000 */
[C---:B------:R-:W-:Y:S02]  /*bdb0*/  LOP3.LUT P5, RZ, R16.reuse, 0x400, RZ, 0xc0, !PT ;  /* 0x0000040010ff7812 */ /* 0x040fe400078ac0ff */
[C---:B------:R-:W-:Y:S01]  /*bdc0*/  LOP3.LUT P6, RZ, R16.reuse, 0x800, RZ, 0xc0, !PT ;  /* 0x0000080010ff7812 */ /* 0x040fe200078cc0ff */
[----:B------:R-:W1:Y:S01]  /*bdd0*/  SHFL.IDX PT, R2, R4, RZ, 0x181f ;  /* 0x00181fff04027589 */ /* 0x000e6200000e0000 */
[----:B------:R-:W-:Y:S02]  /*bde0*/  P2R R5, PR, RZ, 0x20 ;  /* 0x00000020ff057803 */ /* 0x000fe40000000000 */
[----:B------:R-:W-:-:S09]  /*bdf0*/  LOP3.LUT P5, RZ, R16, 0x1000, RZ, 0xc0, !PT ;  /* 0x0000100010ff7812 */ /* 0x000fd200078ac0ff */
[----:B------:R-:W-:-:S04]  /*be00*/  @!P6 LEA R9, R28, UR42, 0x1 ;  /* 0x0000002a1c09ec11 */ /* 0x000fc8000f8e08ff */
[----:B------:R-:W-:Y:S02]  /*be10*/  @!P5 LEA R7, R28, UR42, 0x1 ;  /* 0x0000002a1c07dc11 */ /* 0x000fe4000f8e08ff */
[----:B0-----:R-:W-:-:S05]  /*be20*/  @!P5 LEA R14, P0, R22, R14, 0x1 ;  /* 0x0000000e160ed211 */ /* 0x001fca00078008ff */
[----:B-1----:R-:W-:Y:S01]  /*be30*/  @!P5 IMAD.X R3, RZ, RZ, R2, P0 ;  /* 0x000000ffff03d224 */ /* 0x002fe200000e0602 */
[----:B------:R-:W-:Y:S02]  /*be40*/  @!P5 MOV R2, R14 ;  /* 0x0000000e0002d202 */ /* 0x000fe40000000f00 */
[----:B------:R-:W0:Y:S04]  /*be50*/  SHFL.IDX PT, R14, R0, 0x1, 0x181f ;  /* 0x00381f00000e7f89 */ /* 0x000e2800000e0000 */
[----:B------:R-:W-:Y:S04]  /*be60*/  @!P5 LDGSTS.E.BYPASS.LTC128B.128 [R7+0x22400], desc[UR36][R2.64], !P4 ;  /* 0x224000000207dfae */ /* 0x000fe8000e101d64 */
[----:B------:R-:W-:Y:S04]  /*be70*/  @!P5 LDGSTS.E.BYPASS.LTC128B.128 [R7+0x26400], desc[UR36][R2.64+0x80], !P3 ;  /* 0x264000800207dfae */ /* 0x000fe8000d901d64 */
[----:B------:R-:W-:Y:S04]  /*be80*/  @!P5 LDGSTS.E.BYPASS.LTC128B.128 [R7+0x2a400], desc[UR36][R2.64+0x100], !P2 ;  /* 0x2a4001000207dfae */ /* 0x000fe8000d101d64 */
[----:B------:R1:W-:Y:S01]  /*be90*/  @!P5 LDGSTS.E.BYPASS.LTC128B.128 [R7+0x2e400], desc[UR36][R2.64+0x180], !P1 ;  /* 0x2e4001800207dfae */ /* 0x0003e2000c901d64 */
[----:B------:R-:W-:-:S03]  /*bea0*/  ISETP.NE.AND P5, PT, R5, RZ, PT ;  /* 0x000000ff0500720c */ /* 0x000fc60003fa5270 */
[----:B------:R-:W2:Y:S01]  /*beb0*/  SHFL.IDX PT, R5, R4, 0x1, 0x181f ;  /* 0x00381f0004057f89 */ /* 0x000ea200000e0000 */
[----:B0-----:R-:W-:-:S05]  /*bec0*/  @!P6 LEA R14, P0, R22, R14, 0x1 ;  /* 0x0000000e160ee211 */ /* 0x001fca00078008ff */
[----:B-1----:R-:W-:-:S04]  /*bed0*/  @!P6 IMAD.MOV.U32 R2, RZ, RZ, R14 ;  /* 0x000000ffff02e224 */ /* 0x002fc800078e000e */
[----:B------:R-:W-:Y:S01]  /*bee0*/  @!P5 LEA R7, R28, UR42, 0x1 ;  /* 0x0000002a1c07dc11 */ /* 0x000fe2000f8e08ff */
[----:B------:R-:W0:Y:S01]  /*bef0*/  SHFL.IDX PT, R14, R0, 0x2, 0x181f ;  /* 0x00581f00000e7f89 */ /* 0x000e2200000e0000 */
[----:B--2---:R-:W-:-:S04]  /*bf00*/  @!P6 IMAD.X R5, RZ, RZ, R5, P0 ;  /* 0x000000ffff05e224 */ /* 0x004fc800000e0605 */
[----:B------:R-:W-:Y:S02]  /*bf10*/  @!P6 IMAD.MOV.U32 R3, RZ, RZ, R5 ;  /* 0x000000ffff03e224 */ /* 0x000fe400078e0005 */
[----:B------:R-:W1:Y:S04]  /*bf20*/  SHFL.IDX PT, R5, R4, 0x2, 0x181f ;  /* 0x00581f0004057f89 */ /* 0x000e6800000e0000 */
[----:B------:R-:W-:Y:S01]  /*bf30*/  @!P6 LDGSTS.E.BYPASS.LTC128B.128 [R9+0x22c00], desc[UR36][R2.64], !P4 ;  /* 0x22c000000209efae */ /* 0x000fe2000e101d64 */
[----:B0-----:R-:W-:-:S03]  /*bf40*/  @!P5 LEA R14, P0, R22, R14, 0x1 ;  /* 0x0000000e160ed211 */ /* 0x001fc600078008ff */
[----:B------:R-:W-:Y:S04]  /*bf50*/  @!P6 LDGSTS.E.BYPASS.LTC128B.128 [R9+0x26c00], desc[UR36][R2.64+0x80], !P3 ;  /* 0x26c000800209efae */ /* 0x000fe8000d901d64 */
[----:B------:R-:W-:Y:S04]  /*bf60*/  @!P6 LDGSTS.E.BYPASS.LTC128B.128 [R9+0x2ac00], desc[UR36][R2.64+0x100], !P2 ;  /* 0x2ac001000209efae */ /* 0x000fe8000d101d64 */
[----:B------:R0:W-:Y:S01]  /*bf70*/  @!P6 LDGSTS.E.BYPASS.LTC128B.128 [R9+0x2ec00], desc[UR36][R2.64+0x180], !P1 ;  /* 0x2ec001800209efae */ /* 0x0001e2000c901d64 */
[----:B------:R-:W-:-:S04]  /*bf80*/  LOP3.LUT P6, RZ, R16, 0x80, RZ, 0xc0, !PT ;  /* 0x0000008010ff7812 */ /* 0x000fc800078cc0ff */
[----:B------:R-:W-:Y:S02]  /*bf90*/  P2R R6, PR, RZ, 0x40 ;  /* 0x00000040ff067803 */ /* 0x000fe40000000000 */
[----:B------:R-:W-:Y:S02]  /*bfa0*/  LOP3.LUT P6, RZ, R16, 0x200, RZ, 0xc0, !PT ;  /* 0x0000020010ff7812 */ /* 0x000fe400078cc0ff */
[----:B-1----:R-:W-:Y:S01]  /*bfb0*/  @!P5 IADD3.X R5, RZ, R5, RZ, P0, !PT ;  /* 0x00000005ff05d210 */ /* 0x002fe200007fe4ff */
[----:B0-----:R-:W-:Y:S02]  /*bfc0*/  @!P5 IMAD.MOV.U32 R2, RZ, RZ, R14 ;  /* 0x000000ffff02d224 */ /* 0x001fe400078e000e */
[----:B------:R-:W0:Y:S02]  /*bfd0*/  SHFL.IDX PT, R14, R0, 0x3, 0x181f ;  /* 0x00781f00000e7f89 */ /* 0x000e2400000e0000 */
[----:B------:R-:W-:Y:S02]  /*bfe0*/  @!P5 IMAD.MOV.U32 R3, RZ, RZ, R5 ;  /* 0x000000ffff03d224 */ /* 0x000fe400078e0005 */
[----:B------:R-:W1:Y:S04]  /*bff0*/  SHFL.IDX PT, R5, R4, 0x3, 0x181f ;  /* 0x00781f0004057f89 */ /* 0x000e6800000e0000 */
[----:B------:R-:W-:Y:S01]  /*c000*/  @!P6 LEA R9, R28, UR42, 0x1 ;  /* 0x0000002a1c09ec11 */ /* 0x000fe2000f8e08ff */
[----:B------:R-:W-:Y:S04]  /*c010*/  @!P5 LDGSTS.E.BYPASS.LTC128B.128 [R7+0x23400], desc[UR36][R2.64], !P4 ;  /* 0x234000000207dfae */ /* 0x000fe8000e101d64 */
[----:B------:R-:W-:Y:S04]  /*c020*/  @!P5 LDGSTS.E.BYPASS.LTC128B.128 [R7+0x27400], desc[UR36][R2.64+0x80], !P3 ;  /* 0x274000800207dfae */ /* 0x000fe8000d901d64 */
[----:B------:R-:W-:Y:S04]  /*c030*/  @!P5 LDGSTS.E.BYPASS.LTC128B.128 [R7+0x2b400], desc[UR36][R2.64+0x100], !P2 ;  /* 0x2b4001000207dfae */ /* 0x000fe8000d101d64 */
[----:B------:R2:W-:Y:S01]  /*c040*/  @!P5 LDGSTS.E.BYPASS.LTC128B.128 [R7+0x2f400], desc[UR36][R2.64+0x180], !P1 ;  /* 0x2f4001800207dfae */ /* 0x0005e2000c901d64 */
[----:B------:R-:W-:-:S02]  /*c050*/  LOP3.LUT P5, RZ, R16, 0x40, RZ, 0xc0, !PT ;  /* 0x0000004010ff7812 */ /* 0x000fc400078ac0ff */
[----:B0-----:R-:W-:Y:S02]  /*c060*/  @!P6 LEA R14, P0, R22, R14, 0x1 ;  /* 0x0000000e160ee211 */ /* 0x001fe400078008ff */
[----:B------:R-:W-:Y:S02]  /*c070*/  P2R R8, PR, RZ, 0x20 ;  /* 0x00000020ff087803 */ /* 0x000fe40000000000 */
[----:B------:R-:W-:Y:S01]  /*c080*/  LOP3.LUT P5, RZ, R16, 0x100, RZ, 0xc0, !PT ;  /* 0x0000010010ff7812 */ /* 0x000fe200078ac0ff */
[----:B-1----:R-:W-:Y:S01]  /*c090*/  @!P6 IMAD.X R5, RZ, RZ, R5, P0 ;  /* 0x000000ffff05e224 */ /* 0x002fe200000e0605 */
[----:B--2---:R-:W-:-:S03]  /*c0a0*/  @!P6 MOV R2, R14 ;  /* 0x0000000e0002e202 */ /* 0x004fc60000000f00 */
[----:B------:R-:W-:Y:S01]  /*c0b0*/  @!P6 IMAD.MOV.U32 R3, RZ, RZ, R5 ;  /* 0x000000ffff03e224 */ /* 0x000fe200078e0005 */
[----:B------:R-:W0:Y:S04]  /*c0c0*/  SHFL.IDX PT, R14, R0, 0x4, 0x181f ;  /* 0x00981f00000e7f89 */ /* 0x000e2800000e0000 */
[----:B------:R-:W1:Y:S03]  /*c0d0*/  SHFL.IDX PT, R5, R4, 0x4, 0x181f ;  /* 0x00981f0004057f89 */ /* 0x000e6600000e0000 */
[----:B------:R-:W-:Y:S01]  /*c0e0*/  @!P5 LEA R7, R28, UR42, 0x1 ;  /* 0x0000002a1c07dc11 */ /* 0x000fe2000f8e08ff */
[----:B------:R-:W-:Y:S04]  /*c0f0*/  @!P6 LDGSTS.E.BYPASS.LTC128B.128 [R9+0x23c00], desc[UR36][R2.64], !P4 ;  /* 0x23c000000209efae */ /* 0x000fe8000e101d64 */
[----:B------:R-:W-:Y:S04]  /*c100*/  @!P6 LDGSTS.E.BYPASS.LTC128B.128 [R9+0x27c00], desc[UR36][R2.64+0x80], !P3 ;  /* 0x27c000800209efae */ /* 0x000fe8000d901d64 */
[----:B------:R-:W-:Y:S04]  /*c110*/  @!P6 LDGSTS.E.BYPASS.LTC128B.128 [R9+0x2bc00], desc[UR36][R2.64+0x100], !P2 ;  /* 0x2bc001000209efae */ /* 0x000fe8000d101d64 */
[----:B------:R2:W-:Y:S01]  /*c120*/  @!P6 LDGSTS.E.BYPASS.LTC128B.128 [R9+0x2fc00], desc[UR36][R2.64+0x180], !P1 ;  /* 0x2fc001800209efae */ /* 0x0005e2000c901d64 */
[----:B------:R-:W-:-:S02]  /*c130*/  ISETP.NE.AND P6, PT, R6, RZ, PT ;  /* 0x000000ff0600720c */ /* 0x000fc40003fc5270 */
[----:B0-----:R-:W-:-:S05]  /*c140*/  @!P5 LEA R14, P0, R22, R14, 0x1 ;  /* 0x0000000e160ed211 */ /* 0x001fca00078008ff */
[----:B-1----:R-:W-:Y:S02]  /*c150*/  @!P5 IMAD.X R5, RZ, RZ, R5, P0 ;  /* 0x000000ffff05d224 */ /* 0x002fe400000e0605 */
[----:B--2---:R-:W-:Y:S02]  /*c160*/  @!P5 IMAD.MOV.U32 R2, RZ, RZ, R14 ;  /* 0x000000ffff02d224 */ /* 0x004fe400078e000e */
[----:B------:R-:W0:Y:S01]  /*c170*/  SHFL.IDX PT, R14, R0, 0x5, 0x181f ;  /* 0x00b81f00000e7f89 */ /* 0x000e2200000e0000 */
[----:B------:R-:W-:Y:S02]  /*c180*/  @!P5 MOV R3, R5 ;  /* 0x000000050003d202 */ /* 0x000fe40000000f00 */
[----:B------:R-:W-:Y:S01]  /*c190*/  @!P6 LEA R9, R28, UR42, 0x1 ;  /* 0x0000002a1c09ec11 */ /* 0x000fe2000f8e08ff */
[----:B------:R-:W1:Y:S04]  /*c1a0*/  SHFL.IDX PT, R5, R4, 0x5, 0x181f ;  /* 0x00b81f0004057f89 */ /* 0x000e6800000e0000 */
        /* <DEDUP_REMOVED lines=9> */
[----:B------:R-:W-:Y:S01]  /*c240*/  @!P6 IMAD.MOV.U32 R3, RZ, RZ, R5 ;  /* 0x000000ffff03e224 */ /* 0x000fe200078e0005 */
[----:B------:R-:W-:Y:S02]  /*c250*/  @!P5 LEA R7, R28, UR42, 0x1 ;  /* 0x0000002a1c07dc11 */ /* 0x000fe4000f8e08ff */
[----:B------:R-:W1:Y:S04]  /*c260*/  SHFL.IDX PT, R5, R4, 0x6, 0x181f ;  /* 0x00d81f0004057f89 */ /* 0x000e6800000e0000 */
[----:B------:R-:W-:Y:S04]  /*c270*/  @!P6 LDGSTS.E.BYPASS.LTC128B.128 [R9+0x24c00], desc[UR36][R2.64], !P4 ;  /* 0x24c000000209efae */ /* 0x000fe8000e101d64 */
[----:B------:R-:W-:Y:S04]  /*c280*/  @!P6 LDGSTS.E.BYPASS.LTC128B.128 [R9+0x28c00], desc[UR36][R2.64+0x80], !P3 ;  /* 0x28c000800209efae */ /* 0x000fe8000d901d64 */
[----:B------:R-:W-:Y:S04]  /*c290*/  @!P6 LDGSTS.E.BYPASS.LTC128B.128 [R9+0x2cc00], desc[UR36][R2.64+0x100], !P2 ;  /* 0x2cc001000209efae */ /* 0x000fe8000d101d64 */
[----:B------:R2:W-:Y:S01]  /*c2a0*/  @!P6 LDGSTS.E.BYPASS.LTC128B.128 [R9+0x30c00], desc[UR36][R2.64+0x180], !P1 ;  /* 0x30c001800209efae */ /* 0x0005e2000c901d64 */
[----:B0-----:R-:W-:-:S04]  /*c2b0*/  @!P5 LEA R14, P0, R22, R14, 0x1 ;  /* 0x0000000e160ed211 */ /* 0x001fc800078008ff */
[----:B-1----:R-:W-:Y:S01]  /*c2c0*/  @!P5 IADD3.X R5, RZ, R5, RZ, P0, !PT ;  /* 0x00000005ff05d210 */ /* 0x002fe200007fe4ff */
[----:B--2---:R-:W-:-:S04]  /*c2d0*/  @!P5 IMAD.MOV.U32 R2, RZ, RZ, R14 ;  /* 0x000000ffff02d224 */ /* 0x004fc800078e000e */
[----:B------:R-:W-:Y:S01]  /*c2e0*/  @!P5 IMAD.MOV.U32 R3, RZ, RZ, R5 ;  /* 0x000000ffff03d224 */ /* 0x000fe200078e0005 */
[----:B------:R0:W1:Y:S04]  /*c2f0*/  SHFL.IDX PT, R14, R0, 0x7, 0x181f ;  /* 0x00f81f00000e7f89 */ /* 0x00006800000e0000 */
[----:B------:R0:W-:Y:S04]  /*c300*/  @!P5 LDGSTS.E.BYPASS.LTC128B.128 [R7+0x25400], desc[UR36][R2.64], !P4 ;  /* 0x254000000207dfae */ /* 0x0001e8000e101d64 */
[----:B------:R0:W-:Y:S04]  /*c310*/  @!P5 LDGSTS.E.BYPASS.LTC128B.128 [R7+0x29400], desc[UR36][R2.64+0x80], !P3 ;  /* 0x294000800207dfae */ /* 0x0001e8000d901d64 */
[----:B------:R0:W-:Y:S04]  /*c320*/  @!P5 LDGSTS.E.BYPASS.LTC128B.128 [R7+0x2d400], desc[UR36][R2.64+0x100], !P2 ;  /* 0x2d4001000207dfae */ /* 0x0001e8000d101d64 */
[----:B------:R0:W-:Y:S04]  /*c330*/  @!P5 LDGSTS.E.BYPASS.LTC128B.128 [R7+0x31400], desc[UR36][R2.64+0x180], !P1 ;  /* 0x314001800207dfae */ /* 0x0001e8000c901d64 */
[----:B------:R0:W2:Y:S02]  /*c340*/  SHFL.IDX PT, R5, R4, 0x7, 0x181f ;  /* 0x00f81f0004057f89 */ /* 0x0000a400000e0000 */
.L_x_318:
[----:B------:R-:W-:Y:S01]  /*c350*/  LOP3.LUT P0, RZ, R16, 0x2000, RZ, 0xc0, !PT ;  /* 0x0000200010ff7812 */ /* 0x000fe2000780c0ff */
[----:B------:R-:W-:-:S12]  /*c360*/  BSSY B0, `(.L_x_231) ;  /* 0x000000c000007945 */ /* 0x000fd80003800000 */
[----:B------:R-:W-:Y:S05]  /*c370*/  @P0 BRA `(.L_x_232) ;  /* 0x0000000000280947 */ /* 0x000fea0003800000 */
[----:B01----:R-:W-:-:S05]  /*c380*/  LEA R2, P0, R22, R14, 0x1 ;  /* 0x0000000e16027211 */ /* 0x003fca00078008ff */
[----:B--2---:R-:W-:Y:S01]  /*c390*/  IMAD.X R3, RZ, RZ, R5, P0 ;  /* 0x000000ffff037224 */ /* 0x004fe200000e0605 */
[----:B------:R-:W-:-:S05]  /*c3a0*/  LEA R5, R28, UR42, 0x1 ;  /* 0x0000002a1c057c11 */ /* 0x000fca000f8e08ff */
[----:B------:R-:W-:Y:S01]  /*c3b0*/  @!PT LDS RZ, [RZ] ;  /* 0x00000000fffff984 */ /* 0x000fe20000000800 */
[----:B------:R-:W-:Y:S01]  /*c3c0*/  @!PT LDS RZ, [RZ] ;  /* 0x00000000fffff984 */ /* 0x000fe20000000800 */
[----:B------:R-:W-:Y:S01]  /*c3d0*/  @!PT LDS RZ, [RZ] ;  /* 0x00000000fffff984 */ /* 0x000fe20000000800 */
[----:B------:R3:W-:Y:S04]  /*c3e0*/  LDGSTS.E.BYPASS.LTC128B.128 [R5+0x25c00], desc[UR36][R2.64], !P4 ;  /* 0x25c0000002057fae */ /* 0x0007e8000e101d64 */
[----:B------:R3:W-:Y:S04]  /*c3f0*/  LDGSTS.E.BYPASS.LTC128B.128 [R5+0x29c00], desc[UR36][R2.64+0x80], !P3 ;  /* 0x29c0008002057fae */ /* 0x0007e8000d901d64 */
[----:B------:R3:W-:Y:S04]  /*c400*/  LDGSTS.E.BYPASS.LTC128B.128 [R5+0x2dc00], desc[UR36][R2.64+0x100], !P2 ;  /* 0x2dc0010002057fae */ /* 0x0007e8000d101d64 */
[----:B------:R3:W-:Y:S02]  /*c410*/  LDGSTS.E.BYPASS.LTC128B.128 [R5+0x31c00], desc[UR36][R2.64+0x180], !P1 ;  /* 0x31c0018002057fae */ /* 0x0007e4000c901d64 */
.L_x_232:
[----:B------:R-:W-:Y:S05]  /*c420*/  BSYNC B0 ;  /* 0x0000000000007941 */ /* 0x000fea0003800000 */
.L_x_231:
[----:B------:R-:W-:Y:S01]  /*c430*/  NOP ;  /* 0x0000000000007918 */ /* 0x000fe20000000000 */
[----:B------:R-:W-:Y:S01]  /*c440*/  SYNCS.ARRIVE.TRANS64.RED.A0T1 RZ, [UR42+0x32410], RZ ;  /* 0x032410ffffff79a7 */ /* 0x000fe2000820042a */
[----:B0-----:R-:W-:Y:S01]  /*c450*/  MOV R0, 0x1 ;  /* 0x0000000100007802 */ /* 0x001fe20000000f00 */
[----:B------:R-:W-:Y:S03]  /*c460*/  ARRIVES.LDGSTSBAR.64.TRANSCNT [UR42+0x32410] ;  /* 0x03241000ff0079b0 */ /* 0x000fe60008000aaa */
[----:B------:R-:W-:Y:S01]  /*c470*/  SHF.L.U32 R0, R0, 0x1f, RZ ;  /* 0x0000001f00007819 */ /* 0x000fe200000006ff */
[----:B------:R-:W-:Y:S01]  /*c480*/  NOP ;  /* 0x0000000000007918 */ /* 0x000fe20000000000 */
[----:B------:R-:W-:Y:S02]  /*c490*/  SYNCS.ARRIVE.TRANS64.A1T0 RZ, [UR42+0x32410], RZ ;  /* 0x032410ffffff79a7 */ /* 0x000fe4000810002a */
[----:B------:R-:W0:Y:S02]  /*c4a0*/  SYNCS.PHASECHK.TRANS64.TRYWAIT P0, [UR42+0x32420], R0 ;  /* 0x03242000ff0075a7 */ /* 0x000e24000800016a */
[----:B0-----:R-:W-:Y:S05]  /*c4b0*/  @!P0 BRA `(.L_x_233) ;  /* 0x0000003800a48947 */ /* 0x001fea0003800000 */
.L_x_319:
[----:B------:R-:W-:-:S13]  /*c4c0*/  LOP3.LUT P0, RZ, R16, 0x20, RZ, 0xc0, !PT ;  /* 0x0000002010ff7812 */ /* 0x000fda000780c0ff */
[----:B------:R-:W-:Y:S05]  /*c4d0*/  @!P0 BRA `(.L_x_234) ;  /* 0x0000000000048947 */ /* 0x000fea0003800000 */
[----:B------:R-:W-:Y:S01]  /*c4e0*/  BPT.TRAP 0x1 ;  /* 0x000000040000795c */ /* 0x000fe20000300000 */
.L_x_234:
[----:B------:R-:W4:Y:S02]  /*c4f0*/  SYNCS.PHASECHK.TRANS64.TRYWAIT P0, [UR42+0x32460], R0 ;  /* 0x03246000ff0075a7 */ /* 0x000f24000800016a */
[----:B----4-:R-:W-:Y:S05]  /*c500*/  @!P0 BRA `(.L_x_235) ;  /* 0x0000003800a88947 */ /* 0x010fea0003800000 */
.L_x_320:
[----:B------:R-:W-:Y:S01]  /*c510*/  ULDC.64 UR4, c[0x0][0x328] ;  /* 0x0000ca0000047ab9 */ /* 0x000fe20000000a00 */
[----:B------:R-:W-:Y:S01]  /*c520*/  ULDC.64 UR6, c[0x0][0x338] ;  /* 0x0000ce0000067ab9 */ /* 0x000fe20000000a00 */
[----:B0-----:R-:W-:Y:S01]  /*c530*/  IMAD R0, R25, UR4, RZ ;  /* 0x0000000419007c24 */ /* 0x001fe2000f8e02ff */
[C---:B------:R-:W-:Y:S01]  /*c540*/  LOP3.LUT P3, RZ, R16.reuse, 0x10, RZ, 0xc0, !PT ;  /* 0x0000001010ff7812 */ /* 0x040fe2000786c0ff */
[----:B---3--:R-:W-:Y:S01]  /*c550*/  IMAD.WIDE.U32 R2, R23, UR4, RZ ;  /* 0x0000000417027c25 */ /* 0x008fe2000f8e00ff */
[----:B------:R-:W-:Y:S02]  /*c560*/  R2UR UR4, R29 ;  /* 0x000000001d0472ca */ /* 0x000fe400000e0000 */
[C---:B------:R-:W-:Y:S01]  /*c570*/  LOP3.LUT P2, RZ, R16.reuse, 0x8, RZ, 0xc0, !PT ;  /* 0x0000000810ff7812 */ /* 0x040fe2000784c0ff */
[----:B------:R-:W-:Y:S01]  /*c580*/  IMAD R23, R23, UR5, R0 ;  /* 0x0000000517177c24 */ /* 0x000fe2000f8e0200 */
[C---:B------:R-:W-:Y:S01]  /*c590*/  LOP3.LUT P1, RZ, R16.reuse, 0x4, RZ, 0xc0, !PT ;  /* 0x0000000410ff7812 */ /* 0x040fe2000782c0ff */
[----:B--2---:R-:W-:Y:S01]  /*c5a0*/  IMAD R5, R19, UR6, RZ ;  /* 0x0000000613057c24 */ /* 0x004fe2000f8e02ff */
[----:B------:R-:W-:Y:S01]  /*c5b0*/  SEL R0, RZ, 0x4, P2 ;  /* 0x00000004ff007807 */ /* 0x000fe20001000000 */
[----:B------:R-:W-:Y:S01]  /*c5c0*/  IMAD.IADD R3, R3, 0x1, R23 ;  /* 0x0000000103037824 */ /* 0x000fe200078e0217 */
[----:B------:R-:W-:Y:S01]  /*c5d0*/  LOP3.LUT P4, RZ, R16, 0x1, RZ, 0xc0, !PT ;  /* 0x0000000110ff7812 */ /* 0x000fe2000788c0ff */
[----:B------:R-:W-:-:S02]  /*c5e0*/  IMAD R5, R18, UR7, R5 ;  /* 0x0000000712057c24 */ /* 0x000fc4000f8e0205 */
[----:B------:R-:W-:Y:S01]  /*c5f0*/  IMAD.WIDE.U32 R2, R18, UR6, R2 ;  /* 0x0000000612027c25 */ /* 0x000fe2000f8e0002 */
[----:B------:R-:W-:Y:S02]  /*c600*/  ULDC.64 UR6, c[0x0][0x330] ;  /* 0x0000cc0000067ab9 */ /* 0x000fe40000000a00 */
[----:B------:R-:W-:Y:S01]  /*c610*/  UIMAD UR4, UR4, UR6, URZ ;  /* 0x00000006040472a4 */ /* 0x000fe2000f8e023f */
[----:B------:R-:W-:Y:S02]  /*c620*/  IMAD.IADD R3, R3, 0x1, R5 ;  /* 0x0000000103037824 */ /* 0x000fe400078e0205 */
[----:B------:R-:W-:Y:S01]  /*c630*/  IMAD.U32 R5, RZ, RZ, UR6 ;  /* 0x00000006ff057e24 */ /* 0x000fe2000f8e00ff */
[----:B------:R-:W-:-:S03]  /*c640*/  UIMAD UR4, UR39, UR7, UR4 ;  /* 0x00000007270472a4 */ /* 0x000fc6000f8e0204 */
[----:B------:R-:W-:Y:S01]  /*c650*/  IMAD.WIDE.U32 R2, R5, UR39, R2 ;  /* 0x0000002705027c25 */ /* 0x000fe2000f8e0002 */
[----:B------:R-:W-:Y:S01]  /*c660*/  ULDC.64 UR6, c[0x0][0x318] ;  /* 0x0000c60000067ab9 */ /* 0x000fe20000000a00 */
[----:B------:R-:W-:-:S03]  /*c670*/  SEL R5, RZ, 0x8, P1 ;  /* 0x00000008ff057807 */ /* 0x000fc60000800000 */
        /* <DEDUP_REMOVED lines=8> */
[----:B-1----:R-:W0:Y:S01]  /*c700*/  SHFL.IDX PT, R14, R18, RZ, 0x181f ;  /* 0x00181fff120e7589 */ /* 0x002e2200000e0000 */
[----:B------:R-:W-:Y:S01]  /*c710*/  IMAD.SHL.U32 R0, R22, 0x2, RZ ;  /* 0x0000000216007824 */ /* 0x000fe200078e00ff */
[----:B------:R-:W-:Y:S02]  /*c720*/  LEA R10, R28, UR42, 0x1 ;  /* 0x0000002a1c0a7c11 */ /* 0x000fe4000f8e08ff */
[----:B------:R-:W1:Y:S01]  /*c730*/  SHFL.IDX PT, R3, R19, RZ, 0x181f ;  /* 0x00181fff13037589 */ /* 0x000e6200000e0000 */
[C---:B------:R-:W-:Y:S02]  /*c740*/  LOP3.LUT P2, RZ, R5.reuse, 0x2, RZ, 0xc0, !PT ;  /* 0x0000000205ff7812 */ /* 0x040fe4000784c0ff */
[----:B------:R-:W-:Y:S01]  /*c750*/  LOP3.LUT P1, RZ, R5, 0x4, RZ, 0xc0, !PT ;  /* 0x0000000405ff7812 */ /* 0x000fe2000782c0ff */
[----:B------:R-:W-:Y:S01]  /*c760*/  SHFL.IDX PT, R4, R19, 0x1, 0x181f ;  /* 0x00381f0013047f89 */ /* 0x000fe200000e0000 */
[----:B------:R-:W-:-:S03]  /*c770*/  VIADD R31, R10, 0x400 ;  /* 0x000004000a1f7836 */ /* 0x000fc60000000000 */
[----:B------:R-:W-:Y:S01]  /*c780*/  SHFL.IDX PT, R20, R19, 0x4, 0x181f ;  /* 0x00981f0013147f89 */ /* 0x000fe200000e0000 */
[----:B0-----:R-:W-:-:S03]  /*c790*/  IADD3 R2, P0, R14, R0, RZ ;  /* 0x000000000e027210 */ /* 0x001fc60007f1e0ff */
[----:B------:R-:W0:Y:S02]  /*c7a0*/  SHFL.IDX PT, R14, R18, 0x1, 0x181f ;  /* 0x00381f00120e7f89 */ /* 0x000e2400000e0000 */
[----:B-1----:R-:W-:Y:S01]  /*c7b0*/  IMAD.X R3, RZ, RZ, R3, P0 ;  /* 0x000000ffff037224 */ /* 0x002fe200000e0603 */
[----:B0-----:R-:W-:Y:S02]  /*c7c0*/  IADD3 R6, P0, R14, R0, RZ ;  /* 0x000000000e067210 */ /* 0x001fe40007f1e0ff */
[----:B------:R-:W0:Y:S02]  /*c7d0*/  SHFL.IDX PT, R14, R18, 0x2, 0x181f ;  /* 0x00581f00120e7f89 */ /* 0x000e2400000e0000 */
[----:B------:R-:W-:Y:S02]  /*c7e0*/  IADD3.X R7, RZ, R4, RZ, P0, !PT ;  /* 0x00000004ff077210 */ /* 0x000fe400007fe4ff */
[----:B------:R-:W1:Y:S01]  /*c7f0*/  SHFL.IDX PT, R4, R19, 0x2, 0x181f ;  /* 0x00581f0013047f89 */ /* 0x000e6200000e0000 */
[----:B0-----:R-:W-:-:S03]  /*c800*/  IADD3 R8, P0, R14, R0, RZ ;  /* 0x000000000e087210 */ /* 0x001fc60007f1e0ff */
[----:B------:R-:W0:Y:S02]  /*c810*/  SHFL.IDX PT, R14, R18, 0x3, 0x181f ;  /* 0x00781f00120e7f89 */ /* 0x000e2400000e0000 */
[----:B-1----:R-:W-:Y:S01]  /*c820*/  IMAD.X R9, RZ, RZ, R4, P0 ;  /* 0x000000ffff097224 */ /* 0x002fe200000e0604 */
[----:B------:R-:W-:-:S13]  /*c830*/  ISETP.LT.OR P0, PT, R17, 0x1, P4 ;  /* 0x000000011100780c */ /* 0x000fda0002701670 */
[----:B------:R-:W-:Y:S01]  /*c840*/  LDGSTS.E.BYPASS.LTC128B.128 [R10+0x400], desc[UR36][R2.64], !P0 ;  /* 0x00400000020a7fae */ /* 0x000fe2000c101d64 */
[----:B------:R-:W-:-:S13]  /*c850*/  ISETP.LT.OR P0, PT, R17, 0x1, !P2 ;  /* 0x000000011100780c */ /* 0x000fda0005701670 */
[----:B------:R-:W-:Y:S01]  /*c860*/  LDGSTS.E.BYPASS.LTC128B.128 [R10+0x3400], desc[UR36][R2.64+0x80], !P0 ;  /* 0x03400080020a7fae */ /* 0x000fe2000c101d64 */
[----:B------:R-:W-:-:S13]  /*c870*/  ISETP.LT.OR P0, PT, R17, 0x1, !P1 ;  /* 0x000000011100780c */ /* 0x000fda0004f01670 */
[----:B------:R-:W-:Y:S01]  /*c880*/  LDGSTS.E.BYPASS.LTC128B.128 [R10+0x6400], desc[UR36][R2.64+0x100], !P0 ;  /* 0x06400100020a7fae */ /* 0x000fe2000c101d64 */
[----:B------:R-:W-:-:S03]  /*c890*/  LOP3.LUT P0, RZ, R5, 0x8, RZ, 0xc0, !PT ;  /* 0x0000000805ff7812 */ /* 0x000fc6000780c0ff */
[----:B------:R-:W1:Y:S01]  /*c8a0*/  SHFL.IDX PT, R5, R19, 0x3, 0x181f ;  /* 0x00781f0013057f89 */ /* 0x000e6200000e0000 */
[----:B------:R-:W-:-:S03]  /*c8b0*/  ISETP.LT.OR P3, PT, R17, 0x1, !P0 ;  /* 0x000000011100780c */ /* 0x000fc60004761670 */
[----:B------:R-:W-:Y:S10]  /*c8c0*/  SHFL.IDX PT, R19, R19, 0x5, 0x181f ;  /* 0x00b81f0013137f89 */ /* 0x000ff400000e0000 */
[----:B------:R2:W-:Y:S01]  /*c8d0*/  LDGSTS.E.BYPASS.LTC128B.128 [R10+0x9400], desc[UR36][R2.64+0x180], !P3 ;  /* 0x09400180020a7fae */ /* 0x0005e2000d901d64 */
[----:B0-----:R-:W-:-:S03]  /*c8e0*/  IADD3 R4, P3, R14, R0, RZ ;  /* 0x000000000e047210 */ /* 0x001fc60007f7e0ff */
[----:B------:R-:W2:Y:S02]  /*c8f0*/  SHFL.IDX PT, R14, R18, 0x4, 0x181f ;  /* 0x00981f00120e7f89 */ /* 0x000ea400000e0000 */
[----:B-1----:R-:W-:Y:S01]  /*c900*/  IMAD.X R5, RZ, RZ, R5, P3 ;  /* 0x000000ffff057224 */ /* 0x002fe200018e0605 */
[----:B------:R-:W-:-:S13]  /*c910*/  ISETP.LT.OR P3, PT, R17, 0x11, P4 ;  /* 0x000000111100780c */ /* 0x000fda0002761670 */
[----:B------:R-:W-:Y:S01]  /*c920*/  LDGSTS.E.BYPASS.LTC128B.128 [R10+0xc00], desc[UR36][R6.64], !P3 ;  /* 0x00c00000060a7fae */ /* 0x000fe2000d901d64 */
[----:B------:R-:W-:-:S13]  /*c930*/  ISETP.LT.OR P3, PT, R17, 0x11, !P2 ;  /* 0x000000111100780c */ /* 0x000fda0005761670 */
[----:B------:R-:W-:Y:S01]  /*c940*/  LDGSTS.E.BYPASS.LTC128B.128 [R10+0x3c00], desc[UR36][R6.64+0x80], !P3 ;  /* 0x03c00080060a7fae */ /* 0x000fe2000d901d64 */
[----:B------:R-:W-:-:S13]  /*c950*/  ISETP.LT.OR P3, PT, R17, 0x11, !P1 ;  /* 0x000000111100780c */ /* 0x000fda0004f61670 */
[----:B------:R-:W-:Y:S01]  /*c960*/  LDGSTS.E.BYPASS.LTC128B.128 [R10+0x6c00], desc[UR36][R6.64+0x100], !P3 ;  /* 0x06c00100060a7fae */ /* 0x000fe2000d901d64 */
[----:B------:R-:W-:-:S13]  /*c970*/  ISETP.LT.OR P3, PT, R17, 0x11, !P0 ;  /* 0x000000111100780c */ /* 0x000fda0004761670 */
[----:B------:R0:W-:Y:S01]  /*c980*/  LDGSTS.E.BYPASS.LTC128B.128 [R10+0x9c00], desc[UR36][R6.64+0x180], !P3 ;  /* 0x09c00180060a7fae */ /* 0x0001e2000d901d64 */
[----:B--2---:R-:W-:-:S03]  /*c990*/  IADD3 R2, P3, R14, R0, RZ ;  /* 0x000000000e027210 */ /* 0x004fc60007f7e0ff */
[----:B------:R1:W2:Y:S02]  /*c9a0*/  SHFL.IDX PT, R14, R18, 0x5, 0x181f ;  /* 0x00b81f00120e7f89 */ /* 0x0002a400000e0000 */
[----:B------:R-:W-:Y:S01]  /*c9b0*/  IMAD.X R3, RZ, RZ, R20, P3 ;  /* 0x000000ffff037224 */ /* 0x000fe200018e0614 */
[----:B------:R-:W-:Y:S02]  /*c9c0*/  ISETP.LT.OR P3, PT, R17, 0x21, P4 ;  /* 0x000000211100780c */ /* 0x000fe40002761670 */
[----:B0-----:R-:W-:-:S11]  /*c9d0*/  MOV R6, RZ ;  /* 0x000000ff00067202 */ /* 0x001fd60000000f00 */
        /* <DEDUP_REMOVED lines=22> */
[----:B--2---:R1:W-:Y:S02]  /*cb40*/  LDGSTS.E.BYPASS.LTC128B.128 [R10+0xb400], desc[UR36][R2.64+0x180], !P3 ;  /* 0x0b400180020a7fae */ /* 0x0043e4000d901d64 */
.L_x_334:
[----:B01----:R-:W-:Y:S02]  /*cb50*/  IADD3 R2, P3, R14, R0, RZ ;  /* 0x000000000e027210 */ /* 0x003fe40007f7e0ff */
        /* <DEDUP_REMOVED lines=16> */
[----:B------:R-:W-:-:S13]  /*cc60*/  LOP3.LUT P4, RZ, R16, 0x20, RZ, 0xc0, !PT ;  /* 0x0000002010ff7812 */ /* 0x000fda000788c0ff */
[----:B0-----:R-:W-:Y:S05]  /*cc70*/  @!P4 BRA `(.L_x_237) ;  /* 0x000000000004c947 */ /* 0x001fea0003800000 */
[----:B------:R-:W-:Y:S01]  /*cc80*/  BPT.TRAP 0x1 ;  /* 0x000000040000795c */ /* 0x000fe20000300000 */
.L_x_237:
        /* <DEDUP_REMOVED lines=8> */
[----:B------:R-:W0:Y:S01]  /*cd10*/  S2R R2, SR_TID.X ;  /* 0x0000000000027919 */ /* 0x000e220000002100 */
[----:B------:R-:W-:Y:S01]  /*cd20*/  UIADD3 UR4, UR44, 0x1, URZ ;  /* 0x000000012c047890 */ /* 0x000fe2000fffe03f */
[----:B------:R-:W-:Y:S01]  /*cd30*/  LOP3.LUT R3, RZ, UR40, RZ, 0x33, !PT ;  /* 0x00000028ff037c12 */ /* 0x000fe2000f8e33ff */
[----:B------:R-:W-:Y:S01]  /*cd40*/  IMAD.MOV.U32 R17, RZ, RZ, 0x1 ;  /* 0x00000001ff117424 */ /* 0x000fe200078e00ff */
[----:B------:R-:W-:Y:S01]  /*cd50*/  MOV R26, 0x1 ;  /* 0x00000001001a7802 */ /* 0x000fe20000000f00 */
[----:B------:R-:W-:Y:S01]  /*cd60*/  UIMAD UR4, UR4, UR38, URZ ;  /* 0x00000026040472a4 */ /* 0x000fe2000f8e023f */
[----:B0-----:R-:W-:-:S05]  /*cd70*/  IMAD.SHL.U32 R2, R2, 0x10, RZ ;  /* 0x0000001002027824 */ /* 0x001fca00078e00ff */
[----:B------:R-:W-:-:S04]  /*cd80*/  LOP3.LUT R2, R2, 0x70, RZ, 0xc0, !PT ;  /* 0x0000007002027812 */ /* 0x000fc800078ec0ff */
[----:B------:R-:W-:Y:S02]  /*cd90*/  IADD3 R24, R2, R24, R37 ;  /* 0x0000001802187210 */ /* 0x000fe40007ffe025 */
[----:B------:R-:W-:-:S03]  /*cda0*/  LOP3.LUT R2, RZ, UR4, RZ, 0x33, !PT ;  /* 0x00000004ff027c12 */ /* 0x000fc6000f8e33ff */
[----:B------:R-:W-:Y:S01]  /*cdb0*/  VIADD R5, R24, 0xfffffee0 ;  /* 0xfffffee018057836 */ /* 0x000fe20000000000 */
[----:B------:R-:W-:-:S04]  /*cdc0*/  VIMNMX R2, R2, R3, !PT ;  /* 0x0000000302027248 */ /* 0x000fc80007fe0100 */
[C---:B------:R-:W-:Y:S01]  /*cdd0*/  IADD3 R27, -R2.reuse, -0x2, RZ ;  /* 0xfffffffe021b7810 */ /* 0x040fe20007ffe1ff */
[----:B------:R-:W-:-:S07]  /*cde0*/  IMAD R18, R2, -0x60, R5 ;  /* 0xffffffa002127824 */ /* 0x000fce00078e0205 */
.L_x_253:
[----:B------:R-:W0:Y:S01]  /*cdf0*/  LDC R2, c[0x0][0x430] ;  /* 0x00010c00ff027b82 */ /* 0x000e220000000800 */
[----:B------:R-:W-:Y:S01]  /*ce00*/  ISETP.GT.U32.AND P0, PT, R32, 0x5f, PT ;  /* 0x0000005f2000780c */ /* 0x000fe20003f04070 */
[----:B------:R-:W-:Y:S01]  /*ce10*/  BSSY B1, `(.L_x_239) ;  /* 0x0000014000017945 */ /* 0x000fe20003800000 */
[----:B------:R-:W-:Y:S02]  /*ce20*/  IMAD.MOV.U32 R7, RZ, RZ, R18 ;  /* 0x000000ffff077224 */ /* 0x000fe400078e0012 */
[----:B------:R-:W-:Y:S01]  /*ce30*/  IMAD.MOV.U32 R4, RZ, RZ, RZ ;  /* 0x000000ffff047224 */ /* 0x000fe200078e00ff */
[----:B0-----:R-:W-:-:S13]  /*ce40*/  ISETP.NE.AND P1, PT, R2, 0x1, PT ;  /* 0x000000010200780c */ /* 0x001fda0003f25270 */
[----:B------:R-:W0:Y:S08]  /*ce50*/  @P1 LDC R3, c[0x0][0x434] ;  /* 0x00010d00ff031b82 */ /* 0x000e300000000800 */
[----:B------:R-:W1:Y:S01]  /*ce60*/  @P1 LDC R5, c[0x0][0x438] ;  /* 0x00010e00ff051b82 */ /* 0x000e620000000800 */
[----:B0-----:R-:W-:-:S05]  /*ce70*/  @P1 IMAD.HI.U32 R2, R18, R3, RZ ;  /* 0x0000000312021227 */ /* 0x001fca00078e00ff */
[----:B-1----:R-:W-:Y:S01]  /*ce80*/  @P1 SHF.R.U32.HI R7, RZ, R5, R2 ;  /* 0x00000005ff071219 */ /* 0x002fe20000011602 */
[----:B--2---:R-:W-:Y:S06]  /*ce90*/  @P0 BRA `(.L_x_240) ;  /* 0x00000000002c0947 */ /* 0x004fec0003800000 */
[----:B------:R-:W-:Y:S01]  /*cea0*/  ULDC.64 UR4, c[0x0][0x428] ;  /* 0x00010a0000047ab9 */ /* 0x000fe20000000a00 */
[--C-:B------:R-:W-:Y:S01]  /*ceb0*/  SHF.R.S32.HI R3, RZ, 0x1f, R7.reuse ;  /* 0x0000001fff037819 */ /* 0x100fe20000011407 */
[----:B------:R-:W-:Y:S02]  /*cec0*/  IMAD R5, R33, UR4, RZ ;  /* 0x0000000421057c24 */ /* 0x000fe4000f8e02ff */
[----:B------:R-:W-:Y:S02]  /*ced0*/  IMAD.MOV.U32 R2, RZ, RZ, R7 ;  /* 0x000000ffff027224 */ /* 0x000fe400078e0007 */
[C---:B------:R-:W-:Y:S02]  /*cee0*/  IMAD R5, R30.reuse, UR5, R5 ;  /* 0x000000051e057c24 */ /* 0x040fe4000f8e0205 */
[----:B------:R-:W-:Y:S01]  /*cef0*/  IMAD.WIDE.U32 R2, R30, UR4, R2 ;  /* 0x000000041e027c25 */ /* 0x000fe2000f8e0002 */
[----:B------:R-:W-:-:S04]  /*cf00*/  ULDC.64 UR4, c[0x0][0x418] ;  /* 0x0001060000047ab9 */ /* 0x000fc80000000a00 */
[----:B------:R-:W-:Y:S02]  /*cf10*/  IADD3 R3, R5, R3, RZ ;  /* 0x0000000305037210 */ /* 0x000fe40007ffe0ff */
[----:B------:R-:W-:-:S04]  /*cf20*/  LEA R4, P0, R2, UR4, 0x2 ;  /* 0x0000000402047c11 */ /* 0x000fc8000f8010ff */
[----:B------:R-:W-:-:S05]  /*cf30*/  LEA.HI.X R5, R2, UR5, R3, 0x2, P0 ;  /* 0x0000000502057c11 */ /* 0x000fca00080f1403 */
[----:B------:R0:W5:Y:S04]  /*cf40*/  LDG.E R4, desc[UR36][R4.64] ;  /* 0x0000002404047981 */ /* 0x000168000c1e1900 */
.L_x_240:
[----:B------:R-:W-:Y:S05]  /*cf50*/  BSYNC B1 ;  /* 0x0000000000017941 */ /* 0x000fea0003800000 */
.L_x_239:
[----:B------:R-:W-:-:S13]  /*cf60*/  LOP3.LUT P0, RZ, R16, 0x20, RZ, 0xc0, !PT ;  /* 0x0000002010ff7812 */ /* 0x000fda000780c0ff */
[----:B------:R-:W-:Y:S05]  /*cf70*/  @!P0 BRA `(.L_x_241) ;  /* 0x0000000000048947 */ /* 0x000fea0003800000 */
[----:B------:R-:W-:Y:S01]  /*cf80*/  BPT.TRAP 0x1 ;  /* 0x000000040000795c */ /* 0x000fe20000300000 */
.L_x_241:
[----:B------:R-:W-:Y:S01]  /*cf90*/  LEA R19, R17, UR42, 0x3 ;  /* 0x0000002a11137c11 */ /* 0x000fe2000f8e18ff */
[----:B------:R-:W-:Y:S01]  /*cfa0*/  BSSY B1, `(.L_x_242) ;  /* 0x0000004000017945 */ /* 0x000fe20003800000 */
[----:B------:R-:W-:-:S04]  /*cfb0*/  SHF.L.U32 R23, R26, 0x1f, RZ ;  /* 0x0000001f1a177819 */ /* 0x000fc800000006ff */
[----:B------:R-:W1:Y:S02]  /*cfc0*/  SYNCS.PHASECHK.TRANS64.TRYWAIT P0, [R19+URZ+0x32440], R23 ;  /* 0x03244017130075a7 */ /* 0x000e64000800017f */
[----:B-1----:R-:W-:Y:S05]  /*cfd0*/  @!P0 BRA `(.L_x_243) ;  /* 0x0000003800788947 */ /* 0x002fea0003800000 */
.L_x_335:
[----:B------:R-:W-:Y:S05]  /*cfe0*/  BSYNC B1 ;  /* 0x0000000000017941 */ /* 0x000fea0003800000 */
.L_x_242:
[----:B------:R-:W-:Y:S01]  /*cff0*/  ULDC UR4, c[0x0][0x430] ;  /* 0x00010c0000047ab9 */ /* 0x000fe20000000800 */
[----:B-----5:R-:W-:Y:S01]  /*d000*/  SHF.R.S32.HI R20, RZ, 0x1f, R4 ;  /* 0x0000001fff147819 */ /* 0x020fe20000011404 */
[----:B------:R-:W-:Y:S01]  /*d010*/  UIADD3 UR4, -UR4, URZ, URZ ;  /* 0x0000003f04047290 */ /* 0x000fe2000fffe13f */
[----:B------:R-:W-:Y:S01]  /*d020*/  LOP3.LUT P1, RZ, R16, 0x2, RZ, 0xc0, !PT ;  /* 0x0000000210ff7812 */ /* 0x000fe2000782c0ff */
[----:B------:R-:W-:Y:S01]  /*d030*/  ULDC.64 UR6, c[0x0][0x310] ;  /* 0x0000c40000067ab9 */ /* 0x000fe20000000a00 */
[----:B------:R-:W-:-:S03]  /*d040*/  IMAD R22, R17, 0x1800, R28 ;  /* 0x0000180011167824 */ /* 0x000fc600078e021c */
[----:B0-----:R-:W-:Y:S01]  /*d050*/  IMAD R5, R7, UR4, R18 ;  /* 0x0000000407057c24 */ /* 0x001fe2000f8e0212 */
[----:B------:R-:W-:-:S03]  /*d060*/  ULDC.64 UR4, c[0x0][0x300] ;  /* 0x0000c00000047ab9 */ /* 0x000fc60000000a00 */
[----:B------:R-:W-:Y:S01]  /*d070*/  IMAD.WIDE.U32 R2, R5, UR4, RZ ;  /* 0x0000000405027c25 */ /* 0x000fe2000f8e00ff */
[----:B------:R-:W-:-:S05]  /*d080*/  SHF.R.S32.HI R25, RZ, 0x1f, R5 ;  /* 0x0000001fff197819 */ /* 0x000fca0000011405 */
[----:B------:R-:W-:Y:S01]  /*d090*/  IMAD R6, R25, UR4, RZ ;  /* 0x0000000419067c24 */ /* 0x000fe2000f8e02ff */
[----:B------:R-:W-:-:S03]  /*d0a0*/  R2UR UR4, R29 ;  /* 0x000000001d0472ca */ /* 0x000fc600000e0000 */
[----:B------:R-:W-:-:S04]  /*d0b0*/  IMAD R7, R5, UR5, R6 ;  /* 0x0000000505077c24 */ /* 0x000fc8000f8e0206 */
[----:B------:R-:W-:Y:S02]  /*d0c0*/  IMAD.IADD R3, R3, 0x1, R7 ;  /* 0x0000000103037824 */ /* 0x000fe400078e0207 */
[----:B------:R-:W-:Y:S02]  /*d0d0*/  IMAD R7, R20, UR6, RZ ;  /* 0x0000000614077c24 */ /* 0x000fe4000f8e02ff */
[----:B------:R-:W-:-:S04]  /*d0e0*/  IMAD.WIDE.U32 R2, R4, UR6, R2 ;  /* 0x0000000604027c25 */ /* 0x000fc8000f8e0002 */
[----:B------:R-:W-:Y:S01]  /*d0f0*/  IMAD R7, R4, UR7, R7 ;  /* 0x0000000704077c24 */ /* 0x000fe2000f8e0207 */
        /* <DEDUP_REMOVED lines=13> */
[----:B------:R-:W-:-:S03]  /*d1d0*/  LEA R22, R22, UR42, 0x1 ;  /* 0x0000002a16167c11 */ /* 0x000fc6000f8e08ff */
[----:B------:R-:W2:Y:S04]  /*d1e0*/  SHFL.IDX PT, R3, R24, RZ, 0x181f ;  /* 0x00181fff18037589 */ /* 0x000ea800000e0000 */
[----:B------:R-:W-:Y:S04]  /*d1f0*/  SHFL.IDX PT, R6, R24, 0x1, 0x181f ;  /* 0x00381f0018067f89 */ /* 0x000fe800000e0000 */
[----:B------:R-:W-:Y:S01]  /*d200*/  SHFL.IDX PT, R34, R24, 0x5, 0x181f ;  /* 0x00b81f0018227f89 */ /* 0x000fe200000e0000 */
[----:B0-----:R-:W-:-:S03]  /*d210*/  IADD3 R12, P0, R14, R0, RZ ;  /* 0x000000000e0c7210 */ /* 0x001fc60007f1e0ff */
[----:B------:R-:W0:Y:S02]  /*d220*/  SHFL.IDX PT, R14, R21, 0x1, 0x181f ;  /* 0x00381f00150e7f89 */ /* 0x000e2400000e0000 */
[----:B--2---:R-:W-:Y:S02]  /*d230*/  IMAD.X R13, RZ, RZ, R3, P0 ;  /* 0x000000ffff0d7224 */ /* 0x004fe400000e0603 */
        /* <DEDUP_REMOVED lines=8> */
[----:B------:R-:W-:Y:S02]  /*d2c0*/  IMAD.X R9, RZ, RZ, R3, P0 ;  /* 0x000000ffff097224 */ /* 0x000fe400000e0603 */
[----:B------:R-:W3:Y:S04]  /*d2d0*/  SHFL.IDX PT, R3, R24, 0x3, 0x181f ;  /* 0x00781f0018037f89 */ /* 0x000ee800000e0000 */
[----:B------:R2:W-:Y:S01]  /*d2e0*/  LDGSTS.E.BYPASS.LTC128B.128 [R22+0x1d400], desc[UR36][R8.64], !P1 ;  /* 0x1d40000008167fae */ /* 0x0005e2000c901d64 */
[----:B0-----:R-:W-:-:S03]  /*d2f0*/  IADD3 R6, P0, R14, R0, RZ ;  /* 0x000000000e067210 */ /* 0x001fc60007f1e0ff */
[----:B------:R-:W0:Y:S01]  /*d300*/  SHFL.IDX PT, R14, R21, 0x4, 0x181f ;  /* 0x00981f00150e7f89 */ /* 0x000e2200000e0000 */
[----:B---3--:R-:W-:-:S03]  /*d310*/  IADD3.X R7, RZ, R3, RZ, P0, !PT ;  /* 0x00000003ff077210 */ /* 0x008fc600007fe4ff */
[----:B------:R-:W3:Y:S04]  /*d320*/  SHFL.IDX PT, R3, R24, 0x4, 0x181f ;  /* 0x00981f0018037f89 */ /* 0x000ee800000e0000 */
[----:B------:R2:W-:Y:S01]  /*d330*/  LDGSTS.E.BYPASS.LTC128B.128 [R22+0x1dc00], desc[UR36][R6.64], !P1 ;  /* 0x1dc0000006167fae */ /* 0x0005e2000c901d64 */
[----:B0-----:R-:W-:-:S03]  /*d340*/  IADD3 R2, P0, R14, R0, RZ ;  /* 0x000000000e027210 */ /* 0x001fc60007f1e0ff */
[----:B------:R2:W0:Y:S02]  /*d350*/  SHFL.IDX PT, R14, R21, 0x5, 0x181f ;  /* 0x00b81f00150e7f89 */ /* 0x00042400000e0000 */
[----:B---3--:R-:W-:-:S05]  /*d360*/  IMAD.X R3, RZ, RZ, R3, P0 ;  /* 0x000000ffff037224 */ /* 0x008fca00000e0603 */
[----:B------:R2:W-:Y:S03]  /*d370*/  LDGSTS.E.BYPASS.LTC128B.128 [R22+0x1e400], desc[UR36][R2.64], !P1 ;  /* 0x1e40000002167fae */ /* 0x0005e6000c901d64 */
.L_x_349:
[----:B0-2---:R-:W-:-:S05]  /*d380*/  IADD3 R2, P0, R14, R0, RZ ;  /* 0x000000000e027210 */ /* 0x005fca0007f1e0ff */
[----:B------:R-:W-:Y:S01]  /*d390*/  IMAD.X R3, RZ, RZ, R34, P0 ;  /* 0x000000ffff037224 */ /* 0x000fe200000e0622 */
[----:B------:R-:W-:-:S04]  /*d3a0*/  PLOP3.LUT P0, PT, PT, PT, PT, 0x80, 0x0 ;  /* 0x000000000000781c */ /* 0x000fc80003f0f070 */
[----:B------:R-:W-:Y:S01]  /*d3b0*/  @!PT LDS RZ, [RZ] ;  /* 0x00000000fffff984 */ /* 0x000fe20000000800 */
[----:B------:R-:W-:Y:S01]  /*d3c0*/  @!PT LDS RZ, [RZ] ;  /* 0x00000000fffff984 */ /* 0x000fe20000000800 */
[----:B------:R-:W-:Y:S01]  /*d3d0*/  @!PT LDS RZ, [RZ] ;  /* 0x00000000fffff984 */ /* 0x000fe20000000800 */
[----:B------:R0:W-:Y:S01]  /*d3e0*/  LDGSTS.E.BYPASS.LTC128B.128 [R22+0x1ec00], desc[UR36][R2.64], !P1 ;  /* 0x1ec0000002167fae */ /* 0x0001e2000c901d64 */
[----:B------:R-:W-:-:S08]  /*d3f0*/  NOP ;  /* 0x0000000000007918 */ /* 0x000fd00000000000 */
.L_x_245:
[----:B------:R-:W-:Y:S02]  /*d400*/  PLOP3.LUT P1, PT, P1, P0, PT, 0xa2, 0x0 ;  /* 0x000000000000781c */ /* 0x000fe40000f21472 */
[----:B------:R-:W-:-:S08]  /*d410*/  @P0 R2UR P1, UR4, R19 ;  /* 0x00000000130402ca */ /* 0x000fd00000020000 */
[----:B------:R-:W-:-:S05]  /*d420*/  @P0 PLOP3.LUT P0, PT, P1, PT, PT, 0x80, 0x0 ;  /* 0x000000000000081c */ /* 0x000fca0000f0f070 */
[----:B------:R-:W-:Y:S01]  /*d430*/  @!P1 SYNCS.ARRIVE.TRANS64.RED.A0T1 RZ, [UR4+0x32430], RZ ;  /* 0x032430ffffff99a7 */ /* 0x000fe20008200404 */
[----:B------:R-:W-:Y:S07]  /*d440*/  @!P1 ARRIVES.LDGSTSBAR.64.TRANSCNT [UR4+0x32430] ;  /* 0x03243000ff0099b0 */ /* 0x000fee0008000a84 */
[----:B------:R-:W-:Y:S05]  /*d450*/  @P0 BRA.U.ANY `(.L_x_245) ;  /* 0xfffffffd00e80947 */ /* 0x000fea000393ffff */
[----:B------:R-:W-:Y:S01]  /*d460*/  NOP ;  /* 0x0000000000007918 */ /* 0x000fe20000000000 */
[----:B------:R-:W-:-:S13]  /*d470*/  LOP3.LUT P2, RZ, R16, 0x20, RZ, 0xc0, !PT ;  /* 0x0000002010ff7812 */ /* 0x000fda000784c0ff */
[----:B------:R-:W-:Y:S05]  /*d480*/  @!P2 BRA `(.L_x_246) ;  /* 0x000000000004a947 */ /* 0x000fea0003800000 */
[----:B------:R-:W-:Y:S01]  /*d490*/  BPT.TRAP 0x1 ;  /* 0x000000040000795c */ /* 0x000fe20000300000 */
.L_x_246:
[----:B------:R2:W-:Y:S01]  /*d4a0*/  SYNCS.ARRIVE.TRANS64.A1T0 RZ, [R19+URZ+0x32430], RZ ;  /* 0x032430ff13ff79a7 */ /* 0x0005e2000810003f */
[----:B------:R-:W-:Y:S05]  /*d4b0*/  @!P2 BRA `(.L_x_247) ;  /* 0x000000000004a947 */ /* 0x000fea0003800000 */
[----:B------:R-:W-:Y:S01]  /*d4c0*/  BPT.TRAP 0x1 ;  /* 0x000000040000795c */ /* 0x000fe20000300000 */
.L_x_247:
[----:B------:R-:W3:Y:S01]  /*d4d0*/  SYNCS.PHASECHK.TRANS64.TRYWAIT P0, [R19+URZ+0x32460], R23 ;  /* 0x03246017130075a7 */ /* 0x000ee2000800017f */
[----:B------:R-:W-:Y:S04]  /*d4e0*/  BSSY B1, `(.L_x_248) ;  /* 0x0000002000017945 */ /* 0x000fe80003800000 */
[----:B---3--:R-:W-:Y:S05]  /*d4f0*/  @!P0 BRA `(.L_x_249) ;  /* 0x0000003800d08947 */ /* 0x008fea0003800000 */
.L_x_350:
[----:B------:R-:W-:Y:S05]  /*d500*/  BSYNC B1 ;  /* 0x0000000000017941 */ /* 0x000fea0003800000 */
.L_x_248:
[----:B------:R-:W-:Y:S01]  /*d510*/  ULDC.64 UR4, c[0x0][0x328] ;  /* 0x0000ca0000047ab9 */ /* 0x000fe20000000a00 */
[----:B------:R-:W-:Y:S01]  /*d520*/  ULDC.64 UR6, c[0x0][0x338] ;  /* 0x0000ce0000067ab9 */ /* 0x000fe20000000a00 */
[----:B------:R-:W-:Y:S01]  /*d530*/  IMAD R6, R25, UR4, RZ ;  /* 0x0000000419067c24 */ /* 0x000fe2000f8e02ff */
[C---:B------:R-:W-:Y:S01]  /*d540*/  LOP3.LUT P4, RZ, R16.reuse, 0x1, RZ, 0xc0, !PT ;  /* 0x0000000110ff7812 */ /* 0x040fe2000788c0ff */
[----:B0-----:R-:W-:Y:S01]  /*d550*/  IMAD.WIDE.U32 R2, R5, UR4, RZ ;  /* 0x0000000405027c25 */ /* 0x001fe2000f8e00ff */
[----:B------:R-:W-:Y:S02]  /*d560*/  R2UR UR4, R29 ;  /* 0x000000001d0472ca */ /* 0x000fe400000e0000 */
[C---:B------:R-:W-:Y:S01]  /*d570*/  LOP3.LUT P3, RZ, R16.reuse, 0x10, RZ, 0xc0, !PT ;  /* 0x0000001010ff7812 */ /* 0x040fe2000786c0ff */
[----:B------:R-:W-:Y:S01]  /*d580*/  IMAD R5, R5, UR5, R6 ;  /* 0x0000000505057c24 */ /* 0x000fe2000f8e0206 */
[----:B------:R-:W-:Y:S01]  /*d590*/  LOP3.LUT P2, RZ, R16, 0x8, RZ, 0xc0, !PT ;  /* 0x0000000810ff7812 */ /* 0x000fe2000784c0ff */
[----:B------:R-:W-:Y:S01]  /*d5a0*/  IMAD R7, R20, UR6, RZ ;  /* 0x0000000614077c24 */ /* 0x000fe2000f8e02ff */
[----:B------:R-:W-:Y:S01]  /*d5b0*/  LOP3.LUT P1, RZ, R16, 0x4, RZ, 0xc0, !PT ;  /* 0x0000000410ff7812 */ /* 0x000fe2000782c0ff */
[----:B------:R-:W-:-:S02]  /*d5c0*/  IMAD.IADD R3, R3, 0x1, R5 ;  /* 0x0000000103037824 */ /* 0x000fc400078e0205 */
[C---:B------:R-:W-:Y:S02]  /*d5d0*/  IMAD R7, R4.reuse, UR7, R7 ;  /* 0x0000000704077c24 */ /* 0x040fe4000f8e0207 */
[----:B------:R-:W-:Y:S01]  /*d5e0*/  IMAD.WIDE.U32 R2, R4, UR6, R2 ;  /* 0x0000000604027c25 */ /* 0x000fe2000f8e0002 */
[----:B------:R-:W-:Y:S02]  /*d5f0*/  ULDC.64 UR6, c[0x0][0x330] ;  /* 0x0000cc0000067ab9 */ /* 0x000fe40000000a00 */
[----:B------:R-:W-:Y:S02]  /*d600*/  UIMAD UR4, UR4, UR6, URZ ;  /* 0x00000006040472a4 */ /* 0x000fe4000f8e023f */
[----:B------:R-:W-:Y:S01]  /*d610*/  IMAD.U32 R5, RZ, RZ, UR6 ;  /* 0x00000006ff057e24 */ /* 0x000fe2000f8e00ff */
[----:B------:R-:W-:Y:S01]  /*d620*/  IADD3 R3, R3, R7, RZ ;  /* 0x0000000703037210 */ /* 0x000fe20007ffe0ff */
[----:B------:R-:W-:Y:S02]  /*d630*/  UIMAD UR4, UR39, UR7, UR4 ;  /* 0x00000007270472a4 */ /* 0x000fe4000f8e0204 */
        /* <DEDUP_REMOVED lines=8> */
[----:B------:R-:W-:-:S03]  /*d6c0*/  IMAD R21, R17, 0xc000, R31 ;  /* 0x0000c00011157824 */ /* 0x000fc600078e021f */
[----:B------:R-:W4:Y:S04]  /*d6d0*/  SHFL.IDX PT, R3, R22, RZ, 0x181f ;  /* 0x00181fff16037589 */ /* 0x000f2800000e0000 */
[----:B------:R-:W-:Y:S04]  /*d6e0*/  SHFL.IDX PT, R4, R22, 0x1, 0x181f ;  /* 0x00381f0016047f89 */ /* 0x000fe800000e0000 */
[----:B------:R-:W-:Y:S04]  /*d6f0*/  SHFL.IDX PT, R5, R22, 0x3, 0x181f ;  /* 0x00781f0016057f89 */ /* 0x000fe800000e0000 */
[----:B-1-3--:R-:W-:Y:S01]  /*d700*/  SHFL.IDX PT, R23, R22, 0x4, 0x181f ;  /* 0x00981f0016177f89 */ /* 0x00afe200000e0000 */
[----:B0-----:R-:W-:-:S03]  /*d710*/  IADD3 R10, P0, R14, R0, RZ ;  /* 0x000000000e0a7210 */ /* 0x001fc60007f1e0ff */
[----:B------:R-:W0:Y:S02]  /*d720*/  SHFL.IDX PT, R14, R20, 0x1, 0x181f ;  /* 0x00381f00140e7f89 */ /* 0x000e2400000e0000 */
[----:B----4-:R-:W-:-:S05]  /*d730*/  IMAD.X R11, RZ, RZ, R3, P0 ;  /* 0x000000ffff0b7224 */ /* 0x010fca00000e0603 */
[----:B------:R-:W-:Y:S04]  /*d740*/  LDGSTS.E.BYPASS.LTC128B.128 [R21], desc[UR36][R10.64], !P4 ;  /* 0x000000000a157fae */ /* 0x000fe8000e101d64 */
[----:B------:R-:W-:Y:S04]  /*d750*/  LDGSTS.E.BYPASS.LTC128B.128 [R21+0x3000], desc[UR36][R10.64+0x80], !P3 ;  /* 0x030000800a157fae */ /* 0x000fe8000d901d64 */
[----:B------:R-:W-:Y:S04]  /*d760*/  LDGSTS.E.BYPASS.LTC128B.128 [R21+0x6000], desc[UR36][R10.64+0x100], !P2 ;  /* 0x060001000a157fae */ /* 0x000fe8000d101d64 */
[----:B------:R-:W-:Y:S01]  /*d770*/  LDGSTS.E.BYPASS.LTC128B.128 [R21+0x9000], desc[UR36][R10.64+0x180], !P1 ;  /* 0x090001800a157fae */ /* 0x000fe2000c901d64 */
[----:B0-----:R-:W-:-:S03]  /*d780*/  IADD3 R8, P0, R14, R0, RZ ;  /* 0x000000000e087210 */ /* 0x001fc60007f1e0ff */
[----:B------:R-:W0:Y:S01]  /*d790*/  SHFL.IDX PT, R14, R20, 0x2, 0x181f ;  /* 0x00581f00140e7f89 */ /* 0x000e2200000e0000 */
[----:B------:R-:W-:-:S03]  /*d7a0*/  IADD3.X R9, RZ, R4, RZ, P0, !PT ;  /* 0x00000004ff097210 */ /* 0x000fc600007fe4ff */
[----:B------:R-:W1:Y:S04]  /*d7b0*/  SHFL.IDX PT, R4, R22, 0x2, 0x181f ;  /* 0x00581f0016047f89 */ /* 0x000e6800000e0000 */
[----:B------:R-:W-:Y:S04]  /*d7c0*/  LDGSTS.E.BYPASS.LTC128B.128 [R21+0x800], desc[UR36][R8.64], !P4 ;  /* 0x0080000008157fae */ /* 0x000fe8000e101d64 */
[----:B------:R-:W-:Y:S04]  /*d7d0*/  LDGSTS.E.BYPASS.LTC128B.128 [R21+0x3800], desc[UR36][R8.64+0x80], !P3 ;  /* 0x0380008008157fae */ /* 0x000fe8000d901d64 */
[----:B------:R-:W-:Y:S04]  /*d7e0*/  LDGSTS.E.BYPASS.LTC128B.128 [R21+0x6800], desc[UR36][R8.64+0x100], !P2 ;  /* 0x0680010008157fae */ /* 0x000fe8000d101d64 */
[----:B------:R-:W-:Y:S01]  /*d7f0*/  LDGSTS.E.BYPASS.LTC128B.128 [R21+0x9800], desc[UR36][R8.64+0x180], !P1 ;  /* 0x0980018008157fae */ /* 0x000fe2000c901d64 */
[----:B0-----:R-:W-:-:S03]  /*d800*/  IADD3 R6, P0, R14, R0, RZ ;  /* 0x000000000e067210 */ /* 0x001fc60007f1e0ff */
[----:B------:R-:W-:Y:S04]  /*d810*/  SHFL.IDX PT, R22, R22, 0x5, 0x181f ;  /* 0x00b81f0016167f89 */ /* 0x000fe800000e0000 */
[----:B------:R-:W0:Y:S01]  /*d820*/  SHFL.IDX PT, R14, R20, 0x3, 0x181f ;  /* 0x00781f00140e7f89 */ /* 0x000e2200000e0000 */
[----:B-1----:R-:W-:-:S05]  /*d830*/  IMAD.X R7, RZ, RZ, R4, P0 ;  /* 0x000000ffff077224 */ /* 0x002fca00000e0604 */
[----:B------:R-:W-:Y:S04]  /*d840*/  LDGSTS.E.BYPASS.LTC128B.128 [R21+0x1000], desc[UR36][R6.64], !P4 ;  /* 0x0100000006157fae */ /* 0x000fe8000e101d64 */
[----:B------:R-:W-:Y:S04]  /*d850*/  LDGSTS.E.BYPASS.LTC128B.128 [R21+0x4000], desc[UR36][R6.64+0x80], !P3 ;  /* 0x0400008006157fae */ /* 0x000fe8000d901d64 */
[----:B------:R-:W-:Y:S04]  /*d860*/  LDGSTS.E.BYPASS.LTC128B.128 [R21+0x7000], desc[UR36][R6.64+0x100], !P2 ;  /* 0x0700010006157fae */ /* 0x000fe8000d101d64 */
[----:B------:R1:W-:Y:S01]  /*d870*/  LDGSTS.E.BYPASS.LTC128B.128 [R21+0xa000], desc[UR36][R6.64+0x180], !P1 ;  /* 0x0a00018006157fae */ /* 0x0003e2000c901d64 */
[----:B0-----:R-:W-:-:S03]  /*d880*/  IADD3 R4, P0, R14, R0, RZ ;  /* 0x000000000e047210 */ /* 0x001fc60007f1e0ff */
[----:B------:R-:W0:Y:S02]  /*d890*/  SHFL.IDX PT, R14, R20, 0x4, 0x181f ;  /* 0x00981f00140e7f89 */ /* 0x000e2400000e0000 */
[----:B------:R-:W-:Y:S01]  /*d8a0*/  IMAD.X R5, RZ, RZ, R5, P0 ;  /* 0x000000ffff057224 */ /* 0x000fe200000e0605 */
[----:B-1----:R-:W-:-:S04]  /*d8b0*/  MOV R6, RZ ;  /* 0x000000ff00067202 */ /* 0x002fc80000000f00 */
[----:B------:R1:W-:Y:S04]  /*d8c0*/  LDGSTS.E.BYPASS.LTC128B.128 [R21+0x1800], desc[UR36][R4.64], !P4 ;  /* 0x0180000004157fae */ /* 0x0003e8000e101d64 */
[----:B------:R1:W-:Y:S04]  /*d8d0*/  LDGSTS.E.BYPASS.LTC128B.128 [R21+0x4800], desc[UR36][R4.64+0x80], !P3 ;  /* 0x0480008004157fae */ /* 0x0003e8000d901d64 */
[----:B------:R1:W-:Y:S04]  /*d8e0*/  LDGSTS.E.BYPASS.LTC128B.128 [R21+0x7800], desc[UR36][R4.64+0x100], !P2 ;  /* 0x0780010004157fae */ /* 0x0003e8000d101d64 */
[----:B------:R1:W-:Y:S01]  /*d8f0*/  LDGSTS.E.BYPASS.LTC128B.128 [R21+0xa800], desc[UR36][R4.64+0x180], !P1 ;  /* 0x0a80018004157fae */ /* 0x0003e2000c901d64 */
[----:B0-----:R-:W-:-:S03]  /*d900*/  IADD3 R2, P0, R14, R0, RZ ;  /* 0x000000000e027210 */ /* 0x001fc60007f1e0ff */
[----:B------:R1:W0:Y:S02]  /*d910*/  SHFL.IDX PT, R14, R20, 0x5, 0x181f ;  /* 0x00b81f00140e7f89 */ /* 0x00022400000e0000 */
[----:B------:R-:W-:-:S05]  /*d920*/  IMAD.X R3, RZ, RZ, R23, P0 ;  /* 0x000000ffff037224 */ /* 0x000fca00000e0617 */
[----:B------:R1:W-:Y:S04]  /*d930*/  LDGSTS.E.BYPASS.LTC128B.128 [R21+0x2000], desc[UR36][R2.64], !P4 ;  /* 0x0200000002157fae */ /* 0x0003e8000e101d64 */
[----:B------:R1:W-:Y:S04]  /*d940*/  LDGSTS.E.BYPASS.LTC128B.128 [R21+0x5000], desc[UR36][R2.64+0x80], !P3 ;  /* 0x0500008002157fae */ /* 0x0003e8000d901d64 */
[----:B------:R1:W-:Y:S04]  /*d950*/  LDGSTS.E.BYPASS.LTC128B.128 [R21+0x8000], desc[UR36][R2.64+0x100], !P2 ;  /* 0x0800010002157fae */ /* 0x0003e8000d101d64 */
[----:B------:R1:W-:Y:S02]  /*d960*/  LDGSTS.E.BYPASS.LTC128B.128 [R21+0xb000], desc[UR36][R2.64+0x180], !P1 ;  /* 0x0b00018002157fae */ /* 0x0003e4000c901d64 */
.L_x_364:
[----:B01----:R-:W-:-:S05]  /*d970*/  IADD3 R2, P0, R14, R0, RZ ;  /* 0x000000000e027210 */ /* 0x003fca0007f1e0ff */
        /* <DEDUP_REMOVED lines=10> */
.L_x_251:
        /* <DEDUP_REMOVED lines=10> */
.L_x_252:
[----:B------:R-:W-:Y:S01]  /*dac0*/  VIADD R17, R17, 0x1 ;  /* 0x0000000111117836 */ /* 0x000fe20000000000 */
[----:B------:R1:W-:Y:S01]  /*dad0*/  SYNCS.ARRIVE.TRANS64.A1T0 RZ, [R19+URZ+0x32450], RZ ;  /* 0x032450ff13ff79a7 */ /* 0x0003e2000810003f */
[----:B------:R-:W-:Y:S01]  /*dae0*/  VIADD R27, R27, 0xffffffff ;  /* 0xffffffff1b1b7836 */ /* 0x000fe20000000000 */
[----:B------:R-:W-:Y:S02]  /*daf0*/  IADD3 R18, R18, -0x60, RZ ;  /* 0xffffffa012127810 */ /* 0x000fe40007ffe0ff */
[----:B------:R-:W-:-:S04]  /*db00*/  ISETP.NE.AND P0, PT, R17, 0x2, PT ;  /* 0x000000021100780c */ /* 0x000fc80003f05270 */
[----:B------:R-:W-:Y:S02]  /*db10*/  SEL R17, R17, RZ, P0 ;  /* 0x000000ff11117207 */ /* 0x000fe40000000000 */
[----:B0-----:R-:W-:Y:S02]  /*db20*/  SEL R3, RZ, 0x1, P0 ;  /* 0x00000001ff037807 */ /* 0x001fe40000000000 */
[----:B------:R-:W-:Y:S02]  /*db30*/  ISETP.GT.AND P0, PT, R27, UR46, PT ;  /* 0x0000002e1b007c0c */ /* 0x000fe4000bf04270 */
[----:B------:R-:W-:-:S11]  /*db40*/  LOP3.LUT R26, R26, R3, RZ, 0x3c, !PT ;  /* 0x000000031a1a7212 */ /* 0x000fd600078e3cff */
[----:B-1----:R-:W-:Y:S05]  /*db50*/  @P0 BRA `(.L_x_253) ;  /* 0xfffffff000a40947 */ /* 0x002fea000383ffff */
.L_x_238:
[----:B------:R-:W-:Y:S05]  /*db60*/  BSYNC B0 ;  /* 0x0000000000007941 */ /* 0x000fea0003800000 */
.L_x_217:
[----:B------:R-:W0:Y:S01]  /*db70*/  S2R R3, SR_CgaCtaId ;  /* 0x0000000000037919 */ /* 0x000e220000008800 */
[----:B------:R-:W-:Y:S01]  /*db80*/  MOV R0, 0x400 ;  /* 0x0000040000007802 */ /* 0x000fe20000000f00 */
[----:B------:R-:W-:Y:S01]  /*db90*/  BSSY B0, `(.L_x_254) ;  /* 0x0000005000007945 */ /* 0x000fe20003800000 */
[----:B------:R-:W-:Y:S02]  /*dba0*/  SHF.L.U32 R6, R6, 0x1f, RZ ;  /* 0x0000001f06067819 */ /* 0x000fe400000006ff */
[----:B0-----:R-:W-:-:S04]  /*dbb0*/  LEA R4, R3, R0, 0x18 ;  /* 0x0000000003047211 */ /* 0x001fc800078ec0ff */
[----:B------:R-:W0:Y:S02]  /*dbc0*/  SYNCS.PHASECHK.TRANS64.TRYWAIT P0, [R4+URZ+0x32420], R6 ;  /* 0x03242006040075a7 */ /* 0x000e24000800017f */
[----:B0-----:R-:W-:Y:S05]  /*dbd0*/  @!P0 BRA `(.L_x_255) ;  /* 0x0000003800f88947 */ /* 0x001fea0003800000 */
.L_x_365:
[----:B------:R-:W-:Y:S05]  /*dbe0*/  BSYNC B0 ;  /* 0x0000000000007941 */ /* 0x000fea0003800000 */
.L_x_254:
[----:B------:R-:W-:-:S03]  /*dbf0*/  UMOV UR4, 0xffffffff ;  /* 0xffffffff00047882 */ /* 0x000fc60000000000 */
[----:B------:R-:W-:Y:S05]  /*dc00*/  BRA.DIV UR4, `(.L_x_256) ;  /* 0x0000003e04007947 */ /* 0x000fea000b800000 */
[----:B------:R-:W1:Y:S02]  /*dc10*/  S2R R0, SR_TID.X ;  /* 0x0000000000007919 */ /* 0x000e640000002100 */
[----:B-1----:R-:W-:-:S04]  /*dc20*/  SHF.R.U32.HI R0, RZ, 0x5, R0 ;  /* 0x00000005ff007819 */ /* 0x002fc80000011600 */
[----:B------:R-:W-:-:S05]  /*dc30*/  LOP3.LUT R0, R0, 0x3, RZ, 0xc0, !PT ;  /* 0x0000000300007812 */ /* 0x000fca00078ec0ff */
[----:B------:R1:W3:Y:S02]  /*dc40*/  SHFL.IDX PT, R14, R0, RZ, 0x1f ;  /* 0x00001fff000e7589 */ /* 0x0002e400000e0000 */
.L_x_368:
[----:B---3--:R-:W-:-:S13]  /*dc50*/  ISETP.NE.AND P0, PT, R14, RZ, PT ;  /* 0x000000ff0e00720c */ /* 0x008fda0003f05270 */
[----:B------:R-:W-:Y:S05]  /*dc60*/  @P0 BRA `(.L_x_184) ;  /* 0x0000000000900947 */ /* 0x000fea0003800000 */
[----:B------:R-:W-:-:S03]  /*dc70*/  UMOV UR4, 0xffffffff ;  /* 0xffffffff00047882 */ /* 0x000fc60000000000 */
[----:B------:R-:W-:Y:S05]  /*dc80*/  BRA.DIV UR4, `(.L_x_257) ;  /* 0x0000003e04147947 */ /* 0x000fea000b800000 */
[----:B------:R-:W-:-:S13]  /*dc90*/  ELECT P6, URZ, PT ;  /* 0x00000000003f782f */ /* 0x000fda00038c0000 */
.L_x_371:
[----:B------:R-:W-:Y:S05]  /*dca0*/  @!P6 BRA `(.L_x_184) ;  /* 0x000000000080e947 */ /* 0x000fea0003800000 */
[----:B-1----:R-:W3:Y:S02]  /*dcb0*/  LDL R0, [R1] ;  /* 0x0000000001007983 */ /* 0x002ee40000100800 */
[----:B---3--:R-:W-:-:S13]  /*dcc0*/  R2UR UR4, R0 ;  /* 0x00000000000472ca */ /* 0x008fda00000e0000 */
[----:B------:R-:W-:-:S06]  /*dcd0*/  ULOP3.LUT UR4, UR4, 0x2, URZ, 0xfc, !UPT ;  /* 0x0000000204047892 */ /* 0x000fcc000f8efc3f */
[----:B------:R-:W-:-:S05]  /*dce0*/  IMAD.U32 R0, RZ, RZ, UR4 ;  /* 0x00000004ff007e24 */ /* 0x000fca000f8e00ff */
[----:B------:R-:W-:-:S13]  /*dcf0*/  ISETP.NE.AND P0, PT, R0, 0x3, PT ;  /* 0x000000030000780c */ /* 0x000fda0003f05270 */
[----:B------:R-:W-:Y:S05]  /*dd00*/  @!P0 BRA `(.L_x_258) ;  /* 0x0000000000048947 */ /* 0x000fea0003800000 */
[----:B------:R-:W-:Y:S01]  /*dd10*/  BPT.TRAP 0x1 ;  /* 0x000000040000795c */ /* 0x000fe20000300000 */
.L_x_258:
[C---:B------:R-:W-:Y:S01]  /*dd20*/  IMAD R5, R17.reuse, 0x8, R4 ;  /* 0x0000000811057824 */ /* 0x040fe200078e0204 */
[----:B------:R-:W-:Y:S01]  /*dd30*/  SHF.L.U32 R0, R26, 0x1f, RZ ;  /* 0x0000001f1a007819 */ /* 0x000fe200000006ff */
[----:B------:R-:W-:-:S03]  /*dd40*/  VIADD R17, R17, 0x1 ;  /* 0x0000000111117836 */ /* 0x000fc60000000000 */
[----:B------:R-:W1:Y:S02]  /*dd50*/  SYNCS.PHASECHK.TRANS64.TRYWAIT P1, [R5+URZ+0x32440], R0 ;  /* 0x03244000050075a7 */ /* 0x000e64000802017f */
[----:B------:R-:W-:-:S04]  /*dd60*/  ISETP.NE.AND P2, PT, R17, 0x2, PT ;  /* 0x000000021100780c */ /* 0x000fc80003f45270 */
[----:B------:R-:W-:Y:S01]  /*dd70*/  SEL R3, RZ, 0x1, P2 ;  /* 0x00000001ff037807 */ /* 0x000fe20001000000 */
[----:B-1----:R-:W-:Y:S08]  /*dd80*/  @!P1 BRA `(.L_x_259) ;  /* 0x0000003800f49947 */ /* 0x002ff00003800000 */
.L_x_372:
[----:B------:R-:W-:Y:S02]  /*dd90*/  SEL R17, R17, RZ, P2 ;  /* 0x000000ff11117207 */ /* 0x000fe40001000000 */
[----:B------:R-:W-:Y:S01]  /*dda0*/  LOP3.LUT R2, R26, R3, RZ, 0x3c, !PT ;  /* 0x000000031a027212 */ /* 0x000fe200078e3cff */
[----:B------:R-:W-:Y:S06]  /*ddb0*/  @!P0 BRA `(.L_x_260) ;  /* 0x0000000000048947 */ /* 0x000fec0003800000 */
[----:B------:R-:W-:Y:S01]  /*ddc0*/  BPT.TRAP 0x1 ;  /* 0x000000040000795c */ /* 0x000fe20000300000 */
.L_x_260:
[----:B------:R-:W-:Y:S02]  /*ddd0*/  LEA R17, R17, R4, 0x3 ;  /* 0x0000000411117211 */ /* 0x000fe400078e18ff */
[----:B------:R-:W-:-:S04]  /*dde0*/  SHF.L.U32 R2, R2, 0x1f, RZ ;  /* 0x0000001f02027819 */ /* 0x000fc800000006ff */
[----:B------:R-:W3:Y:S02]  /*ddf0*/  SYNCS.PHASECHK.TRANS64.TRYWAIT P1, [R17+URZ+0x32440], R2 ;  /* 0x03244002110075a7 */ /* 0x000ee4000802017f */
[----:B---3--:R-:W-:Y:S05]  /*de00*/  @!P1 BRA `(.L_x_261) ;  /* 0x0000003800e89947 */ /* 0x008fea0003800000 */
.L_x_373:
[----:B------:R-:W-:Y:S05]  /*de10*/  @!P0 BRA `(.L_x_262) ;  /* 0x0000000000048947 */ /* 0x000fea0003800000 */
[----:B------:R-:W-:Y:S01]  /*de20*/  BPT.TRAP 0x1 ;  /* 0x000000040000795c */ /* 0x000fe20000300000 */
.L_x_262:
[----:B------:R-:W4:Y:S02]  /*de30*/  SYNCS.PHASECHK.TRANS64.TRYWAIT P1, [R5+URZ+0x32460], R0 ;  /* 0x03246000050075a7 */ /* 0x000f24000802017f */
[----:B----4-:R-:W-:Y:S05]  /*de40*/  @!P1 BRA `(.L_x_263) ;  /* 0x0000003800ec9947 */ /* 0x010fea0003800000 */
.L_x_374:
[----:B------:R-:W-:Y:S05]  /*de50*/  @!P0 BRA `(.L_x_264) ;  /* 0x0000000000048947 */ /* 0x000fea0003800000 */
[----:B------:R-:W-:Y:S01]  /*de60*/  BPT.TRAP 0x1 ;  /* 0x000000040000795c */ /* 0x000fe20000300000 */
.L_x_264:
[----:B------:R0:W0:Y:S02]  /*de70*/  SYNCS.PHASECHK.TRANS64.TRYWAIT P0, [R17+URZ+0x32460], R2 ;  /* 0x03246002110075a7 */ /* 0x000024000800017f */
[----:B0-----:R-:W-:Y:S05]  /*de80*/  @!P0 NANOSLEEP.SYNCS 0x989680 ;  /* 0x009896800000895d */ /* 0x001fea0003900000 */
[----:B------:R-:W0:Y:S02]  /*de90*/  @!P0 SYNCS.PHASECHK.TRANS64 P0, [R17+URZ+0x32460], R2 ;  /* 0x03246002110085a7 */ /* 0x000e24000800007f */
[----:B0-----:R-:W-:Y:S05]  /*dea0*/  @!P0 BRA `(.L_x_264) ;  /* 0xfffffffc00f08947 */ /* 0x001fea000383ffff */
.L_x_184:
[----:B------:R-:W-:Y:S05]  /*deb0*/  BSYNC B6 ;  /* 0x0000000000067941 */ /* 0x000fea0003800000 */
.L_x_181:
[----:B------:R-:W-:Y:S05]  /*dec0*/  EXIT ;  /* 0x000000000000794d */ /* 0x000fea0003800000 */
.L_x_188:
[----:B------:R-:W-:-:S13]  /*ded0*/  R2UR UR4, R16 ;  /* 0x00000000100472ca */ /* 0x000fda00000e0000 */
[----:B-1----:R-:W-:-:S04]  /*dee0*/  IMAD.U32 R3, RZ, RZ, UR4 ;  /* 0x00000004ff037e24 */ /* 0x002fc8000f8e00ff */
[----:B------:R1:W2:Y:S03]  /*def0*/  SYNCS.PHASECHK.TRANS64.TRYWAIT P0, [R3+URZ+0x32400], R0 ;  /* 0x03240000030075a7 */ /* 0x0002a6000800017f */
[----:B--2---:R-:W-:Y:S05]  /*df00*/  @!P0 NANOSLEEP.SYNCS 0x989680 ;  /* 0x009896800000895d */ /* 0x004fea0003900000 */
[----:B------:R-:W2:Y:S02]  /*df10*/  @!P0 SYNCS.PHASECHK.TRANS64 P0, [R3+URZ+0x32400], R0 ;  /* 0x03240000030085a7 */ /* 0x000ea4000800007f */
[----:B--2---:R-:W-:Y:S05]  /*df20*/  @!P0 BRA `(.L_x_188) ;  /* 0xfffffffc00e88947 */ /* 0x004fea000383ffff */
[----:B------:R-:W-:Y:S05]  /*df30*/  BRA `(.L_x_265) ;  /* 0xffffff3400607947 */ /* 0x000fea000383ffff */
.L_x_192:
[----:B------:R-:W-:-:S13]  /*df40*/  R2UR UR4, R16 ;  /* 0x00000000100472ca */ /* 0x000fda00000e0000 */
[----:B-1----:R-:W-:-:S04]  /*df50*/  IMAD.U32 R3, RZ, RZ, UR4 ;  /* 0x00000004ff037e24 */ /* 0x002fc8000f8e00ff */
[----:B------:R1:W2:Y:S03]  /*df60*/  SYNCS.PHASECHK.TRANS64.TRYWAIT P1, [R3+URZ+0x32430], R0 ;  /* 0x03243000030075a7 */ /* 0x0002a6000802017f */
[----:B--2---:R-:W-:Y:S05]  /*df70*/  @!P1 NANOSLEEP.SYNCS 0x989680 ;  /* 0x009896800000995d */ /* 0x004fea0003900000 */
[----:B------:R-:W2:Y:S02]  /*df80*/  @!P1 SYNCS.PHASECHK.TRANS64 P1, [R3+URZ+0x32430], R0 ;  /* 0x03243000030095a7 */ /* 0x000ea4000802007f */
[----:B--2---:R-:W-:Y:S05]  /*df90*/  @!P1 BRA `(.L_x_192) ;  /* 0xfffffffc00e89947 */ /* 0x004fea000383ffff */
[----:B------:R-:W-:Y:S05]  /*dfa0*/  BRA `(.L_x_191) ;  /* 0xffffff3400887947 */ /* 0x000fea000383ffff */
.L_x_193:
[----:B------:R-:W-:-:S13]  /*dfb0*/  R2UR UR4, R16 ;  /* 0x00000000100472ca */ /* 0x000fda00000e0000 */
[----:B-1----:R-:W-:-:S04]  /*dfc0*/  IMAD.U32 R3, RZ, RZ, UR4 ;  /* 0x00000004ff037e24 */ /* 0x002fc8000f8e00ff */
[----:B------:R1:W2:Y:S03]  /*dfd0*/  SYNCS.PHASECHK.TRANS64.TRYWAIT P1, [R3+URZ+0x32410], R0 ;  /* 0x03241000030075a7 */ /* 0x0002a6000802017f */
[----:B--2---:R-:W-:Y:S05]  /*dfe0*/  @!P1 NANOSLEEP.SYNCS 0x989680 ;  /* 0x009896800000995d */ /* 0x004fea0003900000 */
[----:B------:R-:W2:Y:S02]  /*dff0*/  @!P1 SYNCS.PHASECHK.TRANS64 P1, [R3+URZ+0x32410], R0 ;  /* 0x03241000030095a7 */ /* 0x000ea4000802007f */
[----:B--2---:R-:W-:Y:S05]  /*e000*/  @!P1 BRA `(.L_x_193) ;  /* 0xfffffffc00e89947 */ /* 0x004fea000383ffff */
[----:B------:R-:W-:Y:S05]  /*e010*/  BRA `(.L_x_266) ;  /* 0xffffff38004c7947 */ /* 0x000fea000383ffff */
.L_x_197:
[----:B------:R-:W-:-:S13]  /*e020*/  R2UR UR4, R16 ;  /* 0x00000000100472ca */ /* 0x000fda00000e0000 */
[----:B-1----:R-:W-:-:S04]  /*e030*/  MOV R3, UR4 ;  /* 0x0000000400037c02 */ /* 0x002fc80008000f00 */
[----:B------:R1:W3:Y:S03]  /*e040*/  SYNCS.PHASECHK.TRANS64.TRYWAIT P1, [R3+URZ+0x32450], R0 ;  /* 0x03245000030075a7 */ /* 0x0002e6000802017f */
[----:B---3--:R-:W-:Y:S05]  /*e050*/  @!P1 NANOSLEEP.SYNCS 0x989680 ;  /* 0x009896800000995d */ /* 0x008fea0003900000 */
[----:B------:R-:W3:Y:S02]  /*e060*/  @!P1 SYNCS.PHASECHK.TRANS64 P1, [R3+URZ+0x32450], R0 ;  /* 0x03245000030095a7 */ /* 0x000ee4000802007f */
[----:B---3--:R-:W-:Y:S05]  /*e070*/  @!P1 BRA `(.L_x_197) ;  /* 0xfffffffc00e89947 */ /* 0x008fea000383ffff */
[----:B------:R-:W-:Y:S05]  /*e080*/  BRA `(.L_x_196) ;  /* 0xffffff3800587947 */ /* 0x000fea000383ffff */
.L_x_204:
[----:B-1----:R-:W-:-:S04]  /*e090*/  IMAD.U32 R153, RZ, RZ, UR60 ;  /* 0x0000003cff997e24 */ /* 0x002fc8000f8e00ff */
[----:B------:R1:W2:Y:S03]  /*e0a0*/  SYNCS.PHASECHK.TRANS64.TRYWAIT P2, [R153+URZ+0x32430], R0 ;  /* 0x03243000990075a7 */ /* 0x0002a6000804017f */
[----:B--2---:R-:W-:Y:S05]  /*e0b0*/  @!P2 NANOSLEEP.SYNCS 0x989680 ;  /* 0x009896800000a95d */ /* 0x004fea0003900000 */
[----:B------:R-:W2:Y:S02]  /*e0c0*/  @!P2 SYNCS.PHASECHK.TRANS64 P2, [R153+URZ+0x32430], R0 ;  /* 0x032430009900a5a7 */ /* 0x000ea4000804007f */
[----:B--2---:R-:W-:Y:S05]  /*e0d0*/  @!P2 BRA `(.L_x_204) ;  /* 0xfffffffc00eca947 */ /* 0x004fea000383ffff */
[----:B------:R-:W-:Y:S05]  /*e0e0*/  BRA `(.L_x_203) ;  /* 0xffffff6000087947 */ /* 0x000fea000383ffff */
.L_x_208:
[----:B--2---:R-:W-:-:S04]  /*e0f0*/  IMAD.U32 R203, RZ, RZ, UR60 ;  /* 0x0000003cffcb7e24 */ /* 0x004fc8000f8e00ff */
[----:B------:R2:W3:Y:S03]  /*e100*/  SYNCS.PHASECHK.TRANS64.TRYWAIT P2, [R203+URZ+0x32450], R0 ;  /* 0x03245000cb0075a7 */ /* 0x0004e6000804017f */
[----:B---3--:R-:W-:Y:S05]  /*e110*/  @!P2 NANOSLEEP.SYNCS 0x989680 ;  /* 0x009896800000a95d */ /* 0x008fea0003900000 */
[----:B------:R-:W3:Y:S02]  /*e120*/  @!P2 SYNCS.PHASECHK.TRANS64 P2, [R203+URZ+0x32450], R0 ;  /* 0x03245000cb00a5a7 */ /* 0x000ee4000804007f */
[----:B---3--:R-:W-:Y:S05]  /*e130*/  @!P2 BRA `(.L_x_208) ;  /* 0xfffffffc00eca947 */ /* 0x008fea000383ffff */
[----:B------:R-:W-:Y:S05]  /*e140*/  BRA `(.L_x_207) ;  /* 0xffffff6000d47947 */ /* 0x000fea000383ffff */
.L_x_222:
[----:B------:R-:W-:Y:S01]  /*e150*/  IMAD.MOV.U32 R13, RZ, RZ, R18 ;  /* 0x000000ffff0d7224 */ /* 0x000fe200078e0012 */
[----:B------:R-:W-:Y:S01]  /*e160*/  MOV R12, RZ ;  /* 0x000000ff000c7202 */ /* 0x000fe20000000f00 */
[----:B------:R-:W-:Y:S02]  /*e170*/  IMAD.MOV.U32 R11, RZ, RZ, 0x1f ;  /* 0x0000001fff0b7424 */ /* 0x000fe400078e00ff */
[----:B------:R-:W-:-:S07]  /*e180*/  IMAD.MOV.U32 R15, RZ, RZ, -0x1 ;  /* 0xffffffffff0f7424 */ /* 0x000fce00078e00ff */
[----:B-----5:R-:W-:Y:S05]  /*e190*/  WARPSYNC.COLLECTIVE R15, `(.L_x_267) ;  /* 0x000000000f087348 */ /* 0x020fea0003c00000 */
[----:B------:R0:W1:Y:S02]  /*e1a0*/  SHFL.IDX P6, R14, R13, R12, R11 ;  /* 0x0000000c0d0e7389 */ /* 0x00006400000c000b */
[----:B01---5:R-:W-:Y:S01]  /*e1b0*/  ENDCOLLECTIVE ;  /* 0x000000000000791b */ /* 0x023fe20003800000 */
.L_x_267:
[----:B------:R-:W-:Y:S05]  /*e1c0*/  BRA `(.L_x_268) ;  /* 0xffffffc400887947 */ /* 0x000fea000383ffff */
.L_x_224:
[----:B0-----:R-:W-:-:S04]  /*e1d0*/  IMAD.U32 R3, RZ, RZ, UR42 ;  /* 0x0000002aff037e24 */ /* 0x001fc8000f8e00ff */
[----:B------:R0:W1:Y:S03]  /*e1e0*/  SYNCS.PHASECHK.TRANS64.TRYWAIT P0, [R3+URZ+0x32440], R2 ;  /* 0x03244002030075a7 */ /* 0x000066000800017f */
[----:B-1----:R-:W-:Y:S05]  /*e1f0*/  @!P0 NANOSLEEP.SYNCS 0x989680 ;  /* 0x009896800000895d */ /* 0x002fea0003900000 */
[----:B------:R-:W1:Y:S02]  /*e200*/  @!P0 SYNCS.PHASECHK.TRANS64 P0, [R3+URZ+0x32440], R2 ;  /* 0x03244002030085a7 */ /* 0x000e64000800007f */
[----:B-1----:R-:W-:Y:S05]  /*e210*/  @!P0 BRA `(.L_x_224) ;  /* 0xfffffffc00ec8947 */ /* 0x002fea000383ffff */
[----:B------:R-:W-:Y:S05]  /*e220*/  BRA `(.L_x_269) ;  /* 0xffffffc400cc7947 */ /* 0x000fea000383ffff */
.L_x_225:
[----:B------:R-:W-:Y:S01]  /*e230*/  BSSY B0, `(.L_x_270) ;  /* 0x0000008000007945 */ /* 0x000fe20003800000 */
[----:B------:R-:W-:Y:S01]  /*e240*/  MOV R13, R5 ;  /* 0x00000005000d7202 */ /* 0x000fe20000000f00 */
[----:B------:R-:W-:Y:S02]  /*e250*/  IMAD.MOV.U32 R12, RZ, RZ, RZ ;  /* 0x000000ffff0c7224 */ /* 0x000fe400078e00ff */
[----:B------:R-:W-:Y:S02]  /*e260*/  IMAD.MOV.U32 R11, RZ, RZ, 0x181f ;  /* 0x0000181fff0b7424 */ /* 0x000fe400078e00ff */
[----:B------:R-:W-:-:S07]  /*e270*/  IMAD.MOV.U32 R15, RZ, RZ, -0x1 ;  /* 0xffffffffff0f7424 */ /* 0x000fce00078e00ff */
[----:B------:R-:W-:Y:S05]  /*e280*/  WARPSYNC.COLLECTIVE R15, `(.L_x_271) ;  /* 0x000000000f087348 */ /* 0x000fea0003c00000 */
[----:B------:R0:W1:Y:S02]  /*e290*/  SHFL.IDX P6, R14, R13, R12, R11 ;  /* 0x0000000c0d0e7389 */ /* 0x00006400000c000b */
[----:B01----:R-:W-:Y:S01]  /*e2a0*/  ENDCOLLECTIVE ;  /* 0x000000000000791b */ /* 0x003fe20003800000 */
.L_x_271:
[----:B------:R-:W-:Y:S05]  /*e2b0*/  BSYNC B0 ;  /* 0x0000000000007941 */ /* 0x000fea0003800000 */
.L_x_270:
[----:B------:R-:W-:Y:S01]  /*e2c0*/  IMAD.MOV.U32 R13, RZ, RZ, R4 ;  /* 0x000000ffff0d7224 */ /* 0x000fe200078e0004 */
[----:B------:R-:W-:Y:S01]  /*e2d0*/  MOV R15, 0xffffffff ;  /* 0xffffffff000f7802 */ /* 0x000fe20000000f00 */
[----:B------:R-:W-:Y:S01]  /*e2e0*/  IMAD.MOV.U32 R12, RZ, RZ, RZ ;  /* 0x000000ffff0c7224 */ /* 0x000fe200078e00ff */
[----:B------:R-:W-:Y:S01]  /*e2f0*/  MOV R0, R14 ;  /* 0x0000000e00007202 */ /* 0x000fe20000000f00 */
[----:B------:R-:W-:Y:S01]  /*e300*/  IMAD.MOV.U32 R11, RZ, RZ, 0x181f ;  /* 0x0000181fff0b7424 */ /* 0x000fe200078e00ff */
[----:B------:R-:W-:-:S07]  /*e310*/  @P0 LEA R7, R28, UR42, 0x1 ;  /* 0x0000002a1c070c11 */ /* 0x000fce000f8e08ff */
[----:B------:R-:W-:Y:S05]  /*e320*/  WARPSYNC.COLLECTIVE R15, `(.L_x_272) ;  /* 0x000000000f087348 */ /* 0x000fea0003c00000 */
[----:B------:R0:W1:Y:S02]  /*e330*/  SHFL.IDX P6, R14, R13, R12, R11 ;  /* 0x0000000c0d0e7389 */ /* 0x00006400000c000b */
[----:B01----:R-:W-:Y:S01]  /*e340*/  ENDCOLLECTIVE ;  /* 0x000000000000791b */ /* 0x003fe20003800000 */
.L_x_272:
[----:B------:R-:W-:Y:S02]  /*e350*/  IMAD.MOV.U32 R13, RZ, RZ, R5 ;  /* 0x000000ffff0d7224 */ /* 0x000fe400078e0005 */
[----:B------:R-:W-:Y:S01]  /*e360*/  IMAD.MOV.U32 R12, RZ, RZ, 0x1 ;  /* 0x00000001ff0c7424 */ /* 0x000fe200078e00ff */
[----:B------:R-:W-:-:S13]  /*e370*/  @P0 LEA R2, P1, R22, R14, 0x1 ;  /* 0x0000000e16020211 */ /* 0x000fda00078208ff */
[----:B------:R-:W-:Y:S05]  /*e380*/  WARPSYNC.COLLECTIVE R15, `(.L_x_273) ;  /* 0x000000000f087348 */ /* 0x000fea0003c00000 */
[----:B------:R0:W1:Y:S02]  /*e390*/  SHFL.IDX P6, R14, R13, R12, R11 ;  /* 0x0000000c0d0e7389 */ /* 0x00006400000c000b */
[----:B01----:R-:W-:Y:S01]  /*e3a0*/  ENDCOLLECTIVE ;  /* 0x000000000000791b */ /* 0x003fe20003800000 */
.L_x_273:
[----:B------:R-:W-:-:S05]  /*e3b0*/  @P0 IMAD.X R3, RZ, RZ, R0, P1 ;  /* 0x000000ffff030224 */ /* 0x000fca00008e0600 */
        /* <DEDUP_REMOVED lines=11> */
.L_x_274:
[----:B------:R-:W-:Y:S01]  /*e470*/  IMAD.MOV.U32 R13, RZ, RZ, R5 ;  /* 0x000000ffff0d7224 */ /* 0x000fe200078e0005 */
[----:B------:R-:W-:Y:S02]  /*e480*/  MOV R12, 0x2 ;  /* 0x00000002000c7802 */ /* 0x000fe40000000f00 */
[----:B------:R-:W-:-:S13]  /*e490*/  @P0 LEA R2, P1, R22, R14, 0x1 ;  /* 0x0000000e16020211 */ /* 0x000fda00078208ff */
[----:B------:R-:W-:Y:S05]  /*e4a0*/  WARPSYNC.COLLECTIVE R15, `(.L_x_275) ;  /* 0x000000000f087348 */ /* 0x000fea0003c00000 */
[----:B------:R0:W1:Y:S02]  /*e4b0*/  SHFL.IDX P6, R14, R13, R12, R11 ;  /* 0x0000000c0d0e7389 */ /* 0x00006400000c000b */
[----:B01----:R-:W-:Y:S01]  /*e4c0*/  ENDCOLLECTIVE ;  /* 0x000000000000791b */ /* 0x003fe20003800000 */
.L_x_275:
        /* <DEDUP_REMOVED lines=12> */
.L_x_276:
[----:B------:R-:W-:Y:S01]  /*e590*/  MOV R13, R5 ;  /* 0x00000005000d7202 */ /* 0x000fe20000000f00 */
[----:B------:R-:W-:Y:S01]  /*e5a0*/  IMAD.MOV.U32 R12, RZ, RZ, 0x3 ;  /* 0x00000003ff0c7424 */ /* 0x000fe200078e00ff */
[----:B------:R-:W-:-:S13]  /*e5b0*/  @P0 LEA R2, P1, R22, R14, 0x1 ;  /* 0x0000000e16020211 */ /* 0x000fda00078208ff */
[----:B------:R-:W-:Y:S05]  /*e5c0*/  WARPSYNC.COLLECTIVE R15, `(.L_x_277) ;  /* 0x000000000f087348 */ /* 0x000fea0003c00000 */
[----:B------:R0:W1:Y:S02]  /*e5d0*/  SHFL.IDX P6, R14, R13, R12, R11 ;  /* 0x0000000c0d0e7389 */ /* 0x00006400000c000b */
[----:B01----:R-:W-:Y:S01]  /*e5e0*/  ENDCOLLECTIVE ;  /* 0x000000000000791b */ /* 0x003fe20003800000 */
.L_x_277:
        /* <DEDUP_REMOVED lines=12> */
.L_x_278:
[----:B------:R-:W-:Y:S02]  /*e6b0*/  IMAD.MOV.U32 R13, RZ, RZ, R5 ;  /* 0x000000ffff0d7224 */ /* 0x000fe400078e0005 */
[----:B------:R-:W-:Y:S01]  /*e6c0*/  IMAD.MOV.U32 R12, RZ, RZ, 0x4 ;  /* 0x00000004ff0c7424 */ /* 0x000fe200078e00ff */
[----:B------:R-:W-:-:S13]  /*e6d0*/  @P0 LEA R2, P1, R22, R14, 0x1 ;  /* 0x0000000e16020211 */ /* 0x000fda00078208ff */
[----:B------:R-:W-:Y:S05]  /*e6e0*/  WARPSYNC.COLLECTIVE R15, `(.L_x_279) ;  /* 0x000000000f087348 */ /* 0x000fea0003c00000 */
[----:B------:R0:W1:Y:S02]  /*e6f0*/  SHFL.IDX P6, R14, R13, R12, R11 ;  /* 0x0000000c0d0e7389 */ /* 0x00006400000c000b */
[----:B01----:R-:W-:Y:S01]  /*e700*/  ENDCOLLECTIVE ;  /* 0x000000000000791b */ /* 0x003fe20003800000 */
.L_x_279:
[----:B------:R-:W-:-:S05]  /*e710*/  @P0 IADD3.X R3, RZ, R0, RZ, P1, !PT ;  /* 0x00000000ff030210 */ /* 0x000fca0000ffe4ff */
        /* <DEDUP_REMOVED lines=11> */
.L_x_280:
[----:B------:R-:W-:Y:S02]  /*e7d0*/  IMAD.MOV.U32 R13, RZ, RZ, R5 ;  /* 0x000000ffff0d7224 */ /* 0x000fe400078e0005 */
[----:B------:R-:W-:Y:S01]  /*e7e0*/  IMAD.MOV.U32 R12, RZ, RZ, 0x5 ;  /* 0x00000005ff0c7424 */ /* 0x000fe200078e00ff */
[----:B------:R-:W-:-:S13]  /*e7f0*/  @P0 LEA R2, P1, R22, R14, 0x1 ;  /* 0x0000000e16020211 */ /* 0x000fda00078208ff */
[----:B------:R-:W-:Y:S05]  /*e800*/  WARPSYNC.COLLECTIVE R15, `(.L_x_281) ;  /* 0x000000000f087348 */ /* 0x000fea0003c00000 */
[----:B------:R0:W1:Y:S02]  /*e810*/  SHFL.IDX P6, R14, R13, R12, R11 ;  /* 0x0000000c0d0e7389 */ /* 0x00006400000c000b */
[----:B01----:R-:W-:Y:S01]  /*e820*/  ENDCOLLECTIVE ;  /* 0x000000000000791b */ /* 0x003fe20003800000 */
.L_x_281:
[----:B------:R-:W-:-:S05]  /*e830*/  @P0 IMAD.X R3, RZ, RZ, R0, P1 ;  /* 0x000000ffff030224 */ /* 0x000fca00008e0600 */
        /* <DEDUP_REMOVED lines=9> */
.L_x_282:
[----:B------:R-:W-:Y:S05]  /*e8d0*/  BRA `(.L_x_283) ;  /* 0xffffffc400407947 */ /* 0x000fea000383ffff */
.L_x_228:
[----:B------:R-:W-:Y:S01]  /*e8e0*/  IMAD.MOV.U32 R13, RZ, RZ, R4 ;  /* 0x000000ffff0d7224 */ /* 0x000fe200078e0004 */
[----:B------:R-:W-:Y:S01]  /*e8f0*/  MOV R11, 0x181f ;  /* 0x0000181f000b7802 */ /* 0x000fe20000000f00 */
[----:B------:R-:W-:Y:S01]  /*e900*/  IMAD.MOV.U32 R12, RZ, RZ, RZ ;  /* 0x000000ffff0c7224 */ /* 0x000fe200078e00ff */
[----:B------:R-:W-:Y:S01]  /*e910*/  LOP3.LUT R16, R16, 0xffffefff, RZ, 0xc0, !PT ;  /* 0xffffefff10107812 */ /* 0x000fe200078ec0ff */
[----:B------:R-:W-:-:S07]  /*e920*/  IMAD.MOV.U32 R15, RZ, RZ, -0x1 ;  /* 0xffffffffff0f7424 */ /* 0x000fce00078e00ff */
[----:B------:R-:W-:Y:S05]  /*e930*/  WARPSYNC.COLLECTIVE R15, `(.L_x_284) ;  /* 0x000000000f087348 */ /* 0x000fea0003c00000 */
[----:B------:R0:W1:Y:S02]  /*e940*/  SHFL.IDX P6, R14, R13, R12, R11 ;  /* 0x0000000c0d0e7389 */ /* 0x00006400000c000b */
[----:B01----:R-:W-:Y:S01]  /*e950*/  ENDCOLLECTIVE ;  /* 0x000000000000791b */ /* 0x003fe20003800000 */
.L_x_284:
[----:B------:R-:W-:Y:S02]  /*e960*/  IMAD.MOV.U32 R13, RZ, RZ, R0 ;  /* 0x000000ffff0d7224 */ /* 0x000fe400078e0000 */
[----:B------:R-:W-:-:S07]  /*e970*/  IMAD.MOV.U32 R3, RZ, RZ, R14 ;  /* 0x000000ffff037224 */ /* 0x000fce00078e000e */
[----:B------:R-:W-:Y:S05]  /*e980*/  WARPSYNC.COLLECTIVE R15, `(.L_x_285) ;  /* 0x000000000f087348 */ /* 0x000fea0003c00000 */
[----:B------:R0:W1:Y:S02]  /*e990*/  SHFL.IDX P6, R14, R13, R12, R11 ;  /* 0x0000000c0d0e7389 */ /* 0x00006400000c000b */
[----:B01----:R-:W-:Y:S01]  /*e9a0*/  ENDCOLLECTIVE ;  /* 0x000000000000791b */ /* 0x003fe20003800000 */
.L_x_285:
[----:B------:R-:W-:Y:S02]  /*e9b0*/  ULDC UR4, c[0x0][0x288] ;  /* 0x0000a20000047ab9 */ /* 0x000fe40000000800 */
[----:B------:R-:W-:Y:S01]  /*e9c0*/  IMAD R5, R6, UR4, RZ ;  /* 0x0000000406057c24 */ /* 0x000fe2000f8e02ff */
[----:B------:R-:W-:-:S04]  /*e9d0*/  LEA R6, R36, R37, 0x7 ;  /* 0x0000002524067211 */ /* 0x000fc800078e38ff */
[C---:B------:R-:W-:Y:S01]  /*e9e0*/  ISETP.GE.AND P2, PT, R6.reuse, R5, PT ;  /* 0x000000050600720c */ /* 0x040fe20003f46270 */
[----:B------:R-:W-:Y:S02]  /*e9f0*/  VIADD R8, R6, 0x10 ;  /* 0x0000001006087836 */ /* 0x000fe40000000000 */
[----:B------:R-:W-:Y:S01]  /*ea00*/  IMAD.MOV.U32 R13, RZ, RZ, R4 ;  /* 0x000000ffff0d7224 */ /* 0x000fe200078e0004 */
[----:B------:R-:W-:-:S09]  /*ea10*/  MOV R12, 0x1 ;  /* 0x00000001000c7802 */ /* 0x000fd20000000f00 */
[----:B------:R-:W-:Y:S02]  /*ea20*/  @!P2 LEA R9, R28, UR42, 0x1 ;  /* 0x0000002a1c09ac11 */ /* 0x000fe4000f8e08ff */
[----:B------:R-:W-:Y:S02]  /*ea30*/  @P2 LOP3.LUT R16, R16, 0x1000, RZ, 0xfc, !PT ;  /* 0x0000100010102812 */ /* 0x000fe400078efcff */
[----:B------:R-:W-:-:S13]  /*ea40*/  @!P2 LEA R2, P1, R22, R14, 0x1 ;  /* 0x0000000e1602a211 */ /* 0x000fda00078208ff */
[----:B------:R-:W-:Y:S05]  /*ea50*/  WARPSYNC.COLLECTIVE R15, `(.L_x_286) ;  /* 0x000000000f087348 */ /* 0x000fea0003c00000 */
[----:B------:R0:W1:Y:S02]  /*ea60*/  SHFL.IDX P6, R14, R13, R12, R11 ;  /* 0x0000000c0d0e7389 */ /* 0x00006400000c000b */
[----:B01----:R-:W-:Y:S01]  /*ea70*/  ENDCOLLECTIVE ;  /* 0x000000000000791b */ /* 0x003fe20003800000 */
.L_x_286:
[----:B------:R-:W-:Y:S01]  /*ea80*/  LOP3.LUT R16, R16, 0xfffff7ff, RZ, 0xc0, !PT ;  /* 0xfffff7ff10107812 */ /* 0x000fe200078ec0ff */
[----:B------:R-:W-:-:S05]  /*ea90*/  @!P2 IMAD.X R3, RZ, RZ, R3, P1 ;  /* 0x000000ffff03a224 */ /* 0x000fca00008e0603 */
[----:B------:R-:W-:Y:S01]  /*eaa0*/  @!PT LDS RZ, [RZ] ;  /* 0x00000000fffff984 */ /* 0x000fe20000000800 */
[----:B------:R-:W-:Y:S01]  /*eab0*/  @!PT LDS RZ, [RZ] ;  /* 0x00000000fffff984 */ /* 0x000fe20000000800 */
[----:B------:R-:W-:Y:S01]  /*eac0*/  @!PT LDS RZ, [RZ] ;  /* 0x00000000fffff984 */ /* 0x000fe20000000800 */
[----:B------:R0:W-:Y:S01]  /*ead0*/  @!P2 LDGSTS.E.BYPASS.LTC128B.128 [R9+0x18400], desc[UR36][R2.64], !P0 ;  /* 0x184000000209afae */ /* 0x0001e2000c101d64 */
[----:B------:R-:W-:Y:S01]  /*eae0*/  ISETP.GE.AND P2, PT, R8, R5, PT ;  /* 0x000000050800720c */ /* 0x000fe20003f46270 */
[----:B------:R-:W-:Y:S02]  /*eaf0*/  VIADD R8, R6, 0x20 ;  /* 0x0000002006087836 */ /* 0x000fe40000000000 */
[----:B------:R-:W-:-:S10]  /*eb00*/  IMAD.MOV.U32 R13, RZ, RZ, R0 ;  /* 0x000000ffff0d7224 */ /* 0x000fd400078e0000 */
[----:B------:R-:W-:Y:S01]  /*eb10*/  @!P2 LEA R21, R28, UR42, 0x1 ;  /* 0x0000002a1c15ac11 */ /* 0x000fe2000f8e08ff */
[----:B------:R-:W-:Y:S01]  /*eb20*/  IMAD.MOV.U32 R7, RZ, RZ, R14 ;  /* 0x000000ffff077224 */ /* 0x000fe200078e000e */
[----:B0-----:R-:W-:-:S07]  /*eb30*/  @P2 LOP3.LUT R16, R16, 0x800, RZ, 0xfc, !PT ;  /* 0x0000080010102812 */ /* 0x001fce00078efcff */
[----:B------:R-:W-:Y:S05]  /*eb40*/  WARPSYNC.COLLECTIVE R15, `(.L_x_287) ;  /* 0x000000000f087348 */ /* 0x000fea0003c00000 */
[----:B------:R0:W1:Y:S02]  /*eb50*/  SHFL.IDX P6, R14, R13, R12, R11 ;  /* 0x0000000c0d0e7389 */ /* 0x00006400000c000b */
[----:B01----:R-:W-:Y:S01]  /*eb60*/  ENDCOLLECTIVE ;  /* 0x000000000000791b */ /* 0x003fe20003800000 */
.L_x_287:
[----:B------:R-:W-:Y:S01]  /*eb70*/  LOP3.LUT R16, R16, 0xfffffbff, RZ, 0xc0, !PT ;  /* 0xfffffbff10107812 */ /* 0x000fe200078ec0ff */
[----:B------:R-:W-:Y:S01]  /*eb80*/  IMAD.MOV.U32 R13, RZ, RZ, R4 ;  /* 0x000000ffff0d7224 */ /* 0x000fe200078e0004 */
[----:B------:R-:W-:-:S04]  /*eb90*/  @!P2 LEA R12, P1, R22, R14, 0x1 ;  /* 0x0000000e160ca211 */ /* 0x000fc800078208ff */
[----:B------:R-:W-:Y:S01]  /*eba0*/  @!P2 MOV R2, R12 ;  /* 0x0000000c0002a202 */ /* 0x000fe20000000f00 */
[----:B------:R-:W-:Y:S01]  /*ebb0*/  @!P2 IMAD.X R11, RZ, RZ, R7, P1 ;  /* 0x000000ffff0ba224 */ /* 0x000fe200008e0607 */
[----:B------:R-:W-:-:S03]  /*ebc0*/  MOV R12, 0x2 ;  /* 0x00000002000c7802 */ /* 0x000fc60000000f00 */
[----:B------:R-:W-:Y:S02]  /*ebd0*/  @!P2 IMAD.MOV.U32 R3, RZ, RZ, R11 ;  /* 0x000000ffff03a224 */ /* 0x000fe400078e000b */
[----:B------:R-:W-:-:S03]  /*ebe0*/  IMAD.MOV.U32 R11, RZ, RZ, 0x181f ;  /* 0x0000181fff0b7424 */ /* 0x000fc600078e00ff */
[----:B------:R-:W-:Y:S01]  /*ebf0*/  @!PT LDS RZ, [RZ] ;  /* 0x00000000fffff984 */ /* 0x000fe20000000800 */
[----:B------:R-:W-:Y:S01]  /*ec00*/  @!PT LDS RZ, [RZ] ;  /* 0x00000000fffff984 */ /* 0x000fe20000000800 */
[----:B------:R-:W-:Y:S01]  /*ec10*/  @!PT LDS RZ, [RZ] ;  /* 0x00000000fffff984 */ /* 0x000fe20000000800 */
[----:B------:R0:W-:Y:S01]  /*ec20*/  @!P2 LDGSTS.E.BYPASS.LTC128B.128 [R21+0x18c00], desc[UR36][R2.64], !P0 ;  /* 0x18c000000215afae */ /* 0x0001e2000c101d64 */
[----:B------:R-:W-:Y:S01]  /*ec30*/  ISETP.GE.AND P2, PT, R8, R5, PT ;  /* 0x000000050800720c */ /* 0x000fe20003f46270 */
[----:B------:R-:W-:-:S12]  /*ec40*/  VIADD R8, R6, 0x30 ;  /* 0x0000003006087836 */ /* 0x000fd80000000000 */
[----:B0-----:R-:W-:Y:S05]  /*ec50*/  WARPSYNC.COLLECTIVE R15, `(.L_x_288) ;  /* 0x000000000f087348 */ /* 0x001fea0003c00000 */
[----:B------:R1:W2:Y:S02]  /*ec60*/  SHFL.IDX P6, R14, R13, R12, R11 ;  /* 0x0000000c0d0e7389 */ /* 0x0002a400000c000b */
[----:B012---:R-:W-:Y:S01]  /*ec70*/  ENDCOLLECTIVE ;  /* 0x000000000000791b */ /* 0x007fe20003800000 */
.L_x_288:
[----:B------:R-:W-:Y:S02]  /*ec80*/  @!P2 LEA R21, R28, UR42, 0x1 ;  /* 0x0000002a1c15ac11 */ /* 0x000fe4000f8e08ff */
[----:B------:R-:W-:Y:S01]  /*ec90*/  @P2 LOP3.LUT R16, R16, 0x400, RZ, 0xfc, !PT ;  /* 0x0000040010102812 */ /* 0x000fe200078efcff */
[----:B------:R-:W-:-:S03]  /*eca0*/  IMAD.MOV.U32 R13, RZ, RZ, R0 ;  /* 0x000000ffff0d7224 */ /* 0x000fc600078e0000 */
[----:B------:R-:W-:Y:S01]  /*ecb0*/  LOP3.LUT R16, R16, 0xfffffdff, RZ, 0xc0, !PT ;  /* 0xfffffdff10107812 */ /* 0x000fe200078ec0ff */
[----:B------:R-:W-:-:S07]  /*ecc0*/  IMAD.MOV.U32 R20, RZ, RZ, R14 ;  /* 0x000000ffff147224 */ /* 0x000fce00078e000e */
[----:B------:R-:W-:Y:S05]  /*ecd0*/  WARPSYNC.COLLECTIVE R15, `(.L_x_289) ;  /* 0x000000000f087348 */ /* 0x000fea0003c00000 */
[----:B------:R0:W1:Y:S02]  /*ece0*/  SHFL.IDX P6, R14, R13, R12, R11 ;  /* 0x0000000c0d0e7389 */ /* 0x00006400000c000b */
[----:B01----:R-:W-:Y:S01]  /*ecf0*/  ENDCOLLECTIVE ;  /* 0x000000000000791b */ /* 0x003fe20003800000 */
.L_x_289:
[----:B------:R-:W-:Y:S01]  /*ed00*/  MOV R13, R4 ;  /* 0x00000004000d7202 */ /* 0x000fe20000000f00 */
[----:B------:R-:W-:Y:S01]  /*ed10*/  IMAD.MOV.U32 R12, RZ, RZ, 0x3 ;  /* 0x00000003ff0c7424 */ /* 0x000fe200078e00ff */
[----:B------:R-:W-:-:S04]  /*ed20*/  @!P2 LEA R15, P1, R22, R14, 0x1 ;  /* 0x0000000e160fa211 */ /* 0x000fc800078208ff */
[----:B------:R-:W-:Y:S01]  /*ed30*/  @!P2 IADD3.X R20, RZ, R20, RZ, P1, !PT ;  /* 0x00000014ff14a210 */ /* 0x000fe20000ffe4ff */
[----:B------:R-:W-:Y:S02]  /*ed40*/  @!P2 IMAD.MOV.U32 R2, RZ, RZ, R15 ;  /* 0x000000ffff02a224 */ /* 0x000fe400078e000f */
[----:B------:R-:W-:Y:S02]  /*ed50*/  IMAD.MOV.U32 R15, RZ, RZ, -0x1 ;  /* 0xffffffffff0f7424 */ /* 0x000fe400078e00ff */
[----:B------:R-:W-:-:S07]  /*ed60*/  @!P2 IMAD.MOV.U32 R3, RZ, RZ, R20 ;  /* 0x000000ffff03a224 */ /* 0x000fce00078e0014 */
[----:B------:R-:W-:Y:S05]  /*ed70*/  WARPSYNC.COLLECTIVE R15, `(.L_x_290) ;  /* 0x000000000f087348 */ /* 0x000fea0003c00000 */
[----:B------:R0:W1:Y:S02]  /*ed80*/  SHFL.IDX P6, R14, R13, R12, R11 ;  /* 0x0000000c0d0e7389 */ /* 0x00006400000c000b */
[----:B01----:R-:W-:Y:S01]  /*ed90*/  ENDCOLLECTIVE ;  /* 0x000000000000791b */ /* 0x003fe20003800000 */
.L_x_290:
[----:B------:R-:W-:Y:S01]  /*eda0*/  @!PT LDS RZ, [RZ] ;  /* 0x00000000fffff984 */ /* 0x000fe20000000800 */
[----:B------:R-:W-:Y:S01]  /*edb0*/  @!PT LDS RZ, [RZ] ;  /* 0x00000000fffff984 */ /* 0x000fe20000000800 */
[----:B------:R-:W-:Y:S01]  /*edc0*/  @!PT LDS RZ, [RZ] ;  /* 0x00000000fffff984 */ /* 0x000fe20000000800 */
[----:B------:R0:W-:Y:S01]  /*edd0*/  @!P2 LDGSTS.E.BYPASS.LTC128B.128 [R21+0x19400], desc[UR36][R2.64], !P0 ;  /* 0x194000000215afae */ /* 0x0001e2000c101d64 */
[----:B------:R-:W-:Y:S02]  /*ede0*/  ISETP.GE.AND P2, PT, R8, R5, PT ;  /* 0x000000050800720c */ /* 0x000fe40003f46270 */
[----:B------:R-:W-:Y:S02]  /*edf0*/  IADD3 R8, R6, 0x40, RZ ;  /* 0x0000004006087810 */ /* 0x000fe40007ffe0ff */
[----:B------:R-:W-:-:S09]  /*ee00*/  MOV R13, R0 ;  /* 0x00000000000d7202 */ /* 0x000fd20000000f00 */
[----:B------:R-:W-:-:S04]  /*ee10*/  @P2 LOP3.LUT R16, R16, 0x200, RZ, 0xfc, !PT ;  /* 0x0000020010102812 */ /* 0x000fc800078efcff */
[----:B------:R-:W-:Y:S01]  /*ee20*/  LOP3.LUT R16, R16, 0xfffffeff, RZ, 0xc0, !PT ;  /* 0xfffffeff10107812 */ /* 0x000fe200078ec0ff */
[----:B0-----:R-:W-:-:S07]  /*ee30*/  IMAD.MOV.U32 R7, RZ, RZ, R14 ;  /* 0x000000ffff077224 */ /* 0x001fce00078e000e */
[----:B------:R-:W-:Y:S05]  /*ee40*/  WARPSYNC.COLLECTIVE R15, `(.L_x_291) ;  /* 0x000000000f087348 */ /* 0x000fea0003c00000 */
[----:B------:R0:W1:Y:S02]  /*ee50*/  SHFL.IDX P6, R14, R13, R12, R11 ;  /* 0x0000000c0d0e7389 */ /* 0x00006400000c000b */
[----:B01----:R-:W-:Y:S01]  /*ee60*/  ENDCOLLECTIVE ;  /* 0x000000000000791b */ /* 0x003fe20003800000 */
.L_x_291:
[----:B------:R-:W-:Y:S01]  /*ee70*/  @!P2 LEA R15, R28, UR42, 0x1 ;  /* 0x0000002a1c0fac11 */ /* 0x000fe2000f8e08ff */
[----:B------:R-:W-:Y:S01]  /*ee80*/  IMAD.MOV.U32 R12, RZ, RZ, 0x4 ;  /* 0x00000004ff0c7424 */ /* 0x000fe200078e00ff */
[----:B------:R-:W-:-:S05]  /*ee90*/  @!P2 LEA R13, P1, R22, R14, 0x1 ;  /* 0x0000000e160da211 */ /* 0x000fca00078208ff */
[----:B------:R-:W-:Y:S02]  /*eea0*/  @!P2 IMAD.X R14, RZ, RZ, R7, P1 ;  /* 0x000000ffff0ea224 */ /* 0x000fe400008e0607 */
[----:B------:R-:W-:Y:S02]  /*eeb0*/  @!P2 IMAD.MOV.U32 R2, RZ, RZ, R13 ;  /* 0x000000ffff02a224 */ /* 0x000fe400078e000d */
[----:B------:R-:W-:Y:S02]  /*eec0*/  @!P2 IMAD.MOV.U32 R3, RZ, RZ, R14 ;  /* 0x000000ffff03a224 */ /* 0x000fe400078e000e */
[----:B------:R-:W-:-:S03]  /*eed0*/  IMAD.MOV.U32 R13, RZ, RZ, R4 ;  /* 0x000000ffff0d7224 */ /* 0x000fc600078e0004 */
[----:B------:R-:W-:Y:S01]  /*eee0*/  @!PT LDS RZ, [RZ] ;  /* 0x00000000fffff984 */ /* 0x000fe20000000800 */
[----:B------:R-:W-:Y:S01]  /*eef0*/  @!PT LDS RZ, [RZ] ;  /* 0x00000000fffff984 */ /* 0x000fe20000000800 */
[----:B------:R-:W-:Y:S01]  /*ef00*/  @!PT LDS RZ, [RZ] ;  /* 0x00000000fffff984 */ /* 0x000fe20000000800 */
[----:B------:R0:W-:Y:S01]  /*ef10*/  @!P2 LDGSTS.E.BYPASS.LTC128B.128 [R15+0x19c00], desc[UR36][R2.64], !P0 ;  /* 0x19c00000020fafae */ /* 0x0001e2000c101d64 */
[----:B------:R-:W-:Y:S01]  /*ef20*/  ISETP.GE.AND P2, PT, R8, R5, PT ;  /* 0x000000050800720c */ /* 0x000fe20003f46270 */
[----:B0-----:R-:W-:-:S12]  /*ef30*/  IMAD.MOV.U32 R15, RZ, RZ, -0x1 ;  /* 0xffffffffff0f7424 */ /* 0x001fd800078e00ff */
[----:B------:R-:W-:Y:S02]  /*ef40*/  @!P2 LEA R20, R28, UR42, 0x1 ;  /* 0x0000002a1c14ac11 */ /* 0x000fe4000f8e08ff */
[----:B------:R-:W-:-:S07]  /*ef50*/  @P2 LOP3.LUT R16, R16, 0x100, RZ, 0xfc, !PT ;  /* 0x0000010010102812 */ /* 0x000fce00078efcff */
[----:B------:R-:W-:Y:S05]  /*ef60*/  WARPSYNC.COLLECTIVE R15, `(.L_x_292) ;  /* 0x000000000f087348 */ /* 0x000fea0003c00000 */
[----:B------:R0:W1:Y:S02]  /*ef70*/  SHFL.IDX P6, R14, R13, R12, R11 ;  /* 0x0000000c0d0e7389 */ /* 0x00006400000c000b */
[----:B01----:R-:W-:Y:S01]  /*ef80*/  ENDCOLLECTIVE ;  /* 0x000000000000791b */ /* 0x003fe20003800000 */
.L_x_292:
[----:B------:R-:W-:Y:S01]  /*ef90*/  LOP3.LUT R16, R16, 0xffffff7f, RZ, 0xc0, !PT ;  /* 0xffffff7f10107812 */ /* 0x000fe200078ec0ff */
[----:B------:R-:W-:Y:S01]  /*efa0*/  IMAD.MOV.U32 R13, RZ, RZ, R0 ;  /* 0x000000ffff0d7224 */ /* 0x000fe200078e0000 */
[----:B------:R-:W-:-:S07]  /*efb0*/  MOV R8, R14 ;  /* 0x0000000e00087202 */ /* 0x000fce0000000f00 */
[----:B------:R-:W-:Y:S05]  /*efc0*/  WARPSYNC.COLLECTIVE R15, `(.L_x_293) ;  /* 0x000000000f087348 */ /* 0x000fea0003c00000 */
[----:B------:R0:W1:Y:S02]  /*efd0*/  SHFL.IDX P6, R14, R13, R12, R11 ;  /* 0x0000000c0d0e7389 */ /* 0x00006400000c000b */
[----:B01----:R-:W-:Y:S01]  /*efe0*/  ENDCOLLECTIVE ;  /* 0x000000000000791b */ /* 0x003fe20003800000 */
.L_x_293:
[----:B------:R-:W-:Y:S01]  /*eff0*/  IMAD.MOV.U32 R13, RZ, RZ, R4 ;  /* 0x000000ffff0d7224 */ /* 0x000fe200078e0004 */
[----:B------:R-:W-:Y:S01]  /*f000*/  MOV R12, 0x5 ;  /* 0x00000005000c7802 */ /* 0x000fe20000000f00 */
[----:B------:R-:W-:-:S07]  /*f010*/  IMAD.MOV.U32 R7, RZ, RZ, R14 ;  /* 0x000000ffff077224 */ /* 0x000fce00078e000e */
[----:B------:R-:W-:Y:S05]  /*f020*/  WARPSYNC.COLLECTIVE R15, `(.L_x_294) ;  /* 0x000000000f087348 */ /* 0x000fea0003c00000 */
[----:B------:R0:W1:Y:S02]  /*f030*/  SHFL.IDX P6, R14, R13, R12, R11 ;  /* 0x0000000c0d0e7389 */ /* 0x00006400000c000b */
[----:B01----:R-:W-:Y:S01]  /*f040*/  ENDCOLLECTIVE ;  /* 0x000000000000791b */ /* 0x003fe20003800000 */
.L_x_294:
[----:B------:R-:W-:-:S04]  /*f050*/  @!P2 LEA R7, P1, R22, R7, 0x1 ;  /* 0x000000071607a211 */ /* 0x000fc800078208ff */
[----:B------:R-:W-:Y:S01]  /*f060*/  @!P2 MOV R2, R7 ;  /* 0x000000070002a202 */ /* 0x000fe20000000f00 */
[----:B------:R-:W-:-:S04]  /*f070*/  @!P2 IMAD.X R8, RZ, RZ, R8, P1 ;  /* 0x000000ffff08a224 */ /* 0x000fc800008e0608 */
[----:B------:R-:W-:Y:S02]  /*f080*/  @!P2 IMAD.MOV.U32 R3, RZ, RZ, R8 ;  /* 0x000000ffff03a224 */ /* 0x000fe400078e0008 */
[----:B------:R-:W-:Y:S02]  /*f090*/  IMAD.MOV.U32 R13, RZ, RZ, R0 ;  /* 0x000000ffff0d7224 */ /* 0x000fe400078e0000 */
[----:B------:R-:W-:Y:S01]  /*f0a0*/  VIADD R8, R6, 0x50 ;  /* 0x0000005006087836 */ /* 0x000fe20000000000 */
[----:B------:R-:W-:Y:S01]  /*f0b0*/  @!PT LDS RZ, [RZ] ;  /* 0x00000000fffff984 */ /* 0x000fe20000000800 */
[----:B------:R-:W-:Y:S01]  /*f0c0*/  @!PT LDS RZ, [RZ] ;  /* 0x00000000fffff984 */ /* 0x000fe20000000800 */
[----:B------:R-:W-:Y:S01]  /*f0d0*/  @!PT LDS RZ, [RZ] ;  /* 0x00000000fffff984 */ /* 0x000fe20000000800 */
[----:B------:R0:W-:Y:S04]  /*f0e0*/  @!P2 LDGSTS.E.BYPASS.LTC128B.128 [R20+0x1a400], desc[UR36][R2.64], !P0 ;  /* 0x1a4000000214afae */ /* 0x0001e8000c101d64 */
[----:B------:R-:W-:Y:S02]  /*f0f0*/  ISETP.GE.AND P2, PT, R8, R5, PT ;  /* 0x000000050800720c */ /* 0x000fe40003f46270 */
[----:B------:R-:W-:Y:S01]  /*f100*/  IADD3 R8, R6, 0x60, RZ ;  /* 0x0000006006087810 */ /* 0x000fe20007ffe0ff */
[----:B------:R-:W-:-:S10]  /*f110*/  IMAD.MOV.U32 R10, RZ, RZ, R14 ;  /* 0x000000ffff0a7224 */ /* 0x000fd400078e000e */
[----:B0-----:R-:W-:Y:S05]  /*f120*/  WARPSYNC.COLLECTIVE R15, `(.L_x_295) ;  /* 0x000000000f087348 */ /* 0x001fea0003c00000 */
[----:B------:R1:W2:Y:S02]  /*f130*/  SHFL.IDX P6, R14, R13, R12, R11 ;  /* 0x0000000c0d0e7389 */ /* 0x0002a400000c000b */
[----:B012---:R-:W-:Y:S01]  /*f140*/  ENDCOLLECTIVE ;  /* 0x000000000000791b */ /* 0x007fe20003800000 */
.L_x_295:
[----:B------:R-:W-:Y:S02]  /*f150*/  @!P2 LEA R7, R28, UR42, 0x1 ;  /* 0x0000002a1c07ac11 */ /* 0x000fe4000f8e08ff */
[----:B------:R-:W-:Y:S01]  /*f160*/  @P2 LOP3.LUT R16, R16, 0x80, RZ, 0xfc, !PT ;  /* 0x0000008010102812 */ /* 0x000fe200078efcff */
[----:B------:R-:W-:Y:S01]  /*f170*/  IMAD.MOV.U32 R13, RZ, RZ, R4 ;  /* 0x000000ffff0d7224 */ /* 0x000fe200078e0004 */
[----:B------:R-:W-:Y:S02]  /*f180*/  MOV R12, 0x6 ;  /* 0x00000006000c7802 */ /* 0x000fe40000000f00 */
[----:B------:R-:W-:Y:S01]  /*f190*/  LOP3.LUT R16, R16, 0xffffffbf, RZ, 0xc0, !PT ;  /* 0xffffffbf10107812 */ /* 0x000fe200078ec0ff */
[----:B------:R-:W-:-:S07]  /*f1a0*/  IMAD.MOV.U32 R9, RZ, RZ, R14 ;  /* 0x000000ffff097224 */ /* 0x000fce00078e000e */
[----:B------:R-:W-:Y:S05]  /*f1b0*/  WARPSYNC.COLLECTIVE R15, `(.L_x_296) ;  /* 0x000000000f087348 */ /* 0x000fea0003c00000 */
[----:B------:R0:W1:Y:S02]  /*f1c0*/  SHFL.IDX P6, R14, R13, R12, R11 ;  /* 0x0000000c0d0e7389 */ /* 0x00006400000c000b */
[----:B01----:R-:W-:Y:S01]  /*f1d0*/  ENDCOLLECTIVE ;  /* 0x000000000000791b */ /* 0x003fe20003800000 */
.L_x_296:
[----:B------:R-:W-:-:S04]  /*f1e0*/  @!P2 LEA R9, P1, R22, R9, 0x1 ;  /* 0x000000091609a211 */ /* 0x000fc800078208ff */
[----:B------:R-:W-:Y:S01]  /*f1f0*/  @!P2 IADD3.X R10, RZ, R10, RZ, P1, !PT ;  /* 0x0000000aff0aa210 */ /* 0x000fe20000ffe4ff */
[----:B------:R-:W-:-:S04]  /*f200*/  @!P2 IMAD.MOV.U32 R2, RZ, RZ, R9 ;  /* 0x000000ffff02a224 */ /* 0x000fc800078e0009 */
[----:B------:R-:W-:Y:S02]  /*f210*/  @!P2 IMAD.MOV.U32 R3, RZ, RZ, R10 ;  /* 0x000000ffff03a224 */ /* 0x000fe400078e000a */
[----:B------:R-:W-:-:S03]  /*f220*/  IMAD.MOV.U32 R13, RZ, RZ, R0 ;  /* 0x000000ffff0d7224 */ /* 0x000fc600078e0000 */
[----:B------:R-:W-:Y:S01]  /*f230*/  @!PT LDS RZ, [RZ] ;  /* 0x00000000fffff984 */ /* 0x000fe20000000800 */
[----:B------:R-:W-:Y:S01]  /*f240*/  @!PT LDS RZ, [RZ] ;  /* 0x00000000fffff984 */ /* 0x000fe20000000800 */
[----:B------:R-:W-:Y:S01]  /*f250*/  @!PT LDS RZ, [RZ] ;  /* 0x00000000fffff984 */ /* 0x000fe20000000800 */
[----:B------:R0:W-:Y:S01]  /*f260*/  @!P2 LDGSTS.E.BYPASS.LTC128B.128 [R7+0x1ac00], desc[UR36][R2.64], !P0 ;  /* 0x1ac000000207afae */ /* 0x0001e2000c101d64 */
[----:B------:R-:W-:Y:S01]  /*f270*/  ISETP.GE.AND P2, PT, R8, R5, PT ;  /* 0x000000050800720c */ /* 0x000fe20003f46270 */
[----:B0-----:R-:W-:-:S12]  /*f280*/  IMAD.MOV.U32 R2, RZ, RZ, R14 ;  /* 0x000000ffff027224 */ /* 0x001fd800078e000e */
[----:B------:R-:W-:Y:S05]  /*f290*/  WARPSYNC.COLLECTIVE R15, `(.L_x_297) ;  /* 0x000000000f087348 */ /* 0x000fea0003c00000 */
[----:B------:R0:W1:Y:S02]  /*f2a0*/  SHFL.IDX P6, R14, R13, R12, R11 ;  /* 0x0000000c0d0e7389 */ /* 0x00006400000c000b */
[----:B01----:R-:W-:Y:S01]  /*f2b0*/  ENDCOLLECTIVE ;  /* 0x000000000000791b */ /* 0x003fe20003800000 */
.L_x_297:
[----:B------:R-:W-:Y:S02]  /*f2c0*/  @!P2 LEA R9, R28, UR42, 0x1 ;  /* 0x0000002a1c09ac11 */ /* 0x000fe4000f8e08ff */
[----:B------:R-:W-:Y:S02]  /*f2d0*/  @P2 LOP3.LUT R16, R16, 0x40, RZ, 0xfc, !PT ;  /* 0x0000004010102812 */ /* 0x000fe400078efcff */
[----:B------:R-:W-:Y:S01]  /*f2e0*/  MOV R13, R4 ;  /* 0x00000004000d7202 */ /* 0x000fe20000000f00 */
[----:B------:R-:W-:-:S05]  /*f2f0*/  IMAD.MOV.U32 R11, RZ, RZ, R14 ;  /* 0x000000ffff0b7224 */ /* 0x000fca00078e000e */
[----:B------:R-:W-:-:S05]  /*f300*/  @!P2 LEA R11, P1, R22, R11, 0x1 ;  /* 0x0000000b160ba211 */ /* 0x000fca00078208ff */
[----:B------:R-:W-:Y:S02]  /*f310*/  @!P2 IMAD.X R12, RZ, RZ, R2, P1 ;  /* 0x000000ffff0ca224 */ /* 0x000fe400008e0602 */
[----:B------:R-:W-:Y:S02]  /*f320*/  @!P2 IMAD.MOV.U32 R2, RZ, RZ, R11 ;  /* 0x000000ffff02a224 */ /* 0x000fe400078e000b */
[----:B------:R-:W-:Y:S02]  /*f330*/  @!P2 IMAD.MOV.U32 R3, RZ, RZ, R12 ;  /* 0x000000ffff03a224 */ /* 0x000fe400078e000c */
[----:B------:R-:W-:Y:S02]  /*f340*/  IMAD.MOV.U32 R12, RZ, RZ, 0x7 ;  /* 0x00000007ff0c7424 */ /* 0x000fe400078e00ff */
[----:B------:R-:W-:Y:S01]  /*f350*/  IMAD.MOV.U32 R11, RZ, RZ, 0x181f ;  /* 0x0000181fff0b7424 */ /* 0x000fe200078e00ff */
[----:B------:R-:W-:Y:S01]  /*f360*/  @!PT LDS RZ, [RZ] ;  /* 0x00000000fffff984 */ /* 0x000fe20000000800 */
[----:B------:R-:W-:Y:S01]  /*f370*/  @!PT LDS RZ, [RZ] ;  /* 0x00000000fffff984 */ /* 0x000fe20000000800 */
[----:B------:R-:W-:Y:S01]  /*f380*/  @!PT LDS RZ, [RZ] ;  /* 0x00000000fffff984 */ /* 0x000fe20000000800 */
[----:B------:R0:W-:Y:S06]  /*f390*/  @!P2 LDGSTS.E.BYPASS.LTC128B.128 [R9+0x1b400], desc[UR36][R2.64], !P0 ;  /* 0x1b4000000209afae */ /* 0x0001ec000c101d64 */
[----:B0-----:R-:W-:Y:S05]  /*f3a0*/  WARPSYNC.COLLECTIVE R15, `(.L_x_298) ;  /* 0x000000000f087348 */ /* 0x001fea0003c00000 */
[----:B------:R1:W2:Y:S02]  /*f3b0*/  SHFL.IDX P6, R14, R13, R12, R11 ;  /* 0x0000000c0d0e7389 */ /* 0x0002a400000c000b */
[----:B012---:R-:W-:Y:S01]  /*f3c0*/  ENDCOLLECTIVE ;  /* 0x000000000000791b */ /* 0x007fe20003800000 */
.L_x_298:
[----:B------:R-:W-:Y:S01]  /*f3d0*/  MOV R13, R0 ;  /* 0x00000000000d7202 */ /* 0x000fe20000000f00 */
[----:B------:R-:W-:-:S07]  /*f3e0*/  IMAD.MOV.U32 R4, RZ, RZ, R14 ;  /* 0x000000ffff047224 */ /* 0x000fce00078e000e */
[----:B------:R-:W-:Y:S05]  /*f3f0*/  WARPSYNC.COLLECTIVE R15, `(.L_x_299) ;  /* 0x000000000f087348 */ /* 0x000fea0003c00000 */
[----:B------:R0:W1:Y:S02]  /*f400*/  SHFL.IDX P6, R14, R13, R12, R11 ;  /* 0x0000000c0d0e7389 */ /* 0x00006400000c000b */
[----:B01----:R-:W-:Y:S01]  /*f410*/  ENDCOLLECTIVE ;  /* 0x000000000000791b */ /* 0x003fe20003800000 */
.L_x_299:
[----:B------:R-:W-:Y:S05]  /*f420*/  BRA `(.L_x_300) ;  /* 0xffffffc4001c7947 */ /* 0x000fea000383ffff */
.L_x_230:
[----:B------:R-:W-:Y:S01]  /*f430*/  BSSY B0, `(.L_x_301) ;  /* 0x0000008000007945 */ /* 0x000fe20003800000 */
[----:B------:R-:W-:Y:S01]  /*f440*/  IMAD.MOV.U32 R13, RZ, RZ, R4 ;  /* 0x000000ffff0d7224 */ /* 0x000fe200078e0004 */
[----:B------:R-:W-:Y:S01]  /*f450*/  MOV R15, 0xffffffff ;  /* 0xffffffff000f7802 */ /* 0x000fe20000000f00 */
[----:B------:R-:W-:Y:S02]  /*f460*/  IMAD.MOV.U32 R12, RZ, RZ, RZ ;  /* 0x000000ffff0c7224 */ /* 0x000fe400078e00ff */
[----:B------:R-:W-:-:S07]  /*f470*/  IMAD.MOV.U32 R11, RZ, RZ, 0x181f ;  /* 0x0000181fff0b7424 */ /* 0x000fce00078e00ff */
[----:B------:R-:W-:Y:S05]  /*f480*/  WARPSYNC.COLLECTIVE R15, `(.L_x_302) ;  /* 0x000000000f087348 */ /* 0x000fea0003c00000 */
[----:B------:R0:W1:Y:S02]  /*f490*/  SHFL.IDX P6, R14, R13, R12, R11 ;  /* 0x0000000c0d0e7389 */ /* 0x00006400000c000b */
[----:B01----:R-:W-:Y:S01]  /*f4a0*/  ENDCOLLECTIVE ;  /* 0x000000000000791b */ /* 0x003fe20003800000 */
.L_x_302:
[----:B------:R-:W-:Y:S05]  /*f4b0*/  BSYNC B0 ;  /* 0x0000000000007941 */ /* 0x000fea0003800000 */
.L_x_301:
[----:B------:R-:W-:Y:S01]  /*f4c0*/  IMAD.MOV.U32 R13, RZ, RZ, R0 ;  /* 0x000000ffff0d7224 */ /* 0x000fe200078e0000 */
[----:B------:R-:W-:Y:S01]  /*f4d0*/  MOV R11, 0x181f ;  /* 0x0000181f000b7802 */ /* 0x000fe20000000f00 */
[----:B------:R-:W-:Y:S01]  /*f4e0*/  IMAD.MOV.U32 R12, RZ, RZ, RZ ;  /* 0x000000ffff0c7224 */ /* 0x000fe200078e00ff */
[----:B------:R-:W-:Y:S01]  /*f4f0*/  LOP3.LUT P5, RZ, R16, 0x1000, RZ, 0xc0, !PT ;  /* 0x0000100010ff7812 */ /* 0x000fe200078ac0ff */
[----:B------:R-:W-:Y:S02]  /*f500*/  IMAD.MOV.U32 R15, RZ, RZ, -0x1 ;  /* 0xffffffffff0f7424 */ /* 0x000fe400078e00ff */
[----:B------:R-:W-:-:S10]  /*f510*/  IMAD.MOV.U32 R2, RZ, RZ, R14 ;  /* 0x000000ffff027224 */ /* 0x000fd400078e000e */
[----:B------:R-:W-:Y:S05]  /*f520*/  WARPSYNC.COLLECTIVE R15, `(.L_x_303) ;  /* 0x000000000f087348 */ /* 0x000fea0003c00000 */
[----:B------:R0:W1:Y:S02]  /*f530*/  SHFL.IDX P6, R14, R13, R12, R11 ;  /* 0x0000000c0d0e7389 */ /* 0x00006400000c000b */
[----:B01----:R-:W-:Y:S01]  /*f540*/  ENDCOLLECTIVE ;  /* 0x000000000000791b */ /* 0x003fe20003800000 */
.L_x_303:
[----:B------:R-:W-:Y:S02]  /*f550*/  @!P5 LEA R7, R28, UR42, 0x1 ;  /* 0x0000002a1c07dc11 */ /* 0x000fe4000f8e08ff */
[----:B------:R-:W-:Y:S01]  /*f560*/  MOV R13, R4 ;  /* 0x00000004000d7202 */ /* 0x000fe20000000f00 */
[----:B------:R-:W-:Y:S01]  /*f570*/  IMAD.MOV.U32 R12, RZ, RZ, 0x1 ;  /* 0x00000001ff0c7424 */ /* 0x000fe200078e00ff */
[----:B------:R-:W-:-:S05]  /*f580*/  @!P5 LEA R14, P0, R22, R14, 0x1 ;  /* 0x0000000e160ed211 */ /* 0x000fca00078008ff */
[----:B------:R-:W-:Y:S02]  /*f590*/  @!P5 IMAD.X R3, RZ, RZ, R2, P0 ;  /* 0x000000ffff03d224 */ /* 0x000fe400000e0602 */
[----:B------:R-:W-:-:S07]  /*f5a0*/  @!P5 IMAD.MOV.U32 R2, RZ, RZ, R14 ;  /* 0x000000ffff02d224 */ /* 0x000fce00078e000e */
[----:B------:R-:W-:Y:S05]  /*f5b0*/  WARPSYNC.COLLECTIVE R15, `(.L_x_304) ;  /* 0x000000000f087348 */ /* 0x000fea0003c00000 */
[----:B------:R0:W1:Y:S02]  /*f5c0*/  SHFL.IDX P6, R14, R13, R12, R11 ;  /* 0x0000000c0d0e7389 */ /* 0x00006400000c000b */
[----:B01----:R-:W-:Y:S01]  /*f5d0*/  ENDCOLLECTIVE ;  /* 0x000000000000791b */ /* 0x003fe20003800000 */
.L_x_304:
[----:B------:R-:W-:Y:S01]  /*f5e0*/  @!PT LDS RZ, [RZ] ;  /* 0x00000000fffff984 */ /* 0x000fe20000000800 */
[----:B------:R-:W-:Y:S01]  /*f5f0*/  @!PT LDS RZ, [RZ] ;  /* 0x00000000fffff984 */ /* 0x000fe20000000800 */
[----:B------:R-:W-:Y:S01]  /*f600*/  @!PT LDS RZ, [RZ] ;  /* 0x00000000fffff984 */ /* 0x000fe20000000800 */
[----:B------:R0:W-:Y:S04]  /*f610*/  @!P5 LDGSTS.E.BYPASS.LTC128B.128 [R7+0x22400], desc[UR36][R2.64], !P4 ;  /* 0x224000000207dfae */ /* 0x0001e8000e101d64 */
[----:B------:R0:W-:Y:S04]  /*f620*/  @!P5 LDGSTS.E.BYPASS.LTC128B.128 [R7+0x26400], desc[UR36][R2.64+0x80], !P3 ;  /* 0x264000800207dfae */ /* 0x0001e8000d901d64 */
[----:B------:R0:W-:Y:S01]  /*f630*/  @!P5 LDGSTS.E.BYPASS.LTC128B.128 [R7+0x2a400], desc[UR36][R2.64+0x100], !P2 ;  /* 0x2a4001000207dfae */ /* 0x0001e2000d101d64 */
[----:B------:R-:W-:-:S03]  /*f640*/  IMAD.MOV.U32 R13, RZ, RZ, R0 ;  /* 0x000000ffff0d7224 */ /* 0x000fc600078e0000 */
[----:B------:R0:W-:Y:S01]  /*f650*/  @!P5 LDGSTS.E.BYPASS.LTC128B.128 [R7+0x2e400], desc[UR36][R2.64+0x180], !P1 ;  /* 0x2e4001800207dfae */ /* 0x0001e2000c901d64 */
[----:B------:R-:W-:Y:S01]  /*f660*/  LOP3.LUT P5, RZ, R16, 0x400, RZ, 0xc0, !PT ;  /* 0x0000040010ff7812 */ /* 0x000fe200078ac0ff */
[----:B------:R-:W-:-:S12]  /*f670*/  IMAD.MOV.U32 R5, RZ, RZ, R14 ;  /* 0x000000ffff057224 */ /* 0x000fd800078e000e */
[----:B0-----:R-:W-:Y:S05]  /*f680*/  WARPSYNC.COLLECTIVE R15, `(.L_x_305) ;  /* 0x000000000f087348 */ /* 0x001fea0003c00000 */
[----:B------:R1:W2:Y:S02]  /*f690*/  SHFL.IDX P6, R14, R13, R12, R11 ;  /* 0x0000000c0d0e7389 */ /* 0x0002a400000c000b */
[----:B012---:R-:W-:Y:S01]  /*f6a0*/  ENDCOLLECTIVE ;  /* 0x000000000000791b */ /* 0x007fe20003800000 */
.L_x_305:
[----:B------:R-:W-:Y:S01]  /*f6b0*/  @!P5 LEA R7, R28, UR42, 0x1 ;  /* 0x0000002a1c07dc11 */ /* 0x000fe2000f8e08ff */
[----:B------:R-:W-:Y:S01]  /*f6c0*/  IMAD.MOV.U32 R13, RZ, RZ, R4 ;  /* 0x000000ffff0d7224 */ /* 0x000fe200078e0004 */
[----:B------:R-:W-:Y:S02]  /*f6d0*/  MOV R12, 0x2 ;  /* 0x00000002000c7802 */ /* 0x000fe40000000f00 */
[----:B------:R-:W-:-:S13]  /*f6e0*/  LOP3.LUT P6, RZ, R16, 0x800, RZ, 0xc0, !PT ;  /* 0x0000080010ff7812 */ /* 0x000fda00078cc0ff */
[----:B------:R-:W-:Y:S02]  /*f6f0*/  @!P6 LEA R14, P0, R22, R14, 0x1 ;  /* 0x0000000e160ee211 */ /* 0x000fe400078008ff */
[----:B------:R-:W-:Y:S02]  /*f700*/  @!P6 LEA R9, R28, UR42, 0x1 ;  /* 0x0000002a1c09ec11 */ /* 0x000fe4000f8e08ff */
[----:B------:R-:W-:Y:S01]  /*f710*/  @!P6 IADD3.X R5, RZ, R5, RZ, P0, !PT ;  /* 0x00000005ff05e210 */ /* 0x000fe200007fe4ff */
[----:B------:R-:W-:-:S04]  /*f720*/  @!P6 IMAD.MOV.U32 R2, RZ, RZ, R14 ;  /* 0x000000ffff02e224 */ /* 0x000fc800078e000e */
[----:B------:R-:W-:-:S05]  /*f730*/  @!P6 IMAD.MOV.U32 R3, RZ, RZ, R5 ;  /* 0x000000ffff03e224 */ /* 0x000fca00078e0005 */
[----:B------:R-:W-:Y:S01]  /*f740*/  @!PT LDS RZ, [RZ] ;  /* 0x00000000fffff984 */ /* 0x000fe20000000800 */
[----:B------:R-:W-:Y:S01]  /*f750*/  @!PT LDS RZ, [RZ] ;  /* 0x00000000fffff984 */ /* 0x000fe20000000800 */
[----:B------:R-:W-:Y:S01]  /*f760*/  @!PT LDS RZ, [RZ] ;  /* 0x00000000fffff984 */ /* 0x000fe20000000800 */
[----:B------:R0:W-:Y:S04]  /*f770*/  @!P6 LDGSTS.E.BYPASS.LTC128B.128 [R9+0x22c00], desc[UR36][R2.64], !P4 ;  /* 0x22c000000209efae */ /* 0x0001e8000e101d64 */
[----:B------:R0:W-:Y:S04]  /*f780*/  @!P6 LDGSTS.E.BYPASS.LTC128B.128 [R9+0x26c00], desc[UR36][R2.64+0x80], !P3 ;  /* 0x26c000800209efae */ /* 0x0001e8000d901d64 */
[----:B------:R0:W-:Y:S04]  /*f790*/  @!P6 LDGSTS.E.BYPASS.LTC128B.128 [R9+0x2ac00], desc[UR36][R2.64+0x100], !P2 ;  /* 0x2ac001000209efae */ /* 0x0001e8000d101d64 */
[----:B------:R0:W-:Y:S02]  /*f7a0*/  @!P6 LDGSTS.E.BYPASS.LTC128B.128 [R9+0x2ec00], desc[UR36][R2.64+0x180], !P1 ;  /* 0x2ec001800209efae */ /* 0x0001e4000c901d64 */
[----:B0-----:R-:W-:Y:S05]  /*f7b0*/  WARPSYNC.COLLECTIVE R15, `(.L_x_306) ;  /* 0x000000000f087348 */ /* 0x001fea0003c00000 */
[----:B------:R1:W2:Y:S02]  /*f7c0*/  SHFL.IDX P6, R14, R13, R12, R11 ;  /* 0x0000000c0d0e7389 */ /* 0x0002a400000c000b */
[----:B012---:R-:W-:Y:S01]  /*f7d0*/  ENDCOLLECTIVE ;  /* 0x000000000000791b */ /* 0x007fe20003800000 */
.L_x_306:
[----:B------:R-:W-:Y:S02]  /*f7e0*/  IMAD.MOV.U32 R13, RZ, RZ, R0 ;  /* 0x000000ffff0d7224 */ /* 0x000fe400078e0000 */
[----:B------:R-:W-:-:S07]  /*f7f0*/  IMAD.MOV.U32 R5, RZ, RZ, R14 ;  /* 0x000000ffff057224 */ /* 0x000fce00078e000e */
[----:B------:R-:W-:Y:S05]  /*f800*/  WARPSYNC.COLLECTIVE R15, `(.L_x_307) ;  /* 0x000000000f087348 */ /* 0x000fea0003c00000 */
[----:B------:R0:W1:Y:S02]  /*f810*/  SHFL.IDX P6, R14, R13, R12, R11 ;  /* 0x0000000c0d0e7389 */ /* 0x00006400000c000b */
[----:B01----:R-:W-:Y:S01]  /*f820*/  ENDCOLLECTIVE ;  /* 0x000000000000791b */ /* 0x003fe20003800000 */
.L_x_307:
[----:B------:R-:W-:Y:S02]  /*f830*/  IMAD.MOV.U32 R13, RZ, RZ, R4 ;  /* 0x000000ffff0d7224 */ /* 0x000fe400078e0004 */
[----:B------:R-:W-:Y:S01]  /*f840*/  IMAD.MOV.U32 R12, RZ, RZ, 0x3 ;  /* 0x00000003ff0c7424 */ /* 0x000fe200078e00ff */
[----:B------:R-:W-:-:S04]  /*f850*/  @!P5 LEA R14, P0, R22, R14, 0x1 ;  /* 0x0000000e160ed211 */ /* 0x000fc800078008ff */
[----:B------:R-:W-:Y:S01]  /*f860*/  @!P5 MOV R2, R14 ;  /* 0x0000000e0002d202 */ /* 0x000fe20000000f00 */
[----:B------:R-:W-:-:S08]  /*f870*/  @!P5 IMAD.X R5, RZ, RZ, R5, P0 ;  /* 0x000000ffff05d224 */ /* 0x000fd000000e0605 */
[----:B------:R-:W-:Y:S05]  /*f880*/  WARPSYNC.COLLECTIVE R15, `(.L_x_308) ;  /* 0x000000000f087348 */ /* 0x000fea0003c00000 */
[----:B------:R0:W1:Y:S02]  /*f890*/  SHFL.IDX P6, R14, R13, R12, R11 ;  /* 0x0000000c0d0e7389 */ /* 0x00006400000c000b */
[----:B01----:R-:W-:Y:S01]  /*f8a0*/  ENDCOLLECTIVE ;  /* 0x000000000000791b */ /* 0x003fe20003800000 */
.L_x_308:
[----:B------:R-:W-:-:S05]  /*f8b0*/  @!P5 IMAD.MOV.U32 R3, RZ, RZ, R5 ;  /* 0x000000ffff03d224 */ /* 0x000fca00078e0005 */
[----:B------:R-:W-:Y:S01]  /*f8c0*/  @!PT LDS RZ, [RZ] ;  /* 0x00000000fffff984 */ /* 0x000fe20000000800 */
[----:B------:R-:W-:Y:S01]  /*f8d0*/  @!PT LDS RZ, [RZ] ;  /* 0x00000000fffff984 */ /* 0x000fe20000000800 */
[----:B------:R-:W-:Y:S01]  /*f8e0*/  @!PT LDS RZ, [RZ] ;  /* 0x00000000fffff984 */ /* 0x000fe20000000800 */
[----:B------:R0:W-:Y:S04]  /*f8f0*/  @!P5 LDGSTS.E.BYPASS.LTC128B.128 [R7+0x23400], desc[UR36][R2.64], !P4 ;  /* 0x234000000207dfae */ /* 0x0001e8000e101d64 */
[----:B------:R0:W-:Y:S01]  /*f900*/  @!P5 LDGSTS.E.BYPASS.LTC128B.128 [R7+0x27400], desc[UR36][R2.64+0x80], !P3 ;  /* 0x274000800207dfae */ /* 0x0001e2000d901d64 */
[----:B------:R-:W-:-:S03]  /*f910*/  IMAD.MOV.U32 R13, RZ, RZ, R0 ;  /* 0x000000ffff0d7224 */ /* 0x000fc600078e0000 */
[----:B------:R0:W-:Y:S04]  /*f920*/  @!P5 LDGSTS.E.BYPASS.LTC128B.128 [R7+0x2b400], desc[UR36][R2.64+0x100], !P2 ;  /* 0x2b4001000207dfae */ /* 0x0001e8000d101d64 */
[----:B------:R0:W-:Y:S01]  /*f930*/  @!P5 LDGSTS.E.BYPASS.LTC128B.128 [R7+0x2f400], desc[UR36][R2.64+0x180], !P1 ;  /* 0x2f4001800207dfae */ /* 0x0001e2000c901d64 */
[----:B------:R-:W-:Y:S02]  /*f940*/  LOP3.LUT P5, RZ, R16, 0x100, RZ, 0xc0, !PT ;  /* 0x0000010010ff7812 */ /* 0x000fe400078ac0ff */
[----:B------:R-:W-:-:S11]  /*f950*/  MOV R5, R14 ;  /* 0x0000000e00057202 */ /* 0x000fd60000000f00 */
[----:B0-----:R-:W-:Y:S05]  /*f960*/  WARPSYNC.COLLECTIVE R15, `(.L_x_309) ;  /* 0x000000000f087348 */ /* 0x001fea0003c00000 */
[----:B------:R1:W2:Y:S02]  /*f970*/  SHFL.IDX P6, R14, R13, R12, R11 ;  /* 0x0000000c0d0e7389 */ /* 0x0002a400000c000b */
[----:B012---:R-:W-:Y:S01]  /*f980*/  ENDCOLLECTIVE ;  /* 0x000000000000791b */ /* 0x007fe20003800000 */
.L_x_309:
[----:B------:R-:W-:Y:S01]  /*f990*/  @!P5 LEA R7, R28, UR42, 0x1 ;  /* 0x0000002a1c07dc11 */ /* 0x000fe2000f8e08ff */
[----:B------:R-:W-:Y:S02]  /*f9a0*/  IMAD.MOV.U32 R13, RZ, RZ, R4 ;  /* 0x000000ffff0d7224 */ /* 0x000fe400078e0004 */
[----:B------:R-:W-:Y:S01]  /*f9b0*/  IMAD.MOV.U32 R12, RZ, RZ, 0x4 ;  /* 0x00000004ff0c7424 */ /* 0x000fe200078e00ff */
[----:B------:R-:W-:-:S13]  /*f9c0*/  LOP3.LUT P6, RZ, R16, 0x200, RZ, 0xc0, !PT ;  /* 0x0000020010ff7812 */ /* 0x000fda00078cc0ff */
[----:B------:R-:W-:Y:S02]  /*f9d0*/  @!P6 LEA R14, P0, R22, R14, 0x1 ;  /* 0x0000000e160ee211 */ /* 0x000fe400078008ff */
[----:B------:R-:W-:-:S03]  /*f9e0*/  @!P6 LEA R9, R28, UR42, 0x1 ;  /* 0x0000002a1c09ec11 */ /* 0x000fc6000f8e08ff */
[----:B------:R-:W-:Y:S02]  /*f9f0*/  @!P6 IMAD.X R5, RZ, RZ, R5, P0 ;  /* 0x000000ffff05e224 */ /* 0x000fe400000e0605 */
[----:B------:R-:W-:-:S03]  /*fa00*/  @!P6 IMAD.MOV.U32 R2, RZ, RZ, R14 ;  /* 0x000000ffff02e224 */ /* 0x000fc600078e000e */
[----:B------:R-:W-:-:S05]  /*fa10*/  @!P6 MOV R3, R5 ;  /* 0x000000050003e202 */ /* 0x000fca0000000f00 */
        /* <DEDUP_REMOVED lines=10> */
.L_x_310:
[----:B------:R-:W-:Y:S01]  /*fac0*/  MOV R13, R0 ;  /* 0x00000000000d7202 */ /* 0x000fe20000000f00 */
[----:B------:R-:W-:-:S07]  /*fad0*/  IMAD.MOV.U32 R5, RZ, RZ, R14 ;  /* 0x000000ffff057224 */ /* 0x000fce00078e000e */
[----:B------:R-:W-:Y:S05]  /*fae0*/  WARPSYNC.COLLECTIVE R15, `(.L_x_311) ;  /* 0x000000000f087348 */ /* 0x000fea0003c00000 */
[----:B------:R0:W1:Y:S02]  /*faf0*/  SHFL.IDX P6, R14, R13, R12, R11 ;  /* 0x0000000c0d0e7389 */ /* 0x00006400000c000b */
[----:B01----:R-:W-:Y:S01]  /*fb00*/  ENDCOLLECTIVE ;  /* 0x000000000000791b */ /* 0x003fe20003800000 */
.L_x_311:
[----:B------:R-:W-:Y:S01]  /*fb10*/  MOV R13, R4 ;  /* 0x00000004000d7202 */ /* 0x000fe20000000f00 */
[----:B------:R-:W-:Y:S01]  /*fb20*/  IMAD.MOV.U32 R12, RZ, RZ, 0x5 ;  /* 0x00000005ff0c7424 */ /* 0x000fe200078e00ff */
[----:B------:R-:W-:-:S05]  /*fb30*/  @!P5 LEA R14, P0, R22, R14, 0x1 ;  /* 0x0000000e160ed211 */ /* 0x000fca00078008ff */
[----:B------:R-:W-:-:S08]  /*fb40*/  @!P5 IMAD.MOV.U32 R2, RZ, RZ, R14 ;  /* 0x000000ffff02d224 */ /* 0x000fd000078e000e */
[----:B------:R-:W-:Y:S05]  /*fb50*/  WARPSYNC.COLLECTIVE R15, `(.L_x_312) ;  /* 0x000000000f087348 */ /* 0x000fea0003c00000 */
[----:B------:R0:W1:Y:S02]  /*fb60*/  SHFL.IDX P6, R14, R13, R12, R11 ;  /* 0x0000000c0d0e7389 */ /* 0x00006400000c000b */
[----:B01----:R-:W-:Y:S01]  /*fb70*/  ENDCOLLECTIVE ;  /* 0x000000000000791b */ /* 0x003fe20003800000 */
.L_x_312:
[----:B------:R-:W-:-:S04]  /*fb80*/  @!P5 IMAD.X R5, RZ, RZ, R5, P0 ;  /* 0x000000ffff05d224 */ /* 0x000fc800000e0605 */
[----:B------:R-:W-:-:S05]  /*fb90*/  @!P5 IMAD.MOV.U32 R3, RZ, RZ, R5 ;  /* 0x000000ffff03d224 */ /* 0x000fca00078e0005 */
[----:B------:R-:W-:Y:S01]  /*fba0*/  @!PT LDS RZ, [RZ] ;  /* 0x00000000fffff984 */ /* 0x000fe20000000800 */
[----:B------:R-:W-:Y:S01]  /*fbb0*/  @!PT LDS RZ, [RZ] ;  /* 0x00000000fffff984 */ /* 0x000fe20000000800 */
[----:B------:R-:W-:Y:S01]  /*fbc0*/  @!PT LDS RZ, [RZ] ;  /* 0x00000000fffff984 */ /* 0x000fe20000000800 */
[----:B------:R0:W-:Y:S01]  /*fbd0*/  @!P5 LDGSTS.E.BYPASS.LTC128B.128 [R7+0x24400], desc[UR36][R2.64], !P4 ;  /* 0x244000000207dfae */ /* 0x0001e2000e101d64 */
[----:B------:R-:W-:-:S03]  /*fbe0*/  IMAD.MOV.U32 R13, RZ, RZ, R0 ;  /* 0x000000ffff0d7224 */ /* 0x000fc600078e0000 */
[----:B------:R0:W-:Y:S04]  /*fbf0*/  @!P5 LDGSTS.E.BYPASS.LTC128B.128 [R7+0x28400], desc[UR36][R2.64+0x80], !P3 ;  /* 0x284000800207dfae */ /* 0x0001e8000d901d64 */
[----:B------:R0:W-:Y:S04]  /*fc00*/  @!P5 LDGSTS.E.BYPASS.LTC128B.128 [R7+0x2c400], desc[UR36][R2.64+0x100], !P2 ;  /* 0x2c4001000207dfae */ /* 0x0001e8000d101d64 */
[----:B------:R0:W-:Y:S01]  /*fc10*/  @!P5 LDGSTS.E.BYPASS.LTC128B.128 [R7+0x30400], desc[UR36][R2.64+0x180], !P1 ;  /* 0x304001800207dfae */ /* 0x0001e2000c901d64 */
[----:B------:R-:W-:Y:S01]  /*fc20*/  IMAD.MOV.U32 R5, RZ, RZ, R14 ;  /* 0x000000ffff057224 */ /* 0x000fe200078e000e */
[----:B------:R-:W-:-:S13]  /*fc30*/  LOP3.LUT P5, RZ, R16, 0x40, RZ, 0xc0, !PT ;  /* 0x0000004010ff7812 */ /* 0x000fda00078ac0ff */
[----:B0-----:R-:W-:Y:S05]  /*fc40*/  WARPSYNC.COLLECTIVE R15, `(.L_x_313) ;  /* 0x000000000f087348 */ /* 0x001fea0003c00000 */
[----:B------:R1:W2:Y:S02]  /*fc50*/  SHFL.IDX P6, R14, R13, R12, R11 ;  /* 0x0000000c0d0e7389 */ /* 0x0002a400000c000b */
[----:B012---:R-:W-:Y:S01]  /*fc60*/  ENDCOLLECTIVE ;  /* 0x000000000000791b */ /* 0x007fe20003800000 */
.L_x_313:
        /* <DEDUP_REMOVED lines=19> */
.L_x_314:
[----:B------:R-:W-:Y:S02]  /*fda0*/  IMAD.MOV.U32 R13, RZ, RZ, R0 ;  /* 0x000000ffff0d7224 */ /* 0x000fe400078e0000 */
[----:B------:R-:W-:-:S07]  /*fdb0*/  IMAD.MOV.U32 R5, RZ, RZ, R14 ;  /* 0x000000ffff057224 */ /* 0x000fce00078e000e */
[----:B------:R-:W-:Y:S05]  /*fdc0*/  WARPSYNC.COLLECTIVE R15, `(.L_x_315) ;  /* 0x000000000f087348 */ /* 0x000fea0003c00000 */
[----:B------:R0:W1:Y:S02]  /*fdd0*/  SHFL.IDX P6, R14, R13, R12, R11 ;  /* 0x0000000c0d0e7389 */ /* 0x00006400000c000b */
[----:B01----:R-:W-:Y:S01]  /*fde0*/  ENDCOLLECTIVE ;  /* 0x000000000000791b */ /* 0x003fe20003800000 */
.L_x_315:
        /* <DEDUP_REMOVED lines=8> */
.L_x_316:
        /* <DEDUP_REMOVED lines=9> */
[----:B------:R-:W-:-:S07]  /*ff00*/  MOV R5, R14 ;  /* 0x0000000e00057202 */ /* 0x000fce0000000f00 */
[----:B0-----:R-:W-:Y:S05]  /*ff10*/  WARPSYNC.COLLECTIVE R15, `(.L_x_317) ;  /* 0x000000000f087348 */ /* 0x001fea0003c00000 */
[----:B------:R1:W2:Y:S02]  /*ff20*/  SHFL.IDX P6, R14, R13, R12, R11 ;  /* 0x0000000c0d0e7389 */ /* 0x0002a400000c000b */
[----:B012---:R-:W-:Y:S01]  /*ff30*/  ENDCOLLECTIVE ;  /* 0x000000000000791b */ /* 0x007fe20003800000 */
.L_x_317:
[----:B------:R-:W-:Y:S05]  /*ff40*/  BRA `(.L_x_318) ;  /* 0xffffffc400007947 */ /* 0x000fea000383ffff */
.L_x_233:
[----:B0--3--:R-:W-:-:S04]  /*ff50*/  IMAD.U32 R3, RZ, RZ, UR42 ;  /* 0x0000002aff037e24 */ /* 0x009fc8000f8e00ff */
[----:B------:R0:W3:Y:S03]  /*ff60*/  SYNCS.PHASECHK.TRANS64.TRYWAIT P0, [R3+URZ+0x32420], R0 ;  /* 0x03242000030075a7 */ /* 0x0000e6000800017f */
[----:B---3--:R-:W-:Y:S05]  /*ff70*/  @!P0 NANOSLEEP.SYNCS 0x989680 ;  /* 0x009896800000895d */ /* 0x008fea0003900000 */
[----:B------:R-:W3:Y:S02]  /*ff80*/  @!P0 SYNCS.PHASECHK.TRANS64 P0, [R3+URZ+0x32420], R0 ;  /* 0x03242000030085a7 */ /* 0x000ee4000800007f */
[----:B---3--:R-:W-:Y:S05]  /*ff90*/  @!P0 BRA `(.L_x_233) ;  /* 0xfffffffc00ec8947 */ /* 0x008fea000383ffff */
[----:B------:R-:W-:Y:S05]  /*ffa0*/  BRA `(.L_x_319) ;  /* 0xffffffc400447947 */ /* 0x000fea000383ffff */
.L_x_235:
[----:B0--3--:R-:W-:-:S04]  /*ffb0*/  IMAD.U32 R3, RZ, RZ, UR42 ;  /* 0x0000002aff037e24 */ /* 0x009fc8000f8e00ff */
[----:B------:R0:W3:Y:S03]  /*ffc0*/  SYNCS.PHASECHK.TRANS64.TRYWAIT P0, [R3+URZ+0x32460], R0 ;  /* 0x03246000030075a7 */ /* 0x0000e6000800017f */
[----:B---3--:R-:W-:Y:S05]  /*ffd0*/  @!P0 NANOSLEEP.SYNCS 0x989680 ;  /* 0x009896800000895d */ /* 0x008fea0003900000 */
[----:B------:R-:W3:Y:S02]  /*ffe0*/  @!P0 SYNCS.PHASECHK.TRANS64 P0, [R3+URZ+0x32460], R0 ;  /* 0x03246000030085a7 */ /* 0x000ee4000800007f */
[----:B---3--:R-:W-:Y:S05]  /*fff0*/  @!P0 BRA `(.L_x_235) ;  /* 0xfffffffc00ec8947 */ /* 0x008fea000383ffff */
[----:B------:R-:W-:Y:S05]  /*10000*/  BRA `(.L_x_320) ;  /* 0xffffffc400407947 */ /* 0x000fea000383ffff */
.L_x_236:
[----:B------:R-:W-:Y:S01]  /*10010*/  BSSY B0, `(.L_x_321) ;  /* 0x0000008000007945 */ /* 0x000fe20003800000 */
[----:B------:R-:W-:Y:S01]  /*10020*/  MOV R13, R19 ;  /* 0x00000013000d7202 */ /* 0x000fe20000000f00 */
[----:B------:R-:W-:Y:S02]  /*10030*/  IMAD.MOV.U32 R12, RZ, RZ, RZ ;  /* 0x000000ffff0c7224 */ /* 0x000fe400078e00ff */
[----:B------:R-:W-:Y:S02]  /*10040*/  IMAD.MOV.U32 R11, RZ, RZ, 0x181f ;  /* 0x0000181fff0b7424 */ /* 0x000fe400078e00ff */
[----:B------:R-:W-:-:S07]  /*10050*/  IMAD.MOV.U32 R15, RZ, RZ, -0x1 ;  /* 0xffffffffff0f7424 */ /* 0x000fce00078e00ff */
[----:B-1----:R-:W-:Y:S05]  /*10060*/  WARPSYNC.COLLECTIVE R15, `(.L_x_322) ;  /* 0x000000000f087348 */ /* 0x002fea0003c00000 */
[----:B-1----:R0:W1:Y:S02]  /*10070*/  SHFL.IDX P6, R14, R13, R12, R11 ;  /* 0x0000000c0d0e7389 */ /* 0x00206400000c000b */
[----:B01----:R-:W-:Y:S01]  /*10080*/  ENDCOLLECTIVE ;  /* 0x000000000000791b */ /* 0x003fe20003800000 */
.L_x_322:
[----:B------:R-:W-:Y:S05]  /*10090*/  BSYNC B0 ;  /* 0x0000000000007941 */ /* 0x000fea0003800000 */
.L_x_321:
[----:B------:R-:W-:Y:S01]  /*100a0*/  IMAD.MOV.U32 R13, RZ, RZ, R18 ;  /* 0x000000ffff0d7224 */ /* 0x000fe200078e0012 */
[----:B------:R-:W-:Y:S01]  /*100b0*/  MOV R15, 0xffffffff ;  /* 0xffffffff000f7802 */ /* 0x000fe20000000f00 */
[----:B------:R-:W-:Y:S01]  /*100c0*/  IMAD.MOV.U32 R12, RZ, RZ, RZ ;  /* 0x000000ffff0c7224 */ /* 0x000fe200078e00ff */
[----:B------:R-:W-:Y:S01]  /*100d0*/  MOV R3, R14 ;  /* 0x0000000e00037202 */ /* 0x000fe20000000f00 */
[----:B------:R-:W-:Y:S01]  /*100e0*/  IMAD.MOV.U32 R11, RZ, RZ, 0x181f ;  /* 0x0000181fff0b7424 */ /* 0x000fe200078e00ff */
[----:B------:R-:W-:Y:S01]  /*100f0*/  LEA R10, R28, UR42, 0x1 ;  /* 0x0000002a1c0a7c11 */ /* 0x000fe2000f8e08ff */
[----:B------:R-:W-:Y:S01]  /*10100*/  IMAD.SHL.U32 R0, R22, 0x2, RZ ;  /* 0x0000000216007824 */ /* 0x000fe200078e00ff */
[----:B------:R-:W-:Y:S01]  /*10110*/  LOP3.LUT P2, RZ, R5, 0x2, RZ, 0xc0, !PT ;  /* 0x0000000205ff7812 */ /* 0x000fe2000784c0ff */
[----:B------:R-:W-:-:S12]  /*10120*/  IMAD.MOV.U32 R6, RZ, RZ, RZ ;  /* 0x000000ffff067224 */ /* 0x000fd800078e00ff */
[----:B------:R-:W-:Y:S05]  /*10130*/  WARPSYNC.COLLECTIVE R15, `(.L_x_323) ;  /* 0x000000000f087348 */ /* 0x000fea0003c00000 */
[----:B------:R0:W1:Y:S02]  /*10140*/  SHFL.IDX P6, R14, R13, R12, R11 ;  /* 0x0000000c0d0e7389 */ /* 0x00006400000c000b */
[----:B01----:R-:W-:Y:S01]  /*10150*/  ENDCOLLECTIVE ;  /* 0x000000000000791b */ /* 0x003fe20003800000 */
.L_x_323:
[----:B------:R-:W-:Y:S02]  /*10160*/  LOP3.LUT P1, RZ, R5, 0x4, RZ, 0xc0, !PT ;  /* 0x0000000405ff7812 */ /* 0x000fe4000782c0ff */
[----:B------:R-:W-:Y:S02]  /*10170*/  IADD3 R31, R10, 0x400, RZ ;  /* 0x000004000a1f7810 */ /* 0x000fe40007ffe0ff */
[----:B------:R-:W-:Y:S01]  /*10180*/  ISETP.LT.OR P3, PT, R17, 0x1, !P1 ;  /* 0x000000011100780c */ /* 0x000fe20004f61670 */
[----:B------:R-:W-:Y:S01]  /*10190*/  IMAD.MOV.U32 R13, RZ, RZ, R19 ;  /* 0x000000ffff0d7224 */ /* 0x000fe200078e0013 */
[----:B------:R-:W-:Y:S02]  /*101a0*/  MOV R12, 0x1 ;  /* 0x00000001000c7802 */ /* 0x000fe40000000f00 */
[----:B------:R-:W-:-:S13]  /*101b0*/  IADD3 R2, P0, R14, R0, RZ ;  /* 0x000000000e027210 */ /* 0x000fda0007f1e0ff */
[----:B------:R-:W-:Y:S05]  /*101c0*/  WARPSYNC.COLLECTIVE R15, `(.L_x_324) ;  /* 0x000000000f087348 */ /* 0x000fea0003c00000 */
[----:B------:R0:W1:Y:S02]  /*101d0*/  SHFL.IDX P6, R14, R13, R12, R11 ;  /* 0x0000000c0d0e7389 */ /* 0x00006400000c000b */
[----:B01----:R-:W-:Y:S01]  /*101e0*/  ENDCOLLECTIVE ;  /* 0x000000000000791b */ /* 0x003fe20003800000 */
.L_x_324:
        /* <DEDUP_REMOVED lines=12> */
.L_x_325:
        /* <DEDUP_REMOVED lines=14> */
.L_x_326:
        /* <DEDUP_REMOVED lines=12> */
.L_x_327:
        /* <DEDUP_REMOVED lines=14> */
.L_x_328:
[----:B------:R-:W-:Y:S02]  /*10530*/  IADD3.X R3, RZ, R4, RZ, P3, !PT ;  /* 0x00000004ff037210 */ /* 0x000fe40001ffe4ff */
        /* <DEDUP_REMOVED lines=11> */
.L_x_329:
        /* <DEDUP_REMOVED lines=14> */
.L_x_330:
[----:B------:R-:W-:Y:S01]  /*106d0*/  IMAD.X R3, RZ, RZ, R5, P3 ;  /* 0x000000ffff037224 */ /* 0x000fe200018e0605 */
        /* <DEDUP_REMOVED lines=11> */
.L_x_331:
        /* <DEDUP_REMOVED lines=14> */
.L_x_332:
        /* <DEDUP_REMOVED lines=12> */
.L_x_333:
        /* <DEDUP_REMOVED lines=9> */
.L_x_243:
[----:B-1----:R1:W2:Y:S02]  /*109c0*/  SYNCS.PHASECHK.TRANS64.TRYWAIT P0, [R19+URZ+0x32440], R23 ;  /* 0x03244017130075a7 */ /* 0x0022a4000800017f */
[----:B--2---:R-:W-:Y:S05]  /*109d0*/  @!P0 NANOSLEEP.SYNCS 0x989680 ;  /* 0x009896800000895d */ /* 0x004fea0003900000 */
[----:B------:R-:W2:Y:S02]  /*109e0*/  @!P0 SYNCS.PHASECHK.TRANS64 P0, [R19+URZ+0x32440], R23 ;  /* 0x03244017130085a7 */ /* 0x000ea4000800007f */
[----:B--2---:R-:W-:Y:S05]  /*109f0*/  @!P0 BRA `(.L_x_243) ;  /* 0xfffffffc00f08947 */ /* 0x004fea000383ffff */
[----:B------:R-:W-:Y:S05]  /*10a00*/  BRA `(.L_x_335) ;  /* 0xffffffc400747947 */ /* 0x000fea000383ffff */
.L_x_244:
[----:B------:R-:W-:Y:S01]  /*10a10*/  BSSY B1, `(.L_x_336) ;  /* 0x0000008000017945 */ /* 0x000fe20003800000 */
[----:B------:R-:W-:Y:S01]  /*10a20*/  IMAD.MOV.U32 R13, RZ, RZ, R24 ;  /* 0x000000ffff0d7224 */ /* 0x000fe200078e0018 */
[----:B------:R-:W-:Y:S01]  /*10a30*/  MOV R15, 0xffffffff ;  /* 0xffffffff000f7802 */ /* 0x000fe20000000f00 */
[----:B------:R-:W-:Y:S02]  /*10a40*/  IMAD.MOV.U32 R12, RZ, RZ, RZ ;  /* 0x000000ffff0c7224 */ /* 0x000fe400078e00ff */
[----:B------:R-:W-:-:S07]  /*10a50*/  IMAD.MOV.U32 R11, RZ, RZ, 0x181f ;  /* 0x0000181fff0b7424 */ /* 0x000fce00078e00ff */
[----:B-1----:R-:W-:Y:S05]  /*10a60*/  WARPSYNC.COLLECTIVE R15, `(.L_x_337) ;  /* 0x000000000f087348 */ /* 0x002fea0003c00000 */
[----:B------:R0:W2:Y:S02]  /*10a70*/  SHFL.IDX P6, R14, R13, R12, R11 ;  /* 0x0000000c0d0e7389 */ /* 0x0000a400000c000b */
[----:B012---:R-:W-:Y:S01]  /*10a80*/  ENDCOLLECTIVE ;  /* 0x000000000000791b */ /* 0x007fe20003800000 */
.L_x_337:
[----:B------:R-:W-:Y:S05]  /*10a90*/  BSYNC B1 ;  /* 0x0000000000017941 */ /* 0x000fea0003800000 */
.L_x_336:
[----:B------:R-:W-:Y:S01]  /*10aa0*/  IMAD.MOV.U32 R13, RZ, RZ, R21 ;  /* 0x000000ffff0d7224 */ /* 0x000fe200078e0015 */
[----:B------:R-:W-:Y:S01]  /*10ab0*/  MOV R11, 0x181f ;  /* 0x0000181f000b7802 */ /* 0x000fe20000000f00 */
[----:B------:R-:W-:Y:S01]  /*10ac0*/  IMAD.MOV.U32 R12, RZ, RZ, RZ ;  /* 0x000000ffff0c7224 */ /* 0x000fe200078e00ff */
[----:B------:R-:W-:Y:S01]  /*10ad0*/  LEA R22, R22, UR42, 0x1 ;  /* 0x0000002a16167c11 */ /* 0x000fe2000f8e08ff */
[----:B------:R-:W-:Y:S02]  /*10ae0*/  IMAD.MOV.U32 R15, RZ, RZ, -0x1 ;  /* 0xffffffffff0f7424 */ /* 0x000fe400078e00ff */
[----:B------:R-:W-:-:S07]  /*10af0*/  IMAD.MOV.U32 R3, RZ, RZ, R14 ;  /* 0x000000ffff037224 */ /* 0x000fce00078e000e */
[----:B------:R-:W-:Y:S05]  /*10b00*/  WARPSYNC.COLLECTIVE R15, `(.L_x_338) ;  /* 0x000000000f087348 */ /* 0x000fea0003c00000 */
[----:B------:R0:W1:Y:S02]  /*10b10*/  SHFL.IDX P6, R14, R13, R12, R11 ;  /* 0x0000000c0d0e7389 */ /* 0x00006400000c000b */
[----:B01----:R-:W-:Y:S01]  /*10b20*/  ENDCOLLECTIVE ;  /* 0x000000000000791b */ /* 0x003fe20003800000 */
.L_x_338:
[----:B------:R-:W-:Y:S01]  /*10b30*/  IMAD.MOV.U32 R13, RZ, RZ, R24 ;  /* 0x000000ffff0d7224 */ /* 0x000fe200078e0018 */
[----:B------:R-:W-:Y:S02]  /*10b40*/  MOV R12, 0x1 ;  /* 0x00000001000c7802 */ /* 0x000fe40000000f00 */
[----:B------:R-:W-:-:S13]  /*10b50*/  IADD3 R2, P0, R14, R0, RZ ;  /* 0x000000000e027210 */ /* 0x000fda0007f1e0ff */
[----:B------:R-:W-:Y:S05]  /*10b60*/  WARPSYNC.COLLECTIVE R15, `(.L_x_339) ;  /* 0x000000000f087348 */ /* 0x000fea0003c00000 */
[----:B------:R0:W1:Y:S02]  /*10b70*/  SHFL.IDX P6, R14, R13, R12, R11 ;  /* 0x0000000c0d0e7389 */ /* 0x00006400000c000b */
[----:B01----:R-:W-:Y:S01]  /*10b80*/  ENDCOLLECTIVE ;  /* 0x000000000000791b */ /* 0x003fe20003800000 */
.L_x_339:
        /* <DEDUP_REMOVED lines=10> */
.L_x_340:
[----:B------:R-:W-:Y:S01]  /*10c30*/  MOV R13, R24 ;  /* 0x00000018000d7202 */ /* 0x000fe20000000f00 */
[----:B------:R-:W-:Y:S01]  /*10c40*/  IMAD.MOV.U32 R12, RZ, RZ, 0x2 ;  /* 0x00000002ff0c7424 */ /* 0x000fe200078e00ff */
[----:B------:R-:W-:-:S13]  /*10c50*/  IADD3 R2, P0, R14, R0, RZ ;  /* 0x000000000e027210 */ /* 0x000fda0007f1e0ff */
[----:B------:R-:W-:Y:S05]  /*10c60*/  WARPSYNC.COLLECTIVE R15, `(.L_x_341) ;  /* 0x000000000f087348 */ /* 0x000fea0003c00000 */
[----:B------:R0:W1:Y:S02]  /*10c70*/  SHFL.IDX P6, R14, R13, R12, R11 ;  /* 0x0000000c0d0e7389 */ /* 0x00006400000c000b */
[----:B01----:R-:W-:Y:S01]  /*10c80*/  ENDCOLLECTIVE ;  /* 0x000000000000791b */ /* 0x003fe20003800000 */
.L_x_341:
[----:B------:R-:W-:-:S05]  /*10c90*/  IMAD.X R3, RZ, RZ, R6, P0 ;  /* 0x000000ffff037224 */ /* 0x000fca00000e0606 */
[----:B------:R-:W-:Y:S01]  /*10ca0*/  @!PT LDS RZ, [RZ] ;  /* 0x00000000fffff984 */ /* 0x000fe20000000800 */
[----:B------:R-:W-:Y:S01]  /*10cb0*/  @!PT LDS RZ, [RZ] ;  /* 0x00000000fffff984 */ /* 0x000fe20000000800 */
[----:B------:R-:W-:Y:S01]  /*10cc0*/  @!PT LDS RZ, [RZ] ;  /* 0x00000000fffff984 */ /* 0x000fe20000000800 */
[----:B------:R0:W-:Y:S01]  /*10cd0*/  LDGSTS.E.BYPASS.LTC128B.128 [R22+0x1cc00], desc[UR36][R2.64], !P1 ;  /* 0x1cc0000002167fae */ /* 0x0001e2000c901d64 */
[----:B------:R-:W-:Y:S02]  /*10ce0*/  IMAD.MOV.U32 R13, RZ, RZ, R21 ;  /* 0x000000ffff0d7224 */ /* 0x000fe400078e0015 */
[----:B0-----:R-:W-:-:S07]  /*10cf0*/  IMAD.MOV.U32 R3, RZ, RZ, R14 ;  /* 0x000000ffff037224 */ /* 0x001fce00078e000e */
[----:B------:R-:W-:Y:S05]  /*10d00*/  WARPSYNC.COLLECTIVE R15, `(.L_x_342) ;  /* 0x000000000f087348 */ /* 0x000fea0003c00000 */
[----:B------:R0:W1:Y:S02]  /*10d10*/  SHFL.IDX P6, R14, R13, R12, R11 ;  /* 0x0000000c0d0e7389 */ /* 0x00006400000c000b */
[----:B01----:R-:W-:Y:S01]  /*10d20*/  ENDCOLLECTIVE ;  /* 0x000000000000791b */ /* 0x003fe20003800000 */
.L_x_342:
[----:B------:R-:W-:Y:S02]  /*10d30*/  IMAD.MOV.U32 R13, RZ, RZ, R24 ;  /* 0x000000ffff0d7224 */ /* 0x000fe400078e0018 */
[----:B------:R-:W-:Y:S01]  /*10d40*/  IMAD.MOV.U32 R12, RZ, RZ, 0x3 ;  /* 0x00000003ff0c7424 */ /* 0x000fe200078e00ff */
[----:B------:R-:W-:-:S13]  /*10d50*/  IADD3 R2, P0, R14, R0, RZ ;  /* 0x000000000e027210 */ /* 0x000fda0007f1e0ff */
[----:B------:R-:W-:Y:S05]  /*10d60*/  WARPSYNC.COLLECTIVE R15, `(.L_x_343) ;  /* 0x000000000f087348 */ /* 0x000fea0003c00000 */
[----:B------:R0:W1:Y:S02]  /*10d70*/  SHFL.IDX P6, R14, R13, R12, R11 ;  /* 0x0000000c0d0e7389 */ /* 0x00006400000c000b */
[----:B01----:R-:W-:Y:S01]  /*10d80*/  ENDCOLLECTIVE ;  /* 0x000000000000791b */ /* 0x003fe20003800000 */
.L_x_343:
[----:B------:R-:W-:-:S05]  /*10d90*/  IADD3.X R3, RZ, R3, RZ, P0, !PT ;  /* 0x00000003ff037210 */ /* 0x000fca00007fe4ff */
[----:B------:R-:W-:Y:S01]  /*10da0*/  @!PT LDS RZ, [RZ] ;  /* 0x00000000fffff984 */ /* 0x000fe20000000800 */
[----:B------:R-:W-:Y:S01]  /*10db0*/  @!PT LDS RZ, [RZ] ;  /* 0x00000000fffff984 */ /* 0x000fe20000000800 */
[----:B------:R-:W-:Y:S01]  /*10dc0*/  @!PT LDS RZ, [RZ] ;  /* 0x00000000fffff984 */ /* 0x000fe20000000800 */
[----:B------:R0:W-:Y:S01]  /*10dd0*/  LDGSTS.E.BYPASS.LTC128B.128 [R22+0x1d400], desc[UR36][R2.64], !P1 ;  /* 0x1d40000002167fae */ /* 0x0001e2000c901d64 */
[----:B------:R-:W-:Y:S01]  /*10de0*/  MOV R13, R21 ;  /* 0x00000015000d7202 */ /* 0x000fe20000000f00 */
[----:B0-----:R-:W-:-:S07]  /*10df0*/  IMAD.MOV.U32 R3, RZ, RZ, R14 ;  /* 0x000000ffff037224 */ /* 0x001fce00078e000e */
[----:B------:R-:W-:Y:S05]  /*10e00*/  WARPSYNC.COLLECTIVE R15, `(.L_x_344) ;  /* 0x000000000f087348 */ /* 0x000fea0003c00000 */
[----:B------:R0:W1:Y:S02]  /*10e10*/  SHFL.IDX P6, R14, R13, R12, R11 ;  /* 0x0000000c0d0e7389 */ /* 0x00006400000c000b */
[----:B01----:R-:W-:Y:S01]  /*10e20*/  ENDCOLLECTIVE ;  /* 0x000000000000791b */ /* 0x003fe20003800000 */
.L_x_344:
[----:B------:R-:W-:Y:S02]  /*10e30*/  IMAD.MOV.U32 R13, RZ, RZ, R24 ;  /* 0x000000ffff0d7224 */ /* 0x000fe400078e0018 */
[----:B------:R-:W-:Y:S01]  /*10e40*/  IMAD.MOV.U32 R12, RZ, RZ, 0x4 ;  /* 0x00000004ff0c7424 */ /* 0x000fe200078e00ff */
[----:B------:R-:W-:-:S13]  /*10e50*/  IADD3 R2, P0, R14, R0, RZ ;  /* 0x000000000e027210 */ /* 0x000fda0007f1e0ff */
[----:B------:R-:W-:Y:S05]  /*10e60*/  WARPSYNC.COLLECTIVE R15, `(.L_x_345) ;  /* 0x000000000f087348 */ /* 0x000fea0003c00000 */
[----:B------:R0:W1:Y:S02]  /*10e70*/  SHFL.IDX P6, R14, R13, R12, R11 ;  /* 0x0000000c0d0e7389 */ /* 0x00006400000c000b */
[----:B01----:R-:W-:Y:S01]  /*10e80*/  ENDCOLLECTIVE ;  /* 0x000000000000791b */ /* 0x003fe20003800000 */
.L_x_345:
[----:B------:R-:W-:-:S05]  /*10e90*/  IMAD.X R3, RZ, RZ, R3, P0 ;  /* 0x000000ffff037224 */ /* 0x000fca00000e0603 */
[----:B------:R-:W-:Y:S01]  /*10ea0*/  @!PT LDS RZ, [RZ] ;  /* 0x00000000fffff984 */ /* 0x000fe20000000800 */
[----:B------:R-:W-:Y:S01]  /*10eb0*/  @!PT LDS RZ, [RZ] ;  /* 0x00000000fffff984 */ /* 0x000fe20000000800 */
[----:B------:R-:W-:Y:S01]  /*10ec0*/  @!PT LDS RZ, [RZ] ;  /* 0x00000000fffff984 */ /* 0x000fe20000000800 */
[----:B------:R0:W-:Y:S01]  /*10ed0*/  LDGSTS.E.BYPASS.LTC128B.128 [R22+0x1dc00], desc[UR36][R2.64], !P1 ;  /* 0x1dc0000002167fae */ /* 0x0001e2000c901d64 */
[----:B------:R-:W-:Y:S01]  /*10ee0*/  IMAD.MOV.U32 R13, RZ, RZ, R21 ;  /* 0x000000ffff0d7224 */ /* 0x000fe200078e0015 */
[----:B0-----:R-:W-:-:S07]  /*10ef0*/  MOV R3, R14 ;  /* 0x0000000e00037202 */ /* 0x001fce0000000f00 */
[----:B------:R-:W-:Y:S05]  /*10f00*/  WARPSYNC.COLLECTIVE R15, `(.L_x_346) ;  /* 0x000000000f087348 */ /* 0x000fea0003c00000 */
[----:B------:R0:W1:Y:S02]  /*10f10*/  SHFL.IDX P6, R14, R13, R12, R11 ;  /* 0x0000000c0d0e7389 */ /* 0x00006400000c000b */
[----:B01----:R-:W-:Y:S01]  /*10f20*/  ENDCOLLECTIVE ;  /* 0x000000000000791b */ /* 0x003fe20003800000 */
.L_x_346:
[----:B------:R-:W-:Y:S01]  /*10f30*/  IMAD.MOV.U32 R13, RZ, RZ, R24 ;  /* 0x000000ffff0d7224 */ /* 0x000fe200078e0018 */
[----:B------:R-:W-:Y:S02]  /*10f40*/  MOV R12, 0x5 ;  /* 0x00000005000c7802 */ /* 0x000fe40000000f00 */
[----:B------:R-:W-:-:S13]  /*10f50*/  IADD3 R2, P0, R14, R0, RZ ;  /* 0x000000000e027210 */ /* 0x000fda0007f1e0ff */
[----:B------:R-:W-:Y:S05]  /*10f60*/  WARPSYNC.COLLECTIVE R15, `(.L_x_347) ;  /* 0x000000000f087348 */ /* 0x000fea0003c00000 */
[----:B------:R0:W1:Y:S02]  /*10f70*/  SHFL.IDX P6, R14, R13, R12, R11 ;  /* 0x0000000c0d0e7389 */ /* 0x00006400000c000b */
[----:B01----:R-:W-:Y:S01]  /*10f80*/  ENDCOLLECTIVE ;  /* 0x000000000000791b */ /* 0x003fe20003800000 */
.L_x_347:
        /* <DEDUP_REMOVED lines=10> */
.L_x_348:
[----:B------:R-:W-:Y:S05]  /*11030*/  BRA `(.L_x_349) ;  /* 0xffffffc000d07947 */ /* 0x000fea000383ffff */
.L_x_249:
[----:B---3--:R3:W4:Y:S02]  /*11040*/  SYNCS.PHASECHK.TRANS64.TRYWAIT P0, [R19+URZ+0x32460], R23 ;  /* 0x03246017130075a7 */ /* 0x008724000800017f */
[----:B----4-:R-:W-:Y:S05]  /*11050*/  @!P0 NANOSLEEP.SYNCS 0x989680 ;  /* 0x009896800000895d */ /* 0x010fea0003900000 */
[----:B------:R-:W4:Y:S02]  /*11060*/  @!P0 SYNCS.PHASECHK.TRANS64 P0, [R19+URZ+0x32460], R23 ;  /* 0x03246017130085a7 */ /* 0x000f24000800007f */
[----:B----4-:R-:W-:Y:S05]  /*11070*/  @!P0 BRA `(.L_x_249) ;  /* 0xfffffffc00f08947 */ /* 0x010fea000383ffff */
[----:B------:R-:W-:Y:S05]  /*11080*/  BRA `(.L_x_350) ;  /* 0xffffffc4001c7947 */ /* 0x000fea000383ffff */
.L_x_250:
        /* <DEDUP_REMOVED lines=8> */
.L_x_352:
[----:B------:R-:W-:Y:S05]  /*11110*/  BSYNC B1 ;  /* 0x0000000000017941 */ /* 0x000fea0003800000 */
.L_x_351:
[----:B------:R-:W-:Y:S01]  /*11120*/  MOV R13, R20 ;  /* 0x00000014000d7202 */ /* 0x000fe20000000f00 */
[----:B------:R-:W-:Y:S02]  /*11130*/  IMAD.MOV.U32 R12, RZ, RZ, RZ ;  /* 0x000000ffff0c7224 */ /* 0x000fe400078e00ff */
[----:B------:R-:W-:Y:S02]  /*11140*/  IMAD.MOV.U32 R11, RZ, RZ, 0x181f ;  /* 0x0000181fff0b7424 */ /* 0x000fe400078e00ff */
[----:B------:R-:W-:Y:S02]  /*11150*/  IMAD.MOV.U32 R15, RZ, RZ, -0x1 ;  /* 0xffffffffff0f7424 */ /* 0x000fe400078e00ff */
[----:B------:R-:W-:Y:S02]  /*11160*/  IMAD.MOV.U32 R3, RZ, RZ, R14 ;  /* 0x000000ffff037224 */ /* 0x000fe400078e000e */
[----:B------:R-:W-:-:S07]  /*11170*/  IMAD R21, R17, 0xc000, R31 ;  /* 0x0000c00011157824 */ /* 0x000fce00078e021f */
[----:B------:R-:W-:Y:S05]  /*11180*/  WARPSYNC.COLLECTIVE R15, `(.L_x_353) ;  /* 0x000000000f087348 */ /* 0x000fea0003c00000 */
[----:B------:R0:W1:Y:S02]  /*11190*/  SHFL.IDX P6, R14, R13, R12, R11 ;  /* 0x0000000c0d0e7389 */ /* 0x00006400000c000b */
[----:B01----:R-:W-:Y:S01]  /*111a0*/  ENDCOLLECTIVE ;  /* 0x000000000000791b */ /* 0x003fe20003800000 */
.L_x_353:
[----:B------:R-:W-:Y:S02]  /*111b0*/  IMAD.MOV.U32 R6, RZ, RZ, RZ ;  /* 0x000000ffff067224 */ /* 0x000fe400078e00ff */
[----:B------:R-:W-:Y:S02]  /*111c0*/  IMAD.MOV.U32 R13, RZ, RZ, R22 ;  /* 0x000000ffff0d7224 */ /* 0x000fe400078e0016 */
[----:B------:R-:W-:Y:S01]  /*111d0*/  IMAD.MOV.U32 R12, RZ, RZ, 0x1 ;  /* 0x00000001ff0c7424 */ /* 0x000fe200078e00ff */
[----:B------:R-:W-:-:S13]  /*111e0*/  IADD3 R2, P0, R14, R0, RZ ;  /* 0x000000000e027210 */ /* 0x000fda0007f1e0ff */
[----:B------:R-:W-:Y:S05]  /*111f0*/  WARPSYNC.COLLECTIVE R15, `(.L_x_354) ;  /* 0x000000000f087348 */ /* 0x000fea0003c00000 */
[----:B------:R0:W1:Y:S02]  /*11200*/  SHFL.IDX P6, R14, R13, R12, R11 ;  /* 0x0000000c0d0e7389 */ /* 0x00006400000c000b */
[----:B01----:R-:W-:Y:S01]  /*11210*/  ENDCOLLECTIVE ;  /* 0x000000000000791b */ /* 0x003fe20003800000 */
.L_x_354:
[----:B------:R-:W-:-:S05]  /*11220*/  IADD3.X R3, RZ, R3, RZ, P0, !PT ;  /* 0x00000003ff037210 */ /* 0x000fca00007fe4ff */
        /* <DEDUP_REMOVED lines=12> */
.L_x_355:
[----:B------:R-:W-:Y:S02]  /*112f0*/  IMAD.MOV.U32 R13, RZ, RZ, R22 ;  /* 0x000000ffff0d7224 */ /* 0x000fe400078e0016 */
[----:B------:R-:W-:Y:S01]  /*11300*/  IMAD.MOV.U32 R12, RZ, RZ, 0x2 ;  /* 0x00000002ff0c7424 */ /* 0x000fe200078e00ff */
[----:B------:R-:W-:-:S13]  /*11310*/  IADD3 R2, P0, R14, R0, RZ ;  /* 0x000000000e027210 */ /* 0x000fda0007f1e0ff */
[----:B------:R-:W-:Y:S05]  /*11320*/  WARPSYNC.COLLECTIVE R15, `(.L_x_356) ;  /* 0x000000000f087348 */ /* 0x000fea0003c00000 */
[----:B------:R0:W1:Y:S02]  /*11330*/  SHFL.IDX P6, R14, R13, R12, R11 ;  /* 0x0000000c0d0e7389 */ /* 0x00006400000c000b */
[----:B01----:R-:W-:Y:S01]  /*11340*/  ENDCOLLECTIVE ;  /* 0x000000000000791b */ /* 0x003fe20003800000 */
.L_x_356:
[----:B------:R-:W-:-:S05]  /*11350*/  IMAD.X R3, RZ, RZ, R4, P0 ;  /* 0x000000ffff037224 */ /* 0x000fca00000e0604 */
[----:B------:R-:W-:Y:S01]  /*11360*/  @!PT LDS RZ, [RZ] ;  /* 0x00000000fffff984 */ /* 0x000fe20000000800 */
[----:B------:R-:W-:Y:S01]  /*11370*/  @!PT LDS RZ, [RZ] ;  /* 0x00000000fffff984 */ /* 0x000fe20000000800 */
[----:B------:R-:W-:Y:S01]  /*11380*/  @!PT LDS RZ, [RZ] ;  /* 0x00000000fffff984 */ /* 0x000fe20000000800 */
[----:B------:R0:W-:Y:S04]  /*11390*/  LDGSTS.E.BYPASS.LTC128B.128 [R21+0x800], desc[UR36][R2.64], !P4 ;  /* 0x0080000002157fae */ /* 0x0001e8000e101d64 */
[----:B------:R0:W-:Y:S01]  /*113a0*/  LDGSTS.E.BYPASS.LTC128B.128 [R21+0x3800], desc[UR36][R2.64+0x80], !P3 ;  /* 0x0380008002157fae */ /* 0x0001e2000d901d64 */
[----:B------:R-:W-:-:S03]  /*113b0*/  IMAD.MOV.U32 R13, RZ, RZ, R20 ;  /* 0x000000ffff0d7224 */ /* 0x000fc600078e0014 */
[----:B------:R0:W-:Y:S04]  /*113c0*/  LDGSTS.E.BYPASS.LTC128B.128 [R21+0x6800], desc[UR36][R2.64+0x100], !P2 ;  /* 0x0680010002157fae */ /* 0x0001e8000d101d64 */
[----:B------:R0:W-:Y:S01]  /*113d0*/  LDGSTS.E.BYPASS.LTC128B.128 [R21+0x9800], desc[UR36][R2.64+0x180], !P1 ;  /* 0x0980018002157fae */ /* 0x0001e2000c901d64 */
[----:B------:R-:W-:-:S07]  /*113e0*/  MOV R4, R14 ;  /* 0x0000000e00047202 */ /* 0x000fce0000000f00 */
[----:B0-----:R-:W-:Y:S05]  /*113f0*/  WARPSYNC.COLLECTIVE R15, `(.L_x_357) ;  /* 0x000000000f087348 */ /* 0x001fea0003c00000 */
[----:B------:R1:W2:Y:S02]  /*11400*/  SHFL.IDX P6, R14, R13, R12, R11 ;  /* 0x0000000c0d0e7389 */ /* 0x0002a400000c000b */
[----:B012---:R-:W-:Y:S01]  /*11410*/  ENDCOLLECTIVE ;  /* 0x000000000000791b */ /* 0x007fe20003800000 */
.L_x_357:
[----:B------:R-:W-:Y:S01]  /*11420*/  IMAD.MOV.U32 R13, RZ, RZ, R22 ;  /* 0x000000ffff0d7224 */ /* 0x000fe200078e0016 */
[----:B------:R-:W-:Y:S02]  /*11430*/  MOV R12, 0x3 ;  /* 0x00000003000c7802 */ /* 0x000fe40000000f00 */
[----:B------:R-:W-:-:S13]  /*11440*/  IADD3 R2, P0, R14, R0, RZ ;  /* 0x000000000e027210 */ /* 0x000fda0007f1e0ff */
[----:B------:R-:W-:Y:S05]  /*11450*/  WARPSYNC.COLLECTIVE R15, `(.L_x_358) ;  /* 0x000000000f087348 */ /* 0x000fea0003c00000 */
[----:B------:R0:W1:Y:S02]  /*11460*/  SHFL.IDX P6, R14, R13, R12, R11 ;  /* 0x0000000c0d0e7389 */ /* 0x00006400000c000b */
[----:B01----:R-:W-:Y:S01]  /*11470*/  ENDCOLLECTIVE ;  /* 0x000000000000791b */ /* 0x003fe20003800000 */
.L_x_358:
        /* <DEDUP_REMOVED lines=9> */
[----:B------:R-:W-:-:S07]  /*11510*/  IMAD.MOV.U32 R5, RZ, RZ, R14 ;  /* 0x000000ffff057224 */ /* 0x000fce00078e000e */
[----:B0-----:R-:W-:Y:S05]  /*11520*/  WARPSYNC.COLLECTIVE R15, `(.L_x_359) ;  /* 0x000000000f087348 */ /* 0x001fea0003c00000 */
[----:B------:R1:W2:Y:S02]  /*11530*/  SHFL.IDX P6, R14, R13, R12, R11 ;  /* 0x0000000c0d0e7389 */ /* 0x0002a400000c000b */
[----:B012---:R-:W-:Y:S01]  /*11540*/  ENDCOLLECTIVE ;  /* 0x000000000000791b */ /* 0x007fe20003800000 */
.L_x_359:
[----:B------:R-:W-:Y:S01]  /*11550*/  MOV R13, R22 ;  /* 0x00000016000d7202 */ /* 0x000fe20000000f00 */
[----:B------:R-:W-:Y:S01]  /*11560*/  IMAD.MOV.U32 R12, RZ, RZ, 0x4 ;  /* 0x00000004ff0c7424 */ /* 0x000fe200078e00ff */
[----:B------:R-:W-:-:S13]  /*11570*/  IADD3 R2, P0, R14, R0, RZ ;  /* 0x000000000e027210 */ /* 0x000fda0007f1e0ff */
[----:B------:R-:W-:Y:S05]  /*11580*/  WARPSYNC.COLLECTIVE R15, `(.L_x_360) ;  /* 0x000000000f087348 */ /* 0x000fea0003c00000 */
[----:B------:R0:W1:Y:S02]  /*11590*/  SHFL.IDX P6, R14, R13, R12, R11 ;  /* 0x0000000c0d0e7389 */ /* 0x00006400000c000b */
[----:B01----:R-:W-:Y:S01]  /*115a0*/  ENDCOLLECTIVE ;  /* 0x000000000000791b */ /* 0x003fe20003800000 */
.L_x_360:
        /* <DEDUP_REMOVED lines=13> */
.L_x_361:
[----:B------:R-:W-:Y:S02]  /*11680*/  IMAD.MOV.U32 R13, RZ, RZ, R22 ;  /* 0x000000ffff0d7224 */ /* 0x000fe400078e0016 */
[----:B------:R-:W-:Y:S01]  /*11690*/  IMAD.MOV.U32 R12, RZ, RZ, 0x5 ;  /* 0x00000005ff0c7424 */ /* 0x000fe200078e00ff */
[----:B------:R-:W-:-:S13]  /*116a0*/  IADD3 R2, P0, R14, R0, RZ ;  /* 0x000000000e027210 */ /* 0x000fda0007f1e0ff */
[----:B------:R-:W-:Y:S05]  /*116b0*/  WARPSYNC.COLLECTIVE R15, `(.L_x_362) ;  /* 0x000000000f087348 */ /* 0x000fea0003c00000 */
[----:B------:R0:W1:Y:S02]  /*116c0*/  SHFL.IDX P6, R14, R13, R12, R11 ;  /* 0x0000000c0d0e7389 */ /* 0x00006400000c000b */
[----:B01----:R-:W-:Y:S01]  /*116d0*/  ENDCOLLECTIVE ;  /* 0x000000000000791b */ /* 0x003fe20003800000 */
.L_x_362:
[----:B------:R-:W-:-:S05]  /*116e0*/  IADD3.X R3, RZ, R23, RZ, P0, !PT ;  /* 0x00000017ff037210 */ /* 0x000fca00007fe4ff */
[----:B------:R-:W-:Y:S01]  /*116f0*/  @!PT LDS RZ, [RZ] ;  /* 0x00000000fffff984 */ /* 0x000fe20000000800 */
[----:B------:R-:W-:Y:S01]  /*11700*/  @!PT LDS RZ, [RZ] ;  /* 0x00000000fffff984 */ /* 0x000fe20000000800 */
[----:B------:R-:W-:Y:S01]  /*11710*/  @!PT LDS RZ, [RZ] ;  /* 0x00000000fffff984 */ /* 0x000fe20000000800 */
[----:B------:R0:W-:Y:S04]  /*11720*/  LDGSTS.E.BYPASS.LTC128B.128 [R21+0x2000], desc[UR36][R2.64], !P4 ;  /* 0x0200000002157fae */ /* 0x0001e8000e101d64 */
        /* <DEDUP_REMOVED lines=8> */
.L_x_363:
[----:B------:R-:W-:Y:S05]  /*117b0*/  BRA `(.L_x_364) ;  /* 0xffffffc0006c7947 */ /* 0x000fea000383ffff */
.L_x_255:
[----:B0-----:R0:W1:Y:S02]  /*117c0*/  SYNCS.PHASECHK.TRANS64.TRYWAIT P0, [R4+URZ+0x32420], R6 ;  /* 0x03242006040075a7 */ /* 0x001064000800017f */
[----:B-1----:R-:W-:Y:S05]  /*117d0*/  @!P0 NANOSLEEP.SYNCS 0x989680 ;  /* 0x009896800000895d */ /* 0x002fea0003900000 */
[----:B------:R-:W1:Y:S02]  /*117e0*/  @!P0 SYNCS.PHASECHK.TRANS64 P0, [R4+URZ+0x32420], R6 ;  /* 0x03242006040085a7 */ /* 0x000e64000800007f */
[----:B-1----:R-:W-:Y:S05]  /*117f0*/  @!P0 BRA `(.L_x_255) ;  /* 0xfffffffc00f08947 */ /* 0x002fea000383ffff */
[----:B------:R-:W-:Y:S05]  /*11800*/  BRA `(.L_x_365) ;  /* 0xffffffc000f47947 */ /* 0x000fea000383ffff */
.L_x_256:
[----:B------:R-:W1:Y:S01]  /*11810*/  S2R R0, SR_TID.X ;  /* 0x0000000000007919 */ /* 0x000e620000002100 */
[----:B------:R-:W-:Y:S01]  /*11820*/  BSSY B0, `(.L_x_366) ;  /* 0x000000a000007945 */ /* 0x000fe20003800000 */
[----:B------:R-:W-:Y:S01]  /*11830*/  IMAD.MOV.U32 R12, RZ, RZ, RZ ;  /* 0x000000ffff0c7224 */ /* 0x000fe200078e00ff */
[----:B------:R-:W-:Y:S01]  /*11840*/  MOV R11, 0x1f ;  /* 0x0000001f000b7802 */ /* 0x000fe20000000f00 */
[----:B------:R-:W-:Y:S01]  /*11850*/  IMAD.MOV.U32 R15, RZ, RZ, -0x1 ;  /* 0xffffffffff0f7424 */ /* 0x000fe200078e00ff */
[----:B-1----:R-:W-:-:S04]  /*11860*/  SHF.R.U32.HI R0, RZ, 0x5, R0 ;  /* 0x00000005ff007819 */ /* 0x002fc80000011600 */
[----:B------:R-:W-:-:S05]  /*11870*/  LOP3.LUT R0, R0, 0x3, RZ, 0xc0, !PT ;  /* 0x0000000300007812 */ /* 0x000fca00078ec0ff */
[----:B------:R-:W-:-:S07]  /*11880*/  IMAD.MOV.U32 R13, RZ, RZ, R0 ;  /* 0x000000ffff0d7224 */ /* 0x000fce00078e0000 */
[----:B0-2--5:R-:W-:Y:S05]  /*11890*/  WARPSYNC.COLLECTIVE R15, `(.L_x_367) ;  /* 0x000000000f087348 */ /* 0x025fea0003c00000 */
[----:B------:R1:W3:Y:S02]  /*118a0*/  SHFL.IDX P6, R14, R13, R12, R11 ;  /* 0x0000000c0d0e7389 */ /* 0x0002e400000c000b */
[----:B0123-5:R-:W-:Y:S01]  /*118b0*/  ENDCOLLECTIVE ;  /* 0x000000000000791b */ /* 0x02ffe20003800000 */
.L_x_367:
[----:B------:R-:W-:Y:S05]  /*118c0*/  BSYNC B0 ;  /* 0x0000000000007941 */ /* 0x000fea0003800000 */
.L_x_366:
[----:B------:R-:W-:Y:S05]  /*118d0*/  BRA `(.L_x_368) ;  /* 0xffffffc000dc7947 */ /* 0x000fea000383ffff */
.L_x_257:
[----:B------:R-:W-:Y:S01]  /*118e0*/  BSSY B0, `(.L_x_369) ;  /* 0x0000006000007945 */ /* 0x000fe20003800000 */
[----:B------:R-:W-:-:S07]  /*118f0*/  IMAD.MOV.U32 R15, RZ, RZ, -0x1 ;  /* 0xffffffffff0f7424 */ /* 0x000fce00078e00ff */
[----:B012--5:R-:W-:Y:S05]  /*11900*/  WARPSYNC.COLLECTIVE R15, `(.L_x_370) ;  /* 0x000000000f0c7348 */ /* 0x027fea0003c00000 */
[----:B------:R-:W-:Y:S02]  /*11910*/  ELECT P6, UR62, PT ;  /* 0x00000000003e782f */ /* 0x000fe400038c0000 */
[----:B------:R-:W-:Y:S01]  /*11920*/  MOV R14, UR62 ;  /* 0x0000003e000e7c02 */ /* 0x000fe20008000f00 */
[----:B012--5:R-:W-:Y:S10]  /*11930*/  ENDCOLLECTIVE ;  /* 0x000000000000791b */ /* 0x027ff40003800000 */
.L_x_370:
[----:B------:R-:W-:Y:S05]  /*11940*/  BSYNC B0 ;  /* 0x0000000000007941 */ /* 0x000fea0003800000 */
.L_x_369:
[----:B------:R-:W-:Y:S05]  /*11950*/  BRA `(.L_x_371) ;  /* 0xffffffc000d07947 */ /* 0x000fea000383ffff */
.L_x_259:
[----:B-1----:R1:W3:Y:S02]  /*11960*/  SYNCS.PHASECHK.TRANS64.TRYWAIT P1, [R5+URZ+0x32440], R0 ;  /* 0x03244000050075a7 */ /* 0x0022e4000802017f */
[----:B---3--:R-:W-:Y:S05]  /*11970*/  @!P1 NANOSLEEP.SYNCS 0x989680 ;  /* 0x009896800000995d */ /* 0x008fea0003900000 */
[----:B------:R-:W3:Y:S02]  /*11980*/  @!P1 SYNCS.PHASECHK.TRANS64 P1, [R5+URZ+0x32440], R0 ;  /* 0x03244000050095a7 */ /* 0x000ee4000802007f */
[----:B---3--:R-:W-:Y:S05]  /*11990*/  @!P1 BRA `(.L_x_259) ;  /* 0xfffffffc00f09947 */ /* 0x008fea000383ffff */
[----:B------:R-:W-:Y:S05]  /*119a0*/  BRA `(.L_x_372) ;  /* 0xffffffc000f87947 */ /* 0x000fea000383ffff */
.L_x_261:
[----:B---3--:R3:W4:Y:S02]  /*119b0*/  SYNCS.PHASECHK.TRANS64.TRYWAIT P1, [R17+URZ+0x32440], R2 ;  /* 0x03244002110075a7 */ /* 0x008724000802017f */
[----:B----4-:R-:W-:Y:S05]  /*119c0*/  @!P1 NANOSLEEP.SYNCS 0x989680 ;  /* 0x009896800000995d */ /* 0x010fea0003900000 */
[----:B------:R-:W4:Y:S02]  /*119d0*/  @!P1 SYNCS.PHASECHK.TRANS64 P1, [R17+URZ+0x32440], R2 ;  /* 0x03244002110095a7 */ /* 0x000f24000802007f */
[----:B----4-:R-:W-:Y:S05]  /*119e0*/  @!P1 BRA `(.L_x_261) ;  /* 0xfffffffc00f09947 */ /* 0x010fea000383ffff */
[----:B------:R-:W-:Y:S05]  /*119f0*/  BRA `(.L_x_373) ;  /* 0xffffffc400047947 */ /* 0x000fea000383ffff */
.L_x_263:
[----:B----4-:R4:W0:Y:S02]  /*11a00*/  SYNCS.PHASECHK.TRANS64.TRYWAIT P1, [R5+URZ+0x32460], R0 ;  /* 0x03246000050075a7 */ /* 0x010824000802017f */
[----:B0-----:R-:W-:Y:S05]  /*11a10*/  @!P1 NANOSLEEP.SYNCS 0x989680 ;  /* 0x009896800000995d */ /* 0x001fea0003900000 */
[----:B------:R-:W0:Y:S02]  /*11a20*/  @!P1 SYNCS.PHASECHK.TRANS64 P1, [R5+URZ+0x32460], R0 ;  /* 0x03246000050095a7 */ /* 0x000e24000802007f */
[----:B0-----:R-:W-:Y:S05]  /*11a30*/  @!P1 BRA `(.L_x_263) ;  /* 0xfffffffc00f09947 */ /* 0x001fea000383ffff */
[----:B------:R-:W-:Y:S05]  /*11a40*/  BRA `(.L_x_374) ;  /* 0xffffffc400007947 */ /* 0x000fea000383ffff */
.L_x_375:
        /* <DEDUP_REMOVED lines=11> */
.L_x_6557:


//--------------------- .text._ZN7cutlass13device_kernelIN5flash11enable_sm90INS1_16FlashAttnFwdSm90INS1_25CollectiveMainloopFwdSm90ILi2EN4cute5tupleIJNS5_1CILi1EEES8_S8_EEENS6_IJNS7_ILi128EEENS7_ILi96EEENS7_ILi64EEEEEELi256ENS_10bfloat16_tEfNS_4arch4Sm90ELb0ELb0ELb1ELb1ELb1ELb0ELb0ELb1ELb0ELb1ELb1ELb0EEENS1_21CollectiveEpilogueFwdINS6_IJSA_NS7_ILi256EEESB_EEES9_SE_SG_Li256ELb1ELb1ELb1ELb0EEENS1_36VarlenDynamicPersistentTileSchedulerILi128ELi96ELi256ELi128ELb1ELb1ELb1ELb0ELb1ELb1EEEEEEEEEvNT_6ParamsE --------------------------
	.section	.text._ZN7cutlass13device_kernelIN5flash11enable_sm90INS1_16FlashAttnFwdSm90INS1_25CollectiveMainloopFwdSm90ILi2EN4cute5tupleIJNS5_1CILi1EEES8_S8_EEENS6_IJNS7_ILi128EEENS7_ILi96EEENS7_ILi64EEEEEELi256ENS_10bfloat16_tEfNS_4arch4Sm90ELb0ELb0ELb1ELb1ELb1ELb0ELb0ELb1ELb0ELb1ELb1ELb0EEENS1_21CollectiveEpilogueFwdINS6_IJSA_NS7_ILi256EEESB_EEES9_SE_SG_Li256ELb1ELb1ELb1ELb0EEENS1_36VarlenDynamicPersistentTileSchedulerILi128ELi96ELi256ELi128ELb1ELb1ELb1ELb0ELb1ELb1EEEEEEEEEvNT_6ParamsE,"ax",@progbits
	.align	128
.text._ZN7cutlass13device_kernelIN5flash11enable_sm90INS1_16FlashAttnFwdSm90INS1_25CollectiveMainloopFwdSm90ILi2EN4cute5tupleIJNS5_1CILi1EEES8_S8_EEENS6_IJNS7_ILi128EEENS7_ILi96EEENS7_ILi64EEEEEELi256ENS_10bfloat16_tEfNS_4arch4Sm90ELb0ELb0ELb1ELb1ELb1ELb0ELb0ELb1ELb0ELb1ELb1ELb0EEENS1_21CollectiveEpilogueFwdINS6_IJSA_NS7_ILi256EEESB_EEES9_SE_SG_Li256ELb1ELb1ELb1ELb0EEENS1_36VarlenDynamicPersistentTileSchedulerILi128ELi96ELi256ELi128ELb1ELb1ELb1ELb0ELb1ELb1EEEEEEEEEvNT_6ParamsE:
        .type           _ZN7cutlass13device_kernelIN5flash11enable_sm90INS1_16FlashAttnFwdSm90INS1_25CollectiveMainloopFwdSm90ILi2EN4cute5tupleIJNS5_1CILi1EEES8_S8_EEENS6_IJNS7_ILi128EEENS7_ILi96EEENS7_ILi64EEEEEELi256ENS_10bfloat16_tEfNS_4arch4Sm90ELb0ELb0ELb1ELb1ELb1ELb0ELb0ELb1ELb0ELb1ELb1ELb0EEENS1_21CollectiveEpilogueFwdINS6_IJSA_NS7_ILi256EEESB_EEES9_SE_SG_Li256ELb1ELb1ELb1ELb0EEENS1_36VarlenDynamicPersistentTileSchedulerILi128ELi96ELi256ELi128ELb1ELb1ELb1ELb0ELb1ELb1EEEEEEEEEvNT_6ParamsE,@function
        .size           _ZN7cutlass13device_kernelIN5flash11enable_sm90INS1_16FlashAttnFwdSm90INS1_25CollectiveMainloopFwdSm90ILi2EN4cute5tupleIJNS5_1CILi1EEES8_S8_EEENS6_IJNS7_ILi128EEENS7_ILi96EEENS7_ILi64EEEEEELi256ENS_10bfloat16_tEfNS_4arch4Sm90ELb0ELb0ELb1ELb1ELb1ELb0ELb0ELb1ELb0ELb1ELb1ELb0EEENS1_21CollectiveEpilogueFwdINS6_IJSA_NS7_ILi256EEESB_EEES9_SE_SG_Li256ELb1ELb1ELb1ELb0EEENS1_36VarlenDynamicPersistentTileSchedulerILi128ELi96ELi256ELi128ELb1ELb1ELb1ELb0ELb1ELb1EEEEEEEEEvNT_6ParamsE,(.L_x_6558 - _ZN7cutlass13device_kernelIN5flash11enable_sm90INS1_16FlashAttnFwdSm90INS1_25CollectiveMainloopFwdSm90ILi2EN4cute5tupleIJNS5_1CILi1EEES8_S8_EEENS6_IJNS7_ILi128EEENS7_ILi96EEENS7_ILi64EEEEEELi256ENS_10bfloat16_tEfNS_4arch4Sm90ELb0ELb0ELb1ELb1ELb1ELb0ELb0ELb1ELb0ELb1ELb1ELb0EEENS1_21CollectiveEpilogueFwdINS6_IJSA_NS7_ILi256EEESB_EEES9_SE_SG_Li256ELb1ELb1ELb1ELb0EEENS1_36VarlenDynamicPersistentTileSchedulerILi128ELi96ELi256ELi128ELb1ELb1ELb1ELb0ELb1ELb1EEEEEEEEEvNT_6ParamsE)
        .other          _ZN7cutlass13device_kernelIN5flash11enable_sm90INS1_16FlashAttnFwdSm90INS1_25CollectiveMainloopFwdSm90ILi2EN4cute5tupleIJNS5_1CILi1EEES8_S8_EEENS6_IJNS7_ILi128EEENS7_ILi96EEENS7_ILi64EEEEEELi256ENS_10bfloat16_tEfNS_4arch4Sm90ELb0ELb0ELb1ELb1ELb1ELb0ELb0ELb1ELb0ELb1ELb1ELb0EEENS1_21CollectiveEpilogueFwdINS6_IJSA_NS7_ILi256EEESB_EEES9_SE_SG_Li256ELb1ELb1ELb1ELb0EEENS1_36VarlenDynamicPersistentTileSchedulerILi128ELi96ELi256ELi128ELb1ELb1ELb1ELb0ELb1ELb1EEEEEEEEEvNT_6ParamsE,@"STO_CUDA_ENTRY STV_DEFAULT"
_ZN7cutlass13device_kernelIN5flash11enable_sm90INS1_16FlashAttnFwdSm90INS1_25CollectiveMainloopFwdSm90ILi2EN4cute5tupleIJNS5_1CILi1EEES8_S8_EEENS6_IJNS7_ILi128EEENS7_ILi96EEENS7_ILi64EEEEEELi256ENS_10bfloat16_tEfNS_4arch4Sm90ELb0ELb0ELb1ELb1ELb1ELb0ELb0ELb1ELb0ELb1ELb1ELb0EEENS1_21CollectiveEpilogueFwdINS6_IJSA_NS7_ILi256EEESB_EEES9_SE_SG_Li256ELb1ELb1ELb1ELb0EEENS1_36VarlenDynamicPersistentTileSchedulerILi128ELi96ELi256ELi128ELb1ELb1ELb1ELb0ELb1ELb1EEEEEEEEEvNT_6ParamsE:
        /* <DEDUP_REMOVED lines=13> */
[----:B------:R-:W-:-:S04]  /*00d0*/  VOTEU.ALL UP1, P0 ;  /* 0x00000000003f7886 */ /* 0x000fc80000020000 */
        /* <DEDUP_REMOVED lines=10> */
[----:B------:R0:W2:Y:S06]  /*0180*/  @!UP0 SYNCS.EXCH.64 URZ, [UR8+0x22800], UR4 ;  /* 0x02280004083f85b2 */ /* 0x0000ac0008000100 */
[----:B------:R0:W3:Y:S02]  /*0190*/  @!UP1 SYNCS.EXCH.64 URZ, [UR8+0x22820], UR6 ;  /* 0x02282006083f95b2 */ /* 0x0000e40008000100 */
        /* <DEDUP_REMOVED lines=15> */
[----:B------:R0:W4:Y:S01]  /*0290*/  SYNCS.EXCH.64 URZ, [UR8+0x22840], UR6 ;  /* 0x02284006083f75b2 */ /* 0x0001220008000100 */
[----:B------:R0:W0:Y:S01]  /*02a0*/  SYNCS.EXCH.64 URZ, [UR8+0x22838], UR4 ;  /* 0x02283804083f75b2 */ /* 0x0000220008000100 */
[----:B------:R0:W0:Y:S01]  /*02b0*/  SYNCS.EXCH.64 URZ, [UR8+0x22848], UR6 ;  /* 0x02284806083f75b2 */ /* 0x0000220008000100 */
[----:B------:R-:W-:Y:S01]  /*02c0*/  NOP ;  /* 0x0000000000007918 */ /* 0x000fe20000000000 */
.L_x_376:
        /* <DEDUP_REMOVED lines=22> */
.L_x_377:
        /* <DEDUP_REMOVED lines=18> */
.L_x_378:
        /* <DEDUP_REMOVED lines=22> */
.L_x_379:
        /* <DEDUP_REMOVED lines=23> */
.L_x_380:
[----:B------:R-:W-:Y:S01]  /*0820*/  UISETP.NE.AND UP0, UPT, UR9, URZ, UPT ;  /* 0x0000003f0900728c */ /* 0x000fe2000bf05270 */
[----:B------:R-:W-:Y:S01]  /*0830*/  NOP ;  /* 0x0000000000007918 */ /* 0x000fe20000000000 */
[----:B------:R-:W-:Y:S01]  /*0840*/  UMOV UR38, 0x1 ;  /* 0x0000000100267882 */ /* 0x000fe20000000000 */
[----:B------:R-:W-:Y:S01]  /*0850*/  ULDC.64 UR50, c[0x0][0x208] ;  /* 0x0000820000327ab9 */ /* 0x000fe20000000a00 */
[----:B------:R-:W-:Y:S01]  /*0860*/  USEL UR38, UR38, 0x2, !UP0 ;  /* 0x0000000226267887 */ /* 0x000fe2000c000000 */
[----:B01234-:R-:W-:Y:S01]  /*0870*/  BAR.SYNC.DEFER_BLOCKING 0x0 ;  /* 0x0000000000007b1d */ /* 0x01ffe20000010000 */
[----:B------:R-:W-:-:S13]  /*0880*/  PLOP3.LUT P0, PT, PT, PT, UP0, 0x80, 0x0 ;  /* 0x000000000000781c */ /* 0x000fda0003f0f008 */
[----:B------:R-:W-:Y:S05]  /*0890*/  @!P0 BRA `(.L_x_381) ;  /* 0x000000ac00108947 */ /* 0x000fea0003800000 */
.L_x_382:
[----:B------:R-:W-:-:S08]  /*08a0*/  NOP ;  /* 0x0000000000007918 */ /* 0x000fd00000000000 */
[----:B------:R-:W0:Y:S02]  /*08b0*/  USETMAXREG.TRY_ALLOC.CTAPOOL UP0, 0xe8 ;  /* 0x000000e8000079c8 */ /* 0x000e240008000600 */
[----:B0-----:R-:W-:-:S13]  /*08c0*/  PLOP3.LUT P0, PT, PT, PT, UP0, 0x80, 0x0 ;  /* 0x000000000000781c */ /* 0x001fda0003f0f008 */
[----:B------:R-:W-:Y:S05]  /*08d0*/  @!P0 BRA `(.L_x_382) ;  /* 0xfffffffc00f08947 */ /* 0x000fea000383ffff */
[----:B------:R-:W-:Y:S01]  /*08e0*/  SHF.R.U32.HI R2, RZ, 0x7, R0 ;  /* 0x00000007ff027819 */ /* 0x000fe20000011600 */
[----:B------:R-:W0:Y:S08]  /*08f0*/  S2UR UR5, SR_CgaCtaId ;  /* 0x00000000000579c3 */ /* 0x000e300000008800 */
[----:B------:R-:W-:Y:S06]  /*0900*/  BAR.ARV 0x8, 0x180 ;  /* 0x0206000000007b1d */ /* 0x000fec0000002000 */
[----:B------:R-:W-:Y:S01]  /*0910*/  ISETP.NE.AND P0, PT, R2, 0x1, PT ;  /* 0x000000010200780c */ /* 0x000fe20003f05270 */
[----:B------:R-:W-:-:S12]  /*0920*/  UMOV UR4, 0x400 ;  /* 0x0000040000047882 */ /* 0x000fd80000000000 */
[----:B------:R-:W-:Y:S06]  /*0930*/  @!P0 BAR.ARV 0x9, 0x100 ;  /* 0x0244000000008b1d */ /* 0x000fec0000002000 */
[----:B0-----:R-:W-:Y:S02]  /*0940*/  ULEA UR4, UR5, UR4, 0x18 ;  /* 0x0000000405047291 */ /* 0x001fe4000f8ec03f */
[----:B------:R-:W-:Y:S07]  /*0950*/  BAR.SYNC.DEFER_BLOCKING 0x5, 0x180 ;  /* 0x0146000000007b1d */ /* 0x000fee0000010000 */
[----:B------:R-:W0:Y:S01]  /*0960*/  LDS.128 R4, [UR4+0x228d0] ;  /* 0x0228d004ff047984 */ /* 0x000e220008000c00 */
[----:B------:R-:W-:Y:S01]  /*0970*/  ULDC UR4, c[0x0][0xc3c] ;  /* 0x00030f0000047ab9 */ /* 0x000fe20000000800 */
[----:B------:R-:W-:Y:S06]  /*0980*/  BAR.ARV 0x4, 0x180 ;  /* 0x0106000000007b1d */ /* 0x000fec0000002000 */
[----:B0-----:R-:W-:-:S13]  /*0990*/  ISETP.GE.AND P0, PT, R7, UR4, PT ;  /* 0x0000000407007c0c */ /* 0x001fda000bf06270 */
[----:B------:R-:W-:Y:S05]  /*09a0*/  @P0 EXIT ;  /* 0x000000000000094d */ /* 0x000fea0003800000 */
[----:B------:R-:W-:Y:S01]  /*09b0*/  VIADD R0, R0, 0xffffff80 ;  /* 0xffffff8000007836 */ /* 0x000fe20000000000 */
[----:B------:R-:W-:Y:S01]  /*09c0*/  R2UR UR6, R5 ;  /* 0x00000000050672ca */ /* 0x000fe200000e0000 */
[----:B------:R-:W-:Y:S01]  /*09d0*/  ULOP3.LUT UR47, UR38, 0x1, URZ, 0xfc, !UPT ;  /* 0x00000001262f7892 */ /* 0x000fe2000f8efc3f */
[----:B------:R-:W-:Y:S01]  /*09e0*/  R2UR UR5, R6 ;  /* 0x00000000060572ca */ /* 0x000fe200000e0000 */
[----:B------:R-:W-:Y:S01]  /*09f0*/  UMOV UR46, URZ ;  /* 0x0000003f002e7c82 */ /* 0x000fe20008000000 */
[----:B------:R-:W-:Y:S01]  /*0a00*/  SHF.R.S32.HI R3, RZ, 0x1f, R0 ;  /* 0x0000001fff037819 */ /* 0x000fe20000011400 */
[----:B------:R-:W-:Y:S01]  /*0a10*/  UMOV UR36, URZ ;  /* 0x0000003f00247c82 */ /* 0x000fe20008000000 */
[----:B------:R-:W-:Y:S01]  /*0a20*/  R2UR UR7, R7 ;  /* 0x00000000070772ca */ /* 0x000fe200000e0000 */
[----:B------:R-:W-:Y:S01]  /*0a30*/  UMOV UR37, URZ ;  /* 0x0000003f00257c82 */ /* 0x000fe20008000000 */
[CC--:B------:R-:W-:Y:S02]  /*0a40*/  LEA.HI R2, R3.reuse, R0.reuse, RZ, 0x7 ;  /* 0x0000000003027211 */ /* 0x0c0fe400078f38ff */
[----:B------:R-:W-:-:S02]  /*0a50*/  LEA.HI R4, R3, R0, RZ, 0x5 ;  /* 0x0000000003047211 */ /* 0x000fc400078f28ff */
[----:B------:R-:W-:Y:S02]  /*0a60*/  LOP3.LUT R221, R2, 0xffffff80, RZ, 0xc0, !PT ;  /* 0xffffff8002dd7812 */ /* 0x000fe400078ec0ff */
[CC--:B------:R-:W-:Y:S01]  /*0a70*/  LEA.HI R5, R3.reuse, R0.reuse, RZ, 0x2 ;  /* 0x0000000003057211 */ /* 0x0c0fe200078f10ff */
[----:B------:R-:W-:Y:S01]  /*0a80*/  IMAD.SHL.U32 R6, R4, 0x20, RZ ;  /* 0x0000002004067824 */ /* 0x000fe200078e00ff */
[----:B------:R-:W-:Y:S01]  /*0a90*/  LEA.HI R3, R3, R0, RZ, 0x4 ;  /* 0x0000000003037211 */ /* 0x000fe200078f20ff */
[C---:B------:R-:W-:Y:S01]  /*0aa0*/  IMAD.IADD R221, R0.reuse, 0x1, -R221 ;  /* 0x0000000100dd7824 */ /* 0x040fe200078e0add */
[----:B------:R-:W-:Y:S02]  /*0ab0*/  LOP3.LUT R11, R5, 0xfffffffc, RZ, 0xc0, !PT ;  /* 0xfffffffc050b7812 */ /* 0x000fe400078ec0ff */
[----:B------:R-:W-:Y:S02]  /*0ac0*/  LOP3.LUT R5, R3, 0x3fffff0, RZ, 0xc0, !PT ;  /* 0x03fffff003057812 */ /* 0x000fe400078ec0ff */
[----:B------:R-:W-:Y:S01]  /*0ad0*/  SHF.R.S32.HI R8, RZ, 0x1f, R221 ;  /* 0x0000001fff087819 */ /* 0x000fe200000114dd */
[C---:B------:R-:W-:Y:S01]  /*0ae0*/  IMAD.IADD R12, R0.reuse, 0x1, -R11 ;  /* 0x00000001000c7824 */ /* 0x040fe200078e0a0b */
[----:B------:R-:W-:Y:S01]  /*0af0*/  SHF.R.S32.HI R4, RZ, 0x4, R3 ;  /* 0x00000004ff047819 */ /* 0x000fe20000011403 */
[----:B------:R-:W-:Y:S01]  /*0b00*/  IMAD.IADD R5, R0, 0x1, -R5 ;  /* 0x0000000100057824 */ /* 0x000fe200078e0a05 */
[----:B------:R-:W-:-:S02]  /*0b10*/  LEA.HI R9, R8, R221, RZ, 0x2 ;  /* 0x000000dd08097211 */ /* 0x000fc400078f10ff */
[----:B------:R-:W-:Y:S02]  /*0b20*/  LEA.HI R0, R3, R4, RZ, 0x1 ;  /* 0x0000000403007211 */ /* 0x000fe400078f08ff */
[--C-:B------:R-:W-:Y:S02]  /*0b30*/  SHF.R.S32.HI R10, RZ, 0x2, R9.reuse ;  /* 0x00000002ff0a7819 */ /* 0x100fe40000011409 */
[----:B------:R-:W-:Y:S02]  /*0b40*/  SHF.R.S32.HI R7, RZ, 0x1f, R9 ;  /* 0x0000001fff077819 */ /* 0x000fe40000011409 */
[----:B------:R-:W-:Y:S02]  /*0b50*/  SHF.R.S32.HI R3, RZ, 0x7, R2 ;  /* 0x00000007ff037819 */ /* 0x000fe40000011402 */
[----:B------:R-:W-:Y:S02]  /*0b60*/  LEA.HI R11, R7, R10, RZ, 0x3 ;  /* 0x0000000a070b7211 */ /* 0x000fe400078f18ff */
[----:B------:R-:W-:-:S02]  /*0b70*/  LOP3.LUT R6, R6, 0xfffffc00, RZ, 0xc0, !PT ;  /* 0xfffffc0006067812 */ /* 0x000fc400078ec0ff */
[----:B------:R-:W-:Y:S02]  /*0b80*/  LOP3.LUT R7, R0, 0x1ffffffe, RZ, 0xc0, !PT ;  /* 0x1ffffffe00077812 */ /* 0x000fe400078ec0ff */
[----:B------:R-:W-:Y:S01]  /*0b90*/  LOP3.LUT R11, R11, 0xfffffff8, RZ, 0xc0, !PT ;  /* 0xfffffff80b0b7812 */ /* 0x000fe200078ec0ff */
[----:B------:R-:W-:Y:S01]  /*0ba0*/  IMAD R6, R5, 0x40, R6 ;  /* 0x0000004005067824 */ /* 0x000fe200078e0206 */
[----:B------:R-:W-:Y:S01]  /*0bb0*/  LEA.HI R2, R2, R3, RZ, 0x1 ;  /* 0x0000000302027211 */ /* 0x000fe200078f08ff */
[----:B------:R-:W-:Y:S01]  /*0bc0*/  IMAD.IADD R7, R4, 0x1, -R7 ;  /* 0x0000000104077824 */ /* 0x000fe200078e0a07 */
[----:B------:R-:W-:Y:S01]  /*0bd0*/  LEA.HI R8, R8, R221, RZ, 0x5 ;  /* 0x000000dd08087211 */ /* 0x000fe200078f28ff */
[----:B------:R-:W-:Y:S01]  /*0be0*/  IMAD.IADD R11, R10, 0x1, -R11 ;  /* 0x000000010a0b7824 */ /* 0x000fe200078e0a0b */
[----:B------:R-:W-:Y:S02]  /*0bf0*/  LEA.HI R0, R12, R12, RZ, 0x1 ;  /* 0x0000000c0c007211 */ /* 0x000fe400078f08ff */
[----:B------:R-:W-:-:S02]  /*0c00*/  LOP3.LUT R2, R2, 0x3fffffe, RZ, 0xc0, !PT ;  /* 0x03fffffe02027812 */ /* 0x000fc400078ec0ff */
[----:B------:R-:W-:Y:S02]  /*0c10*/  SHF.R.S32.HI R8, RZ, 0x5, R8 ;  /* 0x00000005ff087819 */ /* 0x000fe40000011408 */
[----:B------:R-:W-:Y:S01]  /*0c20*/  LOP3.LUT R5, R0, 0x1ffffffe, RZ, 0xc0, !PT ;  /* 0x1ffffffe00057812 */ /* 0x000fe200078ec0ff */
[----:B------:R-:W-:Y:S01]  /*0c30*/  IMAD R0, R7, 0x8, R6 ;  /* 0x0000000807007824 */ /* 0x000fe200078e0206 */
[----:B------:R-:W-:Y:S01]  /*0c40*/  LOP3.LUT R4, R9, 0x7ffffffc, RZ, 0xc0, !PT ;  /* 0x7ffffffc09047812 */ /* 0x000fe200078ec0ff */
[----:B------:R-:W-:Y:S02]  /*0c50*/  IMAD.IADD R3, R3, 0x1, -R2 ;  /* 0x0000000103037824 */ /* 0x000fe400078e0a02 */
[----:B------:R-:W-:Y:S01]  /*0c60*/  IMAD R8, R8, 0x10, R11 ;  /* 0x0000001008087824 */ /* 0x000fe200078e020b */
[----:B------:R0:W-:Y:S01]  /*0c70*/  STL [R1+0x30], R0 ;  /* 0x0000300001007387 */ /* 0x0001e20000100800 */
[----:B------:R-:W-:Y:S02]  /*0c80*/  IMAD.IADD R5, R12, 0x1, -R5 ;  /* 0x000000010c057824 */ /* 0x000fe400078e0a05 */
[----:B------:R-:W-:-:S04]  /*0c90*/  IMAD.IADD R2, R221, 0x1, -R4 ;  /* 0x00000001dd027824 */ /* 0x000fc800078e0a04 */
[----:B------:R-:W-:Y:S02]  /*0ca0*/  IMAD.SHL.U32 R2, R2, 0x2, RZ ;  /* 0x0000000202027824 */ /* 0x000fe400078e00ff */
[----:B0-----:R-:W-:Y:S02]  /*0cb0*/  IMAD R0, R3, 0x40, R8 ;  /* 0x0000004003007824 */ /* 0x001fe400078e0208 */
[C---:B------:R-:W-:Y:S02]  /*0cc0*/  VIADD R220, R2.reuse, 0x8 ;  /* 0x0000000802dc7836 */ /* 0x040fe40000000000 */
[C---:B------:R-:W-:Y:S01]  /*0cd0*/  VIADD R219, R2.reuse, 0x10 ;  /* 0x0000001002db7836 */ /* 0x040fe20000000000 */
[----:B------:R0:W-:Y:S01]  /*0ce0*/  STL [R1+0x28], R0 ;  /* 0x0000280001007387 */ /* 0x0001e20000100800 */
[C---:B------:R-:W-:Y:S01]  /*0cf0*/  VIADD R218, R2.reuse, 0x18 ;  /* 0x0000001802da7836 */ /* 0x040fe20000000000 */
[----:B------:R-:W-:Y:S01]  /*0d00*/  SHF.R.S32.HI R6, RZ, 0x1f, R220 ;  /* 0x0000001fff067819 */ /* 0x000fe200000114dc */
        /* <DEDUP_REMOVED lines=8> */
[----:B0-----:R-:W-:Y:S01]  /*0d90*/  IMAD R0, R5, 0x8, R0 ;  /* 0x0000000805007824 */ /* 0x001fe200078e0200 */
[----:B------:R-:W-:Y:S01]  /*0da0*/  SHF.R.S32.HI R3, RZ, 0x1f, R215 ;  /* 0x0000001fff037819 */ /* 0x000fe200000114d7 */
[C---:B------:R-:W-:Y:S01]  /*0db0*/  VIADD R213, R2.reuse, 0x40 ;  /* 0x0000004002d57836 */ /* 0x040fe20000000000 */
[----:B------:R-:W-:Y:S01]  /*0dc0*/  SHF.R.S32.HI R6, RZ, 0x1f, R214 ;  /* 0x0000001fff067819 */ /* 0x000fe200000114d6 */
        /* <DEDUP_REMOVED lines=36> */
[----:B------:R-:W-:Y:S01]  /*1010*/  VIADD R16, R2, 0xd8 ;  /* 0x000000d802107836 */ /* 0x000fe20000000000 */
[----:B------:R-:W-:-:S02]  /*1020*/  SHF.R.S32.HI R223, RZ, 0x1f, R18 ;  /* 0x0000001fffdf7819 */ /* 0x000fc40000011412 */
[----:B0-----:R-:W-:-:S07]  /*1030*/  SHF.R.S32.HI R222, RZ, 0x1f, R17 ;  /* 0x0000001fffde7819 */ /* 0x001fce0000011411 */
.L_x_432:
[----:B------:R-:W-:Y:S01]  /*1040*/  ULDC.64 UR8, c[0x0][0xc88] ;  /* 0x0003220000087ab9 */ /* 0x000fe20000000a00 */
[----:B------:R-:W-:Y:S01]  /*1050*/  ULDC.64 UR10, c[0x0][0xa20] ;  /* 0x00028800000a7ab9 */ /* 0x000fe20000000a00 */
[----:B------:R-:W-:Y:S02]  /*1060*/  UIMAD.WIDE UR8, UR7, 0x4, UR8 ;  /* 0x00000004070878a5 */ /* 0x000fe4000f8e0208 */
[----:B------:R-:W-:Y:S01]  /*1070*/  UISETP.NE.U32.AND UP1, UPT, UR10, URZ, UPT ;  /* 0x0000003f0a00728c */ /* 0x000fe2000bf25070 */
[----:B------:R-:W-:Y:S01]  /*1080*/  ULDC UR4, c[0x0][0x424] ;  /* 0x0001090000047ab9 */ /* 0x000fe20000000800 */
[----:B------:R-:W-:Y:S02]  /*1090*/  ULDC UR7, c[0x0][0x2f0] ;  /* 0x0000bc0000077ab9 */ /* 0x000fe40000000800 */
[----:B0123--:R-:W-:Y:S02]  /*10a0*/  IMAD.U32 R4, RZ, RZ, UR8 ;  /* 0x00000008ff047e24 */ /* 0x00ffe4000f8e00ff */
[----:B------:R-:W-:Y:S01]  /*10b0*/  IMAD.U32 R5, RZ, RZ, UR9 ;  /* 0x00000009ff057e24 */ /* 0x000fe2000f8e00ff */
[----:B------:R-:W-:-:S04]  /*10c0*/  ULDC.64 UR8, c[0x0][0xa28] ;  /* 0x00028a0000087ab9 */ /* 0x000fc80000000a00 */
[----:B------:R-:W2:Y:S01]  /*10d0*/  LDG.E R4, desc[UR50][R4.64] ;  /* 0x0000003204047981 */ /* 0x000ea2000c1e1900 */
[----:B------:R-:W-:Y:S02]  /*10e0*/  UISETP.NE.U32.AND UP0, UPT, UR8, URZ, UPT ;  /* 0x0000003f0800728c */ /* 0x000fe4000bf05070 */
[----:B------:R-:W-:Y:S02]  /*10f0*/  UISETP.NE.AND.EX UP1, UPT, UR11, URZ, UPT, UP1 ;  /* 0x0000003f0b00728c */ /* 0x000fe4000bf25310 */
[----:B------:R-:W-:-:S04]  /*1100*/  UISETP.NE.AND.EX UP0, UPT, UR9, URZ, UPT, UP0 ;  /* 0x0000003f0900728c */ /* 0x000fc8000bf05300 */
[----:B------:R-:W-:Y:S02]  /*1110*/  PLOP3.LUT P1, PT, PT, PT, UP1, 0x80, 0x0 ;  /* 0x000000000000781c */ /* 0x000fe40003f2f018 */
[----:B------:R-:W-:Y:S02]  /*1120*/  PLOP3.LUT P0, PT, PT, PT, UP0, 0x80, 0x0 ;  /* 0x000000000000781c */ /* 0x000fe40003f0f008 */
[----:B--2---:R-:W-:-:S13]  /*1130*/  R2UR UR39, R4 ;  /* 0x00000000042772ca */ /* 0x004fda00000e0000 */
[----:B------:R-:W-:Y:S02]  /*1140*/  USHF.R.S32.HI UR40, URZ, 0x1f, UR39 ;  /* 0x0000001f3f287899 */ /* 0x000fe40008011427 */
[----:B------:R-:W-:-:S04]  /*1150*/  @UP0 ULEA UR8, UP2, UR39, UR8, 0x2 ;  /* 0x0000000827080291 */ /* 0x000fc8000f84103f */
[----:B------:R-:W-:Y:S02]  /*1160*/  @UP0 ULEA.HI.X UR9, UR39, UR9, UR40, 0x2, UP2 ;  /* 0x0000000927090291 */ /* 0x000fe400090f1428 */
[----:B------:R-:W-:Y:S01]  /*1170*/  @UP1 ULEA UR10, UP0, UR39, UR10, 0x2 ;  /* 0x0000000a270a1291 */ /* 0x000fe2000f80103f */
[----:B------:R-:W-:-:S03]  /*1180*/  IMAD.U32 R4, RZ, RZ, UR8 ;  /* 0x00000008ff047e24 */ /* 0x000fc6000f8e00ff */
[----:B------:R-:W-:Y:S01]  /*1190*/  @UP1 ULEA.HI.X UR11, UR39, UR11, UR40, 0x2, UP0 ;  /* 0x0000000b270b1291 */ /* 0x000fe200080f1428 */
[----:B------:R-:W-:Y:S01]  /*11a0*/  IMAD.U32 R5, RZ, RZ, UR9 ;  /* 0x00000009ff057e24 */ /* 0x000fe2000f8e00ff */
[----:B------:R-:W-:Y:S01]  /*11b0*/  ULDC.64 UR8, c[0x0][0x418] ;  /* 0x0001060000087ab9 */ /* 0x000fe20000000a00 */
[----:B------:R-:W-:-:S03]  /*11c0*/  IMAD.U32 R6, RZ, RZ, UR10 ;  /* 0x0000000aff067e24 */ /* 0x000fc6000f8e00ff */
[----:B------:R-:W-:Y:S01]  /*11d0*/  IMAD.U32 R7, RZ, RZ, UR11 ;  /* 0x0000000bff077e24 */ /* 0x000fe2000f8e00ff */
[----:B------:R-:W2:Y:S04]  /*11e0*/  @P0 LDG.E R4, desc[UR50][R4.64] ;  /* 0x0000003204040981 */ /* 0x000ea8000c1e1900 */
[----:B------:R-:W3:Y:S01]  /*11f0*/  @P1 LDG.E R6, desc[UR50][R6.64] ;  /* 0x0000003206061981 */ /* 0x000ee2000c1e1900 */
[----:B------:R-:W-:Y:S01]  /*1200*/  UISETP.NE.U32.AND UP0, UPT, UR8, URZ, UPT ;  /* 0x0000003f0800728c */ /* 0x000fe2000bf05070 */
[----:B------:R-:W-:Y:S01]  /*1210*/  UMOV UR49, URZ ;  /* 0x0000003f00317c82 */ /* 0x000fe20008000000 */
[----:B------:R-:W-:Y:S02]  /*1220*/  ULOP3.LUT UR8, UR5, 0xff000000, URZ, 0xc0, !UPT ;  /* 0xff00000005087892 */ /* 0x000fe4000f8ec03f */
[----:B------:R-:W-:Y:S01]  /*1230*/  UISETP.NE.AND.EX UP0, UPT, UR9, URZ, UPT, UP0 ;  /* 0x0000003f0900728c */ /* 0x000fe2000bf05300 */
[----:B------:R-:W-:-:S03]  /*1240*/  UMOV UR41, UR6 ;  /* 0x0000000600297c82 */ /* 0x000fc60008000000 */
[----:B------:R-:W-:-:S04]  /*1250*/  USEL UR4, UR4, 0x1, UP0 ;  /* 0x0000000104047887 */ /* 0x000fc80008000000 */
[----:B------:R-:W-:Y:S01]  /*1260*/  UIMAD UR4, UR4, UR7, URZ ;  /* 0x00000007040472a4 */ /* 0x000fe2000f8e023f */
[----:B--2---:R-:W-:-:S06]  /*1270*/  @P0 R2UR UR49, R4 ;  /* 0x00000000043102ca */ /* 0x004fcc00000e0000 */
[----:B---3--:R-:W-:Y:S01]  /*1280*/  @P1 R2UR UR4, R6 ;  /* 0x00000000060412ca */ /* 0x008fe200000e0000 */
[----:B----45:R-:W-:-:S14]  /*1290*/  @P1 BRA `(.L_x_383) ;  /* 0x0000000000341947 */ /* 0x030fdc0003800000 */
[----:B------:R-:W-:Y:S02]  /*12a0*/  ULDC.64 UR6, c[0x0][0xa08] ;  /* 0x0002820000067ab9 */ /* 0x000fe40000000a00 */
[----:B------:R-:W-:-:S04]  /*12b0*/  ISETP.NE.U32.AND P0, PT, RZ, UR6, PT ;  /* 0x00000006ff007c0c */ /* 0x000fc8000bf05070 */
[----:B------:R-:W-:-:S13]  /*12c0*/  ISETP.NE.AND.EX P0, PT, RZ, UR7, PT, P0 ;  /* 0x00000007ff007c0c */ /* 0x000fda000bf05300 */
[----:B------:R-:W-:Y:S05]  /*12d0*/  @!P0 BRA `(.L_x_383) ;  /* 0x0000000000248947 */ /* 0x000fea0003800000 */
[----:B------:R-:W-:Y:S02]  /*12e0*/  ULDC.64 UR6, c[0x0][0xa08] ;  /* 0x0002820000067ab9 */ /* 0x000fe40000000a00 */
[----:B------:R-:W-:-:S06]  /*12f0*/  UIMAD.WIDE UR6, UR39, 0x4, UR6 ;  /* 0x00000004270678a5 */ /* 0x000fcc000f8e0206 */
[----:B------:R-:W-:Y:S02]  /*1300*/  IMAD.U32 R4, RZ, RZ, UR6 ;  /* 0x00000006ff047e24 */ /* 0x000fe4000f8e00ff */
[----:B------:R-:W-:-:S05]  /*1310*/  IMAD.U32 R5, RZ, RZ, UR7 ;  /* 0x00000007ff057e24 */ /* 0x000fca000f8e00ff */
[----:B------:R-:W2:Y:S04]  /*1320*/  LDG.E R3, desc[UR50][R4.64] ;  /* 0x0000003204037981 */ /* 0x000ea8000c1e1900 */
[----:B------:R-:W3:Y:S01]  /*1330*/  LDG.E R0, desc[UR50][R4.64+0x4] ;  /* 0x0000043204007981 */ /* 0x000ee2000c1e1900 */
[----:B--2---:R-:W-:Y:S02]  /*1340*/  R2UR UR4, R3 ;  /* 0x00000000030472ca */ /* 0x004fe400000e0000 */
[----:B---3--:R-:W-:-:S13]  /*1350*/  R2UR UR6, R0 ;  /* 0x00000000000672ca */ /* 0x008fda00000e0000 */
[----:B------:R-:W-:-:S12]  /*1360*/  UIADD3 UR4, -UR4, UR6, URZ ;  /* 0x0000000604047290 */ /* 0x000fd8000fffe13f */
.L_x_383:
[----:B------:R-:W-:Y:S02]  /*1370*/  UIADD3 UR49, -UR49, UR4, URZ ;  /* 0x0000000431317290 */ /* 0x000fe4000fffe13f */
[----:B------:R-:W-:Y:S02]  /*1380*/  ULOP3.LUT UR4, UR5, 0xff0000, URZ, 0xc0, !UPT ;  /* 0x00ff000005047892 */ /* 0x000fe4000f8ec03f */
[----:B------:R-:W-:Y:S02]  /*1390*/  UISETP.GE.AND UP0, UPT, UR49, 0x1, UPT ;  /* 0x000000013100788c */ /* 0x000fe4000bf06270 */
[----:B------:R-:W-:Y:S02]  /*13a0*/  UIADD3 UR6, UR49, 0x5f, URZ ;  /* 0x0000005f31067890 */ /* 0x000fe4000fffe03f */
[----:B------:R-:W-:Y:S02]  /*13b0*/  USHF.R.U32.HI UR8, URZ, 0x8, UR8 ;  /* 0x000000083f087899 */ /* 0x000fe40008011608 */
[----:B------:R-:W-:Y:S01]  /*13c0*/  PLOP3.LUT P0, PT, PT, PT, UP0, 0x80, 0x0 ;  /* 0x000000000000781c */ /* 0x000fe20003f0f008 */
[----:B------:R-:W-:-:S02]  /*13d0*/  UIMAD.WIDE UR6, UR6, 0x2aaaaaab, URZ ;  /* 0x2aaaaaab060678a5 */ /* 0x000fc4000f8e023f */
[----:B------:R-:W-:Y:S02]  /*13e0*/  ULEA.HI UR8, UR4, UR8, URZ, 0x10 ;  /* 0x0000000804087291 */ /* 0x000fe4000f8f803f */
[----:B------:R-:W-:Y:S02]  /*13f0*/  USHF.R.U32.HI UR6, URZ, 0x1f, UR7 ;  /* 0x0000001f3f067899 */ /* 0x000fe40008011607 */
[----:B------:R-:W-:Y:S02]  /*1400*/  ULOP3.LUT UR42, UR8, 0xff, URZ, 0xc0, !UPT ;  /* 0x000000ff082a7892 */ /* 0x000fe4000f8ec03f */
[----:B------:R-:W-:Y:S01]  /*1410*/  ULOP3.LUT UR43, UR5, 0xffff, URZ, 0xc0, !UPT ;  /* 0x0000ffff052b7892 */ /* 0x000fe2000f8ec03f */
[----:B------:R-:W-:Y:S01]  /*1420*/  UMOV UR4, URZ ;  /* 0x0000003f00047c82 */ /* 0x000fe20008000000 */
[----:B------:R-:W-:Y:S02]  /*1430*/  USHF.R.U32.HI UR44, URZ, 0x10, UR8 ;  /* 0x000000103f2c7899 */ /* 0x000fe40008011608 */
[----:B------:R-:W-:Y:S01]  /*1440*/  ULEA.HI.SX32 UR9, UR7, UR6, 0x1c ;  /* 0x0000000607097291 */ /* 0x000fe2000f8fe23f */
[----:B------:R-:W-:Y:S11]  /*1450*/  @!P0 BRA `(.L_x_384) ;  /* 0x0000000000908947 */ /* 0x000ff60003800000 */
[----:B------:R-:W-:Y:S01]  /*1460*/  UISETP.NE.AND UP0, UPT, UR44, URZ, UPT ;  /* 0x0000003f2c00728c */ /* 0x000fe2000bf05270 */
[----:B------:R-:W-:-:S03]  /*1470*/  ULDC UR4, c[0x0][0x9f0] ;  /* 0x00027c0000047ab9 */ /* 0x000fc60000000800 */
[----:B------:R-:W-:-:S03]  /*1480*/  USEL UR10, UR44, UR4, UP0 ;  /* 0x000000042c0a7287 */ /* 0x000fc60008000000 */
[----:B------:R-:W-:Y:S01]  /*1490*/  UMOV UR4, URZ ;  /* 0x0000003f00047c82 */ /* 0x000fe20008000000 */
[----:B------:R-:W-:Y:S02]  /*14a0*/  UIADD3 UR6, UR9, -0x1, UR10 ;  /* 0xffffffff09067890 */ /* 0x000fe4000fffe00a */
[----:B------:R-:W-:-:S04]  /*14b0*/  IMAD.U32 R4, RZ, RZ, UR10 ;  /* 0x0000000aff047e24 */ /* 0x000fc8000f8e00ff */
[----:B------:R-:W-:Y:S01]  /*14c0*/  IMAD.U32 R5, RZ, RZ, UR6 ;  /* 0x00000006ff057e24 */ /* 0x000fe2000f8e00ff */
[-C--:B------:R-:W-:Y:S01]  /*14d0*/  IABS R0, R4.reuse ;  /* 0x0000000400007213 */ /* 0x080fe20000000000 */
[----:B------:R-:W-:Y:S01]  /*14e0*/  ULOP3.LUT UR6, UR6, UR10, URZ, 0x3c, !UPT ;  /* 0x0000000a06067292 */ /* 0x000fe2000f8e3c3f */
[----:B------:R-:W-:Y:S02]  /*14f0*/  IABS R6, R4 ;  /* 0x0000000400067213 */ /* 0x000fe40000000000 */
[----:B------:R-:W-:Y:S02]  /*1500*/  R2UR UR11, R0 ;  /* 0x00000000000b72ca */ /* 0x000fe400000e0000 */
[----:B------:R-:W-:-:S05]  /*1510*/  IABS R5, R5 ;  /* 0x0000000500057213 */ /* 0x000fca0000000000 */
[----:B------:R-:W-:-:S05]  /*1520*/  IMAD.MOV.U32 R4, RZ, RZ, R5 ;  /* 0x000000ffff047224 */ /* 0x000fca00078e0005 */
[----:B------:R-:W-:Y:S01]  /*1530*/  R2UR UR8, R4 ;  /* 0x00000000040872ca */ /* 0x000fe200000e0000 */
        /* <DEDUP_REMOVED lines=22> */
.L_x_384:
[----:B------:R-:W-:Y:S01]  /*16a0*/  UIMAD UR45, UR42, UR4, URZ ;  /* 0x000000042a2d72a4 */ /* 0x000fe2000f8e023f */
[----:B------:R-:W-:Y:S01]  /*16b0*/  IMAD.U32 R0, RZ, RZ, UR9 ;  /* 0x00000009ff007e24 */ /* 0x000fe2000f8e00ff */
[----:B------:R-:W-:Y:S01]  /*16c0*/  PLOP3.LUT P0, PT, PT, PT, PT, 0x80, 0x0 ;  /* 0x000000000000781c */ /* 0x000fe20003f0f070 */
[----:B------:R-:W-:Y:S01]  /*16d0*/  IMAD.U32 R3, RZ, RZ, UR4 ;  /* 0x00000004ff037e24 */ /* 0x000fe2000f8e00ff */
[----:B------:R-:W-:Y:S01]  /*16e0*/  CS2R R150, SRZ ;  /* 0x0000000000967805 */ /* 0x000fe2000001ff00 */
        /* <DEDUP_REMOVED lines=69> */
[----:B------:R-:W-:Y:S06]  /*1b40*/  @!P1 BRA `(.L_x_385) ;  /* 0x0000005000549947 */ /* 0x000fec0003800000 */
[----:B------:R-:W0:Y:S01]  /*1b50*/  S2R R0, SR_TID.X ;  /* 0x0000000000007919 */ /* 0x000e220000002100 */
[----:B------:R-:W1:Y:S01]  /*1b60*/  S2UR UR7, SR_CgaCtaId ;  /* 0x00000000000779c3 */ /* 0x000e620000008800 */
[----:B------:R-:W-:Y:S02]  /*1b70*/  UMOV UR6, 0x400 ;  /* 0x0000040000067882 */ /* 0x000fe40000000000 */
[----:B-1----:R-:W-:-:S04]  /*1b80*/  ULEA UR6, UR7, UR6, 0x18 ;  /* 0x0000000607067291 */ /* 0x002fc8000f8ec03f */
[----:B------:R-:W-:Y:S01]  /*1b90*/  UIADD3 UR6, UR6, 0x18400, URZ ;  /* 0x0001840006067890 */ /* 0x000fe2000fffe03f */
[----:B0-----:R-:W-:-:S03]  /*1ba0*/  VIADD R0, R0, 0xffffff80 ;  /* 0xffffff8000007836 */ /* 0x001fc60000000000 */
[----:B------:R-:W-:Y:S02]  /*1bb0*/  ULOP3.LUT UP0, URZ, UR6, 0x1bf, URZ, 0xc0, !UPT ;  /* 0x000001bf063f7892 */ /* 0x000fe4000f80c03f */
[----:B------:R-:W-:-:S04]  /*1bc0*/  SHF.R.S32.HI R3, RZ, 0x1f, R0 ;  /* 0x0000001fff037819 */ /* 0x000fc80000011400 */
[----:B------:R-:W-:Y:S02]  /*1bd0*/  PLOP3.LUT P0, PT, PT, PT, UP0, 0x80, 0x0 ;  /* 0x000000000000781c */ /* 0x000fe40003f0f008 */
[----:B------:R-:W-:-:S04]  /*1be0*/  LEA.HI R3, R3, R0, RZ, 0x7 ;  /* 0x0000000003037211 */ /* 0x000fc800078f38ff */
[----:B------:R-:W-:-:S06]  /*1bf0*/  SHF.R.S32.HI R3, RZ, 0x7, R3 ;  /* 0x00000007ff037819 */ /* 0x000fcc0000011403 */
[----:B------:R-:W0:Y:S02]  /*1c00*/  SHFL.IDX PT, R3, R3, RZ, 0x1f ;  /* 0x00001fff03037589 */ /* 0x000e2400000e0000 */
[----:B0-----:R-:W-:-:S13]  /*1c10*/  R2UR UR4, R3 ;  /* 0x00000000030472ca */ /* 0x001fda00000e0000 */
        /* <DEDUP_REMOVED lines=12> */
[----:B------:R-:W-:Y:S01]  /*1ce0*/  IMAD.U32 R5, RZ, RZ, UR5 ;  /* 0x00000005ff057e24 */ /* 0x000fe2000f8e00ff */
[----:B------:R-:W-:Y:S01]  /*1cf0*/  ULDC.64 UR4, c[0x4][0xa0] ;  /* 0x0100280000047ab9 */ /* 0x000fe20000000a00 */
[----:B------:R-:W-:Y:S02]  /*1d00*/  IMAD.U32 R10, RZ, RZ, UR6 ;  /* 0x00000006ff0a7e24 */ /* 0x000fe4000f8e00ff */
        /* <DEDUP_REMOVED lines=8> */
.L_x_386:
[----:B------:R-:W0:Y:S01]  /*1d90*/  S2R R0, SR_CgaCtaId ;  /* 0x0000000000007919 */ /* 0x000e220000008800 */
[----:B------:R-:W-:Y:S01]  /*1da0*/  ULEA.HI UR4, UR46, UR46, URZ, 0x1 ;  /* 0x0000002e2e047291 */ /* 0x000fe2000f8f083f */
[----:B------:R-:W-:Y:S01]  /*1db0*/  MOV R7, 0x400 ;  /* 0x0000040000077802 */ /* 0x000fe20000000f00 */
[----:B------:R-:W1:Y:S02]  /*1dc0*/  S2R R20, SR_TID.X ;  /* 0x0000000000147919 */ /* 0x000e640000002100 */
[----:B------:R-:W-:-:S04]  /*1dd0*/  ULOP3.LUT UR4, UR4, 0xfffffffe, URZ, 0xc0, !UPT ;  /* 0xfffffffe04047892 */ /* 0x000fc8000f8ec03f */
[----:B------:R-:W-:-:S06]  /*1de0*/  UIADD3 UR4, UR46, -UR4, URZ ;  /* 0x800000042e047290 */ /* 0x000fcc000fffe03f */
[----:B------:R-:W-:Y:S01]  /*1df0*/  IMAD.U32 R3, RZ, RZ, UR4 ;  /* 0x00000004ff037e24 */ /* 0x000fe2000f8e00ff */
[----:B0-----:R-:W-:-:S04]  /*1e00*/  LEA R7, R0, R7, 0x18 ;  /* 0x0000000700077211 */ /* 0x001fc800078ec0ff */
[----:B------:R-:W-:Y:S02]  /*1e10*/  SHF.L.U32 R0, R3, 0x1f, RZ ;  /* 0x0000001f03007819 */ /* 0x000fe400000006ff */
[----:B-1----:R-:W-:Y:S02]  /*1e20*/  SHF.R.U32.HI R20, RZ, 0x7, R20 ;  /* 0x00000007ff147819 */ /* 0x002fe40000011614 */
[----:B------:R-:W0:Y:S03]  /*1e30*/  SYNCS.PHASECHK.TRANS64.TRYWAIT P0, [R7+URZ+0x22800], R0 ;  /* 0x02280000070075a7 */ /* 0x000e26000800017f */
[----:B------:R-:W-:Y:S01]  /*1e40*/  VIADD R8, R20, 0x8 ;  /* 0x0000000814087836 */ /* 0x000fe20000000000 */
[----:B0-----:R-:W-:Y:S06]  /*1e50*/  @!P0 BRA `(.L_x_387) ;  /* 0x000000ec00c08947 */ /* 0x001fec0003800000 */
.L_x_515:
[----:B0-----:R-:W-:Y:S01]  /*1e60*/  IMAD.U32 R0, RZ, RZ, UR47 ;  /* 0x0000002fff007e24 */ /* 0x001fe2000f8e00ff */
[----:B------:R-:W-:Y:S05]  /*1e70*/  WARPSYNC.ALL ;  /* 0x0000000000007948 */ /* 0x000fea0003800000 */
[----:B------:R0:W-:Y:S01]  /*1e80*/  BAR.SYNC.DEFER_BLOCKING R8, 0x100 ;  /* 0x000400080000751d */ /* 0x0001e20000010000 */
[----:B------:R-:W-:-:S13]  /*1e90*/  ISETP.NE.AND P0, PT, R0, 0x3, PT ;  /* 0x000000030000780c */ /* 0x000fda0003f05270 */
[----:B0-----:R-:W-:Y:S05]  /*1ea0*/  @!P0 BRA `(.L_x_388) ;  /* 0x0000000000048947 */ /* 0x001fea0003800000 */
[----:B------:R-:W-:Y:S01]  /*1eb0*/  BPT.TRAP 0x1 ;  /* 0x000000040000795c */ /* 0x000fe20000300000 */
.L_x_388:
[----:B------:R-:W-:Y:S01]  /*1ec0*/  R2UR UR22, R7 ;  /* 0x00000000071672ca */ /* 0x000fe200000e0000 */
[----:B------:R-:W-:-:S05]  /*1ed0*/  IMAD.U32 R9, RZ, RZ, UR36 ;  /* 0x00000024ff097e24 */ /* 0x000fca000f8e00ff */
[----:B------:R-:W-:-:S07]  /*1ee0*/  SHF.L.U32 R9, R9, 0x1f, RZ ;  /* 0x0000001f09097819 */ /* 0x000fce00000006ff */
[----:B------:R-:W-:-:S09]  /*1ef0*/  ULEA UR22, UR37, UR22, 0x3 ;  /* 0x0000001625167291 */ /* 0x000fd2000f8e183f */
[----:B------:R0:W1:Y:S01]  /*1f00*/  SYNCS.PHASECHK.TRANS64.TRYWAIT P1, [UR22+0x22830], R9 ;  /* 0x02283009ff0075a7 */ /* 0x0000620008020156 */
[----:B------:R-:W-:Y:S05]  /*1f10*/  @!P0 BRA `(.L_x_389) ;  /* 0x0000000000048947 */ /* 0x000fea0003800000 */
[----:B------:R-:W-:Y:S01]  /*1f20*/  BPT.TRAP 0x1 ;  /* 0x000000040000795c */ /* 0x000fe20000300000 */
.L_x_389:
[----:B-1----:R-:W-:Y:S05]  /*1f30*/  @P1 BRA `(.L_x_390) ;  /* 0x0000000000081947 */ /* 0x002fea0003800000 */
[----:B------:R-:W1:Y:S02]  /*1f40*/  SYNCS.PHASECHK.TRANS64.TRYWAIT P1, [UR22+0x22830], R9 ;  /* 0x02283009ff0075a7 */ /* 0x000e640008020156 */
[----:B-1----:R-:W-:Y:S05]  /*1f50*/  @!P1 BRA `(.L_x_391) ;  /* 0x000000ec00949947 */ /* 0x002fea0003800000 */
.L_x_390:
[----:B------:R-:W-:Y:S01]  /*1f60*/  R2UR UR4, R7 ;  /* 0x00000000070472ca */ /* 0x000fe200000e0000 */
[----:B------:R-:W-:Y:S01]  /*1f70*/  ULOP3.LUT UR16, UR52, 0x10000, URZ, 0xfc, !UPT ;  /* 0x0001000034107892 */ /* 0x000fe2000f8efc3f */
[----:B------:R-:W-:Y:S01]  /*1f80*/  WARPGROUP.ARRIVE ;  /* 0x00000000000079c5 */ /* 0x000fe20000000000 */
[----:B------:R-:W-:Y:S01]  /*1f90*/  UMOV UR17, 0x40000040 ;  /* 0x4000004000117882 */ /* 0x000fe20000000000 */
[----:B------:R-:W-:Y:S01]  /*1fa0*/  UMOV UR19, 0x40000040 ;  /* 0x4000004000137882 */ /* 0x000fe20000000000 */
[----:B------:R-:W-:Y:S01]  /*1fb0*/  UMOV UR5, 0x40000040 ;  /* 0x4000004000057882 */ /* 0x000fe20000000000 */
[----:B------:R-:W-:Y:S01]  /*1fc0*/  UMOV UR7, 0x40000040 ;  /* 0x4000004000077882 */ /* 0x000fe20000000000 */
[----:B------:R-:W-:Y:S01]  /*1fd0*/  UIADD3 UR8, UR16, 0x4, URZ ;  /* 0x0000000410087890 */ /* 0x000fe2000fffe03f */
[----:B-1----:R-:W1:Y:S01]  /*1fe0*/  S2R R0, SR_TID.X ;  /* 0x0000000000007919 */ /* 0x002e620000002100 */
[----:B------:R-:W-:Y:S01]  /*1ff0*/  UMOV UR9, 0x40000040 ;  /* 0x4000004000097882 */ /* 0x000fe20000000000 */
[----:B------:R-:W-:Y:S01]  /*2000*/  UMOV UR11, 0x40000040 ;  /* 0x40000040000b7882 */ /* 0x000fe20000000000 */
[----:B------:R-:W-:-:S02]  /*2010*/  UIADD3 UR12, UR16, 0x6, URZ ;  /* 0x00000006100c7890 */ /* 0x000fc4000fffe03f */
[----:B------:R-:W-:Y:S01]  /*2020*/  UIADD3 UR4, UR4, 0x1c400, URZ ;  /* 0x0001c40004047890 */ /* 0x000fe2000fffe03f */
[----:B------:R-:W-:Y:S01]  /*2030*/  UMOV UR13, 0x40000040 ;  /* 0x40000040000d7882 */ /* 0x000fe20000000000 */
[----:B------:R-:W-:Y:S02]  /*2040*/  UMOV UR15, 0x40000040 ;  /* 0x40000040000f7882 */ /* 0x000fe40000000000 */
[----:B------:R-:W-:-:S04]  /*2050*/  USHF.R.U32.HI UR4, URZ, 0x4, UR4 ;  /* 0x000000043f047899 */ /* 0x000fc80008011604 */
[----:B------:R-:W-:-:S04]  /*2060*/  ULOP3.LUT UR4, UR4, 0x3fff, URZ, 0xc0, !UPT ;  /* 0x00003fff04047892 */ /* 0x000fc8000f8ec03f */
[----:B------:R-:W-:Y:S02]  /*2070*/  ULOP3.LUT UR20, UR4, 0x10000, URZ, 0xfc, !UPT ;  /* 0x0001000004147892 */ /* 0x000fe4000f8efc3f */
[----:B------:R-:W-:Y:S02]  /*2080*/  UIADD3 UR4, UR16, 0x2, URZ ;  /* 0x0000000210047890 */ /* 0x000fe4000fffe03f */
[----:B------:R-:W-:-:S04]  /*2090*/  UIMAD UR18, UR37, 0x300, UR20 ;  /* 0x00000300251278a4 */ /* 0x000fc8000f8e0214 */
[----:B------:R-:W-:Y:S02]  /*20a0*/  UIADD3 UR6, UR18, 0x2, URZ ;  /* 0x0000000212067890 */ /* 0x000fe4000fffe03f */
[----:B------:R-:W-:Y:S02]  /*20b0*/  UIADD3 UR10, UR18, 0x4, URZ ;  /* 0x00000004120a7890 */ /* 0x000fe4000fffe03f */
[----:B------:R-:W-:Y:S02]  /*20c0*/  UIADD3 UR14, UR18, 0x6, URZ ;  /* 0x00000006120e7890 */ /* 0x000fe4000fffe03f */
[----:B------:R-:W-:Y:S01]  /*20d0*/  HGMMA.64x96x16.F32.BF16 R24, gdesc[UR16], RZ, !UPT, gsb0 ;  /* 0x01600000101879f0 */ /* 0x000fe2000c0018ff */
[----:B-1----:R-:W-:-:S04]  /*20e0*/  SHF.R.U32.HI R0, RZ, 0x7, R0 ;  /* 0x00000007ff007819 */ /* 0x002fc80000011600 */
[----:B------:R-:W-:Y:S01]  /*20f0*/  IADD3 R0, -R0, 0xb, RZ ;  /* 0x0000000b00007810 */ /* 0x000fe20007ffe1ff */
        /* <DEDUP_REMOVED lines=13> */
.L_x_392:
[----:B------:R-:W-:Y:S01]  /*21d0*/  ULDC UR6, c[0x0][0x9d8] ;  /* 0x0002760000067ab9 */ /* 0x000fe20000000800 */
[----:B------:R-:W-:Y:S01]  /*21e0*/  UIMAD UR49, UR48, -0x60, UR49 ;  /* 0xffffffa0303178a4 */ /* 0x000fe2000f8e0231 */
[----:B------:R-:W-:Y:S01]  /*21f0*/  FMUL.FTZ R24, R24, UR6 ;  /* 0x0000000618187c20 */ /* 0x000fe20008410000 */
[----:B------:R-:W-:Y:S01]  /*2200*/  FMUL.FTZ R25, R25, UR6 ;  /* 0x0000000619197c20 */ /* 0x000fe20008410000 */
[----:B------:R-:W-:Y:S01]  /*2210*/  FMUL.FTZ R28, R28, UR6 ;  /* 0x000000061c1c7c20 */ /* 0x000fe20008410000 */
[----:B------:R-:W-:Y:S01]  /*2220*/  FMUL.FTZ R29, R29, UR6 ;  /* 0x000000061d1d7c20 */ /* 0x000fe20008410000 */
[----:B------:R-:W-:Y:S01]  /*2230*/  FMUL.FTZ R32, R32, UR6 ;  /* 0x0000000620207c20 */ /* 0x000fe20008410000 */
[----:B------:R-:W-:Y:S01]  /*2240*/  IMAD.U32 R3, RZ, RZ, UR49 ;  /* 0x00000031ff037e24 */ /* 0x000fe2000f8e00ff */
[----:B------:R-:W2:Y:S01]  /*2250*/  MUFU.TANH R24, R24 ;  /* 0x0000001800187308 */ /* 0x000ea20000002400 */
[----:B------:R-:W-:Y:S01]  /*2260*/  FMUL.FTZ R33, R33, UR6 ;  /* 0x0000000621217c20 */ /* 0x000fe20008410000 */
[----:B------:R-:W-:Y:S01]  /*2270*/  FMUL.FTZ R26, R26, UR6 ;  /* 0x000000061a1a7c20 */ /* 0x000fe20008410000 */
[----:B------:R-:W-:Y:S01]  /*2280*/  FMUL.FTZ R35, R35, UR6 ;  /* 0x0000000623237c20 */ /* 0x000fe20008410000 */
[----:B------:R-:W-:Y:S01]  /*2290*/  IADD3 R3, -R2, 0x60, R3 ;  /* 0x0000006002037810 */ /* 0x000fe20007ffe103 */
[----:B------:R-:W-:Y:S01]  /*22a0*/  FMUL.FTZ R36, R36, UR6 ;  /* 0x0000000624247c20 */ /* 0x000fe20008410000 */
[----:B------:R-:W-:Y:S01]  /*22b0*/  FMUL.FTZ R27, R27, UR6 ;  /* 0x000000061b1b7c20 */ /* 0x000fe20008410000 */
[----:B------:R-:W-:Y:S01]  /*22c0*/  FMUL.FTZ R34, R34, UR6 ;  /* 0x0000000622227c20 */ /* 0x000fe20008410000 */
[----:B------:R-:W-:Y:S01]  /*22d0*/  MUFU.TANH R25, R25 ;  /* 0x0000001900197308 */ /* 0x000fe20000002400 */
[----:B------:R-:W-:Y:S01]  /*22e0*/  ISETP.GT.AND P6, PT, R3, RZ, PT ;  /* 0x000000ff0300720c */ /* 0x000fe20003fc4270 */
[----:B------:R-:W-:Y:S01]  /*22f0*/  FMUL.FTZ R37, R37, UR6 ;  /* 0x0000000625257c20 */ /* 0x000fe20008410000 */
[C---:B------:R-:W-:Y:S01]  /*2300*/  ISETP.GT.AND P5, PT, R3.reuse, 0x1, PT ;  /* 0x000000010300780c */ /* 0x040fe20003fa4270 */
[----:B------:R-:W-:Y:S01]  /*2310*/  FMUL.FTZ R30, R30, UR6 ;  /* 0x000000061e1e7c20 */ /* 0x000fe20008410000 */
[C---:B------:R-:W-:Y:S01]  /*2320*/  ISETP.GT.AND P4, PT, R3.reuse, 0x8, PT ;  /* 0x000000080300780c */ /* 0x040fe20003f84270 */
[----:B------:R-:W-:Y:S01]  /*2330*/  FMUL.FTZ R38, R38, UR6 ;  /* 0x0000000626267c20 */ /* 0x000fe20008410000 */
[----:B------:R-:W-:Y:S01]  /*2340*/  ISETP.GT.AND P3, PT, R3, 0x9, PT ;  /* 0x000000090300780c */ /* 0x000fe20003f64270 */
[----:B------:R-:W-:Y:S01]  /*2350*/  MUFU.TANH R28, R28 ;  /* 0x0000001c001c7308 */ /* 0x000fe20000002400 */
[----:B--2---:R-:W-:Y:S01]  /*2360*/  FSEL R4, R24, -INF , P6 ;  /* 0xff80000018047808 */ /* 0x004fe20003000000 */
[----:B------:R-:W-:Y:S01]  /*2370*/  FMUL.FTZ R40, R40, UR6 ;  /* 0x0000000628287c20 */ /* 0x000fe20008410000 */
[----:B------:R-:W-:Y:S01]  /*2380*/  FMUL.FTZ R31, R31, UR6 ;  /* 0x000000061f1f7c20 */ /* 0x000fe20008410000 */
[----:B------:R-:W-:Y:S01]  /*2390*/  ISETP.GT.AND P2, PT, R3, 0x10, PT ;  /* 0x000000100300780c */ /* 0x000fe20003f44270 */
[----:B------:R-:W-:Y:S01]  /*23a0*/  FMUL.FTZ R41, R41, UR6 ;  /* 0x0000000629297c20 */ /* 0x000fe20008410000 */
[----:B------:R-:W-:Y:S01]  /*23b0*/  FMUL.FTZ R39, R39, UR6 ;  /* 0x0000000627277c20 */ /* 0x000fe20008410000 */
[----:B------:R-:W-:Y:S01]  /*23c0*/  ISETP.GT.AND P1, PT, R3, 0x11, PT ;  /* 0x000000110300780c */ /* 0x000fe20003f24270 */
[----:B------:R-:W-:Y:S01]  /*23d0*/  MUFU.TANH R29, R29 ;  /* 0x0000001d001d7308 */ /* 0x000fe20000002400 */
        /* <DEDUP_REMOVED lines=23> */
[----:B------:R-:W-:Y:S01]  /*2550*/  MUFU.TANH R33, R33 ;  /* 0x0000002100217308 */ /* 0x000fe20000002400 */
[----:B--2---:R-:W-:Y:S01]  /*2560*/  FSEL R32, R32, -INF , P2 ;  /* 0xff80000020207808 */ /* 0x004fe20001000000 */
[----:B------:R-:W-:Y:S01]  /*2570*/  FMUL.FTZ R59, R59, UR6 ;  /* 0x000000063b3b7c20 */ /* 0x000fe20008410000 */
[----:B------:R-:W-:Y:S01]  /*2580*/  FMUL.FTZ R68, R68, UR6 ;  /* 0x0000000644447c20 */ /* 0x000fe20008410000 */
[----:B------:R-:W-:Y:S01]  /*2590*/  FMUL.FTZ R69, R69, UR6 ;  /* 0x0000000645457c20 */ /* 0x000fe20008410000 */
[----:B------:R-:W-:Y:S01]  /*25a0*/  ULDC UR10, c[0x0][0x988] ;  /* 0x00026200000a7ab9 */ /* 0x000fe20000000800 */
[----:B------:R-:W-:Y:S01]  /*25b0*/  P2R R72, PR, RZ, 0x1 ;  /* 0x00000001ff487803 */ /* 0x000fe20000000000 */
[----:B------:R-:W-:Y:S01]  /*25c0*/  FMUL.FTZ R62, R62, UR6 ;  /* 0x000000063e3e7c20 */ /* 0x000fe20008410000 */
[----:B------:R2:W4:Y:S01]  /*25d0*/  MUFU.TANH R13, R35 ;  /* 0x00000023000d7308 */ /* 0x0005220000002400 */
        /* <DEDUP_REMOVED lines=8> */
[----:B--2---:R-:W-:Y:S01]  /*2660*/  FSEL R35, R25, -INF , P5 ;  /* 0xff80000019237808 */ /* 0x004fe20002800000 */
[----:B------:R-:W2:Y:S01]  /*2670*/  S2UR UR7, SR_CgaCtaId ;  /* 0x00000000000779c3 */ /* 0x000ea20000008800 */
[----:B------:R-:W-:-:S02]  /*2680*/  UIADD3 UR6, UR22, 0x22840, URZ ;  /* 0x0002284016067890 */ /* 0x000fc4000fffe03f */
[----:B------:R-:W-:-:S03]  /*2690*/  FMNMX.FTZ R25, R4, R35, !PT ;  /* 0x0000002304197209 */ /* 0x000fc60007810000 */
[----:B------:R5:W0:Y:S01]  /*26a0*/  MUFU.TANH R12, R34 ;  /* 0x00000022000c7308 */ /* 0x000a220000002400 */
[----:B----4-:R-:W-:-:S07]  /*26b0*/  FSEL R13, R13, -INF , P1 ;  /* 0xff8000000d0d7808 */ /* 0x010fce0000800000 */
[----:B------:R-:W4:Y:S01]  /*26c0*/  MUFU.TANH R36, R36 ;  /* 0x0000002400247308 */ /* 0x000f220000002400 */
[----:B-----5:R-:W-:Y:S02]  /*26d0*/  FSEL R34, R28, -INF , P4 ;  /* 0xff8000001c227808 */ /* 0x020fe40002000000 */
[----:B---3--:R-:W-:Y:S02]  /*26e0*/  FSEL R6, R6, -INF , P5 ;  /* 0xff80000006067808 */ /* 0x008fe40002800000 */
[----:B------:R-:W-:Y:S02]  /*26f0*/  FMNMX.FTZ R25, R34, R25, !PT ;  /* 0x0000001922197209 */ /* 0x000fe40007810000 */
[C---:B------:R-:W-:Y:S01]  /*2700*/  ISETP.GT.AND P5, PT, R3.reuse, 0x19, PT ;  /* 0x000000190300780c */ /* 0x040fe20003fa4270 */
[----:B------:R-:W3:Y:S01]  /*2710*/  MUFU.TANH R10, R30 ;  /* 0x0000001e000a7308 */ /* 0x000ee20000002400 */
[----:B0-----:R-:W-:Y:S01]  /*2720*/  FSEL R12, R12, -INF , P2 ;  /* 0xff8000000c0c7808 */ /* 0x001fe20001000000 */
[----:B--2---:R-:W-:Y:S01]  /*2730*/  UPRMT UR6, UR7, 0x654, UR6 ;  /* 0x0000065407067896 */ /* 0x004fe20008000006 */
[----:B------:R-:W-:-:S05]  /*2740*/  ISETP.GT.AND P2, PT, R3, 0x28, PT ;  /* 0x000000280300780c */ /* 0x000fca0003f44270 */
[----:B------:R-:W-:Y:S01]  /*2750*/  MUFU.TANH R37, R37 ;  /* 0x0000002500257308 */ /* 0x000fe20000002400 */
[----:B----4-:R-:W-:Y:S02]  /*2760*/  FSEL R36, R36, -INF , P6 ;  /* 0xff80000024247808 */ /* 0x010fe40003000000 */
[----:B------:R-:W-:Y:S05]  /*2770*/  SYNCS.ARRIVE.TRANS64.RED.A1T0 RZ, [UR6], RZ ;  /* 0x000000ffffff79a7 */ /* 0x000fea0008100406 */
[----:B------:R0:W2:Y:S01]  /*2780*/  MUFU.TANH R14, R38 ;  /* 0x00000026000e7308 */ /* 0x0000a20000002400 */
[----:B---3--:R-:W-:Y:S02]  /*2790*/  FSEL R10, R10, -INF , P4 ;  /* 0xff8000000a0a7808 */ /* 0x008fe40002000000 */
[----:B------:R-:W-:-:S05]  /*27a0*/  ISETP.GT.AND P4, PT, R3, 0x20, PT ;  /* 0x000000200300780c */ /* 0x000fca0003f84270 */
[----:B------:R-:W3:Y:S01]  /*27b0*/  MUFU.TANH R11, R31 ;  /* 0x0000001f000b7308 */ /* 0x000ee20000002400 */
[----:B0-----:R-:W-:-:S04]  /*27c0*/  FSEL R38, R29, -INF , P3 ;  /* 0xff8000001d267808 */ /* 0x001fc80001800000 */
[----:B------:R-:W-:-:S03]  /*27d0*/  FMNMX.FTZ R25, R38, R25, !PT ;  /* 0x0000001926197209 */ /* 0x000fc60007810000 */
[----:B------:R-:W0:Y:S01]  /*27e0*/  MUFU.TANH R40, R40 ;  /* 0x0000002800287308 */ /* 0x000e220000002400 */
[----:B------:R-:W-:Y:S02]  /*27f0*/  FMNMX.FTZ R24, R32, R25, !PT ;  /* 0x0000001920187209 */ /* 0x000fe40007810000 */
[----:B--2---:R-:W-:Y:S02]  /*2800*/  FSEL R14, R14, -INF , P6 ;  /* 0xff8000000e0e7808 */ /* 0x004fe40003000000 */
[----:B------:R-:W-:-:S03]  /*2810*/  ISETP.GT.AND P6, PT, R3, 0x30, PT ;  /* 0x000000300300780c */ /* 0x000fc60003fc4270 */
[----:B------:R2:W4:Y:S01]  /*2820*/  MUFU.TANH R15, R39 ;  /* 0x00000027000f7308 */ /* 0x0005220000002400 */
[----:B---3--:R-:W-:Y:S02]  /*2830*/  FSEL R11, R11, -INF , P3 ;  /* 0xff8000000b0b7808 */ /* 0x008fe40001800000 */
[----:B------:R-:W-:-:S05]  /*2840*/  ISETP.GT.AND P3, PT, R3, 0x21, PT ;  /* 0x000000210300780c */ /* 0x000fca0003f64270 */
[----:B------:R-:W3:Y:S01]  /*2850*/  MUFU.TANH R41, R41 ;  /* 0x0000002900297308 */ /* 0x000ee20000002400 */
[----:B--2---:R-:W-:Y:S02]  /*2860*/  FSEL R39, R33, -INF , P1 ;  /* 0xff80000021277808 */ /* 0x004fe40000800000 */
[----:B0-----:R-:W-:Y:S02]  /*2870*/  FSEL R40, R40, -INF , P4 ;  /* 0xff80000028287808 */ /* 0x001fe40002000000 */
[----:B------:R-:W-:Y:S02]  /*2880*/  FMNMX.FTZ R25, R39, R24, !PT ;  /* 0x0000001827197209 */ /* 0x000fe40007810000 */
[----:B------:R-:W-:Y:S01]  /*2890*/  ISETP.GT.AND P1, PT, R3, 0x29, PT ;  /* 0x000000290300780c */ /* 0x000fe20003f24270 */
[----:B------:R-:W0:Y:S01]  /*28a0*/  MUFU.TANH R44, R44 ;  /* 0x0000002c002c7308 */ /* 0x000e220000002400 */
[----:B------:R-:W-:Y:S02]  /*28b0*/  FMNMX.FTZ R25, R36, R25, !PT ;  /* 0x0000001924197209 */ /* 0x000fe40007810000 */
[----:B----4-:R-:W-:-:S05]  /*28c0*/  FSEL R15, R15, -INF , P5 ;  /* 0xff8000000f0f7808 */ /* 0x010fca0002800000 */
[----:B------:R2:W4:Y:S01]  /*28d0*/  MUFU.TANH R20, R42 ;  /* 0x0000002a00147308 */ /* 0x0005220000002400 */
[----:B---3--:R-:W-:-:S07]  /*28e0*/  FSEL R41, R41, -INF , P3 ;  /* 0xff80000029297808 */ /* 0x008fce0001800000 */
[----:B------:R-:W3:Y:S01]  /*28f0*/  MUFU.TANH R45, R45 ;  /* 0x0000002d002d7308 */ /* 0x000ee20000002400 */
[----:B--2---:R-:W-:Y:S02]  /*2900*/  FSEL R42, R37, -INF , P5 ;  /* 0xff800000252a7808 */ /* 0x004fe40002800000 */
[----:B0-----:R-:W-:Y:S02]  /*2910*/  FSEL R44, R44, -INF , P2 ;  /* 0xff8000002c2c7808 */ /* 0x001fe40001000000 */
[----:B------:R-:W-:Y:S02]  /*2920*/  FMNMX.FTZ R25, R42, R25, !PT ;  /* 0x000000192a197209 */ /* 0x000fe40007810000 */
[----:B------:R-:W-:Y:S01]  /*2930*/  ISETP.GT.AND P5, PT, R3, 0x31, PT ;  /* 0x000000310300780c */ /* 0x000fe20003fa4270 */
[----:B------:R-:W0:Y:S01]  /*2940*/  MUFU.TANH R48, R48 ;  /* 0x0000003000307308 */ /* 0x000e220000002400 */
[----:B------:R-:W-:Y:S02]  /*2950*/  FMNMX.FTZ R24, R40, R25, !PT ;  /* 0x0000001928187209 */ /* 0x000fe40007810000 */
[----:B----4-:R-:W-:-:S02]  /*2960*/  FSEL R20, R20, -INF , P4 ;  /* 0xff80000014147808 */ /* 0x010fc40002000000 */
[----:B------:R-:W-:Y:S02]  /*2970*/  FMNMX.FTZ R25, R41, R24, !PT ;  /* 0x0000001829197209 */ /* 0x000fe40007810000 */
[----:B------:R-:W-:Y:S01]  /*2980*/  ISETP.GT.AND P4, PT, R3, 0x38, PT ;  /* 0x000000380300780c */ /* 0x000fe20003f84270 */
[----:B------:R-:W2:Y:S01]  /*2990*/  MUFU.TANH R49, R49 ;  /* 0x0000003100317308 */ /* 0x000ea20000002400 */
[----:B---3--:R-:W-:Y:S02]  /*29a0*/  FSEL R45, R45, -INF , P1 ;  /* 0xff8000002d2d7808 */ /* 0x008fe40000800000 */
[----:B------:R-:W-:-:S04]  /*29b0*/  FMNMX.FTZ R24, R44, R25, !PT ;  /* 0x000000192c187209 */ /* 0x000fc80007810000 */
[----:B------:R-:W-:Y:S01]  /*29c0*/  FMNMX.FTZ R25, R45, R24, !PT ;  /* 0x000000182d197209 */ /* 0x000fe20007810000 */
[----:B------:R-:W3:Y:S01]  /*29d0*/  MUFU.TANH R21, R43 ;  /* 0x0000002b00157308 */ /* 0x000ee20000002400 */
[----:B0-----:R-:W-:-:S04]  /*29e0*/  FSEL R48, R48, -INF , P6 ;  /* 0xff80000030307808 */ /* 0x001fc80003000000 */
[----:B------:R-:W-:-:S03]  /*29f0*/  FMNMX.FTZ R24, R48, R25, !PT ;  /* 0x0000001930187209 */ /* 0x000fc60007810000 */
[----:B------:R-:W0:Y:S01]  /*2a00*/  MUFU.TANH R52, R52 ;  /* 0x0000003400347308 */ /* 0x000e220000002400 */
[----:B--2---:R-:W-:-:S04]  /*2a10*/  FSEL R49, R49, -INF , P5 ;  /* 0xff80000031317808 */ /* 0x004fc80002800000 */
[----:B------:R-:W-:-:S03]  /*2a20*/  FMNMX.FTZ R25, R49, R24, !PT ;  /* 0x0000001831197209 */ /* 0x000fc60007810000 */
[----:B------:R-:W2:Y:S01]  /*2a30*/  MUFU.TANH R46, R46 ;  /* 0x0000002e002e7308 */ /* 0x000ea20000002400 */
[----:B---3--:R-:W-:Y:S02]  /*2a40*/  FSEL R21, R21, -INF , P3 ;  /* 0xff80000015157808 */ /* 0x008fe40001800000 */
[----:B------:R-:W-:-:S05]  /*2a50*/  ISETP.GT.AND P3, PT, R3, 0x39, PT ;  /* 0x000000390300780c */ /* 0x000fca0003f64270 */
[----:B------:R-:W3:Y:S01]  /*2a60*/  MUFU.TANH R53, R53 ;  /* 0x0000003500357308 */ /* 0x000ee20000002400 */
[----:B0-----:R-:W-:-:S04]  /*2a70*/  FSEL R52, R52, -INF , P4 ;  /* 0xff80000034347808 */ /* 0x001fc80002000000 */
[----:B------:R-:W-:-:S03]  /*2a80*/  FMNMX.FTZ R28, R52, R25, !PT ;  /* 0x00000019341c7209 */ /* 0x000fc60007810000 */
[----:B------:R-:W0:Y:S01]  /*2a90*/  MUFU.TANH R47, R47 ;  /* 0x0000002f002f7308 */ /* 0x000e220000002400 */
[----:B--2---:R-:W-:Y:S02]  /*2aa0*/  FSEL R24, R46, -INF , P2 ;  /* 0xff8000002e187808 */ /* 0x004fe40001000000 */
[----:B------:R-:W-:-:S05]  /*2ab0*/  ISETP.GT.AND P2, PT, R3, 0x40, PT ;  /* 0x000000400300780c */ /* 0x000fca0003f44270 */
[----:B------:R-:W2:Y:S01]  /*2ac0*/  MUFU.TANH R56, R56 ;  /* 0x0000003800387308 */ /* 0x000ea20000002400 */
[----:B---3--:R-:W-:-:S04]  /*2ad0*/  FSEL R53, R53, -INF , P3 ;  /* 0xff80000035357808 */ /* 0x008fc80001800000 */
[----:B------:R-:W-:-:S03]  /*2ae0*/  FMNMX.FTZ R29, R53, R28, !PT ;  /* 0x0000001c351d7209 */ /* 0x000fc60007810000 */
[----:B------:R-:W3:Y:S01]  /*2af0*/  MUFU.TANH R26, R50 ;  /* 0x00000032001a7308 */ /* 0x000ee20000002400 */
[----:B0-----:R-:W-:Y:S02]  /*2b00*/  FSEL R25, R47, -INF , P1 ;  /* 0xff8000002f197808 */ /* 0x001fe40000800000 */
[----:B------:R-:W-:-:S05]  /*2b10*/  ISETP.GT.AND P1, PT, R3, 0x41, PT ;  /* 0x000000410300780c */ /* 0x000fca0003f24270 */
        /* <DEDUP_REMOVED lines=31> */
[----:B---3--:R-:W-:-:S07]  /*2d10*/  FSEL R65, R65, -INF , P3 ;  /* 0xff80000041417808 */ /* 0x008fce0001800000 */
[----:B------:R-:W3:Y:S01]  /*2d20*/  MUFU.TANH R69, R69 ;  /* 0x0000004500457308 */ /* 0x000ee20000002400 */
[----:B0-----:R-:W-:Y:S02]  /*2d30*/  FSEL R31, R31, -INF , P1 ;  /* 0xff8000001f1f7808 */ /* 0x001fe40000800000 */
[----:B------:R-:W-:Y:S02]  /*2d40*/  ISETP.GT.AND P1, PT, R3, 0x59, PT ;  /* 0x000000590300780c */ /* 0x000fe40003f24270 */
[----:B------:R-:W-:-:S03]  /*2d50*/  FMNMX.FTZ R3, R65, R46, !PT ;  /* 0x0000002e41037209 */ /* 0x000fc60007810000 */
[----:B------:R-:W0:Y:S01]  /*2d60*/  MUFU.TANH R62, R62 ;  /* 0x0000003e003e7308 */ /* 0x000e220000002400 */
[----:B--2---:R-:W-:-:S04]  /*2d70*/  FSEL R68, R68, -INF , P2 ;  /* 0xff80000044447808 */ /* 0x004fc80001000000 */
[----:B------:R-:W-:-:S03]  /*2d80*/  FMNMX.FTZ R46, R68, R3, !PT ;  /* 0x00000003442e7209 */ /* 0x000fc60007810000 */
[----:B------:R-:W2:Y:S01]  /*2d90*/  MUFU.TANH R63, R63 ;  /* 0x0000003f003f7308 */ /* 0x000ea20000002400 */
[----:B---3--:R-:W-:-:S04]  /*2da0*/  FSEL R69, R69, -INF , P1 ;  /* 0xff80000045457808 */ /* 0x008fc80000800000 */
[----:B------:R-:W-:-:S03]  /*2db0*/  FMNMX.FTZ R46, R69, R46, !PT ;  /* 0x0000002e452e7209 */ /* 0x000fc60007810000 */
[----:B------:R-:W3:Y:S01]  /*2dc0*/  MUFU.TANH R66, R66 ;  /* 0x0000004200427308 */ /* 0x000ee20000002400 */
[----:B0-----:R-:W-:Y:S01]  /*2dd0*/  FSEL R62, R62, -INF , P6 ;  /* 0xff8000003e3e7808 */ /* 0x001fe20003000000 */
[----:B------:R-:W0:Y:S06]  /*2de0*/  SHFL.BFLY PT, R3, R46, 0x2, 0x1f ;  /* 0x0c401f002e037f89 */ /* 0x000e2c00000e0000 */
[----:B------:R-:W4:Y:S01]  /*2df0*/  MUFU.TANH R67, R67 ;  /* 0x0000004300437308 */ /* 0x000f220000002400 */
[----:B--2---:R-:W-:-:S07]  /*2e00*/  FSEL R63, R63, -INF , P5 ;  /* 0xff8000003f3f7808 */ /* 0x004fce0002800000 */
[----:B------:R-:W2:Y:S01]  /*2e10*/  MUFU.TANH R70, R70 ;  /* 0x0000004600467308 */ /* 0x000ea20000002400 */
[----:B---3--:R-:W-:-:S07]  /*2e20*/  FSEL R66, R66, -INF , P4 ;  /* 0xff80000042427808 */ /* 0x008fce0002000000 */
[----:B------:R-:W3:Y:S01]  /*2e30*/  MUFU.TANH R71, R71 ;  /* 0x0000004700477308 */ /* 0x000ee20000002400 */
[----:B----4-:R-:W-:Y:S02]  /*2e40*/  FSEL R67, R67, -INF , P3 ;  /* 0xff80000043437808 */ /* 0x010fe40001800000 */
[----:B0-----:R-:W-:-:S05]  /*2e50*/  FMNMX.FTZ R33, R46, R3, !PT ;  /* 0x000000032e217209 */ /* 0x001fca0007810000 */
[----:B------:R-:W0:Y:S01]  /*2e60*/  SHFL.BFLY PT, R50, R33, 0x1, 0x1f ;  /* 0x0c201f0021327f89 */ /* 0x000e2200000e0000 */
[----:B--2---:R-:W-:Y:S02]  /*2e70*/  FSEL R70, R70, -INF , P2 ;  /* 0xff80000046467808 */ /* 0x004fe40001000000 */
[----:B---3--:R-:W-:Y:S02]  /*2e80*/  FSEL R71, R71, -INF , P1 ;  /* 0xff80000047477808 */ /* 0x008fe40000800000 */
[----:B0-----:R-:W-:Y:S02]  /*2e90*/  FMNMX.FTZ R3, R33, R50, !PT ;  /* 0x0000003221037209 */ /* 0x001fe40007810000 */
[----:B------:R-:W-:Y:S02]  /*2ea0*/  FMNMX.FTZ R33, R5, R6, !PT ;  /* 0x0000000605217209 */ /* 0x000fe40007810000 */
[C---:B------:R-:W-:Y:S01]  /*2eb0*/  FSETP.NEU.FTZ.AND P0, PT, R3.reuse, -INF , PT ;  /* 0xff8000000300780b */ /* 0x040fe20003f1d000 */
[----:B------:R-:W-:Y:S01]  /*2ec0*/  FMUL.FTZ R37, R3, UR10 ;  /* 0x0000000a03257c20 */ /* 0x000fe20008410000 */
[----:B------:R-:W-:-:S04]  /*2ed0*/  FMNMX.FTZ R46, R10, R33, !PT ;  /* 0x000000210a2e7209 */ /* 0x000fc80007810000 */
        /* <DEDUP_REMOVED lines=9> */
[--C-:B------:R-:W-:Y:S01]  /*2f70*/  FFMA.FTZ R154, R34, UR10, -R47.reuse ;  /* 0x0000000a229a7c23 */ /* 0x100fe2000801082f */
[----:B------:R-:W-:Y:S01]  /*2f80*/  MUFU.EX2 R152, R152 ;  /* 0x0000009800987308 */ /* 0x000fe20000000800 */
        /* <DEDUP_REMOVED lines=26> */
[----:B------:R-:W-:-:S03]  /*3130*/  FFMA.FTZ R37, R39, UR10, -R47 ;  /* 0x0000000a27257c23 */ /* 0x000fc6000801082f */
[----:B------:R-:W-:Y:S02]  /*3140*/  FMNMX.FTZ R39, R27, R4, !PT ;  /* 0x000000041b277209 */ /* 0x000fe40007810000 */
[----:B------:R-:W-:Y:S02]  /*3150*/  MUFU.EX2 R156, R156 ;  /* 0x0000009c009c7308 */ /* 0x000fe40000000800 */
[----:B------:R-:W-:-:S04]  /*3160*/  FMNMX.FTZ R4, R28, R39, !PT ;  /* 0x000000271c047209 */ /* 0x000fc80007810000 */
[----:B------:R-:W-:Y:S02]  /*3170*/  FMNMX.FTZ R39, R29, R4, !PT ;  /* 0x000000041d277209 */ /* 0x000fe40007810000 */
[----:B------:R-:W-:Y:S02]  /*3180*/  MUFU.EX2 R37, R37 ;  /* 0x0000002500257308 */ /* 0x000fe40000000800 */
[----:B------:R-:W-:Y:S01]  /*3190*/  FMNMX.FTZ R4, R30, R39, !PT ;  /* 0x000000271e047209 */ /* 0x000fe20007810000 */
[--C-:B------:R-:W-:Y:S01]  /*31a0*/  FFMA.FTZ R39, R42, UR10, -R47.reuse ;  /* 0x0000000a2a277c23 */ /* 0x100fe2000801082f */
[----:B------:R-:W-:Y:S02]  /*31b0*/  FFMA.FTZ R47, R69, UR10, -R47 ;  /* 0x0000000a452f7c23 */ /* 0x000fe4000801082f */
[----:B------:R-:W-:Y:S02]  /*31c0*/  FMNMX.FTZ R43, R31, R4, !PT ;  /* 0x000000041f2b7209 */ /* 0x000fe40007810000 */
[----:B------:R-:W-:Y:S02]  /*31d0*/  MUFU.EX2 R158, R158 ;  /* 0x0000009e009e7308 */ /* 0x000fe40000000800 */
[----:B------:R-:W-:-:S04]  /*31e0*/  FMNMX.FTZ R4, R62, R43, !PT ;  /* 0x0000002b3e047209 */ /* 0x000fc80007810000 */
[----:B------:R-:W-:Y:S02]  /*31f0*/  FMNMX.FTZ R43, R63, R4, !PT ;  /* 0x000000043f2b7209 */ /* 0x000fe40007810000 */
[----:B------:R-:W-:Y:S02]  /*3200*/  MUFU.EX2 R39, R39 ;  /* 0x0000002700277308 */ /* 0x000fe40000000800 */
[----:B------:R-:W-:-:S04]  /*3210*/  FMNMX.FTZ R4, R66, R43, !PT ;  /* 0x0000002b42047209 */ /* 0x000fc80007810000 */
[----:B------:R-:W-:Y:S02]  /*3220*/  FMNMX.FTZ R41, R67, R4, !PT ;  /* 0x0000000443297209 */ /* 0x000fe40007810000 */
[----:B------:R-:W-:Y:S02]  /*3230*/  MUFU.EX2 R43, R32 ;  /* 0x00000020002b7308 */ /* 0x000fe40000000800 */
[----:B------:R-:W-:-:S04]  /*3240*/  FMNMX.FTZ R4, R70, R41, !PT ;  /* 0x0000002946047209 */ /* 0x000fc80007810000 */
[----:B------:R-:W-:Y:S02]  /*3250*/  FMNMX.FTZ R4, R71, R4, !PT ;  /* 0x0000000447047209 */ /* 0x000fe40007810000 */
[----:B------:R-:W-:Y:S03]  /*3260*/  MUFU.EX2 R160, R160 ;  /* 0x000000a000a07308 */ /* 0x000fe60000000800 */
[----:B------:R-:W0:Y:S05]  /*3270*/  SHFL.BFLY PT, R41, R4, 0x2, 0x1f ;  /* 0x0c401f0004297f89 */ /* 0x000e2a00000e0000 */
[----:B------:R-:W-:Y:S08]  /*3280*/  MUFU.EX2 R44, R44 ;  /* 0x0000002c002c7308 */ /* 0x000ff00000000800 */
[----:B------:R-:W2:Y:S08]  /*3290*/  MUFU.EX2 R45, R45 ;  /* 0x0000002d002d7308 */ /* 0x000eb00000000800 */
[----:B------:R-:W-:Y:S01]  /*32a0*/  MUFU.EX2 R48, R48 ;  /* 0x0000003000307308 */ /* 0x000fe20000000800 */
[----:B0-----:R-:W-:-:S05]  /*32b0*/  FMNMX.FTZ R41, R4, R41, !PT ;  /* 0x0000002904297209 */ /* 0x001fca0007810000 */
[----:B------:R-:W0:Y:S02]  /*32c0*/  SHFL.BFLY PT, R4, R41, 0x1, 0x1f ;  /* 0x0c201f0029047f89 */ /* 0x000e2400000e0000 */
[----:B------:R-:W3:Y:S01]  /*32d0*/  MUFU.EX2 R49, R49 ;  /* 0x0000003100317308 */ /* 0x000ee20000000800 */
[----:B--2---:R-:W-:-:S07]  /*32e0*/  F2FP.BF16.F32.PACK_AB R162, R45, R44 ;  /* 0x0000002c2da2723e */ /* 0x004fce00000010ff */
[----:B------:R-:W-:Y:S08]  /*32f0*/  MUFU.EX2 R52, R52 ;  /* 0x0000003400347308 */ /* 0x000ff00000000800 */
[----:B------:R-:W2:Y:S01]  /*3300*/  MUFU.EX2 R53, R53 ;  /* 0x0000003500357308 */ /* 0x000ea20000000800 */
[----:B---3--:R-:W-:Y:S02]  /*3310*/  F2FP.BF16.F32.PACK_AB R164, R49, R48 ;  /* 0x0000003031a4723e */ /* 0x008fe400000010ff */
[----:B0-----:R-:W-:-:S05]  /*3320*/  FMNMX.FTZ R4, R41, R4, !PT ;  /* 0x0000000429047209 */ /* 0x001fca0007810000 */
[----:B------:R-:W-:Y:S01]  /*3330*/  MUFU.EX2 R56, R56 ;  /* 0x0000003800387308 */ /* 0x000fe20000000800 */
[C---:B------:R-:W-:Y:S01]  /*3340*/  FSETP.NEU.FTZ.AND P1, PT, R4.reuse, -INF , PT ;  /* 0xff8000000400780b */ /* 0x040fe20003f3d000 */
[----:B------:R-:W-:-:S06]  /*3350*/  FMUL.FTZ R32, R4, UR10 ;  /* 0x0000000a04207c20 */ /* 0x000fcc0008410000 */
[----:B------:R-:W-:Y:S01]  /*3360*/  MUFU.EX2 R57, R57 ;  /* 0x0000003900397308 */ /* 0x000fe20000000800 */
[----:B------:R-:W-:Y:S02]  /*3370*/  FSEL R32, R32, RZ, P1 ;  /* 0x000000ff20207208 */ /* 0x000fe40000800000 */
[----:B--2---:R-:W-:-:S03]  /*3380*/  F2FP.BF16.F32.PACK_AB R166, R53, R52 ;  /* 0x0000003435a6723e */ /* 0x004fc600000010ff */
[--C-:B------:R-:W-:Y:S01]  /*3390*/  FFMA.FTZ R6, R6, UR10, -R32.reuse ;  /* 0x0000000a06067c23 */ /* 0x100fe20008010820 */
[--C-:B------:R-:W-:Y:S01]  /*33a0*/  FFMA.FTZ R5, R5, UR10, -R32.reuse ;  /* 0x0000000a05057c23 */ /* 0x100fe20008010820 */
[--C-:B------:R-:W-:Y:S01]  /*33b0*/  FFMA.FTZ R10, R10, UR10, -R32.reuse ;  /* 0x0000000a0a0a7c23 */ /* 0x100fe20008010820 */
[--C-:B------:R-:W-:Y:S01]  /*33c0*/  FFMA.FTZ R11, R11, UR10, -R32.reuse ;  /* 0x0000000a0b0b7c23 */ /* 0x100fe20008010820 */
[--C-:B------:R-:W-:Y:S01]  /*33d0*/  FFMA.FTZ R12, R12, UR10, -R32.reuse ;  /* 0x0000000a0c0c7c23 */ /* 0x100fe20008010820 */
[----:B------:R0:W-:Y:S01]  /*33e0*/  MUFU.EX2 R153, R5 ;  /* 0x0000000500997308 */ /* 0x0001e20000000800 */
        /* <DEDUP_REMOVED lines=8> */
[----:B0-----:R-:W-:Y:S01]  /*3470*/  FADD.FTZ R5, R152, R33 ;  /* 0x0000002198057221 */ /* 0x001fe20000010000 */
[--C-:B------:R-:W-:Y:S01]  /*3480*/  FFMA.FTZ R26, R26, UR10, -R32.reuse ;  /* 0x0000000a1a1a7c23 */ /* 0x100fe20008010820 */
[--C-:B------:R-:W-:Y:S01]  /*3490*/  FFMA.FTZ R27, R27, UR10, -R32.reuse ;  /* 0x0000000a1b1b7c23 */ /* 0x100fe20008010820 */
[--C-:B------:R-:W-:Y:S01]  /*34a0*/  FFMA.FTZ R28, R28, UR10, -R32.reuse ;  /* 0x0000000a1c1c7c23 */ /* 0x100fe20008010820 */
[----:B------:R-:W-:Y:S01]  /*34b0*/  FADD.FTZ R34, R154, R5 ;  /* 0x000000059a227221 */ /* 0x000fe20000010000 */
[--C-:B------:R-:W-:Y:S01]  /*34c0*/  FFMA.FTZ R29, R29, UR10, -R32.reuse ;  /* 0x0000000a1d1d7c23 */ /* 0x100fe20008010820 */
[----:B------:R-:W-:Y:S01]  /*34d0*/  FFMA.FTZ R30, R30, UR10, -R32 ;  /* 0x0000000a1e1e7c23 */ /* 0x000fe20008010820 */
[----:B------:R-:W0:Y:S01]  /*34e0*/  MUFU.EX2 R10, R10 ;  /* 0x0000000a000a7308 */ /* 0x000e220000000800 */
[----:B------:R-:W-:Y:S01]  /*34f0*/  FADD.FTZ R5, R35, R34 ;  /* 0x0000002223057221 */ /* 0x000fe20000010000 */
[--C-:B------:R-:W-:Y:S01]  /*3500*/  FFMA.FTZ R31, R31, UR10, -R32.reuse ;  /* 0x0000000a1f1f7c23 */ /* 0x100fe20008010820 */
[----:B------:R-:W-:Y:S01]  /*3510*/  F2FP.BF16.F32.PACK_AB R152, R33, R152 ;  /* 0x000000982198723e */ /* 0x000fe200000010ff */
[--C-:B------:R-:W-:Y:S01]  /*3520*/  FFMA.FTZ R62, R62, UR10, -R32.reuse ;  /* 0x0000000a3e3e7c23 */ /* 0x100fe20008010820 */
[----:B------:R-:W-:Y:S01]  /*3530*/  FADD.FTZ R34, R156, R5 ;  /* 0x000000059c227221 */ /* 0x000fe20000010000 */
[--C-:B------:R-:W-:Y:S01]  /*3540*/  FFMA.FTZ R63, R63, UR10, -R32.reuse ;  /* 0x0000000a3f3f7c23 */ /* 0x100fe20008010820 */
[----:B------:R-:W-:Y:S01]  /*3550*/  FFMA.FTZ R66, R66, UR10, -R32 ;  /* 0x0000000a42427c23 */ /* 0x000fe20008010820 */
[----:B------:R-:W3:Y:S01]  /*3560*/  MUFU.EX2 R11, R11 ;  /* 0x0000000b000b7308 */ /* 0x000ee20000000800 */
[----:B--2---:R-:W-:Y:S01]  /*3570*/  FADD.FTZ R5, R153, R6 ;  /* 0x0000000699057221 */ /* 0x004fe20000010000 */
[----:B------:R-:W-:Y:S01]  /*3580*/  FADD.FTZ R41, R37, R34 ;  /* 0x0000002225297221 */ /* 0x000fe20000010000 */
[--C-:B------:R-:W-:Y:S01]  /*3590*/  FFMA.FTZ R67, R67, UR10, -R32.reuse ;  /* 0x0000000a43437c23 */ /* 0x100fe20008010820 */
[--C-:B------:R-:W-:Y:S01]  /*35a0*/  FFMA.FTZ R70, R70, UR10, -R32.reuse ;  /* 0x0000000a46467c23 */ /* 0x100fe20008010820 */
[----:B------:R-:W-:Y:S01]  /*35b0*/  FFMA.FTZ R32, R71, UR10, -R32 ;  /* 0x0000000a47207c23 */ /* 0x000fe20008010820 */
[----:B------:R-:W-:Y:S01]  /*35c0*/  FADD.FTZ R36, R158, R41 ;  /* 0x000000299e247221 */ /* 0x000fe20000010000 */
[----:B------:R-:W-:Y:S01]  /*35d0*/  F2FP.BF16.F32.PACK_AB R153, R6, R153 ;  /* 0x000000990699723e */ /* 0x000fe200000010ff */
[----:B------:R-:W2:Y:S01]  /*35e0*/  MUFU.EX2 R12, R12 ;  /* 0x0000000c000c7308 */ /* 0x000ea20000000800 */
[----:B0-----:R-:W-:Y:S01]  /*35f0*/  FADD.FTZ R34, R10, R5 ;  /* 0x000000050a227221 */ /* 0x001fe20000010000 */
[----:B------:R-:W-:Y:S01]  /*3600*/  FADD.FTZ R41, R39, R36 ;  /* 0x0000002427297221 */ /* 0x000fe20000010000 */
[----:B------:R-:W-:-:S02]  /*3610*/  F2FP.BF16.F32.PACK_AB R154, R35, R154 ;  /* 0x0000009a239a723e */ /* 0x000fc400000010ff */
[----:B------:R-:W-:Y:S01]  /*3620*/  F2FP.BF16.F32.PACK_AB R156, R37, R156 ;  /* 0x0000009c259c723e */ /* 0x000fe200000010ff */
[----:B------:R-:W-:Y:S01]  /*3630*/  FADD.FTZ R36, R160, R41 ;  /* 0x00000029a0247221 */ /* 0x000fe20000010000 */
[----:B------:R-:W-:Y:S01]  /*3640*/  F2FP.BF16.F32.PACK_AB R158, R39, R158 ;  /* 0x0000009e279e723e */ /* 0x000fe200000010ff */
[----:B------:R-:W0:Y:S01]  /*3650*/  MUFU.EX2 R13, R13 ;  /* 0x0000000d000d7308 */ /* 0x000e220000000800 */
[----:B---3--:R-:W-:Y:S01]  /*3660*/  FADD.FTZ R5, R11, R34 ;  /* 0x000000220b057221 */ /* 0x008fe20000010000 */
[----:B------:R-:W-:Y:S01]  /*3670*/  FADD.FTZ R41, R43, R36 ;  /* 0x000000242b297221 */ /* 0x000fe20000010000 */
[----:B------:R-:W-:Y:S02]  /*3680*/  F2FP.BF16.F32.PACK_AB R155, R11, R10 ;  /* 0x0000000a0b9b723e */ /* 0x000fe400000010ff */
[----:B------:R-:W-:Y:S01]  /*3690*/  F2FP.BF16.F32.PACK_AB R160, R43, R160 ;  /* 0x000000a02ba0723e */ /* 0x000fe200000010ff */
[----:B------:R-:W-:Y:S01]  /*36a0*/  FADD.FTZ R36, R44, R41 ;  /* 0x000000292c247221 */ /* 0x000fe20000010000 */
[----:B------:R-:W-:Y:S01]  /*36b0*/  F2FP.BF16.F32.PACK_AB R168, R57, R56 ;  /* 0x0000003839a8723e */ /* 0x000fe200000010ff */
[----:B------:R-:W3:Y:S01]  /*36c0*/  MUFU.EX2 R14, R14 ;  /* 0x0000000e000e7308 */ /* 0x000ee20000000800 */
[----:B--2---:R-:W-:Y:S01]  /*36d0*/  FADD.FTZ R34, R12, R5 ;  /* 0x000000050c227221 */ /* 0x004fe20000010000 */
[----:B------:R-:W-:-:S04]  /*36e0*/  FADD.FTZ R41, R45, R36 ;  /* 0x000000242d297221 */ /* 0x000fc80000010000 */
[----:B------:R-:W-:Y:S02]  /*36f0*/  FADD.FTZ R36, R48, R41 ;  /* 0x0000002930247221 */ /* 0x000fe40000010000 */
[----:B------:R-:W2:Y:S01]  /*3700*/  MUFU.EX2 R15, R15 ;  /* 0x0000000f000f7308 */ /* 0x000ea20000000800 */
[----:B0-----:R-:W-:Y:S01]  /*3710*/  FADD.FTZ R5, R13, R34 ;  /* 0x000000220d057221 */ /* 0x001fe20000010000 */
[----:B------:R-:W-:Y:S01]  /*3720*/  FADD.FTZ R41, R49, R36 ;  /* 0x0000002431297221 */ /* 0x000fe20000010000 */
[----:B------:R-:W-:-:S03]  /*3730*/  F2FP.BF16.F32.PACK_AB R157, R13, R12 ;  /* 0x0000000c0d9d723e */ /* 0x000fc600000010ff */
[----:B------:R-:W-:Y:S02]  /*3740*/  FADD.FTZ R36, R52, R41 ;  /* 0x0000002934247221 */ /* 0x000fe40000010000 */
[----:B------:R-:W0:Y:S01]  /*3750*/  MUFU.EX2 R20, R20 ;  /* 0x0000001400147308 */ /* 0x000e220000000800 */
[----:B---3--:R-:W-:Y:S01]  /*3760*/  FADD.FTZ R34, R14, R5 ;  /* 0x000000050e227221 */ /* 0x008fe20000010000 */
[----:B------:R-:W-:-:S04]  /*3770*/  FADD.FTZ R33, R53, R36 ;  /* 0x0000002435217221 */ /* 0x000fc80000010000 */
[----:B------:R-:W-:Y:S02]  /*3780*/  FADD.FTZ R36, R56, R33 ;  /* 0x0000002138247221 */ /* 0x000fe40000010000 */
[----:B------:R-:W3:Y:S01]  /*3790*/  MUFU.EX2 R21, R21 ;  /* 0x0000001500157308 */ /* 0x000ee20000000800 */
[----:B--2---:R-:W-:Y:S01]  /*37a0*/  FADD.FTZ R5, R15, R34 ;  /* 0x000000220f057221 */ /* 0x004fe20000010000 */
[----:B------:R-:W-:Y:S01]  /*37b0*/  FADD.FTZ R33, R57, R36 ;  /* 0x0000002439217221 */ /* 0x000fe20000010000 */
[----:B------:R-:W-:-:S05]  /*37c0*/  F2FP.BF16.F32.PACK_AB R159, R15, R14 ;  /* 0x0000000e0f9f723e */ /* 0x000fca00000010ff */
[----:B------:R-:W2:Y:S01]  /*37d0*/  MUFU.EX2 R24, R24 ;  /* 0x0000001800187308 */ /* 0x000ea20000000800 */
[----:B0-----:R-:W-:-:S07]  /*37e0*/  FADD.FTZ R34, R20, R5 ;  /* 0x0000000514227221 */ /* 0x001fce0000010000 */
[----:B------:R-:W0:Y:S01]  /*37f0*/  MUFU.EX2 R25, R25 ;  /* 0x0000001900197308 */ /* 0x000e220000000800 */
[C---:B---3--:R-:W-:Y:S01]  /*3800*/  FADD.FTZ R5, R21.reuse, R34 ;  /* 0x0000002215057221 */ /* 0x048fe20000010000 */
[----:B------:R-:W-:-:S06]  /*3810*/  F2FP.BF16.F32.PACK_AB R161, R21, R20 ;  /* 0x0000001415a1723e */ /* 0x000fcc00000010ff */
[----:B------:R-:W3:Y:S01]  /*3820*/  MUFU.EX2 R26, R26 ;  /* 0x0000001a001a7308 */ /* 0x000ee20000000800 */
[----:B--2---:R-:W-:-:S07]  /*3830*/  FADD.FTZ R34, R24, R5 ;  /* 0x0000000518227221 */ /* 0x004fce0000010000 */
[----:B------:R-:W2:Y:S01]  /*3840*/  MUFU.EX2 R27, R27 ;  /* 0x0000001b001b7308 */ /* 0x000ea20000000800 */
[C---:B0-----:R-:W-:Y:S01]  /*3850*/  FADD.FTZ R5, R25.reuse, R34 ;  /* 0x0000002219057221 */ /* 0x041fe20000010000 */
[----:B------:R-:W-:-:S06]  /*3860*/  F2FP.BF16.F32.PACK_AB R163, R25, R24 ;  /* 0x0000001819a3723e */ /* 0x000fcc00000010ff */
[----:B------:R-:W0:Y:S01]  /*3870*/  MUFU.EX2 R28, R28 ;  /* 0x0000001c001c7308 */ /* 0x000e220000000800 */
[----:B---3--:R-:W-:-:S07]  /*3880*/  FADD.FTZ R34, R26, R5 ;  /* 0x000000051a227221 */ /* 0x008fce0000010000 */
[----:B------:R-:W3:Y:S01]  /*3890*/  MUFU.EX2 R60, R60 ;  /* 0x0000003c003c7308 */ /* 0x000ee20000000800 */
[C---:B--2---:R-:W-:Y:S01]  /*38a0*/  FADD.FTZ R5, R27.reuse, R34 ;  /* 0x000000221b057221 */ /* 0x044fe20000010000 */
[----:B------:R-:W-:-:S06]  /*38b0*/  F2FP.BF16.F32.PACK_AB R165, R27, R26 ;  /* 0x0000001a1ba5723e */ /* 0x000fcc00000010ff */
[----:B------:R-:W2:Y:S01]  /*38c0*/  MUFU.EX2 R29, R29 ;  /* 0x0000001d001d7308 */ /* 0x000ea20000000800 */
[----:B0-----:R-:W-:-:S07]  /*38d0*/  FADD.FTZ R34, R28, R5 ;  /* 0x000000051c227221 */ /* 0x001fce0000010000 */
[----:B------:R-:W0:Y:S01]  /*38e0*/  MUFU.EX2 R61, R61 ;  /* 0x0000003d003d7308 */ /* 0x000e220000000800 */
[----:B---3--:R-:W-:-:S07]  /*38f0*/  FADD.FTZ R36, R60, R33 ;  /* 0x000000213c247221 */ /* 0x008fce0000010000 */
[----:B------:R-:W3:Y:S01]  /*3900*/  MUFU.EX2 R30, R30 ;  /* 0x0000001e001e7308 */ /* 0x000ee20000000800 */
[C---:B--2---:R-:W-:Y:S01]  /*3910*/  FADD.FTZ R5, R29.reuse, R34 ;  /* 0x000000221d057221 */ /* 0x044fe20000010000 */
[----:B------:R-:W-:-:S06]  /*3920*/  F2FP.BF16.F32.PACK_AB R167, R29, R28 ;  /* 0x0000001c1da7723e */ /* 0x000fcc00000010ff */
[----:B------:R-:W2:Y:S01]  /*3930*/  MUFU.EX2 R64, R64 ;  /* 0x0000004000407308 */ /* 0x000ea20000000800 */
[C---:B0-----:R-:W-:Y:S01]  /*3940*/  FADD.FTZ R33, R61.reuse, R36 ;  /* 0x000000243d217221 */ /* 0x041fe20000010000 */
[----:B------:R-:W-:-:S06]  /*3950*/  F2FP.BF16.F32.PACK_AB R170, R61, R60 ;  /* 0x0000003c3daa723e */ /* 0x000fcc00000010ff */
[----:B------:R-:W0:Y:S01]  /*3960*/  MUFU.EX2 R31, R31 ;  /* 0x0000001f001f7308 */ /* 0x000e220000000800 */
[----:B---3--:R-:W-:-:S07]  /*3970*/  FADD.FTZ R34, R30, R5 ;  /* 0x000000051e227221 */ /* 0x008fce0000010000 */
[----:B------:R-:W3:Y:S01]  /*3980*/  MUFU.EX2 R65, R65 ;  /* 0x0000004100417308 */ /* 0x000ee20000000800 */
[----:B--2---:R-:W-:-:S07]  /*3990*/  FADD.FTZ R36, R64, R33 ;  /* 0x0000002140247221 */ /* 0x004fce0000010000 */
[----:B------:R-:W2:Y:S01]  /*39a0*/  MUFU.EX2 R62, R62 ;  /* 0x0000003e003e7308 */ /* 0x000ea20000000800 */
[C---:B0-----:R-:W-:Y:S01]  /*39b0*/  FADD.FTZ R5, R31.reuse, R34 ;  /* 0x000000221f057221 */ /* 0x041fe20000010000 */
[----:B------:R-:W-:-:S06]  /*39c0*/  F2FP.BF16.F32.PACK_AB R169, R31, R30 ;  /* 0x0000001e1fa9723e */ /* 0x000fcc00000010ff */
[----:B------:R-:W0:Y:S01]  /*39d0*/  MUFU.EX2 R68, R68 ;  /* 0x0000004400447308 */ /* 0x000e220000000800 */
[C---:B---3--:R-:W-:Y:S01]  /*39e0*/  FADD.FTZ R33, R65.reuse, R36 ;  /* 0x0000002441217221 */ /* 0x048fe20000010000 */
[----:B------:R-:W-:-:S06]  /*39f0*/  F2FP.BF16.F32.PACK_AB R172, R65, R64 ;  /* 0x0000004041ac723e */ /* 0x000fcc00000010ff */
[----:B------:R-:W3:Y:S01]  /*3a00*/  MUFU.EX2 R63, R63 ;  /* 0x0000003f003f7308 */ /* 0x000ee20000000800 */
[----:B--2---:R-:W-:-:S07]  /*3a10*/  FADD.FTZ R34, R62, R5 ;  /* 0x000000053e227221 */ /* 0x004fce0000010000 */
        /* <DEDUP_REMOVED lines=11> */
[----:B---3--:R-:W-:-:S04]  /*3ad0*/  FADD.FTZ R6, R70, R11 ;  /* 0x0000000b46067221 */ /* 0x008fc80000010000 */
[C---:B--2---:R-:W-:Y:S01]  /*3ae0*/  FADD.FTZ R6, R175.reuse, R6 ;  /* 0x00000006af067221 */ /* 0x044fe20000010000 */
[----:B------:R-:W-:Y:S01]  /*3af0*/  F2FP.BF16.F32.PACK_AB R175, R175, R70 ;  /* 0x00000046afaf723e */ /* 0x000fe200000010ff */
[C---:B0-----:R-:W-:Y:S01]  /*3b00*/  FADD.FTZ R5, R47.reuse, R36 ;  /* 0x000000242f057221 */ /* 0x041fe20000010000 */
[----:B------:R-:W-:Y:S01]  /*3b10*/  F2FP.BF16.F32.PACK_AB R174, R47, R68 ;  /* 0x000000442fae723e */ /* 0x000fe200000010ff */
[----:B------:R-:W-:Y:S06]  /*3b20*/  @!P0 BRA `(.L_x_393) ;  /* 0x0000000000048947 */ /* 0x000fec0003800000 */
[----:B------:R-:W-:Y:S01]  /*3b30*/  BPT.TRAP 0x1 ;  /* 0x000000040000795c */ /* 0x000fe20000300000 */
.L_x_393:
[----:B------:R0:W2:Y:S01]  /*3b40*/  SYNCS.PHASECHK.TRANS64.TRYWAIT P1, [UR22+0x22850], R9 ;  /* 0x02285009ff0075a7 */ /* 0x0000a20008020156 */
[----:B------:R-:W-:Y:S05]  /*3b50*/  @!P0 BRA `(.L_x_394) ;  /* 0x0000000000048947 */ /* 0x000fea0003800000 */
[----:B------:R-:W-:Y:S01]  /*3b60*/  BPT.TRAP 0x1 ;  /* 0x000000040000795c */ /* 0x000fe20000300000 */
.L_x_394:
[----:B--2---:R-:W-:Y:S05]  /*3b70*/  @P1 BRA `(.L_x_395) ;  /* 0x0000000000081947 */ /* 0x004fea0003800000 */
[----:B------:R-:W2:Y:S02]  /*3b80*/  SYNCS.PHASECHK.TRANS64.TRYWAIT P1, [UR22+0x22850], R9 ;  /* 0x02285009ff0075a7 */ /* 0x000ea40008020156 */
[----:B--2---:R-:W-:Y:S05]  /*3b90*/  @!P1 BRA `(.L_x_396) ;  /* 0x000000d0009c9947 */ /* 0x004fea0003800000 */
.L_x_395:
[----:B------:R-:W-:Y:S01]  /*3ba0*/  R2UR UR6, R7 ;  /* 0x00000000070672ca */ /* 0x000fe200000e0000 */
[----:B------:R3:W-:Y:S06]  /*3bb0*/  BAR.SYNC.DEFER_BLOCKING R8, 0x100 ;  /* 0x000400080000751d */ /* 0x0007ec0000010000 */
[----:B------:R-:W-:-:S06]  /*3bc0*/  UMOV UR7, 0x40000040 ;  /* 0x4000004000077882 */ /* 0x000fcc0000000000 */
[----:B------:R-:W-:-:S04]  /*3bd0*/  UIADD3 UR6, UR6, 0x400, URZ ;  /* 0x0000040006067890 */ /* 0x000fc8000fffe03f */
[----:B------:R-:W-:-:S04]  /*3be0*/  USHF.R.U32.HI UR6, URZ, 0x4, UR6 ;  /* 0x000000043f067899 */ /* 0x000fc80008011606 */
[----:B------:R-:W-:-:S04]  /*3bf0*/  ULOP3.LUT UR6, UR6, 0x3fff, URZ, 0xc0, !UPT ;  /* 0x00003fff06067892 */ /* 0x000fc8000f8ec03f */
[----:B------:R-:W-:Y:S01]  /*3c00*/  ULOP3.LUT UR21, UR6, 0x3000000, URZ, 0xfc, !UPT ;  /* 0x0300000006157892 */ /* 0x000fe2000f8efc3f */
[----:B------:R-:W-:-:S03]  /*3c10*/  WARPGROUP.ARRIVE ;  /* 0x00000000000079c5 */ /* 0x000fc60000000000 */
[----:B------:R-:W-:-:S07]  /*3c20*/  UIMAD UR11, UR37, 0xc00, UR21 ;  /* 0x00000c00250b78a4 */ /* 0x000fce000f8e0215 */
[----:B------:R-:W-:Y:S02]  /*3c30*/  UMOV UR6, UR11 ;  /* 0x0000000b00067c82 */ /* 0x000fe40008000000 */
[----:B------:R-:W-:Y:S01]  /*3c40*/  HGMMA.64x256x16.F32.BF16 R24, R152, gdesc[UR4].tnspB, RZ, !UPT, gsb0 ;  /* 0x43e0000498187df0 */ /* 0x000fe2000c0018ff */
        /* <DEDUP_REMOVED lines=31> */
[----:B---3--:R-:W-:Y:S05]  /*3e40*/  @!P0 BRA `(.L_x_397) ;  /* 0x0000000000048947 */ /* 0x008fea0003800000 */
[----:B------:R-:W-:Y:S01]  /*3e50*/  BPT.TRAP 0x1 ;  /* 0x000000040000795c */ /* 0x000fe20000300000 */
.L_x_397:
[----:B------:R-:W3:Y:S01]  /*3e60*/  S2UR UR6, SR_CgaCtaId ;  /* 0x00000000000679c3 */ /* 0x000ee20000008800 */
[----:B------:R-:W-:-:S04]  /*3e70*/  UIADD3 UR22, UR22, 0x22860, URZ ;  /* 0x0002286016167890 */ /* 0x000fc8000fffe03f */
[----:B---3--:R-:W-:-:S09]  /*3e80*/  UPRMT UR22, UR6, 0x654, UR22 ;  /* 0x0000065406167896 */ /* 0x008fd20008000016 */
[----:B------:R-:W-:Y:S01]  /*3e90*/  SYNCS.ARRIVE.TRANS64.RED.A1T0 RZ, [UR22], RZ ;  /* 0x000000ffffff79a7 */ /* 0x000fe20008100416 */
[----:B------:R-:W-:-:S04]  /*3ea0*/  UIADD3 UR22, UR48, -0x2, URZ ;  /* 0xfffffffe30167890 */ /* 0x000fc8000fffe03f */
[----:B------:R-:W-:-:S06]  /*3eb0*/  UISETP.GE.AND UP0, UPT, UR22, UR45, UPT ;  /* 0x0000002d1600728c */ /* 0x000fcc000bf06270 */
[----:B------:R-:W-:-:S13]  /*3ec0*/  PLOP3.LUT P1, PT, PT, PT, UP0, 0x80, 0x0 ;  /* 0x000000000000781c */ /* 0x000fda0003f2f008 */
[----:B------:R-:W-:Y:S05]  /*3ed0*/  @!P1 BRA `(.L_x_398) ;  /* 0x0000002000e49947 */ /* 0x000fea0003800000 */
[----:B------:R-:W-:Y:S01]  /*3ee0*/  IMAD.MOV.U32 R8, RZ, RZ, R4 ;  /* 0x000000ffff087224 */ /* 0x000fe200078e0004 */
[----:B------:R-:W-:Y:S01]  /*3ef0*/  ULDC UR26, c[0x0][0x9d8] ;  /* 0x00027600001a7ab9 */ /* 0x000fe20000000800 */
[----:B0-2---:R-:W-:Y:S01]  /*3f00*/  IMAD.MOV.U32 R9, RZ, RZ, R3 ;  /* 0x000000ffff097224 */ /* 0x005fe200078e0003 */
[----:B------:R-:W-:-:S06]  /*3f10*/  ULDC UR23, c[0x0][0x988] ;  /* 0x0002620000177ab9 */ /* 0x000fcc0000000800 */
.L_x_409:
[----:B------:R-:W-:Y:S01]  /*3f20*/  UIADD3 UR37, UR37, 0x1, URZ ;  /* 0x0000000125257890 */ /* 0x000fe2000fffe03f */
[----:B------:R-:W-:Y:S01]  /*3f30*/  UMOV UR6, UR22 ;  /* 0x0000001600067c82 */ /* 0x000fe20008000000 */
[----:B------:R-:W-:Y:S02]  /*3f40*/  UIADD3 UR22, UR22, -0x1, URZ ;  /* 0xffffffff16167890 */ /* 0x000fe4000fffe03f */
[----:B------:R-:W-:-:S04]  /*3f50*/  UISETP.NE.AND UP0, UPT, UR37, 0x2, UPT ;  /* 0x000000022500788c */ /* 0x000fc8000bf05270 */
[----:B------:R-:W-:Y:S02]  /*3f60*/  USEL UR7, URZ, 0x1, UP0 ;  /* 0x000000013f077887 */ /* 0x000fe40008000000 */
[----:B------:R-:W-:Y:S02]  /*3f70*/  USEL UR37, UR37, URZ, UP0 ;  /* 0x0000003f25257287 */ /* 0x000fe40008000000 */
[----:B------:R-:W-:Y:S02]  /*3f80*/  ULOP3.LUT UR36, UR36, UR7, URZ, 0x3c, !UPT ;  /* 0x0000000724247292 */ /* 0x000fe4000f8e3c3f */
[----:B------:R-:W-:Y:S01]  /*3f90*/  UISETP.GT.AND UP0, UPT, UR6, UR45, UPT ;  /* 0x0000002d0600728c */ /* 0x000fe2000bf04270 */
[----:B------:R-:W-:Y:S10]  /*3fa0*/  @!P0 BRA `(.L_x_399) ;  /* 0x0000000000048947 */ /* 0x000ff40003800000 */
[----:B------:R-:W-:Y:S01]  /*3fb0*/  BPT.TRAP 0x1 ;  /* 0x000000040000795c */ /* 0x000fe20000300000 */
.L_x_399:
[----:B------:R-:W0:Y:S01]  /*3fc0*/  S2UR UR24, SR_CgaCtaId ;  /* 0x00000000001879c3 */ /* 0x000e220000008800 */
[----:B------:R-:W-:Y:S01]  /*3fd0*/  UMOV UR6, 0x400 ;  /* 0x0000040000067882 */ /* 0x000fe20000000000 */
[----:B------:R-:W-:-:S05]  /*3fe0*/  IMAD.U32 R7, RZ, RZ, UR36 ;  /* 0x00000024ff077e24 */ /* 0x000fca000f8e00ff */
[----:B------:R-:W-:Y:S01]  /*3ff0*/  SHF.L.U32 R7, R7, 0x1f, RZ ;  /* 0x0000001f07077819 */ /* 0x000fe200000006ff */
[----:B0-----:R-:W-:-:S04]  /*4000*/  ULEA UR6, UR24, UR6, 0x18 ;  /* 0x0000000618067291 */ /* 0x001fc8000f8ec03f */
[----:B------:R-:W-:-:S09]  /*4010*/  ULEA UR25, UR37, UR6, 0x3 ;  /* 0x0000000625197291 */ /* 0x000fd2000f8e183f */
[----:B------:R0:W2:Y:S01]  /*4020*/  SYNCS.PHASECHK.TRANS64.TRYWAIT P1, [UR25+0x22830], R7 ;  /* 0x02283007ff0075a7 */ /* 0x0000a20008020159 */
[----:B------:R-:W-:Y:S05]  /*4030*/  @!P0 BRA `(.L_x_400) ;  /* 0x0000000000048947 */ /* 0x000fea0003800000 */
[----:B------:R-:W-:Y:S01]  /*4040*/  BPT.TRAP 0x1 ;  /* 0x000000040000795c */ /* 0x000fe20000300000 */
.L_x_400:
[----:B--2---:R-:W-:Y:S05]  /*4050*/  @P1 BRA `(.L_x_401) ;  /* 0x0000000000081947 */ /* 0x004fea0003800000 */
[----:B------:R-:W2:Y:S02]  /*4060*/  SYNCS.PHASECHK.TRANS64.TRYWAIT P1, [UR25+0x22830], R7 ;  /* 0x02283007ff0075a7 */ /* 0x000ea40008020159 */
[----:B--2---:R-:W-:Y:S05]  /*4070*/  @!P1 BRA `(.L_x_402) ;  /* 0x000000cc007c9947 */ /* 0x004fea0003800000 */
.L_x_401:
[----:B------:R-:W-:Y:S01]  /*4080*/  UIMAD UR18, UR37, 0x300, UR20 ;  /* 0x00000300251278a4 */ /* 0x000fe2000f8e0214 */
[----:B------:R-:W-:Y:S01]  /*4090*/  WARPGROUP.ARRIVE ;  /* 0x00000000000079c5 */ /* 0x000fe20000000000 */
[----:B------:R-:W-:Y:S01]  /*40a0*/  UMOV UR19, 0x40000040 ;  /* 0x4000004000137882 */ /* 0x000fe20000000000 */
[----:B------:R-:W-:Y:S01]  /*40b0*/  UMOV UR7, 0x40000040 ;  /* 0x4000004000077882 */ /* 0x000fe20000000000 */
[----:B------:R-:W-:-:S03]  /*40c0*/  UIADD3 UR6, UR18, 0x2, URZ ;  /* 0x0000000212067890 */ /* 0x000fc6000fffe03f */
[----:B-1----:R-:W1:Y:S01]  /*40d0*/  S2R R0, SR_TID.X ;  /* 0x0000000000007919 */ /* 0x002e620000002100 */
[----:B------:R-:W-:Y:S01]  /*40e0*/  UIADD3 UR10, UR18, 0x4, URZ ;  /* 0x00000004120a7890 */ /* 0x000fe2000fffe03f */
[----:B------:R-:W-:Y:S01]  /*40f0*/  UMOV UR11, 0x40000040 ;  /* 0x40000040000b7882 */ /* 0x000fe20000000000 */
[----:B------:R-:W-:Y:S01]  /*4100*/  HGMMA.64x96x16.F32.BF16 R152, gdesc[UR16], RZ, !UPT, gsb0 ;  /* 0x01600000109879f0 */ /* 0x000fe2000c0018ff */
[----:B------:R-:W-:Y:S01]  /*4110*/  UIADD3 UR14, UR18, 0x6, URZ ;  /* 0x00000006120e7890 */ /* 0x000fe2000fffe03f */
[----:B------:R-:W-:Y:S01]  /*4120*/  UMOV UR15, 0x40000040 ;  /* 0x40000040000f7882 */ /* 0x000fe20000000000 */
        /* <DEDUP_REMOVED lines=15> */
.L_x_403:
        /* <DEDUP_REMOVED lines=26> */
[----:B------:R-:W-:Y:S01]  /*43c0*/  FMUL.FTZ R180, R196, UR26 ;  /* 0x0000001ac4b47c20 */ /* 0x000fe20008410000 */
[----:B------:R-:W-:Y:S01]  /*43d0*/  FMUL.FTZ R181, R197, UR26 ;  /* 0x0000001ac5b57c20 */ /* 0x000fe20008410000 */
[----:B------:R-:W-:Y:S01]  /*43e0*/  FMUL.FTZ R176, R154, UR26 ;  /* 0x0000001a9ab07c20 */ /* 0x000fe20008410000 */
[----:B------:R-:W-:Y:S01]  /*43f0*/  UMOV UR10, UR23 ;  /* 0x00000017000a7c82 */ /* 0x000fe20008000000 */
[----:B------:R-:W2:Y:S01]  /*4400*/  MUFU.TANH R12, R12 ;  /* 0x0000000c000c7308 */ /* 0x000ea20000002400 */
[----:B---3--:R-:W-:Y:S01]  /*4410*/  FMNMX.FTZ R3, R10, R3, !PT ;  /* 0x000000030a037209 */ /* 0x008fe20007810000 */
[----:B------:R-:W-:Y:S01]  /*4420*/  FMUL.FTZ R155, R155, UR26 ;  /* 0x0000001a9b9b7c20 */ /* 0x000fe20008410000 */
        /* <DEDUP_REMOVED lines=10> */
[----:B------:R-:W-:-:S03]  /*44d0*/  UIADD3 UR6, UR25, 0x22840, URZ ;  /* 0x0002284019067890 */ /* 0x000fc6000fffe03f */
[----:B------:R-:W4:Y:S01]  /*44e0*/  MUFU.TANH R14, R14 ;  /* 0x0000000e000e7308 */ /* 0x000f220000002400 */
[----:B--2---:R-:W-:Y:S01]  /*44f0*/  FMNMX.FTZ R3, R12, R3, !PT ;  /* 0x000000030c037209 */ /* 0x004fe20007810000 */
[----:B------:R-:W-:-:S06]  /*4500*/  UPRMT UR6, UR24, 0x654, UR6 ;  /* 0x0000065418067896 */ /* 0x000fcc0008000006 */
[----:B------:R-:W2:Y:S01]  /*4510*/  MUFU.TANH R15, R15 ;  /* 0x0000000f000f7308 */ /* 0x000ea20000002400 */
[----:B---3--:R-:W-:Y:S02]  /*4520*/  FMNMX.FTZ R3, R13, R3, !PT ;  /* 0x000000030d037209 */ /* 0x008fe40007810000 */
[----:B------:R-:W-:Y:S05]  /*4530*/  SYNCS.ARRIVE.TRANS64.RED.A1T0 RZ, [UR6], RZ ;  /* 0x000000ffffff79a7 */ /* 0x000fea0008100406 */
[----:B------:R-:W3:Y:S01]  /*4540*/  MUFU.TANH R20, R20 ;  /* 0x0000001400147308 */ /* 0x000ee20000002400 */
[----:B----4-:R-:W-:-:S07]  /*4550*/  FMNMX.FTZ R3, R14, R3, !PT ;  /* 0x000000030e037209 */ /* 0x010fce0007810000 */
[----:B------:R-:W4:Y:S01]  /*4560*/  MUFU.TANH R21, R21 ;  /* 0x0000001500157308 */ /* 0x000f220000002400 */
[----:B--2---:R-:W-:-:S07]  /*4570*/  FMNMX.FTZ R3, R15, R3, !PT ;  /* 0x000000030f037209 */ /* 0x004fce0007810000 */
[----:B------:R-:W2:Y:S01]  /*4580*/  MUFU.TANH R152, R152 ;  /* 0x0000009800987308 */ /* 0x000ea20000002400 */
[----:B---3--:R-:W-:-:S07]  /*4590*/  FMNMX.FTZ R3, R20, R3, !PT ;  /* 0x0000000314037209 */ /* 0x008fce0007810000 */
        /* <DEDUP_REMOVED lines=28> */
[----:B------:R-:W-:Y:S01]  /*4760*/  MUFU.TANH R176, R176 ;  /* 0x000000b000b07308 */ /* 0x000fe20000002400 */
[----:B---3--:R-:W-:-:S07]  /*4770*/  FMNMX.FTZ R3, R180, R3, !PT ;  /* 0x00000003b4037209 */ /* 0x008fce0007810000 */
[----:B------:R-:W-:Y:S01]  /*4780*/  MUFU.TANH R155, R155 ;  /* 0x0000009b009b7308 */ /* 0x000fe20000002400 */
[----:B----4-:R-:W-:-:S05]  /*4790*/  FMNMX.FTZ R3, R181, R3, !PT ;  /* 0x00000003b5037209 */ /* 0x010fca0007810000 */
[----:B------:R-:W2:Y:S02]  /*47a0*/  SHFL.BFLY PT, R184, R3, 0x2, 0x1f ;  /* 0x0c401f0003b87f89 */ /* 0x000ea400000e0000 */
[----:B------:R-:W-:Y:S08]  /*47b0*/  MUFU.TANH R158, R158 ;  /* 0x0000009e009e7308 */ /* 0x000ff00000002400 */
[----:B------:R-:W-:Y:S08]  /*47c0*/  MUFU.TANH R159, R159 ;  /* 0x0000009f009f7308 */ /* 0x000ff00000002400 */
[----:B------:R-:W-:Y:S01]  /*47d0*/  MUFU.TANH R162, R162 ;  /* 0x000000a200a27308 */ /* 0x000fe20000002400 */
[----:B--2---:R-:W-:-:S07]  /*47e0*/  FMNMX.FTZ R3, R3, R184, !PT ;  /* 0x000000b803037209 */ /* 0x004fce0007810000 */
[----:B------:R-:W-:Y:S01]  /*47f0*/  MUFU.TANH R163, R163 ;  /* 0x000000a300a37308 */ /* 0x000fe20000002400 */
[----:B------:R-:W2:Y:S07]  /*4800*/  SHFL.BFLY PT, R154, R3, 0x1, 0x1f ;  /* 0x0c201f00039a7f89 */ /* 0x000eae00000e0000 */
[----:B------:R-:W-:Y:S08]  /*4810*/  MUFU.TANH R166, R166 ;  /* 0x000000a600a67308 */ /* 0x000ff00000002400 */
[----:B------:R-:W-:Y:S08]  /*4820*/  MUFU.TANH R167, R167 ;  /* 0x000000a700a77308 */ /* 0x000ff00000002400 */
[----:B------:R-:W-:Y:S01]  /*4830*/  MUFU.TANH R170, R170 ;  /* 0x000000aa00aa7308 */ /* 0x000fe20000002400 */
[----:B--2---:R-:W-:-:S05]  /*4840*/  FMNMX.FTZ R3, R3, R154, !PT ;  /* 0x0000009a03037209 */ /* 0x004fca0007810000 */
[C---:B------:R-:W-:Y:S01]  /*4850*/  FADD.FTZ R9, -R3.reuse, R9 ;  /* 0x0000000903097221 */ /* 0x040fe20000010100 */
[----:B------:R-:W-:Y:S01]  /*4860*/  FMUL.FTZ R154, R3, UR10 ;  /* 0x0000000a039a7c20 */ /* 0x000fe20008410000 */
[----:B------:R-:W-:Y:S02]  /*4870*/  MUFU.TANH R188, R188 ;  /* 0x000000bc00bc7308 */ /* 0x000fe40000002400 */
        /* <DEDUP_REMOVED lines=14> */
[----:B------:R-:W3:Y:S01]  /*4960*/  MUFU.EX2 R4, R4 ;  /* 0x0000000400047308 */ /* 0x000ee20000000800 */
[--C-:B------:R-:W-:Y:S01]  /*4970*/  FFMA.FTZ R157, R157, UR10, -R154.reuse ;  /* 0x0000000a9d9d7c23 */ /* 0x100fe2000801089a */
[--C-:B------:R-:W-:Y:S01]  /*4980*/  FFMA.FTZ R160, R160, UR10, -R154.reuse ;  /* 0x0000000aa0a07c23 */ /* 0x100fe2000801089a */
[--C-:B------:R-:W-:Y:S01]  /*4990*/  FFMA.FTZ R161, R161, UR10, -R154.reuse ;  /* 0x0000000aa1a17c23 */ /* 0x100fe2000801089a */
[--C-:B------:R-:W-:Y:S01]  /*49a0*/  FFMA.FTZ R164, R164, UR10, -R154.reuse ;  /* 0x0000000aa4a47c23 */ /* 0x100fe2000801089a */
[--C-:B------:R-:W-:Y:S01]  /*49b0*/  FFMA.FTZ R165, R165, UR10, -R154.reuse ;  /* 0x0000000aa5a57c23 */ /* 0x100fe2000801089a */
[--C-:B------:R-:W-:Y:S01]  /*49c0*/  FFMA.FTZ R168, R168, UR10, -R154.reuse ;  /* 0x0000000aa8a87c23 */ /* 0x100fe2000801089a */
[--C-:B------:R-:W-:Y:S01]  /*49d0*/  FFMA.FTZ R169, R169, UR10, -R154.reuse ;  /* 0x0000000aa9a97c23 */ /* 0x100fe2000801089a */
[----:B------:R4:W5:Y:S01]  /*49e0*/  MUFU.EX2 R152, R10 ;  /* 0x0000000a00987308 */ /* 0x0009620000000800 */
[--C-:B------:R-:W-:Y:S01]  /*49f0*/  FFMA.FTZ R172, R172, UR10, -R154.reuse ;  /* 0x0000000aacac7c23 */ /* 0x100fe2000801089a */
[--C-:B------:R-:W-:Y:S01]  /*4a00*/  FFMA.FTZ R173, R173, UR10, -R154.reuse ;  /* 0x0000000aadad7c23 */ /* 0x100fe2000801089a */
[--C-:B------:R-:W-:Y:S01]  /*4a10*/  FFMA.FTZ R177, R177, UR10, -R154.reuse ;  /* 0x0000000ab1b17c23 */ /* 0x100fe2000801089a */
[--C-:B------:R-:W-:Y:S01]  /*4a20*/  FFMA.FTZ R180, R180, UR10, -R154.reuse ;  /* 0x0000000ab4b47c23 */ /* 0x100fe2000801089a */
[----:B------:R-:W-:Y:S01]  /*4a30*/  FFMA.FTZ R181, R181, UR10, -R154 ;  /* 0x0000000ab5b57c23 */ /* 0x000fe2000801089a */
[-C--:B--2---:R-:W-:Y:S01]  /*4a40*/  FMUL.FTZ R24, R24, R9.reuse ;  /* 0x0000000918187220 */ /* 0x084fe20000410000 */
[----:B------:R-:W-:Y:S01]  /*4a50*/  FMUL.FTZ R25, R25, R9 ;  /* 0x0000000919197220 */ /* 0x000fe20000410000 */
[----:B------:R2:W-:Y:S01]  /*4a60*/  MUFU.EX2 R185, R12 ;  /* 0x0000000c00b97308 */ /* 0x0005e20000000800 */
[----:B---3--:R-:W-:Y:S01]  /*4a70*/  FFMA.FTZ R154, R9, R5, R4 ;  /* 0x00000005099a7223 */ /* 0x008fe20000010004 */
[----:B----4-:R-:W-:Y:S01]  /*4a80*/  FMUL.FTZ R10, R171, UR26 ;  /* 0x0000001aab0a7c20 */ /* 0x010fe20008410000 */
[----:B------:R-:W-:Y:S01]  /*4a90*/  FMUL.FTZ R171, R174, UR26 ;  /* 0x0000001aaeab7c20 */ /* 0x000fe20008410000 */
[----:B------:R-:W-:Y:S01]  /*4aa0*/  FMUL.FTZ R5, R175, UR26 ;  /* 0x0000001aaf057c20 */ /* 0x000fe20008410000 */
[----:B------:R-:W-:Y:S01]  /*4ab0*/  FMUL.FTZ R174, R179, UR26 ;  /* 0x0000001ab3ae7c20 */ /* 0x000fe20008410000 */
[----:B------:R-:W-:Y:S01]  /*4ac0*/  FMUL.FTZ R175, R182, UR26 ;  /* 0x0000001ab6af7c20 */ /* 0x000fe20008410000 */
[----:B------:R-:W-:Y:S01]  /*4ad0*/  FMUL.FTZ R179, R186, UR26 ;  /* 0x0000001abab37c20 */ /* 0x000fe20008410000 */
[----:B------:R-:W-:Y:S01]  /*4ae0*/  MUFU.TANH R10, R10 ;  /* 0x0000000a000a7308 */ /* 0x000fe20000002400 */
[C---:B-----5:R-:W-:Y:S01]  /*4af0*/  FADD.FTZ R154, R152.reuse, R154 ;  /* 0x0000009a989a7221 */ /* 0x060fe20000010000 */
[----:B------:R-:W-:Y:S01]  /*4b00*/  F2FP.BF16.F32.PACK_AB R152, R152, R4 ;  /* 0x000000049898723e */ /* 0x000fe200000010ff */
[----:B--2---:R-:W-:Y:S01]  /*4b10*/  FMUL.FTZ R12, R178, UR26 ;  /* 0x0000001ab20c7c20 */ /* 0x004fe20008410000 */
[----:B------:R-:W-:Y:S01]  /*4b20*/  FMUL.FTZ R178, R183, UR26 ;  /* 0x0000001ab7b27c20 */ /* 0x000fe20008410000 */
[----:B------:R-:W-:Y:S01]  /*4b30*/  FMUL.FTZ R182, R187, UR26 ;  /* 0x0000001abbb67c20 */ /* 0x000fe20008410000 */
[----:B------:R-:W-:Y:S01]  /*4b40*/  FMUL.FTZ R183, R190, UR26 ;  /* 0x0000001abeb77c20 */ /* 0x000fe20008410000 */
[----:B------:R-:W-:Y:S01]  /*4b50*/  FMUL.FTZ R186, R194, UR26 ;  /* 0x0000001ac2ba7c20 */ /* 0x000fe20008410000 */
[----:B------:R-:W2:Y:S01]  /*4b60*/  MUFU.EX2 R4, R11 ;  /* 0x0000000b00047308 */ /* 0x000ea20000000800 */
[----:B------:R-:W-:Y:S01]  /*4b70*/  FMUL.FTZ R187, R195, UR26 ;  /* 0x0000001ac3bb7c20 */ /* 0x000fe20008410000 */
[----:B------:R-:W-:Y:S01]  /*4b80*/  FMUL.FTZ R195, R199, UR26 ;  /* 0x0000001ac7c37c20 */ /* 0x000fe20008410000 */
[-C--:B------:R-:W-:Y:S01]  /*4b90*/  FMUL.FTZ R28, R28, R9.reuse ;  /* 0x000000091c1c7220 */ /* 0x080fe20000410000 */
[-C--:B------:R-:W-:Y:S01]  /*4ba0*/  FMUL.FTZ R29, R29, R9.reuse ;  /* 0x000000091d1d7220 */ /* 0x080fe20000410000 */
[-C--:B------:R-:W-:Y:S01]  /*4bb0*/  FMUL.FTZ R32, R32, R9.reuse ;  /* 0x0000000920207220 */ /* 0x080fe20000410000 */
[-C--:B------:R-:W-:Y:S01]  /*4bc0*/  FMUL.FTZ R33, R33, R9.reuse ;  /* 0x0000000921217220 */ /* 0x080fe20000410000 */
[-C--:B------:R-:W-:Y:S01]  /*4bd0*/  FMUL.FTZ R36, R36, R9.reuse ;  /* 0x0000000924247220 */ /* 0x080fe20000410000 */
[----:B------:R-:W3:Y:S01]  /*4be0*/  MUFU.TANH R171, R171 ;  /* 0x000000ab00ab7308 */ /* 0x000ee20000002400 */
[-C--:B------:R-:W-:Y:S01]  /*4bf0*/  FMUL.FTZ R37, R37, R9.reuse ;  /* 0x0000000925257220 */ /* 0x080fe20000410000 */
[-C--:B------:R-:W-:Y:S01]  /*4c00*/  FMUL.FTZ R40, R40, R9.reuse ;  /* 0x0000000928287220 */ /* 0x080fe20000410000 */
[-C--:B------:R-:W-:Y:S01]  /*4c10*/  FMUL.FTZ R41, R41, R9.reuse ;  /* 0x0000000929297220 */ /* 0x080fe20000410000 */
[-C--:B------:R-:W-:Y:S01]  /*4c20*/  FMUL.FTZ R44, R44, R9.reuse ;  /* 0x000000092c2c7220 */ /* 0x080fe20000410000 */
[-C--:B------:R-:W-:Y:S01]  /*4c30*/  FMUL.FTZ R45, R45, R9.reuse ;  /* 0x000000092d2d7220 */ /* 0x080fe20000410000 */
[-C--:B------:R-:W-:Y:S01]  /*4c40*/  FMUL.FTZ R48, R48, R9.reuse ;  /* 0x0000000930307220 */ /* 0x080fe20000410000 */
[-C--:B------:R-:W-:Y:S01]  /*4c50*/  FMUL.FTZ R49, R49, R9.reuse ;  /* 0x0000000931317220 */ /* 0x080fe20000410000 */
[----:B------:R-:W4:Y:S01]  /*4c60*/  MUFU.TANH R5, R5 ;  /* 0x0000000500057308 */ /* 0x000f220000002400 */
[----:B--2---:R-:W-:Y:S01]  /*4c70*/  FADD.FTZ R11, R4, R154 ;  /* 0x0000009a040b7221 */ /* 0x004fe20000010000 */
[C---:B------:R-:W-:Y:S01]  /*4c80*/  F2FP.BF16.F32.PACK_AB R154, R185.reuse, R4 ;  /* 0x00000004b99a723e */ /* 0x040fe200000010ff */
[-C--:B------:R-:W-:Y:S01]  /*4c90*/  FMUL.FTZ R52, R52, R9.reuse ;  /* 0x0000000934347220 */ /* 0x080fe20000410000 */
[----:B------:R-:W-:Y:S01]  /*4ca0*/  FMNMX.FTZ R4, R176, R8, !PT ;  /* 0x00000008b0047209 */ /* 0x000fe20007810000 */
[----:B------:R-:W-:Y:S01]  /*4cb0*/  FADD.FTZ R11, R185, R11 ;  /* 0x0000000bb90b7221 */ /* 0x000fe20000010000 */
[----:B------:R-:W-:Y:S01]  /*4cc0*/  FMUL.FTZ R185, R191, UR26 ;  /* 0x0000001abfb97c20 */ /* 0x000fe20008410000 */
[-C--:B------:R-:W-:Y:S01]  /*4cd0*/  FMUL.FTZ R53, R53, R9.reuse ;  /* 0x0000000935357220 */ /* 0x080fe20000410000 */
[----:B------:R-:W-:Y:S01]  /*4ce0*/  FMNMX.FTZ R4, R155, R4, !PT ;  /* 0x000000049b047209 */ /* 0x000fe20007810000 */
[----:B------:R-:W2:Y:S01]  /*4cf0*/  MUFU.TANH R12, R12 ;  /* 0x0000000c000c7308 */ /* 0x000ea20000002400 */
[-C--:B------:R-:W-:Y:S01]  /*4d00*/  FMUL.FTZ R56, R56, R9.reuse ;  /* 0x0000000938387220 */ /* 0x080fe20000410000 */
[-C--:B------:R-:W-:Y:S01]  /*4d10*/  FMUL.FTZ R57, R57, R9.reuse ;  /* 0x0000000939397220 */ /* 0x080fe20000410000 */
[----:B------:R-:W-:Y:S01]  /*4d20*/  FMNMX.FTZ R4, R158, R4, !PT ;  /* 0x000000049e047209 */ /* 0x000fe20007810000 */
[-C--:B------:R-:W-:Y:S01]  /*4d30*/  FMUL.FTZ R60, R60, R9.reuse ;  /* 0x000000093c3c7220 */ /* 0x080fe20000410000 */
[-C--:B------:R-:W-:Y:S01]  /*4d40*/  FMUL.FTZ R61, R61, R9.reuse ;  /* 0x000000093d3d7220 */ /* 0x080fe20000410000 */
[-C--:B------:R-:W-:Y:S01]  /*4d50*/  FMUL.FTZ R64, R64, R9.reuse ;  /* 0x0000000940407220 */ /* 0x080fe20000410000 */
[----:B------:R-:W-:Y:S01]  /*4d60*/  FMNMX.FTZ R4, R159, R4, !PT ;  /* 0x000000049f047209 */ /* 0x000fe20007810000 */
[----:B------:R-:W5:Y:S01]  /*4d70*/  MUFU.TANH R174, R174 ;  /* 0x000000ae00ae7308 */ /* 0x000f620000002400 */
[-C--:B------:R-:W-:Y:S01]  /*4d80*/  FMUL.FTZ R65, R65, R9.reuse ;  /* 0x0000000941417220 */ /* 0x080fe20000410000 */
[-C--:B------:R-:W-:Y:S01]  /*4d90*/  FMUL.FTZ R68, R68, R9.reuse ;  /* 0x0000000944447220 */ /* 0x080fe20000410000 */
[----:B------:R-:W-:Y:S01]  /*4da0*/  FMNMX.FTZ R4, R162, R4, !PT ;  /* 0x00000004a2047209 */ /* 0x000fe20007810000 */
[-C--:B------:R-:W-:Y:S01]  /*4db0*/  FMUL.FTZ R69, R69, R9.reuse ;  /* 0x0000000945457220 */ /* 0x080fe20000410000 */
[-C--:B------:R-:W-:Y:S01]  /*4dc0*/  FMUL.FTZ R72, R72, R9.reuse ;  /* 0x0000000948487220 */ /* 0x080fe20000410000 */
[-C--:B------:R-:W-:Y:S01]  /*4dd0*/  FMUL.FTZ R73, R73, R9.reuse ;  /* 0x0000000949497220 */ /* 0x080fe20000410000 */
[----:B------:R-:W-:Y:S01]  /*4de0*/  FMNMX.FTZ R4, R163, R4, !PT ;  /* 0x00000004a3047209 */ /* 0x000fe20007810000 */
[----:B------:R-:W0:Y:S01]  /*4df0*/  MUFU.TANH R175, R175 ;  /* 0x000000af00af7308 */ /* 0x000e220000002400 */
[-C--:B------:R-:W-:Y:S01]  /*4e00*/  FMUL.FTZ R76, R76, R9.reuse ;  /* 0x000000094c4c7220 */ /* 0x080fe20000410000 */
[-C--:B------:R-:W-:Y:S01]  /*4e10*/  FMUL.FTZ R77, R77, R9.reuse ;  /* 0x000000094d4d7220 */ /* 0x080fe20000410000 */
[----:B------:R-:W-:Y:S01]  /*4e20*/  FMNMX.FTZ R4, R166, R4, !PT ;  /* 0x00000004a6047209 */ /* 0x000fe20007810000 */
[-C--:B------:R-:W-:Y:S01]  /*4e30*/  FMUL.FTZ R80, R80, R9.reuse ;  /* 0x0000000950507220 */ /* 0x080fe20000410000 */
[-C--:B------:R-:W-:Y:S01]  /*4e40*/  FMUL.FTZ R81, R81, R9.reuse ;  /* 0x0000000951517220 */ /* 0x080fe20000410000 */
[-C--:B------:R-:W-:Y:S01]  /*4e50*/  FMUL.FTZ R84, R84, R9.reuse ;  /* 0x0000000954547220 */ /* 0x080fe20000410000 */
[----:B------:R-:W-:Y:S01]  /*4e60*/  FMNMX.FTZ R4, R167, R4, !PT ;  /* 0x00000004a7047209 */ /* 0x000fe20007810000 */
[----:B------:R-:W1:Y:S01]  /*4e70*/  MUFU.TANH R178, R178 ;  /* 0x000000b200b27308 */ /* 0x000e620000002400 */
        /* <DEDUP_REMOVED lines=10> */
[----:B---3--:R-:W-:Y:S01]  /*4f20*/  FMNMX.FTZ R4, R171, R4, !PT ;  /* 0x00000004ab047209 */ /* 0x008fe20007810000 */
[-C--:B------:R-:W-:Y:S01]  /*4f30*/  FMUL.FTZ R100, R100, R9.reuse ;  /* 0x0000000964647220 */ /* 0x080fe20000410000 */
[-C--:B------:R-:W-:Y:S01]  /*4f40*/  FMUL.FTZ R101, R101, R9.reuse ;  /* 0x0000000965657220 */ /* 0x080fe20000410000 */
[-C--:B------:R-:W-:Y:S01]  /*4f50*/  FMUL.FTZ R104, R104, R9.reuse ;  /* 0x0000000968687220 */ /* 0x080fe20000410000 */
[----:B----4-:R-:W-:Y:S01]  /*4f60*/  FMNMX.FTZ R4, R5, R4, !PT ;  /* 0x0000000405047209 */ /* 0x010fe20007810000 */
[----:B------:R-:W3:Y:S01]  /*4f70*/  MUFU.TANH R182, R182 ;  /* 0x000000b600b67308 */ /* 0x000ee20000002400 */
[-C--:B------:R-:W-:Y:S01]  /*4f80*/  FMUL.FTZ R105, R105, R9.reuse ;  /* 0x0000000969697220 */ /* 0x080fe20000410000 */
[-C--:B------:R-:W-:Y:S01]  /*4f90*/  FMUL.FTZ R108, R108, R9.reuse ;  /* 0x000000096c6c7220 */ /* 0x080fe20000410000 */
[----:B--2---:R-:W-:Y:S01]  /*4fa0*/  FMNMX.FTZ R4, R12, R4, !PT ;  /* 0x000000040c047209 */ /* 0x004fe20007810000 */
[-C--:B------:R-:W-:Y:S01]  /*4fb0*/  FMUL.FTZ R109, R109, R9.reuse ;  /* 0x000000096d6d7220 */ /* 0x080fe20000410000 */
[-C--:B------:R-:W-:Y:S01]  /*4fc0*/  FMUL.FTZ R112, R112, R9.reuse ;  /* 0x0000000970707220 */ /* 0x080fe20000410000 */
[-C--:B------:R-:W-:Y:S01]  /*4fd0*/  FMUL.FTZ R113, R113, R9.reuse ;  /* 0x0000000971717220 */ /* 0x080fe20000410000 */
[----:B-----5:R-:W-:Y:S01]  /*4fe0*/  FMNMX.FTZ R4, R174, R4, !PT ;  /* 0x00000004ae047209 */ /* 0x020fe20007810000 */
[----:B------:R-:W2:Y:S01]  /*4ff0*/  MUFU.TANH R183, R183 ;  /* 0x000000b700b77308 */ /* 0x000ea20000002400 */
[-C--:B------:R-:W-:Y:S01]  /*5000*/  FMUL.FTZ R116, R116, R9.reuse ;  /* 0x0000000974747220 */ /* 0x080fe20000410000 */
[-C--:B------:R-:W-:Y:S01]  /*5010*/  FMUL.FTZ R117, R117, R9.reuse ;  /* 0x0000000975757220 */ /* 0x080fe20000410000 */
[----:B0-----:R-:W-:Y:S01]  /*5020*/  FMNMX.FTZ R4, R175, R4, !PT ;  /* 0x00000004af047209 */ /* 0x001fe20007810000 */
[-C--:B------:R-:W-:Y:S01]  /*5030*/  FMUL.FTZ R120, R120, R9.reuse ;  /* 0x0000000978787220 */ /* 0x080fe20000410000 */
[-C--:B------:R-:W-:Y:S01]  /*5040*/  FMUL.FTZ R121, R121, R9.reuse ;  /* 0x0000000979797220 */ /* 0x080fe20000410000 */
[-C--:B------:R-:W-:Y:S01]  /*5050*/  FMUL.FTZ R124, R124, R9.reuse ;  /* 0x000000097c7c7220 */ /* 0x080fe20000410000 */
[----:B-1----:R-:W-:Y:S01]  /*5060*/  FMNMX.FTZ R4, R178, R4, !PT ;  /* 0x00000004b2047209 */ /* 0x002fe20007810000 */
[----:B------:R-:W0:Y:S01]  /*5070*/  MUFU.TANH R185, R185 ;  /* 0x000000b900b97308 */ /* 0x000e220000002400 */
[-C--:B------:R-:W-:Y:S01]  /*5080*/  FMUL.FTZ R125, R125, R9.reuse ;  /* 0x000000097d7d7220 */ /* 0x080fe20000410000 */
[-C--:B------:R-:W-:Y:S01]  /*5090*/  FMUL.FTZ R128, R128, R9.reuse ;  /* 0x0000000980807220 */ /* 0x080fe20000410000 */
[----:B------:R-:W-:Y:S01]  /*50a0*/  FMNMX.FTZ R4, R179, R4, !PT ;  /* 0x00000004b3047209 */ /* 0x000fe20007810000 */
[-C--:B------:R-:W-:Y:S01]  /*50b0*/  FMUL.FTZ R129, R129, R9.reuse ;  /* 0x0000000981817220 */ /* 0x080fe20000410000 */
[-C--:B------:R-:W-:Y:S01]  /*50c0*/  FMUL.FTZ R132, R132, R9.reuse ;  /* 0x0000000984847220 */ /* 0x080fe20000410000 */
[-C--:B------:R-:W-:Y:S01]  /*50d0*/  FMUL.FTZ R133, R133, R9.reuse ;  /* 0x0000000985857220 */ /* 0x080fe20000410000 */
[----:B---3--:R-:W-:Y:S01]  /*50e0*/  FMNMX.FTZ R4, R182, R4, !PT ;  /* 0x00000004b6047209 */ /* 0x008fe20007810000 */
[----:B------:R-:W1:Y:S01]  /*50f0*/  MUFU.TANH R186, R186 ;  /* 0x000000ba00ba7308 */ /* 0x000e620000002400 */
[-C--:B------:R-:W-:Y:S01]  /*5100*/  FMUL.FTZ R136, R136, R9.reuse ;  /* 0x0000000988887220 */ /* 0x080fe20000410000 */
[-C--:B------:R-:W-:Y:S01]  /*5110*/  FMUL.FTZ R137, R137, R9.reuse ;  /* 0x0000000989897220 */ /* 0x080fe20000410000 */
[----:B--2---:R-:W-:Y:S01]  /*5120*/  FMNMX.FTZ R4, R183, R4, !PT ;  /* 0x00000004b7047209 */ /* 0x004fe20007810000 */
[-C--:B------:R-:W-:Y:S01]  /*5130*/  FMUL.FTZ R140, R140, R9.reuse ;  /* 0x000000098c8c7220 */ /* 0x080fe20000410000 */
[-C--:B------:R-:W-:Y:S01]  /*5140*/  FMUL.FTZ R141, R141, R9.reuse ;  /* 0x000000098d8d7220 */ /* 0x080fe20000410000 */
[-C--:B------:R-:W-:Y:S01]  /*5150*/  FMUL.FTZ R144, R144, R9.reuse ;  /* 0x0000000990907220 */ /* 0x080fe20000410000 */
[-C--:B------:R-:W-:Y:S01]  /*5160*/  FMUL.FTZ R145, R145, R9.reuse ;  /* 0x0000000991917220 */ /* 0x080fe20000410000 */
[----:B------:R-:W2:Y:S01]  /*5170*/  MUFU.TANH R187, R187 ;  /* 0x000000bb00bb7308 */ /* 0x000ea20000002400 */
[----:B0-----:R-:W-:Y:S01]  /*5180*/  FMNMX.FTZ R4, R185, R4, !PT ;  /* 0x00000004b9047209 */ /* 0x001fe20007810000 */
[-C--:B------:R-:W-:Y:S01]  /*5190*/  FMUL.FTZ R148, R148, R9.reuse ;  /* 0x0000000994947220 */ /* 0x080fe20000410000 */
[----:B------:R-:W-:-:S05]  /*51a0*/  FMUL.FTZ R149, R149, R9 ;  /* 0x0000000995957220 */ /* 0x000fca0000410000 */
[----:B------:R-:W0:Y:S01]  /*51b0*/  MUFU.TANH R195, R195 ;  /* 0x000000c300c37308 */ /* 0x000e220000002400 */
[----:B-1----:R-:W-:-:S07]  /*51c0*/  FMNMX.FTZ R4, R186, R4, !PT ;  /* 0x00000004ba047209 */ /* 0x002fce0007810000 */
[----:B------:R-:W-:Y:S01]  /*51d0*/  MUFU.EX2 R191, R20 ;  /* 0x0000001400bf7308 */ /* 0x000fe20000000800 */
[----:B--2---:R-:W-:-:S04]  /*51e0*/  FMNMX.FTZ R4, R187, R4, !PT ;  /* 0x00000004bb047209 */ /* 0x004fc80007810000 */
[----:B------:R-:W-:-:S03]  /*51f0*/  FMNMX.FTZ R4, R188, R4, !PT ;  /* 0x00000004bc047209 */ /* 0x000fc60007810000 */
[----:B------:R1:W-:Y:S01]  /*5200*/  MUFU.EX2 R20, R156 ;  /* 0x0000009c00147308 */ /* 0x0003e20000000800 */
[----:B0-----:R-:W-:-:S05]  /*5210*/  FMNMX.FTZ R4, R195, R4, !PT ;  /* 0x00000004c3047209 */ /* 0x001fca0007810000 */
[----:B------:R-:W0:Y:S02]  /*5220*/  SHFL.BFLY PT, R189, R4, 0x2, 0x1f ;  /* 0x0c401f0004bd7f89 */ /* 0x000e2400000e0000 */
[----:B------:R-:W-:Y:S08]  /*5230*/  MUFU.EX2 R190, R13 ;  /* 0x0000000d00be7308 */ /* 0x000ff00000000800 */
[----:B------:R-:W-:Y:S08]  /*5240*/  MUFU.EX2 R194, R14 ;  /* 0x0000000e00c27308 */ /* 0x000ff00000000800 */
[----:B------:R-:W-:Y:S01]  /*5250*/  MUFU.EX2 R193, R184 ;  /* 0x000000b800c17308 */ /* 0x000fe20000000800 */
[----:B0-----:R-:W-:-:S07]  /*5260*/  FMNMX.FTZ R4, R4, R189, !PT ;  /* 0x000000bd04047209 */ /* 0x001fce0007810000 */
[----:B------:R-:W-:Y:S01]  /*5270*/  MUFU.EX2 R189, R15 ;  /* 0x0000000f00bd7308 */ /* 0x000fe20000000800 */
[----:B------:R-:W0:Y:S07]  /*5280*/  SHFL.BFLY PT, R196, R4, 0x1, 0x1f ;  /* 0x0c201f0004c47f89 */ /* 0x000e2e00000e0000 */
[----:B------:R2:W-:Y:S08]  /*5290*/  MUFU.EX2 R15, R153 ;  /* 0x00000099000f7308 */ /* 0x0005f00000000800 */
[----:B------:R3:W-:Y:S08]  /*52a0*/  MUFU.EX2 R14, R157 ;  /* 0x0000009d000e7308 */ /* 0x0007f00000000800 */
[----:B------:R4:W-:Y:S01]  /*52b0*/  MUFU.EX2 R192, R160 ;  /* 0x000000a000c07308 */ /* 0x0009e20000000800 */
[----:B0-----:R-:W-:-:S05]  /*52c0*/  FMNMX.FTZ R4, R4, R196, !PT ;  /* 0x000000c404047209 */ /* 0x001fca0007810000 */
[C---:B-1----:R-:W-:Y:S01]  /*52d0*/  FADD.FTZ R156, -R4.reuse, R8 ;  /* 0x00000008049c7221 */ /* 0x042fe20000010100 */
[----:B--2---:R-:W-:Y:S01]  /*52e0*/  FMUL.FTZ R153, R4, UR10 ;  /* 0x0000000a04997c20 */ /* 0x004fe20008410000 */
[----:B------:R0:W-:Y:S02]  /*52f0*/  MUFU.EX2 R13, R161 ;  /* 0x000000a1000d7308 */ /* 0x0001e40000000800 */
[----:B------:R-:W-:Y:S01]  /*5300*/  FMUL.FTZ R156, R156, UR10 ;  /* 0x0000000a9c9c7c20 */ /* 0x000fe20008410000 */
        /* <DEDUP_REMOVED lines=9> */
[--C-:B---3--:R-:W-:Y:S01]  /*53a0*/  FFMA.FTZ R157, R170, UR10, -R153.reuse ;  /* 0x0000000aaa9d7c23 */ /* 0x108fe20008010899 */
[--C-:B----4-:R-:W-:Y:S01]  /*53b0*/  FFMA.FTZ R160, R10, UR10, -R153.reuse ;  /* 0x0000000a0aa07c23 */ /* 0x110fe20008010899 */
[--C-:B------:R-:W-:Y:S01]  /*53c0*/  FFMA.FTZ R171, R171, UR10, -R153.reuse ;  /* 0x0000000aabab7c23 */ /* 0x100fe20008010899 */
[--C-:B------:R-:W-:Y:S01]  /*53d0*/  FFMA.FTZ R5, R5, UR10, -R153.reuse ;  /* 0x0000000a05057c23 */ /* 0x100fe20008010899 */
[--C-:B------:R-:W-:Y:S01]  /*53e0*/  FFMA.FTZ R12, R12, UR10, -R153.reuse ;  /* 0x0000000a0c0c7c23 */ /* 0x100fe20008010899 */
[--C-:B0-----:R-:W-:Y:S01]  /*53f0*/  FFMA.FTZ R161, R174, UR10, -R153.reuse ;  /* 0x0000000aaea17c23 */ /* 0x101fe20008010899 */
[--C-:B-1----:R-:W-:Y:S01]  /*5400*/  FFMA.FTZ R164, R175, UR10, -R153.reuse ;  /* 0x0000000aafa47c23 */ /* 0x102fe20008010899 */
[--C-:B------:R-:W-:Y:S01]  /*5410*/  FFMA.FTZ R178, R178, UR10, -R153.reuse ;  /* 0x0000000ab2b27c23 */ /* 0x100fe20008010899 */
[--C-:B------:R-:W-:Y:S01]  /*5420*/  FFMA.FTZ R179, R179, UR10, -R153.reuse ;  /* 0x0000000ab3b37c23 */ /* 0x100fe20008010899 */
[--C-:B------:R-:W-:Y:S01]  /*5430*/  FFMA.FTZ R182, R182, UR10, -R153.reuse ;  /* 0x0000000ab6b67c23 */ /* 0x100fe20008010899 */
[--C-:B------:R-:W-:Y:S01]  /*5440*/  FFMA.FTZ R183, R183, UR10, -R153.reuse ;  /* 0x0000000ab7b77c23 */ /* 0x100fe20008010899 */
[--C-:B------:R-:W-:Y:S01]  /*5450*/  FFMA.FTZ R185, R185, UR10, -R153.reuse ;  /* 0x0000000ab9b97c23 */ /* 0x100fe20008010899 */
[--C-:B------:R-:W-:Y:S01]  /*5460*/  FFMA.FTZ R186, R186, UR10, -R153.reuse ;  /* 0x0000000ababa7c23 */ /* 0x100fe20008010899 */
[--C-:B------:R-:W-:Y:S01]  /*5470*/  FFMA.FTZ R187, R187, UR10, -R153.reuse ;  /* 0x0000000abbbb7c23 */ /* 0x100fe20008010899 */
[--C-:B------:R-:W-:Y:S01]  /*5480*/  FFMA.FTZ R188, R188, UR10, -R153.reuse ;  /* 0x0000000abcbc7c23 */ /* 0x100fe20008010899 */
[----:B------:R-:W-:Y:S01]  /*5490*/  FFMA.FTZ R195, R195, UR10, -R153 ;  /* 0x0000000ac3c37c23 */ /* 0x000fe20008010899 */
[----:B------:R-:W0:Y:S08]  /*54a0*/  MUFU.EX2 R10, R156 ;  /* 0x0000009c000a7308 */ /* 0x000e300000000800 */
[----:B------:R-:W1:Y:S08]  /*54b0*/  MUFU.EX2 R153, R176 ;  /* 0x000000b000997308 */ /* 0x000e700000000800 */
[----:B------:R-:W2:Y:S01]  /*54c0*/  MUFU.EX2 R155, R155 ;  /* 0x0000009b009b7308 */ /* 0x000ea20000000800 */
[-C--:B0-----:R-:W-:Y:S01]  /*54d0*/  FMUL.FTZ R26, R26, R10.reuse ;  /* 0x0000000a1a1a7220 */ /* 0x081fe20000410000 */
[-C--:B------:R-:W-:Y:S01]  /*54e0*/  FMUL.FTZ R27, R27, R10.reuse ;  /* 0x0000000a1b1b7220 */ /* 0x080fe20000410000 */
[-C--:B------:R-:W-:Y:S01]  /*54f0*/  FMUL.FTZ R30, R30, R10.reuse ;  /* 0x0000000a1e1e7220 */ /* 0x080fe20000410000 */
[-C--:B------:R-:W-:Y:S01]  /*5500*/  FMUL.FTZ R31, R31, R10.reuse ;  /* 0x0000000a1f1f7220 */ /* 0x080fe20000410000 */
[-C--:B------:R-:W-:Y:S01]  /*5510*/  FMUL.FTZ R34, R34, R10.reuse ;  /* 0x0000000a22227220 */ /* 0x080fe20000410000 */
[-C--:B------:R-:W-:Y:S01]  /*5520*/  FMUL.FTZ R35, R35, R10.reuse ;  /* 0x0000000a23237220 */ /* 0x080fe20000410000 */
[----:B------:R-:W-:Y:S01]  /*5530*/  FMUL.FTZ R38, R38, R10 ;  /* 0x0000000a26267220 */ /* 0x000fe20000410000 */
[----:B------:R-:W-:Y:S01]  /*5540*/  MUFU.EX2 R156, R159 ;  /* 0x0000009f009c7308 */ /* 0x000fe20000000800 */
[----:B-1----:R-:W-:Y:S01]  /*5550*/  FFMA.FTZ R6, R10, R6, R153 ;  /* 0x000000060a067223 */ /* 0x002fe20000010099 */
[-C--:B------:R-:W-:Y:S01]  /*5560*/  FMUL.FTZ R39, R39, R10.reuse ;  /* 0x0000000a27277220 */ /* 0x080fe20000410000 */
[-C--:B------:R-:W-:Y:S01]  /*5570*/  FMUL.FTZ R42, R42, R10.reuse ;  /* 0x0000000a2a2a7220 */ /* 0x080fe20000410000 */
[-C--:B------:R-:W-:Y:S01]  /*5580*/  FMUL.FTZ R43, R43, R10.reuse ;  /* 0x0000000a2b2b7220 */ /* 0x080fe20000410000 */
[-C--:B------:R-:W-:Y:S01]  /*5590*/  FMUL.FTZ R46, R46, R10.reuse ;  /* 0x0000000a2e2e7220 */ /* 0x080fe20000410000 */
[-C--:B------:R-:W-:Y:S01]  /*55a0*/  FMUL.FTZ R47, R47, R10.reuse ;  /* 0x0000000a2f2f7220 */ /* 0x080fe20000410000 */
[-C--:B------:R-:W-:Y:S01]  /*55b0*/  FMUL.FTZ R50, R50, R10.reuse ;  /* 0x0000000a32327220 */ /* 0x080fe20000410000 */
[----:B------:R-:W-:Y:S01]  /*55c0*/  MUFU.EX2 R8, R165 ;  /* 0x000000a500087308 */ /* 0x000fe20000000800 */
[C---:B--2---:R-:W-:Y:S01]  /*55d0*/  FADD.FTZ R6, R155.reuse, R6 ;  /* 0x000000069b067221 */ /* 0x044fe20000010000 */
[----:B------:R-:W-:Y:S01]  /*55e0*/  F2FP.BF16.F32.PACK_AB R153, R155, R153 ;  /* 0x000000999b99723e */ /* 0x000fe200000010ff */
[-C--:B------:R-:W-:Y:S01]  /*55f0*/  FMUL.FTZ R51, R51, R10.reuse ;  /* 0x0000000a33337220 */ /* 0x080fe20000410000 */
[-C--:B------:R-:W-:Y:S01]  /*5600*/  FMUL.FTZ R54, R54, R10.reuse ;  /* 0x0000000a36367220 */ /* 0x080fe20000410000 */
[-C--:B------:R-:W-:Y:S01]  /*5610*/  FMUL.FTZ R55, R55, R10.reuse ;  /* 0x0000000a37377220 */ /* 0x080fe20000410000 */
[-C--:B------:R-:W-:Y:S01]  /*5620*/  FMUL.FTZ R58, R58, R10.reuse ;  /* 0x0000000a3a3a7220 */ /* 0x080fe20000410000 */
[-C--:B------:R-:W-:Y:S01]  /*5630*/  FMUL.FTZ R59, R59, R10.reuse ;  /* 0x0000000a3b3b7220 */ /* 0x080fe20000410000 */
[----:B------:R-:W0:Y:S01]  /*5640*/  MUFU.EX2 R155, R158 ;  /* 0x0000009e009b7308 */ /* 0x000e220000000800 */
        /* <DEDUP_REMOVED lines=8> */
[-C--:B------:R-:W-:Y:S01]  /*56d0*/  FMUL.FTZ R75, R75, R10.reuse ;  /* 0x0000000a4b4b7220 */ /* 0x080fe20000410000 */
        /* <DEDUP_REMOVED lines=8> */
[----:B------:R-:W-:Y:S01]  /*5760*/  F2FP.BF16.F32.PACK_AB R155, R156, R155 ;  /* 0x0000009b9c9b723e */ /* 0x000fe200000010ff */
[-C--:B------:R-:W-:Y:S01]  /*5770*/  FMUL.FTZ R90, R90, R10.reuse ;  /* 0x0000000a5a5a7220 */ /* 0x080fe20000410000 */
[-C--:B------:R-:W-:Y:S01]  /*5780*/  FMUL.FTZ R91, R91, R10.reuse ;  /* 0x0000000a5b5b7220 */ /* 0x080fe20000410000 */
[----:B------:R-:W-:Y:S01]  /*5790*/  FADD.FTZ R6, R156, R6 ;  /* 0x000000069c067221 */ /* 0x000fe20000010000 */
[----:B------:R-:W-:Y:S01]  /*57a0*/  FADD.FTZ R156, R190, R11 ;  /* 0x0000000bbe9c7221 */ /* 0x000fe20000010000 */
[----:B------:R-:W-:Y:S01]  /*57b0*/  FMUL.FTZ R94, R94, R10 ;  /* 0x0000000a5e5e7220 */ /* 0x000fe20000410000 */
[----:B------:R-:W0:Y:S01]  /*57c0*/  MUFU.EX2 R159, R166 ;  /* 0x000000a6009f7308 */ /* 0x000e220000000800 */
[----:B-1----:R-:W-:Y:S01]  /*57d0*/  FADD.FTZ R11, R158, R6 ;  /* 0x000000069e0b7221 */ /* 0x002fe20000010000 */
[C---:B------:R-:W-:Y:S01]  /*57e0*/  FADD.FTZ R6, R194.reuse, R156 ;  /* 0x0000009cc2067221 */ /* 0x040fe20000010000 */
[----:B------:R-:W-:Y:S01]  /*57f0*/  F2FP.BF16.F32.PACK_AB R156, R194, R190 ;  /* 0x000000bec29c723e */ /* 0x000fe200000010ff */
[-C--:B------:R-:W-:Y:S01]  /*5800*/  FMUL.FTZ R95, R95, R10.reuse ;  /* 0x0000000a5f5f7220 */ /* 0x080fe20000410000 */
[-C--:B------:R-:W-:Y:S01]  /*5810*/  FMUL.FTZ R98, R98, R10.reuse ;  /* 0x0000000a62627220 */ /* 0x080fe20000410000 */
[----:B------:R-:W-:Y:S01]  /*5820*/  FADD.FTZ R6, R189, R6 ;  /* 0x00000006bd067221 */ /* 0x000fe20000010000 */
[-C--:B------:R-:W-:Y:S01]  /*5830*/  FMUL.FTZ R99, R99, R10.reuse ;  /* 0x0000000a63637220 */ /* 0x080fe20000410000 */
[----:B------:R-:W1:Y:S01]  /*5840*/  MUFU.EX2 R166, R167 ;  /* 0x000000a700a67308 */ /* 0x000e620000000800 */
[----:B--2---:R-:W-:Y:S01]  /*5850*/  FADD.FTZ R11, R165, R11 ;  /* 0x0000000ba50b7221 */ /* 0x004fe20000010000 */
[----:B------:R-:W-:Y:S01]  /*5860*/  FADD.FTZ R6, R191, R6 ;  /* 0x00000006bf067221 */ /* 0x000fe20000010000 */
        /* <DEDUP_REMOVED lines=13> */
[----:B------:R0:W3:Y:S01]  /*5940*/  MUFU.EX2 R162, R157 ;  /* 0x0000009d00a27308 */ /* 0x0000e20000000800 */
[C---:B-1----:R-:W-:Y:S01]  /*5950*/  FADD.FTZ R11, R166.reuse, R11 ;  /* 0x0000000ba60b7221 */ /* 0x042fe20000010000 */
[----:B------:R-:W-:Y:S01]  /*5960*/  F2FP.BF16.F32.PACK_AB R159, R166, R159 ;  /* 0x0000009fa69f723e */ /* 0x000fe200000010ff */
[-C--:B------:R-:W-:Y:S01]  /*5970*/  FMUL.FTZ R123, R123, R10.reuse ;  /* 0x0000000a7b7b7220 */ /* 0x080fe20000410000 */
[----:B------:R-:W-:Y:S01]  /*5980*/  F2FP.BF16.F32.PACK_AB R166, R184, R13 ;  /* 0x0000000db8a6723e */ /* 0x000fe200000010ff */
[-C--:B------:R-:W-:Y:S01]  /*5990*/  FMUL.FTZ R126, R126, R10.reuse ;  /* 0x0000000a7e7e7220 */ /* 0x080fe20000410000 */
[-C--:B------:R-:W-:Y:S01]  /*59a0*/  FMUL.FTZ R127, R127, R10.reuse ;  /* 0x0000000a7f7f7220 */ /* 0x080fe20000410000 */
[----:B------:R-:W-:Y:S01]  /*59b0*/  FMUL.FTZ R130, R130, R10 ;  /* 0x0000000a82827220 */ /* 0x000fe20000410000 */
[----:B------:R-:W-:Y:S01]  /*59c0*/  MUFU.EX2 R170, R169 ;  /* 0x000000a900aa7308 */ /* 0x000fe20000000800 */
[----:B--2---:R-:W-:Y:S01]  /*59d0*/  FADD.FTZ R6, R21, R6 ;  /* 0x0000000615067221 */ /* 0x004fe20000010000 */
[----:B0-----:R-:W-:Y:S01]  /*59e0*/  F2FP.BF16.F32.PACK_AB R157, R165, R158 ;  /* 0x0000009ea59d723e */ /* 0x001fe200000010ff */
[-C--:B------:R-:W-:Y:S01]  /*59f0*/  FMUL.FTZ R131, R131, R10.reuse ;  /* 0x0000000a83837220 */ /* 0x080fe20000410000 */
[----:B------:R-:W-:Y:S01]  /*5a00*/  F2FP.BF16.F32.PACK_AB R158, R191, R189 ;  /* 0x000000bdbf9e723e */ /* 0x000fe200000010ff */
[----:B------:R-:W-:Y:S01]  /*5a10*/  FADD.FTZ R6, R193, R6 ;  /* 0x00000006c1067221 */ /* 0x000fe20000010000 */
[-C--:B------:R-:W-:Y:S01]  /*5a20*/  FMUL.FTZ R134, R134, R10.reuse ;  /* 0x0000000a86867220 */ /* 0x080fe20000410000 */
[-C--:B------:R-:W-:Y:S01]  /*5a30*/  FMUL.FTZ R135, R135, R10.reuse ;  /* 0x0000000a87877220 */ /* 0x080fe20000410000 */
[----:B------:R0:W1:Y:S01]  /*5a40*/  MUFU.EX2 R169, R160 ;  /* 0x000000a000a97308 */ /* 0x0000620000000800 */
[----:B---3--:R-:W-:Y:S01]  /*5a50*/  FADD.FTZ R11, R162, R11 ;  /* 0x0000000ba20b7221 */ /* 0x008fe20000010000 */
[----:B------:R-:W-:Y:S01]  /*5a60*/  FADD.FTZ R6, R15, R6 ;  /* 0x000000060f067221 */ /* 0x000fe20000010000 */
[-C--:B------:R-:W-:Y:S01]  /*5a70*/  FMUL.FTZ R138, R138, R10.reuse ;  /* 0x0000000a8a8a7220 */ /* 0x080fe20000410000 */
[-C--:B------:R-:W-:Y:S01]  /*5a80*/  FMUL.FTZ R139, R139, R10.reuse ;  /* 0x0000000a8b8b7220 */ /* 0x080fe20000410000 */
[-C--:B------:R-:W-:Y:S01]  /*5a90*/  FMUL.FTZ R142, R142, R10.reuse ;  /* 0x0000000a8e8e7220 */ /* 0x080fe20000410000 */
[----:B------:R-:W-:Y:S01]  /*5aa0*/  FADD.FTZ R6, R20, R6 ;  /* 0x0000000614067221 */ /* 0x000fe20000010000 */
[-C--:B------:R-:W-:Y:S01]  /*5ab0*/  FMUL.FTZ R143, R143, R10.reuse ;  /* 0x0000000a8f8f7220 */ /* 0x080fe20000410000 */
[----:B------:R-:W2:Y:S01]  /*5ac0*/  MUFU.EX2 R163, R171 ;  /* 0x000000ab00a37308 */ /* 0x000ea20000000800 */
[----:B0-----:R-:W-:Y:S01]  /*5ad0*/  F2FP.BF16.F32.PACK_AB R160, R193, R21 ;  /* 0x00000015c1a0723e */ /* 0x001fe200000010ff */
[-C--:B------:R-:W-:Y:S01]  /*5ae0*/  FMUL.FTZ R146, R146, R10.reuse ;  /* 0x0000000a92927220 */ /* 0x080fe20000410000 */
[-C--:B------:R-:W-:Y:S01]  /*5af0*/  FMUL.FTZ R147, R147, R10.reuse ;  /* 0x0000000a93937220 */ /* 0x080fe20000410000 */
[-C--:B------:R-:W-:Y:S01]  /*5b00*/  FMUL.FTZ R150, R150, R10.reuse ;  /* 0x0000000a96967220 */ /* 0x080fe20000410000 */
[----:B------:R-:W-:-:S03]  /*5b10*/  FMUL.FTZ R151, R151, R10 ;  /* 0x0000000a97977220 */ /* 0x000fc60000410000 */
[----:B------:R-:W0:Y:S01]  /*5b20*/  MUFU.EX2 R5, R5 ;  /* 0x0000000500057308 */ /* 0x000e220000000800 */
[----:B-1----:R-:W-:-:S07]  /*5b30*/  FADD.FTZ R11, R169, R11 ;  /* 0x0000000ba90b7221 */ /* 0x002fce0000010000 */
[----:B------:R-:W1:Y:S01]  /*5b40*/  MUFU.EX2 R12, R12 ;  /* 0x0000000c000c7308 */ /* 0x000e620000000800 */
[----:B--2---:R-:W-:-:S07]  /*5b50*/  FADD.FTZ R11, R163, R11 ;  /* 0x0000000ba30b7221 */ /* 0x004fce0000010000 */
[----:B------:R2:W3:Y:S01]  /*5b60*/  MUFU.EX2 R171, R161 ;  /* 0x000000a100ab7308 */ /* 0x0004e20000000800 */
[C---:B0-----:R-:W-:Y:S01]  /*5b70*/  FADD.FTZ R11, R5.reuse, R11 ;  /* 0x0000000b050b7221 */ /* 0x041fe20000010000 */
[----:B------:R-:W-:Y:S01]  /*5b80*/  F2FP.BF16.F32.PACK_AB R163, R5, R163 ;  /* 0x000000a305a3723e */ /* 0x000fe200000010ff */
[----:B------:R-:W-:-:S04]  /*5b90*/  FADD.FTZ R5, R14, R6 ;  /* 0x000000060e057221 */ /* 0x000fc80000010000 */
[----:B------:R-:W-:Y:S01]  /*5ba0*/  FADD.FTZ R5, R192, R5 ;  /* 0x00000005c0057221 */ /* 0x000fe20000010000 */
[----:B------:R0:W4:Y:S01]  /*5bb0*/  MUFU.EX2 R167, R164 ;  /* 0x000000a400a77308 */ /* 0x0001220000000800 */
[----:B-1----:R-:W-:Y:S01]  /*5bc0*/  FADD.FTZ R11, R12, R11 ;  /* 0x0000000b0c0b7221 */ /* 0x002fe20000010000 */
[----:B--2---:R-:W-:Y:S01]  /*5bd0*/  F2FP.BF16.F32.PACK_AB R161, R169, R162 ;  /* 0x000000a2a9a1723e */ /* 0x004fe200000010ff */
[----:B------:R-:W-:Y:S01]  /*5be0*/  FADD.FTZ R5, R13, R5 ;  /* 0x000000050d057221 */ /* 0x000fe20000010000 */
[----:B------:R-:W-:-:S03]  /*5bf0*/  F2FP.BF16.F32.PACK_AB R162, R20, R15 ;  /* 0x0000000f14a2723e */ /* 0x000fc600000010ff */
[----:B------:R-:W-:Y:S01]  /*5c00*/  FADD.FTZ R5, R184, R5 ;  /* 0x00000005b8057221 */ /* 0x000fe20000010000 */
[----:B------:R-:W1:Y:S01]  /*5c10*/  MUFU.EX2 R178, R178 ;  /* 0x000000b200b27308 */ /* 0x000e620000000800 */
[C---:B---3--:R-:W-:Y:S01]  /*5c20*/  FADD.FTZ R11, R171.reuse, R11 ;  /* 0x0000000bab0b7221 */ /* 0x048fe20000010000 */
[----:B------:R-:W-:Y:S01]  /*5c30*/  F2FP.BF16.F32.PACK_AB R165, R171, R12 ;  /* 0x0000000caba5723e */ /* 0x000fe200000010ff */
[----:B------:R-:W-:Y:S01]  /*5c40*/  FADD.FTZ R5, R8, R5 ;  /* 0x0000000508057221 */ /* 0x000fe20000010000 */
[----:B0-----:R-:W-:-:S04]  /*5c50*/  F2FP.BF16.F32.PACK_AB R164, R192, R14 ;  /* 0x0000000ec0a4723e */ /* 0x001fc800000010ff */
[----:B------:R-:W0:Y:S01]  /*5c60*/  MUFU.EX2 R179, R179 ;  /* 0x000000b300b37308 */ /* 0x000e220000000800 */
[----:B----4-:R-:W-:-:S07]  /*5c70*/  FADD.FTZ R11, R167, R11 ;  /* 0x0000000ba70b7221 */ /* 0x010fce0000010000 */
[----:B------:R-:W2:Y:S01]  /*5c80*/  MUFU.EX2 R168, R168 ;  /* 0x000000a800a87308 */ /* 0x000ea20000000800 */
[C---:B-1----:R-:W-:Y:S01]  /*5c90*/  FADD.FTZ R11, R178.reuse, R11 ;  /* 0x0000000bb20b7221 */ /* 0x042fe20000010000 */
[----:B------:R-:W-:-:S06]  /*5ca0*/  F2FP.BF16.F32.PACK_AB R167, R178, R167 ;  /* 0x000000a7b2a7723e */ /* 0x000fcc00000010ff */
[----:B------:R-:W1:Y:S01]  /*5cb0*/  MUFU.EX2 R182, R182 ;  /* 0x000000b600b67308 */ /* 0x000e620000000800 */
[----:B0-----:R-:W-:-:S07]  /*5cc0*/  FADD.FTZ R11, R179, R11 ;  /* 0x0000000bb30b7221 */ /* 0x001fce0000010000 */
[----:B------:R-:W0:Y:S01]  /*5cd0*/  MUFU.EX2 R183, R183 ;  /* 0x000000b700b77308 */ /* 0x000e220000000800 */
[C---:B--2---:R-:W-:Y:S01]  /*5ce0*/  FADD.FTZ R5, R168.reuse, R5 ;  /* 0x00000005a8057221 */ /* 0x044fe20000010000 */
[----:B------:R-:W-:-:S03]  /*5cf0*/  F2FP.BF16.F32.PACK_AB R168, R168, R8 ;  /* 0x00000008a8a8723e */ /* 0x000fc600000010ff */
[----:B------:R-:W-:-:S03]  /*5d00*/  FADD.FTZ R8, R170, R5 ;  /* 0x00000005aa087221 */ /* 0x000fc60000010000 */
[----:B------:R-:W2:Y:S01]  /*5d10*/  MUFU.EX2 R175, R172 ;  /* 0x000000ac00af7308 */ /* 0x000ea20000000800 */
[C---:B-1----:R-:W-:Y:S01]  /*5d20*/  FADD.FTZ R6, R182.reuse, R11 ;  /* 0x0000000bb6067221 */ /* 0x042fe20000010000 */
[----:B------:R-:W-:-:S06]  /*5d30*/  F2FP.BF16.F32.PACK_AB R169, R182, R179 ;  /* 0x000000b3b6a9723e */ /* 0x000fcc00000010ff */
[----:B------:R-:W1:Y:S01]  /*5d40*/  MUFU.EX2 R185, R185 ;  /* 0x000000b900b97308 */ /* 0x000e620000000800 */
[----:B0-----:R-:W-:-:S07]  /*5d50*/  FADD.FTZ R6, R183, R6 ;  /* 0x00000006b7067221 */ /* 0x001fce0000010000 */
[----:B------:R-:W0:Y:S01]  /*5d60*/  MUFU.EX2 R172, R173 ;  /* 0x000000ad00ac7308 */ /* 0x000e220000000800 */
[C---:B--2---:R-:W-:Y:S01]  /*5d70*/  FADD.FTZ R5, R175.reuse, R8 ;  /* 0x00000008af057221 */ /* 0x044fe20000010000 */
[----:B------:R-:W-:-:S06]  /*5d80*/  F2FP.BF16.F32.PACK_AB R170, R175, R170 ;  /* 0x000000aaafaa723e */ /* 0x000fcc00000010ff */
[----:B------:R-:W2:Y:S01]  /*5d90*/  MUFU.EX2 R173, R186 ;  /* 0x000000ba00ad7308 */ /* 0x000ea20000000800 */
[C---:B-1----:R-:W-:Y:S01]  /*5da0*/  FADD.FTZ R6, R185.reuse, R6 ;  /* 0x00000006b9067221 */ /* 0x042fe20000010000 */
[----:B------:R-:W-:-:S06]  /*5db0*/  F2FP.BF16.F32.PACK_AB R171, R185, R183 ;  /* 0x000000b7b9ab723e */ /* 0x000fcc00000010ff */
[----:B------:R-:W1:Y:S01]  /*5dc0*/  MUFU.EX2 R177, R177 ;  /* 0x000000b100b17308 */ /* 0x000e620000000800 */
[----:B0-----:R-:W-:-:S07]  /*5dd0*/  FADD.FTZ R8, R172, R5 ;  /* 0x00000005ac087221 */ /* 0x001fce0000010000 */
[----:B------:R-:W0:Y:S01]  /*5de0*/  MUFU.EX2 R187, R187 ;  /* 0x000000bb00bb7308 */ /* 0x000e220000000800 */
[----:B--2---:R-:W-:-:S07]  /*5df0*/  FADD.FTZ R6, R173, R6 ;  /* 0x00000006ad067221 */ /* 0x004fce0000010000 */
[----:B------:R-:W2:Y:S01]  /*5e00*/  MUFU.EX2 R174, R180 ;  /* 0x000000b400ae7308 */ /* 0x000ea20000000800 */
[C---:B-1----:R-:W-:Y:S01]  /*5e10*/  FADD.FTZ R5, R177.reuse, R8 ;  /* 0x00000008b1057221 */ /* 0x042fe20000010000 */
[----:B------:R-:W-:-:S06]  /*5e20*/  F2FP.BF16.F32.PACK_AB R172, R177, R172 ;  /* 0x000000acb1ac723e */ /* 0x000fcc00000010ff */
[----:B------:R-:W1:Y:S01]  /*5e30*/  MUFU.EX2 R188, R188 ;  /* 0x000000bc00bc7308 */ /* 0x000e620000000800 */
[C---:B0-----:R-:W-:Y:S01]  /*5e40*/  FADD.FTZ R11, R187.reuse, R6 ;  /* 0x00000006bb0b7221 */ /* 0x041fe20000010000 */
[----:B------:R-:W-:-:S06]  /*5e50*/  F2FP.BF16.F32.PACK_AB R173, R187, R173 ;  /* 0x000000adbbad723e */ /* 0x000fcc00000010ff */
[----:B------:R-:W0:Y:S01]  /*5e60*/  MUFU.EX2 R181, R181 ;  /* 0x000000b500b57308 */ /* 0x000e220000000800 */
[----:B--2---:R-:W-:-:S07]  /*5e70*/  FADD.FTZ R6, R174, R5 ;  /* 0x00000005ae067221 */ /* 0x004fce0000010000 */
[----:B------:R-:W2:Y:S01]  /*5e80*/  MUFU.EX2 R175, R195 ;  /* 0x000000c300af7308 */ /* 0x000ea20000000800 */
[----:B-1----:R-:W-:Y:S01]  /*5e90*/  FADD.FTZ R8, R188, R11 ;  /* 0x0000000bbc087221 */ /* 0x002fe20000010000 */
[C---:B0-----:R-:W-:Y:S01]  /*5ea0*/  FADD.FTZ R5, R181.reuse, R6 ;  /* 0x00000006b5057221 */ /* 0x041fe20000010000 */
[----:B------:R-:W-:Y:S02]  /*5eb0*/  F2FP.BF16.F32.PACK_AB R174, R181, R174 ;  /* 0x000000aeb5ae723e */ /* 0x000fe400000010ff */
[C---:B--2---:R-:W-:Y:S01]  /*5ec0*/  FADD.FTZ R6, R175.reuse, R8 ;  /* 0x00000008af067221 */ /* 0x044fe20000010000 */
[----:B------:R-:W-:Y:S01]  /*5ed0*/  F2FP.BF16.F32.PACK_AB R175, R175, R188 ;  /* 0x000000bcafaf723e */ /* 0x000fe200000010ff */
[----:B------:R-:W-:Y:S06]  /*5ee0*/  @!P0 BRA `(.L_x_404) ;  /* 0x0000000000048947 */ /* 0x000fec0003800000 */
[----:B------:R-:W-:Y:S01]  /*5ef0*/  BPT.TRAP 0x1 ;  /* 0x000000040000795c */ /* 0x000fe20000300000 */
.L_x_404:
[----:B------:R0:W1:Y:S01]  /*5f00*/  SYNCS.PHASECHK.TRANS64.TRYWAIT P1, [UR25+0x22850], R7 ;  /* 0x02285007ff0075a7 */ /* 0x0000620008020159 */
[----:B------:R-:W-:Y:S05]  /*5f10*/  @!P0 BRA `(.L_x_405) ;  /* 0x0000000000048947 */ /* 0x000fea0003800000 */
[----:B------:R-:W-:Y:S01]  /*5f20*/  BPT.TRAP 0x1 ;  /* 0x000000040000795c */ /* 0x000fe20000300000 */
.L_x_405:
[----:B-1----:R-:W-:Y:S05]  /*5f30*/  @P1 BRA `(.L_x_406) ;  /* 0x0000000000081947 */ /* 0x002fea0003800000 */
[----:B------:R-:W1:Y:S02]  /*5f40*/  SYNCS.PHASECHK.TRANS64.TRYWAIT P1, [UR25+0x22850], R7 ;  /* 0x02285007ff0075a7 */ /* 0x000e640008020159 */
[----:B-1----:R-:W-:Y:S05]  /*5f50*/  @!P1 BRA `(.L_x_407) ;  /* 0x000000ac00dc9947 */ /* 0x002fea0003800000 */
.L_x_406:
[----:B-1----:R-:W1:Y:S01]  /*5f60*/  S2R R8, SR_TID.X ;  /* 0x0000000000087919 */ /* 0x002e620000002100 */
[----:B------:R-:W-:Y:S01]  /*5f70*/  UIMAD UR11, UR37, 0xc00, UR21 ;  /* 0x00000c00250b78a4 */ /* 0x000fe2000f8e0215 */
[----:B------:R-:W-:-:S06]  /*5f80*/  UMOV UR7, 0x40000040 ;  /* 0x4000004000077882 */ /* 0x000fcc0000000000 */
[----:B------:R-:W-:Y:S01]  /*5f90*/  UMOV UR6, UR11 ;  /* 0x0000000b00067c82 */ /* 0x000fe20008000000 */
[----:B-1----:R-:W-:-:S05]  /*5fa0*/  SHF.R.U32.HI R8, RZ, 0x7, R8 ;  /* 0x00000007ff087819 */ /* 0x002fca0000011608 */
[----:B0-----:R-:W-:-:S05]  /*5fb0*/  VIADD R7, R8, 0x8 ;  /* 0x0000000808077836 */ /* 0x001fca0000000000 */
[----:B------:R0:W-:Y:S06]  /*5fc0*/  BAR.SYNC.DEFER_BLOCKING R7, 0x100 ;  /* 0x000400070000751d */ /* 0x0001ec0000010000 */
        /* <DEDUP_REMOVED lines=33> */
[----:B0-----:R-:W-:Y:S05]  /*61e0*/  @!P0 BRA `(.L_x_408) ;  /* 0x0000000000048947 */ /* 0x001fea0003800000 */
[----:B------:R-:W-:Y:S01]  /*61f0*/  BPT.TRAP 0x1 ;  /* 0x000000040000795c */ /* 0x000fe20000300000 */
.L_x_408:
[----:B------:R-:W-:Y:S01]  /*6200*/  UIADD3 UR25, UR25, 0x22860, URZ ;  /* 0x0002286019197890 */ /* 0x000fe2000fffe03f */
[----:B------:R-:W-:Y:S01]  /*6210*/  PLOP3.LUT P1, PT, PT, PT, UP0, 0x80, 0x0 ;  /* 0x000000000000781c */ /* 0x000fe20003f2f008 */
[----:B------:R-:W-:Y:S02]  /*6220*/  IMAD.MOV.U32 R8, RZ, RZ, R4 ;  /* 0x000000ffff087224 */ /* 0x000fe400078e0004 */
[----:B------:R-:W-:Y:S01]  /*6230*/  UPRMT UR25, UR24, 0x654, UR25 ;  /* 0x0000065418197896 */ /* 0x000fe20008000019 */
[----:B------:R-:W-:-:S08]  /*6240*/  IMAD.MOV.U32 R9, RZ, RZ, R3 ;  /* 0x000000ffff097224 */ /* 0x000fd000078e0003 */
[----:B------:R-:W-:Y:S01]  /*6250*/  SYNCS.ARRIVE.TRANS64.RED.A1T0 RZ, [UR25], RZ ;  /* 0x000000ffffff79a7 */ /* 0x000fe20008100419 */
[----:B------:R-:W-:Y:S05]  /*6260*/  @P1 BRA `(.L_x_409) ;  /* 0xffffffdc002c1947 */ /* 0x000fea000383ffff */
.L_x_398:
[----:B------:R-:W0:Y:S01]  /*6270*/  SHFL.BFLY PT, R8, R5, 0x2, 0x1f ;  /* 0x0c401f0005087f89 */ /* 0x000e2200000e0000 */
[----:B------:R-:W-:Y:S01]  /*6280*/  UIADD3 UR37, UR37, 0x1, URZ ;  /* 0x0000000125257890 */ /* 0x000fe2000fffe03f */
[----:B------:R1:W-:Y:S06]  /*6290*/  BAR.ARV R0, 0x100 ;  /* 0x000400000000751d */ /* 0x0003ec0000002000 */
[----:B------:R-:W-:Y:S02]  /*62a0*/  UISETP.NE.AND UP0, UPT, UR37, 0x2, UPT ;  /* 0x000000022500788c */ /* 0x000fe4000bf05270 */
[----:B------:R-:W-:Y:S06]  /*62b0*/  BAR.ARV 0x8, 0x180 ;  /* 0x0206000000007b1d */ /* 0x000fec0000002000 */
[----:B-1----:R-:W-:Y:S01]  /*62c0*/  IMAD.MOV.U32 R0, RZ, RZ, -0x800000 ;  /* 0xff800000ff007424 */ /* 0x002fe200078e00ff */
[----:B------:R-:W-:Y:S01]  /*62d0*/  USEL UR4, URZ, 0x1, UP0 ;  /* 0x000000013f047887 */ /* 0x000fe20008000000 */
[----:B------:R-:W1:Y:S01]  /*62e0*/  SHFL.BFLY PT, R7, R6, 0x2, 0x1f ;  /* 0x0c401f0006077f89 */ /* 0x000e6200000e0000 */
[----:B------:R-:W-:Y:S01]  /*62f0*/  PLOP3.LUT P0, PT, PT, PT, PT, 0x8, 0x0 ;  /* 0x000000000000781c */ /* 0x000fe20003f0e170 */
[----:B------:R-:W-:Y:S01]  /*6300*/  UIADD3 UR46, UR46, 0x1, URZ ;  /* 0x000000012e2e7890 */ /* 0x000fe2000fffe03f */
[----:B0-2---:R-:W-:Y:S01]  /*6310*/  FADD.FTZ R9, R8, R5 ;  /* 0x0000000508097221 */ /* 0x005fe20000010000 */
[----:B------:R-:W-:Y:S01]  /*6320*/  IMAD.MOV.U32 R5, RZ, RZ, RZ ;  /* 0x000000ffff057224 */ /* 0x000fe200078e00ff */
[----:B------:R-:W-:-:S02]  /*6330*/  USEL UR37, UR37, URZ, UP0 ;  /* 0x0000003f25257287 */ /* 0x000fc40008000000 */
[----:B------:R-:W-:Y:S01]  /*6340*/  ULOP3.LUT UR36, UR36, UR4, URZ, 0x3c, !UPT ;  /* 0x0000000424247292 */ /* 0x000fe2000f8e3c3f */
[----:B------:R-:W0:Y:S01]  /*6350*/  SHFL.BFLY PT, R8, R9, 0x1, 0x1f ;  /* 0x0c201f0009087f89 */ /* 0x000e2200000e0000 */
[----:B-1----:R-:W-:-:S05]  /*6360*/  FADD.FTZ R10, R7, R6 ;  /* 0x00000006070a7221 */ /* 0x002fca0000010000 */
[----:B------:R-:W1:Y:S01]  /*6370*/  SHFL.BFLY PT, R7, R10, 0x1, 0x1f ;  /* 0x0c201f000a077f89 */ /* 0x000e6200000e0000 */
[----:B0-----:R-:W-:Y:S01]  /*6380*/  FADD.FTZ R11, R9, R8 ;  /* 0x00000008090b7221 */ /* 0x001fe20000010000 */
[----:B------:R-:W-:Y:S02]  /*6390*/  IMAD.MOV.U32 R8, RZ, RZ, RZ ;  /* 0x000000ffff087224 */ /* 0x000fe400078e00ff */
[----:B------:R-:W-:Y:S02]  /*63a0*/  IMAD.U32 R9, RZ, RZ, UR10 ;  /* 0x0000000aff097e24 */ /* 0x000fe4000f8e00ff */
[----:B------:R-:W-:-:S13]  /*63b0*/  FSETP.NE.FTZ.AND P1, PT, R11, RZ, PT ;  /* 0x000000ff0b00720b */ /* 0x000fda0003f35000 */
[----:B------:R-:W0:Y:S01]  /*63c0*/  @P1 MUFU.RCP R8, R11 ;  /* 0x0000000b00081308 */ /* 0x000e220000001000 */
[----:B------:R-:W-:Y:S01]  /*63d0*/  @P1 FMUL.FTZ R9, R9, 0.69314718246459960938 ;  /* 0x3f31721809091820 */ /* 0x000fe20000410000 */
[----:B-1----:R-:W-:-:S05]  /*63e0*/  FADD.FTZ R6, R10, R7 ;  /* 0x000000070a067221 */ /* 0x002fca0000010000 */
[----:B------:R-:W-:Y:S01]  /*63f0*/  FSETP.NE.FTZ.AND P2, PT, R6, RZ, PT ;  /* 0x000000ff0600720b */ /* 0x000fe20003f55000 */
[----:B------:R-:W1:Y:S01]  /*6400*/  @P1 MUFU.LG2 R7, R11 ;  /* 0x0000000b00071308 */ /* 0x000e620000000c00 */
[-C--:B0-----:R-:W-:Y:S01]  /*6410*/  FMUL.FTZ R24, R24, R8.reuse ;  /* 0x0000000818187220 */ /* 0x081fe20000410000 */
[-C--:B------:R-:W-:Y:S01]  /*6420*/  FMUL.FTZ R25, R25, R8.reuse ;  /* 0x0000000819197220 */ /* 0x080fe20000410000 */
[----:B------:R-:W-:-:S09]  /*6430*/  FMUL.FTZ R28, R28, R8 ;  /* 0x000000081c1c7220 */ /* 0x000fd20000410000 */
[----:B------:R-:W0:Y:S01]  /*6440*/  @P2 MUFU.LG2 R10, R6 ;  /* 0x00000006000a2308 */ /* 0x000e220000000c00 */
[-C--:B------:R-:W-:Y:S01]  /*6450*/  FMUL.FTZ R29, R29, R8.reuse ;  /* 0x000000081d1d7220 */ /* 0x080fe20000410000 */
[-C--:B------:R-:W-:Y:S01]  /*6460*/  FMUL.FTZ R32, R32, R8.reuse ;  /* 0x0000000820207220 */ /* 0x080fe20000410000 */
[-C--:B------:R-:W-:Y:S01]  /*6470*/  FMUL.FTZ R33, R33, R8.reuse ;  /* 0x0000000821217220 */ /* 0x080fe20000410000 */
[-C--:B------:R-:W-:Y:S01]  /*6480*/  FMUL.FTZ R36, R36, R8.reuse ;  /* 0x0000000824247220 */ /* 0x080fe20000410000 */
[-C--:B------:R-:W-:Y:S01]  /*6490*/  FMUL.FTZ R37, R37, R8.reuse ;  /* 0x0000000825257220 */ /* 0x080fe20000410000 */
[-C--:B------:R-:W-:Y:S01]  /*64a0*/  FMUL.FTZ R40, R40, R8.reuse ;  /* 0x0000000828287220 */ /* 0x080fe20000410000 */
[-C--:B------:R-:W-:Y:S01]  /*64b0*/  FMUL.FTZ R41, R41, R8.reuse ;  /* 0x0000000829297220 */ /* 0x080fe20000410000 */
[----:B------:R2:W3:Y:S01]  /*64c0*/  @P2 MUFU.RCP R5, R6 ;  /* 0x0000000600052308 */ /* 0x0004e20000001000 */
        /* <DEDUP_REMOVED lines=54> */
[----:B------:R-:W-:-:S02]  /*6830*/  IMAD.U32 R8, RZ, RZ, UR10 ;  /* 0x0000000aff087e24 */ /* 0x000fc4000f8e00ff */
[----:B-1----:R-:W-:Y:S01]  /*6840*/  @P1 FMUL.FTZ R7, R7, 0.69314718246459960938 ;  /* 0x3f31721807071820 */ /* 0x002fe20000410000 */
[----:B0-----:R-:W-:Y:S01]  /*6850*/  @P2 FMUL.FTZ R10, R10, 0.69314718246459960938 ;  /* 0x3f3172180a0a2820 */ /* 0x001fe20000410000 */
[----:B--2---:R-:W-:Y:S02]  /*6860*/  IMAD.MOV.U32 R6, RZ, RZ, -0x800000 ;  /* 0xff800000ff067424 */ /* 0x004fe400078e00ff */
[----:B------:R-:W-:Y:S01]  /*6870*/  @P2 FMUL.FTZ R8, R8, 0.69314718246459960938 ;  /* 0x3f31721808082820 */ /* 0x000fe20000410000 */
[-C--:B---3--:R-:W-:Y:S01]  /*6880*/  FMUL.FTZ R26, R26, R5.reuse ;  /* 0x000000051a1a7220 */ /* 0x088fe20000410000 */
        /* <DEDUP_REMOVED lines=65> */
.L_x_385:
[----:B------:R-:W0:Y:S08]  /*6ca0*/  S2UR UR4, SR_CgaCtaId ;  /* 0x00000000000479c3 */ /* 0x000e300000008800 */
[----:B------:R-:W-:Y:S06]  /*6cb0*/  BAR.SYNC.DEFER_BLOCKING 0x5, 0x180 ;  /* 0x0146000000007b1d */ /* 0x000fec0000010000 */
[----:B------:R-:W-:Y:S01]  /*6cc0*/  UMOV UR8, 0x400 ;  /* 0x0000040000087882 */ /* 0x000fe20000000000 */
[----:B------:R-:W-:Y:S01]  /*6cd0*/  BSSY B0, `(.L_x_410) ;  /* 0x000047b000007945 */ /* 0x000fe20003800000 */
[----:B0-----:R-:W-:-:S09]  /*6ce0*/  ULEA UR8, UR4, UR8, 0x18 ;  /* 0x0000000804087291 */ /* 0x001fd2000f8ec03f */
[----:B------:R-:W0:Y:S02]  /*6cf0*/  LDS.128 R8, [UR8+0x228d0] ;  /* 0x0228d008ff087984 */ /* 0x000e240008000c00 */
[----:B0-----:R-:W-:Y:S02]  /*6d00*/  R2UR UR6, R9 ;  /* 0x00000000090672ca */ /* 0x001fe400000e0000 */
[----:B------:R-:W-:Y:S02]  /*6d10*/  R2UR UR5, R10 ;  /* 0x000000000a0572ca */ /* 0x000fe400000e0000 */
[----:B------:R-:W-:Y:S01]  /*6d20*/  R2UR UR7, R11 ;  /* 0x000000000b0772ca */ /* 0x000fe200000e0000 */
[----:B------:R-:W-:Y:S06]  /*6d30*/  BAR.ARV 0x4, 0x180 ;  /* 0x0106000000007b1d */ /* 0x000fec0000002000 */
[----:B------:R-:W-:Y:S08]  /*6d40*/  @P0 BRA `(.L_x_411) ;  /* 0x0000003400f00947 */ /* 0x000ff00003800000 */
[----:B------:R-:W2:Y:S01]  /*6d50*/  LDL R3, [R1+0x30] ;  /* 0x0000300001037983 */ /* 0x000ea20000100800 */
[----:B------:R-:W0:Y:S01]  /*6d60*/  S2UR UR4, SR_SWINHI ;  /* 0x00000000000479c3 */ /* 0x000e220000002f00 */
[----:B------:R-:W-:Y:S01]  /*6d70*/  IMAD.MOV.U32 R4, RZ, RZ, 0x2 ;  /* 0x00000002ff047424 */ /* 0x000fe200078e00ff */
[----:B------:R-:W-:Y:S01]  /*6d80*/  F2FP.BF16.F32.PACK_AB R10, R29, R28 ;  /* 0x0000001c1d0a723e */ /* 0x000fe200000010ff */
[----:B------:R-:W-:Y:S01]  /*6d90*/  ULDC.64 UR14, c[0x0][0xc00] ;  /* 0x00030000000e7ab9 */ /* 0x000fe20000000a00 */
[----:B------:R-:W3:Y:S01]  /*6da0*/  LDL R176, [R1+0x2c] ;  /* 0x00002c0001b07983 */ /* 0x000ee20000100800 */
[----:B------:R-:W-:Y:S01]  /*6db0*/  UMOV UR10, UR8 ;  /* 0x00000008000a7c82 */ /* 0x000fe20008000000 */
[----:B0-----:R-:W-:Y:S01]  /*6dc0*/  UMOV UR11, UR4 ;  /* 0x00000004000b7c82 */ /* 0x001fe20008000000 */
[----:B------:R-:W-:Y:S02]  /*6dd0*/  F2FP.BF16.F32.PACK_AB R11, R31, R30 ;  /* 0x0000001e1f0b723e */ /* 0x000fe400000010ff */
[----:B------:R-:W-:-:S02]  /*6de0*/  F2FP.BF16.F32.PACK_AB R14, R37, R36 ;  /* 0x00000024250e723e */ /* 0x000fc400000010ff */
[----:B------:R-:W-:Y:S01]  /*6df0*/  F2FP.BF16.F32.PACK_AB R15, R39, R38 ;  /* 0x00000026270f723e */ /* 0x000fe200000010ff */
[----:B------:R-:W-:Y:S02]  /*6e00*/  USHF.L.U32 UR4, UR39, 0x2, URZ ;  /* 0x0000000227047899 */ /* 0x000fe4000800063f */
[----:B------:R-:W-:Y:S02]  /*6e10*/  USHF.L.U64.HI UR16, UR39, 0x2, UR40 ;  /* 0x0000000227107899 */ /* 0x000fe40008010228 */
[----:B------:R-:W-:-:S04]  /*6e20*/  UIADD3 UR9, UP0, UR4, UR14, URZ ;  /* 0x0000000e04097290 */ /* 0x000fc8000ff1e03f */
[----:B------:R-:W-:Y:S01]  /*6e30*/  UIADD3.X UR12, UR16, UR15, URZ, UP0, !UPT ;  /* 0x0000000f100c7290 */ /* 0x000fe200087fe43f */
[----:B------:R-:W-:Y:S01]  /*6e40*/  BAR.SYNC.DEFER_BLOCKING 0x1, 0x100 ;  /* 0x0044000000007b1d */ /* 0x000fe20000010000 */
[----:B--2---:R-:W-:-:S03]  /*6e50*/  IMAD.WIDE R4, R3, R4, UR10 ;  /* 0x0000000a03047e25 */ /* 0x004fc6000f8e0204 */
[C---:B------:R-:W-:Y:S02]  /*6e60*/  IADD3 R163, P0, R4.reuse, 0x40, RZ ;  /* 0x0000004004a37810 */ /* 0x040fe40007f1e0ff */
[C---:B------:R-:W-:Y:S02]  /*6e70*/  IADD3 R13, P1, R4.reuse, 0x20, RZ ;  /* 0x00000020040d7810 */ /* 0x040fe40007f3e0ff */
[----:B------:R-:W-:Y:S02]  /*6e80*/  LOP3.LUT R162, R163, 0x380, RZ, 0xc0, !PT ;  /* 0x00000380a3a27812 */ /* 0x000fe400078ec0ff */
[----:B------:R-:W-:Y:S02]  /*6e90*/  LOP3.LUT R12, R13, 0x380, RZ, 0xc0, !PT ;  /* 0x000003800d0c7812 */ /* 0x000fe400078ec0ff */
[----:B------:R-:W-:Y:S02]  /*6ea0*/  LOP3.LUT R9, R4, 0x380, RZ, 0xc0, !PT ;  /* 0x0000038004097812 */ /* 0x000fe400078ec0ff */
[----:B------:R-:W-:-:S02]  /*6eb0*/  SHF.R.U64 R162, R162, 0x3, RZ ;  /* 0x00000003a2a27819 */ /* 0x000fc400000012ff */
[C---:B------:R-:W-:Y:S02]  /*6ec0*/  IADD3 R171, P5, R4.reuse, 0x4040, RZ ;  /* 0x0000404004ab7810 */ /* 0x040fe40007fbe0ff */
[C---:B------:R-:W-:Y:S02]  /*6ed0*/  IADD3 R167, P3, R4.reuse, 0x4000, RZ ;  /* 0x0000400004a77810 */ /* 0x040fe40007f7e0ff */
[----:B------:R-:W-:Y:S02]  /*6ee0*/  IADD3 R153, P2, R4, 0x4060, RZ ;  /* 0x0000406004997810 */ /* 0x000fe40007f5e0ff */
[----:B------:R-:W-:Y:S02]  /*6ef0*/  SHF.R.U64 R12, R12, 0x3, RZ ;  /* 0x000000030c0c7819 */ /* 0x000fe400000012ff */
[----:B------:R-:W-:Y:S02]  /*6f00*/  IADD3 R165, P4, R4, 0x60, RZ ;  /* 0x0000006004a57810 */ /* 0x000fe40007f9e0ff */
[----:B------:R-:W-:-:S02]  /*6f10*/  SHF.R.U64 R9, R9, 0x3, RZ ;  /* 0x0000000309097819 */ /* 0x000fc400000012ff */
[----:B------:R-:W-:Y:S01]  /*6f20*/  LOP3.LUT R162, R162, R163, RZ, 0x3c, !PT ;  /* 0x000000a3a2a27212 */ /* 0x000fe200078e3cff */
[----:B------:R-:W-:Y:S01]  /*6f30*/  IMAD.X R163, RZ, RZ, R5, P0 ;  /* 0x000000ffffa37224 */ /* 0x000fe200000e0605 */
[C---:B------:R-:W-:Y:S02]  /*6f40*/  IADD3 R169, P6, R4.reuse, 0x4020, RZ ;  /* 0x0000402004a97810 */ /* 0x040fe40007fde0ff */
[----:B------:R-:W-:Y:S02]  /*6f50*/  LOP3.LUT R170, R171, 0x380, RZ, 0xc0, !PT ;  /* 0x00000380abaa7812 */ /* 0x000fe400078ec0ff */
[----:B------:R-:W-:Y:S02]  /*6f60*/  LOP3.LUT R166, R167, 0x380, RZ, 0xc0, !PT ;  /* 0x00000380a7a67812 */ /* 0x000fe400078ec0ff */
[----:B------:R-:W-:Y:S02]  /*6f70*/  LOP3.LUT R152, R153, 0x380, RZ, 0xc0, !PT ;  /* 0x0000038099987812 */ /* 0x000fe400078ec0ff */
[----:B------:R-:W-:-:S02]  /*6f80*/  IADD3 R155, P0, R4, 0x8020, RZ ;  /* 0x00008020049b7810 */ /* 0x000fc40007f1e0ff */
[----:B------:R-:W-:Y:S01]  /*6f90*/  LOP3.LUT R12, R12, R13, RZ, 0x3c, !PT ;  /* 0x0000000d0c0c7212 */ /* 0x000fe200078e3cff */
[--C-:B------:R-:W-:Y:S01]  /*6fa0*/  IMAD.X R13, RZ, RZ, R5.reuse, P1 ;  /* 0x000000ffff0d7224 */ /* 0x100fe200008e0605 */
[----:B------:R-:W-:Y:S02]  /*6fb0*/  LOP3.LUT R164, R165, 0x380, RZ, 0xc0, !PT ;  /* 0x00000380a5a47812 */ /* 0x000fe400078ec0ff */
[----:B------:R-:W-:Y:S01]  /*6fc0*/  LOP3.LUT R8, R9, R4, RZ, 0x3c, !PT ;  /* 0x0000000409087212 */ /* 0x000fe200078e3cff */
[----:B------:R-:W-:Y:S01]  /*6fd0*/  IMAD.MOV.U32 R9, RZ, RZ, R5 ;  /* 0x000000ffff097224 */ /* 0x000fe200078e0005 */
[----:B------:R-:W-:Y:S02]  /*6fe0*/  LOP3.LUT R168, R169, 0x380, RZ, 0xc0, !PT ;  /* 0x00000380a9a87812 */ /* 0x000fe400078ec0ff */
[----:B------:R-:W-:Y:S02]  /*6ff0*/  SHF.R.U64 R170, R170, 0x3, RZ ;  /* 0x00000003aaaa7819 */ /* 0x000fe400000012ff */
[----:B------:R-:W-:-:S02]  /*7000*/  IADD3 R173, P1, R4, 0x8000, RZ ;  /* 0x0000800004ad7810 */ /* 0x000fc40007f3e0ff */
[----:B------:R-:W-:Y:S02]  /*7010*/  SHF.R.U64 R166, R166, 0x3, RZ ;  /* 0x00000003a6a67819 */ /* 0x000fe400000012ff */
[----:B------:R-:W-:Y:S02]  /*7020*/  SHF.R.U64 R152, R152, 0x3, RZ ;  /* 0x0000000398987819 */ /* 0x000fe400000012ff */
[----:B------:R-:W-:Y:S02]  /*7030*/  LOP3.LUT R154, R155, 0x380, RZ, 0xc0, !PT ;  /* 0x000003809b9a7812 */ /* 0x000fe400078ec0ff */
[----:B------:R-:W-:Y:S02]  /*7040*/  SHF.R.U64 R164, R164, 0x3, RZ ;  /* 0x00000003a4a47819 */ /* 0x000fe400000012ff */
[----:B------:R-:W-:Y:S02]  /*7050*/  SHF.R.U64 R168, R168, 0x3, RZ ;  /* 0x00000003a8a87819 */ /* 0x000fe400000012ff */
[----:B------:R-:W-:-:S02]  /*7060*/  MOV R7, R8 ;  /* 0x0000000800077202 */ /* 0x000fc40000000f00 */
[----:B------:R-:W-:Y:S01]  /*7070*/  LOP3.LUT R170, R170, R171, RZ, 0x3c, !PT ;  /* 0x000000abaaaa7212 */ /* 0x000fe200078e3cff */
[--C-:B------:R-:W-:Y:S01]  /*7080*/  IMAD.X R171, RZ, RZ, R5.reuse, P5 ;  /* 0x000000ffffab7224 */ /* 0x100fe200028e0605 */
[----:B------:R-:W-:Y:S02]  /*7090*/  LOP3.LUT R172, R173, 0x380, RZ, 0xc0, !PT ;  /* 0x00000380adac7812 */ /* 0x000fe400078ec0ff */
[----:B------:R-:W-:Y:S01]  /*70a0*/  LOP3.LUT R166, R166, R167, RZ, 0x3c, !PT ;  /* 0x000000a7a6a67212 */ /* 0x000fe200078e3cff */
[--C-:B------:R-:W-:Y:S01]  /*70b0*/  IMAD.X R167, RZ, RZ, R5.reuse, P3 ;  /* 0x000000ffffa77224 */ /* 0x100fe200018e0605 */
[----:B------:R-:W-:Y:S02]  /*70c0*/  F2FP.BF16.F32.PACK_AB R8, R25, R24 ;  /* 0x000000181908723e */ /* 0x000fe400000010ff */
[----:B------:R-:W-:Y:S02]  /*70d0*/  F2FP.BF16.F32.PACK_AB R9, R27, R26 ;  /* 0x0000001a1b09723e */ /* 0x000fe400000010ff */
[----:B------:R-:W-:Y:S01]  /*70e0*/  LOP3.LUT R152, R152, R153, RZ, 0x3c, !PT ;  /* 0x0000009998987212 */ /* 0x000fe200078e3cff */
[----:B------:R-:W-:Y:S01]  /*70f0*/  IMAD.X R153, RZ, RZ, R5, P2 ;  /* 0x000000ffff997224 */ /* 0x000fe200010e0605 */
[----:B------:R-:W-:-:S02]  /*7100*/  MOV R3, R12 ;  /* 0x0000000c00037202 */ /* 0x000fc40000000f00 */
[----:B------:R-:W-:Y:S02]  /*7110*/  SHF.R.U64 R154, R154, 0x3, RZ ;  /* 0x000000039a9a7819 */ /* 0x000fe400000012ff */
[----:B------:R-:W-:Y:S01]  /*7120*/  LOP3.LUT R164, R164, R165, RZ, 0x3c, !PT ;  /* 0x000000a5a4a47212 */ /* 0x000fe200078e3cff */
[--C-:B------:R-:W-:Y:S01]  /*7130*/  IMAD.X R165, RZ, RZ, R5.reuse, P4 ;  /* 0x000000ffffa57224 */ /* 0x100fe200020e0605 */
[----:B------:R-:W-:Y:S02]  /*7140*/  F2FP.BF16.F32.PACK_AB R12, R33, R32 ;  /* 0x00000020210c723e */ /* 0x000fe400000010ff */
[----:B------:R-:W-:Y:S02]  /*7150*/  F2FP.BF16.F32.PACK_AB R13, R35, R34 ;  /* 0x00000022230d723e */ /* 0x000fe400000010ff */
[----:B------:R-:W-:Y:S02]  /*7160*/  IADD3 R21, P5, R4, 0xc020, RZ ;  /* 0x0000c02004157810 */ /* 0x000fe40007fbe0ff */
[----:B------:R-:W-:Y:S01]  /*7170*/  LOP3.LUT R168, R168, R169, RZ, 0x3c, !PT ;  /* 0x000000a9a8a87212 */ /* 0x000fe200078e3cff */
[----:B------:R-:W-:Y:S01]  /*7180*/  IMAD.X R169, RZ, RZ, R5, P6 ;  /* 0x000000ffffa97224 */ /* 0x000fe200030e0605 */
[----:B------:R-:W-:-:S02]  /*7190*/  IADD3 R159, P3, R4, 0x8060, RZ ;  /* 0x00008060049f7810 */ /* 0x000fc40007f7e0ff */
[----:B------:R-:W-:Y:S02]  /*71a0*/  IADD3 R157, P2, R4, 0xc040, RZ ;  /* 0x0000c040049d7810 */ /* 0x000fe40007f5e0ff */
[----:B------:R-:W-:Y:S02]  /*71b0*/  SHF.R.U64 R172, R172, 0x3, RZ ;  /* 0x00000003acac7819 */ /* 0x000fe400000012ff */
[----:B------:R-:W-:Y:S01]  /*71c0*/  IADD3 R175, P4, R4, 0x8040, RZ ;  /* 0x0000804004af7810 */ /* 0x000fe20007f9e0ff */
[----:B------:R0:W-:Y:S01]  /*71d0*/  STSM.16.M88.4 [R7], R8 ;  /* 0x0000000807007844 */ /* 0x0001e20000000200 */
[----:B------:R-:W-:Y:S01]  /*71e0*/  LOP3.LUT R154, R154, R155, RZ, 0x3c, !PT ;  /* 0x0000009b9a9a7212 */ /* 0x000fe200078e3cff */
[----:B------:R-:W-:Y:S01]  /*71f0*/  IMAD.X R155, RZ, RZ, R5, P0 ;  /* 0x000000ffff9b7224 */ /* 0x000fe200000e0605 */
[----:B------:R-:W-:Y:S01]  /*7200*/  IADD3 R161, P6, R4, 0xc000, RZ ;  /* 0x0000c00004a17810 */ /* 0x000fe20007fde0ff */
[----:B------:R1:W-:Y:S01]  /*7210*/  STSM.16.M88.4 [R3], R12 ;  /* 0x0000000c03007844 */ /* 0x0003e20000000200 */
[----:B------:R-:W-:-:S02]  /*7220*/  LOP3.LUT R20, R21, 0x380, RZ, 0xc0, !PT ;  /* 0x0000038015147812 */ /* 0x000fc400078ec0ff */
[----:B------:R-:W-:Y:S02]  /*7230*/  LOP3.LUT R158, R159, 0x380, RZ, 0xc0, !PT ;  /* 0x000003809f9e7812 */ /* 0x000fe400078ec0ff */
[----:B------:R-:W-:Y:S02]  /*7240*/  LOP3.LUT R156, R157, 0x380, RZ, 0xc0, !PT ;  /* 0x000003809d9c7812 */ /* 0x000fe400078ec0ff */
[----:B------:R-:W-:Y:S02]  /*7250*/  MOV R163, R162 ;  /* 0x000000a200a37202 */ /* 0x000fe40000000f00 */
[----:B------:R-:W-:Y:S01]  /*7260*/  LOP3.LUT R172, R172, R173, RZ, 0x3c, !PT ;  /* 0x000000adacac7212 */ /* 0x000fe200078e3cff */
[----:B------:R-:W-:Y:S01]  /*7270*/  IMAD.X R173, RZ, RZ, R5, P1 ;  /* 0x000000ffffad7224 */ /* 0x000fe200008e0605 */
[----:B------:R-:W-:Y:S02]  /*7280*/  LOP3.LUT R174, R175, 0x380, RZ, 0xc0, !PT ;  /* 0x00000380afae7812 */ /* 0x000fe400078ec0ff */
[----:B0-----:R-:W-:-:S02]  /*7290*/  F2FP.BF16.F32.PACK_AB R8, R41, R40 ;  /* 0x000000282908723e */ /* 0x001fc400000010ff */
[----:B------:R-:W-:Y:S02]  /*72a0*/  F2FP.BF16.F32.PACK_AB R9, R43, R42 ;  /* 0x0000002a2b09723e */ /* 0x000fe400000010ff */
[----:B------:R-:W-:Y:S02]  /*72b0*/  F2FP.BF16.F32.PACK_AB R10, R45, R44 ;  /* 0x0000002c2d0a723e */ /* 0x000fe400000010ff */
[----:B------:R-:W-:Y:S02]  /*72c0*/  F2FP.BF16.F32.PACK_AB R11, R47, R46 ;  /* 0x0000002e2f0b723e */ /* 0x000fe400000010ff */
[----:B------:R-:W-:Y:S02]  /*72d0*/  MOV R164, R164 ;  /* 0x000000a400a47202 */ /* 0x000fe40000000f00 */
[----:B-1----:R-:W-:Y:S02]  /*72e0*/  F2FP.BF16.F32.PACK_AB R12, R49, R48 ;  /* 0x00000030310c723e */ /* 0x002fe400000010ff */
[----:B------:R-:W-:-:S02]  /*72f0*/  F2FP.BF16.F32.PACK_AB R13, R51, R50 ;  /* 0x00000032330d723e */ /* 0x000fc400000010ff */
[----:B------:R-:W-:Y:S02]  /*7300*/  F2FP.BF16.F32.PACK_AB R14, R53, R52 ;  /* 0x00000034350e723e */ /* 0x000fe400000010ff */
[----:B------:R-:W-:Y:S02]  /*7310*/  F2FP.BF16.F32.PACK_AB R15, R55, R54 ;  /* 0x00000036370f723e */ /* 0x000fe400000010ff */
[----:B------:R-:W-:Y:S02]  /*7320*/  LOP3.LUT R160, R161, 0x380, RZ, 0xc0, !PT ;  /* 0x00000380a1a07812 */ /* 0x000fe400078ec0ff */
[----:B------:R-:W-:Y:S02]  /*7330*/  SHF.R.U64 R20, R20, 0x3, RZ ;  /* 0x0000000314147819 */ /* 0x000fe400000012ff */
[----:B------:R-:W-:Y:S01]  /*7340*/  IADD3 R3, P1, R4, 0xc060, RZ ;  /* 0x0000c06004037810 */ /* 0x000fe20007f3e0ff */
[----:B------:R0:W-:Y:S01]  /*7350*/  STSM.16.M88.4 [R163], R8 ;  /* 0x00000008a3007844 */ /* 0x0001e20000000200 */
[----:B------:R-:W-:-:S02]  /*7360*/  SHF.R.U64 R158, R158, 0x3, RZ ;  /* 0x000000039e9e7819 */ /* 0x000fc400000012ff */
[----:B------:R-:W-:Y:S02]  /*7370*/  SHF.R.U64 R156, R156, 0x3, RZ ;  /* 0x000000039c9c7819 */ /* 0x000fe400000012ff */
[----:B------:R-:W-:Y:S02]  /*7380*/  MOV R162, R152 ;  /* 0x0000009800a27202 */ /* 0x000fe40000000f00 */
[----:B------:R-:W-:Y:S01]  /*7390*/  MOV R7, R154 ;  /* 0x0000009a00077202 */ /* 0x000fe20000000f00 */
[----:B------:R1:W-:Y:S01]  /*73a0*/  STSM.16.M88.4 [R164], R12 ;  /* 0x0000000ca4007844 */ /* 0x0003e20000000200 */
[----:B------:R-:W-:Y:S02]  /*73b0*/  SHF.R.U64 R174, R174, 0x3, RZ ;  /* 0x00000003aeae7819 */ /* 0x000fe400000012ff */
[----:B------:R-:W-:Y:S02]  /*73c0*/  MOV R166, R166 ;  /* 0x000000a600a67202 */ /* 0x000fe40000000f00 */
[----:B------:R-:W-:-:S02]  /*73d0*/  F2FP.BF16.F32.PACK_AB R152, R57, R56 ;  /* 0x000000383998723e */ /* 0x000fc400000010ff */
[----:B------:R-:W-:Y:S02]  /*73e0*/  F2FP.BF16.F32.PACK_AB R153, R59, R58 ;  /* 0x0000003a3b99723e */ /* 0x000fe400000010ff */
[----:B------:R-:W-:Y:S02]  /*73f0*/  F2FP.BF16.F32.PACK_AB R154, R61, R60 ;  /* 0x0000003c3d9a723e */ /* 0x000fe400000010ff */
[----:B------:R-:W-:Y:S02]  /*7400*/  F2FP.BF16.F32.PACK_AB R155, R63, R62 ;  /* 0x0000003e3f9b723e */ /* 0x000fe400000010ff */
[----:B------:R-:W-:Y:S02]  /*7410*/  SHF.R.U64 R160, R160, 0x3, RZ ;  /* 0x00000003a0a07819 */ /* 0x000fe400000012ff */
[----:B------:R-:W-:Y:S02]  /*7420*/  MOV R168, R168 ;  /* 0x000000a800a87202 */ /* 0x000fe40000000f00 */
[----:B0-----:R-:W-:-:S02]  /*7430*/  F2FP.BF16.F32.PACK_AB R8, R65, R64 ;  /* 0x000000404108723e */ /* 0x001fc400000010ff */
[----:B------:R-:W-:Y:S02]  /*7440*/  F2FP.BF16.F32.PACK_AB R9, R67, R66 ;  /* 0x000000424309723e */ /* 0x000fe400000010ff */
[----:B------:R-:W-:Y:S02]  /*7450*/  F2FP.BF16.F32.PACK_AB R10, R69, R68 ;  /* 0x00000044450a723e */ /* 0x000fe400000010ff */
[----:B------:R-:W-:Y:S02]  /*7460*/  F2FP.BF16.F32.PACK_AB R11, R71, R70 ;  /* 0x00000046470b723e */ /* 0x000fe400000010ff */
[----:B------:R-:W-:Y:S01]  /*7470*/  LOP3.LUT R20, R20, R21, RZ, 0x3c, !PT ;  /* 0x0000001514147212 */ /* 0x000fe200078e3cff */
[----:B------:R-:W-:Y:S01]  /*7480*/  IMAD.X R21, RZ, RZ, R5, P5 ;  /* 0x000000ffff157224 */ /* 0x000fe200028e0605 */
[----:B------:R-:W-:Y:S02]  /*7490*/  LOP3.LUT R4, R3, 0x380, RZ, 0xc0, !PT ;  /* 0x0000038003047812 */ /* 0x000fe400078ec0ff */
[----:B------:R-:W-:-:S02]  /*74a0*/  MOV R170, R170 ;  /* 0x000000aa00aa7202 */ /* 0x000fc40000000f00 */
[----:B-1----:R-:W-:Y:S02]  /*74b0*/  F2FP.BF16.F32.PACK_AB R12, R73, R72 ;  /* 0x00000048490c723e */ /* 0x002fe400000010ff */
[----:B------:R-:W-:Y:S02]  /*74c0*/  F2FP.BF16.F32.PACK_AB R13, R75, R74 ;  /* 0x0000004a4b0d723e */ /* 0x000fe400000010ff */
[----:B------:R-:W-:Y:S02]  /*74d0*/  F2FP.BF16.F32.PACK_AB R14, R77, R76 ;  /* 0x0000004c4d0e723e */ /* 0x000fe400000010ff */
[----:B------:R-:W-:Y:S02]  /*74e0*/  F2FP.BF16.F32.PACK_AB R15, R79, R78 ;  /* 0x0000004e4f0f723e */ /* 0x000fe400000010ff */
[----:B------:R-:W-:Y:S01]  /*74f0*/  LOP3.LUT R158, R158, R159, RZ, 0x3c, !PT ;  /* 0x0000009f9e9e7212 */ /* 0x000fe200078e3cff */
[--C-:B------:R-:W-:Y:S01]  /*7500*/  IMAD.X R159, RZ, RZ, R5.reuse, P3 ;  /* 0x000000ffff9f7224 */ /* 0x100fe200018e0605 */
[----:B------:R-:W-:Y:S01]  /*7510*/  LOP3.LUT R156, R156, R157, RZ, 0x3c, !PT ;  /* 0x0000009d9c9c7212 */ /* 0x000fe200078e3cff */
[--C-:B------:R-:W-:Y:S01]  /*7520*/  IMAD.X R157, RZ, RZ, R5.reuse, P2 ;  /* 0x000000ffff9d7224 */ /* 0x100fe200010e0605 */
[----:B------:R-:W-:Y:S01]  /*7530*/  LOP3.LUT R174, R174, R175, RZ, 0x3c, !PT ;  /* 0x000000afaeae7212 */ /* 0x000fe200078e3cff */
[--C-:B------:R-:W-:Y:S01]  /*7540*/  IMAD.X R175, RZ, RZ, R5.reuse, P4 ;  /* 0x000000ffffaf7224 */ /* 0x100fe200020e0605 */
[----:B------:R-:W-:Y:S01]  /*7550*/  LOP3.LUT R160, R160, R161, RZ, 0x3c, !PT ;  /* 0x000000a1a0a07212 */ /* 0x000fe200078e3cff */
[----:B------:R0:W-:Y:S01]  /*7560*/  STSM.16.M88.4 [R166], R152 ;  /* 0x00000098a6007844 */ /* 0x0001e20000000200 */
[----:B------:R-:W-:Y:S01]  /*7570*/  SHF.R.U64 R4, R4, 0x3, RZ ;  /* 0x0000000304047819 */ /* 0x000fe200000012ff */
[----:B------:R-:W-:Y:S01]  /*7580*/  IMAD.X R161, RZ, RZ, R5, P6 ;  /* 0x000000ffffa17224 */ /* 0x000fe200030e0605 */
[----:B------:R-:W-:Y:S01]  /*7590*/  F2FP.BF16.F32.PACK_AB R164, R81, R80 ;  /* 0x0000005051a4723e */ /* 0x000fe200000010ff */
[----:B------:R1:W-:Y:S01]  /*75a0*/  STSM.16.M88.4 [R168], R8 ;  /* 0x00000008a8007844 */ /* 0x0003e20000000200 */
[----:B------:R-:W-:-:S02]  /*75b0*/  F2FP.BF16.F32.PACK_AB R165, R83, R82 ;  /* 0x0000005253a5723e */ /* 0x000fc400000010ff */
[----:B------:R-:W-:Y:S01]  /*75c0*/  F2FP.BF16.F32.PACK_AB R167, R87, R86 ;  /* 0x0000005657a7723e */ /* 0x000fe200000010ff */
[----:B------:R2:W-:Y:S01]  /*75d0*/  STSM.16.M88.4 [R170], R12 ;  /* 0x0000000caa007844 */ /* 0x0005e20000000200 */
[----:B------:R-:W-:Y:S02]  /*75e0*/  MOV R172, R172 ;  /* 0x000000ac00ac7202 */ /* 0x000fe40000000f00 */
[----:B------:R-:W-:Y:S02]  /*75f0*/  F2FP.BF16.F32.PACK_AB R169, R91, R90 ;  /* 0x0000005a5ba9723e */ /* 0x000fe400000010ff */
[----:B------:R-:W-:Y:S02]  /*7600*/  F2FP.BF16.F32.PACK_AB R171, R95, R94 ;  /* 0x0000005e5fab723e */ /* 0x000fe400000010ff */
[----:B0-----:R-:W-:Y:S02]  /*7610*/  F2FP.BF16.F32.PACK_AB R166, R85, R84 ;  /* 0x0000005455a6723e */ /* 0x001fe400000010ff */
[----:B------:R-:W-:-:S02]  /*7620*/  MOV R20, R20 ;  /* 0x0000001400147202 */ /* 0x000fc40000000f00 */
[----:B-1----:R-:W-:Y:S02]  /*7630*/  F2FP.BF16.F32.PACK_AB R168, R89, R88 ;  /* 0x0000005859a8723e */ /* 0x002fe400000010ff */
[----:B------:R-:W-:Y:S02]  /*7640*/  MOV R173, R158 ;  /* 0x0000009e00ad7202 */ /* 0x000fe40000000f00 */
[----:B--2---:R-:W-:Y:S02]  /*7650*/  F2FP.BF16.F32.PACK_AB R170, R93, R92 ;  /* 0x0000005c5daa723e */ /* 0x004fe400000010ff */
[----:B------:R-:W-:Y:S02]  /*7660*/  MOV R21, R156 ;  /* 0x0000009c00157202 */ /* 0x000fe40000000f00 */
[----:B------:R-:W-:Y:S02]  /*7670*/  F2FP.BF16.F32.PACK_AB R152, R97, R96 ;  /* 0x000000606198723e */ /* 0x000fe400000010ff */
[----:B------:R-:W-:-:S02]  /*7680*/  F2FP.BF16.F32.PACK_AB R153, R99, R98 ;  /* 0x000000626399723e */ /* 0x000fc400000010ff */
[----:B------:R-:W-:Y:S02]  /*7690*/  F2FP.BF16.F32.PACK_AB R154, R101, R100 ;  /* 0x00000064659a723e */ /* 0x000fe400000010ff */
[----:B------:R-:W-:Y:S01]  /*76a0*/  F2FP.BF16.F32.PACK_AB R155, R103, R102 ;  /* 0x00000066679b723e */ /* 0x000fe200000010ff */
[----:B------:R-:W-:Y:S01]  /*76b0*/  IMAD.X R5, RZ, RZ, R5, P1 ;  /* 0x000000ffff057224 */ /* 0x000fe200008e0605 */
[----:B------:R-:W-:Y:S01]  /*76c0*/  LOP3.LUT R4, R4, R3, RZ, 0x3c, !PT ;  /* 0x0000000304047212 */ /* 0x000fe200078e3cff */
[----:B------:R0:W-:Y:S01]  /*76d0*/  STSM.16.M88.4 [R162], R164 ;  /* 0x000000a4a2007844 */ /* 0x0001e20000000200 */
[----:B------:R-:W-:Y:S02]  /*76e0*/  MOV R174, R174 ;  /* 0x000000ae00ae7202 */ /* 0x000fe40000000f00 */
[----:B------:R-:W-:Y:S02]  /*76f0*/  F2FP.BF16.F32.PACK_AB R156, R105, R104 ;  /* 0x00000068699c723e */ /* 0x000fe400000010ff */
[----:B------:R-:W-:-:S02]  /*7700*/  F2FP.BF16.F32.PACK_AB R157, R107, R106 ;  /* 0x0000006a6b9d723e */ /* 0x000fc400000010ff */
[----:B------:R-:W-:Y:S02]  /*7710*/  F2FP.BF16.F32.PACK_AB R158, R109, R108 ;  /* 0x0000006c6d9e723e */ /* 0x000fe400000010ff */
[----:B------:R-:W-:Y:S02]  /*7720*/  F2FP.BF16.F32.PACK_AB R159, R111, R110 ;  /* 0x0000006e6f9f723e */ /* 0x000fe400000010ff */
[----:B------:R-:W-:Y:S01]  /*7730*/  MOV R3, R160 ;  /* 0x000000a000037202 */ /* 0x000fe20000000f00 */
[----:B------:R-:W-:Y:S01]  /*7740*/  STSM.16.M88.4 [R172], R168 ;  /* 0x000000a8ac007844 */ /* 0x000fe20000000200 */
[----:B------:R-:W-:Y:S02]  /*7750*/  F2FP.BF16.F32.PACK_AB R160, R113, R112 ;  /* 0x0000007071a0723e */ /* 0x000fe400000010ff */
[----:B------:R-:W-:Y:S02]  /*7760*/  F2FP.BF16.F32.PACK_AB R161, R115, R114 ;  /* 0x0000007273a1723e */ /* 0x000fe400000010ff */
[----:B0-----:R-:W-:-:S02]  /*7770*/  F2FP.BF16.F32.PACK_AB R162, R117, R116 ;  /* 0x0000007475a2723e */ /* 0x001fc400000010ff */
[----:B------:R-:W-:Y:S01]  /*7780*/  F2FP.BF16.F32.PACK_AB R163, R119, R118 ;  /* 0x0000007677a3723e */ /* 0x000fe200000010ff */
[----:B------:R0:W-:Y:S01]  /*7790*/  STSM.16.M88.4 [R7], R152 ;  /* 0x0000009807007844 */ /* 0x0001e20000000200 */
[----:B------:R-:W-:Y:S02]  /*77a0*/  F2FP.BF16.F32.PACK_AB R8, R121, R120 ;  /* 0x000000787908723e */ /* 0x000fe400000010ff */
[----:B------:R-:W-:Y:S02]  /*77b0*/  F2FP.BF16.F32.PACK_AB R9, R123, R122 ;  /* 0x0000007a7b09723e */ /* 0x000fe400000010ff */
[----:B------:R-:W-:Y:S02]  /*77c0*/  F2FP.BF16.F32.PACK_AB R10, R125, R124 ;  /* 0x0000007c7d0a723e */ /* 0x000fe400000010ff */
[----:B------:R-:W-:Y:S01]  /*77d0*/  F2FP.BF16.F32.PACK_AB R11, R127, R126 ;  /* 0x0000007e7f0b723e */ /* 0x000fe200000010ff */
[----:B------:R1:W-:Y:S01]  /*77e0*/  STSM.16.M88.4 [R174], R156 ;  /* 0x0000009cae007844 */ /* 0x0003e20000000200 */
[----:B------:R-:W-:-:S02]  /*77f0*/  F2FP.BF16.F32.PACK_AB R12, R129, R128 ;  /* 0x00000080810c723e */ /* 0x000fc400000010ff */
[----:B------:R-:W-:Y:S02]  /*7800*/  F2FP.BF16.F32.PACK_AB R13, R131, R130 ;  /* 0x00000082830d723e */ /* 0x000fe400000010ff */
[----:B------:R-:W-:Y:S02]  /*7810*/  F2FP.BF16.F32.PACK_AB R14, R133, R132 ;  /* 0x00000084850e723e */ /* 0x000fe400000010ff */
[----:B------:R-:W-:Y:S02]  /*7820*/  F2FP.BF16.F32.PACK_AB R15, R135, R134 ;  /* 0x00000086870f723e */ /* 0x000fe400000010ff */
[----:B0-----:R-:W-:Y:S02]  /*7830*/  F2FP.BF16.F32.PACK_AB R152, R137, R136 ;  /* 0x000000888998723e */ /* 0x001fe400000010ff */
[----:B------:R-:W-:Y:S02]  /*7840*/  F2FP.BF16.F32.PACK_AB R153, R139, R138 ;  /* 0x0000008a8b99723e */ /* 0x000fe400000010ff */
[----:B------:R-:W-:-:S02]  /*7850*/  F2FP.BF16.F32.PACK_AB R154, R141, R140 ;  /* 0x0000008c8d9a723e */ /* 0x000fc400000010ff */
[----:B------:R-:W-:Y:S01]  /*7860*/  F2FP.BF16.F32.PACK_AB R155, R143, R142 ;  /* 0x0000008e8f9b723e */ /* 0x000fe200000010ff */
[----:B------:R-:W-:Y:S01]  /*7870*/  STSM.16.M88.4 [R173], R160 ;  /* 0x000000a0ad007844 */ /* 0x000fe20000000200 */
[----:B------:R-:W-:Y:S02]  /*7880*/  MOV R164, R4 ;  /* 0x0000000400a47202 */ /* 0x000fe40000000f00 */
[----:B-1----:R-:W-:Y:S02]  /*7890*/  F2FP.BF16.F32.PACK_AB R156, R145, R144 ;  /* 0x00000090919c723e */ /* 0x002fe400000010ff */
[----:B------:R-:W-:Y:S02]  /*78a0*/  F2FP.BF16.F32.PACK_AB R157, R147, R146 ;  /* 0x00000092939d723e */ /* 0x000fe400000010ff */
[----:B------:R-:W-:Y:S02]  /*78b0*/  F2FP.BF16.F32.PACK_AB R158, R149, R148 ;  /* 0x00000094959e723e */ /* 0x000fe400000010ff */
[----:B------:R-:W-:Y:S01]  /*78c0*/  F2FP.BF16.F32.PACK_AB R159, R151, R150 ;  /* 0x00000096979f723e */ /* 0x000fe200000010ff */
[----:B------:R0:W-:Y:S04]  /*78d0*/  STSM.16.M88.4 [R3], R8 ;  /* 0x0000000803007844 */ /* 0x0001e80000000200 */
[----:B------:R1:W-:Y:S04]  /*78e0*/  STSM.16.M88.4 [R20], R12 ;  /* 0x0000000c14007844 */ /* 0x0003e80000000200 */
[----:B------:R2:W-:Y:S04]  /*78f0*/  STSM.16.M88.4 [R21], R152 ;  /* 0x0000009815007844 */ /* 0x0005e80000000200 */
[----:B------:R2:W-:Y:S01]  /*7900*/  STSM.16.M88.4 [R164], R156 ;  /* 0x0000009ca4007844 */ /* 0x0005e20000000200 */
[----:B------:R-:W-:Y:S01]  /*7910*/  BAR.SYNC.DEFER_BLOCKING 0x1, 0x100 ;  /* 0x0044000000007b1d */ /* 0x000fe20000010000 */
[----:B------:R-:W-:-:S04]  /*7920*/  ISETP.NE.U32.AND P0, PT, RZ, UR14, PT ;  /* 0x0000000eff007c0c */ /* 0x000fc8000bf05070 */
[----:B------:R-:W-:Y:S01]  /*7930*/  ISETP.NE.AND.EX P0, PT, RZ, UR15, PT, P0 ;  /* 0x0000000fff007c0c */ /* 0x000fe2000bf05300 */
[----:B------:R-:W-:Y:S01]  /*7940*/  IMAD.U32 R4, RZ, RZ, UR9 ;  /* 0x00000009ff047e24 */ /* 0x000fe2000f8e00ff */
[----:B------:R-:W-:Y:S01]  /*7950*/  ULDC UR9, c[0x0][0xbe8] ;  /* 0x0002fa0000097ab9 */ /* 0x000fe20000000800 */
[----:B------:R-:W-:Y:S01]  /*7960*/  IMAD.U32 R5, RZ, RZ, UR12 ;  /* 0x0000000cff057e24 */ /* 0x000fe2000f8e00ff */
[----:B------:R-:W-:-:S09]  /*7970*/  ULDC.64 UR12, c[0x0][0xc08] ;  /* 0x00030200000c7ab9 */ /* 0x000fd20000000a00 */
[----:B------:R-:W4:Y:S01]  /*7980*/  @P0 LDG.E R7, desc[UR50][R4.64] ;  /* 0x0000003204070981 */ /* 0x000f22000c1e1900 */
[----:B------:R-:W-:-:S04]  /*7990*/  UISETP.NE.U32.AND UP0, UPT, UR12, URZ, UPT ;  /* 0x0000003f0c00728c */ /* 0x000fc8000bf05070 */
[----:B------:R-:W-:-:S06]  /*79a0*/  UISETP.NE.AND.EX UP0, UPT, UR13, URZ, UPT, UP0 ;  /* 0x0000003f0d00728c */ /* 0x000fcc000bf05300 */
[----:B------:R-:W-:-:S05]  /*79b0*/  PLOP3.LUT P4, PT, PT, PT, UP0, 0x80, 0x0 ;  /* 0x000000000000781c */ /* 0x000fca0003f8f008 */
[----:B------:R-:W-:-:S03]  /*79c0*/  @UP0 UIADD3 UR12, UP1, UR4, UR12, URZ ;  /* 0x0000000c040c0290 */ /* 0x000fc6000ff3e03f */
[----:B------:R-:W-:Y:S01]  /*79d0*/  ULDC UR4, c[0x0][0xa88] ;  /* 0x0002a20000047ab9 */ /* 0x000fe20000000800 */
[----:B------:R-:W-:Y:S01]  /*79e0*/  @UP0 UIADD3.X UR13, UR16, UR13, URZ, UP1, !UPT ;  /* 0x0000000d100d0290 */ /* 0x000fe20008ffe43f */
[----:B0-----:R-:W-:Y:S01]  /*79f0*/  IMAD.U32 R3, RZ, RZ, UR4 ;  /* 0x00000004ff037e24 */ /* 0x001fe2000f8e00ff */
[----:B------:R-:W-:Y:S01]  /*7a00*/  UISETP.NE.AND UP0, UPT, UR44, URZ, UPT ;  /* 0x0000003f2c00728c */ /* 0x000fe2000bf05270 */
[----:B------:R-:W-:-:S03]  /*7a10*/  ULDC UR4, c[0x0][0xad4] ;  /* 0x0002b50000047ab9 */ /* 0x000fc60000000800 */
[----:B------:R-:W-:Y:S02]  /*7a20*/  USEL UR4, UR44, UR4, UP0 ;  /* 0x000000042c047287 */ /* 0x000fe40008000000 */
[----:B------:R-:W-:Y:S02]  /*7a30*/  UISETP.NE.AND UP1, UPT, UR9, 0x1, UPT ;  /* 0x000000010900788c */ /* 0x000fe4000bf25270 */
[----:B------:R-:W-:Y:S01]  /*7a40*/  UISETP.GT.AND UP2, UPT, UR4, 0x1, UPT ;  /* 0x000000010400788c */ /* 0x000fe2000bf44270 */
[----:B------:R-:W-:-:S03]  /*7a50*/  UMOV UR21, 0x9b8 ;  /* 0x000009b800157882 */ /* 0x000fc60000000000 */
[----:B------:R-:W-:Y:S01]  /*7a60*/  USEL UR21, UR21, 0x978, UP2 ;  /* 0x0000097815157887 */ /* 0x000fe20009000000 */
[----:B------:R-:W-:Y:S01]  /*7a70*/  PLOP3.LUT P1, PT, PT, PT, UP1, 0x80, 0x0 ;  /* 0x000000000000781c */ /* 0x000fe20003f2f018 */
[----:B------:R-:W-:Y:S01]  /*7a80*/  UISETP.NE.U32.AND UP0, UPT, UR14, URZ, UPT ;  /* 0x0000003f0e00728c */ /* 0x000fe2000bf05070 */
[----:B-1----:R-:W-:Y:S01]  /*7a90*/  IMAD.U32 R12, RZ, RZ, UR41 ;  /* 0x00000029ff0c7e24 */ /* 0x002fe2000f8e00ff */
[----:B------:R-:W-:Y:S01]  /*7aa0*/  UMOV UR4, URZ ;  /* 0x0000003f00047c82 */ /* 0x000fe20008000000 */
[----:B------:R-:W-:Y:S01]  /*7ab0*/  IMAD.U32 R8, RZ, RZ, UR12 ;  /* 0x0000000cff087e24 */ /* 0x000fe2000f8e00ff */
[----:B------:R-:W-:Y:S01]  /*7ac0*/  UISETP.NE.AND.EX UP0, UPT, UR15, URZ, UPT, UP0 ;  /* 0x0000003f0f00728c */ /* 0x000fe2000bf05300 */
[----:B------:R-:W-:Y:S01]  /*7ad0*/  IMAD.U32 R9, RZ, RZ, UR13 ;  /* 0x0000000dff097e24 */ /* 0x000fe2000f8e00ff */
[----:B------:R-:W-:Y:S01]  /*7ae0*/  @UP1 ULDC UR23, c[0x0][0xbec] ;  /* 0x0002fb0000171ab9 */ /* 0x000fe20000000800 */
[----:B---3--:R-:W-:Y:S01]  /*7af0*/  IMAD R12, R12, 0x80, R176 ;  /* 0x000000800c0c7824 */ /* 0x008fe200078e02b0 */
[----:B------:R-:W-:-:S02]  /*7b00*/  USEL UR39, UR39, URZ, !UP0 ;  /* 0x0000003f27277287 */ /* 0x000fc4000c000000 */
[----:B------:R0:W5:Y:S01]  /*7b10*/  @P4 LDG.E R3, desc[UR50][R8.64] ;  /* 0x0000003208034981 */ /* 0x000162000c1e1900 */
[----:B------:R-:W-:Y:S01]  /*7b20*/  USEL UR20, UR42, URZ, UP2 ;  /* 0x0000003f2a147287 */ /* 0x000fe20009000000 */
[----:B------:R-:W-:Y:S01]  /*7b30*/  ULDC.64 UR16, c[0x0][UR21+0x220] ;  /* 0x0000880015107abb */ /* 0x000fe20008000a00 */
[----:B------:R-:W-:Y:S01]  /*7b40*/  USEL UR40, UR40, URZ, !UP0 ;  /* 0x0000003f28287287 */ /* 0x000fe2000c000000 */
[----:B------:R-:W-:Y:S01]  /*7b50*/  ULDC.64 UR18, c[0x0][UR21+0x228] ;  /* 0x00008a0015127abb */ /* 0x000fe20008000a00 */
[----:B------:R-:W-:Y:S01]  /*7b60*/  UIMAD UR17, UR17, UR39, URZ ;  /* 0x00000027111172a4 */ /* 0x000fe2000f8e023f */
[----:B------:R-:W-:Y:S01]  /*7b70*/  @UP1 ULDC UR26, c[0x0][0xbf0] ;  /* 0x0002fc00001a1ab9 */ /* 0x000fe20000000800 */
[----:B0-----:R-:W-:Y:S01]  /*7b80*/  @P1 IMAD.HI.U32 R8, R12, UR23, RZ ;  /* 0x000000170c081c27 */ /* 0x001fe2000f8e00ff */
[----:B------:R-:W-:Y:S01]  /*7b90*/  ULDC.64 UR14, c[0x0][UR21+0x218] ;  /* 0x00008600150e7abb */ /* 0x000fe20008000a00 */
[----:B------:R-:W-:Y:S02]  /*7ba0*/  UIMAD.WIDE.U32 UR24, UR18, UR20, URZ ;  /* 0x00000014121872a5 */ /* 0x000fe4000f8e003f */
[----:B------:R-:W-:-:S02]  /*7bb0*/  UIMAD.WIDE.U32 UR12, UR14, UR43, URZ ;  /* 0x0000002b0e0c72a5 */ /* 0x000fc4000f8e003f */
[----:B------:R-:W-:Y:S02]  /*7bc0*/  UIMAD UR22, UR15, UR43, URZ ;  /* 0x0000002b0f1672a4 */ /* 0x000fe4000f8e023f */
[----:B------:R-:W-:Y:S02]  /*7bd0*/  UIMAD UR18, UR19, UR20, URZ ;  /* 0x00000014131272a4 */ /* 0x000fe4000f8e023f */
[----:B------:R-:W-:Y:S02]  /*7be0*/  UIMAD.WIDE.U32 UR14, UR16, UR39, URZ ;  /* 0x00000027100e72a5 */ /* 0x000fe4000f8e003f */
[----:B------:R-:W-:Y:S02]  /*7bf0*/  UIMAD UR17, UR16, UR40, UR17 ;  /* 0x00000028101172a4 */ /* 0x000fe4000f8e0211 */
[----:B------:R-:W-:Y:S02]  /*7c00*/  UIADD3 UR18, UR25, UR18, URZ ;  /* 0x0000001219127290 */ /* 0x000fe4000fffe03f */
[----:B------:R-:W-:-:S02]  /*7c10*/  UIADD3 UR22, UR13, UR22, URZ ;  /* 0x000000160d167290 */ /* 0x000fc4000fffe03f */
[----:B------:R-:W-:Y:S02]  /*7c20*/  UIADD3 UR17, UR15, UR17, URZ ;  /* 0x000000110f117290 */ /* 0x000fe4000fffe03f */
[----:B------:R-:W-:Y:S01]  /*7c30*/  IMAD.U32 R14, RZ, RZ, UR18 ;  /* 0x00000012ff0e7e24 */ /* 0x000fe2000f8e00ff */
[----:B----4-:R-:W-:Y:S01]  /*7c40*/  @P0 R2UR UR4, R7 ;  /* 0x00000000070402ca */ /* 0x010fe200000e0000 */
[----:B------:R-:W-:Y:S01]  /*7c50*/  IMAD.MOV.U32 R7, RZ, RZ, R12 ;  /* 0x000000ffff077224 */ /* 0x000fe200078e000c */
[----:B------:R-:W-:Y:S01]  /*7c60*/  @P1 SHF.R.U32.HI R7, RZ, UR26, R8 ;  /* 0x0000001aff071c19 */ /* 0x000fe20008011608 */
[----:B------:R-:W-:-:S04]  /*7c70*/  IMAD.U32 R8, RZ, RZ, UR24 ;  /* 0x00000018ff087e24 */ /* 0x000fc8000f8e00ff */
[----:B------:R-:W-:-:S06]  /*7c80*/  IMAD.MOV R11, RZ, RZ, -R7 ;  /* 0x000000ffff0b7224 */ /* 0x000fcc00078e0a07 */
[----:B------:R-:W-:Y:S02]  /*7c90*/  UIADD3 UR12, UP0, UP3, UR14, UR12, UR4 ;  /* 0x0000000c0e0c7290 */ /* 0x000fe4000fb1e004 */
[----:B------:R-:W-:Y:S01]  /*7ca0*/  USHF.R.S32.HI UR16, URZ, 0x1f, UR4 ;  /* 0x0000001f3f107899 */ /* 0x000fe20008011404 */
[----:B------:R-:W-:Y:S01]  /*7cb0*/  IMAD R11, R11, UR9, R12 ;  /* 0x000000090b0b7c24 */ /* 0x000fe2000f8e020c */
[----:B------:R-:W-:Y:S02]  /*7cc0*/  SHF.R.S32.HI R9, RZ, 0x1f, R7 ;  /* 0x0000001fff097819 */ /* 0x000fe40000011407 */
[----:B------:R-:W-:Y:S01]  /*7cd0*/  UIADD3.X UR14, UR17, UR22, UR16, UP0, UP3 ;  /* 0x00000016110e7290 */ /* 0x000fe200087e6410 */
[----:B------:R-:W-:Y:S01]  /*7ce0*/  IADD3 R8, P2, P3, R7, UR12, R8 ;  /* 0x0000000c07087c10 */ /* 0x000fe2000fb5e008 */
[----:B------:R-:W-:Y:S01]  /*7cf0*/  ULDC.64 UR12, c[0x0][UR21+0x210] ;  /* 0x00008400150c7abb */ /* 0x000fe20008000a00 */
[----:B------:R-:W-:Y:S01]  /*7d00*/  SHF.R.S32.HI R7, RZ, 0x1f, R11 ;  /* 0x0000001fff077819 */ /* 0x000fe2000001140b */
[----:B------:R-:W-:-:S02]  /*7d10*/  IMAD R10, R11, UR13, RZ ;  /* 0x0000000d0b0a7c24 */ /* 0x000fc4000f8e02ff */
[----:B------:R-:W-:Y:S01]  /*7d20*/  IADD3.X R9, R9, UR14, R14, P2, P3 ;  /* 0x0000000e09097c10 */ /* 0x000fe200097e640e */
[----:B------:R-:W-:Y:S01]  /*7d30*/  ULDC.64 UR14, c[0x0][0xba8] ;  /* 0x0002ea00000e7ab9 */ /* 0x000fe20000000a00 */
[----:B------:R-:W-:Y:S01]  /*7d40*/  IMAD R7, R7, UR12, R10 ;  /* 0x0000000c07077c24 */ /* 0x000fe2000f8e020a */
[----:B------:R-:W-:Y:S01]  /*7d50*/  @!UP2 ULDC UR14, c[0x0][0xb50] ;  /* 0x0002d400000eaab9 */ /* 0x000fe20000000800 */
[----:B------:R-:W-:Y:S01]  /*7d60*/  @!UP2 ULDC UR15, c[0x0][0xb54] ;  /* 0x0002d500000faab9 */ /* 0x000fe20000000800 */
[----:B------:R-:W-:-:S04]  /*7d70*/  IMAD.WIDE.U32 R8, R11, UR12, R8 ;  /* 0x0000000c0b087c25 */ /* 0x000fc8000f8e0008 */
[----:B------:R-:W-:Y:S01]  /*7d80*/  IMAD.IADD R7, R9, 0x1, R7 ;  /* 0x0000000109077824 */ /* 0x000fe200078e0207 */
[----:B------:R-:W-:-:S04]  /*7d90*/  LEA R11, P2, R8, UR14, 0x2 ;  /* 0x0000000e080b7c11 */ /* 0x000fc8000f8410ff */
[----:B------:R-:W-:Y:S01]  /*7da0*/  LEA.HI.X R7, R8, UR15, R7, 0x2, P2 ;  /* 0x0000000f08077c11 */ /* 0x000fe200090f1407 */
[----:B--2---:R-:W-:Y:S08]  /*7db0*/  @P4 BRA `(.L_x_412) ;  /* 0x0000000000104947 */ /* 0x004ff00003800000 */
[----:B------:R-:W-:Y:S05]  /*7dc0*/  @!P0 BRA `(.L_x_412) ;  /* 0x00000000000c8947 */ /* 0x000fea0003800000 */
[----:B------:R-:W2:Y:S04]  /*7dd0*/  LDG.E R8, desc[UR50][R4.64] ;  /* 0x0000003204087981 */ /* 0x000ea8000c1e1900 */
[----:B-----5:R-:W2:Y:S02]  /*7de0*/  LDG.E R3, desc[UR50][R4.64+0x4] ;  /* 0x0000043204037981 */ /* 0x020ea4000c1e1900 */
[----:B--2---:R-:W-:-:S07]  /*7df0*/  IMAD.IADD R3, R3, 0x1, -R8 ;  /* 0x0000000103037824 */ /* 0x004fce00078e0a08 */
.L_x_412:
[----:B------:R-:W2:Y:S01]  /*7e00*/  LDL R10, [R1+0x28] ;  /* 0x00002800010a7983 */ /* 0x000ea20000100800 */
[----:B------:R-:W-:Y:S01]  /*7e10*/  IMAD.U32 R14, RZ, RZ, UR41 ;  /* 0x00000029ff0e7e24 */ /* 0x000fe2000f8e00ff */
[----:B------:R-:W-:Y:S01]  /*7e20*/  LOP3.LUT P0, RZ, R221, 0x3, RZ, 0xc0, !PT ;  /* 0x00000003ddff7812 */ /* 0x000fe2000780c0ff */
[----:B-----5:R-:W-:Y:S01]  /*7e30*/  IMAD R3, R3, UR9, RZ ;  /* 0x0000000903037c24 */ /* 0x020fe2000f8e02ff */
[----:B------:R-:W-:Y:S01]  /*7e40*/  SHFL.IDX PT, R4, R11, RZ, 0x1c1f ;  /* 0x001c1fff0b047589 */ /* 0x000fe200000e0000 */
[----:B------:R-:W-:-:S03]  /*7e50*/  PLOP3.LUT P3, PT, PT, PT, UP2, 0x80, 0x0 ;  /* 0x000000000000781c */ /* 0x000fc60003f6f028 */
[----:B------:R-:W0:Y:S04]  /*7e60*/  SHFL.IDX PT, R5, R7, RZ, 0x1c1f ;  /* 0x001c1fff07057589 */ /* 0x000e2800000e0000 */
[----:B------:R-:W-:Y:S04]  /*7e70*/  SHFL.IDX PT, R8, R11, 0x1, 0x1c1f ;  /* 0x003c1f000b087f89 */ /* 0x000fe800000e0000 */
[----:B------:R-:W1:Y:S01]  /*7e80*/  SHFL.IDX PT, R9, R7, 0x1, 0x1c1f ;  /* 0x003c1f0007097f89 */ /* 0x000e6200000e0000 */
[----:B--2---:R-:W-:-:S04]  /*7e90*/  IMAD R14, R14, 0x80, R10 ;  /* 0x000000800e0e7824 */ /* 0x004fc800078e020a */
[C---:B------:R-:W-:Y:S01]  /*7ea0*/  VIADD R10, R14.reuse, 0x8 ;  /* 0x000000080e0a7836 */ /* 0x040fe20000000000 */
[----:B------:R-:W-:-:S04]  /*7eb0*/  ISETP.GE.OR P2, PT, R14, R3, P0 ;  /* 0x000000030e00720c */ /* 0x000fc80000746670 */
[----:B------:R-:W-:-:S09]  /*7ec0*/  ISETP.GE.OR P0, PT, R10, R3, P0 ;  /* 0x000000030a00720c */ /* 0x000fd20000706670 */
[----:B0-----:R0:W-:Y:S01]  /*7ed0*/  @!P2 ST.E desc[UR50][R4.64], R6 ;  /* 0x000000060400a985 */ /* 0x0011e2000c101932 */
[----:B------:R-:W-:-:S03]  /*7ee0*/  ISETP.GE.AND P2, PT, R14, R3, PT ;  /* 0x000000030e00720c */ /* 0x000fc60003f46270 */
[----:B-1----:R0:W-:Y:S01]  /*7ef0*/  @!P0 ST.E desc[UR50][R8.64], R0 ;  /* 0x0000000008008985 */ /* 0x0021e2000c101932 */
[----:B------:R-:W-:Y:S01]  /*7f00*/  ISETP.GE.AND P0, PT, R10, R3, PT ;  /* 0x000000030a00720c */ /* 0x000fe20003f06270 */
[----:B------:R-:W-:-:S12]  /*7f10*/  @P3 BRA `(.L_x_413) ;  /* 0x0000001000103947 */ /* 0x000fd80003800000 */
[----:B0-----:R-:W0:Y:S01]  /*7f20*/  S2R R0, SR_TID.X ;  /* 0x0000000000007919 */ /* 0x001e220000002100 */
[----:B------:R-:W-:Y:S01]  /*7f30*/  ULDC.64 UR14, c[0x0][0xaa0] ;  /* 0x0002a800000e7ab9 */ /* 0x000fe20000000a00 */
[----:B0-----:R-:W-:-:S05]  /*7f40*/  VIADD R0, R0, 0xffffff80 ;  /* 0xffffff8000007836 */ /* 0x001fca0000000000 */
[----:B------:R-:W-:-:S04]  /*7f50*/  SHF.R.S32.HI R5, RZ, 0x1f, R0 ;  /* 0x0000001fff057819 */ /* 0x000fc80000011400 */
[----:B------:R-:W-:-:S04]  /*7f60*/  LEA.HI R5, R5, R0, RZ, 0x3 ;  /* 0x0000000005057211 */ /* 0x000fc800078f18ff */
[----:B------:R-:W-:Y:S02]  /*7f70*/  LOP3.LUT R7, R5, 0xfffffff8, RZ, 0xc0, !PT ;  /* 0xfffffff805077812 */ /* 0x000fe400078ec0ff */
[----:B------:R-:W-:Y:S01]  /*7f80*/  SHF.R.S32.HI R21, RZ, 0x3, R5 ;  /* 0x00000003ff157819 */ /* 0x000fe20000011405 */
[----:B------:R-:W-:Y:S02]  /*7f90*/  IMAD.MOV.U32 R5, RZ, RZ, 0x2 ;  /* 0x00000002ff057424 */ /* 0x000fe400078e00ff */
[----:B------:R-:W-:-:S04]  /*7fa0*/  IMAD.IADD R20, R0, 0x1, -R7 ;  /* 0x0000000100147824 */ /* 0x000fc800078e0a07 */
[----:B------:R-:W-:-:S04]  /*7fb0*/  IMAD.SHL.U32 R0, R20, 0x8, RZ ;  /* 0x0000000814007824 */ /* 0x000fc800078e00ff */
[----:B------:R-:W-:-:S04]  /*7fc0*/  IMAD R4, R21, 0x40, R0 ;  /* 0x0000004015047824 */ /* 0x000fc800078e0200 */
[----:B------:R-:W-:Y:S01]  /*7fd0*/  IMAD.WIDE R4, R4, R5, UR10 ;  /* 0x0000000a04047e25 */ /* 0x000fe2000f8e0205 */
[----:B------:R-:W-:Y:S02]  /*7fe0*/  UIMAD UR12, UR16, UR14, URZ ;  /* 0x0000000e100c72a4 */ /* 0x000fe4000f8e023f */
[C---:B------:R-:W-:Y:S02]  /*7ff0*/  IADD3 R9, P4, R4.reuse, 0x1000, RZ ;  /* 0x0000100004097810 */ /* 0x040fe40007f9e0ff */
[C---:B------:R-:W-:Y:S02]  /*8000*/  IADD3 R13, P3, R4.reuse, 0x2000, RZ ;  /* 0x00002000040d7810 */ /* 0x040fe40007f7e0ff */
[----:B------:R-:W-:Y:S01]  /*8010*/  IADD3 R25, P2, R4, 0x3000, RZ ;  /* 0x0000300004197810 */ /* 0x000fe20007f5e0ff */
[----:B------:R-:W-:Y:S01]  /*8020*/  UIMAD UR12, UR4, UR15, UR12 ;  /* 0x0000000f040c72a4 */ /* 0x000fe2000f8e020c */
[----:B------:R-:W-:Y:S01]  /*8030*/  LOP3.LUT R8, R9, 0x380, RZ, 0xc0, !PT ;  /* 0x0000038009087812 */ /* 0x000fe200078ec0ff */
[----:B------:R-:W-:Y:S01]  /*8040*/  UIMAD.WIDE.U32 UR10, UR4, UR14, URZ ;  /* 0x0000000e040a72a5 */ /* 0x000fe2000f8e003f */
[----:B------:R-:W-:-:S02]  /*8050*/  LOP3.LUT R12, R13, 0x380, RZ, 0xc0, !PT ;  /* 0x000003800d0c7812 */ /* 0x000fc400078ec0ff */
[----:B------:R-:W-:Y:S01]  /*8060*/  LOP3.LUT R24, R25, 0x380, RZ, 0xc0, !PT ;  /* 0x0000038019187812 */ /* 0x000fe200078ec0ff */
[----:B------:R-:W-:Y:S01]  /*8070*/  UIADD3 UR11, UR11, UR12, URZ ;  /* 0x0000000c0b0b7290 */ /* 0x000fe2000fffe03f */
[----:B------:R-:W-:Y:S01]  /*8080*/  SHF.R.U64 R8, R8, 0x3, RZ ;  /* 0x0000000308087819 */ /* 0x000fe200000012ff */
[----:B------:R-:W-:Y:S01]  /*8090*/  IMAD.U32 R77, RZ, RZ, UR41 ;  /* 0x00000029ff4d7e24 */ /* 0x000fe2000f8e00ff */
[----:B------:R-:W-:Y:S01]  /*80a0*/  SHF.R.U64 R12, R12, 0x3, RZ ;  /* 0x000000030c0c7819 */ /* 0x000fe200000012ff */
[----:B------:R-:W-:Y:S01]  /*80b0*/  ULDC.64 UR12, c[0x0][0xae8] ;  /* 0x0002ba00000c7ab9 */ /* 0x000fe20000000a00 */
[----:B------:R-:W-:Y:S01]  /*80c0*/  SHF.R.U64 R24, R24, 0x3, RZ ;  /* 0x0000000318187819 */ /* 0x000fe200000012ff */
[----:B------:R-:W-:Y:S01]  /*80d0*/  UIMAD.WIDE.U32 UR10, UR43, UR12, UR10 ;  /* 0x0000000c2b0a72a5 */ /* 0x000fe2000f8e000a */
[----:B------:R-:W-:Y:S01]  /*80e0*/  LOP3.LUT R8, R8, R9, RZ, 0x3c, !PT ;  /* 0x0000000908087212 */ /* 0x000fe200078e3cff */
[--C-:B------:R-:W-:Y:S01]  /*80f0*/  IMAD.X R9, RZ, RZ, R5.reuse, P4 ;  /* 0x000000ffff097224 */ /* 0x100fe200020e0605 */
[----:B------:R-:W-:Y:S01]  /*8100*/  LOP3.LUT R12, R12, R13, RZ, 0x3c, !PT ;  /* 0x0000000d0c0c7212 */ /* 0x000fe200078e3cff */
[----:B------:R-:W-:Y:S01]  /*8110*/  IMAD.X R13, RZ, RZ, R5, P3 ;  /* 0x000000ffff0d7224 */ /* 0x000fe200018e0605 */
[----:B------:R-:W-:Y:S01]  /*8120*/  LOP3.LUT R24, R24, R25, RZ, 0x3c, !PT ;  /* 0x0000001918187212 */ /* 0x000fe200078e3cff */
[----:B------:R-:W-:Y:S01]  /*8130*/  IMAD R20, R20, 0x20, R21 ;  /* 0x0000002014147824 */ /* 0x000fe200078e0215 */
[C---:B------:R-:W-:Y:S01]  /*8140*/  IADD3 R29, P0, R4.reuse, 0x4000, RZ ;  /* 0x00004000041d7810 */ /* 0x040fe20007f1e0ff */
[----:B------:R-:W-:Y:S01]  /*8150*/  IMAD.X R25, RZ, RZ, R5, P2 ;  /* 0x000000ffff197224 */ /* 0x000fe200010e0605 */
[----:B------:R-:W-:-:S02]  /*8160*/  IADD3 R33, P6, R4, 0x5000, RZ ;  /* 0x0000500004217810 */ /* 0x000fc40007fde0ff */
[C---:B------:R-:W-:Y:S01]  /*8170*/  IADD3 R37, P5, R4.reuse, 0x6000, RZ ;  /* 0x0000600004257810 */ /* 0x040fe20007fbe0ff */
[----:B------:R-:W-:Y:S01]  /*8180*/  USHF.R.S32.HI UR4, URZ, 0x1f, UR39 ;  /* 0x0000001f3f047899 */ /* 0x000fe20008011427 */
[C---:B------:R-:W-:Y:S01]  /*8190*/  IADD3 R41, P4, R4.reuse, 0x7000, RZ ;  /* 0x0000700004297810 */ /* 0x040fe20007f9e0ff */
[----:B------:R-:W-:Y:S01]  /*81a0*/  @UP1 ULDC UR14, c[0x0][0xbec] ;  /* 0x0002fb00000e1ab9 */ /* 0x000fe20000000800 */
[C---:B------:R-:W-:Y:S01]  /*81b0*/  IADD3 R45, P3, R4.reuse, 0x8000, RZ ;  /* 0x00008000042d7810 */ /* 0x040fe20007f7e0ff */
[----:B------:R-:W-:Y:S01]  /*81c0*/  UIMAD UR11, UR43, UR13, UR11 ;  /* 0x0000000d2b0b72a4 */ /* 0x000fe2000f8e020b */
[----:B------:R-:W-:Y:S01]  /*81d0*/  IADD3 R49, P2, R4, 0x9000, RZ ;  /* 0x0000900004317810 */ /* 0x000fe20007f5e0ff */
[----:B------:R-:W-:Y:S01]  /*81e0*/  IMAD R78, R77, 0x80, R20 ;  /* 0x000000804d4e7824 */ /* 0x000fe200078e0214 */
[----:B------:R-:W-:Y:S01]  /*81f0*/  LOP3.LUT R28, R29, 0x380, RZ, 0xc0, !PT ;  /* 0x000003801d1c7812 */ /* 0x000fe200078ec0ff */
[----:B------:R-:W-:Y:S01]  /*8200*/  ULDC.64 UR12, c[0x0][0xaf0] ;  /* 0x0002bc00000c7ab9 */ /* 0x000fe20000000a00 */
[----:B------:R-:W-:Y:S01]  /*8210*/  LOP3.LUT R32, R33, 0x380, RZ, 0xc0, !PT ;  /* 0x0000038021207812 */ /* 0x000fe200078ec0ff */
[----:B------:R-:W-:Y:S01]  /*8220*/  IMAD.U32 R84, RZ, RZ, UR41 ;  /* 0x00000029ff547e24 */ /* 0x000fe2000f8e00ff */
[----:B------:R-:W-:Y:S01]  /*8230*/  LOP3.LUT R36, R37, 0x380, RZ, 0xc0, !PT ;  /* 0x0000038025247812 */ /* 0x000fe200078ec0ff */
[----:B------:R-:W5:Y:S01]  /*8240*/  LD.E.128 R12, desc[UR50][R12.64] ;  /* 0x000000320c0c7980 */ /* 0x000f62000c101d00 */
[----:B------:R-:W-:-:S02]  /*8250*/  LOP3.LUT R40, R41, 0x380, RZ, 0xc0, !PT ;  /* 0x0000038029287812 */ /* 0x000fc400078ec0ff */
[----:B------:R-:W-:Y:S01]  /*8260*/  LOP3.LUT R44, R45, 0x380, RZ, 0xc0, !PT ;  /* 0x000003802d2c7812 */ /* 0x000fe200078ec0ff */
[----:B------:R-:W-:Y:S01]  /*8270*/  UIMAD UR4, UR4, UR12, URZ ;  /* 0x0000000c040472a4 */ /* 0x000fe2000f8e023f */
[----:B------:R-:W-:Y:S01]  /*8280*/  LOP3.LUT R48, R49, 0x380, RZ, 0xc0, !PT ;  /* 0x0000038031307812 */ /* 0x000fe200078ec0ff */
[----:B------:R-:W-:Y:S01]  /*8290*/  @P1 IMAD.HI.U32 R20, R78, UR14, RZ ;  /* 0x0000000e4e141c27 */ /* 0x000fe2000f8e00ff */
[----:B------:R-:W-:Y:S01]  /*82a0*/  SHF.R.U64 R28, R28, 0x3, RZ ;  /* 0x000000031c1c7819 */ /* 0x000fe200000012ff */
[----:B------:R-:W-:Y:S01]  /*82b0*/  UIMAD.WIDE.U32 UR10, UR39, UR12, UR10 ;  /* 0x0000000c270a72a5 */ /* 0x000fe2000f8e000a */
[----:B------:R-:W-:Y:S01]  /*82c0*/  SHF.R.U64 R32, R32, 0x3, RZ ;  /* 0x0000000320207819 */ /* 0x000fe200000012ff */
[----:B------:R-:W5:Y:S01]  /*82d0*/  LD.E.128 R24, desc[UR50][R24.64] ;  /* 0x0000003218187980 */ /* 0x000f62000c101d00 */
[----:B------:R-:W-:Y:S02]  /*82e0*/  SHF.R.U64 R36, R36, 0x3, RZ ;  /* 0x0000000324247819 */ /* 0x000fe400000012ff */
[----:B------:R-:W-:-:S02]  /*82f0*/  SHF.R.U64 R40, R40, 0x3, RZ ;  /* 0x0000000328287819 */ /* 0x000fc400000012ff */
[----:B------:R-:W-:Y:S01]  /*8300*/  SHF.R.U64 R44, R44, 0x3, RZ ;  /* 0x000000032c2c7819 */ /* 0x000fe200000012ff */
[----:B------:R-:W-:Y:S01]  /*8310*/  UIMAD UR4, UR39, UR13, UR4 ;  /* 0x0000000d270472a4 */ /* 0x000fe2000f8e0204 */
[----:B------:R-:W-:Y:S01]  /*8320*/  SHF.R.U64 R48, R48, 0x3, RZ ;  /* 0x0000000330307819 */ /* 0x000fe200000012ff */
[----:B------:R-:W-:Y:S01]  /*8330*/  @UP1 ULDC UR12, c[0x0][0xbf0] ;  /* 0x0002fc00000c1ab9 */ /* 0x000fe20000000800 */
[----:B------:R-:W-:Y:S01]  /*8340*/  IMAD.MOV.U32 R79, RZ, RZ, R78 ;  /* 0x000000ffff4f7224 */ /* 0x000fe200078e004e */
[----:B------:R-:W-:Y:S01]  /*8350*/  LOP3.LUT R28, R28, R29, RZ, 0x3c, !PT ;  /* 0x0000001d1c1c7212 */ /* 0x000fe200078e3cff */
[--C-:B------:R-:W-:Y:S01]  /*8360*/  IMAD.X R29, RZ, RZ, R5.reuse, P0 ;  /* 0x000000ffff1d7224 */ /* 0x100fe200000e0605 */
        /* <DEDUP_REMOVED lines=8> */
[----:B------:R-:W-:Y:S01]  /*83f0*/  @P1 SHF.R.U32.HI R79, RZ, UR12, R20 ;  /* 0x0000000cff4f1c19 */ /* 0x000fe20008011614 */
[----:B------:R-:W-:Y:S01]  /*8400*/  UIADD3 UR4, UR11, UR4, URZ ;  /* 0x000000040b047290 */ /* 0x000fe2000fffe03f */
[----:B------:R-:W-:Y:S01]  /*8410*/  LOP3.LUT R48, R48, R49, RZ, 0x3c, !PT ;  /* 0x0000003130307212 */ /* 0x000fe200078e3cff */
[----:B------:R-:W-:Y:S01]  /*8420*/  IMAD.X R49, RZ, RZ, R5, P2 ;  /* 0x000000ffff317224 */ /* 0x000fe200010e0605 */
[C---:B------:R-:W-:Y:S01]  /*8430*/  IADD3 R53, P0, R4.reuse, 0xa000, RZ ;  /* 0x0000a00004357810 */ /* 0x040fe20007f1e0ff */
[----:B------:R-:W-:Y:S01]  /*8440*/  IMAD.U32 R76, RZ, RZ, UR10 ;  /* 0x0000000aff4c7e24 */ /* 0x000fe2000f8e00ff */
[C---:B------:R-:W-:Y:S01]  /*8450*/  IADD3 R57, P6, R4.reuse, 0xb000, RZ ;  /* 0x0000b00004397810 */ /* 0x040fe20007fde0ff */
[----:B------:R-:W-:Y:S01]  /*8460*/  IMAD.U32 R77, RZ, RZ, UR11 ;  /* 0x0000000bff4d7e24 */ /* 0x000fe2000f8e00ff */
[C---:B------:R-:W-:Y:S01]  /*8470*/  IADD3 R61, P5, R4.reuse, 0xc000, RZ ;  /* 0x0000c000043d7810 */ /* 0x040fe20007fbe0ff */
[----:B------:R-:W5:Y:S01]  /*8480*/  LD.E.128 R28, desc[UR50][R28.64] ;  /* 0x000000321c1c7980 */ /* 0x000f62000c101d00 */
[----:B------:R-:W-:-:S02]  /*8490*/  IADD3 R65, P4, R4, 0xd000, RZ ;  /* 0x0000d00004417810 */ /* 0x000fc40007f9e0ff */
[C---:B------:R-:W-:Y:S01]  /*84a0*/  IADD3 R69, P3, R4.reuse, 0xe000, RZ ;  /* 0x0000e00004457810 */ /* 0x040fe20007f7e0ff */
[--C-:B------:R-:W-:Y:S01]  /*84b0*/  IMAD.MOV R81, RZ, RZ, -R79.reuse ;  /* 0x000000ffff517224 */ /* 0x100fe200078e0a4f */
[----:B------:R-:W-:Y:S01]  /*84c0*/  IADD3 R7, P2, R4, 0xf000, RZ ;  /* 0x0000f00004077810 */ /* 0x000fe20007f5e0ff */
[----:B------:R-:W-:Y:S01]  /*84d0*/  ULDC.64 UR10, c[0x0][0xae0] ;  /* 0x0002b800000a7ab9 */ /* 0x000fe20000000a00 */
[----:B------:R-:W-:Y:S01]  /*84e0*/  SHF.R.S32.HI R20, RZ, 0x1f, R79 ;  /* 0x0000001fff147819 */ /* 0x000fe2000001144f */
[----:B------:R-:W5:Y:S01]  /*84f0*/  LD.E.128 R32, desc[UR50][R32.64] ;  /* 0x0000003220207980 */ /* 0x000f62000c101d00 */
[----:B------:R-:W-:Y:S02]  /*8500*/  LOP3.LUT R52, R53, 0x380, RZ, 0xc0, !PT ;  /* 0x0000038035347812 */ /* 0x000fe400078ec0ff */
[----:B------:R-:W-:Y:S01]  /*8510*/  LOP3.LUT R56, R57, 0x380, RZ, 0xc0, !PT ;  /* 0x0000038039387812 */ /* 0x000fe200078ec0ff */
[----:B------:R-:W5:Y:S01]  /*8520*/  LD.E.128 R36, desc[UR50][R36.64] ;  /* 0x0000003224247980 */ /* 0x000f62000c101d00 */
[----:B------:R-:W-:-:S02]  /*8530*/  LOP3.LUT R60, R61, 0x380, RZ, 0xc0, !PT ;  /* 0x000003803d3c7812 */ /* 0x000fc400078ec0ff */
[----:B------:R-:W-:Y:S01]  /*8540*/  LOP3.LUT R64, R65, 0x380, RZ, 0xc0, !PT ;  /* 0x0000038041407812 */ /* 0x000fe200078ec0ff */
[----:B------:R-:W5:Y:S01]  /*8550*/  LD.E.128 R40, desc[UR50][R40.64] ;  /* 0x0000003228287980 */ /* 0x000f62000c101d00 */
[----:B------:R-:W-:Y:S01]  /*8560*/  LOP3.LUT R68, R69, 0x380, RZ, 0xc0, !PT ;  /* 0x0000038045447812 */ /* 0x000fe200078ec0ff */
[----:B------:R-:W-:Y:S01]  /*8570*/  IMAD.U32 R77, RZ, RZ, UR4 ;  /* 0x00000004ff4d7e24 */ /* 0x000fe2000f8e00ff */
[----:B------:R-:W-:Y:S01]  /*8580*/  LOP3.LUT R11, R4, 0x380, RZ, 0xc0, !PT ;  /* 0x00000380040b7812 */ /* 0x000fe200078ec0ff */
[----:B------:R-:W-:Y:S01]  /*8590*/  IMAD R81, R81, UR9, R78 ;  /* 0x0000000951517c24 */ /* 0x000fe2000f8e024e */
[----:B------:R-:W-:Y:S01]  /*85a0*/  LOP3.LUT R6, R7, 0x380, RZ, 0xc0, !PT ;  /* 0x0000038007067812 */ /* 0x000fe200078ec0ff */
[----:B------:R-:W-:Y:S01]  /*85b0*/  IMAD R20, R20, UR10, RZ ;  /* 0x0000000a14147c24 */ /* 0x000fe2000f8e02ff */
[----:B------:R-:W-:Y:S01]  /*85c0*/  SHF.R.U64 R52, R52, 0x3, RZ ;  /* 0x0000000334347819 */ /* 0x000fe200000012ff */
[----:B------:R-:W-:Y:S01]  /*85d0*/  IMAD.X R73, RZ, RZ, R5, P2 ;  /* 0x000000ffff497224 */ /* 0x000fe200010e0605 */
[----:B------:R-:W-:Y:S01]  /*85e0*/  SHF.R.U64 R56, R56, 0x3, RZ ;  /* 0x0000000338387819 */ /* 0x000fe200000012ff */
[----:B------:R-:W5:Y:S01]  /*85f0*/  LD.E.128 R44, desc[UR50][R44.64] ;  /* 0x000000322c2c7980 */ /* 0x000f62000c101d00 */
[----:B------:R-:W-:-:S02]  /*8600*/  SHF.R.U64 R60, R60, 0x3, RZ ;  /* 0x000000033c3c7819 */ /* 0x000fc400000012ff */
[----:B------:R-:W-:Y:S01]  /*8610*/  SHF.R.U64 R64, R64, 0x3, RZ ;  /* 0x0000000340407819 */ /* 0x000fe200000012ff */
[----:B------:R-:W5:Y:S01]  /*8620*/  LD.E.128 R48, desc[UR50][R48.64] ;  /* 0x0000003230307980 */ /* 0x000f62000c101d00 */
[----:B------:R-:W-:Y:S01]  /*8630*/  SHF.R.U64 R68, R68, 0x3, RZ ;  /* 0x0000000344447819 */ /* 0x000fe200000012ff */
[----:B------:R-:W-:Y:S01]  /*8640*/  IMAD.WIDE.U32 R76, R79, UR10, R76 ;  /* 0x0000000a4f4c7c25 */ /* 0x000fe2000f8e004c */
[----:B------:R-:W-:Y:S02]  /*8650*/  SHF.R.U64 R11, R11, 0x3, RZ ;  /* 0x000000030b0b7819 */ /* 0x000fe400000012ff */
[----:B------:R-:W-:Y:S01]  /*8660*/  SHF.R.U64 R6, R6, 0x3, RZ ;  /* 0x0000000306067819 */ /* 0x000fe200000012ff */
[----:B------:R-:W-:Y:S01]  /*8670*/  IMAD R79, R79, UR11, R20 ;  /* 0x0000000b4f4f7c24 */ /* 0x000fe2000f8e0214 */
        /* <DEDUP_REMOVED lines=9> */
[----:B------:R-:W-:Y:S01]  /*8710*/  IMAD.X R69, RZ, RZ, R5, P3 ;  /* 0x000000ffff457224 */ /* 0x000fe200018e0605 */
[----:B------:R-:W-:Y:S01]  /*8720*/  SHF.R.S32.HI R20, RZ, 0x1f, R81 ;  /* 0x0000001fff147819 */ /* 0x000fe20000011451 */
[----:B------:R-:W-:Y:S01]  /*8730*/  ULDC.64 UR10, c[0x0][0xad8] ;  /* 0x0002b600000a7ab9 */ /* 0x000fe20000000a00 */
[----:B------:R-:W-:-:S02]  /*8740*/  LOP3.LUT R4, R11, R4, RZ, 0x3c, !PT ;  /* 0x000000040b047212 */ /* 0x000fc400078e3cff */
[----:B------:R-:W-:Y:S01]  /*8750*/  LOP3.LUT R72, R6, R7, RZ, 0x3c, !PT ;  /* 0x0000000706487212 */ /* 0x000fe200078e3cff */
[----:B------:R-:W-:Y:S01]  /*8760*/  IMAD R20, R20, UR10, RZ ;  /* 0x0000000a14147c24 */ /* 0x000fe2000f8e02ff */
[----:B------:R-:W5:Y:S01]  /*8770*/  LD.E.128 R8, desc[UR50][R8.64] ;  /* 0x0000003208087980 */ /* 0x000f62000c101d00 */
[----:B------:R-:W-:-:S03]  /*8780*/  IMAD.IADD R77, R77, 0x1, R79 ;  /* 0x000000014d4d7824 */ /* 0x000fc600078e024f */
[----:B------:R-:W5:Y:S01]  /*8790*/  LD.E.128 R4, desc[UR50][R4.64] ;  /* 0x0000003204047980 */ /* 0x000f62000c101d00 */
[----:B------:R-:W-:-:S03]  /*87a0*/  IMAD R84, R84, 0x80, R21 ;  /* 0x0000008054547824 */ /* 0x000fc600078e0215 */
[----:B------:R-:W5:Y:S01]  /*87b0*/  LD.E.128 R52, desc[UR50][R52.64] ;  /* 0x0000003234347980 */ /* 0x000f62000c101d00 */
[----:B------:R-:W-:-:S03]  /*87c0*/  IMAD R79, R81, UR11, R20 ;  /* 0x0000000b514f7c24 */ /* 0x000fc6000f8e0214 */
[----:B------:R-:W5:Y:S01]  /*87d0*/  LD.E.128 R56, desc[UR50][R56.64] ;  /* 0x0000003238387980 */ /* 0x000f62000c101d00 */
[----:B------:R-:W-:Y:S01]  /*87e0*/  IMAD.WIDE.U32 R20, R81, UR10, R76 ;  /* 0x0000000a51147c25 */ /* 0x000fe2000f8e004c */
[----:B------:R-:W-:Y:S02]  /*87f0*/  ULDC.64 UR10, c[0x0][0xa80] ;  /* 0x0002a000000a7ab9 */ /* 0x000fe40000000a00 */
[----:B------:R-:W5:Y:S04]  /*8800*/  LD.E.128 R60, desc[UR50][R60.64] ;  /* 0x000000323c3c7980 */ /* 0x000f68000c101d00 */
[----:B------:R-:W5:Y:S04]  /*8810*/  LD.E.128 R64, desc[UR50][R64.64] ;  /* 0x0000003240407980 */ /* 0x000f68000c101d00 */
[----:B------:R-:W5:Y:S04]  /*8820*/  LD.E.128 R68, desc[UR50][R68.64] ;  /* 0x0000003244447980 */ /* 0x000f68000c101d00 */
[----:B------:R-:W5:Y:S01]  /*8830*/  LD.E.128 R72, desc[UR50][R72.64] ;  /* 0x0000003248487980 */ /* 0x000f62000c101d00 */
[----:B------:R-:W-:Y:S01]  /*8840*/  @!PT LDS RZ, [RZ] ;  /* 0x00000000fffff984 */ /* 0x000fe20000000800 */
[----:B------:R-:W-:Y:S01]  /*8850*/  @!PT LDS RZ, [RZ] ;  /* 0x00000000fffff984 */ /* 0x000fe20000000800 */
[----:B------:R-:W-:Y:S01]  /*8860*/  @!PT LDS RZ, [RZ] ;  /* 0x00000000fffff984 */ /* 0x000fe20000000800 */
[----:B------:R-:W-:Y:S01]  /*8870*/  @!PT LDS RZ, [RZ] ;  /* 0x00000000fffff984 */ /* 0x000fe20000000800 */
[----:B------:R0:W-:Y:S06]  /*8880*/  MEMBAR.ALL.CTA ;  /* 0x0000000000007992 */ /* 0x0001ec0000008000 */
[----:B0-----:R-:W0:Y:S01]  /*8890*/  FENCE.VIEW.ASYNC.S ;  /* 0x00000000000073c6 */ /* 0x001e220000000000 */
[----:B------:R-:W-:Y:S01]  /*88a0*/  IMAD.IADD R21, R21, 0x1, R79 ;  /* 0x0000000115157824 */ /* 0x000fe200078e024f */
[----:B------:R-:W-:Y:S01]  /*88b0*/  LEA R82, P2, R20, UR10, 0x1 ;  /* 0x0000000a14527c11 */ /* 0x000fe2000f8408ff */
[----:B------:R-:W-:-:S03]  /*88c0*/  UIADD3 UR8, UR8, 0x22820, URZ ;  /* 0x0002282008087890 */ /* 0x000fc6000fffe03f */
[----:B------:R-:W-:Y:S02]  /*88d0*/  LEA.HI.X R83, R20, UR11, R21, 0x1, P2 ;  /* 0x0000000b14537c11 */ /* 0x000fe400090f0c15 */
[C---:B------:R-:W-:Y:S01]  /*88e0*/  ISETP.GE.AND P2, PT, R84.reuse, R3, PT ;  /* 0x000000035400720c */ /* 0x040fe20003f46270 */
[----:B------:R-:W-:Y:S01]  /*88f0*/  UPRMT UR8, URZ, 0x654, UR8 ;  /* 0x000006543f087896 */ /* 0x000fe20008000008 */
[C---:B------:R-:W-:Y:S02]  /*8900*/  VIADD R76, R84.reuse, 0x20 ;  /* 0x00000020544c7836 */ /* 0x040fe40000000000 */
[----:B------:R-:W-:Y:S02]  /*8910*/  VIADD R78, R84, 0x40 ;  /* 0x00000040544e7836 */ /* 0x000fe40000000000 */
[C---:B------:R-:W-:Y:S02]  /*8920*/  VIADD R88, R0.reuse, 0x80 ;  /* 0x0000008000587836 */ /* 0x040fe40000000000 */
[----:B------:R-:W-:-:S02]  /*8930*/  VIADD R90, R0, 0xc0 ;  /* 0x000000c0005a7836 */ /* 0x000fc40000000000 */
[----:B------:R-:W-:Y:S01]  /*8940*/  VIADD R86, R0, 0x40 ;  /* 0x0000004000567836 */ /* 0x000fe20000000000 */
[----:B0-----:R0:W1:Y:S01]  /*8950*/  SHFL.IDX PT, R85, R82, RZ, 0x181f ;  /* 0x00181fff52557589 */ /* 0x00106200000e0000 */
[----:B------:R-:W-:Y:S03]  /*8960*/  BSSY B1, `(.L_x_414) ;  /* 0x000001b000017945 */ /* 0x000fe60003800000 */
[----:B------:R0:W2:Y:S01]  /*8970*/  SHFL.IDX PT, R81, R83, RZ, 0x181f ;  /* 0x00181fff53517589 */ /* 0x0000a200000e0000 */
[----:B------:R-:W-:Y:S01]  /*8980*/  SYNCS.ARRIVE.TRANS64.RED.A1T0 RZ, [UR8], RZ ;  /* 0x000000ffffff79a7 */ /* 0x000fe20008100408 */
[-C--:B------:R-:W-:Y:S02]  /*8990*/  ISETP.GE.AND P1, PT, R76, R3.reuse, PT ;  /* 0x000000034c00720c */ /* 0x080fe40003f26270 */
[----:B------:R-:W-:Y:S02]  /*89a0*/  ISETP.GE.AND P0, PT, R78, R3, PT ;  /* 0x000000034e00720c */ /* 0x000fe40003f06270 */
[----:B------:R-:W-:-:S02]  /*89b0*/  SHF.R.S32.HI R92, RZ, 0x1f, R0 ;  /* 0x0000001fff5c7819 */ /* 0x000fc40000011400 */
[----:B------:R-:W-:Y:S02]  /*89c0*/  SHF.R.S32.HI R87, RZ, 0x1f, R88 ;  /* 0x0000001fff577819 */ /* 0x000fe40000011458 */
[----:B------:R-:W-:Y:S02]  /*89d0*/  SHF.R.S32.HI R89, RZ, 0x1f, R90 ;  /* 0x0000001fff597819 */ /* 0x000fe4000001145a */
[----:B------:R-:W-:Y:S01]  /*89e0*/  SHF.R.S32.HI R91, RZ, 0x1f, R86 ;  /* 0x0000001fff5b7819 */ /* 0x000fe20000011456 */
[----:B0-----:R-:W-:Y:S06]  /*89f0*/  @P2 BRA `(.L_x_415) ;  /* 0x0000000000442947 */ /* 0x001fec0003800000 */
[----:B------:R-:W-:Y:S02]  /*8a00*/  ULDC UR4, c[0x0][0xac8] ;  /* 0x0002b20000047ab9 */ /* 0x000fe40000000800 */
[----:B------:R-:W-:Y:S02]  /*8a10*/  ISETP.GE.AND P5, PT, R0, UR4, PT ;  /* 0x0000000400007c0c */ /* 0x000fe4000bfa6270 */
[----:B------:R-:W-:Y:S02]  /*8a20*/  ISETP.GE.AND P4, PT, R86, UR4, PT ;  /* 0x0000000456007c0c */ /* 0x000fe4000bf86270 */
[----:B------:R-:W-:Y:S02]  /*8a30*/  ISETP.GE.AND P3, PT, R88, UR4, PT ;  /* 0x0000000458007c0c */ /* 0x000fe4000bf66270 */
[----:B------:R-:W-:-:S07]  /*8a40*/  ISETP.GE.AND P2, PT, R90, UR4, PT ;  /* 0x000000045a007c0c */ /* 0x000fce000bf46270 */
[----:B-1----:R-:W-:-:S04]  /*8a50*/  @!P5 LEA R20, P6, R0, R85, 0x1 ;  /* 0x000000550014d211 */ /* 0x002fc800078c08ff */
[----:B--2---:R-:W-:Y:S02]  /*8a60*/  @!P5 LEA.HI.X R21, R0, R81, R92, 0x1, P6 ;  /* 0x000000510015d211 */ /* 0x004fe400030f0c5c */
[----:B------:R-:W-:-:S03]  /*8a70*/  @!P4 LEA R76, P6, R86, R85, 0x1 ;  /* 0x00000055564cc211 */ /* 0x000fc600078c08ff */
[----:B-----5:R0:W-:Y:S01]  /*8a80*/  @!P5 ST.E.128 desc[UR50][R20.64], R4 ;  /* 0x000000041400d985 */ /* 0x0201e2000c101d32 */
[----:B------:R-:W-:Y:S02]  /*8a90*/  @!P4 LEA.HI.X R77, R86, R81, R91, 0x1, P6 ;  /* 0x00000051564dc211 */ /* 0x000fe400030f0c5b */
[----:B------:R-:W-:-:S03]  /*8aa0*/  @!P3 LEA R78, P6, R88, R85, 0x1 ;  /* 0x00000055584eb211 */ /* 0x000fc600078c08ff */
[----:B------:R0:W-:Y:S01]  /*8ab0*/  @!P4 ST.E.128 desc[UR50][R76.64], R28 ;  /* 0x0000001c4c00c985 */ /* 0x0001e2000c101d32 */
[----:B------:R-:W-:Y:S02]  /*8ac0*/  @!P3 LEA.HI.X R79, R88, R81, R87, 0x1, P6 ;  /* 0x00000051584fb211 */ /* 0x000fe400030f0c57 */
[----:B------:R-:W-:-:S03]  /*8ad0*/  @!P2 LEA R80, P6, R90, R85, 0x1 ;  /* 0x000000555a50a211 */ /* 0x000fc600078c08ff */
[----:B------:R0:W-:Y:S01]  /*8ae0*/  @!P3 ST.E.128 desc[UR50][R78.64], R44 ;  /* 0x0000002c4e00b985 */ /* 0x0001e2000c101d32 */
[----:B------:R-:W-:-:S05]  /*8af0*/  @!P2 LEA.HI.X R81, R90, R81, R89, 0x1, P6 ;  /* 0x000000515a51a211 */ /* 0x000fca00030f0c59 */
[----:B------:R0:W-:Y:S04]  /*8b00*/  @!P2 ST.E.128 desc[UR50][R80.64], R60 ;  /* 0x0000003c5000a985 */ /* 0x0001e8000c101d32 */
.L_x_415:
[----:B------:R-:W-:Y:S05]  /*8b10*/  BSYNC B1 ;  /* 0x0000000000017941 */ /* 0x000fea0003800000 */
.L_x_414:
[----:B0----5:R0:W3:Y:S01]  /*8b20*/  SHFL.IDX PT, R29, R83, 0x1, 0x181f ;  /* 0x00381f00531d7f89 */ /* 0x0210e200000e0000 */
[----:B------:R-:W-:Y:S03]  /*8b30*/  BSSY B1, `(.L_x_416) ;  /* 0x0000014000017945 */ /* 0x000fe60003800000 */
[----:B------:R0:W4:Y:S01]  /*8b40*/  SHFL.IDX PT, R21, R82, 0x1, 0x181f ;  /* 0x00381f0052157f89 */ /* 0x00012200000e0000 */
[----:B------:R-:W-:Y:S05]  /*8b50*/  @P1 BRA `(.L_x_417) ;  /* 0x0000000000441947 */ /* 0x000fea0003800000 */
[----:B------:R-:W-:Y:S02]  /*8b60*/  ULDC UR4, c[0x0][0xac8] ;  /* 0x0002b20000047ab9 */ /* 0x000fe40000000800 */
[----:B------:R-:W-:Y:S02]  /*8b70*/  ISETP.GE.AND P4, PT, R0, UR4, PT ;  /* 0x0000000400007c0c */ /* 0x000fe4000bf86270 */
[----:B------:R-:W-:Y:S02]  /*8b80*/  ISETP.GE.AND P3, PT, R86, UR4, PT ;  /* 0x0000000456007c0c */ /* 0x000fe4000bf66270 */
[----:B------:R-:W-:Y:S02]  /*8b90*/  ISETP.GE.AND P2, PT, R88, UR4, PT ;  /* 0x0000000458007c0c */ /* 0x000fe4000bf46270 */
[----:B------:R-:W-:-:S07]  /*8ba0*/  ISETP.GE.AND P1, PT, R90, UR4, PT ;  /* 0x000000045a007c0c */ /* 0x000fce000bf26270 */
[-C--:B----4-:R-:W-:Y:S02]  /*8bb0*/  @!P4 LEA R4, P6, R0, R21.reuse, 0x1 ;  /* 0x000000150004c211 */ /* 0x090fe400078c08ff */
[----:B------:R-:W-:Y:S02]  /*8bc0*/  @!P3 LEA R6, P5, R86, R21, 0x1 ;  /* 0x000000155606b211 */ /* 0x000fe400078a08ff */
[----:B---3--:R-:W-:Y:S02]  /*8bd0*/  @!P4 LEA.HI.X R5, R0, R29, R92, 0x1, P6 ;  /* 0x0000001d0005c211 */ /* 0x008fe400030f0c5c */
[----:B------:R-:W-:Y:S02]  /*8be0*/  @!P2 LEA R20, P6, R88, R21, 0x1 ;  /* 0x000000155814a211 */ /* 0x000fe400078c08ff */
[----:B------:R-:W-:Y:S01]  /*8bf0*/  @!P3 LEA.HI.X R7, R86, R29, R91, 0x1, P5 ;  /* 0x0000001d5607b211 */ /* 0x000fe200028f0c5b */
[----:B------:R3:W-:Y:S01]  /*8c00*/  @!P4 ST.E.128 desc[UR50][R4.64], R8 ;  /* 0x000000080400c985 */ /* 0x0007e2000c101d32 */
[----:B------:R-:W-:-:S02]  /*8c10*/  @!P1 LEA R28, P5, R90, R21, 0x1 ;  /* 0x000000155a1c9211 */ /* 0x000fc400078a08ff */
[-C--:B------:R-:W-:Y:S01]  /*8c20*/  @!P2 LEA.HI.X R21, R88, R29.reuse, R87, 0x1, P6 ;  /* 0x0000001d5815a211 */ /* 0x080fe200030f0c57 */
[----:B------:R3:W-:Y:S01]  /*8c30*/  @!P3 ST.E.128 desc[UR50][R6.64], R32 ;  /* 0x000000200600b985 */ /* 0x0007e2000c101d32 */
[----:B------:R-:W-:-:S03]  /*8c40*/  @!P1 LEA.HI.X R29, R90, R29, R89, 0x1, P5 ;  /* 0x0000001d5a1d9211 */ /* 0x000fc600028f0c59 */
[----:B------:R3:W-:Y:S04]  /*8c50*/  @!P2 ST.E.128 desc[UR50][R20.64], R48 ;  /* 0x000000301400a985 */ /* 0x0007e8000c101d32 */
[----:B------:R3:W-:Y:S02]  /*8c60*/  @!P1 ST.E.128 desc[UR50][R28.64], R64 ;  /* 0x000000401c009985 */ /* 0x0007e4000c101d32 */
.L_x_417:
[----:B------:R-:W-:Y:S05]  /*8c70*/  BSYNC B1 ;  /* 0x0000000000017941 */ /* 0x000fea0003800000 */
.L_x_416:
[----:B---3--:R3:W0:Y:S01]  /*8c80*/  SHFL.IDX PT, R11, R83, 0x2, 0x181f ;  /* 0x00581f00530b7f89 */ /* 0x00862200000e0000 */
[----:B------:R-:W-:Y:S03]  /*8c90*/  BSSY B1, `(.L_x_418) ;  /* 0x0000014000017945 */ /* 0x000fe60003800000 */
[----:B------:R3:W0:Y:S01]  /*8ca0*/  SHFL.IDX PT, R7, R82, 0x2, 0x181f ;  /* 0x00581f0052077f89 */ /* 0x00062200000e0000 */
[----:B------:R-:W-:Y:S05]  /*8cb0*/  @P0 BRA `(.L_x_419) ;  /* 0x0000000000440947 */ /* 0x000fea0003800000 */
[----:B------:R-:W-:Y:S02]  /*8cc0*/  ULDC UR4, c[0x0][0xac8] ;  /* 0x0002b20000047ab9 */ /* 0x000fe40000000800 */
[----:B------:R-:W-:Y:S02]  /*8cd0*/  ISETP.GE.AND P3, PT, R0, UR4, PT ;  /* 0x0000000400007c0c */ /* 0x000fe4000bf66270 */
[----:B------:R-:W-:Y:S02]  /*8ce0*/  ISETP.GE.AND P2, PT, R86, UR4, PT ;  /* 0x0000000456007c0c */ /* 0x000fe4000bf46270 */
[----:B------:R-:W-:Y:S02]  /*8cf0*/  ISETP.GE.AND P1, PT, R88, UR4, PT ;  /* 0x0000000458007c0c */ /* 0x000fe4000bf26270 */
[----:B------:R-:W-:-:S07]  /*8d00*/  ISETP.GE.AND P0, PT, R90, UR4, PT ;  /* 0x000000045a007c0c */ /* 0x000fce000bf06270 */
[-C--:B0-----:R-:W-:Y:S02]  /*8d10*/  @!P3 LEA R4, P6, R0, R7.reuse, 0x1 ;  /* 0x000000070004b211 */ /* 0x081fe400078c08ff */
[-C--:B------:R-:W-:Y:S02]  /*8d20*/  @!P2 LEA R6, P5, R86, R7.reuse, 0x1 ;  /* 0x000000075606a211 */ /* 0x080fe400078a08ff */
[----:B------:R-:W-:Y:S02]  /*8d30*/  @!P1 LEA R8, P4, R88, R7, 0x1 ;  /* 0x0000000758089211 */ /* 0x000fe400078808ff */
[----:B------:R-:W-:Y:S02]  /*8d40*/  @!P3 LEA.HI.X R5, R0, R11, R92, 0x1, P6 ;  /* 0x0000000b0005b211 */ /* 0x000fe400030f0c5c */
[----:B------:R-:W-:Y:S02]  /*8d50*/  @!P0 LEA R10, P6, R90, R7, 0x1 ;  /* 0x000000075a0a8211 */ /* 0x000fe400078c08ff */
[-C--:B------:R-:W-:Y:S01]  /*8d60*/  @!P2 LEA.HI.X R7, R86, R11.reuse, R91, 0x1, P5 ;  /* 0x0000000b5607a211 */ /* 0x080fe200028f0c5b */
[----:B------:R0:W-:Y:S01]  /*8d70*/  @!P3 ST.E.128 desc[UR50][R4.64], R12 ;  /* 0x0000000c0400b985 */ /* 0x0001e2000c101d32 */
[----:B------:R-:W-:-:S02]  /*8d80*/  @!P1 LEA.HI.X R9, R88, R11, R87, 0x1, P4 ;  /* 0x0000000b58099211 */ /* 0x000fc400020f0c57 */
[----:B------:R-:W-:Y:S01]  /*8d90*/  @!P0 LEA.HI.X R11, R90, R11, R89, 0x1, P6 ;  /* 0x0000000b5a0b8211 */ /* 0x000fe200030f0c59 */
[----:B------:R0:W-:Y:S04]  /*8da0*/  @!P2 ST.E.128 desc[UR50][R6.64], R36 ;  /* 0x000000240600a985 */ /* 0x0001e8000c101d32 */
[----:B------:R0:W-:Y:S04]  /*8db0*/  @!P1 ST.E.128 desc[UR50][R8.64], R52 ;  /* 0x0000003408009985 */ /* 0x0001e8000c101d32 */
[----:B------:R0:W-:Y:S02]  /*8dc0*/  @!P0 ST.E.128 desc[UR50][R10.64], R68 ;  /* 0x000000440a008985 */ /* 0x0001e4000c101d32 */
.L_x_419:
[----:B------:R-:W-:Y:S05]  /*8dd0*/  BSYNC B1 ;  /* 0x0000000000017941 */ /* 0x000fea0003800000 */
.L_x_418:
[----:B0-----:R-:W-:Y:S01]  /*8de0*/  VIADD R4, R84, 0x60 ;  /* 0x0000006054047836 */ /* 0x001fe20000000000 */
[----:B---3--:R-:W0:Y:S04]  /*8df0*/  SHFL.IDX PT, R83, R83, 0x3, 0x181f ;  /* 0x00781f0053537f89 */ /* 0x008e2800000e0000 */
[----:B------:R-:W-:Y:S01]  /*8e00*/  ISETP.GE.AND P0, PT, R4, R3, PT ;  /* 0x000000030400720c */ /* 0x000fe20003f06270 */
[----:B------:R3:W0:-:S12]  /*8e10*/  SHFL.IDX PT, R11, R82, 0x3, 0x181f ;  /* 0x00781f00520b7f89 */ /* 0x00061800000e0000 */
[----:B---3--:R-:W-:Y:S05]  /*8e20*/  @P0 BRA `(.L_x_420) ;  /* 0x0000002400940947 */ /* 0x008fea0003800000 */
[----:B------:R-:W-:Y:S02]  /*8e30*/  ULDC UR4, c[0x0][0xac8] ;  /* 0x0002b20000047ab9 */ /* 0x000fe40000000800 */
[----:B------:R-:W-:Y:S02]  /*8e40*/  ISETP.GE.AND P3, PT, R0, UR4, PT ;  /* 0x0000000400007c0c */ /* 0x000fe4000bf66270 */
[----:B------:R-:W-:Y:S02]  /*8e50*/  ISETP.GE.AND P4, PT, R86, UR4, PT ;  /* 0x0000000456007c0c */ /* 0x000fe4000bf86270 */
[----:B------:R-:W-:-:S09]  /*8e60*/  ISETP.GE.AND P5, PT, R88, UR4, PT ;  /* 0x0000000458007c0c */ /* 0x000fd2000bfa6270 */
[-C--:B0-----:R-:W-:Y:S02]  /*8e70*/  @!P3 LEA R4, P0, R0, R11.reuse, 0x1 ;  /* 0x0000000b0004b211 */ /* 0x081fe400078008ff */
[-C--:B------:R-:W-:Y:S02]  /*8e80*/  @!P4 LEA R6, P1, R86, R11.reuse, 0x1 ;  /* 0x0000000b5606c211 */ /* 0x080fe400078208ff */
[----:B------:R-:W-:Y:S02]  /*8e90*/  @!P5 LEA R8, P2, R88, R11, 0x1 ;  /* 0x0000000b5808d211 */ /* 0x000fe400078408ff */
[-C--:B------:R-:W-:Y:S02]  /*8ea0*/  @!P3 LEA.HI.X R5, R0, R83.reuse, R92, 0x1, P0 ;  /* 0x000000530005b211 */ /* 0x080fe400000f0c5c */
[-C--:B------:R-:W-:Y:S02]  /*8eb0*/  @!P4 LEA.HI.X R7, R86, R83.reuse, R91, 0x1, P1 ;  /* 0x000000535607c211 */ /* 0x080fe400008f0c5b */
[----:B------:R-:W-:Y:S01]  /*8ec0*/  @!P5 LEA.HI.X R9, R88, R83, R87, 0x1, P2 ;  /* 0x000000535809d211 */ /* 0x000fe200010f0c57 */
[----:B------:R3:W-:Y:S01]  /*8ed0*/  @!P3 ST.E.128 desc[UR50][R4.64], R24 ;  /* 0x000000180400b985 */ /* 0x0007e2000c101d32 */
[----:B------:R-:W-:-:S03]  /*8ee0*/  ISETP.GE.AND P0, PT, R90, UR4, PT ;  /* 0x000000045a007c0c */ /* 0x000fc6000bf06270 */
[----:B------:R3:W-:Y:S04]  /*8ef0*/  @!P4 ST.E.128 desc[UR50][R6.64], R40 ;  /* 0x000000280600c985 */ /* 0x0007e8000c101d32 */
[----:B------:R3:W-:Y:S06]  /*8f00*/  @!P5 ST.E.128 desc[UR50][R8.64], R56 ;  /* 0x000000380800d985 */ /* 0x0007ec000c101d32 */
[----:B------:R-:W-:Y:S05]  /*8f10*/  @P0 BRA `(.L_x_420) ;  /* 0x0000002400580947 */ /* 0x000fea0003800000 */
[----:B---3--:R-:W-:-:S04]  /*8f20*/  LEA R4, P0, R90, R11, 0x1 ;  /* 0x0000000b5a047211 */ /* 0x008fc800078008ff */
[----:B------:R-:W-:-:S05]  /*8f30*/  LEA.HI.X R5, R90, R83, R89, 0x1, P0 ;  /* 0x000000535a057211 */ /* 0x000fca00000f0c59 */
[----:B------:R0:W-:Y:S01]  /*8f40*/  ST.E.128 desc[UR50][R4.64], R72 ;  /* 0x0000004804007985 */ /* 0x0001e2000c101d32 */
[----:B------:R-:W-:Y:S05]  /*8f50*/  BRA `(.L_x_420) ;  /* 0x0000002400487947 */ /* 0x000fea0003800000 */
.L_x_413:
[----:B------:R-:W-:Y:S01]  /*8f60*/  ULDC.64 UR14, c[0x0][0xb08] ;  /* 0x0002c200000e7ab9 */ /* 0x000fe20000000a00 */
[----:B------:R-:W-:Y:S01]  /*8f70*/  IMAD.MOV.U32 R3, RZ, RZ, R12 ;  /* 0x000000ffff037224 */ /* 0x000fe200078e000c */
[----:B------:R-:W-:Y:S01]  /*8f80*/  UIMAD UR12, UR16, UR14, URZ ;  /* 0x0000000e100c72a4 */ /* 0x000fe2000f8e023f */
[----:B------:R-:W-:Y:S01]  /*8f90*/  BSSY B1, `(.L_x_421) ;  /* 0x00000c9000017945 */ /* 0x000fe20003800000 */
[----:B------:R-:W-:Y:S01]  /*8fa0*/  UIMAD.WIDE.U32 UR10, UR4, UR14, URZ ;  /* 0x0000000e040a72a5 */ /* 0x000fe2000f8e003f */
[----:B------:R-:W-:Y:S01]  /*8fb0*/  SHF.R.S32.HI R152, RZ, 0x1f, R203 ;  /* 0x0000001fff987819 */ /* 0x000fe200000114cb */
[----:B------:R-:W-:Y:S01]  /*8fc0*/  UIMAD UR12, UR4, UR15, UR12 ;  /* 0x0000000f040c72a4 */ /* 0x000fe2000f8e020c */
[----:B------:R-:W-:Y:S01]  /*8fd0*/  SHF.R.S32.HI R153, RZ, 0x1f, R204 ;  /* 0x0000001fff997819 */ /* 0x000fe200000114cc */
[----:B------:R-:W-:Y:S01]  /*8fe0*/  USHF.R.S32.HI UR4, URZ, 0x1f, UR39 ;  /* 0x0000001f3f047899 */ /* 0x000fe20008011427 */
[----:B------:R-:W-:Y:S01]  /*8ff0*/  SHF.R.S32.HI R154, RZ, 0x1f, R205 ;  /* 0x0000001fff9a7819 */ /* 0x000fe200000114cd */
[----:B------:R-:W-:Y:S01]  /*9000*/  UIADD3 UR11, UR11, UR12, URZ ;  /* 0x0000000c0b0b7290 */ /* 0x000fe2000fffe03f */
[----:B------:R-:W-:Y:S01]  /*9010*/  SHF.R.S32.HI R155, RZ, 0x1f, R206 ;  /* 0x0000001fff9b7819 */ /* 0x000fe200000114ce */
[----:B------:R-:W-:Y:S01]  /*9020*/  ULDC.64 UR14, c[0x0][0xb40] ;  /* 0x0002d000000e7ab9 */ /* 0x000fe20000000a00 */
[----:B------:R-:W-:Y:S01]  /*9030*/  ULDC.64 UR12, c[0x0][0xb38] ;  /* 0x0002ce00000c7ab9 */ /* 0x000fe20000000a00 */
[----:B------:R-:W-:Y:S01]  /*9040*/  UIMAD UR4, UR4, UR14, URZ ;  /* 0x0000000e040472a4 */ /* 0x000fe2000f8e023f */
[----:B------:R-:W-:Y:S01]  /*9050*/  SHF.R.S32.HI R156, RZ, 0x1f, R207 ;  /* 0x0000001fff9c7819 */ /* 0x000fe200000114cf */
[----:B------:R-:W-:Y:S01]  /*9060*/  UIMAD.WIDE.U32 UR10, UR43, UR12, UR10 ;  /* 0x0000000c2b0a72a5 */ /* 0x000fe2000f8e000a */
[----:B------:R-:W-:Y:S01]  /*9070*/  SHF.R.S32.HI R157, RZ, 0x1f, R208 ;  /* 0x0000001fff9d7819 */ /* 0x000fe200000114d0 */
[----:B------:R-:W-:Y:S01]  /*9080*/  UIMAD UR4, UR39, UR15, UR4 ;  /* 0x0000000f270472a4 */ /* 0x000fe2000f8e0204 */
[----:B------:R-:W-:Y:S01]  /*9090*/  SHF.R.S32.HI R158, RZ, 0x1f, R209 ;  /* 0x0000001fff9e7819 */ /* 0x000fe200000114d1 */
[----:B------:R-:W-:Y:S01]  /*90a0*/  UIMAD UR11, UR43, UR13, UR11 ;  /* 0x0000000d2b0b72a4 */ /* 0x000fe2000f8e020b */
[----:B------:R-:W-:Y:S01]  /*90b0*/  SHF.R.S32.HI R159, RZ, 0x1f, R210 ;  /* 0x0000001fff9f7819 */ /* 0x000fe200000114d2 */
[----:B------:R-:W-:Y:S01]  /*90c0*/  @UP1 ULDC UR12, c[0x0][0xbec] ;  /* 0x0002fb00000c1ab9 */ /* 0x000fe20000000800 */
[----:B------:R-:W-:Y:S01]  /*90d0*/  UIADD3 UR8, UR8, 0x22820, URZ ;  /* 0x0002282008087890 */ /* 0x000fe2000fffe03f */
[----:B0-----:R-:W-:Y:S01]  /*90e0*/  @P1 IMAD.HI.U32 R0, R12, UR12, RZ ;  /* 0x0000000c0c001c27 */ /* 0x001fe2000f8e00ff */
[----:B------:R-:W-:Y:S01]  /*90f0*/  UIMAD.WIDE.U32 UR10, UR39, UR14, UR10 ;  /* 0x0000000e270a72a5 */ /* 0x000fe2000f8e000a */
[----:B------:R-:W-:Y:S01]  /*9100*/  SHF.R.S32.HI R160, RZ, 0x1f, R211 ;  /* 0x0000001fffa07819 */ /* 0x000fe200000114d3 */
[----:B------:R-:W-:Y:S01]  /*9110*/  ULDC.64 UR12, c[0x0][0xb48] ;  /* 0x0002d200000c7ab9 */ /* 0x000fe20000000a00 */
[----:B------:R-:W-:Y:S01]  /*9120*/  UPRMT UR8, URZ, 0x654, UR8 ;  /* 0x000006543f087896 */ /* 0x000fe20008000008 */
[----:B------:R-:W-:Y:S01]  /*9130*/  SHF.R.S32.HI R161, RZ, 0x1f, R212 ;  /* 0x0000001fffa17819 */ /* 0x000fe200000114d4 */
[----:B------:R-:W-:Y:S01]  /*9140*/  UIADD3 UR11, UR11, UR4, URZ ;  /* 0x000000040b0b7290 */ /* 0x000fe2000fffe03f */
[----:B------:R-:W-:-:S02]  /*9150*/  SHF.R.S32.HI R162, RZ, 0x1f, R213 ;  /* 0x0000001fffa27819 */ /* 0x000fc400000114d5 */
[----:B------:R-:W-:Y:S01]  /*9160*/  @UP1 ULDC UR4, c[0x0][0xbf0] ;  /* 0x0002fc0000041ab9 */ /* 0x000fe20000000800 */
[----:B------:R-:W-:Y:S01]  /*9170*/  UIMAD.WIDE.U32 UR10, UR42, UR12, UR10 ;  /* 0x0000000c2a0a72a5 */ /* 0x000fe2000f8e000a */
[----:B------:R-:W-:Y:S02]  /*9180*/  @P1 SHF.R.U32.HI R3, RZ, UR4, R0 ;  /* 0x00000004ff031c19 */ /* 0x000fe40008011600 */
[----:B------:R-:W-:Y:S01]  /*9190*/  SYNCS.ARRIVE.TRANS64.RED.A1T0 RZ, [UR8], RZ ;  /* 0x000000ffffff79a7 */ /* 0x000fe20008100408 */
[----:B------:R-:W-:Y:S01]  /*91a0*/  UIMAD UR42, UR42, UR13, UR11 ;  /* 0x0000000d2a2a72a4 */ /* 0x000fe2000f8e020b */
[--C-:B------:R-:W-:Y:S01]  /*91b0*/  SHF.R.S32.HI R0, RZ, 0x1f, R3.reuse ;  /* 0x0000001fff007819 */ /* 0x100fe20000011403 */
[----:B------:R-:W-:Y:S01]  /*91c0*/  IMAD.MOV R7, RZ, RZ, -R3 ;  /* 0x000000ffff077224 */ /* 0x000fe200078e0a03 */
[----:B------:R-:W-:Y:S01]  /*91d0*/  ULDC.64 UR12, c[0x0][0xb30] ;  /* 0x0002cc00000c7ab9 */ /* 0x000fe20000000a00 */
[----:B------:R-:W-:Y:S01]  /*91e0*/  IMAD.U32 R5, RZ, RZ, UR11 ;  /* 0x0000000bff057e24 */ /* 0x000fe2000f8e00ff */
[----:B------:R-:W-:Y:S01]  /*91f0*/  SHF.R.S32.HI R163, RZ, 0x1f, R214 ;  /* 0x0000001fffa37819 */ /* 0x000fe200000114d6 */
[----:B------:R-:W-:Y:S01]  /*9200*/  IMAD R7, R7, UR9, R12 ;  /* 0x0000000907077c24 */ /* 0x000fe2000f8e020c */
[----:B------:R-:W-:Y:S01]  /*9210*/  SHF.R.S32.HI R164, RZ, 0x1f, R215 ;  /* 0x0000001fffa47819 */ /* 0x000fe200000114d7 */
[----:B------:R-:W-:Y:S01]  /*9220*/  IMAD R0, R0, UR12, RZ ;  /* 0x0000000c00007c24 */ /* 0x000fe2000f8e02ff */
[----:B------:R-:W-:Y:S01]  /*9230*/  SHF.R.S32.HI R20, RZ, 0x1f, R216 ;  /* 0x0000001fff147819 */ /* 0x000fe200000114d8 */
[----:B------:R-:W-:Y:S01]  /*9240*/  IMAD.U32 R4, RZ, RZ, UR10 ;  /* 0x0000000aff047e24 */ /* 0x000fe2000f8e00ff */
[----:B------:R-:W-:Y:S01]  /*9250*/  ULDC.64 UR10, c[0x0][0xb28] ;  /* 0x0002ca00000a7ab9 */ /* 0x000fe20000000a00 */
[----:B------:R-:W-:Y:S01]  /*9260*/  IMAD.U32 R5, RZ, RZ, UR42 ;  /* 0x0000002aff057e24 */ /* 0x000fe2000f8e00ff */
[----:B------:R-:W-:Y:S01]  /*9270*/  SHF.R.S32.HI R165, RZ, 0x1f, R217 ;  /* 0x0000001fffa57819 */ /* 0x000fe200000114d9 */
[C---:B------:R-:W-:Y:S01]  /*9280*/  IMAD R9, R3.reuse, UR13, R0 ;  /* 0x0000000d03097c24 */ /* 0x040fe2000f8e0200 */
[----:B------:R-:W-:Y:S01]  /*9290*/  SHF.R.S32.HI R0, RZ, 0x1f, R7 ;  /* 0x0000001fff007819 */ /* 0x000fe20000011407 */
[----:B------:R-:W-:Y:S01]  /*92a0*/  IMAD.WIDE.U32 R4, R3, UR12, R4 ;  /* 0x0000000c03047c25 */ /* 0x000fe2000f8e0004 */
[----:B------:R-:W-:-:S02]  /*92b0*/  SHF.R.S32.HI R166, RZ, 0x1f, R218 ;  /* 0x0000001fffa67819 */ /* 0x000fc400000114da */
[----:B------:R-:W-:Y:S01]  /*92c0*/  SHF.R.S32.HI R167, RZ, 0x1f, R219 ;  /* 0x0000001fffa77819 */ /* 0x000fe200000114db */
[----:B------:R-:W-:Y:S01]  /*92d0*/  IMAD R0, R0, UR10, RZ ;  /* 0x0000000a00007c24 */ /* 0x000fe2000f8e02ff */
[----:B------:R-:W-:Y:S01]  /*92e0*/  SHF.R.S32.HI R168, RZ, 0x1f, R220 ;  /* 0x0000001fffa87819 */ /* 0x000fe200000114dc */
[----:B------:R-:W-:Y:S02]  /*92f0*/  IMAD.IADD R5, R5, 0x1, R9 ;  /* 0x0000000105057824 */ /* 0x000fe400078e0209 */
[C---:B------:R-:W-:Y:S02]  /*9300*/  IMAD R3, R7.reuse, UR11, R0 ;  /* 0x0000000b07037c24 */ /* 0x040fe4000f8e0200 */
[----:B------:R-:W-:Y:S01]  /*9310*/  IMAD.WIDE.U32 R4, R7, UR10, R4 ;  /* 0x0000000a07047c25 */ /* 0x000fe2000f8e0004 */
[----:B------:R-:W-:-:S03]  /*9320*/  ULDC.64 UR10, c[0x0][0xb00] ;  /* 0x0002c000000a7ab9 */ /* 0x000fc60000000a00 */
[----:B------:R-:W-:Y:S01]  /*9330*/  IMAD.IADD R3, R5, 0x1, R3 ;  /* 0x0000000105037824 */ /* 0x000fe200078e0203 */
[----:B------:R-:W-:-:S04]  /*9340*/  LEA R0, P1, R4, UR10, 0x2 ;  /* 0x0000000a04007c11 */ /* 0x000fc8000f8210ff */
[----:B------:R-:W-:Y:S02]  /*9350*/  LEA.HI.X R3, R4, UR11, R3, 0x2, P1 ;  /* 0x0000000b04037c11 */ /* 0x000fe400088f1403 */
[----:B------:R0:W1:Y:S04]  /*9360*/  SHFL.IDX PT, R4, R0, RZ, 0x1c1f ;  /* 0x001c1fff00047589 */ /* 0x00006800000e0000 */
[----:B------:R0:W2:Y:S01]  /*9370*/  SHFL.IDX PT, R5, R3, RZ, 0x1c1f ;  /* 0x001c1fff03057589 */ /* 0x0000a200000e0000 */
[----:B------:R-:W-:Y:S05]  /*9380*/  @P2 BRA `(.L_x_422) ;  /* 0x0000000800242947 */ /* 0x000fea0003800000 */
[----:B------:R-:W-:Y:S01]  /*9390*/  ULDC UR4, c[0x0][0xac8] ;  /* 0x0002b20000047ab9 */ /* 0x000fe20000000800 */
[----:B------:R-:W-:Y:S01]  /*93a0*/  VIADD R21, R2, 0xe0 ;  /* 0x000000e002157836 */ /* 0x000fe20000000000 */
[----:B------:R-:W-:Y:S02]  /*93b0*/  ISETP.GE.AND P2, PT, R220, UR4, PT ;  /* 0x00000004dc007c0c */ /* 0x000fe4000bf46270 */
[----:B------:R-:W-:Y:S02]  /*93c0*/  ISETP.GE.AND P3, PT, R2, UR4, PT ;  /* 0x0000000402007c0c */ /* 0x000fe4000bf66270 */
[----:B------:R-:W-:Y:S02]  /*93d0*/  ISETP.GE.AND P1, PT, R219, UR4, PT ;  /* 0x00000004db007c0c */ /* 0x000fe4000bf26270 */
[----:B------:R-:W-:-:S07]  /*93e0*/  ISETP.GE.AND P4, PT, R218, UR4, PT ;  /* 0x00000004da007c0c */ /* 0x000fce000bf86270 */
[----:B-1----:R-:W-:Y:S02]  /*93f0*/  @!P2 LEA R8, P5, R220, R4, 0x2 ;  /* 0x00000004dc08a211 */ /* 0x002fe400078a10ff */
[----:B--2---:R-:W-:Y:S02]  /*9400*/  @!P3 IMAD.WIDE R6, R2, 0x4, R4 ;  /* 0x000000040206b825 */ /* 0x004fe400078e0204 */
[----:B------:R-:W-:-:S03]  /*9410*/  @!P2 LEA.HI.X R9, R220, R5, R168, 0x2, P5 ;  /* 0x00000005dc09a211 */ /* 0x000fc600028f14a8 */
[----:B------:R1:W-:Y:S01]  /*9420*/  @!P3 ST.E.64 desc[UR50][R6.64], R24 ;  /* 0x000000180600b985 */ /* 0x0003e2000c101b32 */
[----:B------:R-:W-:-:S03]  /*9430*/  ISETP.GE.AND P3, PT, R217, UR4, PT ;  /* 0x00000004d9007c0c */ /* 0x000fc6000bf66270 */
[----:B------:R2:W-:Y:S01]  /*9440*/  @!P2 ST.E.64 desc[UR50][R8.64], R28 ;  /* 0x0000001c0800a985 */ /* 0x0005e2000c101b32 */
[----:B------:R-:W-:Y:S02]  /*9450*/  ISETP.GE.AND P2, PT, R216, UR4, PT ;  /* 0x00000004d8007c0c */ /* 0x000fe4000bf46270 */
[----:B-1----:R-:W-:Y:S01]  /*9460*/  @!P1 LEA R6, P6, R219, R4, 0x2 ;  /* 0x00000004db069211 */ /* 0x002fe200078c10ff */
[----:B------:R-:W-:-:S03]  /*9470*/  VIADD R25, R2, 0xe8 ;  /* 0x000000e802197836 */ /* 0x000fc60000000000 */
[----:B------:R-:W-:Y:S01]  /*9480*/  @!P1 LEA.HI.X R7, R219, R5, R167, 0x2, P6 ;  /* 0x00000005db079211 */ /* 0x000fe200030f14a7 */
[----:B--2---:R-:W-:Y:S01]  /*9490*/  VIADD R29, R2, 0xf0 ;  /* 0x000000f0021d7836 */ /* 0x004fe20000000000 */
[----:B------:R-:W-:-:S03]  /*94a0*/  @!P4 LEA R8, P5, R218, R4, 0x2 ;  /* 0x00000004da08c211 */ /* 0x000fc600078a10ff */
[----:B------:R1:W-:Y:S01]  /*94b0*/  @!P1 ST.E.64 desc[UR50][R6.64], R32 ;  /* 0x0000002006009985 */ /* 0x0003e2000c101b32 */
[----:B------:R-:W-:Y:S02]  /*94c0*/  @!P4 LEA.HI.X R9, R218, R5, R166, 0x2, P5 ;  /* 0x00000005da09c211 */ /* 0x000fe400028f14a6 */
[----:B------:R-:W-:-:S03]  /*94d0*/  ISETP.GE.AND P1, PT, R215, UR4, PT ;  /* 0x00000004d7007c0c */ /* 0x000fc6000bf26270 */
[----:B------:R2:W-:Y:S01]  /*94e0*/  @!P4 ST.E.64 desc[UR50][R8.64], R36 ;  /* 0x000000240800c985 */ /* 0x0005e2000c101b32 */
[----:B------:R-:W-:Y:S02]  /*94f0*/  ISETP.GE.AND P4, PT, R214, UR4, PT ;  /* 0x00000004d6007c0c */ /* 0x000fe4000bf86270 */
[----:B-1----:R-:W-:Y:S01]  /*9500*/  @!P3 LEA R6, P6, R217, R4, 0x2 ;  /* 0x00000004d906b211 */ /* 0x002fe200078c10ff */
[----:B------:R-:W-:-:S03]  /*9510*/  VIADD R33, R2, 0xf8 ;  /* 0x000000f802217836 */ /* 0x000fc60000000000 */
[----:B------:R-:W-:Y:S02]  /*9520*/  @!P3 LEA.HI.X R7, R217, R5, R165, 0x2, P6 ;  /* 0x00000005d907b211 */ /* 0x000fe400030f14a5 */
[----:B--2---:R-:W-:-:S03]  /*9530*/  @!P2 LEA R8, P5, R216, R4, 0x2 ;  /* 0x00000004d808a211 */ /* 0x004fc600078a10ff */
[----:B------:R1:W-:Y:S01]  /*9540*/  @!P3 ST.E.64 desc[UR50][R6.64], R40 ;  /* 0x000000280600b985 */ /* 0x0003e2000c101b32 */
[----:B------:R-:W-:Y:S02]  /*9550*/  @!P2 LEA.HI.X R9, R216, R5, R20, 0x2, P5 ;  /* 0x00000005d809a211 */ /* 0x000fe400028f1414 */
[----:B------:R-:W-:-:S03]  /*9560*/  ISETP.GE.AND P3, PT, R213, UR4, PT ;  /* 0x00000004d5007c0c */ /* 0x000fc6000bf66270 */
[----:B------:R2:W-:Y:S01]  /*9570*/  @!P2 ST.E.64 desc[UR50][R8.64], R44 ;  /* 0x0000002c0800a985 */ /* 0x0005e2000c101b32 */
[----:B------:R-:W-:Y:S02]  /*9580*/  ISETP.GE.AND P2, PT, R212, UR4, PT ;  /* 0x00000004d4007c0c */ /* 0x000fe4000bf46270 */
[----:B-1----:R-:W-:-:S04]  /*9590*/  @!P1 LEA R6, P6, R215, R4, 0x2 ;  /* 0x00000004d7069211 */ /* 0x002fc800078c10ff */
        /* <DEDUP_REMOVED lines=19> */
[-C--:B------:R-:W-:Y:S02]  /*96d0*/  @!P4 LEA.HI.X R9, R210, R5.reuse, R159, 0x2, P5 ;  /* 0x00000005d209c211 */ /* 0x080fe400028f149f */
[----:B------:R-:W-:Y:S02]  /*96e0*/  ISETP.GE.AND P1, PT, R207, UR4, PT ;  /* 0x00000004cf007c0c */ /* 0x000fe4000bf26270 */
[-C--:B------:R-:W-:Y:S01]  /*96f0*/  @!P2 LEA R10, P5, R208, R4.reuse, 0x2 ;  /* 0x00000004d00aa211 */ /* 0x080fe200078a10ff */
[----:B------:R2:W-:Y:S01]  /*9700*/  @!P4 ST.E.64 desc[UR50][R8.64], R68 ;  /* 0x000000440800c985 */ /* 0x0005e2000c101b32 */
[----:B------:R-:W-:Y:S02]  /*9710*/  ISETP.GE.AND P4, PT, R206, UR4, PT ;  /* 0x00000004ce007c0c */ /* 0x000fe4000bf86270 */
[----:B------:R-:W-:Y:S02]  /*9720*/  @!P2 LEA.HI.X R11, R208, R5, R157, 0x2, P5 ;  /* 0x00000005d00ba211 */ /* 0x000fe400028f149d */
[----:B-1----:R-:W-:-:S04]  /*9730*/  @!P3 LEA R6, P6, R209, R4, 0x2 ;  /* 0x00000004d106b211 */ /* 0x002fc800078c10ff */
[----:B------:R-:W-:Y:S02]  /*9740*/  @!P3 LEA.HI.X R7, R209, R5, R158, 0x2, P6 ;  /* 0x00000005d107b211 */ /* 0x000fe400030f149e */
[----:B------:R-:W-:-:S03]  /*9750*/  @!P1 LEA R12, P6, R207, R4, 0x2 ;  /* 0x00000004cf0c9211 */ /* 0x000fc600078c10ff */
[----:B------:R-:W-:Y:S01]  /*9760*/  @!P4 LEA R14, P5, R206, R4, 0x2 ;  /* 0x00000004ce0ec211 */ /* 0x000fe200078a10ff */
[----:B------:R1:W-:Y:S01]  /*9770*/  @!P3 ST.E.64 desc[UR50][R6.64], R72 ;  /* 0x000000480600b985 */ /* 0x0003e2000c101b32 */
[----:B------:R-:W-:Y:S02]  /*9780*/  ISETP.GE.AND P3, PT, R205, UR4, PT ;  /* 0x00000004cd007c0c */ /* 0x000fe4000bf66270 */
[-C--:B------:R-:W-:Y:S01]  /*9790*/  @!P1 LEA.HI.X R13, R207, R5.reuse, R156, 0x2, P6 ;  /* 0x00000005cf0d9211 */ /* 0x080fe200030f149c */
[----:B------:R3:W-:Y:S01]  /*97a0*/  @!P2 ST.E.64 desc[UR50][R10.64], R76 ;  /* 0x0000004c0a00a985 */ /* 0x0007e2000c101b32 */
[----:B------:R-:W-:Y:S02]  /*97b0*/  ISETP.GE.AND P2, PT, R204, UR4, PT ;  /* 0x00000004cc007c0c */ /* 0x000fe4000bf46270 */
[----:B------:R-:W-:Y:S01]  /*97c0*/  @!P4 LEA.HI.X R15, R206, R5, R155, 0x2, P5 ;  /* 0x00000005ce0fc211 */ /* 0x000fe200028f149b */
[----:B------:R4:W-:Y:S01]  /*97d0*/  @!P1 ST.E.64 desc[UR50][R12.64], R80 ;  /* 0x000000500c009985 */ /* 0x0009e2000c101b32 */
[----:B------:R-:W-:-:S03]  /*97e0*/  ISETP.GE.AND P1, PT, R203, UR4, PT ;  /* 0x00000004cb007c0c */ /* 0x000fc6000bf26270 */
[----:B------:R5:W-:Y:S01]  /*97f0*/  @!P4 ST.E.64 desc[UR50][R14.64], R84 ;  /* 0x000000540e00c985 */ /* 0x000be2000c101b32 */
[----:B------:R-:W-:Y:S02]  /*9800*/  ISETP.GE.AND P4, PT, R202, UR4, PT ;  /* 0x00000004ca007c0c */ /* 0x000fe4000bf86270 */
[----:B--2---:R-:W-:-:S03]  /*9810*/  @!P3 LEA R8, P6, R205, R4, 0x2 ;  /* 0x00000004cd08b211 */ /* 0x004fc600078c10ff */
[CC--:B-1----:R-:W-:Y:S02]  /*9820*/  @!P2 LEA R6, P5, R204.reuse, R4.reuse, 0x2 ;  /* 0x00000004cc06a211 */ /* 0x0c2fe400078a10ff */
[-C--:B------:R-:W-:Y:S02]  /*9830*/  @!P3 LEA.HI.X R9, R205, R5.reuse, R154, 0x2, P6 ;  /* 0x00000005cd09b211 */ /* 0x080fe400030f149a */
[-C--:B------:R-:W-:Y:S02]  /*9840*/  @!P2 LEA.HI.X R7, R204, R5.reuse, R153, 0x2, P5 ;  /* 0x00000005cc07a211 */ /* 0x080fe400028f1499 */
[----:B---3--:R-:W-:Y:S01]  /*9850*/  @!P1 LEA R10, P6, R203, R4, 0x2 ;  /* 0x00000004cb0a9211 */ /* 0x008fe200078c10ff */
[----:B------:R1:W-:Y:S01]  /*9860*/  @!P3 ST.E.64 desc[UR50][R8.64], R88 ;  /* 0x000000580800b985 */ /* 0x0003e2000c101b32 */
[----:B------:R-:W-:Y:S02]  /*9870*/  ISETP.GE.AND P3, PT, R201, UR4, PT ;  /* 0x00000004c9007c0c */ /* 0x000fe4000bf66270 */
[----:B------:R-:W-:Y:S01]  /*9880*/  @!P1 LEA.HI.X R11, R203, R5, R152, 0x2, P6 ;  /* 0x00000005cb0b9211 */ /* 0x000fe200030f1498 */
[----:B------:R2:W-:Y:S01]  /*9890*/  @!P2 ST.E.64 desc[UR50][R6.64], R92 ;  /* 0x0000005c0600a985 */ /* 0x0005e2000c101b32 */
[----:B------:R-:W-:-:S02]  /*98a0*/  ISETP.GE.AND P2, PT, R200, UR4, PT ;  /* 0x00000004c8007c0c */ /* 0x000fc4000bf46270 */
[C---:B----4-:R-:W-:Y:S01]  /*98b0*/  @!P4 LEA R12, P5, R202.reuse, R4, 0x2 ;  /* 0x00000004ca0cc211 */ /* 0x050fe200078a10ff */
[----:B------:R3:W-:Y:S01]  /*98c0*/  @!P1 ST.E.64 desc[UR50][R10.64], R96 ;  /* 0x000000600a009985 */ /* 0x0007e2000c101b32 */
[----:B------:R-:W-:Y:S02]  /*98d0*/  ISETP.GE.AND P1, PT, R23, UR4, PT ;  /* 0x0000000417007c0c */ /* 0x000fe4000bf26270 */
[----:B------:R-:W-:-:S03]  /*98e0*/  @!P4 LEA.HI.X R13, R202, R5, R229, 0x2, P5 ;  /* 0x00000005ca0dc211 */ /* 0x000fc600028f14e5 */
[CC--:B-----5:R-:W-:Y:S02]  /*98f0*/  @!P3 LEA R14, P6, R201.reuse, R4.reuse, 0x2 ;  /* 0x00000004c90eb211 */ /* 0x0e0fe400078c10ff */
[----:B------:R4:W-:Y:S01]  /*9900*/  @!P4 ST.E.64 desc[UR50][R12.64], R100 ;  /* 0x000000640c00c985 */ /* 0x0009e2000c101b32 */
[----:B------:R-:W-:Y:S02]  /*9910*/  ISETP.GE.AND P4, PT, R22, UR4, PT ;  /* 0x0000000416007c0c */ /* 0x000fe4000bf86270 */
[CC--:B-1----:R-:W-:Y:S02]  /*9920*/  @!P2 LEA R8, P5, R200.reuse, R4.reuse, 0x2 ;  /* 0x00000004c808a211 */ /* 0x0c2fe400078a10ff */
[-C--:B------:R-:W-:Y:S02]  /*9930*/  @!P3 LEA.HI.X R15, R201, R5.reuse, R228, 0x2, P6 ;  /* 0x00000005c90fb211 */ /* 0x080fe400030f14e4 */
[----:B------:R-:W-:Y:S02]  /*9940*/  @!P2 LEA.HI.X R9, R200, R5, R227, 0x2, P5 ;  /* 0x00000005c809a211 */ /* 0x000fe400028f14e3 */
[----:B--2---:R-:W-:Y:S01]  /*9950*/  @!P1 LEA R6, P6, R23, R4, 0x2 ;  /* 0x0000000417069211 */ /* 0x004fe200078c10ff */
[----:B------:R1:W-:Y:S01]  /*9960*/  @!P3 ST.E.64 desc[UR50][R14.64], R104 ;  /* 0x000000680e00b985 */ /* 0x0003e2000c101b32 */
[----:B------:R-:W-:-:S02]  /*9970*/  ISETP.GE.AND P3, PT, R19, UR4, PT ;  /* 0x0000000413007c0c */ /* 0x000fc4000bf66270 */
[-C--:B------:R-:W-:Y:S01]  /*9980*/  @!P1 LEA.HI.X R7, R23, R5.reuse, R226, 0x2, P6 ;  /* 0x0000000517079211 */ /* 0x080fe200030f14e2 */
[----:B------:R2:W-:Y:S01]  /*9990*/  @!P2 ST.E.64 desc[UR50][R8.64], R108 ;  /* 0x0000006c0800a985 */ /* 0x0005e2000c101b32 */
[----:B------:R-:W-:Y:S02]  /*99a0*/  ISETP.GE.AND P2, PT, R18, UR4, PT ;  /* 0x0000000412007c0c */ /* 0x000fe4000bf46270 */
[C---:B---3--:R-:W-:Y:S01]  /*99b0*/  @!P4 LEA R10, P5, R22.reuse, R4, 0x2 ;  /* 0x00000004160ac211 */ /* 0x048fe200078a10ff */
[----:B------:R3:W-:Y:S01]  /*99c0*/  @!P1 ST.E.64 desc[UR50][R6.64], R112 ;  /* 0x0000007006009985 */ /* 0x0007e2000c101b32 */
[----:B------:R-:W-:Y:S02]  /*99d0*/  ISETP.GE.AND P1, PT, R17, UR4, PT ;  /* 0x0000000411007c0c */ /* 0x000fe4000bf26270 */
[----:B------:R-:W-:-:S03]  /*99e0*/  @!P4 LEA.HI.X R11, R22, R5, R225, 0x2, P5 ;  /* 0x00000005160bc211 */ /* 0x000fc600028f14e1 */
[CC--:B----4-:R-:W-:Y:S02]  /*99f0*/  @!P3 LEA R12, P6, R19.reuse, R4.reuse, 0x2 ;  /* 0x00000004130cb211 */ /* 0x0d0fe400078c10ff */
[----:B------:R4:W-:Y:S02]  /*9a00*/  @!P4 ST.E.64 desc[UR50][R10.64], R116 ;  /* 0x000000740a00c985 */ /* 0x0009e4000c101b32 */
[CC--:B-1----:R-:W-:Y:S02]  /*9a10*/  @!P2 LEA R14, P4, R18.reuse, R4.reuse, 0x2 ;  /* 0x00000004120ea211 */ /* 0x0c2fe400078810ff */
[-C--:B------:R-:W-:Y:S02]  /*9a20*/  @!P3 LEA.HI.X R13, R19, R5.reuse, R224, 0x2, P6 ;  /* 0x00000005130db211 */ /* 0x080fe400030f14e0 */
[----:B------:R-:W-:Y:S02]  /*9a30*/  @!P2 LEA.HI.X R15, R18, R5, R223, 0x2, P4 ;  /* 0x00000005120fa211 */ /* 0x000fe400020f14df */
[----:B------:R-:W-:Y:S01]  /*9a40*/  ISETP.GE.AND P4, PT, R16, UR4, PT ;  /* 0x0000000410007c0c */ /* 0x000fe2000bf86270 */
[----:B------:R1:W-:Y:S01]  /*9a50*/  @!P3 ST.E.64 desc[UR50][R12.64], R120 ;  /* 0x000000780c00b985 */ /* 0x0003e2000c101b32 */
[----:B--2---:R-:W-:-:S02]  /*9a60*/  @!P1 LEA R8, P5, R17, R4, 0x2 ;  /* 0x0000000411089211 */ /* 0x004fc400078a10ff */
[----:B------:R-:W-:Y:S01]  /*9a70*/  ISETP.GE.AND P3, PT, R21, UR4, PT ;  /* 0x0000000415007c0c */ /* 0x000fe2000bf66270 */
[----:B------:R-:W-:Y:S01]  /*9a80*/  @!P2 ST.E.64 desc[UR50][R14.64], R124 ;  /* 0x0000007c0e00a985 */ /* 0x000fe2000c101b32 */
[----:B------:R-:W-:Y:S02]  /*9a90*/  @!P1 LEA.HI.X R9, R17, R5, R222, 0x2, P5 ;  /* 0x0000000511099211 */ /* 0x000fe400028f14de */
[----:B------:R-:W-:Y:S02]  /*9aa0*/  ISETP.GE.AND P2, PT, R25, UR4, PT ;  /* 0x0000000419007c0c */ /* 0x000fe4000bf46270 */
[----:B---3--:R-:W-:Y:S01]  /*9ab0*/  SHF.R.S32.HI R7, RZ, 0x1f, R16 ;  /* 0x0000001fff077819 */ /* 0x008fe20000011410 */
[----:B------:R2:W-:Y:S01]  /*9ac0*/  @!P1 ST.E.64 desc[UR50][R8.64], R128 ;  /* 0x0000008008009985 */ /* 0x0005e2000c101b32 */
[----:B------:R-:W-:Y:S02]  /*9ad0*/  ISETP.GE.AND P1, PT, R29, UR4, PT ;  /* 0x000000041d007c0c */ /* 0x000fe4000bf26270 */
[----:B------:R-:W-:-:S02]  /*9ae0*/  @!P4 LEA R6, P5, R16, R4, 0x2 ;  /* 0x000000041006c211 */ /* 0x000fc400078a10ff */
[----:B----4-:R-:W-:Y:S02]  /*9af0*/  SHF.R.S32.HI R11, RZ, 0x1f, R21 ;  /* 0x0000001fff0b7819 */ /* 0x010fe40000011415 */
[----:B------:R-:W-:Y:S02]  /*9b00*/  @!P3 LEA R10, P6, R21, R4, 0x2 ;  /* 0x00000004150ab211 */ /* 0x000fe400078c10ff */
[-C--:B------:R-:W-:Y:S02]  /*9b10*/  @!P4 LEA.HI.X R7, R16, R5.reuse, R7, 0x2, P5 ;  /* 0x000000051007c211 */ /* 0x080fe400028f1407 */
[----:B------:R-:W-:Y:S02]  /*9b20*/  ISETP.GE.AND P5, PT, R33, UR4, PT ;  /* 0x0000000421007c0c */ /* 0x000fe4000bfa6270 */
[----:B------:R-:W-:Y:S01]  /*9b30*/  @!P3 LEA.HI.X R11, R21, R5, R11, 0x2, P6 ;  /* 0x00000005150bb211 */ /* 0x000fe200030f140b */
[----:B------:R3:W-:Y:S01]  /*9b40*/  @!P4 ST.E.64 desc[UR50][R6.64], R132 ;  /* 0x000000840600c985 */ /* 0x0007e2000c101b32 */
[----:B-1----:R-:W-:-:S02]  /*9b50*/  SHF.R.S32.HI R12, RZ, 0x1f, R25 ;  /* 0x0000001fff0c7819 */ /* 0x002fc40000011419 */
[CC--:B--2---:R-:W-:Y:S01]  /*9b60*/  @!P2 LEA R8, P6, R25.reuse, R4.reuse, 0x2 ;  /* 0x000000041908a211 */ /* 0x0c4fe200078c10ff */
[----:B------:R3:W-:Y:S01]  /*9b70*/  @!P3 ST.E.64 desc[UR50][R10.64], R136 ;  /* 0x000000880a00b985 */ /* 0x0007e2000c101b32 */
[----:B------:R-:W-:Y:S02]  /*9b80*/  SHF.R.S32.HI R13, RZ, 0x1f, R29 ;  /* 0x0000001fff0d7819 */ /* 0x000fe4000001141d */
[-C--:B------:R-:W-:Y:S02]  /*9b90*/  @!P2 LEA.HI.X R9, R25, R5.reuse, R12, 0x2, P6 ;  /* 0x000000051909a211 */ /* 0x080fe400030f140c */
[C---:B------:R-:W-:Y:S02]  /*9ba0*/  @!P1 LEA R12, P6, R29.reuse, R4, 0x2 ;  /* 0x000000041d0c9211 */ /* 0x040fe400078c10ff */
[----:B------:R-:W-:Y:S01]  /*9bb0*/  SHF.R.S32.HI R14, RZ, 0x1f, R33 ;  /* 0x0000001fff0e7819 */ /* 0x000fe20000011421 */
[----:B------:R3:W-:Y:S01]  /*9bc0*/  @!P2 ST.E.64 desc[UR50][R8.64], R140 ;  /* 0x0000008c0800a985 */ /* 0x0007e2000c101b32 */
[----:B------:R-:W-:-:S02]  /*9bd0*/  @!P1 LEA.HI.X R13, R29, R5, R13, 0x2, P6 ;  /* 0x000000051d0d9211 */ /* 0x000fc400030f140d */
[----:B------:R-:W-:-:S03]  /*9be0*/  @!P5 LEA R4, P6, R33, R4, 0x2 ;  /* 0x000000042104d211 */ /* 0x000fc600078c10ff */
[----:B------:R3:W-:Y:S01]  /*9bf0*/  @!P1 ST.E.64 desc[UR50][R12.64], R144 ;  /* 0x000000900c009985 */ /* 0x0007e2000c101b32 */
[----:B------:R-:W-:-:S05]  /*9c00*/  @!P5 LEA.HI.X R5, R33, R5, R14, 0x2, P6 ;  /* 0x000000052105d211 */ /* 0x000fca00030f140e */
[----:B------:R3:W-:Y:S04]  /*9c10*/  @!P5 ST.E.64 desc[UR50][R4.64], R148 ;  /* 0x000000940400d985 */ /* 0x0007e8000c101b32 */
.L_x_422:
[----:B------:R-:W-:Y:S05]  /*9c20*/  BSYNC B1 ;  /* 0x0000000000017941 */ /* 0x000fea0003800000 */
.L_x_421:
[----:B--23--:R2:W3:Y:S04]  /*9c30*/  SHFL.IDX PT, R5, R3, 0x1, 0x1c1f ;  /* 0x003c1f0003057f89 */ /* 0x00c4e800000e0000 */
[----:B-1----:R2:W1:Y:S01]  /*9c40*/  SHFL.IDX PT, R4, R0, 0x1, 0x1c1f ;  /* 0x003c1f0000047f89 */ /* 0x00246200000e0000 */
[----:B------:R-:W-:Y:S05]  /*9c50*/  @P0 BRA `(.L_x_420) ;  /* 0x0000001800080947 */ /* 0x000fea0003800000 */
[----:B------:R-:W-:Y:S01]  /*9c60*/  ULDC UR4, c[0x0][0xac8] ;  /* 0x0002b20000047ab9 */ /* 0x000fe20000000800 */
[----:B------:R-:W-:Y:S01]  /*9c70*/  VIADD R25, R2, 0xe0 ;  /* 0x000000e002197836 */ /* 0x000fe20000000000 */
[----:B------:R-:W-:Y:S01]  /*9c80*/  ISETP.GE.AND P5, PT, R220, UR4, PT ;  /* 0x00000004dc007c0c */ /* 0x000fe2000bfa6270 */
[C---:B0-2---:R-:W-:Y:S01]  /*9c90*/  VIADD R3, R2.reuse, 0xf0 ;  /* 0x000000f002037836 */ /* 0x045fe20000000000 */
[----:B------:R-:W-:Y:S02]  /*9ca0*/  ISETP.GE.AND P4, PT, R2, UR4, PT ;  /* 0x0000000402007c0c */ /* 0x000fe4000bf86270 */
[----:B------:R-:W-:Y:S02]  /*9cb0*/  ISETP.GE.AND P2, PT, R219, UR4, PT ;  /* 0x00000004db007c0c */ /* 0x000fe4000bf46270 */
[----:B------:R-:W-:Y:S02]  /*9cc0*/  ISETP.GE.AND P1, PT, R218, UR4, PT ;  /* 0x00000004da007c0c */ /* 0x000fe4000bf26270 */
[----:B------:R-:W-:-:S02]  /*9cd0*/  ISETP.GE.AND P0, PT, R217, UR4, PT ;  /* 0x00000004d9007c0c */ /* 0x000fc4000bf06270 */
[----:B------:R-:W-:-:S03]  /*9ce0*/  SHF.R.S32.HI R0, RZ, 0x1f, R25 ;  /* 0x0000001fff007819 */ /* 0x000fc60000011419 */
[-C--:B-1----:R-:W-:Y:S02]  /*9cf0*/  @!P5 LEA R8, P3, R220, R4.reuse, 0x2 ;  /* 0x00000004dc08d211 */ /* 0x082fe400078610ff */
[----:B---3--:R-:W-:Y:S02]  /*9d00*/  @!P4 IMAD.WIDE R6, R2, 0x4, R4 ;  /* 0x000000040206c825 */ /* 0x008fe400078e0204 */
[-C--:B------:R-:W-:Y:S02]  /*9d10*/  @!P5 LEA.HI.X R9, R220, R5.reuse, R168, 0x2, P3 ;  /* 0x00000005dc09d211 */ /* 0x080fe400018f14a8 */
[CC--:B------:R-:W-:Y:S01]  /*9d20*/  @!P2 LEA R10, P6, R219.reuse, R4.reuse, 0x2 ;  /* 0x00000004db0aa211 */ /* 0x0c0fe200078c10ff */
[----:B------:R0:W-:Y:S01]  /*9d30*/  @!P4 ST.E.64 desc[UR50][R6.64], R26 ;  /* 0x0000001a0600c985 */ /* 0x0001e2000c101b32 */
[----:B------:R-:W-:Y:S02]  /*9d40*/  ISETP.GE.AND P3, PT, R216, UR4, PT ;  /* 0x00000004d8007c0c */ /* 0x000fe4000bf66270 */
[----:B------:R-:W-:Y:S01]  /*9d50*/  @!P2 LEA.HI.X R11, R219, R5, R167, 0x2, P6 ;  /* 0x00000005db0ba211 */ /* 0x000fe200030f14a7 */
[----:B------:R1:W-:Y:S01]  /*9d60*/  @!P5 ST.E.64 desc[UR50][R8.64], R30 ;  /* 0x0000001e0800d985 */ /* 0x0003e2000c101b32 */
[----:B------:R-:W-:-:S02]  /*9d70*/  @!P1 LEA R12, P5, R218, R4, 0x2 ;  /* 0x00000004da0c9211 */ /* 0x000fc400078a10ff */
[----:B------:R-:W-:Y:S01]  /*9d80*/  ISETP.GE.AND P4, PT, R215, UR4, PT ;  /* 0x00000004d7007c0c */ /* 0x000fe2000bf86270 */
[----:B------:R2:W-:Y:S01]  /*9d90*/  @!P2 ST.E.64 desc[UR50][R10.64], R34 ;  /* 0x000000220a00a985 */ /* 0x0005e2000c101b32 */
[CC--:B------:R-:W-:Y:S02]  /*9da0*/  @!P0 LEA R14, P6, R217.reuse, R4.reuse, 0x2 ;  /* 0x00000004d90e8211 */ /* 0x0c0fe400078c10ff */
[-C--:B------:R-:W-:Y:S02]  /*9db0*/  @!P1 LEA.HI.X R13, R218, R5.reuse, R166, 0x2, P5 ;  /* 0x00000005da0d9211 */ /* 0x080fe400028f14a6 */
[----:B------:R-:W-:Y:S02]  /*9dc0*/  ISETP.GE.AND P5, PT, R214, UR4, PT ;  /* 0x00000004d6007c0c */ /* 0x000fe4000bfa6270 */
[----:B------:R-:W-:Y:S01]  /*9dd0*/  @!P0 LEA.HI.X R15, R217, R5, R165, 0x2, P6 ;  /* 0x00000005d90f8211 */ /* 0x000fe200030f14a5 */
[----:B------:R3:W-:Y:S01]  /*9de0*/  @!P1 ST.E.64 desc[UR50][R12.64], R38 ;  /* 0x000000260c009985 */ /* 0x0007e2000c101b32 */
[----:B0-----:R-:W-:-:S02]  /*9df0*/  @!P3 LEA R6, P6, R216, R4, 0x2 ;  /* 0x00000004d806b211 */ /* 0x001fc400078c10ff */
[----:B------:R-:W-:Y:S01]  /*9e00*/  ISETP.GE.AND P1, PT, R212, UR4, PT ;  /* 0x00000004d4007c0c */ /* 0x000fe2000bf26270 */
[----:B------:R0:W-:Y:S01]  /*9e10*/  @!P0 ST.E.64 desc[UR50][R14.64], R42 ;  /* 0x0000002a0e008985 */ /* 0x0001e2000c101b32 */
[----:B------:R-:W-:Y:S02]  /*9e20*/  ISETP.GE.AND P0, PT, R213, UR4, PT ;  /* 0x00000004d5007c0c */ /* 0x000fe4000bf06270 */
[CC--:B-1----:R-:W-:Y:S02]  /*9e30*/  @!P4 LEA R8, P2, R215.reuse, R4.reuse, 0x2 ;  /* 0x00000004d708c211 */ /* 0x0c2fe400078410ff */
[-C--:B------:R-:W-:Y:S02]  /*9e40*/  @!P3 LEA.HI.X R7, R216, R5.reuse, R20, 0x2, P6 ;  /* 0x00000005d807b211 */ /* 0x080fe400030f1414 */
[----:B------:R-:W-:Y:S02]  /*9e50*/  @!P5 LEA R20, P6, R214, R4, 0x2 ;  /* 0x00000004d614d211 */ /* 0x000fe400078c10ff */
[----:B------:R-:W-:Y:S01]  /*9e60*/  @!P4 LEA.HI.X R9, R215, R5, R164, 0x2, P2 ;  /* 0x00000005d709c211 */ /* 0x000fe200010f14a4 */
[----:B------:R1:W-:Y:S01]  /*9e70*/  @!P3 ST.E.64 desc[UR50][R6.64], R46 ;  /* 0x0000002e0600b985 */ /* 0x0003e2000c101b32 */
[----:B------:R-:W-:-:S02]  /*9e80*/  ISETP.GE.AND P2, PT, R211, UR4, PT ;  /* 0x00000004d3007c0c */ /* 0x000fc4000bf46270 */
[-C--:B------:R-:W-:Y:S01]  /*9e90*/  @!P5 LEA.HI.X R21, R214, R5.reuse, R163, 0x2, P6 ;  /* 0x00000005d615d211 */ /* 0x080fe200030f14a3 */
[----:B------:R4:W-:Y:S01]  /*9ea0*/  @!P4 ST.E.64 desc[UR50][R8.64], R50 ;  /* 0x000000320800c985 */ /* 0x0009e2000c101b32 */
[CC--:B--2---:R-:W-:Y:S02]  /*9eb0*/  @!P0 LEA R10, P4, R213.reuse, R4.reuse, 0x2 ;  /* 0x00000004d50a8211 */ /* 0x0c4fe400078810ff */
[----:B------:R-:W-:Y:S01]  /*9ec0*/  ISETP.GE.AND P3, PT, R210, UR4, PT ;  /* 0x00000004d2007c0c */ /* 0x000fe2000bf66270 */
[----:B------:R2:W-:Y:S01]  /*9ed0*/  @!P5 ST.E.64 desc[UR50][R20.64], R54 ;  /* 0x000000361400d985 */ /* 0x0005e2000c101b32 */
[----:B---3--:R-:W-:Y:S02]  /*9ee0*/  @!P1 LEA R12, P5, R212, R4, 0x2 ;  /* 0x00000004d40c9211 */ /* 0x008fe400078a10ff */
[----:B------:R-:W-:Y:S02]  /*9ef0*/  @!P0 LEA.HI.X R11, R213, R5, R162, 0x2, P4 ;  /* 0x00000005d50b8211 */ /* 0x000fe400020f14a2 */
[----:B------:R-:W-:-:S02]  /*9f00*/  ISETP.GE.AND P4, PT, R209, UR4, PT ;  /* 0x00000004d1007c0c */ /* 0x000fc4000bf86270 */
[-C--:B------:R-:W-:Y:S01]  /*9f10*/  @!P1 LEA.HI.X R13, R212, R5.reuse, R161, 0x2, P5 ;  /* 0x00000005d40d9211 */ /* 0x080fe200028f14a1 */
[----:B------:R-:W-:Y:S01]  /*9f20*/  @!P0 ST.E.64 desc[UR50][R10.64], R58 ;  /* 0x0000003a0a008985 */ /* 0x000fe2000c101b32 */
[----:B------:R-:W-:Y:S02]  /*9f30*/  ISETP.GE.AND P5, PT, R208, UR4, PT ;  /* 0x00000004d0007c0c */ /* 0x000fe4000bfa6270 */
[CC--:B0-----:R-:W-:Y:S01]  /*9f40*/  @!P2 LEA R14, P6, R211.reuse, R4.reuse, 0x2 ;  /* 0x00000004d30ea211 */ /* 0x0c1fe200078c10ff */
[----:B------:R0:W-:Y:S01]  /*9f50*/  @!P1 ST.E.64 desc[UR50][R12.64], R62 ;  /* 0x0000003e0c009985 */ /* 0x0001e2000c101b32 */
[----:B------:R-:W-:Y:S02]  /*9f60*/  ISETP.GE.AND P1, PT, R206, UR4, PT ;  /* 0x00000004ce007c0c */ /* 0x000fe4000bf26270 */
[----:B------:R-:W-:Y:S02]  /*9f70*/  @!P2 LEA.HI.X R15, R211, R5, R160, 0x2, P6 ;  /* 0x00000005d30fa211 */ /* 0x000fe400030f14a0 */
[----:B-1----:R-:W-:-:S02]  /*9f80*/  @!P3 LEA R6, P6, R210, R4, 0x2 ;  /* 0x00000004d206b211 */ /* 0x002fc400078c10ff */
[----:B------:R-:W-:Y:S01]  /*9f90*/  ISETP.GE.AND P0, PT, R207, UR4, PT ;  /* 0x00000004cf007c0c */ /* 0x000fe2000bf06270 */
[----:B------:R1:W-:Y:S01]  /*9fa0*/  @!P2 ST.E.64 desc[UR50][R14.64], R66 ;  /* 0x000000420e00a985 */ /* 0x0003e2000c101b32 */
[CC--:B----4-:R-:W-:Y:S02]  /*9fb0*/  @!P4 LEA R8, P2, R209.reuse, R4.reuse, 0x2 ;  /* 0x00000004d108c211 */ /* 0x0d0fe400078410ff */
[-C--:B------:R-:W-:Y:S02]  /*9fc0*/  @!P3 LEA.HI.X R7, R210, R5.reuse, R159, 0x2, P6 ;  /* 0x00000005d207b211 */ /* 0x080fe400030f149f */
[----:B--2---:R-:W-:Y:S02]  /*9fd0*/  @!P5 LEA R20, P6, R208, R4, 0x2 ;  /* 0x00000004d014d211 */ /* 0x004fe400078c10ff */
[----:B------:R-:W-:Y:S01]  /*9fe0*/  @!P4 LEA.HI.X R9, R209, R5, R158, 0x2, P2 ;  /* 0x00000005d109c211 */ /* 0x000fe200010f149e */
[----:B------:R-:W-:Y:S01]  /*9ff0*/  @!P3 ST.E.64 desc[UR50][R6.64], R70 ;  /* 0x000000460600b985 */ /* 0x000fe2000c101b32 */
[----:B------:R-:W-:-:S02]  /*a000*/  ISETP.GE.AND P2, PT, R205, UR4, PT ;  /* 0x00000004cd007c0c */ /* 0x000fc4000bf46270 */
[-C--:B------:R-:W-:Y:S01]  /*a010*/  @!P5 LEA.HI.X R21, R208, R5.reuse, R157, 0x2, P6 ;  /* 0x00000005d015d211 */ /* 0x080fe200030f149d */
[----:B------:R2:W-:Y:S01]  /*a020*/  @!P4 ST.E.64 desc[UR50][R8.64], R74 ;  /* 0x0000004a0800c985 */ /* 0x0005e2000c101b32 */
[-C--:B0-----:R-:W-:Y:S02]  /*a030*/  @!P1 LEA R12, P3, R206, R4.reuse, 0x2 ;  /* 0x00000004ce0c9211 */ /* 0x081fe400078610ff */
[----:B------:R-:W-:Y:S01]  /*a040*/  @!P0 LEA R10, P6, R207, R4, 0x2 ;  /* 0x00000004cf0a8211 */ /* 0x000fe200078c10ff */
[----:B------:R0:W-:Y:S01]  /*a050*/  @!P5 ST.E.64 desc[UR50][R20.64], R78 ;  /* 0x0000004e1400d985 */ /* 0x0001e2000c101b32 */
[----:B------:R-:W-:Y:S02]  /*a060*/  ISETP.GE.AND P5, PT, R204, UR4, PT ;  /* 0x00000004cc007c0c */ /* 0x000fe4000bfa6270 */
[----:B------:R-:W-:Y:S02]  /*a070*/  ISETP.GE.AND P4, PT, R203, UR4, PT ;  /* 0x00000004cb007c0c */ /* 0x000fe4000bf86270 */
[----:B------:R-:W-:-:S02]  /*a080*/  @!P1 LEA.HI.X R13, R206, R5, R155, 0x2, P3 ;  /* 0x00000005ce0d9211 */ /* 0x000fc400018f149b */
[----:B------:R-:W-:Y:S02]  /*a090*/  ISETP.GE.AND P3, PT, R202, UR4, PT ;  /* 0x00000004ca007c0c */ /* 0x000fe4000bf66270 */
[-C--:B------:R-:W-:Y:S02]  /*a0a0*/  @!P0 LEA.HI.X R11, R207, R5.reuse, R156, 0x2, P6 ;  /* 0x00000005cf0b8211 */ /* 0x080fe400030f149c */
[CC--:B-1----:R-:W-:Y:S02]  /*a0b0*/  @!P2 LEA R14, P6, R205.reuse, R4.reuse, 0x2 ;  /* 0x00000004cd0ea211 */ /* 0x0c2fe400078c10ff */
[----:B------:R-:W-:Y:S01]  /*a0c0*/  SHF.R.S32.HI R27, RZ, 0x1f, R16 ;  /* 0x0000001fff1b7819 */ /* 0x000fe20000011410 */
[----:B------:R1:W-:Y:S01]  /*a0d0*/  @!P0 ST.E.64 desc[UR50][R10.64], R82 ;  /* 0x000000520a008985 */ /* 0x0003e2000c101b32 */
[----:B------:R-:W-:Y:S02]  /*a0e0*/  @!P2 LEA.HI.X R15, R205, R5, R154, 0x2, P6 ;  /* 0x00000005cd0fa211 */ /* 0x000fe400030f149a */
[-C--:B--2---:R-:W-:Y:S01]  /*a0f0*/  @!P4 LEA R8, P0, R203, R4.reuse, 0x2 ;  /* 0x00000004cb08c211 */ /* 0x084fe200078010ff */
[----:B------:R2:W-:Y:S01]  /*a100*/  @!P1 ST.E.64 desc[UR50][R12.64], R86 ;  /* 0x000000560c009985 */ /* 0x0005e2000c101b32 */
[----:B------:R-:W-:-:S02]  /*a110*/  @!P5 LEA R6, P1, R204, R4, 0x2 ;  /* 0x00000004cc06d211 */ /* 0x000fc400078210ff */
[----:B0-----:R-:W-:Y:S01]  /*a120*/  @!P3 LEA R20, P6, R202, R4, 0x2 ;  /* 0x00000004ca14b211 */ /* 0x001fe200078c10ff */
[----:B------:R0:W-:Y:S01]  /*a130*/  @!P2 ST.E.64 desc[UR50][R14.64], R90 ;  /* 0x0000005a0e00a985 */ /* 0x0001e2000c101b32 */
[----:B------:R-:W-:Y:S02]  /*a140*/  ISETP.GE.AND P2, PT, R201, UR4, PT ;  /* 0x00000004c9007c0c */ /* 0x000fe4000bf46270 */
[-C--:B------:R-:W-:Y:S02]  /*a150*/  @!P5 LEA.HI.X R7, R204, R5.reuse, R153, 0x2, P1 ;  /* 0x00000005cc07d211 */ /* 0x080fe400008f1499 */
[----:B------:R-:W-:Y:S02]  /*a160*/  ISETP.GE.AND P1, PT, R200, UR4, PT ;  /* 0x00000004c8007c0c */ /* 0x000fe4000bf26270 */
[-C--:B------:R-:W-:Y:S01]  /*a170*/  @!P4 LEA.HI.X R9, R203, R5.reuse, R152, 0x2, P0 ;  /* 0x00000005cb09c211 */ /* 0x080fe200000f1498 */
[----:B------:R-:W-:Y:S01]  /*a180*/  @!P5 ST.E.64 desc[UR50][R6.64], R94 ;  /* 0x0000005e0600d985 */ /* 0x000fe2000c101b32 */
[----:B------:R-:W-:-:S02]  /*a190*/  @!P3 LEA.HI.X R21, R202, R5, R229, 0x2, P6 ;  /* 0x00000005ca15b211 */ /* 0x000fc400030f14e5 */
[----:B------:R-:W-:Y:S01]  /*a1a0*/  ISETP.GE.AND P0, PT, R23, UR4, PT ;  /* 0x0000000417007c0c */ /* 0x000fe2000bf06270 */
[----:B------:R3:W-:Y:S01]  /*a1b0*/  @!P4 ST.E.64 desc[UR50][R8.64], R98 ;  /* 0x000000620800c985 */ /* 0x0007e2000c101b32 */
[----:B------:R-:W-:Y:S02]  /*a1c0*/  ISETP.GE.AND P4, PT, R19, UR4, PT ;  /* 0x0000000413007c0c */ /* 0x000fe4000bf86270 */
[CC--:B-1----:R-:W-:Y:S01]  /*a1d0*/  @!P2 LEA R10, P6, R201.reuse, R4.reuse, 0x2 ;  /* 0x00000004c90aa211 */ /* 0x0c2fe200078c10ff */
[----:B------:R1:W-:Y:S01]  /*a1e0*/  @!P3 ST.E.64 desc[UR50][R20.64], R102 ;  /* 0x000000661400b985 */ /* 0x0003e2000c101b32 */
[----:B------:R-:W-:Y:S02]  /*a1f0*/  ISETP.GE.AND P3, PT, R22, UR4, PT ;  /* 0x0000000416007c0c */ /* 0x000fe4000bf66270 */
[----:B--2---:R-:W-:Y:S02]  /*a200*/  @!P1 LEA R12, P5, R200, R4, 0x2 ;  /* 0x00000004c80c9211 */ /* 0x004fe400078a10ff */
[----:B------:R-:W-:-:S02]  /*a210*/  @!P2 LEA.HI.X R11, R201, R5, R228, 0x2, P6 ;  /* 0x00000005c90ba211 */ /* 0x000fc400030f14e4 */
[-C--:B------:R-:W-:Y:S02]  /*a220*/  @!P1 LEA.HI.X R13, R200, R5.reuse, R227, 0x2, P5 ;  /* 0x00000005c80d9211 */ /* 0x080fe400028f14e3 */
[-C--:B0-----:R-:W-:Y:S01]  /*a230*/  @!P0 LEA R14, P6, R23, R4.reuse, 0x2 ;  /* 0x00000004170e8211 */ /* 0x081fe200078c10ff */
[----:B------:R0:W-:Y:S01]  /*a240*/  @!P2 ST.E.64 desc[UR50][R10.64], R106 ;  /* 0x0000006a0a00a985 */ /* 0x0001e2000c101b32 */
[-C--:B---3--:R-:W-:Y:S02]  /*a250*/  @!P4 LEA R8, P5, R19, R4.reuse, 0x2 ;  /* 0x000000041308c211 */ /* 0x088fe400078a10ff */
[-C--:B------:R-:W-:Y:S01]  /*a260*/  @!P0 LEA.HI.X R15, R23, R5.reuse, R226, 0x2, P6 ;  /* 0x00000005170f8211 */ /* 0x080fe200030f14e2 */
[----:B------:R2:W-:Y:S01]  /*a270*/  @!P1 ST.E.64 desc[UR50][R12.64], R110 ;  /* 0x0000006e0c009985 */ /* 0x0005e2000c101b32 */
[----:B------:R-:W-:Y:S01]  /*a280*/  @!P3 LEA R6, P1, R22, R4, 0x2 ;  /* 0x000000041606b211 */ /* 0x000fe200078210ff */
[----:B-1----:R-:W-:Y:S01]  /*a290*/  VIADD R21, R2, 0xe8 ;  /* 0x000000e802157836 */ /* 0x002fe20000000000 */
[----:B------:R-:W-:Y:S01]  /*a2a0*/  ISETP.GE.AND P2, PT, R18, UR4, PT ;  /* 0x0000000412007c0c */ /* 0x000fe2000bf46270 */
[----:B------:R1:W-:Y:S01]  /*a2b0*/  @!P0 ST.E.64 desc[UR50][R14.64], R114 ;  /* 0x000000720e008985 */ /* 0x0003e2000c101b32 */
[----:B------:R-:W-:-:S02]  /*a2c0*/  @!P3 LEA.HI.X R7, R22, R5, R225, 0x2, P1 ;  /* 0x000000051607b211 */ /* 0x000fc400008f14e1 */
[----:B------:R-:W-:Y:S02]  /*a2d0*/  ISETP.GE.AND P1, PT, R17, UR4, PT ;  /* 0x0000000411007c0c */ /* 0x000fe4000bf26270 */
[----:B------:R-:W-:Y:S01]  /*a2e0*/  @!P4 LEA.HI.X R9, R19, R5, R224, 0x2, P5 ;  /* 0x000000051309c211 */ /* 0x000fe200028f14e0 */
[----:B------:R3:W-:Y:S01]  /*a2f0*/  @!P3 ST.E.64 desc[UR50][R6.64], R118 ;  /* 0x000000760600b985 */ /* 0x0007e2000c101b32 */
[----:B------:R-:W-:Y:S02]  /*a300*/  ISETP.GE.AND P0, PT, R16, UR4, PT ;  /* 0x0000000410007c0c */ /* 0x000fe4000bf06270 */
[----:B------:R-:W-:Y:S01]  /*a310*/  ISETP.GE.AND P3, PT, R21, UR4, PT ;  /* 0x0000000415007c0c */ /* 0x000fe2000bf66270 */
[----:B------:R4:W-:Y:S01]  /*a320*/  @!P4 ST.E.64 desc[UR50][R8.64], R122 ;  /* 0x0000007a0800c985 */ /* 0x0009e2000c101b32 */
[----:B------:R-:W-:Y:S02]  /*a330*/  ISETP.GE.AND P4, PT, R25, UR4, PT ;  /* 0x0000000419007c0c */ /* 0x000fe4000bf86270 */
[----:B0-----:R-:W-:-:S03]  /*a340*/  @!P2 LEA R10, P5, R18, R4, 0x2 ;  /* 0x00000004120aa211 */ /* 0x001fc600078a10ff */
[CC--:B--2---:R-:W-:Y:S02]  /*a350*/  @!P1 LEA R12, P6, R17.reuse, R4.reuse, 0x2 ;  /* 0x00000004110c9211 */ /* 0x0c4fe400078c10ff */
[-C--:B------:R-:W-:Y:S02]  /*a360*/  @!P2 LEA.HI.X R11, R18, R5.reuse, R223, 0x2, P5 ;  /* 0x00000005120ba211 */ /* 0x080fe400028f14df */
[CC--:B-1----:R-:W-:Y:S02]  /*a370*/  @!P0 LEA R14, P5, R16.reuse, R4.reuse, 0x2 ;  /* 0x00000004100e8211 */ /* 0x0c2fe400078a10ff */
[-C--:B------:R-:W-:Y:S01]  /*a380*/  @!P1 LEA.HI.X R13, R17, R5.reuse, R222, 0x2, P6 ;  /* 0x00000005110d9211 */ /* 0x080fe200030f14de */
[----:B------:R0:W-:Y:S01]  /*a390*/  @!P2 ST.E.64 desc[UR50][R10.64], R126 ;  /* 0x0000007e0a00a985 */ /* 0x0001e2000c101b32 */
[----:B------:R-:W-:Y:S02]  /*a3a0*/  ISETP.GE.AND P6, PT, R3, UR4, PT ;  /* 0x0000000403007c0c */ /* 0x000fe4000bfc6270 */
[----:B------:R-:W-:Y:S01]  /*a3b0*/  @!P0 LEA.HI.X R15, R16, R5, R27, 0x2, P5 ;  /* 0x00000005100f8211 */ /* 0x000fe200028f141b */
[----:B------:R0:W-:Y:S01]  /*a3c0*/  @!P1 ST.E.64 desc[UR50][R12.64], R130 ;  /* 0x000000820c009985 */ /* 0x0001e2000c101b32 */
[----:B---3--:R-:W-:-:S03]  /*a3d0*/  @!P4 LEA R6, P5, R25, R4, 0x2 ;  /* 0x000000041906c211 */ /* 0x008fc600078a10ff */
[----:B------:R0:W-:Y:S01]  /*a3e0*/  @!P0 ST.E.64 desc[UR50][R14.64], R134 ;  /* 0x000000860e008985 */ /* 0x0001e2000c101b32 */
[-C--:B------:R-:W-:Y:S02]  /*a3f0*/  @!P4 LEA.HI.X R7, R25, R5.reuse, R0, 0x2, P5 ;  /* 0x000000051907c211 */ /* 0x080fe400028f1400 */
[----:B------:R-:W-:Y:S02]  /*a400*/  SHF.R.S32.HI R0, RZ, 0x1f, R21 ;  /* 0x0000001fff007819 */ /* 0x000fe40000011415 */
[C---:B----4-:R-:W-:Y:S01]  /*a410*/  @!P3 LEA R8, P5, R21.reuse, R4, 0x2 ;  /* 0x000000041508b211 */ /* 0x050fe200078a10ff */
[----:B------:R0:W-:Y:S03]  /*a420*/  @!P4 ST.E.64 desc[UR50][R6.64], R138 ;  /* 0x0000008a0600c985 */ /* 0x0001e6000c101b32 */
[----:B------:R-:W-:Y:S02]  /*a430*/  @!P3 LEA.HI.X R9, R21, R5, R0, 0x2, P5 ;  /* 0x000000051509b211 */ /* 0x000fe400028f1400 */
[----:B------:R-:W-:-:S02]  /*a440*/  SHF.R.S32.HI R0, RZ, 0x1f, R3 ;  /* 0x0000001fff007819 */ /* 0x000fc40000011403 */
[C---:B------:R-:W-:Y:S01]  /*a450*/  @!P6 LEA R20, P5, R3.reuse, R4, 0x2 ;  /* 0x000000040314e211 */ /* 0x040fe200078a10ff */
[----:B------:R0:W-:Y:S03]  /*a460*/  @!P3 ST.E.64 desc[UR50][R8.64], R142 ;  /* 0x0000008e0800b985 */ /* 0x0001e6000c101b32 */
[----:B------:R-:W-:Y:S01]  /*a470*/  @!P6 LEA.HI.X R21, R3, R5, R0, 0x2, P5 ;  /* 0x000000050315e211 */ /* 0x000fe200028f1400 */
[----:B------:R-:W-:-:S04]  /*a480*/  VIADD R3, R2, 0xf8 ;  /* 0x000000f802037836 */ /* 0x000fc80000000000 */
[----:B------:R0:W-:Y:S01]  /*a490*/  @!P6 ST.E.64 desc[UR50][R20.64], R146 ;  /* 0x000000921400e985 */ /* 0x0001e2000c101b32 */
[----:B------:R-:W-:-:S13]  /*a4a0*/  ISETP.GE.AND P0, PT, R3, UR4, PT ;  /* 0x0000000403007c0c */ /* 0x000fda000bf06270 */
[----:B0-----:R-:W-:Y:S05]  /*a4b0*/  @P0 BRA `(.L_x_420) ;  /* 0x0000000c00f00947 */ /* 0x001fea0003800000 */
[----:B------:R-:W-:Y:S02]  /*a4c0*/  LEA R4, P0, R3, R4, 0x2 ;  /* 0x0000000403047211 */ /* 0x000fe400078010ff */
[----:B------:R-:W-:-:S04]  /*a4d0*/  SHF.R.S32.HI R0, RZ, 0x1f, R3 ;  /* 0x0000001fff007819 */ /* 0x000fc80000011403 */
[----:B------:R-:W-:-:S05]  /*a4e0*/  LEA.HI.X R5, R3, R5, R0, 0x2, P0 ;  /* 0x0000000503057211 */ /* 0x000fca00000f1400 */
[----:B------:R0:W-:Y:S01]  /*a4f0*/  ST.E.64 desc[UR50][R4.64], R150 ;  /* 0x0000009604007985 */ /* 0x0001e2000c101b32 */
[----:B------:R-:W-:Y:S05]  /*a500*/  BRA `(.L_x_420) ;  /* 0x0000000c00dc7947 */ /* 0x000fea0003800000 */
.L_x_411:
[----:B------:R-:W-:Y:S02]  /*a510*/  ULDC.64 UR8, c[0x0][0xc00] ;  /* 0x0003000000087ab9 */ /* 0x000fe40000000a00 */
[----:B------:R-:W-:-:S04]  /*a520*/  UISETP.NE.U32.AND UP0, UPT, UR8, URZ, UPT ;  /* 0x0000003f0800728c */ /* 0x000fc8000bf05070 */
[----:B------:R-:W-:-:S03]  /*a530*/  UISETP.NE.AND.EX UP0, UPT, UR9, URZ, UPT, UP0 ;  /* 0x0000003f0900728c */ /* 0x000fc6000bf05300 */
[----:B------:R-:W-:Y:S02]  /*a540*/  ULDC.64 UR8, c[0x0][0xc00] ;  /* 0x0003000000087ab9 */ /* 0x000fe40000000a00 */
[----:B------:R-:W-:Y:S01]  /*a550*/  UIMAD.WIDE UR8, UR39, 0x4, UR8 ;  /* 0x00000004270878a5 */ /* 0x000fe2000f8e0208 */
[----:B------:R-:W-:-:S05]  /*a560*/  PLOP3.LUT P1, PT, PT, PT, UP0, 0x80, 0x0 ;  /* 0x000000000000781c */ /* 0x000fca0003f2f008 */
[----:B------:R-:W-:Y:S02]  /*a570*/  IMAD.U32 R4, RZ, RZ, UR8 ;  /* 0x00000008ff047e24 */ /* 0x000fe4000f8e00ff */
[----:B------:R-:W-:Y:S01]  /*a580*/  IMAD.U32 R5, RZ, RZ, UR9 ;  /* 0x00000009ff057e24 */ /* 0x000fe2000f8e00ff */
[----:B------:R-:W-:Y:S02]  /*a590*/  ULDC.64 UR8, c[0x0][0xc08] ;  /* 0x0003020000087ab9 */ /* 0x000fe40000000a00 */
[----:B------:R-:W-:-:S03]  /*a5a0*/  UISETP.NE.U32.AND UP1, UPT, UR8, URZ, UPT ;  /* 0x0000003f0800728c */ /* 0x000fc6000bf25070 */
[----:B------:R-:W2:Y:S01]  /*a5b0*/  @P1 LDG.E R8, desc[UR50][R4.64] ;  /* 0x0000003204081981 */ /* 0x000ea2000c1e1900 */
[----:B------:R-:W-:Y:S01]  /*a5c0*/  UISETP.NE.AND.EX UP1, UPT, UR9, URZ, UPT, UP1 ;  /* 0x0000003f0900728c */ /* 0x000fe2000bf25310 */
[----:B------:R-:W-:Y:S02]  /*a5d0*/  ULDC UR4, c[0x0][0xa88] ;  /* 0x0002a20000047ab9 */ /* 0x000fe40000000800 */
[----:B------:R-:W-:-:S03]  /*a5e0*/  IMAD.U32 R0, RZ, RZ, UR4 ;  /* 0x00000004ff007e24 */ /* 0x000fc6000f8e00ff */
[----:B------:R-:W-:-:S05]  /*a5f0*/  PLOP3.LUT P2, PT, PT, PT, UP1, 0x80, 0x0 ;  /* 0x000000000000781c */ /* 0x000fca0003f4f018 */
[----:B------:R-:W-:Y:S02]  /*a600*/  @UP1 ULDC.64 UR8, c[0x0][0xc08] ;  /* 0x0003020000081ab9 */ /* 0x000fe40000000a00 */
[----:B------:R-:W-:-:S06]  /*a610*/  @UP1 UIMAD.WIDE UR8, UR39, 0x4, UR8 ;  /* 0x00000004270818a5 */ /* 0x000fcc000f8e0208 */
[----:B------:R-:W-:Y:S02]  /*a620*/  IMAD.U32 R6, RZ, RZ, UR8 ;  /* 0x00000008ff067e24 */ /* 0x000fe4000f8e00ff */
[----:B------:R-:W-:-:S05]  /*a630*/  IMAD.U32 R7, RZ, RZ, UR9 ;  /* 0x00000009ff077e24 */ /* 0x000fca000f8e00ff */
[----:B------:R0:W5:Y:S01]  /*a640*/  @P2 LDG.E R0, desc[UR50][R6.64] ;  /* 0x0000003206002981 */ /* 0x000162000c1e1900 */
[----:B------:R-:W-:Y:S01]  /*a650*/  UMOV UR4, URZ ;  /* 0x0000003f00047c82 */ /* 0x000fe20008000000 */
[----:B------:R-:W-:Y:S01]  /*a660*/  UISETP.NE.AND UP1, UPT, UR44, URZ, UPT ;  /* 0x0000003f2c00728c */ /* 0x000fe2000bf25270 */
[----:B------:R-:W1:Y:S10]  /*a670*/  S2R R3, SR_TID.X ;  /* 0x0000000000037919 */ /* 0x000e740000002100 */
[----:B------:R-:W-:Y:S01]  /*a680*/  @!UP1 ULDC UR44, c[0x0][0xad4] ;  /* 0x0002b500002c9ab9 */ /* 0x000fe20000000800 */
[----:B--2---:R-:W-:Y:S01]  /*a690*/  @P1 R2UR UR4, R8 ;  /* 0x00000000080412ca */ /* 0x004fe200000e0000 */
[----:B-1----:R-:W-:-:S05]  /*a6a0*/  VIADD R8, R3, 0xffffff80 ;  /* 0xffffff8003087836 */ /* 0x002fca0000000000 */
[----:B------:R-:W-:-:S07]  /*a6b0*/  ISETP.GT.AND P0, PT, R8, 0x7f, PT ;  /* 0x0000007f0800780c */ /* 0x000fce0003f04270 */
[----:B------:R-:W-:Y:S01]  /*a6c0*/  USHF.R.S32.HI UR19, URZ, 0x1f, UR4 ;  /* 0x0000001f3f137899 */ /* 0x000fe20008011404 */
[----:B0-----:R-:W-:Y:S11]  /*a6d0*/  @P2 BRA `(.L_x_423) ;  /* 0x0000000000102947 */ /* 0x001ff60003800000 */
[----:B------:R-:W-:Y:S05]  /*a6e0*/  @!P1 BRA `(.L_x_423) ;  /* 0x00000000000c9947 */ /* 0x000fea0003800000 */
[----:B------:R-:W2:Y:S04]  /*a6f0*/  LDG.E R3, desc[UR50][R4.64] ;  /* 0x0000003204037981 */ /* 0x000ea8000c1e1900 */
[----:B-----5:R-:W2:Y:S02]  /*a700*/  LDG.E R0, desc[UR50][R4.64+0x4] ;  /* 0x0000043204007981 */ /* 0x020ea4000c1e1900 */
[----:B--2---:R-:W-:-:S07]  /*a710*/  IMAD.IADD R0, R0, 0x1, -R3 ;  /* 0x0000000100007824 */ /* 0x004fce00078e0a03 */
.L_x_423:
[----:B------:R-:W-:Y:S01]  /*a720*/  USEL UR39, UR39, URZ, !UP0 ;  /* 0x0000003f27277287 */ /* 0x000fe2000c000000 */
[----:B------:R-:W-:Y:S01]  /*a730*/  BSSY B1, `(.L_x_424) ;  /* 0x0000039000017945 */ /* 0x000fe20003800000 */
[----:B------:R-:W-:-:S03]  /*a740*/  USEL UR40, UR40, URZ, !UP0 ;  /* 0x0000003f28287287 */ /* 0x000fc6000c000000 */
[----:B------:R-:W-:Y:S09]  /*a750*/  @P0 BRA `(.L_x_425) ;  /* 0x0000000000d80947 */ /* 0x000ff20003800000 */
[----:B------:R-:W0:Y:S01]  /*a760*/  S2R R3, SR_TID.X ;  /* 0x0000000000037919 */ /* 0x000e220000002100 */
[----:B------:R-:W1:Y:S01]  /*a770*/  LDC R9, c[0x0][0xbe8] ;  /* 0x0002fa00ff097b82 */ /* 0x000e620000000800 */
[----:B------:R-:W-:-:S04]  /*a780*/  IMAD.U32 R4, RZ, RZ, UR41 ;  /* 0x00000029ff047e24 */ /* 0x000fc8000f8e00ff */
[----:B0-----:R-:W-:Y:S02]  /*a790*/  IMAD R3, R4, 0x80, R3 ;  /* 0x0000008004037824 */ /* 0x001fe400078e0203 */
[----:B-1---5:R-:W-:Y:S02]  /*a7a0*/  IMAD R4, R0, R9, RZ ;  /* 0x0000000900047224 */ /* 0x022fe400078e02ff */
[----:B------:R-:W-:-:S05]  /*a7b0*/  VIADD R6, R3, 0xffffff80 ;  /* 0xffffff8003067836 */ /* 0x000fca0000000000 */
[----:B------:R-:W-:-:S13]  /*a7c0*/  ISETP.GE.AND P0, PT, R6, R4, PT ;  /* 0x000000040600720c */ /* 0x000fda0003f06270 */
[----:B------:R-:W-:Y:S05]  /*a7d0*/  @P0 BRA `(.L_x_425) ;  /* 0x0000000000b80947 */ /* 0x000fea0003800000 */
[----:B------:R-:W-:Y:S01]  /*a7e0*/  ISETP.NE.AND P0, PT, R9, 0x1, PT ;  /* 0x000000010900780c */ /* 0x000fe20003f05270 */
[----:B------:R-:W-:Y:S01]  /*a7f0*/  UISETP.GT.AND UP0, UPT, UR44, 0x1, UPT ;  /* 0x000000012c00788c */ /* 0x000fe2000bf04270 */
[----:B------:R-:W-:-:S03]  /*a800*/  UMOV UR17, 0x9b8 ;  /* 0x000009b800117882 */ /* 0x000fc60000000000 */
[----:B------:R-:W-:Y:S02]  /*a810*/  USEL UR17, UR17, 0x978, UP0 ;  /* 0x0000097811117887 */ /* 0x000fe40008000000 */
[----:B------:R-:W-:-:S06]  /*a820*/  USEL UR16, UR42, URZ, UP0 ;  /* 0x0000003f2a107287 */ /* 0x000fcc0008000000 */
[----:B------:R-:W0:Y:S04]  /*a830*/  @P0 LDC R3, c[0x0][0xbec] ;  /* 0x0002fb00ff030b82 */ /* 0x000e280000000800 */
[----:B------:R-:W-:Y:S01]  /*a840*/  ULDC.64 UR8, c[0x0][UR17+0x218] ;  /* 0x0000860011087abb */ /* 0x000fe20008000a00 */
[----:B------:R-:W-:Y:S01]  /*a850*/  ULDC.64 UR12, c[0x0][UR17+0x220] ;  /* 0x00008800110c7abb */ /* 0x000fe20008000a00 */
[----:B------:R-:W-:Y:S01]  /*a860*/  ULDC.64 UR14, c[0x0][UR17+0x228] ;  /* 0x00008a00110e7abb */ /* 0x000fe20008000a00 */
[----:B------:R-:W-:Y:S01]  /*a870*/  UIMAD.WIDE.U32 UR10, UR8, UR43, URZ ;  /* 0x0000002b080a72a5 */ /* 0x000fe2000f8e003f */
[----:B------:R-:W1:Y:S01]  /*a880*/  @P0 LDC R5, c[0x0][0xbf0] ;  /* 0x0002fc00ff050b82 */ /* 0x000e620000000800 */
[----:B------:R-:W-:Y:S02]  /*a890*/  UIMAD UR18, UR9, UR43, URZ ;  /* 0x0000002b091272a4 */ /* 0x000fe4000f8e023f */
[----:B------:R-:W-:-:S02]  /*a8a0*/  UIMAD UR13, UR13, UR39, URZ ;  /* 0x000000270d0d72a4 */ /* 0x000fc4000f8e023f */
[----:B------:R-:W-:Y:S02]  /*a8b0*/  UIMAD.WIDE.U32 UR20, UR14, UR16, URZ ;  /* 0x000000100e1472a5 */ /* 0x000fe4000f8e003f */
[----:B------:R-:W-:Y:S02]  /*a8c0*/  UIMAD.WIDE.U32 UR8, UR12, UR39, URZ ;  /* 0x000000270c0872a5 */ /* 0x000fe4000f8e003f */
[----:B------:R-:W-:Y:S02]  /*a8d0*/  UIMAD UR14, UR15, UR16, URZ ;  /* 0x000000100f0e72a4 */ /* 0x000fe4000f8e023f */
[----:B------:R-:W-:Y:S02]  /*a8e0*/  UIMAD UR13, UR12, UR40, UR13 ;  /* 0x000000280c0d72a4 */ /* 0x000fe4000f8e020d */
[----:B------:R-:W-:Y:S02]  /*a8f0*/  UIADD3 UR10, UP1, UP2, UR8, UR10, UR4 ;  /* 0x0000000a080a7290 */ /* 0x000fe4000fa3e004 */
[----:B------:R-:W-:Y:S01]  /*a900*/  UIADD3 UR14, UR21, UR14, URZ ;  /* 0x0000000e150e7290 */ /* 0x000fe2000fffe03f */
[----:B0-----:R-:W-:Y:S01]  /*a910*/  @P0 IMAD.HI.U32 R4, R6, R3, RZ ;  /* 0x0000000306040227 */ /* 0x001fe200078e00ff */
[----:B------:R-:W-:-:S02]  /*a920*/  UIADD3 UR18, UR11, UR18, URZ ;  /* 0x000000120b127290 */ /* 0x000fc4000fffe03f */
[----:B------:R-:W-:Y:S01]  /*a930*/  UIADD3 UR13, UR9, UR13, URZ ;  /* 0x0000000d090d7290 */ /* 0x000fe2000fffe03f */
[----:B------:R-:W-:Y:S02]  /*a940*/  IMAD.MOV.U32 R3, RZ, RZ, R6 ;  /* 0x000000ffff037224 */ /* 0x000fe400078e0006 */
[----:B------:R-:W-:Y:S01]  /*a950*/  IMAD.U32 R10, RZ, RZ, UR14 ;  /* 0x0000000eff0a7e24 */ /* 0x000fe2000f8e00ff */
[----:B------:R-:W-:Y:S01]  /*a960*/  ULDC.64 UR8, c[0x0][UR17+0x210] ;  /* 0x0000840011087abb */ /* 0x000fe20008000a00 */
[----:B-1----:R-:W-:Y:S01]  /*a970*/  @P0 SHF.R.U32.HI R3, RZ, R5, R4 ;  /* 0x00000005ff030219 */ /* 0x002fe20000011604 */
[----:B------:R-:W-:Y:S02]  /*a980*/  IMAD.U32 R4, RZ, RZ, UR20 ;  /* 0x00000014ff047e24 */ /* 0x000fe4000f8e00ff */
[----:B------:R-:W-:Y:S01]  /*a990*/  IMAD.U32 R5, RZ, RZ, UR21 ;  /* 0x00000015ff057e24 */ /* 0x000fe2000f8e00ff */
[--C-:B------:R-:W-:Y:S01]  /*a9a0*/  SHF.R.S32.HI R5, RZ, 0x1f, R3.reuse ;  /* 0x0000001fff057819 */ /* 0x100fe20000011403 */
[----:B------:R-:W-:Y:S01]  /*a9b0*/  IMAD.MOV R7, RZ, RZ, -R3 ;  /* 0x000000ffff077224 */ /* 0x000fe200078e0a03 */
[----:B------:R-:W-:Y:S01]  /*a9c0*/  IADD3 R4, P0, P1, R3, UR10, R4 ;  /* 0x0000000a03047c10 */ /* 0x000fe2000f91e004 */
[----:B------:R-:W-:-:S02]  /*a9d0*/  UIADD3.X UR10, UR13, UR18, UR19, UP1, UP2 ;  /* 0x000000120d0a7290 */ /* 0x000fc40008fe4413 */
[----:B------:R-:W-:-:S04]  /*a9e0*/  IMAD R7, R9, R7, R6 ;  /* 0x0000000709077224 */ /* 0x000fc800078e0206 */
[----:B------:R-:W-:Y:S01]  /*a9f0*/  IADD3.X R5, R5, UR10, R10, P0, P1 ;  /* 0x0000000a05057c10 */ /* 0x000fe200087e240a */
[C---:B------:R-:W-:Y:S01]  /*aa00*/  IMAD R6, R7.reuse, UR9, RZ ;  /* 0x0000000907067c24 */ /* 0x040fe2000f8e02ff */
[----:B------:R-:W-:Y:S01]  /*aa10*/  SHF.R.S32.HI R3, RZ, 0x1f, R7 ;  /* 0x0000001fff037819 */ /* 0x000fe20000011407 */
[----:B------:R-:W-:Y:S01]  /*aa20*/  ULDC.64 UR10, c[0x0][0xba8] ;  /* 0x0002ea00000a7ab9 */ /* 0x000fe20000000a00 */
[----:B------:R-:W-:Y:S01]  /*aa30*/  @!UP0 ULDC UR10, c[0x0][0xb50] ;  /* 0x0002d400000a8ab9 */ /* 0x000fe20000000800 */
[----:B------:R-:W-:Y:S01]  /*aa40*/  IMAD.WIDE.U32 R4, R7, UR8, R4 ;  /* 0x0000000807047c25 */ /* 0x000fe2000f8e0004 */
[----:B------:R-:W-:-:S03]  /*aa50*/  @!UP0 ULDC UR11, c[0x0][0xb54] ;  /* 0x0002d500000b8ab9 */ /* 0x000fc60000000800 */
[----:B------:R-:W-:Y:S01]  /*aa60*/  IMAD R3, R3, UR8, R6 ;  /* 0x0000000803037c24 */ /* 0x000fe2000f8e0206 */
[----:B------:R-:W-:-:S03]  /*aa70*/  LEA R6, P0, R4, UR10, 0x2 ;  /* 0x0000000a04067c11 */ /* 0x000fc6000f8010ff */
[----:B------:R-:W-:-:S05]  /*aa80*/  IMAD.IADD R3, R5, 0x1, R3 ;  /* 0x0000000105037824 */ /* 0x000fca00078e0203 */
[----:B------:R-:W-:Y:S01]  /*aa90*/  LEA.HI.X R7, R4, UR11, R3, 0x2, P0 ;  /* 0x0000000b04077c11 */ /* 0x000fe200080f1403 */
[----:B------:R-:W-:-:S05]  /*aaa0*/  IMAD.MOV.U32 R3, RZ, RZ, -0x800000 ;  /* 0xff800000ff037424 */ /* 0x000fca00078e00ff */
[----:B------:R0:W-:Y:S02]  /*aab0*/  STG.E desc[UR50][R6.64], R3 ;  /* 0x0000000306007986 */ /* 0x0001e4000c101932 */
.L_x_425:
[----:B------:R-:W-:Y:S05]  /*aac0*/  BSYNC B1 ;  /* 0x0000000000017941 */ /* 0x000fea0003800000 */
.L_x_424:
[----:B------:R-:W-:-:S06]  /*aad0*/  UISETP.GT.AND UP0, UPT, UR44, 0x1, UPT ;  /* 0x000000012c00788c */ /* 0x000fcc000bf04270 */
[----:B------:R-:W-:-:S13]  /*aae0*/  PLOP3.LUT P0, PT, PT, PT, UP0, 0x80, 0x0 ;  /* 0x000000000000781c */ /* 0x000fda0003f0f008 */
[----:B------:R-:W-:Y:S05]  /*aaf0*/  @P0 BRA `(.L_x_420) ;  /* 0x0000000800600947 */ /* 0x000fea0003800000 */
[----:B------:R-:W1:Y:S01]  /*ab00*/  LDC R11, c[0x0][0xbe8] ;  /* 0x0002fa00ff0b7b82 */ /* 0x000e620000000800 */
[----:B0-----:R-:W-:Y:S01]  /*ab10*/  SHF.R.S32.HI R3, RZ, 0x1f, R8 ;  /* 0x0000001fff037819 */ /* 0x001fe20000011408 */
[----:B------:R-:W-:Y:S01]  /*ab20*/  ULDC.64 UR10, c[0x0][0xaa0] ;  /* 0x0002a800000a7ab9 */ /* 0x000fe20000000a00 */
[----:B------:R-:W-:Y:S01]  /*ab30*/  BSSY B1, `(.L_x_426) ;  /* 0x0000052000017945 */ /* 0x000fe20003800000 */
[----:B------:R-:W-:Y:S01]  /*ab40*/  UIMAD.WIDE.U32 UR8, UR4, UR10, URZ ;  /* 0x0000000a040872a5 */ /* 0x000fe2000f8e003f */
[----:B------:R-:W-:Y:S01]  /*ab50*/  LEA.HI R3, R3, R8, RZ, 0x3 ;  /* 0x0000000803037211 */ /* 0x000fe200078f18ff */
[----:B------:R-:W-:-:S03]  /*ab60*/  UIMAD UR10, UR19, UR10, URZ ;  /* 0x0000000a130a72a4 */ /* 0x000fc6000f8e023f */
[----:B------:R-:W-:Y:S01]  /*ab70*/  LOP3.LUT R9, R3, 0xfffffff8, RZ, 0xc0, !PT ;  /* 0xfffffff803097812 */ /* 0x000fe200078ec0ff */
[----:B------:R-:W-:Y:S01]  /*ab80*/  UIMAD UR10, UR4, UR11, UR10 ;  /* 0x0000000b040a72a4 */ /* 0x000fe2000f8e020a */
[----:B------:R-:W-:-:S03]  /*ab90*/  SHF.R.S32.HI R13, RZ, 0x3, R3 ;  /* 0x00000003ff0d7819 */ /* 0x000fc60000011403 */
[----:B------:R-:W-:Y:S01]  /*aba0*/  IMAD.IADD R10, R8, 0x1, -R9 ;  /* 0x00000001080a7824 */ /* 0x000fe200078e0a09 */
[----:B------:R-:W-:Y:S01]  /*abb0*/  UIADD3 UR9, UR9, UR10, URZ ;  /* 0x0000000a09097290 */ /* 0x000fe2000fffe03f */
[----:B------:R-:W-:Y:S02]  /*abc0*/  IMAD.U32 R8, RZ, RZ, UR41 ;  /* 0x00000029ff087e24 */ /* 0x000fe4000f8e00ff */
[----:B------:R-:W-:Y:S01]  /*abd0*/  IMAD R3, R10, 0x20, R13 ;  /* 0x000000200a037824 */ /* 0x000fe200078e020d */
[----:B------:R-:W-:Y:S02]  /*abe0*/  ULDC.64 UR10, c[0x0][0xae8] ;  /* 0x0002ba00000a7ab9 */ /* 0x000fe40000000a00 */
[----:B------:R-:W-:Y:S01]  /*abf0*/  UIMAD.WIDE.U32 UR8, UR43, UR10, UR8 ;  /* 0x0000000a2b0872a5 */ /* 0x000fe2000f8e0008 */
[----:B------:R-:W-:Y:S01]  /*ac00*/  IMAD R8, R8, 0x80, R3 ;  /* 0x0000008008087824 */ /* 0x000fe200078e0203 */
[----:B-1----:R-:W-:Y:S02]  /*ac10*/  ISETP.NE.AND P0, PT, R11, 0x1, PT ;  /* 0x000000010b00780c */ /* 0x002fe40003f05270 */
[----:B------:R-:W-:Y:S01]  /*ac20*/  UIMAD UR9, UR43, UR11, UR9 ;  /* 0x0000000b2b0972a4 */ /* 0x000fe2000f8e0209 */
[----:B------:R-:W-:-:S02]  /*ac30*/  IMAD.MOV.U32 R3, RZ, RZ, R8 ;  /* 0x000000ffff037224 */ /* 0x000fc400078e0008 */
[----:B------:R-:W-:Y:S02]  /*ac40*/  ULDC.64 UR10, c[0x0][0xaf0] ;  /* 0x0002bc00000a7ab9 */ /* 0x000fe40000000a00 */
[----:B------:R-:W-:Y:S02]  /*ac50*/  UIMAD UR40, UR40, UR10, URZ ;  /* 0x0000000a282872a4 */ /* 0x000fe4000f8e023f */
[----:B------:R-:W-:Y:S02]  /*ac60*/  UIMAD.WIDE.U32 UR8, UR39, UR10, UR8 ;  /* 0x0000000a270872a5 */ /* 0x000fe4000f8e0008 */
[----:B------:R-:W-:Y:S02]  /*ac70*/  UIMAD UR4, UR39, UR11, UR40 ;  /* 0x0000000b270472a4 */ /* 0x000fe4000f8e0228 */
[----:B------:R-:W0:Y:S02]  /*ac80*/  @P0 LDC R5, c[0x0][0xbec] ;  /* 0x0002fb00ff050b82 */ /* 0x000e240000000800 */
[----:B------:R-:W-:Y:S01]  /*ac90*/  UIADD3 UR4, UR9, UR4, URZ ;  /* 0x0000000409047290 */ /* 0x000fe2000fffe03f */
[----:B------:R-:W-:-:S05]  /*aca0*/  ULDC.64 UR10, c[0x0][0xae0] ;  /* 0x0002b800000a7ab9 */ /* 0x000fca0000000a00 */
[----:B------:R-:W1:Y:S01]  /*acb0*/  @P0 LDC R7, c[0x0][0xbf0] ;  /* 0x0002fc00ff070b82 */ /* 0x000e620000000800 */
[----:B0-----:R-:W-:-:S04]  /*acc0*/  @P0 IMAD.HI.U32 R4, R8, R5, RZ ;  /* 0x0000000508040227 */ /* 0x001fc800078e00ff */
[----:B------:R-:W-:Y:S02]  /*acd0*/  IMAD.U32 R5, RZ, RZ, UR9 ;  /* 0x00000009ff057e24 */ /* 0x000fe4000f8e00ff */
[----:B------:R-:W-:Y:S01]  /*ace0*/  IMAD.U32 R5, RZ, RZ, UR4 ;  /* 0x00000004ff057e24 */ /* 0x000fe2000f8e00ff */
[----:B-1----:R-:W-:Y:S01]  /*acf0*/  @P0 SHF.R.U32.HI R3, RZ, R7, R4 ;  /* 0x00000007ff030219 */ /* 0x002fe20000011604 */
[----:B------:R-:W-:Y:S01]  /*ad00*/  IMAD.U32 R4, RZ, RZ, UR8 ;  /* 0x00000008ff047e24 */ /* 0x000fe2000f8e00ff */
[----:B------:R-:W-:Y:S02]  /*ad10*/  ULDC.64 UR8, c[0x0][0xad8] ;  /* 0x0002b60000087ab9 */ /* 0x000fe40000000a00 */
[--C-:B------:R-:W-:Y:S01]  /*ad20*/  SHF.R.S32.HI R6, RZ, 0x1f, R3.reuse ;  /* 0x0000001fff067819 */ /* 0x100fe20000011403 */
[----:B------:R-:W-:Y:S02]  /*ad30*/  IMAD.MOV R7, RZ, RZ, -R3 ;  /* 0x000000ffff077224 */ /* 0x000fe400078e0a03 */
[----:B------:R-:W-:-:S04]  /*ad40*/  IMAD.WIDE.U32 R4, R3, UR10, R4 ;  /* 0x0000000a03047c25 */ /* 0x000fc8000f8e0004 */
[----:B------:R-:W-:Y:S02]  /*ad50*/  IMAD R7, R11, R7, R8 ;  /* 0x000000070b077224 */ /* 0x000fe400078e0208 */
[----:B------:R-:W-:Y:S02]  /*ad60*/  IMAD R6, R6, UR10, RZ ;  /* 0x0000000a06067c24 */ /* 0x000fe4000f8e02ff */
[----:B------:R-:W-:Y:S02]  /*ad70*/  IMAD.U32 R8, RZ, RZ, UR41 ;  /* 0x00000029ff087e24 */ /* 0x000fe4000f8e00ff */
[----:B------:R-:W-:Y:S01]  /*ad80*/  IMAD R9, R3, UR11, R6 ;  /* 0x0000000b03097c24 */ /* 0x000fe2000f8e0206 */
[----:B------:R-:W-:Y:S01]  /*ad90*/  SHF.R.S32.HI R6, RZ, 0x1f, R7 ;  /* 0x0000001fff067819 */ /* 0x000fe20000011407 */
[----:B------:R-:W-:Y:S02]  /*ada0*/  IMAD R8, R8, 0x80, R13 ;  /* 0x0000008008087824 */ /* 0x000fe400078e020d */
[----:B------:R-:W-:-:S02]  /*adb0*/  IMAD.IADD R5, R5, 0x1, R9 ;  /* 0x0000000105057824 */ /* 0x000fc400078e0209 */
[----:B------:R-:W-:Y:S02]  /*adc0*/  IMAD R6, R6, UR8, RZ ;  /* 0x0000000806067c24 */ /* 0x000fe4000f8e02ff */
[----:B------:R-:W-:-:S04]  /*add0*/  IMAD.WIDE.U32 R4, R7, UR8, R4 ;  /* 0x0000000807047c25 */ /* 0x000fc8000f8e0004 */
[----:B------:R-:W-:Y:S01]  /*ade0*/  IMAD R9, R7, UR9, R6 ;  /* 0x0000000907097c24 */ /* 0x000fe2000f8e0206 */
[----:B------:R-:W-:Y:S01]  /*adf0*/  ULDC.64 UR8, c[0x0][0xa80] ;  /* 0x0002a00000087ab9 */ /* 0x000fe20000000a00 */
[----:B-----5:R-:W-:Y:S01]  /*ae00*/  IMAD R11, R0, R11, RZ ;  /* 0x0000000b000b7224 */ /* 0x020fe200078e02ff */
[----:B------:R-:W-:Y:S01]  /*ae10*/  LEA R6, P2, R4, UR8, 0x1 ;  /* 0x0000000804067c11 */ /* 0x000fe2000f8408ff */
[C---:B------:R-:W-:Y:S02]  /*ae20*/  VIADD R3, R8.reuse, 0x40 ;  /* 0x0000004008037836 */ /* 0x040fe40000000000 */
[----:B------:R-:W-:Y:S02]  /*ae30*/  IMAD.IADD R5, R5, 0x1, R9 ;  /* 0x0000000105057824 */ /* 0x000fe400078e0209 */
[----:B------:R-:W-:Y:S01]  /*ae40*/  VIADD R0, R8, 0x20 ;  /* 0x0000002008007836 */ /* 0x000fe20000000000 */
[----:B------:R-:W-:Y:S01]  /*ae50*/  ISETP.GE.AND P0, PT, R3, R11, PT ;  /* 0x0000000b0300720c */ /* 0x000fe20003f06270 */
[----:B------:R-:W-:Y:S01]  /*ae60*/  IMAD.SHL.U32 R7, R10, 0x8, RZ ;  /* 0x000000080a077824 */ /* 0x000fe200078e00ff */
[----:B------:R-:W-:-:S02]  /*ae70*/  LEA.HI.X R3, R4, UR9, R5, 0x1, P2 ;  /* 0x0000000904037c11 */ /* 0x000fc400090f0c05 */
[-C--:B------:R-:W-:Y:S01]  /*ae80*/  ISETP.GE.AND P2, PT, R8, R11.reuse, PT ;  /* 0x0000000b0800720c */ /* 0x080fe20003f46270 */
[C---:B------:R-:W-:Y:S01]  /*ae90*/  VIADD R9, R7.reuse, 0x80 ;  /* 0x0000008007097836 */ /* 0x040fe20000000000 */
[----:B------:R-:W-:Y:S01]  /*aea0*/  ISETP.GE.AND P1, PT, R0, R11, PT ;  /* 0x0000000b0000720c */ /* 0x000fe20003f26270 */
[C---:B------:R-:W-:Y:S01]  /*aeb0*/  VIADD R13, R7.reuse, 0xc0 ;  /* 0x000000c0070d7836 */ /* 0x040fe20000000000 */
[----:B------:R0:W1:Y:S01]  /*aec0*/  SHFL.IDX PT, R4, R6, RZ, 0x181f ;  /* 0x00181fff06047589 */ /* 0x00006200000e0000 */
[----:B------:R-:W-:Y:S01]  /*aed0*/  VIADD R15, R7, 0x40 ;  /* 0x00000040070f7836 */ /* 0x000fe20000000000 */
[----:B------:R-:W-:Y:S02]  /*aee0*/  SHF.R.S32.HI R12, RZ, 0x1f, R7 ;  /* 0x0000001fff0c7819 */ /* 0x000fe40000011407 */
[----:B------:R0:W2:Y:S01]  /*aef0*/  SHFL.IDX PT, R0, R3, RZ, 0x181f ;  /* 0x00181fff03007589 */ /* 0x0000a200000e0000 */
[----:B------:R-:W-:Y:S02]  /*af00*/  SHF.R.S32.HI R10, RZ, 0x1f, R9 ;  /* 0x0000001fff0a7819 */ /* 0x000fe40000011409 */
[----:B------:R-:W-:-:S02]  /*af10*/  SHF.R.S32.HI R14, RZ, 0x1f, R13 ;  /* 0x0000001fff0e7819 */ /* 0x000fc4000001140d */
[----:B------:R-:W-:Y:S01]  /*af20*/  SHF.R.S32.HI R20, RZ, 0x1f, R15 ;  /* 0x0000001fff147819 */ /* 0x000fe2000001140f */
[----:B------:R-:W-:Y:S06]  /*af30*/  @P2 BRA `(.L_x_427) ;  /* 0x0000000000442947 */ /* 0x000fec0003800000 */
        /* <DEDUP_REMOVED lines=8> */
[----:B------:R3:W-:Y:S01]  /*afc0*/  @!P5 ST.E.128 desc[UR50][R24.64], RZ ;  /* 0x000000ff1800d985 */ /* 0x0007e2000c101d32 */
[----:B------:R-:W-:Y:S02]  /*afd0*/  @!P4 LEA.HI.X R27, R15, R0, R20, 0x1, P6 ;  /* 0x000000000f1bc211 */ /* 0x000fe400030f0c14 */
[----:B------:R-:W-:-:S03]  /*afe0*/  @!P3 LEA R28, P6, R9, R4, 0x1 ;  /* 0x00000004091cb211 */ /* 0x000fc600078c08ff */
[----:B------:R3:W-:Y:S01]  /*aff0*/  @!P4 ST.E.128 desc[UR50][R26.64], RZ ;  /* 0x000000ff1a00c985 */ /* 0x0007e2000c101d32 */
[----:B------:R-:W-:Y:S02]  /*b000*/  @!P3 LEA.HI.X R29, R9, R0, R10, 0x1, P6 ;  /* 0x00000000091db211 */ /* 0x000fe400030f0c0a */
[----:B------:R-:W-:-:S03]  /*b010*/  @!P2 LEA R4, P6, R13, R4, 0x1 ;  /* 0x000000040d04a211 */ /* 0x000fc600078c08ff */
[----:B------:R3:W-:Y:S01]  /*b020*/  @!P3 ST.E.128 desc[UR50][R28.64], RZ ;  /* 0x000000ff1c00b985 */ /* 0x0007e2000c101d32 */
[----:B------:R-:W-:-:S05]  /*b030*/  @!P2 LEA.HI.X R5, R13, R0, R14, 0x1, P6 ;  /* 0x000000000d05a211 */ /* 0x000fca00030f0c0e */
[----:B------:R3:W-:Y:S04]  /*b040*/  @!P2 ST.E.128 desc[UR50][R4.64], RZ ;  /* 0x000000ff0400a985 */ /* 0x0007e8000c101d32 */
.L_x_427:
[----:B------:R-:W-:Y:S05]  /*b050*/  BSYNC B1 ;  /* 0x0000000000017941 */ /* 0x000fea0003800000 */
.L_x_426:
[----:B--2---:R2:W4:Y:S01]  /*b060*/  SHFL.IDX PT, R0, R3, 0x1, 0x181f ;  /* 0x00381f0003007f89 */ /* 0x00452200000e0000 */
[----:B------:R-:W-:Y:S03]  /*b070*/  BSSY B1, `(.L_x_428) ;  /* 0x0000014000017945 */ /* 0x000fe60003800000 */
[----:B-1-3--:R2:W1:Y:S01]  /*b080*/  SHFL.IDX PT, R4, R6, 0x1, 0x181f ;  /* 0x00381f0006047f89 */ /* 0x00a46200000e0000 */
[----:B------:R-:W-:Y:S05]  /*b090*/  @P1 BRA `(.L_x_429) ;  /* 0x0000000000441947 */ /* 0x000fea0003800000 */
[----:B------:R-:W-:Y:S02]  /*b0a0*/  ULDC UR4, c[0x0][0xac8] ;  /* 0x0002b20000047ab9 */ /* 0x000fe40000000800 */
[----:B------:R-:W-:Y:S02]  /*b0b0*/  ISETP.GE.AND P4, PT, R7, UR4, PT ;  /* 0x0000000407007c0c */ /* 0x000fe4000bf86270 */
[----:B------:R-:W-:Y:S02]  /*b0c0*/  ISETP.GE.AND P3, PT, R15, UR4, PT ;  /* 0x000000040f007c0c */ /* 0x000fe4000bf66270 */
[----:B------:R-:W-:Y:S02]  /*b0d0*/  ISETP.GE.AND P2, PT, R9, UR4, PT ;  /* 0x0000000409007c0c */ /* 0x000fe4000bf46270 */
[----:B------:R-:W-:-:S07]  /*b0e0*/  ISETP.GE.AND P1, PT, R13, UR4, PT ;  /* 0x000000040d007c0c */ /* 0x000fce000bf26270 */
[-C--:B-1----:R-:W-:Y:S02]  /*b0f0*/  @!P4 LEA R24, P6, R7, R4.reuse, 0x1 ;  /* 0x000000040718c211 */ /* 0x082fe400078c08ff */
[----:B------:R-:W-:Y:S02]  /*b100*/  @!P3 LEA R26, P5, R15, R4, 0x1 ;  /* 0x000000040f1ab211 */ /* 0x000fe400078a08ff */
[----:B----4-:R-:W-:Y:S02]  /*b110*/  @!P4 LEA.HI.X R25, R7, R0, R12, 0x1, P6 ;  /* 0x000000000719c211 */ /* 0x010fe400030f0c0c */
[----:B------:R-:W-:Y:S02]  /*b120*/  @!P2 LEA R28, P6, R9, R4, 0x1 ;  /* 0x00000004091ca211 */ /* 0x000fe400078c08ff */
[----:B------:R-:W-:Y:S01]  /*b130*/  @!P3 LEA.HI.X R27, R15, R0, R20, 0x1, P5 ;  /* 0x000000000f1bb211 */ /* 0x000fe200028f0c14 */
[----:B------:R3:W-:Y:S01]  /*b140*/  @!P4 ST.E.128 desc[UR50][R24.64], RZ ;  /* 0x000000ff1800c985 */ /* 0x0007e2000c101d32 */
[----:B------:R-:W-:-:S02]  /*b150*/  @!P1 LEA R4, P5, R13, R4, 0x1 ;  /* 0x000000040d049211 */ /* 0x000fc400078a08ff */
[-C--:B------:R-:W-:Y:S01]  /*b160*/  @!P2 LEA.HI.X R29, R9, R0.reuse, R10, 0x1, P6 ;  /* 0x00000000091da211 */ /* 0x080fe200030f0c0a */
[----:B------:R3:W-:Y:S01]  /*b170*/  @!P3 ST.E.128 desc[UR50][R26.64], RZ ;  /* 0x000000ff1a00b985 */ /* 0x0007e2000c101d32 */
[----:B------:R-:W-:-:S03]  /*b180*/  @!P1 LEA.HI.X R5, R13, R0, R14, 0x1, P5 ;  /* 0x000000000d059211 */ /* 0x000fc600028f0c0e */
[----:B------:R3:W-:Y:S04]  /*b190*/  @!P2 ST.E.128 desc[UR50][R28.64], RZ ;  /* 0x000000ff1c00a985 */ /* 0x0007e8000c101d32 */
[----:B------:R3:W-:Y:S02]  /*b1a0*/  @!P1 ST.E.128 desc[UR50][R4.64], RZ ;  /* 0x000000ff04009985 */ /* 0x0007e4000c101d32 */
.L_x_429:
[----:B------:R-:W-:Y:S05]  /*b1b0*/  BSYNC B1 ;  /* 0x0000000000017941 */ /* 0x000fea0003800000 */
.L_x_428:
[----:B----4-:R4:W0:Y:S01]  /*b1c0*/  SHFL.IDX PT, R0, R3, 0x2, 0x181f ;  /* 0x00581f0003007f89 */ /* 0x01082200000e0000 */
        /* <DEDUP_REMOVED lines=9> */
[-C--:B------:R-:W-:Y:S02]  /*b260*/  @!P2 LEA R26, P5, R15, R4.reuse, 0x1 ;  /* 0x000000040f1aa211 */ /* 0x080fe400078a08ff */
[----:B------:R-:W-:Y:S02]  /*b270*/  @!P1 LEA R28, P4, R9, R4, 0x1 ;  /* 0x00000004091c9211 */ /* 0x000fe400078808ff */
[----:B0-----:R-:W-:Y:S02]  /*b280*/  @!P3 LEA.HI.X R25, R7, R0, R12, 0x1, P6 ;  /* 0x000000000719b211 */ /* 0x001fe400030f0c0c */
[----:B------:R-:W-:Y:S02]  /*b290*/  @!P0 LEA R4, P6, R13, R4, 0x1 ;  /* 0x000000040d048211 */ /* 0x000fe400078c08ff */
[-C--:B------:R-:W-:Y:S01]  /*b2a0*/  @!P2 LEA.HI.X R27, R15, R0.reuse, R20, 0x1, P5 ;  /* 0x000000000f1ba211 */ /* 0x080fe200028f0c14 */
[----:B------:R3:W-:Y:S01]  /*b2b0*/  @!P3 ST.E.128 desc[UR50][R24.64], RZ ;  /* 0x000000ff1800b985 */ /* 0x0007e2000c101d32 */
[----:B------:R-:W-:-:S02]  /*b2c0*/  @!P1 LEA.HI.X R29, R9, R0, R10, 0x1, P4 ;  /* 0x00000000091d9211 */ /* 0x000fc400020f0c0a */
[----:B------:R-:W-:Y:S01]  /*b2d0*/  @!P0 LEA.HI.X R5, R13, R0, R14, 0x1, P6 ;  /* 0x000000000d058211 */ /* 0x000fe200030f0c0e */
[----:B------:R3:W-:Y:S04]  /*b2e0*/  @!P2 ST.E.128 desc[UR50][R26.64], RZ ;  /* 0x000000ff1a00a985 */ /* 0x0007e8000c101d32 */
[----:B------:R3:W-:Y:S04]  /*b2f0*/  @!P1 ST.E.128 desc[UR50][R28.64], RZ ;  /* 0x000000ff1c009985 */ /* 0x0007e8000c101d32 */
[----:B------:R3:W-:Y:S02]  /*b300*/  @!P0 ST.E.128 desc[UR50][R4.64], RZ ;  /* 0x000000ff04008985 */ /* 0x0007e4000c101d32 */
.L_x_431:
[----:B------:R-:W-:Y:S05]  /*b310*/  BSYNC B1 ;  /* 0x0000000000017941 */ /* 0x000fea0003800000 */
.L_x_430:
[----:B0-----:R-:W-:Y:S01]  /*b320*/  VIADD R0, R8, 0x60 ;  /* 0x0000006008007836 */ /* 0x001fe20000000000 */
[----:B--2-4-:R-:W0:Y:S04]  /*b330*/  SHFL.IDX PT, R3, R3, 0x3, 0x181f ;  /* 0x00781f0003037f89 */ /* 0x014e2800000e0000 */
[----:B------:R-:W-:Y:S01]  /*b340*/  ISETP.GE.AND P0, PT, R0, R11, PT ;  /* 0x0000000b0000720c */ /* 0x000fe20003f06270 */
[----:B-1-3--:R1:W2:-:S12]  /*b350*/  SHFL.IDX PT, R4, R6, 0x3, 0x181f ;  /* 0x00781f0006047f89 */ /* 0x00a29800000e0000 */
[----:B-1----:R-:W-:Y:S05]  /*b360*/  @P0 BRA `(.L_x_420) ;  /* 0x0000000000440947 */ /* 0x002fea0003800000 */
[----:B------:R-:W-:Y:S02]  /*b370*/  ULDC UR4, c[0x0][0xac8] ;  /* 0x0002b20000047ab9 */ /* 0x000fe40000000800 */
[----:B------:R-:W-:Y:S02]  /*b380*/  ISETP.GE.AND P3, PT, R7, UR4, PT ;  /* 0x0000000407007c0c */ /* 0x000fe4000bf66270 */
[----:B------:R-:W-:Y:S02]  /*b390*/  ISETP.GE.AND P2, PT, R15, UR4, PT ;  /* 0x000000040f007c0c */ /* 0x000fe4000bf46270 */
[----:B------:R-:W-:Y:S02]  /*b3a0*/  ISETP.GE.AND P1, PT, R9, UR4, PT ;  /* 0x0000000409007c0c */ /* 0x000fe4000bf26270 */
[----:B------:R-:W-:-:S07]  /*b3b0*/  ISETP.GE.AND P0, PT, R13, UR4, PT ;  /* 0x000000040d007c0c */ /* 0x000fce000bf06270 */
[----:B--2---:R-:W-:-:S04]  /*b3c0*/  @!P3 LEA R6, P4, R7, R4, 0x1 ;  /* 0x000000040706b211 */ /* 0x004fc800078808ff */
[-C--:B0-----:R-:W-:Y:S02]  /*b3d0*/  @!P3 LEA.HI.X R7, R7, R3.reuse, R12, 0x1, P4 ;  /* 0x000000030707b211 */ /* 0x081fe400020f0c0c */
[-C--:B------:R-:W-:Y:S02]  /*b3e0*/  @!P2 LEA R24, P4, R15, R4.reuse, 0x1 ;  /* 0x000000040f18a211 */ /* 0x080fe400078808ff */
[-C--:B------:R-:W-:Y:S01]  /*b3f0*/  @!P1 LEA R8, P5, R9, R4.reuse, 0x1 ;  /* 0x0000000409089211 */ /* 0x080fe200078a08ff */
[----:B------:R0:W-:Y:S01]  /*b400*/  @!P3 ST.E.128 desc[UR50][R6.64], RZ ;  /* 0x000000ff0600b985 */ /* 0x0001e2000c101d32 */
[----:B------:R-:W-:Y:S02]  /*b410*/  @!P0 LEA R4, P6, R13, R4, 0x1 ;  /* 0x000000040d048211 */ /* 0x000fe400078c08ff */
[-C--:B------:R-:W-:Y:S02]  /*b420*/  @!P2 LEA.HI.X R25, R15, R3.reuse, R20, 0x1, P4 ;  /* 0x000000030f19a211 */ /* 0x080fe400020f0c14 */
[----:B------:R-:W-:-:S02]  /*b430*/  @!P1 LEA.HI.X R9, R9, R3, R10, 0x1, P5 ;  /* 0x0000000309099211 */ /* 0x000fc400028f0c0a */
[----:B------:R-:W-:Y:S01]  /*b440*/  @!P0 LEA.HI.X R5, R13, R3, R14, 0x1, P6 ;  /* 0x000000030d058211 */ /* 0x000fe200030f0c0e */
[----:B------:R0:W-:Y:S04]  /*b450*/  @!P2 ST.E.128 desc[UR50][R24.64], RZ ;  /* 0x000000ff1800a985 */ /* 0x0001e8000c101d32 */
[----:B------:R0:W-:Y:S04]  /*b460*/  @!P1 ST.E.128 desc[UR50][R8.64], RZ ;  /* 0x000000ff08009985 */ /* 0x0001e8000c101d32 */
[----:B------:R0:W-:Y:S02]  /*b470*/  @!P0 ST.E.128 desc[UR50][R4.64], RZ ;  /* 0x000000ff04008985 */ /* 0x0001e4000c101d32 */
.L_x_420:
[----:B------:R-:W-:Y:S05]  /*b480*/  BSYNC B0 ;  /* 0x0000000000007941 */ /* 0x000fea0003800000 */
.L_x_410:
[----:B------:R-:W-:Y:S02]  /*b490*/  ULDC UR4, c[0x0][0xc3c] ;  /* 0x00030f0000047ab9 */ /* 0x000fe40000000800 */
[----:B------:R-:W-:-:S06]  /*b4a0*/  UISETP.GE.AND UP0, UPT, UR7, UR4, UPT ;  /* 0x000000040700728c */ /* 0x000fcc000bf06270 */
[----:B------:R-:W-:-:S13]  /*b4b0*/  PLOP3.LUT P0, PT, PT, PT, UP0, 0x80, 0x0 ;  /* 0x000000000000781c */ /* 0x000fda0003f0f008 */
[----:B------:R-:W-:Y:S05]  /*b4c0*/  @!P0 BRA `(.L_x_432) ;  /* 0xffffff5800dc8947 */ /* 0x000fea000383ffff */
[----:B------:R-:W-:Y:S05]  /*b4d0*/  EXIT ;  /* 0x000000000000794d */ /* 0x000fea0003800000 */
.L_x_381:
[----:B------:R-:W-:-:S08]  /*b4e0*/  NOP ;  /* 0x0000000000007918 */ /* 0x000fd00000000000 */
[----:B------:R-:W0:-:S00]  /*b4f0*/  USETMAXREG.DEALLOC.CTAPOOL 0x28 ;  /* 0x00000028000079c8 */ /* 0x000e0000080e0500 */
[----:B0-----:R-:W-:Y:S01]  /*b500*/  LOP3.LUT R2, R2, 0x3, RZ, 0xc0, !PT ;  /* 0x0000000302027812 */ /* 0x001fe200078ec0ff */
[----:B------:R-:W-:Y:S01]  /*b510*/  IMAD.MOV.U32 R6, RZ, RZ, RZ ;  /* 0x000000ffff067224 */ /* 0x000fe200078e00ff */
[----:B------:R-:W-:-:S04]  /*b520*/  LOP3.LUT R23, R23, 0xfffffdff, RZ, 0xc0, !PT ;  /* 0xfffffdff17177812 */ /* 0x000fc800078ec0ff */
[----:B------:R-:W0:Y:S02]  /*b530*/  SHFL.IDX PT, R2, R2, RZ, 0x1f ;  /* 0x00001fff02027589 */ /* 0x000e2400000e0000 */
[----:B0-----:R-:W-:-:S13]  /*b540*/  ISETP.NE.AND P0, PT, R2, RZ, PT ;  /* 0x000000ff0200720c */ /* 0x001fda0003f05270 */
[----:B------:R-:W-:Y:S01]  /*b550*/  @P0 LOP3.LUT R23, R23, 0x200, RZ, 0xfc, !PT ;  /* 0x0000020017170812 */ /* 0x000fe200078efcff */
[----:B------:R-:W-:Y:S06]  /*b560*/  @!P0 BRA `(.L_x_433) ;  /* 0x00000000001c8947 */ /* 0x000fec0003800000 */
[----:B------:R-:W0:Y:S08]  /*b570*/  S2UR UR5, SR_CgaCtaId ;  /* 0x00000000000579c3 */ /* 0x000e300000008800 */
[----:B------:R-:W-:Y:S06]  /*b580*/  BAR.SYNC.DEFER_BLOCKING 0x5, 0x180 ;  /* 0x0146000000007b1d */ /* 0x000fec0000010000 */
[----:B------:R-:W-:-:S02]  /*b590*/  UMOV UR4, 0x400 ;  /* 0x0000040000047882 */ /* 0x000fc40000000000 */
[----:B0-----:R-:W-:-:S09]  /*b5a0*/  ULEA UR4, UR5, UR4, 0x18 ;  /* 0x0000000405047291 */ /* 0x001fd2000f8ec03f */
[----:B------:R-:W0:Y:S01]  /*b5b0*/  LDS.128 R16, [UR4+0x228d0] ;  /* 0x0228d004ff107984 */ /* 0x000e220008000c00 */
[----:B------:R-:W-:Y:S06]  /*b5c0*/  BAR.ARV 0x4, 0x180 ;  /* 0x0106000000007b1d */ /* 0x000fec0000002000 */
[----:B------:R-:W-:Y:S05]  /*b5d0*/  BRA `(.L_x_434) ;  /* 0x0000000800907947 */ /* 0x000fea0003800000 */
.L_x_433:
[----:B------:R-:W-:Y:S01]  /*b5e0*/  LOP3.LUT R7, R0, 0x1f, RZ, 0xc0, !PT ;  /* 0x0000001f00077812 */ /* 0x000fe200078ec0ff */
[----:B------:R-:W-:Y:S01]  /*b5f0*/  ULDC UR4, c[0x0][0xc3c] ;  /* 0x00030f0000047ab9 */ /* 0x000fe20000000800 */
[----:B------:R-:W-:Y:S01]  /*b600*/  IMAD.MOV.U32 R9, RZ, RZ, RZ ;  /* 0x000000ffff097224 */ /* 0x000fe200078e00ff */
[----:B------:R-:W0:Y:S01]  /*b610*/  S2UR UR6, SR_CTAID.X ;  /* 0x00000000000679c3 */ /* 0x000e220000002500 */
[----:B------:R-:W-:Y:S01]  /*b620*/  ISETP.NE.AND P0, PT, R7, 0x1f, PT ;  /* 0x0000001f0700780c */ /* 0x000fe20003f05270 */
[----:B------:R-:W-:-:S03]  /*b630*/  ULDC UR5, c[0x0][0xc38] ;  /* 0x00030e0000057ab9 */ /* 0x000fc60000000800 */
[----:B------:R-:W-:-:S13]  /*b640*/  ISETP.GE.OR P1, PT, R7, UR4, !P0 ;  /* 0x0000000407007c0c */ /* 0x000fda000c726670 */
[----:B------:R-:W1:Y:S08]  /*b650*/  @!P1 LDC.64 R4, c[0x0][0xc80] ;  /* 0x00032000ff049b82 */ /* 0x000e700000000a00 */
[----:B------:R-:W2:Y:S01]  /*b660*/  @!P1 LDC.64 R2, c[0x0][0xc78] ;  /* 0x00031e00ff029b82 */ /* 0x000ea20000000a00 */
[----:B-1----:R-:W-:-:S05]  /*b670*/  @!P1 IMAD.WIDE.U32 R4, R7, 0x4, R4 ;  /* 0x0000000407049825 */ /* 0x002fca00078e0004 */
[----:B------:R-:W3:Y:S01]  /*b680*/  @!P1 LDG.E R6, desc[UR50][R4.64] ;  /* 0x0000003204069981 */ /* 0x000ee2000c1e1900 */
[----:B--2---:R-:W-:-:S05]  /*b690*/  @!P1 IMAD.WIDE.U32 R2, R7, 0x4, R2 ;  /* 0x0000000407029825 */ /* 0x004fca00078e0002 */
[----:B------:R-:W3:Y:S01]  /*b6a0*/  @!P1 LDG.E R9, desc[UR50][R2.64] ;  /* 0x0000003202099981 */ /* 0x000ee2000c1e1900 */
[C---:B------:R-:W-:Y:S02]  /*b6b0*/  ISETP.NE.AND P1, PT, R7.reuse, RZ, PT ;  /* 0x000000ff0700720c */ /* 0x040fe40003f25270 */
[C---:B------:R-:W-:Y:S02]  /*b6c0*/  ISETP.GE.U32.AND P2, PT, R7.reuse, 0x2, PT ;  /* 0x000000020700780c */ /* 0x040fe40003f46070 */
[C---:B------:R-:W-:Y:S02]  /*b6d0*/  ISETP.GE.U32.AND P3, PT, R7.reuse, 0x4, PT ;  /* 0x000000040700780c */ /* 0x040fe40003f66070 */
[C---:B------:R-:W-:Y:S02]  /*b6e0*/  ISETP.GE.U32.AND P4, PT, R7.reuse, 0x8, PT ;  /* 0x000000080700780c */ /* 0x040fe40003f86070 */
[----:B------:R-:W-:Y:S01]  /*b6f0*/  ISETP.GE.U32.AND P5, PT, R7, 0x10, PT ;  /* 0x000000100700780c */ /* 0x000fe20003fa6070 */
[----:B------:R-:W-:Y:S01]  /*b700*/  UMOV UR4, URZ ;  /* 0x0000003f00047c82 */ /* 0x000fe20008000000 */
[----:B---3--:R-:W-:-:S05]  /*b710*/  IMAD R8, R6, R9, RZ ;  /* 0x0000000906087224 */ /* 0x008fca00078e02ff */
[----:B------:R-:W1:Y:S02]  /*b720*/  SHFL.UP PT, R10, R8, 0x1, RZ ;  /* 0x04200000080a7989 */ /* 0x000e6400000e00ff */
[----:B-1----:R-:W-:-:S05]  /*b730*/  SEL R11, R10, RZ, P1 ;  /* 0x000000ff0a0b7207 */ /* 0x002fca0000800000 */
[----:B------:R-:W-:-:S05]  /*b740*/  IMAD.IADD R11, R8, 0x1, R11 ;  /* 0x00000001080b7824 */ /* 0x000fca00078e020b */
        /* <DEDUP_REMOVED lines=12> */
[----:B------:R-:W1:Y:S02]  /*b810*/  SHFL.IDX PT, R4, R5, 0x1f, 0x1f ;  /* 0x03e01f0005047f89 */ /* 0x000e6400000e0000 */
[----:B-1----:R-:W-:-:S05]  /*b820*/  IMAD R8, R4, UR5, RZ ;  /* 0x0000000504087c24 */ /* 0x002fca000f8e02ff */
[----:B0-----:R-:W-:Y:S01]  /*b830*/  ISETP.GT.AND P6, PT, R8, UR6, PT ;  /* 0x0000000608007c0c */ /* 0x001fe2000bfc4270 */
[----:B------:R-:W-:-:S12]  /*b840*/  IMAD.MOV.U32 R3, RZ, RZ, R8 ;  /* 0x000000ffff037224 */ /* 0x000fd800078e0008 */
[----:B------:R-:W-:Y:S05]  /*b850*/  @P6 BRA `(.L_x_435) ;  /* 0x0000000000986947 */ /* 0x000fea0003800000 */
[----:B------:R-:W-:Y:S01]  /*b860*/  IMAD.MOV.U32 R8, RZ, RZ, R3 ;  /* 0x000000ffff087224 */ /* 0x000fe200078e0003 */
[----:B------:R-:W-:Y:S01]  /*b870*/  UMOV UR4, URZ ;  /* 0x0000003f00047c82 */ /* 0x000fe20008000000 */
[----:B------:R-:W-:-:S05]  /*b880*/  ULDC UR5, c[0x0][0xc38] ;  /* 0x00030e0000057ab9 */ /* 0x000fca0000000800 */
.L_x_437:
[----:B------:R-:W0:Y:S01]  /*b890*/  LDC R2, c[0x0][0xc3c] ;  /* 0x00030f00ff027b82 */ /* 0x000e220000000800 */
[----:B------:R-:W-:-:S06]  /*b8a0*/  UIADD3 UR4, UR4, 0x1f, URZ ;  /* 0x0000001f04047890 */ /* 0x000fcc000fffe03f */
[----:B0-----:R-:W-:-:S13]  /*b8b0*/  ISETP.LE.AND P6, PT, R2, UR4, PT ;  /* 0x0000000402007c0c */ /* 0x001fda000bfc3270 */
[----:B------:R-:W-:Y:S05]  /*b8c0*/  @P6 BRA `(.L_x_436) ;  /* 0x0000000400a86947 */ /* 0x000fea0003800000 */
[----:B------:R-:W-:Y:S02]  /*b8d0*/  VIADD R9, R7, UR4 ;  /* 0x0000000407097c36 */ /* 0x000fe40008000000 */
[----:B------:R-:W-:-:S03]  /*b8e0*/  IMAD.MOV.U32 R6, RZ, RZ, RZ ;  /* 0x000000ffff067224 */ /* 0x000fc600078e00ff */
[----:B------:R-:W-:-:S13]  /*b8f0*/  ISETP.GE.OR P6, PT, R9, R2, !P0 ;  /* 0x000000020900720c */ /* 0x000fda00047c6670 */
[----:B------:R-:W0:Y:S08]  /*b900*/  @!P6 LDC.64 R4, c[0x0][0xc80] ;  /* 0x00032000ff04eb82 */ /* 0x000e300000000a00 */
[----:B------:R-:W1:Y:S01]  /*b910*/  @!P6 LDC.64 R2, c[0x0][0xc78] ;  /* 0x00031e00ff02eb82 */ /* 0x000e620000000a00 */
[----:B0-----:R-:W-:-:S05]  /*b920*/  @!P6 IMAD.WIDE R4, R9, 0x4, R4 ;  /* 0x000000040904e825 */ /* 0x001fca00078e0204 */
[----:B------:R-:W2:Y:S01]  /*b930*/  @!P6 LDG.E R6, desc[UR50][R4.64] ;  /* 0x000000320406e981 */ /* 0x000ea2000c1e1900 */
[----:B-1----:R-:W-:-:S04]  /*b940*/  @!P6 IMAD.WIDE R2, R9, 0x4, R2 ;  /* 0x000000040902e825 */ /* 0x002fc800078e0202 */
[----:B------:R-:W-:-:S06]  /*b950*/  IMAD.MOV.U32 R9, RZ, RZ, RZ ;  /* 0x000000ffff097224 */ /* 0x000fcc00078e00ff */
[----:B------:R-:W2:Y:S02]  /*b960*/  @!P6 LDG.E R9, desc[UR50][R2.64] ;  /* 0x000000320209e981 */ /* 0x000ea4000c1e1900 */
[----:B--2---:R-:W-:-:S05]  /*b970*/  IMAD R13, R6, R9, RZ ;  /* 0x00000009060d7224 */ /* 0x004fca00078e02ff */
[----:B------:R-:W0:Y:S02]  /*b980*/  SHFL.UP PT, R10, R13, 0x1, RZ ;  /* 0x042000000d0a7989 */ /* 0x000e2400000e00ff */
[----:B0-----:R-:W-:-:S05]  /*b990*/  SEL R10, R10, RZ, P1 ;  /* 0x000000ff0a0a7207 */ /* 0x001fca0000800000 */
[----:B------:R-:W-:-:S05]  /*b9a0*/  IMAD.IADD R10, R13, 0x1, R10 ;  /* 0x000000010d0a7824 */ /* 0x000fca00078e020a */
        /* <DEDUP_REMOVED lines=12> */
[----:B------:R-:W0:Y:S02]  /*ba70*/  SHFL.IDX PT, R2, R5, 0x1f, 0x1f ;  /* 0x03e01f0005027f89 */ /* 0x000e2400000e0000 */
[----:B0-----:R-:W-:-:S04]  /*ba80*/  IMAD R3, R2, UR5, RZ ;  /* 0x0000000502037c24 */ /* 0x001fc8000f8e02ff */
[----:B------:R-:W-:-:S05]  /*ba90*/  IMAD.IADD R8, R3, 0x1, R8 ;  /* 0x0000000103087824 */ /* 0x000fca00078e0208 */
[----:B------:R-:W-:-:S13]  /*baa0*/  ISETP.GT.AND P6, PT, R8, UR6, PT ;  /* 0x0000000608007c0c */ /* 0x000fda000bfc4270 */
[----:B------:R-:W-:Y:S05]  /*bab0*/  @!P6 BRA `(.L_x_437) ;  /* 0xfffffffc0074e947 */ /* 0x000fea000383ffff */
.L_x_435:
[----:B------:R-:W-:Y:S02]  /*bac0*/  IMAD.IADD R10, R8, 0x1, -R3 ;  /* 0x00000001080a7824 */ /* 0x000fe400078e0a03 */
[----:B------:R-:W-:Y:S02]  /*bad0*/  IMAD.MOV.U32 R16, RZ, RZ, RZ ;  /* 0x000000ffff107224 */ /* 0x000fe400078e00ff */
[----:B------:R-:W-:-:S05]  /*bae0*/  IMAD R2, R5, UR5, R10 ;  /* 0x0000000505027c24 */ /* 0x000fca000f8e020a */
[----:B------:R-:W-:-:S13]  /*baf0*/  ISETP.GT.AND P0, PT, R2, UR6, PT ;  /* 0x0000000602007c0c */ /* 0x000fda000bf04270 */
[----:B------:R-:W-:-:S04]  /*bb00*/  VOTE.ANY R4, PT, !P0 ;  /* 0x0000000000047806 */ /* 0x000fc800040e0100 */
[----:B------:R-:W0:Y:S01]  /*bb10*/  POPC R19, R4 ;  /* 0x0000000400137309 */ /* 0x000e220000000000 */
[----:B------:R-:W-:Y:S01]  /*bb20*/  ISETP.NE.AND P0, PT, R4, RZ, PT ;  /* 0x000000ff0400720c */ /* 0x000fe20003f05270 */
[----:B0-----:R-:W0:Y:S04]  /*bb30*/  SHFL.IDX PT, R6, R6, R19, 0x1f ;  /* 0x00001f1306067589 */ /* 0x001e2800000e0000 */
[----:B------:R1:W2:Y:S01]  /*bb40*/  SHFL.IDX PT, R9, R9, R19, 0x1f ;  /* 0x00001f1309097589 */ /* 0x0002a200000e0000 */
[----:B0-----:R-:W-:-:S04]  /*bb50*/  IABS R12, R6 ;  /* 0x00000006000c7213 */ /* 0x001fc80000000000 */
[----:B------:R-:W0:Y:S08]  /*bb60*/  I2F.RP R8, R12 ;  /* 0x0000000c00087306 */ /* 0x000e300000209400 */
[----:B0-----:R-:W0:Y:S02]  /*bb70*/  MUFU.RCP R8, R8 ;  /* 0x0000000800087308 */ /* 0x001e240000001000 */
[----:B0-----:R-:W-:-:S06]  /*bb80*/  VIADD R2, R8, 0xffffffe ;  /* 0x0ffffffe08027836 */ /* 0x001fcc0000000000 */
[----:B------:R-:W0:Y:S02]  /*bb90*/  F2I.FTZ.U32.TRUNC.NTZ R3, R2 ;  /* 0x0000000200037305 */ /* 0x000e24000021f000 */
[----:B0-----:R-:W-:Y:S01]  /*bba0*/  IMAD.MOV R11, RZ, RZ, -R3 ;  /* 0x000000ffff0b7224 */ /* 0x001fe200078e0a03 */
[----:B-12---:R-:W-:Y:S06]  /*bbb0*/  @!P0 BRA `(.L_x_438) ;  /* 0x0000000000088947 */ /* 0x006fec0003800000 */
[----:B------:R-:W-:-:S06]  /*bbc0*/  VIADD R16, R19, 0xffffffff ;  /* 0xffffffff13107836 */ /* 0x000fcc0000000000 */
[----:B------:R0:W1:Y:S02]  /*bbd0*/  SHFL.IDX PT, R16, R5, R16, 0x1f ;  /* 0x00001f1005107589 */ /* 0x00006400000e0000 */
.L_x_438:
[----:B-1----:R-:W-:Y:S01]  /*bbe0*/  IMAD R16, R16, UR5, R10 ;  /* 0x0000000510107c24 */ /* 0x002fe2000f8e020a */
[----:B------:R-:W-:Y:S01]  /*bbf0*/  IABS R4, R9 ;  /* 0x0000000900047213 */ /* 0x000fe20000000000 */
[----:B0-----:R-:W-:Y:S01]  /*bc00*/  IMAD.MOV.U32 R5, RZ, RZ, R11 ;  /* 0x000000ffff057224 */ /* 0x001fe200078e000b */
[----:B------:R-:W-:Y:S01]  /*bc10*/  IABS R11, R6 ;  /* 0x00000006000b7213 */ /* 0x000fe20000000000 */
[----:B------:R-:W-:Y:S01]  /*bc20*/  IMAD.MOV.U32 R2, RZ, RZ, RZ ;  /* 0x000000ffff027224 */ /* 0x000fe200078e00ff */
[----:B------:R-:W-:Y:S01]  /*bc30*/  IADD3 R17, -R16, UR6, RZ ;  /* 0x0000000610117c10 */ /* 0x000fe2000fffe1ff */
[----:B------:R-:W-:Y:S01]  /*bc40*/  IMAD R5, R5, R12, RZ ;  /* 0x0000000c05057224 */ /* 0x000fe200078e02ff */
[----:B------:R-:W0:Y:S01]  /*bc50*/  I2F.RP R8, R4 ;  /* 0x0000000400087306 */ /* 0x000e220000209400 */
[----:B------:R-:W-:Y:S01]  /*bc60*/  VIADD R19, R19, UR4 ;  /* 0x0000000413137c36 */ /* 0x000fe20008000000 */
[----:B------:R-:W-:Y:S01]  /*bc70*/  IABS R10, R17 ;  /* 0x00000011000a7213 */ /* 0x000fe20000000000 */
[----:B------:R-:W-:-:S04]  /*bc80*/  IMAD.HI.U32 R2, R3, R5, R2 ;  /* 0x0000000503027227 */ /* 0x000fc800078e0002 */
[----:B------:R-:W-:Y:S02]  /*bc90*/  IMAD.MOV.U32 R3, RZ, RZ, R10 ;  /* 0x000000ffff037224 */ /* 0x000fe400078e000a */
[----:B------:R-:W-:Y:S02]  /*bca0*/  IMAD.MOV R5, RZ, RZ, -R11 ;  /* 0x000000ffff057224 */ /* 0x000fe400078e0a0b */
[----:B------:R-:W-:-:S04]  /*bcb0*/  IMAD.HI.U32 R2, R2, R3, RZ ;  /* 0x0000000302027227 */ /* 0x000fc800078e00ff */
[----:B------:R-:W-:Y:S01]  /*bcc0*/  IMAD R3, R2, R5, R3 ;  /* 0x0000000502037224 */ /* 0x000fe200078e0203 */
[----:B0-----:R-:W0:Y:S01]  /*bcd0*/  MUFU.RCP R8, R8 ;  /* 0x0000000800087308 */ /* 0x001e220000001000 */
[----:B------:R-:W-:-:S03]  /*bce0*/  LOP3.LUT R5, R17, R6, RZ, 0x3c, !PT ;  /* 0x0000000611057212 */ /* 0x000fc600078e3cff */
[----:B------:R-:W-:Y:S02]  /*bcf0*/  ISETP.GT.U32.AND P1, PT, R12, R3, PT ;  /* 0x000000030c00720c */ /* 0x000fe40003f24070 */
[----:B------:R-:W-:-:S11]  /*bd00*/  ISETP.GE.AND P2, PT, R5, RZ, PT ;  /* 0x000000ff0500720c */ /* 0x000fd60003f46270 */
[----:B------:R-:W-:Y:S02]  /*bd10*/  @!P1 IMAD.IADD R3, R3, 0x1, -R12 ;  /* 0x0000000103039824 */ /* 0x000fe400078e0a0c */
[----:B0-----:R-:W-:Y:S02]  /*bd20*/  VIADD R10, R8, 0xffffffe ;  /* 0x0ffffffe080a7836 */ /* 0x001fe40000000000 */
[----:B------:R-:W-:Y:S01]  /*bd30*/  @!P1 VIADD R2, R2, 0x1 ;  /* 0x0000000102029836 */ /* 0x000fe20000000000 */
[----:B------:R-:W-:Y:S02]  /*bd40*/  ISETP.GE.U32.AND P0, PT, R3, R12, PT ;  /* 0x0000000c0300720c */ /* 0x000fe40003f06070 */
[----:B------:R-:W0:Y:S01]  /*bd50*/  F2I.FTZ.U32.TRUNC.NTZ R3, R10 ;  /* 0x0000000a00037305 */ /* 0x000e22000021f000 */
[----:B------:R-:W-:-:S10]  /*bd60*/  ISETP.NE.AND P1, PT, R6, RZ, PT ;  /* 0x000000ff0600720c */ /* 0x000fd40003f25270 */
[----:B------:R-:W-:-:S04]  /*bd70*/  @P0 VIADD R2, R2, 0x1 ;  /* 0x0000000102020836 */ /* 0x000fc80000000000 */
[----:B------:R-:W-:Y:S01]  /*bd80*/  IMAD.MOV.U32 R8, RZ, RZ, R2 ;  /* 0x000000ffff087224 */ /* 0x000fe200078e0002 */
[----:B------:R-:W-:Y:S01]  /*bd90*/  IABS R2, R9 ;  /* 0x0000000900027213 */ /* 0x000fe20000000000 */
[----:B0-----:R-:W-:Y:S02]  /*bda0*/  IMAD.MOV R5, RZ, RZ, -R3 ;  /* 0x000000ffff057224 */ /* 0x001fe400078e0a03 */
[----:B------:R-:W-:Y:S01]  /*bdb0*/  @!P2 IMAD.MOV R8, RZ, RZ, -R8 ;  /* 0x000000ffff08a224 */ /* 0x000fe200078e0a08 */
[----:B------:R-:W-:Y:S01]  /*bdc0*/  @!P1 LOP3.LUT R8, RZ, R6, RZ, 0x33, !PT ;  /* 0x00000006ff089212 */ /* 0x000fe200078e33ff */
[----:B------:R-:W-:Y:S02]  /*bdd0*/  IMAD.MOV R11, RZ, RZ, -R2 ;  /* 0x000000ffff0b7224 */ /* 0x000fe400078e0a02 */
[----:B------:R-:W-:Y:S01]  /*bde0*/  IMAD R5, R5, R4, RZ ;  /* 0x0000000405057224 */ /* 0x000fe200078e02ff */
[----:B------:R-:W-:Y:S01]  /*bdf0*/  IABS R10, R8 ;  /* 0x00000008000a7213 */ /* 0x000fe20000000000 */
[----:B------:R-:W-:-:S02]  /*be00*/  IMAD.MOV.U32 R2, RZ, RZ, RZ ;  /* 0x000000ffff027224 */ /* 0x000fc400078e00ff */
[----:B------:R-:W-:Y:S02]  /*be10*/  IMAD R6, R6, R8, RZ ;  /* 0x0000000806067224 */ /* 0x000fe400078e02ff */
[----:B------:R-:W-:-:S04]  /*be20*/  IMAD.HI.U32 R2, R3, R5, R2 ;  /* 0x0000000503027227 */ /* 0x000fc800078e0002 */
[----:B------:R-:W-:Y:S02]  /*be30*/  IMAD.MOV.U32 R3, RZ, RZ, R10 ;  /* 0x000000ffff037224 */ /* 0x000fe400078e000a */
[----:B------:R-:W-:Y:S02]  /*be40*/  IMAD.MOV.U32 R5, RZ, RZ, R11 ;  /* 0x000000ffff057224 */ /* 0x000fe400078e000b */
[----:B------:R-:W-:-:S04]  /*be50*/  IMAD.HI.U32 R2, R2, R3, RZ ;  /* 0x0000000302027227 */ /* 0x000fc800078e00ff */
[----:B------:R-:W-:Y:S02]  /*be60*/  IMAD R3, R2, R5, R3 ;  /* 0x0000000502037224 */ /* 0x000fe400078e0203 */
[----:B------:R-:W-:-:S03]  /*be70*/  IMAD.IADD R17, R17, 0x1, -R6 ;  /* 0x0000000111117824 */ /* 0x000fc600078e0a06 */
[----:B------:R-:W-:-:S13]  /*be80*/  ISETP.GT.U32.AND P1, PT, R4, R3, PT ;  /* 0x000000030400720c */ /* 0x000fda0003f24070 */
[----:B------:R-:W-:Y:S02]  /*be90*/  @!P1 IMAD.IADD R3, R3, 0x1, -R4 ;  /* 0x0000000103039824 */ /* 0x000fe400078e0a04 */
[----:B------:R-:W-:Y:S01]  /*bea0*/  @!P1 VIADD R2, R2, 0x1 ;  /* 0x0000000102029836 */ /* 0x000fe20000000000 */
[----:B------:R-:W-:Y:S02]  /*beb0*/  ISETP.NE.AND P1, PT, R9, RZ, PT ;  /* 0x000000ff0900720c */ /* 0x000fe40003f25270 */
[----:B------:R-:W-:Y:S02]  /*bec0*/  ISETP.GE.U32.AND P0, PT, R3, R4, PT ;  /* 0x000000040300720c */ /* 0x000fe40003f06070 */
[----:B------:R-:W-:-:S04]  /*bed0*/  LOP3.LUT R3, R8, R9, RZ, 0x3c, !PT ;  /* 0x0000000908037212 */ /* 0x000fc800078e3cff */
[----:B------:R-:W-:-:S07]  /*bee0*/  ISETP.GE.AND P2, PT, R3, RZ, PT ;  /* 0x000000ff0300720c */ /* 0x000fce0003f46270 */
[----:B------:R-:W-:-:S06]  /*bef0*/  @P0 VIADD R2, R2, 0x1 ;  /* 0x0000000102020836 */ /* 0x000fcc0000000000 */
[----:B------:R-:W-:Y:S01]  /*bf00*/  @!P2 IMAD.MOV R2, RZ, RZ, -R2 ;  /* 0x000000ffff02a224 */ /* 0x000fe200078e0a02 */
[----:B------:R-:W-:-:S05]  /*bf10*/  @!P1 LOP3.LUT R2, RZ, R9, RZ, 0x33, !PT ;  /* 0x00000009ff029212 */ /* 0x000fca00078e33ff */
[----:B------:R-:W-:-:S04]  /*bf20*/  IMAD.MOV R18, RZ, RZ, -R2 ;  /* 0x000000ffff127224 */ /* 0x000fc800078e0a02 */
[C---:B------:R-:W-:Y:S02]  /*bf30*/  IMAD R18, R9.reuse, R18, R8 ;  /* 0x0000001209127224 */ /* 0x040fe400078e0208 */
[----:B------:R-:W-:-:S04]  /*bf40*/  IMAD R9, R9, 0x1000000, R2 ;  /* 0x0100000009097824 */ /* 0x000fc800078e0202 */
[----:B------:R-:W-:Y:S01]  /*bf50*/  IMAD R18, R18, 0x10000, R9 ;  /* 0x0001000012127824 */ /* 0x000fe200078e0209 */
[----:B------:R-:W-:Y:S06]  /*bf60*/  BRA `(.L_x_439) ;  /* 0x0000000000147947 */ /* 0x000fec0003800000 */
.L_x_436:
[----:B------:R-:W-:Y:S01]  /*bf70*/  ULDC UR4, c[0x0][0xc3c] ;  /* 0x00030f0000047ab9 */ /* 0x000fe20000000800 */
[----:B------:R-:W-:Y:S02]  /*bf80*/  IMAD.MOV.U32 R17, RZ, RZ, RZ ;  /* 0x000000ffff117224 */ /* 0x000fe400078e00ff */
[----:B------:R-:W-:Y:S02]  /*bf90*/  IMAD.U32 R16, RZ, RZ, UR6 ;  /* 0x00000006ff107e24 */ /* 0x000fe4000f8e00ff */
[----:B------:R-:W-:Y:S02]  /*bfa0*/  IMAD.MOV.U32 R18, RZ, RZ, RZ ;  /* 0x000000ffff127224 */ /* 0x000fe400078e00ff */
[----:B------:R-:W-:-:S07]  /*bfb0*/  IMAD.U32 R19, RZ, RZ, UR4 ;  /* 0x00000004ff137e24 */ /* 0x000fce000f8e00ff */
.L_x_439:
[----:B------:R-:W-:-:S13]  /*bfc0*/  ISETP.NE.AND P0, PT, R7, RZ, PT ;  /* 0x000000ff0700720c */ /* 0x000fda0003f05270 */
[----:B------:R-:W0:Y:S01]  /*bfd0*/  @!P0 S2R R3, SR_CgaCtaId ;  /* 0x0000000000038919 */ /* 0x000e220000008800 */
[----:B------:R-:W-:-:S04]  /*bfe0*/  @!P0 MOV R2, 0x400 ;  /* 0x0000040000028802 */ /* 0x000fc80000000f00 */
[----:B0-----:R-:W-:-:S05]  /*bff0*/  @!P0 LEA R2, R3, R2, 0x18 ;  /* 0x0000000203028211 */ /* 0x001fca00078ec0ff */
[----:B------:R1:W-:Y:S01]  /*c000*/  @!P0 STS.128 [R2+0x228d0], R16 ;  /* 0x0228d01002008388 */ /* 0x0003e20000000c00 */
[----:B------:R-:W-:Y:S06]  /*c010*/  BAR.ARV 0x5, 0x180 ;  /* 0x0146000000007b1d */ /* 0x000fec0000002000 */
.L_x_434:
[----:B------:R2:W-:Y:S01]  /*c020*/  STL [R1+0x24], RZ ;  /* 0x000024ff01007387 */ /* 0x0005e20000100800 */
[----:B------:R-:W-:Y:S01]  /*c030*/  ULDC UR4, c[0x0][0xc3c] ;  /* 0x00030f0000047ab9 */ /* 0x000fe20000000800 */
[----:B------:R-:W-:Y:S01]  /*c040*/  IMAD.MOV.U32 R26, RZ, RZ, 0x1 ;  /* 0x00000001ff1a7424 */ /* 0x000fe200078e00ff */
[----:B0-----:R-:W-:Y:S01]  /*c050*/  ISETP.GE.AND P0, PT, R19, UR4, PT ;  /* 0x0000000413007c0c */ /* 0x001fe2000bf06270 */
[----:B------:R-:W-:-:S12]  /*c060*/  IMAD.MOV.U32 R24, RZ, RZ, RZ ;  /* 0x000000ffff187224 */ /* 0x000fd800078e00ff */
[----:B--2---:R-:W-:Y:S05]  /*c070*/  @P0 BRA `(.L_x_440) ;  /* 0x0000004800500947 */ /* 0x004fea0003800000 */
[----:B------:R-:W0:Y:S01]  /*c080*/  S2UR UR5, SR_CgaCtaId ;  /* 0x00000000000579c3 */ /* 0x000e220000008800 */
[----:B------:R2:W-:Y:S01]  /*c090*/  STL [R1+0x24], RZ ;  /* 0x000024ff01007387 */ /* 0x0005e20000100800 */
[C---:B-1----:R-:W-:Y:S01]  /*c0a0*/  IMAD.SHL.U32 R2, R0.reuse, 0x8, RZ ;  /* 0x0000000800027824 */ /* 0x042fe200078e00ff */
[----:B------:R-:W-:Y:S01]  /*c0b0*/  UMOV UR4, 0x400 ;  /* 0x0000040000047882 */ /* 0x000fe20000000000 */
[----:B------:R-:W-:Y:S01]  /*c0c0*/  LOP3.LUT R4, R0, 0x7f, RZ, 0xc0, !PT ;  /* 0x0000007f00047812 */ /* 0x000fe200078ec0ff */
[----:B------:R-:W-:Y:S01]  /*c0d0*/  BSSY B8, `(.L_x_440) ;  /* 0x000048e000087945 */ /* 0x000fe20003800000 */
[----:B------:R-:W-:Y:S01]  /*c0e0*/  IMAD.MOV.U32 R26, RZ, RZ, 0x1 ;  /* 0x00000001ff1a7424 */ /* 0x000fe200078e00ff */
[----:B------:R-:W-:Y:S01]  /*c0f0*/  LOP3.LUT R3, R2, 0x1f8, RZ, 0xc0, !PT ;  /* 0x000001f802037812 */ /* 0x000fe200078ec0ff */
[----:B------:R-:W-:Y:S01]  /*c100*/  IMAD.MOV.U32 R24, RZ, RZ, RZ ;  /* 0x000000ffff187224 */ /* 0x000fe200078e00ff */
[----:B------:R-:W-:Y:S01]  /*c110*/  SHF.R.U32.HI R5, RZ, 0x3, R4 ;  /* 0x00000003ff057819 */ /* 0x000fe20000011604 */
[----:B------:R-:W-:Y:S01]  /*c120*/  ULOP3.LUT UR36, UR38, 0x2, URZ, 0xfc, !UPT ;  /* 0x0000000226247892 */ /* 0x000fe2000f8efc3f */
[----:B------:R-:W-:Y:S01]  /*c130*/  LOP3.LUT R3, R3, 0x38, R0, 0x78, !PT ;  /* 0x0000003803037812 */ /* 0x000fe200078e7800 */
[----:B------:R-:W-:Y:S01]  /*c140*/  IMAD.SHL.U32 R0, R0, 0x10, RZ ;  /* 0x0000001000007824 */ /* 0x000fe200078e00ff */
[----:B------:R-:W-:Y:S01]  /*c150*/  LOP3.LUT R4, R2, 0x38, RZ, 0xc0, !PT ;  /* 0x0000003802047812 */ /* 0x000fe200078ec0ff */
[----:B------:R-:W-:Y:S01]  /*c160*/  ULDC UR37, c[0x0][0xc] ;  /* 0x0000030000257ab9 */ /* 0x000fe20000000800 */
[----:B------:R-:W-:-:S02]  /*c170*/  LOP3.LUT R28, R3, 0x200, R2, 0xf8, !PT ;  /* 0x00000200031c7812 */ /* 0x000fc400078ef802 */
[----:B------:R-:W-:Y:S02]  /*c180*/  LOP3.LUT R0, R5, 0x70, R0, 0xf8, !PT ;  /* 0x0000007005007812 */ /* 0x000fe400078ef800 */
[C---:B------:R-:W-:Y:S02]  /*c190*/  LOP3.LUT R3, R4.reuse, 0x40, RZ, 0xfc, !PT ;  /* 0x0000004004037812 */ /* 0x040fe400078efcff */
[C---:B------:R-:W-:Y:S02]  /*c1a0*/  LOP3.LUT R2, R4.reuse, 0x80, RZ, 0xfc, !PT ;  /* 0x0000008004027812 */ /* 0x040fe400078efcff */
[----:B------:R-:W-:Y:S01]  /*c1b0*/  LOP3.LUT R0, R4, 0xc0, RZ, 0xfc, !PT ;  /* 0x000000c004007812 */ /* 0x000fe200078efcff */
[----:B0-----:R-:W-:-:S06]  /*c1c0*/  ULEA UR4, UR5, UR4, 0x18 ;  /* 0x0000000405047291 */ /* 0x001fcc000f8ec03f */
[----:B------:R-:W-:-:S04]  /*c1d0*/  IMAD.U32 R22, RZ, RZ, UR4 ;  /* 0x00000004ff167e24 */ /* 0x000fc8000f8e00ff */
[----:B--2---:R-:W-:-:S07]  /*c1e0*/  IMAD R36, R28, 0x2, R22 ;  /* 0x000000021c247824 */ /* 0x004fce00078e0216 */
.L_x_501:
[----:B0-----:R-:W0:Y:S02]  /*c1f0*/  LDC.64 R2, c[0x0][0xc88] ;  /* 0x00032200ff027b82 */ /* 0x001e240000000a00 */
[----:B0-----:R-:W-:-:S05]  /*c200*/  IMAD.WIDE R2, R19, 0x4, R2 ;  /* 0x0000000413027825 */ /* 0x001fca00078e0202 */
[----:B------:R-:W2:Y:S01]  /*c210*/  LDG.E R25, desc[UR50][R2.64] ;  /* 0x0000003202197981 */ /* 0x000ea2000c1e1900 */
[----:B------:R-:W-:Y:S05]  /*c220*/  YIELD ;  /* 0x0000000000007946 */ /* 0x000fea0003800000 */
[----:B------:R-:W-:Y:S01]  /*c230*/  ULDC.64 UR4, c[0x0][0xa28] ;  /* 0x00028a0000047ab9 */ /* 0x000fe20000000a00 */
[----:B------:R-:W-:Y:S01]  /*c240*/  IMAD.MOV.U32 R30, RZ, RZ, RZ ;  /* 0x000000ffff1e7224 */ /* 0x000fe200078e00ff */
[----:B------:R-:W-:Y:S01]  /*c250*/  ISETP.NE.U32.AND P0, PT, RZ, UR4, PT ;  /* 0x00000004ff007c0c */ /* 0x000fe2000bf05070 */
[----:B------:R-:W-:-:S03]  /*c260*/  ULDC.64 UR6, c[0x0][0xa18] ;  /* 0x0002860000067ab9 */ /* 0x000fc60000000a00 */
[----:B------:R-:W-:Y:S01]  /*c270*/  ISETP.NE.AND.EX P0, PT, RZ, UR5, PT, P0 ;  /* 0x00000005ff007c0c */ /* 0x000fe2000bf05300 */
[----:B------:R-:W-:Y:S01]  /*c280*/  IMAD.MOV.U32 R37, RZ, RZ, RZ ;  /* 0x000000ffff257224 */ /* 0x000fe200078e00ff */
[----:B--2---:R-:W-:-:S11]  /*c290*/  SHF.R.S32.HI R0, RZ, 0x1f, R25 ;  /* 0x0000001fff007819 */ /* 0x004fd60000011419 */
[C---:B------:R-:W-:Y:S01]  /*c2a0*/  @P0 LEA R2, P1, R25.reuse, UR4, 0x2 ;  /* 0x0000000419020c11 */ /* 0x040fe2000f8210ff */
[C---:B------:R-:W-:Y:S01]  /*c2b0*/  IMAD.SHL.U32 R31, R25.reuse, 0x4, RZ ;  /* 0x00000004191f7824 */ /* 0x040fe200078e00ff */
[C-C-:B------:R-:W-:Y:S01]  /*c2c0*/  SHF.L.U64.HI R33, R25.reuse, 0x2, R0.reuse ;  /* 0x0000000219217819 */ /* 0x140fe20000010200 */
[----:B------:R0:W-:Y:S01]  /*c2d0*/  STL [R1], R0 ;  /* 0x0000000001007387 */ /* 0x0001e20000100800 */
[----:B------:R-:W-:Y:S01]  /*c2e0*/  @P0 LEA.HI.X R3, R25, UR5, R0, 0x2, P1 ;  /* 0x0000000519030c11 */ /* 0x000fe200088f1400 */
[----:B------:R-:W-:-:S04]  /*c2f0*/  ULDC.64 UR4, c[0x0][0xa00] ;  /* 0x0002800000047ab9 */ /* 0x000fc80000000a00 */
[----:B-1----:R1:W5:Y:S01]  /*c300*/  @P0 LDG.E R30, desc[UR50][R2.64] ;  /* 0x00000032021e0981 */ /* 0x002362000c1e1900 */
[----:B------:R-:W-:Y:S02]  /*c310*/  ISETP.NE.U32.AND P0, PT, RZ, UR4, PT ;  /* 0x00000004ff007c0c */ /* 0x000fe4000bf05070 */
[----:B------:R-:W-:Y:S02]  /*c320*/  LOP3.LUT R23, R23, 0xfffffeff, RZ, 0xc0, !PT ;  /* 0xfffffeff17177812 */ /* 0x000fe400078ec0ff */
[----:B------:R-:W-:Y:S02]  /*c330*/  ISETP.NE.AND.EX P2, PT, RZ, UR5, PT, P0 ;  /* 0x00000005ff007c0c */ /* 0x000fe4000bf45300 */
[----:B------:R-:W-:Y:S02]  /*c340*/  ISETP.NE.U32.AND P0, PT, RZ, UR6, PT ;  /* 0x00000006ff007c0c */ /* 0x000fe4000bf05070 */
[----:B-1----:R-:W-:Y:S02]  /*c350*/  IADD3 R2, P1, R31, UR4, RZ ;  /* 0x000000041f027c10 */ /* 0x002fe4000ff3e0ff */
[----:B------:R-:W-:-:S02]  /*c360*/  ISETP.NE.AND.EX P0, PT, RZ, UR7, PT, P0 ;  /* 0x00000007ff007c0c */ /* 0x000fc4000bf05300 */
[----:B------:R-:W-:Y:S01]  /*c370*/  IADD3.X R3, R33, UR5, RZ, P1, !PT ;  /* 0x0000000521037c10 */ /* 0x000fe20008ffe4ff */
[----:B------:R-:W-:-:S04]  /*c380*/  ULDC.64 UR4, c[0x0][0x418] ;  /* 0x0001060000047ab9 */ /* 0x000fc80000000a00 */
[----:B------:R-:W-:Y:S01]  /*c390*/  @P2 LOP3.LUT R23, R23, 0x100, RZ, 0xfc, !PT ;  /* 0x0000010017172812 */ /* 0x000fe200078efcff */
[----:B------:R1:W5:Y:S05]  /*c3a0*/  @P2 LDG.E R37, desc[UR50][R2.64] ;  /* 0x0000003202252981 */ /* 0x00036a000c1e1900 */
[----:B------:R-:W-:-:S04]  /*c3b0*/  @P0 IADD3 R4, P1, R31, UR6, RZ ;  /* 0x000000061f040c10 */ /* 0x000fc8000ff3e0ff */
[----:B------:R-:W-:-:S05]  /*c3c0*/  @P0 IADD3.X R5, R33, UR7, RZ, P1, !PT ;  /* 0x0000000721050c10 */ /* 0x000fca0008ffe4ff */
[----:B0-----:R-:W2:Y:S01]  /*c3d0*/  @P0 LDG.E R0, desc[UR50][R4.64] ;  /* 0x0000003204000981 */ /* 0x001ea2000c1e1900 */
[----:B------:R-:W-:-:S03]  /*c3e0*/  UISETP.NE.U32.AND UP0, UPT, UR4, URZ, UPT ;  /* 0x0000003f0400728c */ /* 0x000fc6000bf05070 */
[----:B------:R-:W-:Y:S01]  /*c3f0*/  ULDC UR4, c[0x0][0x424] ;  /* 0x0001090000047ab9 */ /* 0x000fe20000000800 */
[----:B------:R-:W-:-:S03]  /*c400*/  UISETP.NE.AND.EX UP0, UPT, UR5, URZ, UPT, UP0 ;  /* 0x0000003f0500728c */ /* 0x000fc6000bf05300 */
[----:B------:R-:W-:Y:S01]  /*c410*/  ULDC UR5, c[0x0][0x2f0] ;  /* 0x0000bc0000057ab9 */ /* 0x000fe20000000800 */
[----:B------:R-:W-:-:S04]  /*c420*/  USEL UR4, UR4, 0x1, UP0 ;  /* 0x0000000104047887 */ /* 0x000fc80008000000 */
[----:B------:R-:W-:-:S06]  /*c430*/  UIMAD UR4, UR4, UR5, URZ ;  /* 0x00000005040472a4 */ /* 0x000fcc000f8e023f */
[----:B------:R-:W-:Y:S01]  /*c440*/  IMAD.U32 R7, RZ, RZ, UR4 ;  /* 0x00000004ff077e24 */ /* 0x000fe2000f8e00ff */
[----:B--2---:R1:W-:Y:S01]  /*c450*/  @P0 STL [R1+0x10], R0 ;  /* 0x0000100001000387 */ /* 0x0043e20000100800 */
[----:B---34-:R-:W-:Y:S05]  /*c460*/  @P0 BRA `(.L_x_441) ;  /* 0x0000000000200947 */ /* 0x018fea0003800000 */
[----:B------:R-:W-:Y:S02]  /*c470*/  ULDC UR4, c[0x0][0x288] ;  /* 0x0000a20000047ab9 */ /* 0x000fe40000000800 */
[----:B-1----:R-:W-:-:S05]  /*c480*/  IMAD.U32 R0, RZ, RZ, UR4 ;  /* 0x00000004ff007e24 */ /* 0x002fca000f8e00ff */
[----:B------:R0:W-:Y:S01]  /*c490*/  STL [R1+0x10], R0 ;  /* 0x0000100001007387 */ /* 0x0001e20000100800 */
[----:B------:R-:W-:Y:S05]  /*c4a0*/  @!P2 BRA `(.L_x_441) ;  /* 0x000000000010a947 */ /* 0x000fea0003800000 */
[----:B------:R-:W2:Y:S04]  /*c4b0*/  LDG.E R5, desc[UR50][R2.64] ;  /* 0x0000003202057981 */ /* 0x000ea8000c1e1900 */
[----:B0-----:R-:W2:Y:S02]  /*c4c0*/  LDG.E R0, desc[UR50][R2.64+0x4] ;  /* 0x0000043202007981 */ /* 0x001ea4000c1e1900 */
[----:B--2---:R-:W-:-:S05]  /*c4d0*/  IMAD.IADD R0, R0, 0x1, -R5 ;  /* 0x0000000100007824 */ /* 0x004fca00078e0a05 */
[----:B------:R2:W-:Y:S02]  /*c4e0*/  STL [R1+0x10], R0 ;  /* 0x0000100001007387 */ /* 0x0005e40000100800 */
.L_x_441:
[----:B------:R-:W-:Y:S01]  /*c4f0*/  ULDC.64 UR4, c[0x0][0xa20] ;  /* 0x0002880000047ab9 */ /* 0x000fe20000000a00 */
[----:B------:R-:W-:Y:S01]  /*c500*/  IMAD.MOV.U32 R27, RZ, RZ, R25 ;  /* 0x000000ffff1b7224 */ /* 0x000fe200078e0019 */
[----:B------:R-:W-:-:S04]  /*c510*/  ISETP.NE.U32.AND P0, PT, RZ, UR4, PT ;  /* 0x00000004ff007c0c */ /* 0x000fc8000bf05070 */
[----:B------:R-:W-:-:S13]  /*c520*/  ISETP.NE.AND.EX P0, PT, RZ, UR5, PT, P0 ;  /* 0x00000005ff007c0c */ /* 0x000fda000bf05300 */
[----:B------:R-:W-:Y:S05]  /*c530*/  @!P0 BRA `(.L_x_442) ;  /* 0x0000000000108947 */ /* 0x000fea0003800000 */
[----:B-1----:R-:W-:-:S04]  /*c540*/  IADD3 R2, P0, R31, UR4, RZ ;  /* 0x000000041f027c10 */ /* 0x002fc8000ff1e0ff */
[----:B------:R-:W-:-:S05]  /*c550*/  IADD3.X R3, R33, UR5, RZ, P0, !PT ;  /* 0x0000000521037c10 */ /* 0x000fca00087fe4ff */
[----:B------:R1:W5:Y:S01]  /*c560*/  LDG.E R7, desc[UR50][R2.64] ;  /* 0x0000003202077981 */ /* 0x000362000c1e1900 */
[----:B------:R-:W-:Y:S05]  /*c570*/  BRA `(.L_x_443) ;  /* 0x0000000000247947 */ /* 0x000fea0003800000 */
.L_x_442:
[----:B------:R-:W-:Y:S02]  /*c580*/  ULDC.64 UR4, c[0x0][0xa08] ;  /* 0x0002820000047ab9 */ /* 0x000fe40000000a00 */
[----:B------:R-:W-:-:S04]  /*c590*/  ISETP.NE.U32.AND P0, PT, RZ, UR4, PT ;  /* 0x00000004ff007c0c */ /* 0x000fc8000bf05070 */
[----:B------:R-:W-:-:S13]  /*c5a0*/  ISETP.NE.AND.EX P0, PT, RZ, UR5, PT, P0 ;  /* 0x00000005ff007c0c */ /* 0x000fda000bf05300 */
[----:B------:R-:W-:Y:S05]  /*c5b0*/  @!P0 BRA `(.L_x_443) ;  /* 0x0000000000148947 */ /* 0x000fea0003800000 */
[----:B-1----:R-:W1:Y:S02]  /*c5c0*/  LDC.64 R2, c[0x0][0xa08] ;  /* 0x00028200ff027b82 */ /* 0x002e640000000a00 */
[----:B-1----:R-:W-:-:S05]  /*c5d0*/  IMAD.WIDE R2, R27, 0x4, R2 ;  /* 0x000000041b027825 */ /* 0x002fca00078e0202 */
[----:B------:R-:W3:Y:S04]  /*c5e0*/  LDG.E R7, desc[UR50][R2.64] ;  /* 0x0000003202077981 */ /* 0x000ee8000c1e1900 */
[----:B0-2---:R-:W3:Y:S02]  /*c5f0*/  LDG.E R0, desc[UR50][R2.64+0x4] ;  /* 0x0000043202007981 */ /* 0x005ee4000c1e1900 */
[----:B---3--:R-:W-:-:S07]  /*c600*/  IMAD.IADD R7, R0, 0x1, -R7 ;  /* 0x0000000100077824 */ /* 0x008fce00078e0a07 */
.L_x_443:
[----:B-----5:R-:W-:Y:S01]  /*c610*/  IMAD.IADD R32, R7, 0x1, -R30 ;  /* 0x0000000107207824 */ /* 0x020fe200078e0a1e */
[----:B012---:R-:W-:Y:S01]  /*c620*/  LOP3.LUT R0, R18, 0xff000000, RZ, 0xc0, !PT ;  /* 0xff00000012007812 */ /* 0x007fe200078ec0ff */
[----:B------:R-:W-:Y:S02]  /*c630*/  BSSY B0, `(.L_x_444) ;  /* 0x0000028000007945 */ /* 0x000fe40003800000 */
[C---:B------:R-:W-:Y:S01]  /*c640*/  VIADD R2, R32.reuse, 0x5f ;  /* 0x0000005f20027836 */ /* 0x040fe20000000000 */
[----:B------:R-:W-:Y:S02]  /*c650*/  ISETP.GE.AND P0, PT, R32, 0x1, PT ;  /* 0x000000012000780c */ /* 0x000fe40003f06270 */
[----:B------:R-:W-:Y:S01]  /*c660*/  SHF.R.U32.HI R3, RZ, 0x8, R0 ;  /* 0x00000008ff037819 */ /* 0x000fe20000011600 */
[----:B------:R-:W-:Y:S01]  /*c670*/  IMAD.HI R2, R2, 0x2aaaaaab, RZ ;  /* 0x2aaaaaab02027827 */ /* 0x000fe200078e02ff */
[----:B------:R-:W-:-:S04]  /*c680*/  LOP3.LUT R0, R18, 0xff0000, RZ, 0xc0, !PT ;  /* 0x00ff000012007812 */ /* 0x000fc800078ec0ff */
[----:B------:R-:W-:Y:S02]  /*c690*/  LEA.HI R5, R0, R3, RZ, 0x10 ;  /* 0x0000000300057211 */ /* 0x000fe400078f80ff */
[----:B------:R-:W-:Y:S02]  /*c6a0*/  SHF.R.U32.HI R3, RZ, 0x1f, R2 ;  /* 0x0000001fff037819 */ /* 0x000fe40000011602 */
[----:B------:R-:W-:Y:S02]  /*c6b0*/  LOP3.LUT R29, R5, 0xff, RZ, 0xc0, !PT ;  /* 0x000000ff051d7812 */ /* 0x000fe400078ec0ff */
[----:B------:R-:W-:Y:S01]  /*c6c0*/  LEA.HI.SX32 R0, R2, R3, 0x1c ;  /* 0x0000000302007211 */ /* 0x000fe200078fe2ff */
[----:B------:R-:W-:Y:S01]  /*c6d0*/  IMAD.MOV.U32 R2, RZ, RZ, RZ ;  /* 0x000000ffff027224 */ /* 0x000fe200078e00ff */
[----:B------:R-:W-:Y:S06]  /*c6e0*/  @!P0 BRA `(.L_x_445) ;  /* 0x0000000000708947 */ /* 0x000fec0003800000 */
[----:B------:R-:W-:-:S04]  /*c6f0*/  SHF.R.U32.HI R5, RZ, 0x10, R5 ;  /* 0x00000010ff057819 */ /* 0x000fc80000011605 */
[----:B------:R-:W-:-:S13]  /*c700*/  ISETP.NE.AND P0, PT, R5, RZ, PT ;  /* 0x000000ff0500720c */ /* 0x000fda0003f05270 */
[----:B------:R-:W0:Y:S02]  /*c710*/  @!P0 LDC R5, c[0x0][0x9f0] ;  /* 0x00027c00ff058b82 */ /* 0x000e240000000800 */
[-C--:B0-----:R-:W-:Y:S02]  /*c720*/  IABS R4, R5.reuse ;  /* 0x0000000500047213 */ /* 0x081fe40000000000 */
[----:B------:R-:W-:Y:S02]  /*c730*/  IADD3 R6, R5, -0x1, R0 ;  /* 0xffffffff05067810 */ /* 0x000fe40007ffe000 */
[----:B------:R-:W0:Y:S02]  /*c740*/  I2F.RP R7, R4 ;  /* 0x0000000400077306 */ /* 0x000e240000209400 */
[----:B------:R-:W-:-:S04]  /*c750*/  LOP3.LUT R2, R6, R5, RZ, 0x3c, !PT ;  /* 0x0000000506027212 */ /* 0x000fc800078e3cff */
[----:B------:R-:W-:Y:S01]  /*c760*/  ISETP.GE.AND P2, PT, R2, RZ, PT ;  /* 0x000000ff0200720c */ /* 0x000fe20003f46270 */
[----:B------:R-:W-:Y:S01]  /*c770*/  IMAD.MOV.U32 R2, RZ, RZ, RZ ;  /* 0x000000ffff027224 */ /* 0x000fe200078e00ff */
[----:B0-----:R-:W0:Y:S02]  /*c780*/  MUFU.RCP R7, R7 ;  /* 0x0000000700077308 */ /* 0x001e240000001000 */
[----:B0-----:R-:W-:-:S06]  /*c790*/  VIADD R3, R7, 0xffffffe ;  /* 0x0ffffffe07037836 */ /* 0x001fcc0000000000 */
[----:B------:R-:W0:Y:S02]  /*c7a0*/  F2I.FTZ.U32.TRUNC.NTZ R3, R3 ;  /* 0x0000000300037305 */ /* 0x000e24000021f000 */
[----:B0-----:R-:W-:-:S04]  /*c7b0*/  IMAD.MOV R9, RZ, RZ, -R3 ;  /* 0x000000ffff097224 */ /* 0x001fc800078e0a03 */
[----:B------:R-:W-:-:S04]  /*c7c0*/  IMAD R9, R9, R4, RZ ;  /* 0x0000000409097224 */ /* 0x000fc800078e02ff */
[----:B------:R-:W-:Y:S01]  /*c7d0*/  IMAD.HI.U32 R2, R3, R9, R2 ;  /* 0x0000000903027227 */ /* 0x000fe200078e0002 */
[----:B------:R-:W-:Y:S02]  /*c7e0*/  IABS R3, R6 ;  /* 0x0000000600037213 */ /* 0x000fe40000000000 */
[----:B------:R-:W-:-:S03]  /*c7f0*/  IABS R6, R5 ;  /* 0x0000000500067213 */ /* 0x000fc60000000000 */
[----:B------:R-:W-:-:S04]  /*c800*/  IMAD.HI.U32 R2, R2, R3, RZ ;  /* 0x0000000302027227 */ /* 0x000fc800078e00ff */
[----:B------:R-:W-:-:S04]  /*c810*/  IMAD.MOV R6, RZ, RZ, -R6 ;  /* 0x000000ffff067224 */ /* 0x000fc800078e0a06 */
[----:B------:R-:W-:-:S05]  /*c820*/  IMAD R3, R2, R6, R3 ;  /* 0x0000000602037224 */ /* 0x000fca00078e0203 */
[----:B------:R-:W-:-:S13]  /*c830*/  ISETP.GT.U32.AND P1, PT, R4, R3, PT ;  /* 0x000000030400720c */ /* 0x000fda0003f24070 */
[----:B------:R-:W-:Y:S02]  /*c840*/  @!P1 IMAD.IADD R3, R3, 0x1, -R4 ;  /* 0x0000000103039824 */ /* 0x000fe400078e0a04 */
[----:B------:R-:W-:Y:S01]  /*c850*/  @!P1 VIADD R2, R2, 0x1 ;  /* 0x0000000102029836 */ /* 0x000fe20000000000 */
[----:B------:R-:W-:Y:S02]  /*c860*/  ISETP.NE.AND P1, PT, R5, RZ, PT ;  /* 0x000000ff0500720c */ /* 0x000fe40003f25270 */
[----:B------:R-:W-:-:S13]  /*c870*/  ISETP.GE.U32.AND P0, PT, R3, R4, PT ;  /* 0x000000040300720c */ /* 0x000fda0003f06070 */
[----:B------:R-:W-:-:S04]  /*c880*/  @P0 VIADD R2, R2, 0x1 ;  /* 0x0000000102020836 */ /* 0x000fc80000000000 */
[----:B------:R-:W-:Y:S01]  /*c890*/  @!P2 IMAD.MOV R2, RZ, RZ, -R2 ;  /* 0x000000ffff02a224 */ /* 0x000fe200078e0a02 */
[----:B------:R-:W-:-:S07]  /*c8a0*/  @!P1 LOP3.LUT R2, RZ, R5, RZ, 0x33, !PT ;  /* 0x00000005ff029212 */ /* 0x000fce00078e33ff */
.L_x_445:
[----:B------:R-:W-:Y:S05]  /*c8b0*/  BSYNC B0 ;  /* 0x0000000000007941 */ /* 0x000fea0003800000 */
.L_x_444:
[-C--:B------:R-:W-:Y:S01]  /*c8c0*/  IMAD R29, R29, R2.reuse, RZ ;  /* 0x000000021d1d7224 */ /* 0x080fe200078e02ff */
[----:B------:R-:W-:Y:S04]  /*c8d0*/  BSSY B7, `(.L_x_446) ;  /* 0x000034b000077945 */ /* 0x000fe80003800000 */
[----:B------:R-:W-:-:S04]  /*c8e0*/  VIADDMNMX R35, R29, R2, R0, PT ;  /* 0x000000021d237246 */ /* 0x000fc80003800100 */
[----:B------:R-:W-:Y:S01]  /*c8f0*/  ISETP.GT.AND P0, PT, R35, R29, PT ;  /* 0x0000001d2300720c */ /* 0x000fe20003f04270 */
[----:B------:R0:W-:-:S12]  /*c900*/  STL [R1+0x18], R35 ;  /* 0x0000182301007387 */ /* 0x0001d80000100800 */
[----:B0-----:R-:W-:Y:S05]  /*c910*/  @P0 BRA `(.L_x_447) ;  /* 0x0000000000440947 */ /* 0x001fea0003800000 */
[----:B------:R-:W0:Y:S02]  /*c920*/  S2R R3, SR_TID.X ;  /* 0x0000000000037919 */ /* 0x000e240000002100 */
[----:B0-----:R-:W-:-:S04]  /*c930*/  LOP3.LUT R3, R3, 0x7f, RZ, 0xc0, !PT ;  /* 0x0000007f03037812 */ /* 0x001fc800078ec0ff */
[----:B------:R-:W-:-:S13]  /*c940*/  ISETP.NE.AND P0, PT, R3, RZ, PT ;  /* 0x000000ff0300720c */ /* 0x000fda0003f05270 */
[----:B------:R-:W-:Y:S05]  /*c950*/  @P0 BRA `(.L_x_448) ;  /* 0x0000003400080947 */ /* 0x000fea0003800000 */
[----:B------:R-:W0:Y:S01]  /*c960*/  S2R R5, SR_LANEID ;  /* 0x0000000000057919 */ /* 0x000e220000000000 */
[----:B------:R-:W-:Y:S01]  /*c970*/  VOTEU.ANY UR4, UPT, PT ;  /* 0x0000000000047886 */ /* 0x000fe200038e0100 */
[----:B------:R-:W1:Y:S01]  /*c980*/  LDC.64 R2, c[0x0][0xc60] ;  /* 0x00031800ff027b82 */ /* 0x000e620000000a00 */
[----:B------:R-:W0:Y:S02]  /*c990*/  FLO.U32 R0, UR4 ;  /* 0x0000000400007d00 */ /* 0x000e2400080e0000 */
[----:B0-----:R-:W-:-:S06]  /*c9a0*/  ISETP.EQ.U32.AND P0, PT, R0, R5, PT ;  /* 0x000000050000720c */ /* 0x001fcc0003f02070 */
[----:B------:R-:W1:Y:S07]  /*c9b0*/  POPC R5, UR4 ;  /* 0x0000000400057d09 */ /* 0x000e6e0008000000 */
[----:B-1----:R-:W2:Y:S01]  /*c9c0*/  @P0 ATOMG.E.ADD.STRONG.GPU PT, R3, desc[UR50][R2.64], R5 ;  /* 0x00000005020309a8 */ /* 0x002ea200081ee1f2 */
[----:B------:R-:W0:Y:S02]  /*c9d0*/  S2R R4, SR_LTMASK ;  /* 0x0000000000047919 */ /* 0x000e240000003900 */
[----:B0-----:R-:W-:-:S04]  /*c9e0*/  LOP3.LUT R4, R4, UR4, RZ, 0xc0, !PT ;  /* 0x0000000404047c12 */ /* 0x001fc8000f8ec0ff */
[----:B------:R-:W0:Y:S01]  /*c9f0*/  POPC R7, R4 ;  /* 0x0000000400077309 */ /* 0x000e220000000000 */
[----:B--2---:R-:W0:Y:S02]  /*ca00*/  SHFL.IDX PT, R0, R3, R0, 0x1f ;  /* 0x00001f0003007589 */ /* 0x004e2400000e0000 */
[----:B0-----:R-:W-:Y:S01]  /*ca10*/  IADD3 R16, R0, UR37, R7 ;  /* 0x0000002500107c10 */ /* 0x001fe2000fffe007 */
[----:B------:R-:W-:Y:S06]  /*ca20*/  BRA `(.L_x_448) ;  /* 0x0000003000d47947 */ /* 0x000fec0003800000 */
.L_x_447:
[----:B------:R-:W-:Y:S01]  /*ca30*/  VIADD R0, R22, 0x1c400 ;  /* 0x0001c40016007836 */ /* 0x000fe20000000000 */
[----:B------:R-:W-:Y:S04]  /*ca40*/  BSSY B6, `(.L_x_449) ;  /* 0x0000013000067945 */ /* 0x000fe80003800000 */
[----:B------:R-:W-:-:S13]  /*ca50*/  LOP3.LUT P0, RZ, R0, 0x3ff, RZ, 0xc0, !PT ;  /* 0x000003ff00ff7812 */ /* 0x000fda000780c0ff */
[----:B------:R-:W-:Y:S05]  /*ca60*/  @!P0 BRA `(.L_x_450) ;  /* 0x0000000000408947 */ /* 0x000fea0003800000 */
[----:B------:R-:W-:Y:S01]  /*ca70*/  MOV R2, 0x0 ;  /* 0x0000000000027802 */ /* 0x000fe20000000f00 */
[----:B------:R-:W-:Y:S01]  /*ca80*/  ULDC.64 UR6, c[0x4][0x98] ;  /* 0x0100260000067ab9 */ /* 0x000fe20000000a00 */
[----:B------:R-:W-:Y:S01]  /*ca90*/  ULDC.64 UR8, c[0x4][0xa0] ;  /* 0x0100280000087ab9 */ /* 0x000fe20000000a00 */
[----:B------:R-:W-:Y:S01]  /*caa0*/  ULDC.64 UR4, c[0x4][0x8] ;  /* 0x0100020000047ab9 */ /* 0x000fe20000000a00 */
[----:B------:R-:W-:Y:S02]  /*cab0*/  IMAD.U32 R4, RZ, RZ, UR6 ;  /* 0x00000006ff047e24 */ /* 0x000fe4000f8e00ff */
[----:B------:R-:W0:Y:S01]  /*cac0*/  LDC.64 R2, c[0x4][R2] ;  /* 0x0100000002027b82 */ /* 0x000e220000000a00 */
[----:B------:R-:W-:Y:S02]  /*cad0*/  IMAD.U32 R5, RZ, RZ, UR7 ;  /* 0x00000007ff057e24 */ /* 0x000fe4000f8e00ff */
[----:B------:R-:W-:Y:S02]  /*cae0*/  IMAD.U32 R6, RZ, RZ, UR8 ;  /* 0x00000008ff067e24 */ /* 0x000fe4000f8e00ff */
[----:B------:R-:W-:-:S02]  /*caf0*/  IMAD.U32 R7, RZ, RZ, UR9 ;  /* 0x00000009ff077e24 */ /* 0x000fc4000f8e00ff */
[----:B------:R-:W-:Y:S02]  /*cb00*/  IMAD.U32 R10, RZ, RZ, UR4 ;  /* 0x00000004ff0a7e24 */ /* 0x000fe4000f8e00ff */
[----:B------:R-:W-:Y:S02]  /*cb10*/  IMAD.U32 R11, RZ, RZ, UR5 ;  /* 0x00000005ff0b7e24 */ /* 0x000fe4000f8e00ff */
[----:B------:R-:W-:Y:S02]  /*cb20*/  IMAD.MOV.U32 R8, RZ, RZ, 0x70 ;  /* 0x00000070ff087424 */ /* 0x000fe400078e00ff */
[----:B------:R-:W-:Y:S02]  /*cb30*/  IMAD.MOV.U32 R12, RZ, RZ, 0x1 ;  /* 0x00000001ff0c7424 */ /* 0x000fe400078e00ff */
[----:B------:R-:W-:-:S07]  /*cb40*/  IMAD.MOV.U32 R13, RZ, RZ, RZ ;  /* 0x000000ffff0d7224 */ /* 0x000fce00078e00ff */
[----:B------:R-:W-:-:S07]  /*cb50*/  LEPC R20, `(.L_x_450) ;  /* 0x000000001014794e */ /* 0x000fce0000000000 */
[----:B0-----:R-:W-:Y:S05]  /*cb60*/  CALL.ABS.NOINC R2 ;  /* 0x0000000002007343 */ /* 0x001fea0003c00000 */
.L_x_450:
[----:B------:R-:W-:Y:S05]  /*cb70*/  BSYNC B6 ;  /* 0x0000000000067941 */ /* 0x000fea0003800000 */
.L_x_449:
        /* <DEDUP_REMOVED lines=8> */
[----:B------:R0:W1:Y:S01]  /*cc00*/  LDC.64 R2, c[0x4][R34] ;  /* 0x0100000022027b82 */ /* 0x0000620000000a00 */
[----:B------:R-:W-:Y:S02]  /*cc10*/  IMAD.U32 R4, RZ, RZ, UR6 ;  /* 0x00000006ff047e24 */ /* 0x000fe4000f8e00ff */
[----:B------:R-:W-:Y:S02]  /*cc20*/  IMAD.U32 R5, RZ, RZ, UR7 ;  /* 0x00000007ff057e24 */ /* 0x000fe4000f8e00ff */
[----:B------:R-:W-:Y:S02]  /*cc30*/  IMAD.U32 R6, RZ, RZ, UR8 ;  /* 0x00000008ff067e24 */ /* 0x000fe4000f8e00ff */
[----:B------:R-:W-:-:S02]  /*cc40*/  IMAD.U32 R7, RZ, RZ, UR9 ;  /* 0x00000009ff077e24 */ /* 0x000fc4000f8e00ff */
[----:B------:R-:W-:Y:S02]  /*cc50*/  IMAD.U32 R10, RZ, RZ, UR4 ;  /* 0x00000004ff0a7e24 */ /* 0x000fe4000f8e00ff */
[----:B------:R-:W-:Y:S02]  /*cc60*/  IMAD.U32 R11, RZ, RZ, UR5 ;  /* 0x00000005ff0b7e24 */ /* 0x000fe4000f8e00ff */
[----:B------:R-:W-:Y:S02]  /*cc70*/  IMAD.MOV.U32 R8, RZ, RZ, 0x70 ;  /* 0x00000070ff087424 */ /* 0x000fe400078e00ff */
[----:B------:R-:W-:Y:S02]  /*cc80*/  IMAD.MOV.U32 R12, RZ, RZ, 0x1 ;  /* 0x00000001ff0c7424 */ /* 0x000fe400078e00ff */
[----:B0-----:R-:W-:-:S07]  /*cc90*/  IMAD.MOV.U32 R13, RZ, RZ, RZ ;  /* 0x000000ffff0d7224 */ /* 0x001fce00078e00ff */
[----:B------:R-:W-:-:S07]  /*cca0*/  LEPC R20, `(.L_x_453) ;  /* 0x000000001014794e */ /* 0x000fce0000000000 */
[----:B-1----:R-:W-:Y:S05]  /*ccb0*/  CALL.ABS.NOINC R2 ;  /* 0x0000000002007343 */ /* 0x002fea0003c00000 */
.L_x_453:
[----:B------:R0:W1:Y:S01]  /*ccc0*/  LDC.64 R2, c[0x4][R34] ;  /* 0x0100000022027b82 */ /* 0x0000620000000a00 */
[----:B------:R-:W-:Y:S01]  /*ccd0*/  ULDC.64 UR6, c[0x4][0x98] ;  /* 0x0100260000067ab9 */ /* 0x000fe20000000a00 */
[----:B------:R-:W-:Y:S01]  /*cce0*/  ULDC.64 UR8, c[0x4][0xa0] ;  /* 0x0100280000087ab9 */ /* 0x000fe20000000a00 */
[----:B------:R-:W-:Y:S01]  /*ccf0*/  ULDC.64 UR4, c[0x4][0x18] ;  /* 0x0100060000047ab9 */ /* 0x000fe20000000a00 */
        /* <DEDUP_REMOVED lines=11> */
.L_x_452:
[----:B------:R-:W-:Y:S05]  /*cdb0*/  BSYNC B6 ;  /* 0x0000000000067941 */ /* 0x000fea0003800000 */
.L_x_451:
[----:B------:R-:W-:Y:S01]  /*cdc0*/  ULDC.64 UR4, c[0x0][0x9f8] ;  /* 0x00027e0000047ab9 */ /* 0x000fe20000000a00 */
[----:B------:R-:W0:Y:S01]  /*cdd0*/  S2R R20, SR_TID.X ;  /* 0x0000000000147919 */ /* 0x000e220000002100 */
[----:B------:R-:W-:Y:S01]  /*cde0*/  ISETP.NE.U32.AND P0, PT, RZ, UR4, PT ;  /* 0x00000004ff007c0c */ /* 0x000fe2000bf05070 */
[----:B------:R-:W1:Y:S03]  /*cdf0*/  LDC R8, c[0x0][0x430] ;  /* 0x00010c00ff087b82 */ /* 0x000e660000000800 */
[----:B------:R-:W-:-:S13]  /*ce00*/  ISETP.NE.AND.EX P0, PT, RZ, UR5, PT, P0 ;  /* 0x00000005ff007c0c */ /* 0x000fda000bf05300 */
[----:B------:R-:W-:Y:S01]  /*ce10*/  @P0 IADD3 R2, P1, R31, UR4, RZ ;  /* 0x000000041f020c10 */ /* 0x000fe2000ff3e0ff */
[----:B------:R-:W-:Y:S01]  /*ce20*/  VIADD R0, R35, 0xffffffff ;  /* 0xffffffff23007836 */ /* 0x000fe20000000000 */
[----:B------:R-:W-:Y:S02]  /*ce30*/  ULDC UR4, c[0x0][0x320] ;  /* 0x0000c80000047ab9 */ /* 0x000fe40000000800 */
[----:B------:R-:W-:-:S05]  /*ce40*/  @P0 IADD3.X R3, R33, UR5, RZ, P1, !PT ;  /* 0x0000000521030c10 */ /* 0x000fca0008ffe4ff */
[----:B------:R2:W3:Y:S01]  /*ce50*/  @P0 LDG.E R27, desc[UR50][R2.64] ;  /* 0x00000032021b0981 */ /* 0x0004e2000c1e1900 */
[----:B0-----:R-:W-:-:S04]  /*ce60*/  LOP3.LUT R20, R20, 0x7f, RZ, 0xc0, !PT ;  /* 0x0000007f14147812 */ /* 0x001fc800078ec0ff */
[----:B------:R-:W-:Y:S02]  /*ce70*/  SHF.R.U32.HI R21, RZ, 0x3, R20 ;  /* 0x00000003ff157819 */ /* 0x000fe40000011614 */
[----:B------:R-:W0:Y:S01]  /*ce80*/  S2R R20, SR_TID.X ;  /* 0x0000000000147919 */ /* 0x000e220000002100 */
[----:B-1----:R-:W-:-:S13]  /*ce90*/  ISETP.NE.AND P2, PT, R8, 0x1, PT ;  /* 0x000000010800780c */ /* 0x002fda0003f45270 */
[----:B------:R-:W2:Y:S08]  /*cea0*/  @P2 LDC R6, c[0x0][0x434] ;  /* 0x00010d00ff062b82 */ /* 0x000eb00000000800 */
[----:B------:R-:W1:Y:S01]  /*ceb0*/  @P2 LDC R7, c[0x0][0x438] ;  /* 0x00010e00ff072b82 */ /* 0x000e620000000800 */
[----:B0-----:R-:W-:-:S05]  /*cec0*/  IMAD.SHL.U32 R20, R20, 0x10, RZ ;  /* 0x0000001014147824 */ /* 0x001fca00078e00ff */
[----:B------:R-:W-:-:S05]  /*ced0*/  LOP3.LUT R20, R21, 0x70, R20, 0xf8, !PT ;  /* 0x0000007015147812 */ /* 0x000fca00078ef814 */
[----:B------:R-:W-:-:S05]  /*cee0*/  IMAD R35, R0, 0x60, R20 ;  /* 0x0000006000237824 */ /* 0x000fca00078e0214 */
[----:B------:R-:W-:-:S04]  /*cef0*/  ISETP.GE.AND P0, PT, R35, R32, PT ;  /* 0x000000202300720c */ /* 0x000fc80003f06270 */
[----:B------:R-:W-:Y:S01]  /*cf00*/  ISETP.GT.U32.OR P0, PT, R20, 0x5f, P0 ;  /* 0x0000005f1400780c */ /* 0x000fe20000704470 */
[----:B------:R-:W0:Y:S01]  /*cf10*/  S2R R21, SR_TID.X ;  /* 0x0000000000157919 */ /* 0x000e220000002100 */
[----:B------:R-:W-:-:S11]  /*cf20*/  IMAD.IADD R35, R35, 0x1, R30 ;  /* 0x0000000123237824 */ /* 0x000fd600078e021e */
[----:B------:R-:W4:Y:S01]  /*cf30*/  @!P0 LDC.64 R4, c[0x0][0x428] ;  /* 0x00010a00ff048b82 */ /* 0x000f220000000a00 */
[----:B--2---:R-:W-:-:S04]  /*cf40*/  @P2 IMAD.HI.U32 R2, R35, R6, RZ ;  /* 0x0000000623022227 */ /* 0x004fc800078e00ff */
[----:B------:R-:W-:Y:S01]  /*cf50*/  IMAD.MOV.U32 R6, RZ, RZ, R35 ;  /* 0x000000ffff067224 */ /* 0x000fe200078e0023 */
[----:B-1----:R-:W-:-:S04]  /*cf60*/  @P2 SHF.R.U32.HI R6, RZ, R7, R2 ;  /* 0x00000007ff062219 */ /* 0x002fc80000011602 */
[--C-:B------:R-:W-:Y:S01]  /*cf70*/  @!P0 SHF.R.S32.HI R3, RZ, 0x1f, R6.reuse ;  /* 0x0000001fff038819 */ /* 0x100fe20000011406 */
[----:B------:R-:W-:Y:S02]  /*cf80*/  @!P0 IMAD.MOV.U32 R2, RZ, RZ, R6 ;  /* 0x000000ffff028224 */ /* 0x000fe400078e0006 */
[----:B0-----:R-:W-:-:S05]  /*cf90*/  IMAD.SHL.U32 R21, R21, 0x8, RZ ;  /* 0x0000000815157824 */ /* 0x001fca00078e00ff */
[----:B------:R-:W-:-:S04]  /*cfa0*/  LOP3.LUT R21, R21, 0x38, RZ, 0xc0, !PT ;  /* 0x0000003815157812 */ /* 0x000fc800078ec0ff */
[----:B------:R-:W-:Y:S02]  /*cfb0*/  LOP3.LUT R10, R21, 0x40, RZ, 0xfc, !PT ;  /* 0x00000040150a7812 */ /* 0x000fe400078efcff */
[----:B------:R-:W-:Y:S02]  /*cfc0*/  LOP3.LUT R23, R23, 0xffffff7f, RZ, 0xc0, !PT ;  /* 0xffffff7f17177812 */ /* 0x000fe400078ec0ff */
[----:B------:R-:W-:Y:S02]  /*cfd0*/  ISETP.GE.AND P3, PT, R10, UR4, PT ;  /* 0x000000040a007c0c */ /* 0x000fe4000bf66270 */
[----:B------:R-:W-:Y:S02]  /*cfe0*/  @P2 LOP3.LUT R23, R23, 0x80, RZ, 0xfc, !PT ;  /* 0x0000008017172812 */ /* 0x000fe400078efcff */
[----:B------:R-:W-:Y:S02]  /*cff0*/  LOP3.LUT R9, R21, 0x80, RZ, 0xfc, !PT ;  /* 0x0000008015097812 */ /* 0x000fe400078efcff */
[----:B------:R-:W-:Y:S01]  /*d000*/  LOP3.LUT R23, R23, 0xfffffff7, RZ, 0xc0, !PT ;  /* 0xfffffff717177812 */ /* 0x000fe200078ec0ff */
[----:B------:R-:W-:Y:S01]  /*d010*/  IMAD.MOV.U32 R34, RZ, RZ, RZ ;  /* 0x000000ffff227224 */ /* 0x000fe200078e00ff */
[----:B------:R-:W-:-:S05]  /*d020*/  ISETP.GE.AND P2, PT, R21, UR4, PT ;  /* 0x0000000415007c0c */ /* 0x000fca000bf46270 */
[----:B------:R-:W-:-:S04]  /*d030*/  @P3 LOP3.LUT R23, R23, 0x8, RZ, 0xfc, !PT ;  /* 0x0000000817173812 */ /* 0x000fc800078efcff */
[----:B------:R-:W-:-:S04]  /*d040*/  LOP3.LUT R23, R23, 0xffffffef, RZ, 0xc0, !PT ;  /* 0xffffffef17177812 */ /* 0x000fc800078ec0ff */
[----:B------:R-:W-:Y:S01]  /*d050*/  LOP3.LUT R23, R23, 0xfffffffb, RZ, 0xc0, !PT ;  /* 0xfffffffb17177812 */ /* 0x000fe200078ec0ff */
[----:B------:R-:W-:Y:S01]  /*d060*/  UMOV UR5, 0xffffffff ;  /* 0xffffffff00057882 */ /* 0x000fe20000000000 */
[----:B------:R-:W-:Y:S02]  /*d070*/  LOP3.LUT R18, R18, 0xffff, RZ, 0xc0, !PT ;  /* 0x0000ffff12127812 */ /* 0x000fe400078ec0ff */
[----:B---3--:R-:W-:Y:S01]  /*d080*/  SHF.R.S32.HI R31, RZ, 0x1f, R27 ;  /* 0x0000001fff1f7819 */ /* 0x008fe2000001141b */
[----:B----4-:R-:W-:-:S04]  /*d090*/  @!P0 IMAD.WIDE.U32 R2, R27, R4, R2 ;  /* 0x000000041b028225 */ /* 0x010fc800078e0002 */
[----:B------:R-:W-:-:S04]  /*d0a0*/  @!P0 IMAD R7, R31, R4, RZ ;  /* 0x000000041f078224 */ /* 0x000fc800078e02ff */
[----:B------:R-:W-:Y:S02]  /*d0b0*/  @!P0 IMAD R7, R27, R5, R7 ;  /* 0x000000051b078224 */ /* 0x000fe400078e0207 */
[----:B------:R-:W0:Y:S02]  /*d0c0*/  @!P0 LDC.64 R4, c[0x0][0x418] ;  /* 0x00010600ff048b82 */ /* 0x000e240000000a00 */
[----:B------:R-:W-:Y:S01]  /*d0d0*/  @!P0 IMAD.IADD R7, R3, 0x1, R7 ;  /* 0x0000000103078824 */ /* 0x000fe200078e0207 */
[----:B0-----:R-:W-:-:S04]  /*d0e0*/  @!P0 LEA R4, P1, R2, R4, 0x2 ;  /* 0x0000000402048211 */ /* 0x001fc800078210ff */
[----:B------:R-:W-:Y:S02]  /*d0f0*/  @!P0 LEA.HI.X R5, R2, R5, R7, 0x2, P1 ;  /* 0x0000000502058211 */ /* 0x000fe400008f1407 */
[----:B------:R-:W-:Y:S01]  /*d100*/  ISETP.GE.AND P1, PT, R9, UR4, PT ;  /* 0x0000000409007c0c */ /* 0x000fe2000bf26270 */
[----:B------:R-:W-:Y:S02]  /*d110*/  IMAD.MOV R2, RZ, RZ, -R6 ;  /* 0x000000ffff027224 */ /* 0x000fe400078e0a06 */
[----:B------:R0:W5:Y:S02]  /*d120*/  @!P0 LDG.E R34, desc[UR50][R4.64] ;  /* 0x0000003204228981 */ /* 0x000164000c1e1900 */
[----:B------:R-:W-:Y:S01]  /*d130*/  IMAD R35, R8, R2, R35 ;  /* 0x0000000208237224 */ /* 0x000fe200078e0223 */
[----:B------:R-:W-:-:S04]  /*d140*/  LOP3.LUT R8, R21, 0xc0, RZ, 0xfc, !PT ;  /* 0x000000c015087812 */ /* 0x000fc800078efcff */
[----:B------:R-:W-:-:S03]  /*d150*/  ISETP.GE.AND P0, PT, R8, UR4, PT ;  /* 0x0000000408007c0c */ /* 0x000fc6000bf06270 */
[----:B------:R-:W-:-:S04]  /*d160*/  @P1 LOP3.LUT R23, R23, 0x4, RZ, 0xfc, !PT ;  /* 0x0000000417171812 */ /* 0x000fc800078efcff */
[----:B------:R-:W-:-:S04]  /*d170*/  @P2 LOP3.LUT R23, R23, 0x10, RZ, 0xfc, !PT ;  /* 0x0000001017172812 */ /* 0x000fc800078efcff */
[----:B------:R-:W-:Y:S01]  /*d180*/  LOP3.LUT R23, R23, 0xfffffffd, RZ, 0xc0, !PT ;  /* 0xfffffffd17177812 */ /* 0x000fe200078ec0ff */
[----:B------:R-:W-:-:S03]  /*d190*/  IMAD.U32 R2, RZ, RZ, UR36 ;  /* 0x00000024ff027e24 */ /* 0x000fc6000f8e00ff */
[----:B------:R-:W-:Y:S01]  /*d1a0*/  @P0 LOP3.LUT R23, R23, 0x2, RZ, 0xfc, !PT ;  /* 0x0000000217170812 */ /* 0x000fe200078efcff */
[----:B0-----:R-:W-:Y:S06]  /*d1b0*/  BRA.DIV UR5, `(.L_x_454) ;  /* 0x0000003e055c7947 */ /* 0x001fec000b800000 */
.L_x_518:
[----:B------:R-:W-:Y:S02]  /*d1c0*/  ISETP.NE.AND P0, PT, R2, 0x3, PT ;  /* 0x000000030200780c */ /* 0x000fe40003f05270 */
[----:B------:R-:W-:Y:S02]  /*d1d0*/  ISETP.GT.U32.AND P1, PT, R20, 0x5f, PT ;  /* 0x0000005f1400780c */ /* 0x000fe40003f24070 */
[----:B------:R-:W-:Y:S02]  /*d1e0*/  LOP3.LUT R23, R23, 0xffffffbf, RZ, 0xc0, !PT ;  /* 0xffffffbf17177812 */ /* 0x000fe400078ec0ff */
[----:B------:R-:W-:-:S07]  /*d1f0*/  SEL R6, RZ, 0x1, P2 ;  /* 0x00000001ff067807 */ /* 0x000fce0001000000 */
[----:B------:R-:W-:-:S04]  /*d200*/  @P0 LOP3.LUT R23, R23, 0x40, RZ, 0xfc, !PT ;  /* 0x0000004017170812 */ /* 0x000fc800078efcff */
[----:B------:R-:W-:-:S04]  /*d210*/  LOP3.LUT R23, R23, 0xffffffdf, RZ, 0xc0, !PT ;  /* 0xffffffdf17177812 */ /* 0x000fc800078ec0ff */
[----:B------:R-:W-:Y:S01]  /*d220*/  @P1 LOP3.LUT R23, R23, 0x20, RZ, 0xfc, !PT ;  /* 0x0000002017171812 */ /* 0x000fe200078efcff */
[----:B------:R-:W-:Y:S06]  /*d230*/  @!P0 BRA `(.L_x_455) ;  /* 0x0000000000048947 */ /* 0x000fec0003800000 */
[----:B------:R-:W-:Y:S01]  /*d240*/  BPT.TRAP 0x1 ;  /* 0x000000040000795c */ /* 0x000fe20000300000 */
.L_x_455:
[----:B------:R-:W-:Y:S01]  /*d250*/  IMAD R32, R0, -0x60, R32 ;  /* 0xffffffa000207824 */ /* 0x000fe200078e0220 */
[----:B------:R-:W-:Y:S01]  /*d260*/  SHF.L.U32 R0, R26, 0x1f, RZ ;  /* 0x0000001f1a007819 */ /* 0x000fe200000006ff */
[----:B------:R-:W-:Y:S01]  /*d270*/  IMAD R33, R24, 0x8, R22 ;  /* 0x0000000818217824 */ /* 0x000fe200078e0216 */
[----:B------:R-:W-:Y:S03]  /*d280*/  BSSY B0, `(.L_x_456) ;  /* 0x0000003000007945 */ /* 0x000fe60003800000 */
[----:B------:R-:W0:Y:S02]  /*d290*/  SYNCS.PHASECHK.TRANS64.TRYWAIT P0, [R33+URZ+0x22840], R0 ;  /* 0x02284000210075a7 */ /* 0x000e24000800017f */
[----:B0-----:R-:W-:Y:S05]  /*d2a0*/  @!P0 BRA `(.L_x_457) ;  /* 0x0000003c00548947 */ /* 0x001fea0003800000 */
.L_x_519:
[----:B------:R-:W-:Y:S05]  /*d2b0*/  BSYNC B0 ;  /* 0x0000000000007941 */ /* 0x000fea0003800000 */
.L_x_456:
[----:B0-----:R-:W-:Y:S01]  /*d2c0*/  SHF.R.S32.HI R0, RZ, 0x1f, R35 ;  /* 0x0000001fff007819 */ /* 0x001fe20000011423 */
[----:B------:R-:W-:Y:S01]  /*d2d0*/  ULDC.64 UR4, c[0x0][0x300] ;  /* 0x0000c00000047ab9 */ /* 0x000fe20000000a00 */
[----:B------:R-:W0:Y:S01]  /*d2e0*/  S2R R8, SR_TID.X ;  /* 0x0000000000087919 */ /* 0x000e220000002100 */
[----:B------:R-:W-:Y:S01]  /*d2f0*/  IMAD.WIDE.U32 R2, R35, UR4, RZ ;  /* 0x0000000423027c25 */ /* 0x000fe2000f8e00ff */
[----:B-----5:R-:W-:Y:S01]  /*d300*/  SHF.R.S32.HI R4, RZ, 0x1f, R34 ;  /* 0x0000001fff047819 */ /* 0x020fe20000011422 */
[----:B------:R-:W-:Y:S01]  /*d310*/  ULDC.64 UR6, c[0x0][0x2e8] ;  /* 0x0000ba0000067ab9 */ /* 0x000fe20000000a00 */
[----:B------:R1:W-:Y:S01]  /*d320*/  STL [R1+0x1c], R0 ;  /* 0x00001c0001007387 */ /* 0x0003e20000100800 */
[----:B------:R-:W-:-:S03]  /*d330*/  LOP3.LUT R23, R23, 0xfffffffe, RZ, 0xc0, !PT ;  /* 0xfffffffe17177812 */ /* 0x000fc600078ec0ff */
[----:B------:R2:W-:Y:S01]  /*d340*/  STL [R1+0x20], R4 ;  /* 0x0000200401007387 */ /* 0x0005e20000100800 */
[----:B-1----:R-:W-:-:S04]  /*d350*/  IMAD R0, R0, UR4, RZ ;  /* 0x0000000400007c24 */ /* 0x002fc8000f8e02ff */
[----:B------:R-:W-:Y:S01]  /*d360*/  IMAD R0, R35, UR5, R0 ;  /* 0x0000000523007c24 */ /* 0x000fe2000f8e0200 */
[----:B------:R-:W-:-:S03]  /*d370*/  ULDC.64 UR4, c[0x0][0x310] ;  /* 0x0000c40000047ab9 */ /* 0x000fc60000000a00 */
[----:B------:R-:W-:Y:S02]  /*d380*/  IMAD.IADD R3, R3, 0x1, R0 ;  /* 0x0000000103037824 */ /* 0x000fe400078e0200 */
[----:B------:R-:W-:Y:S02]  /*d390*/  IMAD R0, R4, UR4, RZ ;  /* 0x0000000404007c24 */ /* 0x000fe4000f8e02ff */
[----:B--2---:R-:W1:Y:S01]  /*d3a0*/  S2R R4, SR_TID.X ;  /* 0x0000000000047919 */ /* 0x004e620000002100 */
[----:B------:R-:W-:-:S04]  /*d3b0*/  IMAD.WIDE.U32 R2, R34, UR4, R2 ;  /* 0x0000000422027c25 */ /* 0x000fc8000f8e0002 */
[----:B------:R-:W-:Y:S01]  /*d3c0*/  IMAD R0, R34, UR5, R0 ;  /* 0x0000000522007c24 */ /* 0x000fe2000f8e0200 */
[----:B------:R-:W-:Y:S01]  /*d3d0*/  ULDC.64 UR4, c[0x0][0x308] ;  /* 0x0000c20000047ab9 */ /* 0x000fe20000000a00 */
[----:B0-----:R-:W-:Y:S02]  /*d3e0*/  IMAD.SHL.U32 R8, R8, 0x8, RZ ;  /* 0x0000000808087824 */ /* 0x001fe400078e00ff */
[----:B------:R-:W-:-:S03]  /*d3f0*/  IMAD.IADD R3, R3, 0x1, R0 ;  /* 0x0000000103037824 */ /* 0x000fc600078e0200 */
[----:B------:R-:W-:Y:S01]  /*d400*/  LOP3.LUT R8, R8, 0x38, RZ, 0xc0, !PT ;  /* 0x0000003808087812 */ /* 0x000fe200078ec0ff */
[----:B------:R-:W-:Y:S01]  /*d410*/  IMAD.WIDE.U32 R2, R18, UR4, R2 ;  /* 0x0000000412027c25 */ /* 0x000fe2000f8e0002 */
[----:B------:R-:W-:Y:S02]  /*d420*/  ULDC UR4, c[0x0][0x2f4] ;  /* 0x0000bd0000047ab9 */ /* 0x000fe40000000800 */
[----:B------:R-:W-:Y:S02]  /*d430*/  ISETP.GE.AND P2, PT, R8, UR4, PT ;  /* 0x0000000408007c0c */ /* 0x000fe4000bf46270 */
[----:B------:R-:W-:-:S11]  /*d440*/  LEA R0, P0, R2, UR6, 0x1 ;  /* 0x0000000602007c11 */ /* 0x000fd6000f8008ff */
[----:B------:R-:W-:Y:S02]  /*d450*/  @P2 LOP3.LUT R23, R23, 0x1, RZ, 0xfc, !PT ;  /* 0x0000000117172812 */ /* 0x000fe400078efcff */
[----:B-1----:R-:W-:-:S04]  /*d460*/  LOP3.LUT R4, R4, 0x7f, RZ, 0xc0, !PT ;  /* 0x0000007f04047812 */ /* 0x002fc800078ec0ff */
[----:B------:R-:W-:Y:S01]  /*d470*/  SHF.R.U32.HI R5, RZ, 0x3, R4 ;  /* 0x00000003ff057819 */ /* 0x000fe20000011604 */
[----:B------:R-:W-:Y:S01]  /*d480*/  IMAD R4, R18, UR5, R3 ;  /* 0x0000000512047c24 */ /* 0x000fe2000f8e0203 */
[----:B------:R-:W-:-:S03]  /*d490*/  UMOV UR5, 0xffffffff ;  /* 0xffffffff00057882 */ /* 0x000fc60000000000 */
[----:B------:R-:W-:Y:S01]  /*d4a0*/  IMAD.IADD R32, R32, 0x1, -R5 ;  /* 0x0000000120207824 */ /* 0x000fe200078e0a05 */
[----:B------:R-:W-:Y:S01]  /*d4b0*/  LEA.HI.X R4, R2, UR7, R4, 0x1, P0 ;  /* 0x0000000702047c11 */ /* 0x000fe200080f0c04 */
[----:B------:R-:W-:-:S03]  /*d4c0*/  IMAD R5, R24, 0x1800, R28 ;  /* 0x0000180018057824 */ /* 0x000fc600078e021c */
[----:B------:R-:W-:Y:S01]  /*d4d0*/  ISETP.GE.AND P0, PT, R32, 0x1, PT ;  /* 0x000000012000780c */ /* 0x000fe20003f06270 */
[----:B------:R-:W-:-:S12]  /*d4e0*/  BRA.DIV UR5, `(.L_x_458) ;  /* 0x0000003a05d87947 */ /* 0x000fd8000b800000 */
[----:B------:R-:W0:Y:S01]  /*d4f0*/  SHFL.IDX PT, R3, R0, RZ, 0x181f ;  /* 0x00181fff00037589 */ /* 0x000e2200000e0000 */
[----:B------:R-:W-:-:S03]  /*d500*/  @P0 IMAD R7, R5, 0x2, R22 ;  /* 0x0000000205070824 */ /* 0x000fc600078e0216 */
[----:B------:R-:W1:Y:S01]  /*d510*/  SHFL.IDX PT, R2, R4, RZ, 0x181f ;  /* 0x00181fff04027589 */ /* 0x000e6200000e0000 */
[----:B0-----:R-:W-:-:S05]  /*d520*/  @P0 LEA R3, P1, R8, R3, 0x1 ;  /* 0x0000000308030211 */ /* 0x001fca00078208ff */
[----:B-1----:R-:W-:-:S05]  /*d530*/  @P0 IMAD.X R2, RZ, RZ, R2, P1 ;  /* 0x000000ffff020224 */ /* 0x002fca00008e0602 */
[----:B------:R-:W-:-:S04]  /*d540*/  @P0 LOP3.LUT R3, R3, R2, RZ, 0x3c, !PT ;  /* 0x0000000203030212 */ /* 0x000fc800078e3cff */
[----:B------:R-:W-:-:S04]  /*d550*/  @P0 LOP3.LUT R2, R3, R2, RZ, 0x3c, !PT ;  /* 0x0000000203020212 */ /* 0x000fc800078e3cff */
[----:B------:R-:W-:-:S05]  /*d560*/  @P0 LOP3.LUT R3, R3, R2, RZ, 0x3c, !PT ;  /* 0x0000000203030212 */ /* 0x000fca00078e3cff */
[----:B------:R-:W-:Y:S01]  /*d570*/  @!PT LDS RZ, [RZ] ;  /* 0x00000000fffff984 */ /* 0x000fe20000000800 */
[----:B------:R0:W-:Y:S01]  /*d580*/  @P0 LDGSTS.E.BYPASS.LTC128B.128 [R7+0x1c400], desc[UR50][R2.64], !P2 ;  /* 0x1c40000002070fae */ /* 0x0001e2000d101d72 */
[----:B------:R-:W-:-:S03]  /*d590*/  ISETP.GE.AND P0, PT, R32, 0x11, PT ;  /* 0x000000112000780c */ /* 0x000fc60003f06270 */
[----:B0-----:R-:W0:Y:S10]  /*d5a0*/  SHFL.IDX PT, R3, R0, 0x1, 0x181f ;  /* 0x00381f0000037f89 */ /* 0x001e3400000e0000 */
[----:B------:R-:W-:Y:S01]  /*d5b0*/  @P0 IMAD R7, R5, 0x2, R22 ;  /* 0x0000000205070824 */ /* 0x000fe200078e0216 */
[----:B------:R-:W1:Y:S01]  /*d5c0*/  SHFL.IDX PT, R2, R4, 0x1, 0x181f ;  /* 0x00381f0004027f89 */ /* 0x000e6200000e0000 */
[----:B0-----:R-:W-:-:S05]  /*d5d0*/  @P0 LEA R3, P1, R8, R3, 0x1 ;  /* 0x0000000308030211 */ /* 0x001fca00078208ff */
[----:B-1----:R-:W-:-:S05]  /*d5e0*/  @P0 IMAD.X R2, RZ, RZ, R2, P1 ;  /* 0x000000ffff020224 */ /* 0x002fca00008e0602 */
[----:B------:R-:W-:-:S04]  /*d5f0*/  @P0 LOP3.LUT R3, R3, R2, RZ, 0x3c, !PT ;  /* 0x0000000203030212 */ /* 0x000fc800078e3cff */
[----:B------:R-:W-:-:S04]  /*d600*/  @P0 LOP3.LUT R2, R3, R2, RZ, 0x3c, !PT ;  /* 0x0000000203020212 */ /* 0x000fc800078e3cff */
[----:B------:R-:W-:-:S05]  /*d610*/  @P0 LOP3.LUT R3, R3, R2, RZ, 0x3c, !PT ;  /* 0x0000000203030212 */ /* 0x000fca00078e3cff */
        /* <DEDUP_REMOVED lines=24> */
[----:B------:R-:W1:Y:S04]  /*d7a0*/  SHFL.IDX PT, R2, R4, 0x4, 0x181f ;  /* 0x00981f0004027f89 */ /* 0x000e6800000e0000 */
[----:B------:R-:W2:Y:S04]  /*d7b0*/  SHFL.IDX PT, R4, R4, 0x5, 0x181f ;  /* 0x00b81f0004047f89 */ /* 0x000ea800000e0000 */
[----:B------:R-:W3:Y:S01]  /*d7c0*/  SHFL.IDX PT, R0, R0, 0x5, 0x181f ;  /* 0x00b81f0000007f89 */ /* 0x000ee200000e0000 */
[----:B0-----:R-:W-:-:S05]  /*d7d0*/  @P0 LEA R3, P1, R8, R3, 0x1 ;  /* 0x0000000308030211 */ /* 0x001fca00078208ff */
[----:B-1----:R-:W-:-:S05]  /*d7e0*/  @P0 IMAD.X R2, RZ, RZ, R2, P1 ;  /* 0x000000ffff020224 */ /* 0x002fca00008e0602 */
[----:B------:R-:W-:-:S04]  /*d7f0*/  @P0 LOP3.LUT R3, R3, R2, RZ, 0x3c, !PT ;  /* 0x0000000203030212 */ /* 0x000fc800078e3cff */
[----:B------:R-:W-:-:S04]  /*d800*/  @P0 LOP3.LUT R2, R3, R2, RZ, 0x3c, !PT ;  /* 0x0000000203020212 */ /* 0x000fc800078e3cff */
[----:B------:R-:W-:-:S05]  /*d810*/  @P0 LOP3.LUT R3, R3, R2, RZ, 0x3c, !PT ;  /* 0x0000000203030212 */ /* 0x000fca00078e3cff */
[----:B--23--:R0:W-:Y:S02]  /*d820*/  @P0 LDGSTS.E.BYPASS.LTC128B.128 [R7+0x1e400], desc[UR50][R2.64], !P2 ;  /* 0x1e40000002070fae */ /* 0x00c1e4000d101d72 */
.L_x_533:
[----:B------:R-:W-:-:S13]  /*d830*/  ISETP.GE.AND P0, PT, R32, 0x51, PT ;  /* 0x000000512000780c */ /* 0x000fda0003f06270 */
[----:B01----:R-:W-:Y:S01]  /*d840*/  @P0 LEA R2, P1, R8, R0, 0x1 ;  /* 0x0000000008020211 */ /* 0x003fe200078208ff */
[----:B------:R-:W-:-:S04]  /*d850*/  @P0 IMAD R5, R5, 0x2, R22 ;  /* 0x0000000205050824 */ /* 0x000fc800078e0216 */
[----:B------:R-:W-:-:S05]  /*d860*/  @P0 IMAD.X R3, RZ, RZ, R4, P1 ;  /* 0x000000ffff030224 */ /* 0x000fca00008e0604 */
[----:B------:R-:W-:Y:S01]  /*d870*/  @!PT LDS RZ, [RZ] ;  /* 0x00000000fffff984 */ /* 0x000fe20000000800 */
[----:B------:R-:W-:Y:S01]  /*d880*/  @!PT LDS RZ, [RZ] ;  /* 0x00000000fffff984 */ /* 0x000fe20000000800 */
[----:B------:R-:W-:Y:S01]  /*d890*/  @!PT LDS RZ, [RZ] ;  /* 0x00000000fffff984 */ /* 0x000fe20000000800 */
[----:B------:R0:W-:Y:S01]  /*d8a0*/  @P0 LDGSTS.E.BYPASS.LTC128B.128 [R5+0x1ec00], desc[UR50][R2.64], !P2 ;  /* 0x1ec0000002050fae */ /* 0x0001e2000d101d72 */
[----:B------:R-:W-:Y:S01]  /*d8b0*/  PLOP3.LUT P0, PT, PT, PT, PT, 0x80, 0x0 ;  /* 0x000000000000781c */ /* 0x000fe20003f0f070 */
[----:B------:R-:W-:-:S12]  /*d8c0*/  NOP ;  /* 0x0000000000007918 */ /* 0x000fd80000000000 */
.L_x_459:
[----:B------:R-:W-:Y:S02]  /*d8d0*/  PLOP3.LUT P1, PT, P1, P0, PT, 0xa2, 0x0 ;  /* 0x000000000000781c */ /* 0x000fe40000f21472 */
[----:B------:R-:W-:-:S08]  /*d8e0*/  @P0 R2UR P1, UR4, R33 ;  /* 0x00000000210402ca */ /* 0x000fd00000020000 */
[----:B------:R-:W-:-:S05]  /*d8f0*/  @P0 PLOP3.LUT P0, PT, P1, PT, PT, 0x80, 0x0 ;  /* 0x000000000000081c */ /* 0x000fca0000f0f070 */
[----:B------:R-:W-:Y:S01]  /*d900*/  @!P1 SYNCS.ARRIVE.TRANS64.RED.A0T1 RZ, [UR4+0x22830], RZ ;  /* 0x022830ffffff99a7 */ /* 0x000fe20008200404 */
[----:B------:R-:W-:Y:S07]  /*d910*/  @!P1 ARRIVES.LDGSTSBAR.64.TRANSCNT [UR4+0x22830] ;  /* 0x02283000ff0099b0 */ /* 0x000fee0008000a84 */
[----:B------:R-:W-:Y:S05]  /*d920*/  @P0 BRA.U.ANY `(.L_x_459) ;  /* 0xfffffffd00e80947 */ /* 0x000fea000393ffff */
[----:B------:R-:W-:Y:S01]  /*d930*/  NOP ;  /* 0x0000000000007918 */ /* 0x000fe20000000000 */
[----:B------:R-:W-:-:S05]  /*d940*/  IMAD.U32 R0, RZ, RZ, UR36 ;  /* 0x00000024ff007e24 */ /* 0x000fca000f8e00ff */
[----:B------:R-:W-:-:S13]  /*d950*/  ISETP.NE.AND P2, PT, R0, 0x3, PT ;  /* 0x000000030000780c */ /* 0x000fda0003f45270 */
[----:B------:R-:W-:Y:S05]  /*d960*/  @!P2 BRA `(.L_x_460) ;  /* 0x000000000004a947 */ /* 0x000fea0003800000 */
[----:B------:R-:W-:Y:S01]  /*d970*/  BPT.TRAP 0x1 ;  /* 0x000000040000795c */ /* 0x000fe20000300000 */
.L_x_460:
[----:B0-----:R0:W5:Y:S01]  /*d980*/  LDL.LU R3, [R1] ;  /* 0x0000000001037983 */ /* 0x0011620000300800 */
[C---:B------:R-:W-:Y:S01]  /*d990*/  LOP3.LUT P3, RZ, R23.reuse, 0x8, RZ, 0xc0, !PT ;  /* 0x0000000817ff7812 */ /* 0x040fe2000786c0ff */
[----:B------:R0:W-:Y:S01]  /*d9a0*/  SYNCS.ARRIVE.TRANS64.A1T0 RZ, [R33+URZ+0x22830], RZ ;  /* 0x022830ff21ff79a7 */ /* 0x0001e2000810003f */
[----:B------:R-:W-:-:S13]  /*d9b0*/  LOP3.LUT P2, RZ, R23, 0x4, RZ, 0xc0, !PT ;  /* 0x0000000417ff7812 */ /* 0x000fda000784c0ff */
[----:B------:R-:W-:Y:S05]  /*d9c0*/  WARPSYNC.ALL ;  /* 0x0000000000007948 */ /* 0x000fea0003800000 */
[----:B------:R-:W-:Y:S01]  /*d9d0*/  BAR.SYNC.DEFER_BLOCKING 0x8, 0x180 ;  /* 0x0206000000007b1d */ /* 0x000fe20000010000 */
[----:B------:R-:W-:Y:S02]  /*d9e0*/  LOP3.LUT P1, RZ, R23, 0x100, RZ, 0xc0, !PT ;  /* 0x0000010017ff7812 */ /* 0x000fe4000782c0ff */
[----:B------:R-:W-:Y:S02]  /*d9f0*/  SEL R0, RZ, 0x2, P3 ;  /* 0x00000002ff007807 */ /* 0x000fe40001800000 */
[----:B------:R-:W-:Y:S01]  /*da00*/  SEL R2, RZ, 0x4, P2 ;  /* 0x00000004ff027807 */ /* 0x000fe20001000000 */
[----:B------:R-:W-:Y:S01]  /*da10*/  ULDC.64 UR4, c[0x0][0x298] ;  /* 0x0000a60000047ab9 */ /* 0x000fe20000000a00 */
[----:B------:R-:W-:Y:S01]  /*da20*/  SEL R4, R25, RZ, !P1 ;  /* 0x000000ff19047207 */ /* 0x000fe20004800000 */
[----:B------:R-:W-:Y:S01]  /*da30*/  BSSY B6, `(.L_x_461) ;  /* 0x0000021000067945 */ /* 0x000fe20003800000 */
[----:B------:R-:W-:-:S02]  /*da40*/  IADD3 R0, R2, R0, R6 ;  /* 0x0000000002007210 */ /* 0x000fc40007ffe006 */
[----:B------:R-:W-:Y:S01]  /*da50*/  LOP3.LUT P0, RZ, R23, 0x2, RZ, 0xc0, !PT ;  /* 0x0000000217ff7812 */ /* 0x000fe2000780c0ff */
[----:B------:R1:W-:Y:S03]  /*da60*/  STL [R1+0x14], R4 ;  /* 0x0000140401007387 */ /* 0x0003e60000100800 */
[----:B------:R-:W-:-:S05]  /*da70*/  SEL R25, RZ, 0x8, P0 ;  /* 0x00000008ff197807 */ /* 0x000fca0000000000 */
[----:B------:R-:W-:Y:S01]  /*da80*/  IMAD.IADD R25, R0, 0x1, R25 ;  /* 0x0000000100197824 */ /* 0x000fe200078e0219 */
[----:B------:R-:W-:Y:S01]  /*da90*/  SHF.R.S32.HI R0, RZ, 0x1f, R37 ;  /* 0x0000001fff007819 */ /* 0x000fe20000011425 */
[----:B-1----:R-:W-:-:S04]  /*daa0*/  IMAD.WIDE.U32 R4, R37, UR4, RZ ;  /* 0x0000000425047c25 */ /* 0x002fc8000f8e00ff */
[----:B------:R-:W-:-:S04]  /*dab0*/  IMAD R0, R0, UR4, RZ ;  /* 0x0000000400007c24 */ /* 0x000fc8000f8e02ff */
[----:B------:R-:W-:-:S04]  /*dac0*/  IMAD R0, R37, UR5, R0 ;  /* 0x0000000525007c24 */ /* 0x000fc8000f8e0200 */
[----:B------:R-:W-:Y:S01]  /*dad0*/  IMAD.IADD R37, R5, 0x1, R0 ;  /* 0x0000000105257824 */ /* 0x000fe200078e0200 */
[----:B-----5:R-:W-:-:S05]  /*dae0*/  SEL R2, R3, RZ, !P1 ;  /* 0x000000ff03027207 */ /* 0x020fca0004800000 */
[----:B------:R1:W-:Y:S04]  /*daf0*/  STL [R1], R2 ;  /* 0x0000000201007387 */ /* 0x0003e80000100800 */
[----:B------:R2:W-:Y:S01]  /*db00*/  STL.64 [R1+0x8], R4 ;  /* 0x0000080401007387 */ /* 0x0005e20000100a00 */
[----:B-1----:R-:W-:-:S05]  /*db10*/  VIADD R2, R22, 0x18400 ;  /* 0x0001840016027836 */ /* 0x002fca0000000000 */
[----:B------:R-:W-:-:S13]  /*db20*/  LOP3.LUT P0, RZ, R2, 0x3ff, RZ, 0xc0, !PT ;  /* 0x000003ff02ff7812 */ /* 0x000fda000780c0ff */
[----:B--2---:R-:W-:Y:S05]  /*db30*/  @!P0 BRA `(.L_x_462) ;  /* 0x0000000000408947 */ /* 0x004fea0003800000 */
[----:B------:R-:W-:Y:S01]  /*db40*/  MOV R2, 0x0 ;  /* 0x0000000000027802 */ /* 0x000fe20000000f00 */
[----:B------:R-:W-:Y:S01]  /*db50*/  ULDC.64 UR6, c[0x4][0x98] ;  /* 0x0100260000067ab9 */ /* 0x000fe20000000a00 */
[----:B------:R-:W-:Y:S01]  /*db60*/  ULDC.64 UR8, c[0x4][0xa0] ;  /* 0x0100280000087ab9 */ /* 0x000fe20000000a00 */
[----:B------:R-:W-:Y:S01]  /*db70*/  ULDC.64 UR4, c[0x4][0x20] ;  /* 0x0100080000047ab9 */ /* 0x000fe20000000a00 */
[----:B------:R-:W-:Y:S02]  /*db80*/  IMAD.U32 R4, RZ, RZ, UR6 ;  /* 0x00000006ff047e24 */ /* 0x000fe4000f8e00ff */
[----:B------:R-:W1:Y:S01]  /*db90*/  LDC.64 R2, c[0x4][R2] ;  /* 0x0100000002027b82 */ /* 0x000e620000000a00 */
        /* <DEDUP_REMOVED lines=9> */
[----:B01----:R-:W-:Y:S05]  /*dc30*/  CALL.ABS.NOINC R2 ;  /* 0x0000000002007343 */ /* 0x003fea0003c00000 */
.L_x_462:
[----:B------:R-:W-:Y:S05]  /*dc40*/  BSYNC B6 ;  /* 0x0000000000067941 */ /* 0x000fea0003800000 */
.L_x_461:
[----:B------:R-:W2:Y:S01]  /*dc50*/  LDL.LU.64 R2, [R1+0x8] ;  /* 0x0000080001027983 */ /* 0x000ea20000300a00 */
[----:B------:R-:W-:Y:S01]  /*dc60*/  ULDC.64 UR4, c[0x0][0x2d8] ;  /* 0x0000b60000047ab9 */ /* 0x000fe20000000a00 */
[----:B------:R-:W1:Y:S02]  /*dc70*/  LDC R6, c[0x0][0x448] ;  /* 0x00011200ff067b82 */ /* 0x000e640000000800 */
[----:B------:R-:W3:Y:S04]  /*dc80*/  LDL.LU R21, [R1] ;  /* 0x0000000001157983 */ /* 0x000ee80000300800 */
[----:B------:R-:W4:Y:S01]  /*dc90*/  LDL.LU R20, [R1+0x14] ;  /* 0x0000140001147983 */ /* 0x000f220000300800 */
[----:B------:R-:W-:-:S03]  /*dca0*/  IMAD.SHL.U32 R17, R17, 0x80, RZ ;  /* 0x0000008011117824 */ /* 0x000fc600078e00ff */
[----:B------:R0:W5:Y:S01]  /*dcb0*/  LDL R10, [R1+0x10] ;  /* 0x00001000010a7983 */ /* 0x0001620000100800 */
[----:B-1----:R-:W-:-:S13]  /*dcc0*/  ISETP.NE.AND P0, PT, R6, 0x1, PT ;  /* 0x000000010600780c */ /* 0x002fda0003f05270 */
[----:B------:R-:W1:Y:S01]  /*dcd0*/  @P0 LDC R4, c[0x0][0x44c] ;  /* 0x00011300ff040b82 */ /* 0x000e620000000800 */
[----:B------:R-:W0:Y:S02]  /*dce0*/  S2R R8, SR_TID.X ;  /* 0x0000000000087919 */ /* 0x000e240000002100 */
[----:B0-----:R-:W-:-:S05]  /*dcf0*/  IMAD.SHL.U32 R8, R8, 0x8, RZ ;  /* 0x0000000808087824 */ /* 0x001fca00078e00ff */
[----:B------:R-:W-:Y:S01]  /*dd00*/  LOP3.LUT R8, R8, 0x38, RZ, 0xc0, !PT ;  /* 0x0000003808087812 */ /* 0x000fe200078ec0ff */
[----:B--2---:R-:W-:Y:S02]  /*dd10*/  IMAD.MOV.U32 R3, RZ, RZ, R37 ;  /* 0x000000ffff037224 */ /* 0x004fe400078e0025 */
[----:B------:R-:W-:-:S04]  /*dd20*/  IMAD.WIDE.U32 R2, R18, UR4, R2 ;  /* 0x0000000412027c25 */ /* 0x000fc8000f8e0002 */
[----:B------:R-:W-:Y:S01]  /*dd30*/  IMAD R3, R18, UR5, R3 ;  /* 0x0000000512037c24 */ /* 0x000fe2000f8e0203 */
[----:B------:R-:W-:Y:S02]  /*dd40*/  ULDC.64 UR4, c[0x0][0x2e0] ;  /* 0x0000b80000047ab9 */ /* 0x000fe40000000a00 */
[----:B---3--:R-:W-:Y:S02]  /*dd50*/  IMAD R0, R21, UR4, RZ ;  /* 0x0000000415007c24 */ /* 0x008fe4000f8e02ff */
[----:B----4-:R-:W-:-:S04]  /*dd60*/  IMAD.WIDE.U32 R2, R20, UR4, R2 ;  /* 0x0000000414027c25 */ /* 0x010fc8000f8e0002 */
[----:B------:R-:W-:Y:S01]  /*dd70*/  IMAD R0, R20, UR5, R0 ;  /* 0x0000000514007c24 */ /* 0x000fe2000f8e0200 */
[----:B------:R-:W-:Y:S01]  /*dd80*/  ULDC.64 UR4, c[0x0][0x2d0] ;  /* 0x0000b40000047ab9 */ /* 0x000fe20000000a00 */
[----:B------:R-:W0:Y:S02]  /*dd90*/  S2R R20, SR_TID.X ;  /* 0x0000000000147919 */ /* 0x000e240000002100 */
[----:B------:R-:W-:Y:S02]  /*dda0*/  IMAD.IADD R3, R3, 0x1, R0 ;  /* 0x0000000103037824 */ /* 0x000fe400078e0200 */
[----:B------:R-:W2:Y:S01]  /*ddb0*/  @P0 LDC R0, c[0x0][0x450] ;  /* 0x00011400ff000b82 */ /* 0x000ea20000000800 */
[----:B0-----:R-:W-:-:S04]  /*ddc0*/  LOP3.LUT R20, R20, 0x7f, RZ, 0xc0, !PT ;  /* 0x0000007f14147812 */ /* 0x001fc800078ec0ff */
[----:B------:R-:W-:Y:S02]  /*ddd0*/  SHF.R.U32.HI R21, RZ, 0x3, R20 ;  /* 0x00000003ff157819 */ /* 0x000fe40000011614 */
[----:B------:R-:W0:Y:S02]  /*dde0*/  S2R R20, SR_TID.X ;  /* 0x0000000000147919 */ /* 0x000e240000002100 */
[----:B0-----:R-:W-:-:S05]  /*ddf0*/  IMAD.SHL.U32 R20, R20, 0x10, RZ ;  /* 0x0000001014147824 */ /* 0x001fca00078e00ff */
[----:B------:R-:W-:-:S04]  /*de00*/  LOP3.LUT R20, R21, 0x70, R20, 0xf8, !PT ;  /* 0x0000007015147812 */ /* 0x000fc800078ef814 */
[----:B------:R-:W-:-:S05]  /*de10*/  LOP3.LUT R5, R20, R17, RZ, 0xfc, !PT ;  /* 0x0000001114057212 */ /* 0x000fca00078efcff */
[----:B-1----:R-:W-:-:S04]  /*de20*/  @P0 IMAD.HI.U32 R7, R5, R4, RZ ;  /* 0x0000000405070227 */ /* 0x002fc800078e00ff */
[----:B------:R-:W-:Y:S01]  /*de30*/  IMAD.MOV.U32 R4, RZ, RZ, R5 ;  /* 0x000000ffff047224 */ /* 0x000fe200078e0005 */
[----:B--2---:R-:W-:Y:S01]  /*de40*/  @P0 SHF.R.U32.HI R4, RZ, R0, R7 ;  /* 0x00000000ff040219 */ /* 0x004fe20000011607 */
[----:B------:R-:W0:Y:S04]  /*de50*/  S2R R20, SR_TID.X ;  /* 0x0000000000147919 */ /* 0x000e280000002100 */
[----:B------:R-:W-:-:S04]  /*de60*/  IMAD.MOV R0, RZ, RZ, -R4 ;  /* 0x000000ffff007224 */ /* 0x000fc800078e0a04 */
[----:B------:R-:W-:Y:S01]  /*de70*/  IMAD R0, R6, R0, R5 ;  /* 0x0000000006007224 */ /* 0x000fe200078e0205 */
[----:B------:R-:W-:Y:S01]  /*de80*/  SHF.R.S32.HI R5, RZ, 0x1f, R4 ;  /* 0x0000001fff057819 */ /* 0x000fe20000011404 */
[----:B------:R-:W-:-:S04]  /*de90*/  IMAD.WIDE.U32 R2, R4, UR4, R2 ;  /* 0x0000000404027c25 */ /* 0x000fc8000f8e0002 */
[----:B------:R-:W-:-:S04]  /*dea0*/  IMAD R5, R5, UR4, RZ ;  /* 0x0000000405057c24 */ /* 0x000fc8000f8e02ff */
[----:B------:R-:W-:Y:S01]  /*deb0*/  IMAD R5, R4, UR5, R5 ;  /* 0x0000000504057c24 */ /* 0x000fe2000f8e0205 */
[----:B------:R-:W-:Y:S01]  /*dec0*/  SHF.R.S32.HI R4, RZ, 0x1f, R0 ;  /* 0x0000001fff047819 */ /* 0x000fe20000011400 */
[----:B------:R-:W-:Y:S02]  /*ded0*/  ULDC.64 UR4, c[0x0][0x2c8] ;  /* 0x0000b20000047ab9 */ /* 0x000fe40000000a00 */
[----:B------:R-:W-:Y:S02]  /*dee0*/  IMAD.IADD R3, R3, 0x1, R5 ;  /* 0x0000000103037824 */ /* 0x000fe400078e0205 */
[----:B------:R-:W-:Y:S02]  /*def0*/  IMAD R4, R4, UR4, RZ ;  /* 0x0000000404047c24 */ /* 0x000fe4000f8e02ff */
[----:B------:R-:W-:-:S04]  /*df00*/  IMAD.WIDE.U32 R2, R0, UR4, R2 ;  /* 0x0000000400027c25 */ /* 0x000fc8000f8e0002 */
[----:B------:R-:W-:Y:S01]  /*df10*/  IMAD R4, R0, UR5, R4 ;  /* 0x0000000500047c24 */ /* 0x000fe2000f8e0204 */
[----:B------:R-:W-:Y:S02]  /*df20*/  ULDC.64 UR4, c[0x0][0x280] ;  /* 0x0000a00000047ab9 */ /* 0x000fe40000000a00 */
[----:B------:R-:W-:Y:S01]  /*df30*/  LEA R0, P0, R2, UR4, 0x1 ;  /* 0x0000000402007c11 */ /* 0x000fe2000f8008ff */
[----:B------:R-:W-:Y:S01]  /*df40*/  IMAD.IADD R4, R3, 0x1, R4 ;  /* 0x0000000103047824 */ /* 0x000fe200078e0204 */
[----:B------:R-:W-:Y:S01]  /*df50*/  ULDC UR4, c[0x0][0x2b8] ;  /* 0x0000ae0000047ab9 */ /* 0x000fe20000000800 */
[----:B0-----:R-:W-:-:S03]  /*df60*/  LOP3.LUT R20, R20, 0x7f, RZ, 0xc0, !PT ;  /* 0x0000007f14147812 */ /* 0x001fc600078ec0ff */
[----:B------:R-:W-:Y:S01]  /*df70*/  LEA.HI.X R4, R2, UR5, R4, 0x1, P0 ;  /* 0x0000000502047c11 */ /* 0x000fe200080f0c04 */
[----:B------:R-:W-:Y:S01]  /*df80*/  UMOV UR5, 0xffffffff ;  /* 0xffffffff00057882 */ /* 0x000fe20000000000 */
[----:B------:R-:W-:Y:S02]  /*df90*/  ISETP.GE.AND P1, PT, R8, UR4, PT ;  /* 0x0000000408007c0c */ /* 0x000fe4000bf26270 */
[----:B------:R-:W-:Y:S01]  /*dfa0*/  SHF.R.U32.HI R9, RZ, 0x3, R20 ;  /* 0x00000003ff097819 */ /* 0x000fe20000011614 */
[----:B------:R-:W-:Y:S10]  /*dfb0*/  BRA.DIV UR5, `(.L_x_463) ;  /* 0x0000003a05247947 */ /* 0x000ff4000b800000 */
[----:B------:R-:W0:Y:S01]  /*dfc0*/  SHFL.IDX PT, R3, R0, RZ, 0x181f ;  /* 0x00181fff00037589 */ /* 0x000e2200000e0000 */
[----:B-----5:R-:W-:Y:S02]  /*dfd0*/  IMAD R5, R10, R6, RZ ;  /* 0x000000060a057224 */ /* 0x020fe400078e02ff */
[----:B------:R-:W-:Y:S01]  /*dfe0*/  IMAD.IADD R17, R9, 0x1, R17 ;  /* 0x0000000109117824 */ /* 0x000fe200078e0211 */
[----:B------:R-:W1:Y:S03]  /*dff0*/  SHFL.IDX PT, R2, R4, RZ, 0x181f ;  /* 0x00181fff04027589 */ /* 0x000e6600000e0000 */
[C---:B------:R-:W-:Y:S01]  /*e000*/  VIADD R6, R17.reuse, 0x10 ;  /* 0x0000001011067836 */ /* 0x040fe20000000000 */
[----:B------:R-:W-:Y:S01]  /*e010*/  ISETP.GE.AND P0, PT, R17, R5, PT ;  /* 0x000000051100720c */ /* 0x000fe20003f06270 */
[----:B------:R-:W-:-:S12]  /*e020*/  SHFL.IDX PT, R14, R0, 0x7, 0x181f ;  /* 0x00f81f00000e7f89 */ /* 0x000fd800000e0000 */
[----:B0-----:R-:W-:-:S05]  /*e030*/  @!P0 LEA R3, P2, R8, R3, 0x1 ;  /* 0x0000000308038211 */ /* 0x001fca00078408ff */
[----:B-1----:R-:W-:-:S05]  /*e040*/  @!P0 IMAD.X R2, RZ, RZ, R2, P2 ;  /* 0x000000ffff028224 */ /* 0x002fca00010e0602 */
[----:B------:R-:W-:-:S04]  /*e050*/  @!P0 LOP3.LUT R3, R3, R2, RZ, 0x3c, !PT ;  /* 0x0000000203038212 */ /* 0x000fc800078e3cff */
[----:B------:R-:W-:-:S04]  /*e060*/  @!P0 LOP3.LUT R2, R3, R2, RZ, 0x3c, !PT ;  /* 0x0000000203028212 */ /* 0x000fc800078e3cff */
[----:B------:R-:W-:-:S05]  /*e070*/  @!P0 LOP3.LUT R3, R3, R2, RZ, 0x3c, !PT ;  /* 0x0000000203038212 */ /* 0x000fca00078e3cff */
[----:B------:R0:W-:Y:S01]  /*e080*/  @!P0 LDGSTS.E.BYPASS.LTC128B.128 [R36+0x18400], desc[UR50][R2.64], !P1 ;  /* 0x1840000002248fae */ /* 0x0001e2000c901d72 */
[----:B------:R-:W-:Y:S01]  /*e090*/  ISETP.GE.AND P0, PT, R6, R5, PT ;  /* 0x000000050600720c */ /* 0x000fe20003f06270 */
[----:B------:R-:W-:Y:S02]  /*e0a0*/  VIADD R6, R17, 0x20 ;  /* 0x0000002011067836 */ /* 0x000fe40000000000 */
[----:B0-----:R-:W0:Y:S04]  /*e0b0*/  SHFL.IDX PT, R3, R0, 0x1, 0x181f ;  /* 0x00381f0000037f89 */ /* 0x001e2800000e0000 */
[----:B------:R-:W1:Y:S06]  /*e0c0*/  SHFL.IDX PT, R2, R4, 0x1, 0x181f ;  /* 0x00381f0004027f89 */ /* 0x000e6c00000e0000 */
        /* <DEDUP_REMOVED lines=46> */
[----:B------:R-:W-:-:S03]  /*e3b0*/  ISETP.GE.AND P0, PT, R6, R5, PT ;  /* 0x000000050600720c */ /* 0x000fc60003f06270 */
[----:B0-----:R-:W0:Y:S04]  /*e3c0*/  SHFL.IDX PT, R3, R0, 0x6, 0x181f ;  /* 0x00d81f0000037f89 */ /* 0x001e2800000e0000 */
[----:B------:R-:W1:Y:S04]  /*e3d0*/  SHFL.IDX PT, R2, R4, 0x6, 0x181f ;  /* 0x00d81f0004027f89 */ /* 0x000e6800000e0000 */
[----:B------:R-:W2:Y:S02]  /*e3e0*/  SHFL.IDX PT, R4, R4, 0x7, 0x181f ;  /* 0x00f81f0004047f89 */ /* 0x000ea400000e0000 */
[----:B0-----:R-:W-:-:S05]  /*e3f0*/  @!P0 LEA R3, P2, R8, R3, 0x1 ;  /* 0x0000000308038211 */ /* 0x001fca00078408ff */
[----:B-1----:R-:W-:-:S05]  /*e400*/  @!P0 IMAD.X R2, RZ, RZ, R2, P2 ;  /* 0x000000ffff028224 */ /* 0x002fca00010e0602 */
[----:B------:R-:W-:-:S04]  /*e410*/  @!P0 LOP3.LUT R3, R3, R2, RZ, 0x3c, !PT ;  /* 0x0000000203038212 */ /* 0x000fc800078e3cff */
[----:B------:R-:W-:-:S04]  /*e420*/  @!P0 LOP3.LUT R2, R3, R2, RZ, 0x3c, !PT ;  /* 0x0000000203028212 */ /* 0x000fc800078e3cff */
[----:B------:R-:W-:-:S05]  /*e430*/  @!P0 LOP3.LUT R3, R3, R2, RZ, 0x3c, !PT ;  /* 0x0000000203038212 */ /* 0x000fca00078e3cff */
[----:B--2---:R0:W-:Y:S02]  /*e440*/  @!P0 LDGSTS.E.BYPASS.LTC128B.128 [R36+0x1b400], desc[UR50][R2.64], !P1 ;  /* 0x1b40000002248fae */ /* 0x0041e4000c901d72 */
.L_x_550:
[----:B------:R-:W-:-:S05]  /*e450*/  VIADD R0, R17, 0x70 ;  /* 0x0000007011007836 */ /* 0x000fca0000000000 */
[----:B------:R-:W-:-:S13]  /*e460*/  ISETP.GE.AND P0, PT, R0, R5, PT ;  /* 0x000000050000720c */ /* 0x000fda0003f06270 */
[----:B0-----:R-:W-:-:S05]  /*e470*/  @!P0 LEA R2, P2, R8, R14, 0x1 ;  /* 0x0000000e08028211 */ /* 0x001fca00078408ff */
[----:B------:R-:W-:-:S05]  /*e480*/  @!P0 IMAD.X R3, RZ, RZ, R4, P2 ;  /* 0x000000ffff038224 */ /* 0x000fca00010e0604 */
[----:B------:R-:W-:Y:S01]  /*e490*/  @!PT LDS RZ, [RZ] ;  /* 0x00000000fffff984 */ /* 0x000fe20000000800 */
[----:B------:R-:W-:Y:S01]  /*e4a0*/  @!PT LDS RZ, [RZ] ;  /* 0x00000000fffff984 */ /* 0x000fe20000000800 */
[----:B------:R-:W-:Y:S01]  /*e4b0*/  @!PT LDS RZ, [RZ] ;  /* 0x00000000fffff984 */ /* 0x000fe20000000800 */
[----:B------:R0:W-:Y:S01]  /*e4c0*/  @!P0 LDGSTS.E.BYPASS.LTC128B.128 [R36+0x1bc00], desc[UR50][R2.64], !P1 ;  /* 0x1bc0000002248fae */ /* 0x0001e2000c901d72 */
[----:B------:R-:W-:Y:S01]  /*e4d0*/  PLOP3.LUT P0, PT, PT, PT, PT, 0x80, 0x0 ;  /* 0x000000000000781c */ /* 0x000fe20003f0f070 */
[----:B------:R-:W-:-:S12]  /*e4e0*/  NOP ;  /* 0x0000000000007918 */ /* 0x000fd80000000000 */
.L_x_464:
[----:B------:R-:W-:Y:S02]  /*e4f0*/  PLOP3.LUT P1, PT, P1, P0, PT, 0xa2, 0x0 ;  /* 0x000000000000781c */ /* 0x000fe40000f21472 */
[----:B------:R-:W-:-:S08]  /*e500*/  @P0 R2UR P1, UR4, R22 ;  /* 0x00000000160402ca */ /* 0x000fd00000020000 */
[----:B------:R-:W-:-:S05]  /*e510*/  @P0 PLOP3.LUT P0, PT, P1, PT, PT, 0x80, 0x0 ;  /* 0x000000000000081c */ /* 0x000fca0000f0f070 */
[----:B------:R-:W-:Y:S01]  /*e520*/  @!P1 SYNCS.ARRIVE.TRANS64.RED.A0T1 RZ, [UR4+0x22800], RZ ;  /* 0x022800ffffff99a7 */ /* 0x000fe20008200404 */
[----:B------:R-:W-:Y:S07]  /*e530*/  @!P1 ARRIVES.LDGSTSBAR.64.TRANSCNT [UR4+0x22800] ;  /* 0x02280000ff0099b0 */ /* 0x000fee0008000a84 */
[----:B------:R-:W-:Y:S05]  /*e540*/  @P0 BRA.U.ANY `(.L_x_464) ;  /* 0xfffffffd00e80947 */ /* 0x000fea000393ffff */
[----:B0-----:R-:W2:Y:S02]  /*e550*/  LDL.LU R2, [R1+0x24] ;  /* 0x0000240001027983 */ /* 0x001ea40000300800 */
[----:B--2---:R-:W-:-:S05]  /*e560*/  VIADD R2, R2, 0x1 ;  /* 0x0000000102027836 */ /* 0x004fca0000000000 */
[----:B------:R0:W-:Y:S01]  /*e570*/  STL [R1+0x24], R2 ;  /* 0x0000240201007387 */ /* 0x0001e20000100800 */
[----:B------:R-:W-:-:S04]  /*e580*/  LEA.HI R0, R2, R2, RZ, 0x1 ;  /* 0x0000000202007211 */ /* 0x000fc800078f08ff */
[----:B------:R-:W-:-:S05]  /*e590*/  LOP3.LUT R0, R0, 0xfffffffe, RZ, 0xc0, !PT ;  /* 0xfffffffe00007812 */ /* 0x000fca00078ec0ff */
[----:B------:R-:W-:-:S05]  /*e5a0*/  IMAD.IADD R0, R2, 0x1, -R0 ;  /* 0x0000000102007824 */ /* 0x000fca00078e0a00 */
[----:B------:R-:W-:Y:S01]  /*e5b0*/  SHF.L.U32 R3, R0, 0x1f, RZ ;  /* 0x0000001f00037819 */ /* 0x000fe200000006ff */
[----:B------:R-:W-:Y:S01]  /*e5c0*/  NOP ;  /* 0x0000000000007918 */ /* 0x000fe20000000000 */
[----:B------:R0:W-:Y:S01]  /*e5d0*/  SYNCS.ARRIVE.TRANS64.A1T0 RZ, [R22+URZ+0x22800], RZ ;  /* 0x022800ff16ff79a7 */ /* 0x0001e2000810003f */
[----:B------:R-:W-:Y:S01]  /*e5e0*/  BSSY B0, `(.L_x_465) ;  /* 0x0000003000007945 */ /* 0x000fe20003800000 */
[----:B------:R-:W1:Y:S03]  /*e5f0*/  SYNCS.PHASECHK.TRANS64.TRYWAIT P0, [R22+URZ+0x22820], R3 ;  /* 0x02282003160075a7 */ /* 0x000e66000800017f */
[----:B01----:R-:W-:Y:S05]  /*e600*/  @!P0 BRA `(.L_x_466) ;  /* 0x0000003c00308947 */ /* 0x003fea0003800000 */
.L_x_551:
[----:B------:R-:W-:Y:S05]  /*e610*/  BSYNC B0 ;  /* 0x0000000000007941 */ /* 0x000fea0003800000 */
.L_x_465:
[----:B------:R-:W-:-:S05]  /*e620*/  IMAD.U32 R0, RZ, RZ, UR36 ;  /* 0x00000024ff007e24 */ /* 0x000fca000f8e00ff */
[----:B------:R-:W-:-:S13]  /*e630*/  ISETP.NE.AND P0, PT, R0, 0x3, PT ;  /* 0x000000030000780c */ /* 0x000fda0003f05270 */
[----:B------:R-:W-:Y:S05]  /*e640*/  @!P0 BRA `(.L_x_467) ;  /* 0x0000000000048947 */ /* 0x000fea0003800000 */
[----:B------:R-:W-:Y:S01]  /*e650*/  BPT.TRAP 0x1 ;  /* 0x000000040000795c */ /* 0x000fe20000300000 */
.L_x_467:
[----:B------:R-:W-:Y:S01]  /*e660*/  SHF.L.U32 R0, R26, 0x1f, RZ ;  /* 0x0000001f1a007819 */ /* 0x000fe200000006ff */
[----:B------:R-:W-:Y:S03]  /*e670*/  BSSY B0, `(.L_x_468) ;  /* 0x0000003000007945 */ /* 0x000fe60003800000 */
[----:B------:R-:W1:Y:S02]  /*e680*/  SYNCS.PHASECHK.TRANS64.TRYWAIT P0, [R33+URZ+0x22860], R0 ;  /* 0x02286000210075a7 */ /* 0x000e64000800017f */
[----:B-1----:R-:W-:Y:S05]  /*e690*/  @!P0 BRA `(.L_x_469) ;  /* 0x0000003c00208947 */ /* 0x002fea0003800000 */
.L_x_552:
[----:B------:R-:W-:Y:S05]  /*e6a0*/  BSYNC B0 ;  /* 0x0000000000007941 */ /* 0x000fea0003800000 */
.L_x_468:
[----:B------:R-:W1:Y:S01]  /*e6b0*/  LDL.LU R2, [R1+0x1c] ;  /* 0x00001c0001027983 */ /* 0x000e620000300800 */
[----:B------:R-:W-:Y:S01]  /*e6c0*/  ULDC.64 UR4, c[0x0][0x328] ;  /* 0x0000ca0000047ab9 */ /* 0x000fe20000000a00 */
[----:B------:R-:W-:Y:S02]  /*e6d0*/  ULDC.64 UR6, c[0x0][0x318] ;  /* 0x0000c60000067ab9 */ /* 0x000fe40000000a00 */
[----:B------:R-:W2:Y:S01]  /*e6e0*/  LDL.LU R4, [R1+0x20] ;  /* 0x0000200001047983 */ /* 0x000ea20000300800 */
[----:B-1----:R-:W-:Y:S02]  /*e6f0*/  IMAD R0, R2, UR4, RZ ;  /* 0x0000000402007c24 */ /* 0x002fe4000f8e02ff */
[----:B0-----:R-:W-:-:S04]  /*e700*/  IMAD.WIDE.U32 R2, R35, UR4, RZ ;  /* 0x0000000423027c25 */ /* 0x001fc8000f8e00ff */
[----:B------:R-:W-:Y:S01]  /*e710*/  IMAD R5, R35, UR5, R0 ;  /* 0x0000000523057c24 */ /* 0x000fe2000f8e0200 */
[----:B------:R-:W-:-:S03]  /*e720*/  ULDC.64 UR4, c[0x0][0x338] ;  /* 0x0000ce0000047ab9 */ /* 0x000fc60000000a00 */
[----:B------:R-:W-:Y:S02]  /*e730*/  IMAD.IADD R3, R3, 0x1, R5 ;  /* 0x0000000103037824 */ /* 0x000fe400078e0205 */
[----:B--2---:R-:W-:Y:S02]  /*e740*/  IMAD R5, R4, UR4, RZ ;  /* 0x0000000404057c24 */ /* 0x004fe4000f8e02ff */
[----:B------:R-:W-:-:S04]  /*e750*/  IMAD.WIDE.U32 R2, R34, UR4, R2 ;  /* 0x0000000422027c25 */ /* 0x000fc8000f8e0002 */
[----:B------:R-:W-:Y:S01]  /*e760*/  IMAD R5, R34, UR5, R5 ;  /* 0x0000000522057c24 */ /* 0x000fe2000f8e0205 */
[----:B------:R-:W-:Y:S01]  /*e770*/  ULDC.64 UR4, c[0x0][0x330] ;  /* 0x0000cc0000047ab9 */ /* 0x000fe20000000a00 */
[----:B------:R-:W-:Y:S02]  /*e780*/  IMAD R4, R24, 0x6000, R28 ;  /* 0x0000600018047824 */ /* 0x000fe400078e021c */
[----:B------:R-:W-:Y:S02]  /*e790*/  IMAD.IADD R3, R3, 0x1, R5 ;  /* 0x0000000103037824 */ /* 0x000fe400078e0205 */
[----:B------:R-:W-:Y:S01]  /*e7a0*/  IMAD.WIDE.U32 R2, R18, UR4, R2 ;  /* 0x0000000412027c25 */ /* 0x000fe2000f8e0002 */
[----:B------:R-:W-:-:S03]  /*e7b0*/  UMOV UR4, 0xffffffff ;  /* 0xffffffff00047882 */ /* 0x000fc60000000000 */
[----:B------:R-:W-:Y:S01]  /*e7c0*/  IMAD R3, R18, UR5, R3 ;  /* 0x0000000512037c24 */ /* 0x000fe2000f8e0203 */
[----:B------:R-:W-:-:S04]  /*e7d0*/  LEA R5, P0, R2, UR6, 0x1 ;  /* 0x0000000602057c11 */ /* 0x000fc8000f8008ff */
[----:B------:R-:W-:Y:S01]  /*e7e0*/  LEA.HI.X R6, R2, UR7, R3, 0x1, P0 ;  /* 0x0000000702067c11 */ /* 0x000fe200080f0c03 */
[----:B------:R-:W-:Y:S08]  /*e7f0*/  BRA.DIV UR4, `(.L_x_470) ;  /* 0x0000003a04dc7947 */ /* 0x000ff0000b800000 */
[----:B------:R-:W0:Y:S01]  /*e800*/  S2R R2, SR_TID.X ;  /* 0x0000000000027919 */ /* 0x000e220000002100 */
[C---:B------:R-:W-:Y:S01]  /*e810*/  LOP3.LUT R7, R25.reuse, 0x1, RZ, 0xc0, !PT ;  /* 0x0000000119077812 */ /* 0x040fe200078ec0ff */
[----:B------:R-:W-:Y:S01]  /*e820*/  IMAD R4, R4, 0x2, R22 ;  /* 0x0000000204047824 */ /* 0x000fe200078e0216 */
[----:B------:R-:W-:Y:S01]  /*e830*/  LOP3.LUT P2, RZ, R25, 0x2, RZ, 0xc0, !PT ;  /* 0x0000000219ff7812 */ /* 0x000fe2000784c0ff */
[----:B------:R-:W1:Y:S01]  /*e840*/  SHFL.IDX PT, R14, R5, RZ, 0x181f ;  /* 0x00181fff050e7589 */ /* 0x000e6200000e0000 */
[----:B------:R-:W-:Y:S02]  /*e850*/  ISETP.NE.U32.AND P3, PT, R7, 0x1, PT ;  /* 0x000000010700780c */ /* 0x000fe40003f65070 */
[----:B------:R-:W-:Y:S01]  /*e860*/  LOP3.LUT P1, RZ, R25, 0x4, RZ, 0xc0, !PT ;  /* 0x0000000419ff7812 */ /* 0x000fe2000782c0ff */
[----:B------:R-:W2:Y:S01]  /*e870*/  SHFL.IDX PT, R3, R6, RZ, 0x181f ;  /* 0x00181fff06037589 */ /* 0x000ea200000e0000 */
[----:B0-----:R-:W-:-:S05]  /*e880*/  IMAD.SHL.U32 R2, R2, 0x8, RZ ;  /* 0x0000000802027824 */ /* 0x001fca00078e00ff */
[----:B------:R-:W-:-:S05]  /*e890*/  LOP3.LUT R2, R2, 0x38, RZ, 0xc0, !PT ;  /* 0x0000003802027812 */ /* 0x000fca00078ec0ff */
[----:B------:R-:W-:-:S05]  /*e8a0*/  IMAD.SHL.U32 R0, R2, 0x2, RZ ;  /* 0x0000000202007824 */ /* 0x000fca00078e00ff */
[----:B-1----:R-:W-:Y:S02]  /*e8b0*/  IADD3 R2, P0, R14, R0, RZ ;  /* 0x000000000e027210 */ /* 0x002fe40007f1e0ff */
[----:B------:R-:W0:Y:S03]  /*e8c0*/  SHFL.IDX PT, R14, R5, 0x1, 0x181f ;  /* 0x00381f00050e7f89 */ /* 0x000e2600000e0000 */
[----:B--2---:R-:W-:Y:S01]  /*e8d0*/  IMAD.X R3, RZ, RZ, R3, P0 ;  /* 0x000000ffff037224 */ /* 0x004fe200000e0603 */
[----:B------:R-:W-:-:S13]  /*e8e0*/  ISETP.LT.OR P0, PT, R32, 0x1, P3 ;  /* 0x000000012000780c */ /* 0x000fda0001f01670 */
[----:B------:R-:W-:Y:S01]  /*e8f0*/  LDGSTS.E.BYPASS.LTC128B.128 [R4+0x400], desc[UR50][R2.64], !P0 ;  /* 0x0040000002047fae */ /* 0x000fe2000c101d72 */
[----:B------:R-:W-:-:S13]  /*e900*/  ISETP.LT.OR P0, PT, R32, 0x1, !P2 ;  /* 0x000000012000780c */ /* 0x000fda0005701670 */
[----:B------:R-:W-:Y:S01]  /*e910*/  LDGSTS.E.BYPASS.LTC128B.128 [R4+0x3400], desc[UR50][R2.64+0x80], !P0 ;  /* 0x0340008002047fae */ /* 0x000fe2000c101d72 */
[----:B------:R-:W-:-:S13]  /*e920*/  ISETP.LT.OR P0, PT, R32, 0x1, !P1 ;  /* 0x000000012000780c */ /* 0x000fda0004f01670 */
[----:B------:R-:W-:Y:S01]  /*e930*/  LDGSTS.E.BYPASS.LTC128B.128 [R4+0x6400], desc[UR50][R2.64+0x100], !P0 ;  /* 0x0640010002047fae */ /* 0x000fe2000c101d72 */
[----:B------:R-:W-:-:S04]  /*e940*/  LOP3.LUT P0, RZ, R25, 0x8, RZ, 0xc0, !PT ;  /* 0x0000000819ff7812 */ /* 0x000fc8000780c0ff */
[----:B------:R-:W-:-:S13]  /*e950*/  ISETP.LT.OR P4, PT, R32, 0x1, !P0 ;  /* 0x000000012000780c */ /* 0x000fda0004781670 */
[----:B------:R1:W-:Y:S04]  /*e960*/  LDGSTS.E.BYPASS.LTC128B.128 [R4+0x9400], desc[UR50][R2.64+0x180], !P4 ;  /* 0x0940018002047fae */ /* 0x0003e8000e101d72 */
[----:B-1----:R-:W1:Y:S01]  /*e970*/  SHFL.IDX PT, R3, R6, 0x1, 0x181f ;  /* 0x00381f0006037f89 */ /* 0x002e6200000e0000 */
        /* <DEDUP_REMOVED lines=11> */
[----:B0-----:R-:W-:-:S03]  /*ea30*/  IADD3 R8, P4, R14, R0, RZ ;  /* 0x000000000e087210 */ /* 0x001fc60007f9e0ff */
[----:B------:R-:W-:Y:S04]  /*ea40*/  SHFL.IDX PT, R14, R5, 0x3, 0x181f ;  /* 0x00781f00050e7f89 */ /* 0x000fe800000e0000 */
[----:B-1----:R-:W0:Y:S02]  /*ea50*/  SHFL.IDX PT, R3, R6, 0x2, 0x181f ;  /* 0x00581f0006037f89 */ /* 0x002e2400000e0000 */
[----:B0-----:R-:W-:Y:S01]  /*ea60*/  IMAD.X R9, RZ, RZ, R3, P4 ;  /* 0x000000ffff097224 */ /* 0x001fe200020e0603 */
[----:B------:R-:W-:Y:S01]  /*ea70*/  ISETP.LT.OR P4, PT, R32, 0x21, P3 ;  /* 0x000000212000780c */ /* 0x000fe20001f81670 */
[----:B------:R-:W0:-:S12]  /*ea80*/  SHFL.IDX PT, R3, R6, 0x3, 0x181f ;  /* 0x00781f0006037f89 */ /* 0x000e1800000e0000 */
[----:B------:R-:W-:Y:S01]  /*ea90*/  LDGSTS.E.BYPASS.LTC128B.128 [R4+0x1400], desc[UR50][R8.64], !P4 ;  /* 0x0140000008047fae */ /* 0x000fe2000e101d72 */
[----:B------:R-:W-:-:S13]  /*eaa0*/  ISETP.LT.OR P4, PT, R32, 0x21, !P2 ;  /* 0x000000212000780c */ /* 0x000fda0005781670 */
[----:B------:R-:W-:Y:S01]  /*eab0*/  LDGSTS.E.BYPASS.LTC128B.128 [R4+0x4400], desc[UR50][R8.64+0x80], !P4 ;  /* 0x0440008008047fae */ /* 0x000fe2000e101d72 */
[----:B------:R-:W-:-:S13]  /*eac0*/  ISETP.LT.OR P4, PT, R32, 0x21, !P1 ;  /* 0x000000212000780c */ /* 0x000fda0004f81670 */
[----:B------:R-:W-:Y:S01]  /*ead0*/  LDGSTS.E.BYPASS.LTC128B.128 [R4+0x7400], desc[UR50][R8.64+0x100], !P4 ;  /* 0x0740010008047fae */ /* 0x000fe2000e101d72 */
[----:B------:R-:W-:-:S13]  /*eae0*/  ISETP.LT.OR P4, PT, R32, 0x21, !P0 ;  /* 0x000000212000780c */ /* 0x000fda0004781670 */
[----:B------:R-:W-:Y:S01]  /*eaf0*/  LDGSTS.E.BYPASS.LTC128B.128 [R4+0xa400], desc[UR50][R8.64+0x180], !P4 ;  /* 0x0a40018008047fae */ /* 0x000fe2000e101d72 */
[----:B------:R-:W-:-:S03]  /*eb00*/  IADD3 R2, P4, R14, R0, RZ ;  /* 0x000000000e027210 */ /* 0x000fc60007f9e0ff */
[----:B------:R-:W1:Y:S02]  /*eb10*/  SHFL.IDX PT, R14, R5, 0x4, 0x181f ;  /* 0x00981f00050e7f89 */ /* 0x000e6400000e0000 */
[----:B0-----:R-:W-:Y:S01]  /*eb20*/  IMAD.X R3, RZ, RZ, R3, P4 ;  /* 0x000000ffff037224 */ /* 0x001fe200020e0603 */
[----:B------:R-:W-:-:S13]  /*eb30*/  ISETP.LT.OR P4, PT, R32, 0x31, P3 ;  /* 0x000000312000780c */ /* 0x000fda0001f81670 */
[----:B------:R-:W-:Y:S01]  /*eb40*/  LDGSTS.E.BYPASS.LTC128B.128 [R4+0x1c00], desc[UR50][R2.64], !P4 ;  /* 0x01c0000002047fae */ /* 0x000fe2000e101d72 */
[----:B------:R-:W-:-:S13]  /*eb50*/  ISETP.LT.OR P4, PT, R32, 0x31, !P2 ;  /* 0x000000312000780c */ /* 0x000fda0005781670 */
[----:B------:R-:W-:Y:S01]  /*eb60*/  LDGSTS.E.BYPASS.LTC128B.128 [R4+0x4c00], desc[UR50][R2.64+0x80], !P4 ;  /* 0x04c0008002047fae */ /* 0x000fe2000e101d72 */
[----:B------:R-:W-:-:S13]  /*eb70*/  ISETP.LT.OR P4, PT, R32, 0x31, !P1 ;  /* 0x000000312000780c */ /* 0x000fda0004f81670 */
[----:B------:R-:W-:Y:S01]  /*eb80*/  LDGSTS.E.BYPASS.LTC128B.128 [R4+0x7c00], desc[UR50][R2.64+0x100], !P4 ;  /* 0x07c0010002047fae */ /* 0x000fe2000e101d72 */
[----:B------:R-:W-:-:S13]  /*eb90*/  ISETP.LT.OR P4, PT, R32, 0x31, !P0 ;  /* 0x000000312000780c */ /* 0x000fda0004781670 */
[----:B------:R0:W-:Y:S04]  /*eba0*/  LDGSTS.E.BYPASS.LTC128B.128 [R4+0xac00], desc[UR50][R2.64+0x180], !P4 ;  /* 0x0ac0018002047fae */ /* 0x0001e8000e101d72 */
[----:B0-----:R-:W0:Y:S01]  /*ebb0*/  SHFL.IDX PT, R3, R6, 0x4, 0x181f ;  /* 0x00981f0006037f89 */ /* 0x001e2200000e0000 */
[----:B-1----:R-:W-:-:S03]  /*ebc0*/  IADD3 R2, P4, R14, R0, RZ ;  /* 0x000000000e027210 */ /* 0x002fc60007f9e0ff */
[----:B------:R-:W1:Y:S04]  /*ebd0*/  SHFL.IDX PT, R6, R6, 0x5, 0x181f ;  /* 0x00b81f0006067f89 */ /* 0x000e6800000e0000 */
[----:B------:R2:W3:Y:S01]  /*ebe0*/  SHFL.IDX PT, R14, R5, 0x5, 0x181f ;  /* 0x00b81f00050e7f89 */ /* 0x0004e200000e0000 */
[----:B0-----:R-:W-:Y:S01]  /*ebf0*/  IMAD.X R3, RZ, RZ, R3, P4 ;  /* 0x000000ffff037224 */ /* 0x001fe200020e0603 */
        /* <DEDUP_REMOVED lines=8> */
.L_x_566:
[C---:B------:R-:W-:Y:S02]  /*ec80*/  ISETP.LT.OR P3, PT, R32.reuse, 0x51, P3 ;  /* 0x000000512000780c */ /* 0x040fe40001f61670 */
[C---:B------:R-:W-:Y:S02]  /*ec90*/  ISETP.LT.OR P2, PT, R32.reuse, 0x51, !P2 ;  /* 0x000000512000780c */ /* 0x040fe40005741670 */
[----:B------:R-:W-:Y:S02]  /*eca0*/  ISETP.LT.OR P1, PT, R32, 0x51, !P1 ;  /* 0x000000512000780c */ /* 0x000fe40004f21670 */
[----:B0-2---:R-:W-:Y:S02]  /*ecb0*/  IADD3 R2, P4, R14, R0, RZ ;  /* 0x000000000e027210 */ /* 0x005fe40007f9e0ff */
[----:B------:R-:W-:-:S03]  /*ecc0*/  ISETP.LT.OR P0, PT, R32, 0x51, !P0 ;  /* 0x000000512000780c */ /* 0x000fc60004701670 */
[----:B------:R-:W-:-:S05]  /*ecd0*/  IMAD.X R3, RZ, RZ, R6, P4 ;  /* 0x000000ffff037224 */ /* 0x000fca00020e0606 */
[----:B------:R-:W-:Y:S01]  /*ece0*/  @!PT LDS RZ, [RZ] ;  /* 0x00000000fffff984 */ /* 0x000fe20000000800 */
[----:B------:R-:W-:Y:S01]  /*ecf0*/  @!PT LDS RZ, [RZ] ;  /* 0x00000000fffff984 */ /* 0x000fe20000000800 */
[----:B------:R-:W-:Y:S01]  /*ed00*/  @!PT LDS RZ, [RZ] ;  /* 0x00000000fffff984 */ /* 0x000fe20000000800 */
[----:B------:R0:W-:Y:S04]  /*ed10*/  LDGSTS.E.BYPASS.LTC128B.128 [R4+0x2c00], desc[UR50][R2.64], !P3 ;  /* 0x02c0000002047fae */ /* 0x0001e8000d901d72 */
[----:B------:R0:W-:Y:S04]  /*ed20*/  LDGSTS.E.BYPASS.LTC128B.128 [R4+0x5c00], desc[UR50][R2.64+0x80], !P2 ;  /* 0x05c0008002047fae */ /* 0x0001e8000d101d72 */
[----:B------:R0:W-:Y:S04]  /*ed30*/  LDGSTS.E.BYPASS.LTC128B.128 [R4+0x8c00], desc[UR50][R2.64+0x100], !P1 ;  /* 0x08c0010002047fae */ /* 0x0001e8000c901d72 */
[----:B------:R0:W-:Y:S01]  /*ed40*/  LDGSTS.E.BYPASS.LTC128B.128 [R4+0xbc00], desc[UR50][R2.64+0x180], !P0 ;  /* 0x0bc0018002047fae */ /* 0x0001e2000c101d72 */
[----:B------:R-:W-:Y:S01]  /*ed50*/  PLOP3.LUT P0, PT, PT, PT, PT, 0x80, 0x0 ;  /* 0x000000000000781c */ /* 0x000fe20003f0f070 */
[----:B------:R-:W-:-:S12]  /*ed60*/  NOP ;  /* 0x0000000000007918 */ /* 0x000fd80000000000 */
.L_x_471:
[----:B------:R-:W-:Y:S02]  /*ed70*/  PLOP3.LUT P1, PT, P1, P0, PT, 0xa2, 0x0 ;  /* 0x000000000000781c */ /* 0x000fe40000f21472 */
[----:B------:R-:W-:-:S08]  /*ed80*/  @P0 R2UR P1, UR4, R33 ;  /* 0x00000000210402ca */ /* 0x000fd00000020000 */
[----:B------:R-:W-:-:S05]  /*ed90*/  @P0 PLOP3.LUT P0, PT, P1, PT, PT, 0x80, 0x0 ;  /* 0x000000000000081c */ /* 0x000fca0000f0f070 */
[----:B------:R-:W-:Y:S01]  /*eda0*/  @!P1 SYNCS.ARRIVE.TRANS64.RED.A0T1 RZ, [UR4+0x22850], RZ ;  /* 0x022850ffffff99a7 */ /* 0x000fe20008200404 */
[----:B------:R-:W-:Y:S07]  /*edb0*/  @!P1 ARRIVES.LDGSTSBAR.64.TRANSCNT [UR4+0x22850] ;  /* 0x02285000ff0099b0 */ /* 0x000fee0008000a84 */
[----:B------:R-:W-:Y:S05]  /*edc0*/  @P0 BRA.U.ANY `(.L_x_471) ;  /* 0xfffffffd00e80947 */ /* 0x000fea000393ffff */
[----:B------:R-:W-:Y:S01]  /*edd0*/  NOP ;  /* 0x0000000000007918 */ /* 0x000fe20000000000 */
[----:B0-----:R-:W-:-:S05]  /*ede0*/  IMAD.U32 R2, RZ, RZ, UR36 ;  /* 0x00000024ff027e24 */ /* 0x001fca000f8e00ff */
[----:B------:R-:W-:-:S13]  /*edf0*/  ISETP.NE.AND P2, PT, R2, 0x3, PT ;  /* 0x000000030200780c */ /* 0x000fda0003f45270 */
[----:B------:R-:W-:Y:S05]  /*ee00*/  @!P2 BRA `(.L_x_472) ;  /* 0x000000000004a947 */ /* 0x000fea0003800000 */
[----:B------:R-:W-:Y:S01]  /*ee10*/  BPT.TRAP 0x1 ;  /* 0x000000040000795c */ /* 0x000fe20000300000 */
.L_x_472:
[----:B------:R-:W2:Y:S01]  /*ee20*/  LDL.LU R2, [R1+0x18] ;  /* 0x0000180001027983 */ /* 0x000ea20000300800 */
[----:B------:R0:W-:Y:S01]  /*ee30*/  SYNCS.ARRIVE.TRANS64.A1T0 RZ, [R33+URZ+0x22850], RZ ;  /* 0x022850ff21ff79a7 */ /* 0x0001e2000810003f */
[----:B------:R-:W-:Y:S01]  /*ee40*/  BSSY B0, `(.L_x_473) ;  /* 0x00000dc000007945 */ /* 0x000fe20003800000 */
[----:B--2---:R-:W-:-:S05]  /*ee50*/  VIADD R21, R2, 0xfffffffe ;  /* 0xfffffffe02157836 */ /* 0x004fca0000000000 */
[----:B------:R-:W-:-:S13]  /*ee60*/  ISETP.GE.AND P0, PT, R21, R29, PT ;  /* 0x0000001d1500720c */ /* 0x000fda0003f06270 */
[----:B0-----:R-:W-:Y:S05]  /*ee70*/  @!P0 BRA `(.L_x_474) ;  /* 0x0000000c00608947 */ /* 0x001fea0003800000 */
.L_x_487:
[----:B0-----:R-:W0:Y:S01]  /*ee80*/  S2R R2, SR_TID.X ;  /* 0x0000000000027919 */ /* 0x001e220000002100 */
[----:B-1----:R-:W1:Y:S01]  /*ee90*/  LDC R3, c[0x0][0x430] ;  /* 0x00010c00ff037b82 */ /* 0x002e620000000800 */
[----:B------:R-:W-:Y:S02]  /*eea0*/  IMAD R8, R21, 0x60, R30 ;  /* 0x0000006015087824 */ /* 0x000fe400078e021e */
[----:B------:R-:W-:Y:S01]  /*eeb0*/  VIADD R24, R24, 0x1 ;  /* 0x0000000118187836 */ /* 0x000fe20000000000 */
[----:B-1----:R-:W-:Y:S02]  /*eec0*/  ISETP.NE.AND P0, PT, R3, 0x1, PT ;  /* 0x000000010300780c */ /* 0x002fe40003f05270 */
[----:B0-----:R-:W-:-:S04]  /*eed0*/  LOP3.LUT R2, R2, 0x7f, RZ, 0xc0, !PT ;  /* 0x0000007f02027812 */ /* 0x001fc800078ec0ff */
[----:B------:R-:W-:Y:S02]  /*eee0*/  SHF.R.U32.HI R4, RZ, 0x3, R2 ;  /* 0x00000003ff047819 */ /* 0x000fe40000011602 */
[----:B------:R-:W0:Y:S05]  /*eef0*/  S2R R2, SR_TID.X ;  /* 0x0000000000027919 */ /* 0x000e2a0000002100 */
[----:B------:R-:W1:Y:S08]  /*ef00*/  @P0 LDC R3, c[0x0][0x434] ;  /* 0x00010d00ff030b82 */ /* 0x000e700000000800 */
[----:B------:R-:W2:Y:S01]  /*ef10*/  @P0 LDC R7, c[0x0][0x438] ;  /* 0x00010e00ff070b82 */ /* 0x000ea20000000800 */
[----:B0-----:R-:W-:-:S05]  /*ef20*/  IMAD.SHL.U32 R2, R2, 0x10, RZ ;  /* 0x0000001002027824 */ /* 0x001fca00078e00ff */
[----:B------:R-:W-:-:S04]  /*ef30*/  LOP3.LUT R2, R4, 0x70, R2, 0xf8, !PT ;  /* 0x0000007004027812 */ /* 0x000fc800078ef802 */
[C---:B------:R-:W-:Y:S01]  /*ef40*/  ISETP.GT.U32.AND P1, PT, R2.reuse, 0x5f, PT ;  /* 0x0000005f0200780c */ /* 0x040fe20003f24070 */
[----:B------:R-:W-:-:S04]  /*ef50*/  IMAD.IADD R8, R2, 0x1, R8 ;  /* 0x0000000102087824 */ /* 0x000fc800078e0208 */
[----:B-1----:R-:W-:-:S04]  /*ef60*/  @P0 IMAD.HI.U32 R2, R8, R3, RZ ;  /* 0x0000000308020227 */ /* 0x002fc800078e00ff */
[----:B------:R-:W-:Y:S01]  /*ef70*/  IMAD.MOV.U32 R9, RZ, RZ, R8 ;  /* 0x000000ffff097224 */ /* 0x000fe200078e0008 */
[----:B--2---:R-:W-:-:S03]  /*ef80*/  @P0 SHF.R.U32.HI R9, RZ, R7, R2 ;  /* 0x00000007ff090219 */ /* 0x004fc60000011602 */
[----:B------:R-:W0:Y:S01]  /*ef90*/  @!P1 LDC.64 R4, c[0x0][0x428] ;  /* 0x00010a00ff049b82 */ /* 0x000e220000000a00 */
[----:B------:R-:W-:-:S07]  /*efa0*/  @!P1 SHF.R.S32.HI R3, RZ, 0x1f, R9 ;  /* 0x0000001fff039819 */ /* 0x000fce0000011409 */
[----:B------:R-:W1:Y:S01]  /*efb0*/  @!P1 LDC.64 R6, c[0x0][0x418] ;  /* 0x00010600ff069b82 */ /* 0x000e620000000a00 */
[----:B0-----:R-:W-:-:S04]  /*efc0*/  @!P1 IMAD R2, R31, R4, RZ ;  /* 0x000000041f029224 */ /* 0x001fc800078e02ff */
[----:B------:R-:W-:Y:S02]  /*efd0*/  @!P1 IMAD R5, R27, R5, R2 ;  /* 0x000000051b059224 */ /* 0x000fe400078e0202 */
[----:B------:R-:W-:-:S04]  /*efe0*/  @!P1 IMAD.MOV.U32 R2, RZ, RZ, R9 ;  /* 0x000000ffff029224 */ /* 0x000fc800078e0009 */
[----:B------:R-:W-:-:S04]  /*eff0*/  @!P1 IMAD.WIDE.U32 R2, R27, R4, R2 ;  /* 0x000000041b029225 */ /* 0x000fc800078e0002 */
[----:B------:R-:W-:Y:S01]  /*f000*/  @!P1 IMAD.IADD R3, R5, 0x1, R3 ;  /* 0x0000000105039824 */ /* 0x000fe200078e0203 */
[C---:B-1----:R-:W-:Y:S01]  /*f010*/  @!P1 LEA R6, P0, R2.reuse, R6, 0x2 ;  /* 0x0000000602069211 */ /* 0x042fe200078010ff */
[----:B------:R-:W-:Y:S02]  /*f020*/  IMAD.MOV.U32 R4, RZ, RZ, RZ ;  /* 0x000000ffff047224 */ /* 0x000fe400078e00ff */
[----:B------:R-:W-:Y:S01]  /*f030*/  IMAD.U32 R10, RZ, RZ, UR36 ;  /* 0x00000024ff0a7e24 */ /* 0x000fe2000f8e00ff */
[----:B------:R-:W-:Y:S01]  /*f040*/  @!P1 LEA.HI.X R7, R2, R7, R3, 0x2, P0 ;  /* 0x0000000702079211 */ /* 0x000fe200000f1403 */
[----:B------:R-:W-:Y:S01]  /*f050*/  IMAD.MOV R5, RZ, RZ, -R9 ;  /* 0x000000ffff057224 */ /* 0x000fe200078e0a09 */
[----:B------:R-:W-:-:S03]  /*f060*/  ISETP.NE.AND P0, PT, R24, 0x2, PT ;  /* 0x000000021800780c */ /* 0x000fc60003f05270 */
[----:B------:R0:W5:Y:S01]  /*f070*/  @!P1 LDG.E R4, desc[UR50][R6.64] ;  /* 0x0000003206049981 */ /* 0x000162000c1e1900 */
[----:B------:R-:W-:Y:S01]  /*f080*/  ISETP.NE.AND P1, PT, R10, 0x3, PT ;  /* 0x000000030a00780c */ /* 0x000fe20003f25270 */
[----:B------:R-:W-:Y:S05]  /*f090*/  YIELD ;  /* 0x0000000000007946 */ /* 0x000fea0003800000 */
[----:B------:R-:W-:Y:S01]  /*f0a0*/  ULDC UR4, c[0x0][0x430] ;  /* 0x00010c0000047ab9 */ /* 0x000fe20000000800 */
[----:B------:R-:W-:Y:S01]  /*f0b0*/  IMAD.MOV.U32 R2, RZ, RZ, R21 ;  /* 0x000000ffff027224 */ /* 0x000fe200078e0015 */
[----:B------:R-:W-:Y:S01]  /*f0c0*/  SEL R3, RZ, 0x1, P0 ;  /* 0x00000001ff037807 */ /* 0x000fe20000000000 */
[----:B------:R-:W-:Y:S01]  /*f0d0*/  IMAD R5, R5, UR4, R8 ;  /* 0x0000000405057c24 */ /* 0x000fe2000f8e0208 */
[----:B------:R-:W-:Y:S01]  /*f0e0*/  SEL R24, R24, RZ, P0 ;  /* 0x000000ff18187207 */ /* 0x000fe20000000000 */
[----:B------:R-:W-:Y:S01]  /*f0f0*/  VIADD R21, R21, 0xffffffff ;  /* 0xffffffff15157836 */ /* 0x000fe20000000000 */
[----:B------:R-:W-:-:S02]  /*f100*/  LOP3.LUT R26, R26, R3, RZ, 0x3c, !PT ;  /* 0x000000031a1a7212 */ /* 0x000fc400078e3cff */
[----:B------:R-:W-:Y:S01]  /*f110*/  ISETP.GT.AND P2, PT, R2, R29, PT ;  /* 0x0000001d0200720c */ /* 0x000fe20003f44270 */
[----:B0-----:R-:W-:-:S12]  /*f120*/  @!P1 BRA `(.L_x_475) ;  /* 0x0000000000049947 */ /* 0x001fd80003800000 */
[----:B------:R-:W-:Y:S01]  /*f130*/  BPT.TRAP 0x1 ;  /* 0x000000040000795c */ /* 0x000fe20000300000 */
.L_x_475:
[----:B------:R-:W-:Y:S01]  /*f140*/  IMAD R10, R24, 0x8, R22 ;  /* 0x00000008180a7824 */ /* 0x000fe200078e0216 */
[----:B------:R-:W-:Y:S01]  /*f150*/  SHF.L.U32 R20, R26, 0x1f, RZ ;  /* 0x0000001f1a147819 */ /* 0x000fe200000006ff */
[----:B------:R-:W-:Y:S01]  /*f160*/  BSSY B1, `(.L_x_476) ;  /* 0x0000004000017945 */ /* 0x000fe20003800000 */
[----:B------:R-:W-:Y:S02]  /*f170*/  SHF.R.S32.HI R9, RZ, 0x1f, R5 ;  /* 0x0000001fff097819 */ /* 0x000fe40000011405 */
[----:B------:R-:W0:Y:S02]  /*f180*/  SYNCS.PHASECHK.TRANS64.TRYWAIT P0, [R10+URZ+0x22840], R20 ;  /* 0x022840140a0075a7 */ /* 0x000e24000800017f */
[----:B0-----:R-:W-:Y:S05]  /*f190*/  @!P0 BRA `(.L_x_477) ;  /* 0x0000003800bc8947 */ /* 0x001fea0003800000 */
.L_x_567:
[----:B------:R-:W-:Y:S05]  /*f1a0*/  BSYNC B1 ;  /* 0x0000000000017941 */ /* 0x000fea0003800000 */
.L_x_476:
[----:B------:R-:W-:Y:S01]  /*f1b0*/  ULDC.64 UR4, c[0x0][0x300] ;  /* 0x0000c00000047ab9 */ /* 0x000fe20000000a00 */
[----:B-----5:R-:W-:Y:S01]  /*f1c0*/  SHF.R.S32.HI R17, RZ, 0x1f, R4 ;  /* 0x0000001fff117819 */ /* 0x020fe20000011404 */
[----:B------:R-:W-:Y:S01]  /*f1d0*/  IMAD R2, R9, UR4, RZ ;  /* 0x0000000409027c24 */ /* 0x000fe2000f8e02ff */
[----:B------:R-:W-:Y:S01]  /*f1e0*/  ULDC.64 UR6, c[0x0][0x2e8] ;  /* 0x0000ba0000067ab9 */ /* 0x000fe20000000a00 */
[----:B------:R-:W-:Y:S02]  /*f1f0*/  LOP3.LUT P1, RZ, R23, 0x1, RZ, 0xc0, !PT ;  /* 0x0000000117ff7812 */ /* 0x000fe4000782c0ff */
[C---:B------:R-:W-:Y:S02]  /*f200*/  IMAD R7, R5.reuse, UR5, R2 ;  /* 0x0000000505077c24 */ /* 0x040fe4000f8e0202 */
[----:B------:R-:W-:Y:S01]  /*f210*/  IMAD.WIDE.U32 R2, R5, UR4, RZ ;  /* 0x0000000405027c25 */ /* 0x000fe2000f8e00ff */
[----:B------:R-:W-:-:S03]  /*f220*/  ULDC.64 UR4, c[0x0][0x310] ;  /* 0x0000c40000047ab9 */ /* 0x000fc60000000a00 */
[----:B------:R-:W-:Y:S02]  /*f230*/  IMAD.IADD R3, R3, 0x1, R7 ;  /* 0x0000000103037824 */ /* 0x000fe400078e0207 */
[----:B------:R-:W-:Y:S02]  /*f240*/  IMAD R7, R17, UR4, RZ ;  /* 0x0000000411077c24 */ /* 0x000fe4000f8e02ff */
        /* <DEDUP_REMOVED lines=11> */
[----:B------:R-:W1:Y:S01]  /*f300*/  SHFL.IDX PT, R2, R6, RZ, 0x181f ;  /* 0x00181fff06027589 */ /* 0x000e6200000e0000 */
[----:B------:R-:W-:-:S03]  /*f310*/  IMAD R7, R7, 0x2, R22 ;  /* 0x0000000207077824 */ /* 0x000fc600078e0216 */
[----:B------:R-:W2:Y:S04]  /*f320*/  SHFL.IDX PT, R3, R8, RZ, 0x181f ;  /* 0x00181fff08037589 */ /* 0x000ea800000e0000 */
[----:B------:R-:W-:Y:S01]  /*f330*/  SHFL.IDX PT, R14, R6, 0x5, 0x181f ;  /* 0x00b81f00060e7f89 */ /* 0x000fe200000e0000 */
[----:B-1----:R-:W-:-:S05]  /*f340*/  IADD3 R2, P0, R2, R0, RZ ;  /* 0x0000000002027210 */ /* 0x002fca0007f1e0ff */
[----:B--2---:R-:W-:-:S05]  /*f350*/  IMAD.X R3, RZ, RZ, R3, P0 ;  /* 0x000000ffff037224 */ /* 0x004fca00000e0603 */
[----:B------:R1:W-:Y:S04]  /*f360*/  LDGSTS.E.BYPASS.LTC128B.128 [R7+0x1c400], desc[UR50][R2.64], !P1 ;  /* 0x1c40000002077fae */ /* 0x0003e8000c901d72 */
[----:B-1----:R-:W1:Y:S04]  /*f370*/  SHFL.IDX PT, R2, R6, 0x1, 0x181f ;  /* 0x00381f0006027f89 */ /* 0x002e6800000e0000 */
[----:B------:R-:W2:Y:S01]  /*f380*/  SHFL.IDX PT, R3, R8, 0x1, 0x181f ;  /* 0x00381f0008037f89 */ /* 0x000ea200000e0000 */
        /* <DEDUP_REMOVED lines=14> */
[----:B------:R-:W2:Y:S04]  /*f470*/  SHFL.IDX PT, R3, R8, 0x4, 0x181f ;  /* 0x00981f0008037f89 */ /* 0x000ea800000e0000 */
[----:B------:R-:W3:Y:S01]  /*f480*/  SHFL.IDX PT, R8, R8, 0x5, 0x181f ;  /* 0x00b81f0008087f89 */ /* 0x000ee200000e0000 */
[----:B-1----:R-:W-:-:S05]  /*f490*/  IADD3 R2, P0, R2, R0, RZ ;  /* 0x0000000002027210 */ /* 0x002fca0007f1e0ff */
[----:B--2---:R-:W-:-:S05]  /*f4a0*/  IMAD.X R3, RZ, RZ, R3, P0 ;  /* 0x000000ffff037224 */ /* 0x004fca00000e0603 */
[----:B---3--:R1:W-:Y:S03]  /*f4b0*/  LDGSTS.E.BYPASS.LTC128B.128 [R7+0x1e400], desc[UR50][R2.64], !P1 ;  /* 0x1e40000002077fae */ /* 0x0083e6000c901d72 */
.L_x_581:
[----:B-1----:R-:W-:-:S05]  /*f4c0*/  IADD3 R2, P0, R14, R0, RZ ;  /* 0x000000000e027210 */ /* 0x002fca0007f1e0ff */
[----:B------:R-:W-:Y:S01]  /*f4d0*/  IMAD.X R3, RZ, RZ, R8, P0 ;  /* 0x000000ffff037224 */ /* 0x000fe200000e0608 */
[----:B------:R-:W-:-:S04]  /*f4e0*/  PLOP3.LUT P0, PT, PT, PT, PT, 0x80, 0x0 ;  /* 0x000000000000781c */ /* 0x000fc80003f0f070 */
[----:B------:R-:W-:Y:S01]  /*f4f0*/  @!PT LDS RZ, [RZ] ;  /* 0x00000000fffff984 */ /* 0x000fe20000000800 */
[----:B------:R-:W-:Y:S01]  /*f500*/  @!PT LDS RZ, [RZ] ;  /* 0x00000000fffff984 */ /* 0x000fe20000000800 */
[----:B------:R-:W-:Y:S01]  /*f510*/  @!PT LDS RZ, [RZ] ;  /* 0x00000000fffff984 */ /* 0x000fe20000000800 */
[----:B------:R1:W-:Y:S01]  /*f520*/  LDGSTS.E.BYPASS.LTC128B.128 [R7+0x1ec00], desc[UR50][R2.64], !P1 ;  /* 0x1ec0000002077fae */ /* 0x0003e2000c901d72 */
[----:B------:R-:W-:-:S08]  /*f530*/  NOP ;  /* 0x0000000000007918 */ /* 0x000fd00000000000 */
.L_x_479:
[----:B------:R-:W-:Y:S02]  /*f540*/  PLOP3.LUT P1, PT, P1, P0, PT, 0xa2, 0x0 ;  /* 0x000000000000781c */ /* 0x000fe40000f21472 */
[----:B------:R-:W-:-:S08]  /*f550*/  @P0 R2UR P1, UR4, R10 ;  /* 0x000000000a0402ca */ /* 0x000fd00000020000 */
[----:B------:R-:W-:-:S05]  /*f560*/  @P0 PLOP3.LUT P0, PT, P1, PT, PT, 0x80, 0x0 ;  /* 0x000000000000081c */ /* 0x000fca0000f0f070 */
[----:B------:R-:W-:Y:S01]  /*f570*/  @!P1 SYNCS.ARRIVE.TRANS64.RED.A0T1 RZ, [UR4+0x22830], RZ ;  /* 0x022830ffffff99a7 */ /* 0x000fe20008200404 */
[----:B------:R-:W-:Y:S07]  /*f580*/  @!P1 ARRIVES.LDGSTSBAR.64.TRANSCNT [UR4+0x22830] ;  /* 0x02283000ff0099b0 */ /* 0x000fee0008000a84 */
[----:B------:R-:W-:Y:S05]  /*f590*/  @P0 BRA.U.ANY `(.L_x_479) ;  /* 0xfffffffd00e80947 */ /* 0x000fea000393ffff */
[----:B------:R-:W-:Y:S01]  /*f5a0*/  NOP ;  /* 0x0000000000007918 */ /* 0x000fe20000000000 */
[----:B-1----:R-:W-:-:S05]  /*f5b0*/  IMAD.U32 R2, RZ, RZ, UR36 ;  /* 0x00000024ff027e24 */ /* 0x002fca000f8e00ff */
[----:B------:R-:W-:-:S13]  /*f5c0*/  ISETP.NE.AND P3, PT, R2, 0x3, PT ;  /* 0x000000030200780c */ /* 0x000fda0003f65270 */
[----:B------:R-:W-:Y:S05]  /*f5d0*/  @!P3 BRA `(.L_x_480) ;  /* 0x000000000004b947 */ /* 0x000fea0003800000 */
[----:B------:R-:W-:Y:S01]  /*f5e0*/  BPT.TRAP 0x1 ;  /* 0x000000040000795c */ /* 0x000fe20000300000 */
.L_x_480:
[----:B------:R1:W-:Y:S01]  /*f5f0*/  SYNCS.ARRIVE.TRANS64.A1T0 RZ, [R10+URZ+0x22830], RZ ;  /* 0x022830ff0aff79a7 */ /* 0x0003e2000810003f */
[----:B------:R-:W-:Y:S05]  /*f600*/  @!P3 BRA `(.L_x_481) ;  /* 0x000000000004b947 */ /* 0x000fea0003800000 */
[----:B------:R-:W-:Y:S01]  /*f610*/  BPT.TRAP 0x1 ;  /* 0x000000040000795c */ /* 0x000fe20000300000 */
.L_x_481:
[----:B------:R-:W2:Y:S01]  /*f620*/  SYNCS.PHASECHK.TRANS64.TRYWAIT P0, [R10+URZ+0x22860], R20 ;  /* 0x022860140a0075a7 */ /* 0x000ea2000800017f */
[----:B------:R-:W-:Y:S04]  /*f630*/  BSSY B1, `(.L_x_482) ;  /* 0x0000002000017945 */ /* 0x000fe80003800000 */
[----:B--2---:R-:W-:Y:S05]  /*f640*/  @!P0 BRA `(.L_x_483) ;  /* 0x0000003c00448947 */ /* 0x004fea0003800000 */
.L_x_582:
[----:B------:R-:W-:Y:S05]  /*f650*/  BSYNC B1 ;  /* 0x0000000000017941 */ /* 0x000fea0003800000 */
.L_x_482:
[----:B------:R-:W-:Y:S01]  /*f660*/  ULDC.64 UR4, c[0x0][0x328] ;  /* 0x0000ca0000047ab9 */ /* 0x000fe20000000a00 */
[----:B------:R-:W-:Y:S01]  /*f670*/  ULDC.64 UR6, c[0x0][0x318] ;  /* 0x0000c60000067ab9 */ /* 0x000fe20000000a00 */
[----:B------:R-:W-:Y:S01]  /*f680*/  IMAD R2, R9, UR4, RZ ;  /* 0x0000000409027c24 */ /* 0x000fe2000f8e02ff */
[C---:B------:R-:W-:Y:S01]  /*f690*/  LOP3.LUT P5, RZ, R23.reuse, 0x10, RZ, 0xc0, !PT ;  /* 0x0000001017ff7812 */ /* 0x040fe200078ac0ff */
[----:B0-2---:R-:W-:Y:S01]  /*f6a0*/  IMAD R20, R24, 0x6000, R28 ;  /* 0x0000600018147824 */ /* 0x005fe200078e021c */
[----:B------:R-:W-:Y:S01]  /*f6b0*/  LOP3.LUT P4, RZ, R23, 0x8, RZ, 0xc0, !PT ;  /* 0x0000000817ff7812 */ /* 0x000fe2000788c0ff */
[----:B------:R-:W-:Y:S01]  /*f6c0*/  IMAD R7, R5, UR5, R2 ;  /* 0x0000000505077c24 */ /* 0x000fe2000f8e0202 */
[----:B------:R-:W-:Y:S01]  /*f6d0*/  LOP3.LUT P3, RZ, R23, 0x4, RZ, 0xc0, !PT ;  /* 0x0000000417ff7812 */ /* 0x000fe2000786c0ff */
[----:B------:R-:W-:Y:S01]  /*f6e0*/  IMAD.WIDE.U32 R2, R5, UR4, RZ ;  /* 0x0000000405027c25 */ /* 0x000fe2000f8e00ff */
[----:B------:R-:W-:Y:S01]  /*f6f0*/  ULDC.64 UR4, c[0x0][0x338] ;  /* 0x0000ce0000047ab9 */ /* 0x000fe20000000a00 */
[----:B------:R-:W-:-:S02]  /*f700*/  LOP3.LUT P1, RZ, R23, 0x2, RZ, 0xc0, !PT ;  /* 0x0000000217ff7812 */ /* 0x000fc4000782c0ff */
[----:B------:R-:W-:Y:S02]  /*f710*/  IMAD.IADD R3, R3, 0x1, R7 ;  /* 0x0000000103037824 */ /* 0x000fe400078e0207 */
[----:B------:R-:W-:Y:S02]  /*f720*/  IMAD R17, R17, UR4, RZ ;  /* 0x0000000411117c24 */ /* 0x000fe4000f8e02ff */
[----:B------:R-:W-:-:S04]  /*f730*/  IMAD.WIDE.U32 R2, R4, UR4, R2 ;  /* 0x0000000404027c25 */ /* 0x000fc8000f8e0002 */
[----:B------:R-:W-:Y:S01]  /*f740*/  IMAD R17, R4, UR5, R17 ;  /* 0x0000000504117c24 */ /* 0x000fe2000f8e0211 */
[----:B------:R-:W-:-:S03]  /*f750*/  ULDC.64 UR4, c[0x0][0x330] ;  /* 0x0000cc0000047ab9 */ /* 0x000fc60000000a00 */
[----:B------:R-:W-:Y:S02]  /*f760*/  IMAD.IADD R3, R3, 0x1, R17 ;  /* 0x0000000103037824 */ /* 0x000fe400078e0211 */
[----:B------:R-:W-:Y:S01]  /*f770*/  IMAD.WIDE.U32 R2, R18, UR4, R2 ;  /* 0x0000000412027c25 */ /* 0x000fe2000f8e0002 */
[----:B------:R-:W-:-:S03]  /*f780*/  UMOV UR4, 0xffffffff ;  /* 0xffffffff00047882 */ /* 0x000fc60000000000 */
[----:B------:R-:W-:Y:S01]  /*f790*/  IMAD R25, R18, UR5, R3 ;  /* 0x0000000512197c24 */ /* 0x000fe2000f8e0203 */
[----:B------:R-:W-:-:S04]  /*f7a0*/  LEA R17, P0, R2, UR6, 0x1 ;  /* 0x0000000602117c11 */ /* 0x000fc8000f8008ff */
[----:B------:R-:W-:Y:S01]  /*f7b0*/  LEA.HI.X R25, R2, UR7, R25, 0x1, P0 ;  /* 0x0000000702197c11 */ /* 0x000fe200080f0c19 */
[----:B------:R-:W-:Y:S08]  /*f7c0*/  BRA.DIV UR4, `(.L_x_484) ;  /* 0x0000003a04f87947 */ /* 0x000ff0000b800000 */
[----:B------:R-:W0:Y:S01]  /*f7d0*/  SHFL.IDX PT, R14, R17, RZ, 0x181f ;  /* 0x00181fff110e7589 */ /* 0x000e2200000e0000 */
[----:B------:R-:W-:-:S03]  /*f7e0*/  IMAD R20, R20, 0x2, R22 ;  /* 0x0000000214147824 */ /* 0x000fc600078e0216 */
[----:B------:R-:W2:Y:S04]  /*f7f0*/  SHFL.IDX PT, R3, R25, RZ, 0x181f ;  /* 0x00181fff19037589 */ /* 0x000ea800000e0000 */
[----:B------:R-:W-:Y:S04]  /*f800*/  SHFL.IDX PT, R4, R25, 0x1, 0x181f ;  /* 0x00381f0019047f89 */ /* 0x000fe800000e0000 */
[----:B------:R-:W-:Y:S04]  /*f810*/  SHFL.IDX PT, R8, R17, 0x2, 0x181f ;  /* 0x00581f0011087f89 */ /* 0x000fe800000e0000 */
[----:B------:R-:W-:Y:S01]  /*f820*/  SHFL.IDX PT, R5, R25, 0x3, 0x181f ;  /* 0x00781f0019057f89 */ /* 0x000fe200000e0000 */
[----:B0-----:R-:W-:-:S03]  /*f830*/  IADD3 R2, P0, R14, R0, RZ ;  /* 0x000000000e027210 */ /* 0x001fc60007f1e0ff */
[----:B------:R-:W0:Y:S02]  /*f840*/  SHFL.IDX PT, R14, R17, 0x1, 0x181f ;  /* 0x00381f00110e7f89 */ /* 0x000e2400000e0000 */
[----:B--2---:R-:W-:-:S05]  /*f850*/  IMAD.X R3, RZ, RZ, R3, P0 ;  /* 0x000000ffff037224 */ /* 0x004fca00000e0603 */
[----:B------:R-:W-:Y:S04]  /*f860*/  LDGSTS.E.BYPASS.LTC128B.128 [R20+0x400], desc[UR50][R2.64], !P5 ;  /* 0x0040000002147fae */ /* 0x000fe8000e901d72 */
[----:B------:R-:W-:Y:S04]  /*f870*/  LDGSTS.E.BYPASS.LTC128B.128 [R20+0x3400], desc[UR50][R2.64+0x80], !P4 ;  /* 0x0340008002147fae */ /* 0x000fe8000e101d72 */
[----:B------:R-:W-:Y:S04]  /*f880*/  LDGSTS.E.BYPASS.LTC128B.128 [R20+0x6400], desc[UR50][R2.64+0x100], !P3 ;  /* 0x0640010002147fae */ /* 0x000fe8000d901d72 */
[----:B------:R2:W-:Y:S01]  /*f890*/  LDGSTS.E.BYPASS.LTC128B.128 [R20+0x9400], desc[UR50][R2.64+0x180], !P1 ;  /* 0x0940018002147fae */ /* 0x0005e2000c901d72 */
[----:B0-----:R-:W-:-:S03]  /*f8a0*/  IADD3 R6, P0, R14, R0, RZ ;  /* 0x000000000e067210 */ /* 0x001fc60007f1e0ff */
[----:B------:R-:W-:Y:S02]  /*f8b0*/  SHFL.IDX PT, R14, R17, 0x3, 0x181f ;  /* 0x00781f00110e7f89 */ /* 0x000fe400000e0000 */
[----:B------:R-:W-:Y:S01]  /*f8c0*/  IMAD.X R7, RZ, RZ, R4, P0 ;  /* 0x000000ffff077224 */ /* 0x000fe200000e0604 */
[-C--:B------:R-:W-:Y:S01]  /*f8d0*/  IADD3 R8, P0, R8, R0.reuse, RZ ;  /* 0x0000000008087210 */ /* 0x080fe20007f1e0ff */
[----:B------:R-:W0:Y:S04]  /*f8e0*/  SHFL.IDX PT, R4, R25, 0x2, 0x181f ;  /* 0x00581f0019047f89 */ /* 0x000e2800000e0000 */
[----:B--2---:R-:W-:Y:S04]  /*f8f0*/  SHFL.IDX PT, R3, R25, 0x4, 0x181f ;  /* 0x00981f0019037f89 */ /* 0x004fe800000e0000 */
[----:B------:R2:W-:Y:S04]  /*f900*/  LDGSTS.E.BYPASS.LTC128B.128 [R20+0xc00], desc[UR50][R6.64], !P5 ;  /* 0x00c0000006147fae */ /* 0x0005e8000e901d72 */
[----:B------:R2:W-:Y:S04]  /*f910*/  LDGSTS.E.BYPASS.LTC128B.128 [R20+0x3c00], desc[UR50][R6.64+0x80], !P4 ;  /* 0x03c0008006147fae */ /* 0x0005e8000e101d72 */
[----:B------:R2:W-:Y:S04]  /*f920*/  LDGSTS.E.BYPASS.LTC128B.128 [R20+0x6c00], desc[UR50][R6.64+0x100], !P3 ;  /* 0x06c0010006147fae */ /* 0x0005e8000d901d72 */
[----:B------:R2:W-:Y:S01]  /*f930*/  LDGSTS.E.BYPASS.LTC128B.128 [R20+0x9c00], desc[UR50][R6.64+0x180], !P1 ;  /* 0x09c0018006147fae */ /* 0x0005e2000c901d72 */
[----:B0-----:R-:W-:Y:S01]  /*f940*/  IMAD.X R9, RZ, RZ, R4, P0 ;  /* 0x000000ffff097224 */ /* 0x001fe200000e0604 */
[----:B------:R-:W-:-:S02]  /*f950*/  IADD3 R4, P0, R14, R0, RZ ;  /* 0x000000000e047210 */ /* 0x000fc40007f1e0ff */
[----:B------:R-:W-:Y:S04]  /*f960*/  SHFL.IDX PT, R25, R25, 0x5, 0x181f ;  /* 0x00b81f0019197f89 */ /* 0x000fe800000e0000 */
[----:B------:R-:W0:Y:S01]  /*f970*/  SHFL.IDX PT, R14, R17, 0x4, 0x181f ;  /* 0x00981f00110e7f89 */ /* 0x000e2200000e0000 */
[----:B------:R-:W-:-:S03]  /*f980*/  IMAD.X R5, RZ, RZ, R5, P0 ;  /* 0x000000ffff057224 */ /* 0x000fc600000e0605 */
[----:B------:R2:W-:Y:S04]  /*f990*/  LDGSTS.E.BYPASS.LTC128B.128 [R20+0x1400], desc[UR50][R8.64], !P5 ;  /* 0x0140000008147fae */ /* 0x0005e8000e901d72 */
[----:B------:R2:W-:Y:S04]  /*f9a0*/  LDGSTS.E.BYPASS.LTC128B.128 [R20+0x4400], desc[UR50][R8.64+0x80], !P4 ;  /* 0x0440008008147fae */ /* 0x0005e8000e101d72 */
[----:B------:R2:W-:Y:S04]  /*f9b0*/  LDGSTS.E.BYPASS.LTC128B.128 [R20+0x7400], desc[UR50][R8.64+0x100], !P3 ;  /* 0x0740010008147fae */ /* 0x0005e8000d901d72 */
[----:B------:R2:W-:Y:S04]  /*f9c0*/  LDGSTS.E.BYPASS.LTC128B.128 [R20+0xa400], desc[UR50][R8.64+0x180], !P1 ;  /* 0x0a40018008147fae */ /* 0x0005e8000c901d72 */
[----:B------:R2:W-:Y:S01]  /*f9d0*/  LDGSTS.E.BYPASS.LTC128B.128 [R20+0x1c00], desc[UR50][R4.64], !P5 ;  /* 0x01c0000004147fae */ /* 0x0005e2000e901d72 */
[----:B0-----:R-:W-:-:S03]  /*f9e0*/  IADD3 R2, P0, R14, R0, RZ ;  /* 0x000000000e027210 */ /* 0x001fc60007f1e0ff */
[----:B------:R2:W-:Y:S02]  /*f9f0*/  LDGSTS.E.BYPASS.LTC128B.128 [R20+0x4c00], desc[UR50][R4.64+0x80], !P4 ;  /* 0x04c0008004147fae */ /* 0x0005e4000e101d72 */
[----:B------:R-:W-:Y:S02]  /*fa00*/  IMAD.X R3, RZ, RZ, R3, P0 ;  /* 0x000000ffff037224 */ /* 0x000fe400000e0603 */
[----:B------:R2:W-:Y:S04]  /*fa10*/  LDGSTS.E.BYPASS.LTC128B.128 [R20+0x7c00], desc[UR50][R4.64+0x100], !P3 ;  /* 0x07c0010004147fae */ /* 0x0005e8000d901d72 */
[----:B------:R2:W-:Y:S04]  /*fa20*/  LDGSTS.E.BYPASS.LTC128B.128 [R20+0xac00], desc[UR50][R4.64+0x180], !P1 ;  /* 0x0ac0018004147fae */ /* 0x0005e8000c901d72 */
[----:B------:R2:W-:Y:S04]  /*fa30*/  LDGSTS.E.BYPASS.LTC128B.128 [R20+0x2400], desc[UR50][R2.64], !P5 ;  /* 0x0240000002147fae */ /* 0x0005e8000e901d72 */
[----:B------:R2:W-:Y:S04]  /*fa40*/  LDGSTS.E.BYPASS.LTC128B.128 [R20+0x5400], desc[UR50][R2.64+0x80], !P4 ;  /* 0x0540008002147fae */ /* 0x0005e8000e101d72 */
[----:B------:R2:W-:Y:S04]  /*fa50*/  LDGSTS.E.BYPASS.LTC128B.128 [R20+0x8400], desc[UR50][R2.64+0x100], !P3 ;  /* 0x0840010002147fae */ /* 0x0005e8000d901d72 */
[----:B------:R2:W-:Y:S04]  /*fa60*/  LDGSTS.E.BYPASS.LTC128B.128 [R20+0xb400], desc[UR50][R2.64+0x180], !P1 ;  /* 0x0b40018002147fae */ /* 0x0005e8000c901d72 */
[----:B------:R2:W0:Y:S02]  /*fa70*/  SHFL.IDX PT, R14, R17, 0x5, 0x181f ;  /* 0x00b81f00110e7f89 */ /* 0x00042400000e0000 */
.L_x_596:
[----:B0-2---:R-:W-:-:S05]  /*fa80*/  IADD3 R2, P0, R14, R0, RZ ;  /* 0x000000000e027210 */ /* 0x005fca0007f1e0ff */
        /* <DEDUP_REMOVED lines=10> */
.L_x_485:
        /* <DEDUP_REMOVED lines=11> */
.L_x_486:
[----:B------:R0:W-:Y:S01]  /*fbe0*/  SYNCS.ARRIVE.TRANS64.A1T0 RZ, [R10+URZ+0x22850], RZ ;  /* 0x022850ff0aff79a7 */ /* 0x0001e2000810003f */
[----:B------:R-:W-:Y:S05]  /*fbf0*/  @P2 BRA `(.L_x_487) ;  /* 0xfffffff000a02947 */ /* 0x000fea000383ffff */
.L_x_474:
[----:B------:R-:W-:Y:S05]  /*fc00*/  BSYNC B0 ;  /* 0x0000000000007941 */ /* 0x000fea0003800000 */
.L_x_473:
[----:B------:R-:W2:Y:S01]  /*fc10*/  S2R R2, SR_TID.X ;  /* 0x0000000000027919 */ /* 0x000ea20000002100 */
[----:B------:R-:W-:Y:S01]  /*fc20*/  VIADD R24, R24, 0x1 ;  /* 0x0000000118187836 */ /* 0x000fe20000000000 */
[----:B------:R-:W-:Y:S04]  /*fc30*/  BSSY B0, `(.L_x_488) ;  /* 0x0000012000007945 */ /* 0x000fe80003800000 */
[----:B------:R-:W-:-:S04]  /*fc40*/  ISETP.NE.AND P0, PT, R24, 0x2, PT ;  /* 0x000000021800780c */ /* 0x000fc80003f05270 */
[----:B------:R-:W-:Y:S02]  /*fc50*/  SEL R5, RZ, 0x1, P0 ;  /* 0x00000001ff057807 */ /* 0x000fe40000000000 */
[----:B--2---:R-:W-:-:S04]  /*fc60*/  LOP3.LUT R2, R2, 0x7f, RZ, 0xc0, !PT ;  /* 0x0000007f02027812 */ /* 0x004fc800078ec0ff */
[----:B------:R-:W-:-:S13]  /*fc70*/  ISETP.NE.AND P1, PT, R2, RZ, PT ;  /* 0x000000ff0200720c */ /* 0x000fda0003f25270 */
[----:B------:R-:W-:Y:S05]  /*fc80*/  @P1 BRA `(.L_x_489) ;  /* 0x0000000000301947 */ /* 0x000fea0003800000 */
[----:B------:R-:W2:Y:S01]  /*fc90*/  S2R R7, SR_LANEID ;  /* 0x0000000000077919 */ /* 0x000ea20000000000 */
[----:B------:R-:W-:Y:S01]  /*fca0*/  VOTEU.ANY UR4, UPT, PT ;  /* 0x0000000000047886 */ /* 0x000fe200038e0100 */
[----:B------:R-:W3:Y:S01]  /*fcb0*/  LDC.64 R2, c[0x0][0xc60] ;  /* 0x00031800ff027b82 */ /* 0x000ee20000000a00 */
[----:B------:R-:W2:Y:S02]  /*fcc0*/  FLO.U32 R0, UR4 ;  /* 0x0000000400007d00 */ /* 0x000ea400080e0000 */
[----:B--2---:R-:W-:-:S06]  /*fcd0*/  ISETP.EQ.U32.AND P1, PT, R0, R7, PT ;  /* 0x000000070000720c */ /* 0x004fcc0003f22070 */
[----:B------:R-:W3:Y:S07]  /*fce0*/  POPC R7, UR4 ;  /* 0x0000000400077d09 */ /* 0x000eee0008000000 */
[----:B---3--:R-:W2:Y:S01]  /*fcf0*/  @P1 ATOMG.E.ADD.STRONG.GPU PT, R3, desc[UR50][R2.64], R7 ;  /* 0x00000007020319a8 */ /* 0x008ea200081ee1f2 */
[----:B------:R-:W3:Y:S02]  /*fd00*/  S2R R4, SR_LTMASK ;  /* 0x0000000000047919 */ /* 0x000ee40000003900 */
[----:B---3--:R-:W-:-:S04]  /*fd10*/  LOP3.LUT R4, R4, UR4, RZ, 0xc0, !PT ;  /* 0x0000000404047c12 */ /* 0x008fc8000f8ec0ff */
[----:B------:R-:W3:Y:S01]  /*fd20*/  POPC R9, R4 ;  /* 0x0000000400097309 */ /* 0x000ee20000000000 */
[----:B--2---:R-:W3:Y:S02]  /*fd30*/  SHFL.IDX PT, R0, R3, R0, 0x1f ;  /* 0x00001f0003007589 */ /* 0x004ee400000e0000 */
[----:B---3--:R-:W-:-:S07]  /*fd40*/  IADD3 R16, R0, UR37, R9 ;  /* 0x0000002500107c10 */ /* 0x008fce000fffe009 */
.L_x_489:
[----:B------:R-:W-:Y:S05]  /*fd50*/  BSYNC B0 ;  /* 0x0000000000007941 */ /* 0x000fea0003800000 */
.L_x_488:
[----:B------:R-:W-:Y:S02]  /*fd60*/  SEL R24, R24, RZ, P0 ;  /* 0x000000ff18187207 */ /* 0x000fe40000000000 */
[----:B------:R-:W-:-:S07]  /*fd70*/  LOP3.LUT R26, R26, R5, RZ, 0x3c, !PT ;  /* 0x000000051a1a7212 */ /* 0x000fce00078e3cff */
.L_x_448:
[----:B------:R-:W-:Y:S05]  /*fd80*/  BSYNC B7 ;  /* 0x0000000000077941 */ /* 0x000fea0003800000 */
.L_x_446:
[----:B------:R-:W-:-:S13]  /*fd90*/  LOP3.LUT P0, RZ, R23, 0x200, RZ, 0xc0, !PT ;  /* 0x0000020017ff7812 */ /* 0x000fda000780c0ff */
[----:B------:R-:W-:Y:S05]  /*fda0*/  @!P0 BRA `(.L_x_490) ;  /* 0x0000000000248947 */ /* 0x000fea0003800000 */
[----:B------:R-:W-:Y:S05]  /*fdb0*/  WARPSYNC.ALL ;  /* 0x0000000000007948 */ /* 0x000fea0003800000 */
[----:B------:R-:W2:Y:S08]  /*fdc0*/  S2UR UR5, SR_CgaCtaId ;  /* 0x00000000000579c3 */ /* 0x000eb00000008800 */
[----:B------:R-:W-:Y:S06]  /*fdd0*/  BAR.SYNC.DEFER_BLOCKING 0x5, 0x180 ;  /* 0x0146000000007b1d */ /* 0x000fec0000010000 */
[----:B------:R-:W-:-:S02]  /*fde0*/  UMOV UR4, 0x400 ;  /* 0x0000040000047882 */ /* 0x000fc40000000000 */
[----:B--2---:R-:W-:-:S06]  /*fdf0*/  ULEA UR4, UR5, UR4, 0x18 ;  /* 0x0000000405047291 */ /* 0x004fcc000f8ec03f */
[----:B------:R-:W-:-:S05]  /*fe00*/  IMAD.U32 R22, RZ, RZ, UR4 ;  /* 0x00000004ff167e24 */ /* 0x000fca000f8e00ff */
[----:B------:R4:W2:Y:S01]  /*fe10*/  LDS.128 R16, [R22+0x228d0] ;  /* 0x0228d00016107984 */ /* 0x0008a20000000c00 */
[----:B------:R-:W-:Y:S06]  /*fe20*/  BAR.ARV 0x4, 0x180 ;  /* 0x0106000000007b1d */ /* 0x000fec0000002000 */
[----:B------:R-:W-:Y:S05]  /*fe30*/  BRA `(.L_x_491) ;  /* 0x0000000800d07947 */ /* 0x000fea0003800000 */
.L_x_490:
[----:B------:R-:W2:Y:S01]  /*fe40*/  S2R R9, SR_TID.X ;  /* 0x0000000000097919 */ /* 0x000ea20000002100 */
[----:B------:R-:W-:Y:S01]  /*fe50*/  UMOV UR4, 0xffffffff ;  /* 0xffffffff00047882 */ /* 0x000fe20000000000 */
[----:B--2---:R-:W-:-:S04]  /*fe60*/  LOP3.LUT R9, R9, 0x1f, RZ, 0xc0, !PT ;  /* 0x0000001f09097812 */ /* 0x004fc800078ec0ff */
[----:B------:R-:W-:Y:S01]  /*fe70*/  ISETP.NE.AND P0, PT, R9, 0x1f, PT ;  /* 0x0000001f0900780c */ /* 0x000fe20003f05270 */
[----:B------:R-:W-:-:S12]  /*fe80*/  BRA.DIV UR4, `(.L_x_492) ;  /* 0x0000003e04147947 */ /* 0x000fd8000b800000 */
[----:B------:R-:W-:Y:S01]  /*fe90*/  IMAD.IADD R7, R19, 0x1, R9 ;  /* 0x0000000113077824 */ /* 0x000fe200078e0209 */
[----:B------:R-:W-:-:S04]  /*fea0*/  ULDC UR4, c[0x0][0xc3c] ;  /* 0x00030f0000047ab9 */ /* 0x000fc80000000800 */
[----:B------:R-:W-:-:S13]  /*feb0*/  ISETP.GE.OR P1, PT, R7, UR4, !P0 ;  /* 0x0000000407007c0c */ /* 0x000fda000c726670 */
[----:B------:R-:W2:Y:S08]  /*fec0*/  @!P1 LDC.64 R2, c[0x0][0xc80] ;  /* 0x00032000ff029b82 */ /* 0x000eb00000000a00 */
[----:B------:R-:W3:Y:S01]  /*fed0*/  @!P1 LDC.64 R4, c[0x0][0xc78] ;  /* 0x00031e00ff049b82 */ /* 0x000ee20000000a00 */
[----:B--2---:R-:W-:-:S05]  /*fee0*/  @!P1 IMAD.WIDE R2, R7, 0x4, R2 ;  /* 0x0000000407029825 */ /* 0x004fca00078e0202 */
[----:B------:R3:W2:Y:S02]  /*fef0*/  @!P1 LDG.E R6, desc[UR50][R2.64] ;  /* 0x0000003202069981 */ /* 0x0006a4000c1e1900 */
[----:B---3--:R-:W-:-:S05]  /*ff00*/  @!P1 IMAD.WIDE R2, R7, 0x4, R4 ;  /* 0x0000000407029825 */ /* 0x008fca00078e0204 */
[----:B------:R-:W3:Y:S01]  /*ff10*/  @!P1 LDG.E R5, desc[UR50][R2.64] ;  /* 0x0000003202059981 */ /* 0x000ee2000c1e1900 */
[----:B------:R-:W-:Y:S01]  /*ff20*/  IMAD.MOV.U32 R7, RZ, RZ, RZ ;  /* 0x000000ffff077224 */ /* 0x000fe200078e00ff */
[C---:B------:R-:W-:Y:S01]  /*ff30*/  ISETP.GE.U32.AND P2, PT, R9.reuse, 0x2, PT ;  /* 0x000000020900780c */ /* 0x040fe20003f46070 */
[----:B------:R-:W-:Y:S01]  /*ff40*/  IMAD.MOV.U32 R4, RZ, RZ, RZ ;  /* 0x000000ffff047224 */ /* 0x000fe200078e00ff */
[C---:B------:R-:W-:Y:S01]  /*ff50*/  ISETP.GE.U32.AND P3, PT, R9.reuse, 0x4, PT ;  /* 0x000000040900780c */ /* 0x040fe20003f66070 */
[----:B------:R-:W-:Y:S01]  /*ff60*/  SHFL.IDX PT, R0, R16, RZ, 0x1f ;  /* 0x00001fff10007589 */ /* 0x000fe200000e0000 */
[C---:B------:R-:W-:Y:S02]  /*ff70*/  ISETP.GE.U32.AND P4, PT, R9.reuse, 0x8, PT ;  /* 0x000000080900780c */ /* 0x040fe40003f86070 */
[----:B------:R-:W-:Y:S01]  /*ff80*/  ISETP.GE.U32.AND P5, PT, R9, 0x10, PT ;  /* 0x000000100900780c */ /* 0x000fe20003fa6070 */
[----:B------:R-:W-:Y:S01]  /*ff90*/  SHFL.IDX PT, R8, R16, 0x1, 0x1f ;  /* 0x00201f0010087f89 */ /* 0x000fe200000e0000 */
[----:B--2---:R-:W-:-:S02]  /*ffa0*/  @!P1 IMAD.MOV.U32 R7, RZ, RZ, R6 ;  /* 0x000000ffff079224 */ /* 0x004fc400078e0006 */
[----:B------:R-:W-:Y:S02]  /*ffb0*/  IMAD.MOV.U32 R6, RZ, RZ, RZ ;  /* 0x000000ffff067224 */ /* 0x000fe400078e00ff */
[----:B---3--:R-:W-:Y:S01]  /*ffc0*/  @!P1 IMAD.MOV.U32 R4, RZ, RZ, R5 ;  /* 0x000000ffff049224 */ /* 0x008fe200078e0005 */
[----:B------:R-:W-:-:S03]  /*ffd0*/  ISETP.NE.AND P1, PT, R9, RZ, PT ;  /* 0x000000ff0900720c */ /* 0x000fc60003f25270 */
[----:B------:R-:W-:-:S05]  /*ffe0*/  IMAD R13, R4, R7, RZ ;  /* 0x00000007040d7224 */ /* 0x000fca00078e02ff */
[----:B------:R-:W2:Y:S02]  /*fff0*/  SHFL.UP PT, R14, R13, 0x1, RZ ;  /* 0x042000000d0e7989 */ /* 0x000ea400000e00ff */
[----:B--2---:R-:W-:-:S05]  /*10000*/  SEL R14, R14, RZ, P1 ;  /* 0x000000ff0e0e7207 */ /* 0x004fca0000800000 */
[----:B------:R-:W-:-:S05]  /*10010*/  IMAD.IADD R5, R13, 0x1, R14 ;  /* 0x000000010d057824 */ /* 0x000fca00078e020e */
        /* <DEDUP_REMOVED lines=12> */
[----:B------:R2:W3:Y:S02]  /*100e0*/  SHFL.IDX PT, R14, R2, 0x1f, 0x1f ;  /* 0x03e01f00020e7f89 */ /* 0x0004e400000e0000 */
.L_x_606:
[----:B------:R-:W-:Y:S02]  /*100f0*/  ULDC UR4, c[0x0][0xc38] ;  /* 0x00030e0000047ab9 */ /* 0x000fe40000000800 */
[----:B------:R-:W-:-:S04]  /*10100*/  IMAD.U32 R5, RZ, RZ, UR4 ;  /* 0x00000004ff057e24 */ /* 0x000fc8000f8e00ff */
[----:B---3--:R-:W-:-:S04]  /*10110*/  IMAD R14, R14, R5, RZ ;  /* 0x000000050e0e7224 */ /* 0x008fc800078e02ff */
[----:B------:R-:W-:-:S05]  /*10120*/  IMAD.IADD R9, R8, 0x1, R14 ;  /* 0x0000000108097824 */ /* 0x000fca00078e020e */
[----:B------:R-:W-:-:S13]  /*10130*/  ISETP.GT.AND P6, PT, R9, R0, PT ;  /* 0x000000000900720c */ /* 0x000fda0003fc4270 */
[----:B------:R-:W-:Y:S05]  /*10140*/  @P6 BRA `(.L_x_493) ;  /* 0x0000000000a46947 */ /* 0x000fea0003800000 */
.L_x_496:
[----:B--2---:R-:W2:Y:S01]  /*10150*/  LDC R2, c[0x0][0xc3c] ;  /* 0x00030f00ff027b82 */ /* 0x004ea20000000800 */
[----:B------:R-:W-:-:S05]  /*10160*/  VIADD R19, R19, 0x1f ;  /* 0x0000001f13137836 */ /* 0x000fca0000000000 */
[----:B--2---:R-:W-:-:S13]  /*10170*/  ISETP.GE.AND P6, PT, R19, R2, PT ;  /* 0x000000021300720c */ /* 0x004fda0003fc6270 */
[----:B------:R-:W-:Y:S05]  /*10180*/  @P6 BRA `(.L_x_494) ;  /* 0x0000000400b86947 */ /* 0x000fea0003800000 */
[----:B------:R-:W2:Y:S01]  /*10190*/  S2R R3, SR_TID.X ;  /* 0x0000000000037919 */ /* 0x000ea20000002100 */
[----:B------:R-:W-:Y:S01]  /*101a0*/  IMAD.MOV.U32 R7, RZ, RZ, RZ ;  /* 0x000000ffff077224 */ /* 0x000fe200078e00ff */
[----:B--2---:R-:W-:-:S05]  /*101b0*/  LOP3.LUT R3, R3, 0x1f, RZ, 0xc0, !PT ;  /* 0x0000001f03037812 */ /* 0x004fca00078ec0ff */
[----:B------:R-:W-:-:S05]  /*101c0*/  IMAD.IADD R11, R19, 0x1, R3 ;  /* 0x00000001130b7824 */ /* 0x000fca00078e0203 */
[----:B------:R-:W-:-:S13]  /*101d0*/  ISETP.GE.OR P6, PT, R11, R2, !P0 ;  /* 0x000000020b00720c */ /* 0x000fda00047c6670 */
[----:B------:R-:W2:Y:S08]  /*101e0*/  @!P6 LDC.64 R2, c[0x0][0xc80] ;  /* 0x00032000ff02eb82 */ /* 0x000eb00000000a00 */
[----:B------:R-:W3:Y:S01]  /*101f0*/  @!P6 LDC.64 R4, c[0x0][0xc78] ;  /* 0x00031e00ff04eb82 */ /* 0x000ee20000000a00 */
[----:B--2---:R-:W-:-:S05]  /*10200*/  @!P6 IMAD.WIDE R2, R11, 0x4, R2 ;  /* 0x000000040b02e825 */ /* 0x004fca00078e0202 */
[----:B------:R3:W2:Y:S02]  /*10210*/  @!P6 LDG.E R7, desc[UR50][R2.64] ;  /* 0x000000320207e981 */ /* 0x0006a4000c1e1900 */
[----:B---3--:R-:W-:-:S04]  /*10220*/  @!P6 IMAD.WIDE R2, R11, 0x4, R4 ;  /* 0x000000040b02e825 */ /* 0x008fc800078e0204 */
[----:B------:R-:W-:-:S06]  /*10230*/  IMAD.MOV.U32 R4, RZ, RZ, RZ ;  /* 0x000000ffff047224 */ /* 0x000fcc00078e00ff */
[----:B------:R-:W2:Y:S01]  /*10240*/  @!P6 LDG.E R4, desc[UR50][R2.64] ;  /* 0x000000320204e981 */ /* 0x000ea2000c1e1900 */
[----:B------:R-:W-:Y:S01]  /*10250*/  UMOV UR4, 0xffffffff ;  /* 0xffffffff00047882 */ /* 0x000fe20000000000 */
[----:B--2---:R-:W-:Y:S02]  /*10260*/  IMAD R13, R4, R7, RZ ;  /* 0x00000007040d7224 */ /* 0x004fe400078e02ff */
[----:B------:R-:W-:Y:S05]  /*10270*/  BRA.DIV UR4, `(.L_x_495) ;  /* 0x0000003e04547947 */ /* 0x000fea000b800000 */
        /* <DEDUP_REMOVED lines=16> */
.L_x_614:
[----:B------:R-:W-:Y:S02]  /*10380*/  ULDC UR4, c[0x0][0xc38] ;  /* 0x00030e0000047ab9 */ /* 0x000fe40000000800 */
[----:B------:R-:W-:-:S04]  /*10390*/  IMAD.U32 R5, RZ, RZ, UR4 ;  /* 0x00000004ff057e24 */ /* 0x000fc8000f8e00ff */
[----:B---3--:R-:W-:-:S04]  /*103a0*/  IMAD R14, R14, R5, RZ ;  /* 0x000000050e0e7224 */ /* 0x008fc800078e02ff */
[----:B------:R-:W-:-:S05]  /*103b0*/  IMAD.IADD R9, R14, 0x1, R9 ;  /* 0x000000010e097824 */ /* 0x000fca00078e0209 */
[----:B------:R-:W-:-:S13]  /*103c0*/  ISETP.GT.AND P6, PT, R9, R0, PT ;  /* 0x000000000900720c */ /* 0x000fda0003fc4270 */
[----:B------:R-:W-:Y:S05]  /*103d0*/  @!P6 BRA `(.L_x_496) ;  /* 0xfffffffc005ce947 */ /* 0x000fea000383ffff */
.L_x_493:
[----:B------:R-:W-:Y:S01]  /*103e0*/  IMAD.IADD R9, R9, 0x1, -R14 ;  /* 0x0000000109097824 */ /* 0x000fe200078e0a0e */
[----:B------:R-:W-:-:S03]  /*103f0*/  UMOV UR4, 0xffffffff ;  /* 0xffffffff00047882 */ /* 0x000fc60000000000 */
[----:B------:R-:W-:-:S05]  /*10400*/  IMAD R3, R2, R5, R9 ;  /* 0x0000000502037224 */ /* 0x000fca00078e0209 */
[----:B------:R-:W-:Y:S01]  /*10410*/  ISETP.GT.AND P6, PT, R3, R0, PT ;  /* 0x000000000300720c */ /* 0x000fe20003fc4270 */
[----:B------:R-:W-:-:S12]  /*10420*/  BRA.DIV UR4, `(.L_x_497) ;  /* 0x0000003e04a07947 */ /* 0x000fd8000b800000 */
[----:B------:R-:W-:-:S04]  /*10430*/  VOTE.ANY R3, PT, !P6 ;  /* 0x0000000000037806 */ /* 0x000fc800070e0100 */
[----:B------:R-:W3:Y:S02]  /*10440*/  POPC R8, R3 ;  /* 0x0000000300087309 */ /* 0x000ee40000000000 */
[----:B---3--:R3:W4:Y:S04]  /*10450*/  SHFL.IDX PT, R7, R7, R8, 0x1f ;  /* 0x00001f0807077589 */ /* 0x00872800000e0000 */
[----:B------:R3:W0:Y:S02]  /*10460*/  SHFL.IDX PT, R4, R4, R8, 0x1f ;  /* 0x00001f0804047589 */ /* 0x00062400000e0000 */
.L_x_619:
[----:B------:R-:W-:-:S13]  /*10470*/  ISETP.NE.AND P0, PT, R3, RZ, PT ;  /* 0x000000ff0300720c */ /* 0x000fda0003f05270 */
[----:B------:R-:W-:Y:S05]  /*10480*/  @!P0 BRA `(.L_x_498) ;  /* 0x0000000000108947 */ /* 0x000fea0003800000 */
[----:B------:R-:W-:Y:S01]  /*10490*/  UMOV UR4, 0xffffffff ;  /* 0xffffffff00047882 */ /* 0x000fe20000000000 */
[----:B------:R-:W-:Y:S02]  /*104a0*/  VIADD R12, R8, 0xffffffff ;  /* 0xffffffff080c7836 */ /* 0x000fe40000000000 */
[----:B------:R-:W-:Y:S05]  /*104b0*/  BRA.DIV UR4, `(.L_x_499) ;  /* 0x0000003e04d87947 */ /* 0x000fea000b800000 */
[----:B------:R0:W0:Y:S02]  /*104c0*/  SHFL.IDX PT, R6, R2, R12, 0x1f ;  /* 0x00001f0c02067589 */ /* 0x00002400000e0000 */
.L_x_498:
[----:B01--4-:R-:W-:Y:S01]  /*104d0*/  IABS R10, R7 ;  /* 0x00000007000a7213 */ /* 0x013fe20000000000 */
[----:B------:R-:W-:Y:S01]  /*104e0*/  IMAD R16, R6, R5, R9 ;  /* 0x0000000506107224 */ /* 0x000fe200078e0209 */
[----:B------:R-:W-:Y:S01]  /*104f0*/  IABS R5, R4 ;  /* 0x0000000400057213 */ /* 0x000fe20000000000 */
[----:B------:R-:W-:Y:S01]  /*10500*/  IMAD.IADD R19, R8, 0x1, R19 ;  /* 0x0000000108137824 */ /* 0x000fe200078e0213 */
[----:B------:R-:W0:Y:S01]  /*10510*/  I2F.RP R11, R10 ;  /* 0x0000000a000b7306 */ /* 0x000e220000209400 */
[----:B------:R-:W-:-:S07]  /*10520*/  IMAD.IADD R0, R0, 0x1, -R16 ;  /* 0x0000000100007824 */ /* 0x000fce00078e0a10 */
[----:B------:R-:W1:Y:S08]  /*10530*/  I2F.RP R12, R5 ;  /* 0x00000005000c7306 */ /* 0x000e700000209400 */
[----:B0-----:R-:W2:Y:S08]  /*10540*/  MUFU.RCP R11, R11 ;  /* 0x0000000b000b7308 */ /* 0x001eb00000001000 */
[----:B-1----:R-:W-:Y:S01]  /*10550*/  MUFU.RCP R12, R12 ;  /* 0x0000000c000c7308 */ /* 0x002fe20000001000 */
[----:B--2---:R-:W-:-:S07]  /*10560*/  VIADD R2, R11, 0xffffffe ;  /* 0x0ffffffe0b027836 */ /* 0x004fce0000000000 */
[----:B------:R0:W1:Y:S02]  /*10570*/  F2I.FTZ.U32.TRUNC.NTZ R3, R2 ;  /* 0x0000000200037305 */ /* 0x000064000021f000 */
[----:B0-----:R-:W-:Y:S02]  /*10580*/  IMAD.MOV.U32 R2, RZ, RZ, RZ ;  /* 0x000000ffff027224 */ /* 0x001fe400078e00ff */
[----:B-1----:R-:W-:-:S04]  /*10590*/  IMAD.MOV R9, RZ, RZ, -R3 ;  /* 0x000000ffff097224 */ /* 0x002fc800078e0a03 */
[----:B------:R-:W-:-:S04]  /*105a0*/  IMAD R9, R9, R10, RZ ;  /* 0x0000000a09097224 */ /* 0x000fc800078e02ff */
[----:B------:R-:W-:Y:S01]  /*105b0*/  IMAD.HI.U32 R3, R3, R9, R2 ;  /* 0x0000000903037227 */ /* 0x000fe200078e0002 */
[----:B------:R-:W-:Y:S02]  /*105c0*/  IABS R2, R7 ;  /* 0x0000000700027213 */ /* 0x000fe40000000000 */
[----:B------:R-:W-:-:S03]  /*105d0*/  IABS R9, R0 ;  /* 0x0000000000097213 */ /* 0x000fc60000000000 */
[----:B------:R-:W-:Y:S02]  /*105e0*/  IMAD.MOV R2, RZ, RZ, -R2 ;  /* 0x000000ffff027224 */ /* 0x000fe400078e0a02 */
[----:B------:R-:W-:-:S04]  /*105f0*/  IMAD.HI.U32 R6, R3, R9, RZ ;  /* 0x0000000903067227 */ /* 0x000fc800078e00ff */
[----:B------:R-:W-:Y:S02]  /*10600*/  VIADD R3, R12, 0xffffffe ;  /* 0x0ffffffe0c037836 */ /* 0x000fe40000000000 */
[----:B------:R-:W-:-:S04]  /*10610*/  IMAD R9, R6, R2, R9 ;  /* 0x0000000206097224 */ /* 0x000fc800078e0209 */
[----:B------:R-:W0:Y:S01]  /*10620*/  F2I.FTZ.U32.TRUNC.NTZ R3, R3 ;  /* 0x0000000300037305 */ /* 0x000e22000021f000 */
[----:B------:R-:W-:-:S13]  /*10630*/  ISETP.GT.U32.AND P1, PT, R10, R9, PT ;  /* 0x000000090a00720c */ /* 0x000fda0003f24070 */
[----:B------:R-:W-:Y:S02]  /*10640*/  @!P1 IMAD.IADD R9, R9, 0x1, -R10 ;  /* 0x0000000109099824 */ /* 0x000fe400078e0a0a */
[----:B0-----:R-:W-:Y:S02]  /*10650*/  IMAD.MOV R2, RZ, RZ, -R3 ;  /* 0x000000ffff027224 */ /* 0x001fe400078e0a03 */
[----:B------:R-:W-:Y:S01]  /*10660*/  @!P1 VIADD R6, R6, 0x1 ;  /* 0x0000000106069836 */ /* 0x000fe20000000000 */
[----:B------:R-:W-:Y:S01]  /*10670*/  ISETP.GE.U32.AND P0, PT, R9, R10, PT ;  /* 0x0000000a0900720c */ /* 0x000fe20003f06070 */
[----:B------:R-:W-:Y:S01]  /*10680*/  IMAD R9, R2, R5, RZ ;  /* 0x0000000502097224 */ /* 0x000fe200078e02ff */
[----:B------:R-:W-:Y:S01]  /*10690*/  ISETP.NE.AND P1, PT, R7, RZ, PT ;  /* 0x000000ff0700720c */ /* 0x000fe20003f25270 */
[----:B------:R-:W-:-:S04]  /*106a0*/  IMAD.MOV.U32 R2, RZ, RZ, RZ ;  /* 0x000000ffff027224 */ /* 0x000fc800078e00ff */
[----:B------:R-:W-:Y:S01]  /*106b0*/  IMAD.HI.U32 R9, R3, R9, R2 ;  /* 0x0000000903097227 */ /* 0x000fe200078e0002 */
[----:B------:R-:W-:Y:S02]  /*106c0*/  LOP3.LUT R2, R0, R7, RZ, 0x3c, !PT ;  /* 0x0000000700027212 */ /* 0x000fe400078e3cff */
[----:B------:R-:W-:Y:S02]  /*106d0*/  IABS R3, R4 ;  /* 0x0000000400037213 */ /* 0x000fe40000000000 */
[----:B------:R-:W-:Y:S01]  /*106e0*/  ISETP.GE.AND P2, PT, R2, RZ, PT ;  /* 0x000000ff0200720c */ /* 0x000fe20003f46270 */
[----:B------:R-:W-:Y:S02]  /*106f0*/  @P0 VIADD R6, R6, 0x1 ;  /* 0x0000000106060836 */ /* 0x000fe40000000000 */
[----:B------:R-:W-:-:S10]  /*10700*/  IMAD.MOV R3, RZ, RZ, -R3 ;  /* 0x000000ffff037224 */ /* 0x000fd400078e0a03 */
[----:B------:R-:W-:Y:S01]  /*10710*/  @!P2 IMAD.MOV R6, RZ, RZ, -R6 ;  /* 0x000000ffff06a224 */ /* 0x000fe200078e0a06 */
[----:B------:R-:W-:-:S04]  /*10720*/  @!P1 LOP3.LUT R6, RZ, R7, RZ, 0x33, !PT ;  /* 0x00000007ff069212 */ /* 0x000fc800078e33ff */
[-C--:B------:R-:W-:Y:S01]  /*10730*/  IABS R2, R6.reuse ;  /* 0x0000000600027213 */ /* 0x080fe20000000000 */
[----:B------:R-:W-:-:S04]  /*10740*/  IMAD R7, R7, R6, RZ ;  /* 0x0000000607077224 */ /* 0x000fc800078e02ff */
        /* <DEDUP_REMOVED lines=13> */
[--C-:B------:R-:W-:Y:S02]  /*10820*/  IMAD.MOV R3, RZ, RZ, -R9.reuse ;  /* 0x000000ffff037224 */ /* 0x100fe400078e0a09 */
[C---:B------:R-:W-:Y:S02]  /*10830*/  IMAD R9, R4.reuse, 0x1000000, R9 ;  /* 0x0100000004097824 */ /* 0x040fe400078e0209 */
[----:B------:R-:W-:-:S04]  /*10840*/  IMAD R18, R4, R3, R6 ;  /* 0x0000000304127224 */ /* 0x000fc800078e0206 */
[----:B------:R-:W-:Y:S01]  /*10850*/  IMAD R18, R18, 0x10000, R9 ;  /* 0x0001000012127824 */ /* 0x000fe200078e0209 */
[----:B------:R-:W-:Y:S06]  /*10860*/  BRA `(.L_x_500) ;  /* 0x00000000001c7947 */ /* 0x000fec0003800000 */
.L_x_494:
[----:B------:R-:W-:Y:S01]  /*10870*/  UMOV UR4, URZ ;  /* 0x0000003f00047c82 */ /* 0x000fe20008000000 */
[----:B------:R-:W-:Y:S01]  /*10880*/  UMOV UR5, URZ ;  /* 0x0000003f00057c82 */ /* 0x000fe20008000000 */
[----:B------:R-:W-:Y:S01]  /*10890*/  ULDC UR6, c[0x0][0xc3c] ;  /* 0x00030f0000067ab9 */ /* 0x000fe20000000800 */
[----:B------:R-:W-:Y:S02]  /*108a0*/  IMAD.MOV.U32 R16, RZ, RZ, R0 ;  /* 0x000000ffff107224 */ /* 0x000fe400078e0000 */
[----:B------:R-:W-:Y:S02]  /*108b0*/  IMAD.U32 R17, RZ, RZ, UR4 ;  /* 0x00000004ff117e24 */ /* 0x000fe4000f8e00ff */
[----:B------:R-:W-:Y:S02]  /*108c0*/  IMAD.U32 R18, RZ, RZ, UR5 ;  /* 0x00000005ff127e24 */ /* 0x000fe4000f8e00ff */
[----:B------:R-:W-:-:S07]  /*108d0*/  IMAD.U32 R19, RZ, RZ, UR6 ;  /* 0x00000006ff137e24 */ /* 0x000fce000f8e00ff */
.L_x_500:
[----:B------:R-:W2:Y:S01]  /*108e0*/  S2R R0, SR_TID.X ;  /* 0x0000000000007919 */ /* 0x000ea20000002100 */
[----:B------:R-:W-:Y:S05]  /*108f0*/  WARPSYNC.ALL ;  /* 0x0000000000007948 */ /* 0x000fea0003800000 */
[----:B------:R-:W-:Y:S01]  /*10900*/  BAR.SYNC.DEFER_BLOCKING 0x4, 0x180 ;  /* 0x0106000000007b1d */ /* 0x000fe20000010000 */
[----:B--2---:R-:W-:-:S04]  /*10910*/  LOP3.LUT R0, R0, 0x1f, RZ, 0xc0, !PT ;  /* 0x0000001f00007812 */ /* 0x004fc800078ec0ff */
[----:B------:R-:W-:-:S13]  /*10920*/  ISETP.NE.AND P0, PT, R0, RZ, PT ;  /* 0x000000ff0000720c */ /* 0x000fda0003f05270 */
[----:B------:R-:W2:Y:S01]  /*10930*/  @!P0 S2R R3, SR_CgaCtaId ;  /* 0x0000000000038919 */ /* 0x000ea20000008800 */
[----:B------:R-:W-:-:S04]  /*10940*/  @!P0 MOV R0, 0x400 ;  /* 0x0000040000008802 */ /* 0x000fc80000000f00 */
[----:B--2---:R-:W-:-:S05]  /*10950*/  @!P0 LEA R22, R3, R0, 0x18 ;  /* 0x0000000003168211 */ /* 0x004fca00078ec0ff */
[----:B------:R2:W-:Y:S01]  /*10960*/  @!P0 STS.128 [R22+0x228d0], R16 ;  /* 0x0228d01016008388 */ /* 0x0005e20000000c00 */
[----:B------:R-:W-:Y:S06]  /*10970*/  BAR.ARV 0x5, 0x180 ;  /* 0x0146000000007b1d */ /* 0x000fec0000002000 */
.L_x_491:
[----:B------:R-:W-:Y:S02]  /*10980*/  ULDC UR4, c[0x0][0xc3c] ;  /* 0x00030f0000047ab9 */ /* 0x000fe40000000800 */
[----:B--2---:R-:W-:-:S13]  /*10990*/  ISETP.GE.AND P0, PT, R19, UR4, PT ;  /* 0x0000000413007c0c */ /* 0x004fda000bf06270 */
[----:B------:R-:W-:Y:S05]  /*109a0*/  @!P0 BRA `(.L_x_501) ;  /* 0xffffffb800108947 */ /* 0x000fea000383ffff */
[----:B------:R-:W-:Y:S05]  /*109b0*/  BSYNC B8 ;  /* 0x0000000000087941 */ /* 0x000fea0003800000 */
.L_x_440:
[----:B------:R-:W2:Y:S01]  /*109c0*/  LDL.LU R0, [R1+0x24] ;  /* 0x0000240001007983 */ /* 0x000ea20000300800 */
[----:B------:R-:W-:Y:S01]  /*109d0*/  BSSY B0, `(.L_x_502) ;  /* 0x000000b000007945 */ /* 0x000fe20003800000 */
[----:B------:R-:W5:Y:S01]  /*109e0*/  S2R R5, SR_CgaCtaId ;  /* 0x0000000000057919 */ /* 0x000f620000008800 */
[----:B--2---:R-:W-:-:S05]  /*109f0*/  VIADD R0, R0, 0x1 ;  /* 0x0000000100007836 */ /* 0x004fca0000000000 */
[----:B-1----:R-:W-:-:S04]  /*10a00*/  LEA.HI R2, R0, R0, RZ, 0x1 ;  /* 0x0000000000027211 */ /* 0x002fc800078f08ff */
[----:B------:R-:W-:Y:S02]  /*10a10*/  LOP3.LUT R3, R2, 0xfffffffe, RZ, 0xc0, !PT ;  /* 0xfffffffe02037812 */ /* 0x000fe400078ec0ff */
[----:B------:R-:W-:-:S03]  /*10a20*/  MOV R2, 0x400 ;  /* 0x0000040000027802 */ /* 0x000fc60000000f00 */
[----:B------:R-:W-:Y:S01]  /*10a30*/  IMAD.IADD R0, R0, 0x1, -R3 ;  /* 0x0000000100007824 */ /* 0x000fe200078e0a03 */
[----:B-----5:R-:W-:-:S04]  /*10a40*/  LEA R7, R5, R2, 0x18 ;  /* 0x0000000205077211 */ /* 0x020fc800078ec0ff */
[----:B------:R-:W-:-:S04]  /*10a50*/  SHF.L.U32 R0, R0, 0x1f, RZ ;  /* 0x0000001f00007819 */ /* 0x000fc800000006ff */
[----:B------:R-:W1:Y:S02]  /*10a60*/  SYNCS.PHASECHK.TRANS64.TRYWAIT P0, [R7+URZ+0x22820], R0 ;  /* 0x02282000070075a7 */ /* 0x000e64000800017f */
[----:B-1----:R-:W-:Y:S05]  /*10a70*/  @!P0 BRA `(.L_x_503) ;  /* 0x0000003800908947 */ /* 0x002fea0003800000 */
.L_x_622:
[----:B------:R-:W-:Y:S05]  /*10a80*/  BSYNC B0 ;  /* 0x0000000000007941 */ /* 0x000fea0003800000 */
.L_x_502:
[----:B------:R-:W-:-:S03]  /*10a90*/  UMOV UR4, 0xffffffff ;  /* 0xffffffff00047882 */ /* 0x000fc60000000000 */
[----:B------:R-:W-:Y:S05]  /*10aa0*/  BRA.DIV UR4, `(.L_x_504) ;  /* 0x0000003a04987947 */ /* 0x000fea000b800000 */
[----:B-1----:R-:W1:Y:S02]  /*10ab0*/  S2R R0, SR_TID.X ;  /* 0x0000000000007919 */ /* 0x002e640000002100 */
[----:B-1----:R-:W-:-:S04]  /*10ac0*/  SHF.R.U32.HI R0, RZ, 0x5, R0 ;  /* 0x00000005ff007819 */ /* 0x002fc80000011600 */
[----:B------:R-:W-:-:S05]  /*10ad0*/  LOP3.LUT R0, R0, 0x3, RZ, 0xc0, !PT ;  /* 0x0000000300007812 */ /* 0x000fca00078ec0ff */
[----:B------:R1:W2:Y:S02]  /*10ae0*/  SHFL.IDX PT, R14, R0, RZ, 0x1f ;  /* 0x00001fff000e7589 */ /* 0x0002a400000e0000 */
.L_x_625:
[----:B--2---:R-:W-:Y:S01]  /*10af0*/  ISETP.NE.AND P0, PT, R14, RZ, PT ;  /* 0x000000ff0e00720c */ /* 0x004fe20003f05270 */
[----:B------:R-:W-:-:S12]  /*10b00*/  BSSY B0, `(.L_x_505) ;  /* 0x0000024000007945 */ /* 0x000fd80003800000 */
[----:B------:R-:W-:Y:S05]  /*10b10*/  @P0 BRA `(.L_x_506) ;  /* 0x0000000000880947 */ /* 0x000fea0003800000 */
[----:B------:R-:W-:-:S03]  /*10b20*/  UMOV UR4, 0xffffffff ;  /* 0xffffffff00047882 */ /* 0x000fc60000000000 */
[----:B------:R-:W-:Y:S05]  /*10b30*/  BRA.DIV UR4, `(.L_x_507) ;  /* 0x0000003a04a87947 */ /* 0x000fea000b800000 */
[----:B------:R-:W-:-:S13]  /*10b40*/  ELECT P6, URZ, PT ;  /* 0x00000000003f782f */ /* 0x000fda00038c0000 */
.L_x_628:
[----:B------:R-:W-:Y:S05]  /*10b50*/  @!P6 BRA `(.L_x_506) ;  /* 0x000000000078e947 */ /* 0x000fea0003800000 */
[----:B------:R-:W-:-:S06]  /*10b60*/  ULOP3.LUT UR4, UR38, 0x2, URZ, 0xfc, !UPT ;  /* 0x0000000226047892 */ /* 0x000fcc000f8efc3f */
[----:B-1----:R-:W-:-:S05]  /*10b70*/  IMAD.U32 R0, RZ, RZ, UR4 ;  /* 0x00000004ff007e24 */ /* 0x002fca000f8e00ff */
[----:B------:R-:W-:-:S13]  /*10b80*/  ISETP.NE.AND P0, PT, R0, 0x3, PT ;  /* 0x000000030000780c */ /* 0x000fda0003f05270 */
[----:B------:R-:W-:Y:S05]  /*10b90*/  @!P0 BRA `(.L_x_508) ;  /* 0x0000000000048947 */ /* 0x000fea0003800000 */
[----:B------:R-:W-:Y:S01]  /*10ba0*/  BPT.TRAP 0x1 ;  /* 0x000000040000795c */ /* 0x000fe20000300000 */
.L_x_508:
[----:B------:R-:W-:Y:S01]  /*10bb0*/  IMAD R5, R24, 0x8, R7 ;  /* 0x0000000818057824 */ /* 0x000fe200078e0207 */
[----:B------:R-:W-:Y:S01]  /*10bc0*/  SHF.L.U32 R0, R26, 0x1f, RZ ;  /* 0x0000001f1a007819 */ /* 0x000fe200000006ff */
[----:B------:R-:W-:-:S03]  /*10bd0*/  VIADD R24, R24, 0x1 ;  /* 0x0000000118187836 */ /* 0x000fc60000000000 */
[----:B------:R-:W1:Y:S02]  /*10be0*/  SYNCS.PHASECHK.TRANS64.TRYWAIT P1, [R5+URZ+0x22840], R0 ;  /* 0x02284000050075a7 */ /* 0x000e64000802017f */
[----:B------:R-:W-:-:S04]  /*10bf0*/  ISETP.NE.AND P2, PT, R24, 0x2, PT ;  /* 0x000000021800780c */ /* 0x000fc80003f45270 */
[----:B------:R-:W-:Y:S01]  /*10c00*/  SEL R3, RZ, 0x1, P2 ;  /* 0x00000001ff037807 */ /* 0x000fe20001000000 */
[----:B-1----:R-:W-:Y:S08]  /*10c10*/  @!P1 BRA `(.L_x_509) ;  /* 0x0000003800909947 */ /* 0x002ff00003800000 */
.L_x_629:
[----:B------:R-:W-:Y:S02]  /*10c20*/  SEL R24, R24, RZ, P2 ;  /* 0x000000ff18187207 */ /* 0x000fe40001000000 */
[----:B------:R-:W-:Y:S01]  /*10c30*/  LOP3.LUT R2, R26, R3, RZ, 0x3c, !PT ;  /* 0x000000031a027212 */ /* 0x000fe200078e3cff */
[----:B------:R-:W-:Y:S06]  /*10c40*/  @!P0 BRA `(.L_x_510) ;  /* 0x0000000000048947 */ /* 0x000fec0003800000 */
[----:B------:R-:W-:Y:S01]  /*10c50*/  BPT.TRAP 0x1 ;  /* 0x000000040000795c */ /* 0x000fe20000300000 */
.L_x_510:
[----:B------:R-:W-:Y:S01]  /*10c60*/  IMAD R3, R24, 0x8, R7 ;  /* 0x0000000818037824 */ /* 0x000fe200078e0207 */
[----:B------:R-:W-:-:S04]  /*10c70*/  SHF.L.U32 R2, R2, 0x1f, RZ ;  /* 0x0000001f02027819 */ /* 0x000fc800000006ff */
[----:B------:R-:W2:Y:S02]  /*10c80*/  SYNCS.PHASECHK.TRANS64.TRYWAIT P1, [R3+URZ+0x22840], R2 ;  /* 0x02284002030075a7 */ /* 0x000ea4000802017f */
[----:B--2---:R-:W-:Y:S05]  /*10c90*/  @!P1 BRA `(.L_x_511) ;  /* 0x0000003800849947 */ /* 0x004fea0003800000 */
.L_x_630:
[----:B------:R-:W-:Y:S05]  /*10ca0*/  @!P0 BRA `(.L_x_512) ;  /* 0x0000000000048947 */ /* 0x000fea0003800000 */
[----:B------:R-:W-:Y:S01]  /*10cb0*/  BPT.TRAP 0x1 ;  /* 0x000000040000795c */ /* 0x000fe20000300000 */
.L_x_512:
[----:B------:R-:W5:Y:S02]  /*10cc0*/  SYNCS.PHASECHK.TRANS64.TRYWAIT P1, [R5+URZ+0x22860], R0 ;  /* 0x02286000050075a7 */ /* 0x000f64000802017f */
[----:B-----5:R-:W-:Y:S05]  /*10cd0*/  @!P1 BRA `(.L_x_513) ;  /* 0x0000003800889947 */ /* 0x020fea0003800000 */
.L_x_631:
[----:B------:R-:W-:Y:S05]  /*10ce0*/  @!P0 BRA `(.L_x_514) ;  /* 0x0000000000048947 */ /* 0x000fea0003800000 */
[----:B------:R-:W-:Y:S01]  /*10cf0*/  BPT.TRAP 0x1 ;  /* 0x000000040000795c */ /* 0x000fe20000300000 */
.L_x_514:
[----:B------:R0:W0:Y:S02]  /*10d00*/  SYNCS.PHASECHK.TRANS64.TRYWAIT P0, [R3+URZ+0x22860], R2 ;  /* 0x02286002030075a7 */ /* 0x000024000800017f */
[----:B0-----:R-:W-:Y:S05]  /*10d10*/  @!P0 NANOSLEEP.SYNCS 0x989680 ;  /* 0x009896800000895d */ /* 0x001fea0003900000 */
[----:B------:R-:W0:Y:S02]  /*10d20*/  @!P0 SYNCS.PHASECHK.TRANS64 P0, [R3+URZ+0x22860], R2 ;  /* 0x02286002030085a7 */ /* 0x000e24000800007f */
[----:B0-----:R-:W-:Y:S05]  /*10d30*/  @!P0 BRA `(.L_x_514) ;  /* 0xfffffffc00f08947 */ /* 0x001fea000383ffff */
.L_x_506:
[----:B------:R-:W-:Y:S05]  /*10d40*/  BSYNC B0 ;  /* 0x0000000000007941 */ /* 0x000fea0003800000 */
.L_x_505:
[----:B------:R-:W-:Y:S05]  /*10d50*/  EXIT ;  /* 0x000000000000794d */ /* 0x000fea0003800000 */
.L_x_387:
[----:B0-----:R0:W1:Y:S02]  /*10d60*/  SYNCS.PHASECHK.TRANS64.TRYWAIT P0, [R7+URZ+0x22800], R0 ;  /* 0x02280000070075a7 */ /* 0x001064000800017f */
[----:B-1----:R-:W-:Y:S05]  /*10d70*/  @!P0 NANOSLEEP.SYNCS 0x989680 ;  /* 0x009896800000895d */ /* 0x002fea0003900000 */
[----:B------:R-:W1:Y:S02]  /*10d80*/  @!P0 SYNCS.PHASECHK.TRANS64 P0, [R7+URZ+0x22800], R0 ;  /* 0x02280000070085a7 */ /* 0x000e64000800007f */
[----:B-1----:R-:W-:Y:S05]  /*10d90*/  @!P0 BRA `(.L_x_387) ;  /* 0xfffffffc00f08947 */ /* 0x002fea000383ffff */
[----:B------:R-:W-:Y:S05]  /*10da0*/  BRA `(.L_x_515) ;  /* 0xffffff10002c7947 */ /* 0x000fea000383ffff */
.L_x_391:
[----:B-1----:R-:W-:-:S04]  /*10db0*/  IMAD.U32 R0, RZ, RZ, UR22 ;  /* 0x00000016ff007e24 */ /* 0x002fc8000f8e00ff */
[----:B------:R1:W2:Y:S03]  /*10dc0*/  SYNCS.PHASECHK.TRANS64.TRYWAIT P1, [R0+URZ+0x22830], R9 ;  /* 0x02283009000075a7 */ /* 0x0002a6000802017f */
[----:B--2---:R-:W-:Y:S05]  /*10dd0*/  @!P1 NANOSLEEP.SYNCS 0x989680 ;  /* 0x009896800000995d */ /* 0x004fea0003900000 */
[----:B------:R-:W2:Y:S02]  /*10de0*/  @!P1 SYNCS.PHASECHK.TRANS64 P1, [R0+URZ+0x22830], R9 ;  /* 0x02283009000095a7 */ /* 0x000ea4000802007f */
[----:B--2---:R-:W-:Y:S05]  /*10df0*/  @!P1 BRA `(.L_x_391) ;  /* 0xfffffffc00ec9947 */ /* 0x004fea000383ffff */
[----:B------:R-:W-:Y:S05]  /*10e00*/  BRA `(.L_x_390) ;  /* 0xffffff1000547947 */ /* 0x000fea000383ffff */
.L_x_396:
[----:B--2---:R-:W-:-:S04]  /*10e10*/  IMAD.U32 R10, RZ, RZ, UR22 ;  /* 0x00000016ff0a7e24 */ /* 0x004fc8000f8e00ff */
[----:B------:R2:W3:Y:S03]  /*10e20*/  SYNCS.PHASECHK.TRANS64.TRYWAIT P1, [R10+URZ+0x22850], R9 ;  /* 0x022850090a0075a7 */ /* 0x0004e6000802017f */
[----:B---3--:R-:W-:Y:S05]  /*10e30*/  @!P1 NANOSLEEP.SYNCS 0x989680 ;  /* 0x009896800000995d */ /* 0x008fea0003900000 */
[----:B------:R-:W3:Y:S02]  /*10e40*/  @!P1 SYNCS.PHASECHK.TRANS64 P1, [R10+URZ+0x22850], R9 ;  /* 0x022850090a0095a7 */ /* 0x000ee4000802007f */
[----:B---3--:R-:W-:Y:S05]  /*10e50*/  @!P1 BRA `(.L_x_396) ;  /* 0xfffffffc00ec9947 */ /* 0x008fea000383ffff */
[----:B------:R-:W-:Y:S05]  /*10e60*/  BRA `(.L_x_395) ;  /* 0xffffff2c004c7947 */ /* 0x000fea000383ffff */
.L_x_402:
[----:B-1----:R-:W-:-:S04]  /*10e70*/  IMAD.U32 R0, RZ, RZ, UR25 ;  /* 0x00000019ff007e24 */ /* 0x002fc8000f8e00ff */
[----:B------:R1:W2:Y:S03]  /*10e80*/  SYNCS.PHASECHK.TRANS64.TRYWAIT P1, [R0+URZ+0x22830], R7 ;  /* 0x02283007000075a7 */ /* 0x0002a6000802017f */
[----:B--2---:R-:W-:Y:S05]  /*10e90*/  @!P1 NANOSLEEP.SYNCS 0x989680 ;  /* 0x009896800000995d */ /* 0x004fea0003900000 */
[----:B------:R-:W2:Y:S02]  /*10ea0*/  @!P1 SYNCS.PHASECHK.TRANS64 P1, [R0+URZ+0x22830], R7 ;  /* 0x02283007000095a7 */ /* 0x000ea4000802007f */
[----:B--2---:R-:W-:Y:S05]  /*10eb0*/  @!P1 BRA `(.L_x_402) ;  /* 0xfffffffc00ec9947 */ /* 0x004fea000383ffff */
[----:B------:R-:W-:Y:S05]  /*10ec0*/  BRA `(.L_x_401) ;  /* 0xffffff30006c7947 */ /* 0x000fea000383ffff */
.L_x_407:
[----:B-1----:R-:W-:-:S04]  /*10ed0*/  IMAD.U32 R8, RZ, RZ, UR25 ;  /* 0x00000019ff087e24 */ /* 0x002fc8000f8e00ff */
[----:B------:R1:W2:Y:S03]  /*10ee0*/  SYNCS.PHASECHK.TRANS64.TRYWAIT P1, [R8+URZ+0x22850], R7 ;  /* 0x02285007080075a7 */ /* 0x0002a6000802017f */
[----:B--2---:R-:W-:Y:S05]  /*10ef0*/  @!P1 NANOSLEEP.SYNCS 0x989680 ;  /* 0x009896800000995d */ /* 0x004fea0003900000 */
[----:B------:R-:W2:Y:S02]  /*10f00*/  @!P1 SYNCS.PHASECHK.TRANS64 P1, [R8+URZ+0x22850], R7 ;  /* 0x02285007080095a7 */ /* 0x000ea4000802007f */
[----:B--2---:R-:W-:Y:S05]  /*10f10*/  @!P1 BRA `(.L_x_407) ;  /* 0xfffffffc00ec9947 */ /* 0x004fea000383ffff */
[----:B------:R-:W-:Y:S05]  /*10f20*/  BRA `(.L_x_406) ;  /* 0xffffff50000c7947 */ /* 0x000fea000383ffff */
.L_x_454:
[----:B------:R-:W0:Y:S01]  /*10f30*/  S2R R8, SR_TID.X ;  /* 0x0000000000087919 */ /* 0x000e220000002100 */
[----:B------:R-:W-:Y:S01]  /*10f40*/  BSSY B0, `(.L_x_516) ;  /* 0x000000a000007945 */ /* 0x000fe20003800000 */
[----:B------:R-:W-:Y:S02]  /*10f50*/  IMAD.MOV.U32 R12, RZ, RZ, RZ ;  /* 0x000000ffff0c7224 */ /* 0x000fe400078e00ff */
[----:B------:R-:W-:Y:S02]  /*10f60*/  IMAD.MOV.U32 R11, RZ, RZ, 0x1f ;  /* 0x0000001fff0b7424 */ /* 0x000fe400078e00ff */
[----:B------:R-:W-:Y:S01]  /*10f70*/  IMAD.MOV.U32 R15, RZ, RZ, -0x1 ;  /* 0xffffffffff0f7424 */ /* 0x000fe200078e00ff */
[----:B0-----:R-:W-:-:S04]  /*10f80*/  SHF.R.U32.HI R8, RZ, 0x5, R8 ;  /* 0x00000005ff087819 */ /* 0x001fc80000011608 */
[----:B------:R-:W-:-:S05]  /*10f90*/  LOP3.LUT R8, R8, 0x3, RZ, 0xc0, !PT ;  /* 0x0000000308087812 */ /* 0x000fca00078ec0ff */
[----:B------:R-:W-:-:S07]  /*10fa0*/  IMAD.MOV.U32 R13, RZ, RZ, R8 ;  /* 0x000000ffff0d7224 */ /* 0x000fce00078e0008 */
[----:B-----5:R-:W-:Y:S05]  /*10fb0*/  WARPSYNC.COLLECTIVE R15, `(.L_x_517) ;  /* 0x000000000f087348 */ /* 0x020fea0003c00000 */
[----:B------:R0:W1:Y:S02]  /*10fc0*/  SHFL.IDX P6, R14, R13, R12, R11 ;  /* 0x0000000c0d0e7389 */ /* 0x00006400000c000b */
[----:B01---5:R-:W-:Y:S01]  /*10fd0*/  ENDCOLLECTIVE ;  /* 0x000000000000791b */ /* 0x023fe20003800000 */
.L_x_517:
[----:B------:R-:W-:Y:S05]  /*10fe0*/  BSYNC B0 ;  /* 0x0000000000007941 */ /* 0x000fea0003800000 */
.L_x_516:
[----:B------:R-:W-:Y:S05]  /*10ff0*/  BRA `(.L_x_518) ;  /* 0xffffffc000707947 */ /* 0x000fea000383ffff */
.L_x_457:
[----:B0-----:R0:W1:Y:S02]  /*11000*/  SYNCS.PHASECHK.TRANS64.TRYWAIT P0, [R33+URZ+0x22840], R0 ;  /* 0x02284000210075a7 */ /* 0x001064000800017f */
[----:B-1----:R-:W-:Y:S05]  /*11010*/  @!P0 NANOSLEEP.SYNCS 0x989680 ;  /* 0x009896800000895d */ /* 0x002fea0003900000 */
[----:B------:R-:W1:Y:S02]  /*11020*/  @!P0 SYNCS.PHASECHK.TRANS64 P0, [R33+URZ+0x22840], R0 ;  /* 0x02284000210085a7 */ /* 0x000e64000800007f */
[----:B-1----:R-:W-:Y:S05]  /*11030*/  @!P0 BRA `(.L_x_457) ;  /* 0xfffffffc00f08947 */ /* 0x002fea000383ffff */
[----:B------:R-:W-:Y:S05]  /*11040*/  BRA `(.L_x_519) ;  /* 0xffffffc000987947 */ /* 0x000fea000383ffff */
.L_x_458:
[----:B------:R-:W-:Y:S01]  /*11050*/  BSSY B0, `(.L_x_520) ;  /* 0x0000008000007945 */ /* 0x000fe20003800000 */
[----:B------:R-:W-:Y:S02]  /*11060*/  IMAD.MOV.U32 R13, RZ, RZ, R4 ;  /* 0x000000ffff0d7224 */ /* 0x000fe400078e0004 */
[----:B------:R-:W-:Y:S02]  /*11070*/  IMAD.MOV.U32 R12, RZ, RZ, RZ ;  /* 0x000000ffff0c7224 */ /* 0x000fe400078e00ff */
[----:B------:R-:W-:Y:S02]  /*11080*/  IMAD.MOV.U32 R11, RZ, RZ, 0x181f ;  /* 0x0000181fff0b7424 */ /* 0x000fe400078e00ff */
[----:B------:R-:W-:-:S07]  /*11090*/  IMAD.MOV.U32 R15, RZ, RZ, -0x1 ;  /* 0xffffffffff0f7424 */ /* 0x000fce00078e00ff */
[----:B------:R-:W-:Y:S05]  /*110a0*/  WARPSYNC.COLLECTIVE R15, `(.L_x_521) ;  /* 0x000000000f087348 */ /* 0x000fea0003c00000 */
[----:B------:R0:W1:Y:S02]  /*110b0*/  SHFL.IDX P6, R14, R13, R12, R11 ;  /* 0x0000000c0d0e7389 */ /* 0x00006400000c000b */
[----:B01----:R-:W-:Y:S01]  /*110c0*/  ENDCOLLECTIVE ;  /* 0x000000000000791b */ /* 0x003fe20003800000 */
.L_x_521:
[----:B------:R-:W-:Y:S05]  /*110d0*/  BSYNC B0 ;  /* 0x0000000000007941 */ /* 0x000fea0003800000 */
.L_x_520:
[----:B------:R-:W-:Y:S02]  /*110e0*/  IMAD.MOV.U32 R13, RZ, RZ, R0 ;  /* 0x000000ffff0d7224 */ /* 0x000fe400078e0000 */
[----:B------:R-:W-:Y:S02]  /*110f0*/  IMAD.MOV.U32 R12, RZ, RZ, RZ ;  /* 0x000000ffff0c7224 */ /* 0x000fe400078e00ff */
[----:B------:R-:W-:Y:S02]  /*11100*/  IMAD.MOV.U32 R11, RZ, RZ, 0x181f ;  /* 0x0000181fff0b7424 */ /* 0x000fe400078e00ff */
[----:B------:R-:W-:Y:S02]  /*11110*/  IMAD.MOV.U32 R15, RZ, RZ, -0x1 ;  /* 0xffffffffff0f7424 */ /* 0x000fe400078e00ff */
[----:B------:R-:W-:Y:S02]  /*11120*/  IMAD.MOV.U32 R2, RZ, RZ, R14 ;  /* 0x000000ffff027224 */ /* 0x000fe400078e000e */
[----:B------:R-:W-:-:S07]  /*11130*/  @P0 IMAD R7, R5, 0x2, R22 ;  /* 0x0000000205070824 */ /* 0x000fce00078e0216 */
[----:B------:R-:W-:Y:S05]  /*11140*/  WARPSYNC.COLLECTIVE R15, `(.L_x_522) ;  /* 0x000000000f087348 */ /* 0x000fea0003c00000 */
[----:B------:R0:W1:Y:S02]  /*11150*/  SHFL.IDX P6, R14, R13, R12, R11 ;  /* 0x0000000c0d0e7389 */ /* 0x00006400000c000b */
[----:B01----:R-:W-:Y:S01]  /*11160*/  ENDCOLLECTIVE ;  /* 0x000000000000791b */ /* 0x003fe20003800000 */
.L_x_522:
[----:B------:R-:W-:Y:S02]  /*11170*/  IMAD.MOV.U32 R13, RZ, RZ, R4 ;  /* 0x000000ffff0d7224 */ /* 0x000fe400078e0004 */
[----:B------:R-:W-:Y:S02]  /*11180*/  IMAD.MOV.U32 R12, RZ, RZ, 0x1 ;  /* 0x00000001ff0c7424 */ /* 0x000fe400078e00ff */
[----:B------:R-:W-:-:S07]  /*11190*/  IMAD.MOV.U32 R3, RZ, RZ, R14 ;  /* 0x000000ffff037224 */ /* 0x000fce00078e000e */
[----:B------:R-:W-:Y:S05]  /*111a0*/  WARPSYNC.COLLECTIVE R15, `(.L_x_523) ;  /* 0x000000000f087348 */ /* 0x000fea0003c00000 */
[----:B------:R0:W1:Y:S02]  /*111b0*/  SHFL.IDX P6, R14, R13, R12, R11 ;  /* 0x0000000c0d0e7389 */ /* 0x00006400000c000b */
[----:B01----:R-:W-:Y:S01]  /*111c0*/  ENDCOLLECTIVE ;  /* 0x000000000000791b */ /* 0x003fe20003800000 */
.L_x_523:
[----:B------:R-:W-:-:S05]  /*111d0*/  @P0 LEA R3, P1, R8, R3, 0x1 ;  /* 0x0000000308030211 */ /* 0x000fca00078208ff */
[----:B------:R-:W-:-:S05]  /*111e0*/  @P0 IMAD.X R2, RZ, RZ, R2, P1 ;  /* 0x000000ffff020224 */ /* 0x000fca00008e0602 */
[----:B------:R-:W-:Y:S01]  /*111f0*/  @P0 LOP3.LUT R3, R3, R2, RZ, 0x3c, !PT ;  /* 0x0000000203030212 */ /* 0x000fe200078e3cff */
[----:B------:R-:W-:-:S03]  /*11200*/  IMAD.MOV.U32 R13, RZ, RZ, R0 ;  /* 0x000000ffff0d7224 */ /* 0x000fc600078e0000 */
[----:B------:R-:W-:-:S04]  /*11210*/  @P0 LOP3.LUT R2, R3, R2, RZ, 0x3c, !PT ;  /* 0x0000000203020212 */ /* 0x000fc800078e3cff */
[----:B------:R-:W-:-:S05]  /*11220*/  @P0 LOP3.LUT R3, R3, R2, RZ, 0x3c, !PT ;  /* 0x0000000203030212 */ /* 0x000fca00078e3cff */
[----:B------:R-:W-:Y:S01]  /*11230*/  @!PT LDS RZ, [RZ] ;  /* 0x00000000fffff984 */ /* 0x000fe20000000800 */
[----:B------:R-:W-:Y:S01]  /*11240*/  @!PT LDS RZ, [RZ] ;  /* 0x00000000fffff984 */ /* 0x000fe20000000800 */
[----:B------:R-:W-:Y:S01]  /*11250*/  @!PT LDS RZ, [RZ] ;  /* 0x00000000fffff984 */ /* 0x000fe20000000800 */
[----:B------:R0:W-:Y:S01]  /*11260*/  @P0 LDGSTS.E.BYPASS.LTC128B.128 [R7+0x1c400], desc[UR50][R2.64], !P2 ;  /* 0x1c40000002070fae */ /* 0x0001e2000d101d72 */
[----:B------:R-:W-:Y:S01]  /*11270*/  ISETP.GE.AND P0, PT, R32, 0x11, PT ;  /* 0x000000112000780c */ /* 0x000fe20003f06270 */
[----:B0-----:R-:W-:-:S12]  /*11280*/  IMAD.MOV.U32 R2, RZ, RZ, R14 ;  /* 0x000000ffff027224 */ /* 0x001fd800078e000e */
[----:B------:R-:W-:Y:S05]  /*11290*/  WARPSYNC.COLLECTIVE R15, `(.L_x_524) ;  /* 0x000000000f087348 */ /* 0x000fea0003c00000 */
[----:B------:R0:W1:Y:S02]  /*112a0*/  SHFL.IDX P6, R14, R13, R12, R11 ;  /* 0x0000000c0d0e7389 */ /* 0x00006400000c000b */
[----:B01----:R-:W-:Y:S01]  /*112b0*/  ENDCOLLECTIVE ;  /* 0x000000000000791b */ /* 0x003fe20003800000 */
.L_x_524:
[----:B------:R-:W-:Y:S02]  /*112c0*/  @P0 IMAD R7, R5, 0x2, R22 ;  /* 0x0000000205070824 */ /* 0x000fe400078e0216 */
[----:B------:R-:W-:Y:S02]  /*112d0*/  IMAD.MOV.U32 R13, RZ, RZ, R4 ;  /* 0x000000ffff0d7224 */ /* 0x000fe400078e0004 */
[----:B------:R-:W-:Y:S02]  /*112e0*/  IMAD.MOV.U32 R12, RZ, RZ, 0x2 ;  /* 0x00000002ff0c7424 */ /* 0x000fe400078e00ff */
[----:B------:R-:W-:-:S07]  /*112f0*/  IMAD.MOV.U32 R3, RZ, RZ, R14 ;  /* 0x000000ffff037224 */ /* 0x000fce00078e000e */
[----:B------:R-:W-:Y:S05]  /*11300*/  WARPSYNC.COLLECTIVE R15, `(.L_x_525) ;  /* 0x000000000f087348 */ /* 0x000fea0003c00000 */
[----:B------:R0:W1:Y:S02]  /*11310*/  SHFL.IDX P6, R14, R13, R12, R11 ;  /* 0x0000000c0d0e7389 */ /* 0x00006400000c000b */
[----:B01----:R-:W-:Y:S01]  /*11320*/  ENDCOLLECTIVE ;  /* 0x000000000000791b */ /* 0x003fe20003800000 */
.L_x_525:
        /* <DEDUP_REMOVED lines=15> */
.L_x_526:
[----:B------:R-:W-:Y:S02]  /*11420*/  @P0 IMAD R7, R5, 0x2, R22 ;  /* 0x0000000205070824 */ /* 0x000fe400078e0216 */
[----:B------:R-:W-:Y:S02]  /*11430*/  IMAD.MOV.U32 R13, RZ, RZ, R4 ;  /* 0x000000ffff0d7224 */ /* 0x000fe400078e0004 */
[----:B------:R-:W-:Y:S02]  /*11440*/  IMAD.MOV.U32 R12, RZ, RZ, 0x3 ;  /* 0x00000003ff0c7424 */ /* 0x000fe400078e00ff */
[----:B------:R-:W-:-:S07]  /*11450*/  IMAD.MOV.U32 R3, RZ, RZ, R14 ;  /* 0x000000ffff037224 */ /* 0x000fce00078e000e */
[----:B------:R-:W-:Y:S05]  /*11460*/  WARPSYNC.COLLECTIVE R15, `(.L_x_527) ;  /* 0x000000000f087348 */ /* 0x000fea0003c00000 */
[----:B------:R0:W1:Y:S02]  /*11470*/  SHFL.IDX P6, R14, R13, R12, R11 ;  /* 0x0000000c0d0e7389 */ /* 0x00006400000c000b */
[----:B01----:R-:W-:Y:S01]  /*11480*/  ENDCOLLECTIVE ;  /* 0x000000000000791b */ /* 0x003fe20003800000 */
.L_x_527:
        /* <DEDUP_REMOVED lines=15> */
.L_x_528:
[----:B------:R-:W-:Y:S02]  /*11580*/  @P0 IMAD R7, R5, 0x2, R22 ;  /* 0x0000000205070824 */ /* 0x000fe400078e0216 */
[----:B------:R-:W-:Y:S02]  /*11590*/  IMAD.MOV.U32 R13, RZ, RZ, R4 ;  /* 0x000000ffff0d7224 */ /* 0x000fe400078e0004 */
[----:B------:R-:W-:Y:S02]  /*115a0*/  IMAD.MOV.U32 R12, RZ, RZ, 0x4 ;  /* 0x00000004ff0c7424 */ /* 0x000fe400078e00ff */
[----:B------:R-:W-:-:S07]  /*115b0*/  IMAD.MOV.U32 R3, RZ, RZ, R14 ;  /* 0x000000ffff037224 */ /* 0x000fce00078e000e */
[----:B------:R-:W-:Y:S05]  /*115c0*/  WARPSYNC.COLLECTIVE R15, `(.L_x_529) ;  /* 0x000000000f087348 */ /* 0x000fea0003c00000 */
[----:B------:R0:W1:Y:S02]  /*115d0*/  SHFL.IDX P6, R14, R13, R12, R11 ;  /* 0x0000000c0d0e7389 */ /* 0x00006400000c000b */
[----:B01----:R-:W-:Y:S01]  /*115e0*/  ENDCOLLECTIVE ;  /* 0x000000000000791b */ /* 0x003fe20003800000 */
.L_x_529:
        /* <DEDUP_REMOVED lines=15> */
.L_x_530:
[----:B------:R-:W-:Y:S02]  /*116e0*/  @P0 IMAD R7, R5, 0x2, R22 ;  /* 0x0000000205070824 */ /* 0x000fe400078e0216 */
[----:B------:R-:W-:Y:S02]  /*116f0*/  IMAD.MOV.U32 R13, RZ, RZ, R4 ;  /* 0x000000ffff0d7224 */ /* 0x000fe400078e0004 */
[----:B------:R-:W-:Y:S02]  /*11700*/  IMAD.MOV.U32 R12, RZ, RZ, 0x5 ;  /* 0x00000005ff0c7424 */ /* 0x000fe400078e00ff */
[----:B------:R-:W-:-:S07]  /*11710*/  IMAD.MOV.U32 R3, RZ, RZ, R14 ;  /* 0x000000ffff037224 */ /* 0x000fce00078e000e */
[----:B------:R-:W-:Y:S05]  /*11720*/  WARPSYNC.COLLECTIVE R15, `(.L_x_531) ;  /* 0x000000000f087348 */ /* 0x000fea0003c00000 */
[----:B------:R0:W1:Y:S02]  /*11730*/  SHFL.IDX P6, R14, R13, R12, R11 ;  /* 0x0000000c0d0e7389 */ /* 0x00006400000c000b */
[----:B01----:R-:W-:Y:S01]  /*11740*/  ENDCOLLECTIVE ;  /* 0x000000000000791b */ /* 0x003fe20003800000 */
.L_x_531:
[----:B------:R-:W-:-:S05]  /*11750*/  @P0 LEA R3, P1, R8, R3, 0x1 ;  /* 0x0000000308030211 */ /* 0x000fca00078208ff */
[----:B------:R-:W-:-:S05]  /*11760*/  @P0 IMAD.X R2, RZ, RZ, R2, P1 ;  /* 0x000000ffff020224 */ /* 0x000fca00008e0602 */
[----:B------:R-:W-:Y:S01]  /*11770*/  @P0 LOP3.LUT R3, R3, R2, RZ, 0x3c, !PT ;  /* 0x0000000203030212 */ /* 0x000fe200078e3cff */
[----:B------:R-:W-:-:S03]  /*11780*/  IMAD.MOV.U32 R13, RZ, RZ, R0 ;  /* 0x000000ffff0d7224 */ /* 0x000fc600078e0000 */
[----:B------:R-:W-:-:S04]  /*11790*/  @P0 LOP3.LUT R2, R3, R2, RZ, 0x3c, !PT ;  /* 0x0000000203020212 */ /* 0x000fc800078e3cff */
[----:B------:R-:W-:Y:S01]  /*117a0*/  @P0 LOP3.LUT R3, R3, R2, RZ, 0x3c, !PT ;  /* 0x0000000203030212 */ /* 0x000fe200078e3cff */
[----:B------:R-:W-:-:S07]  /*117b0*/  IMAD.MOV.U32 R4, RZ, RZ, R14 ;  /* 0x000000ffff047224 */ /* 0x000fce00078e000e */
[----:B------:R-:W-:Y:S05]  /*117c0*/  WARPSYNC.COLLECTIVE R15, `(.L_x_532) ;  /* 0x000000000f087348 */ /* 0x000fea0003c00000 */
[----:B------:R0:W1:Y:S02]  /*117d0*/  SHFL.IDX P6, R14, R13, R12, R11 ;  /* 0x0000000c0d0e7389 */ /* 0x00006400000c000b */
[----:B01----:R-:W-:Y:S01]  /*117e0*/  ENDCOLLECTIVE ;  /* 0x000000000000791b */ /* 0x003fe20003800000 */
.L_x_532:
[----:B------:R-:W-:Y:S01]  /*117f0*/  @!PT LDS RZ, [RZ] ;  /* 0x00000000fffff984 */ /* 0x000fe20000000800 */
[----:B------:R-:W-:Y:S01]  /*11800*/  @!PT LDS RZ, [RZ] ;  /* 0x00000000fffff984 */ /* 0x000fe20000000800 */
[----:B------:R-:W-:Y:S01]  /*11810*/  @!PT LDS RZ, [RZ] ;  /* 0x00000000fffff984 */ /* 0x000fe20000000800 */
[----:B------:R1:W-:Y:S01]  /*11820*/  @P0 LDGSTS.E.BYPASS.LTC128B.128 [R7+0x1e400], desc[UR50][R2.64], !P2 ;  /* 0x1e40000002070fae */ /* 0x0003e2000d101d72 */
[----:B------:R-:W-:Y:S01]  /*11830*/  IMAD.MOV.U32 R0, RZ, RZ, R14 ;  /* 0x000000ffff007224 */ /* 0x000fe200078e000e */
[----:B------:R-:W-:Y:S06]  /*11840*/  BRA `(.L_x_533) ;  /* 0xffffffbc00f87947 */ /* 0x000fec000383ffff */
.L_x_463:
[----:B------:R-:W-:Y:S02]  /*11850*/  IMAD.MOV.U32 R13, RZ, RZ, R4 ;  /* 0x000000ffff0d7224 */ /* 0x000fe400078e0004 */
[----:B------:R-:W-:Y:S02]  /*11860*/  IMAD.MOV.U32 R12, RZ, RZ, RZ ;  /* 0x000000ffff0c7224 */ /* 0x000fe400078e00ff */
[----:B------:R-:W-:Y:S02]  /*11870*/  IMAD.MOV.U32 R11, RZ, RZ, 0x181f ;  /* 0x0000181fff0b7424 */ /* 0x000fe400078e00ff */
[----:B------:R-:W-:Y:S02]  /*11880*/  IMAD.MOV.U32 R15, RZ, RZ, -0x1 ;  /* 0xffffffffff0f7424 */ /* 0x000fe400078e00ff */
[----:B-----5:R-:W-:Y:S02]  /*11890*/  IMAD R5, R10, R6, RZ ;  /* 0x000000060a057224 */ /* 0x020fe400078e02ff */
[----:B------:R-:W-:-:S07]  /*118a0*/  IMAD.IADD R17, R9, 0x1, R17 ;  /* 0x0000000109117824 */ /* 0x000fce00078e0211 */
[----:B------:R-:W-:Y:S05]  /*118b0*/  WARPSYNC.COLLECTIVE R15, `(.L_x_534) ;  /* 0x000000000f087348 */ /* 0x000fea0003c00000 */
[----:B------:R0:W1:Y:S02]  /*118c0*/  SHFL.IDX P6, R14, R13, R12, R11 ;  /* 0x0000000c0d0e7389 */ /* 0x00006400000c000b */
[----:B01----:R-:W-:Y:S01]  /*118d0*/  ENDCOLLECTIVE ;  /* 0x000000000000791b */ /* 0x003fe20003800000 */
.L_x_534:
[C---:B------:R-:W-:Y:S01]  /*118e0*/  VIADD R6, R17.reuse, 0x10 ;  /* 0x0000001011067836 */ /* 0x040fe20000000000 */
[----:B------:R-:W-:Y:S01]  /*118f0*/  ISETP.GE.AND P0, PT, R17, R5, PT ;  /* 0x000000051100720c */ /* 0x000fe20003f06270 */
[----:B------:R-:W-:Y:S02]  /*11900*/  IMAD.MOV.U32 R13, RZ, RZ, R0 ;  /* 0x000000ffff0d7224 */ /* 0x000fe400078e0000 */
[----:B------:R-:W-:-:S10]  /*11910*/  IMAD.MOV.U32 R2, RZ, RZ, R14 ;  /* 0x000000ffff027224 */ /* 0x000fd400078e000e */
[----:B------:R-:W-:Y:S05]  /*11920*/  WARPSYNC.COLLECTIVE R15, `(.L_x_535) ;  /* 0x000000000f087348 */ /* 0x000fea0003c00000 */
[----:B------:R0:W1:Y:S02]  /*11930*/  SHFL.IDX P6, R14, R13, R12, R11 ;  /* 0x0000000c0d0e7389 */ /* 0x00006400000c000b */
[----:B01----:R-:W-:Y:S01]  /*11940*/  ENDCOLLECTIVE ;  /* 0x000000000000791b */ /* 0x003fe20003800000 */
.L_x_535:
[----:B------:R-:W-:Y:S02]  /*11950*/  IMAD.MOV.U32 R13, RZ, RZ, R4 ;  /* 0x000000ffff0d7224 */ /* 0x000fe400078e0004 */
[----:B------:R-:W-:Y:S02]  /*11960*/  IMAD.MOV.U32 R12, RZ, RZ, 0x1 ;  /* 0x00000001ff0c7424 */ /* 0x000fe400078e00ff */
[----:B------:R-:W-:-:S07]  /*11970*/  IMAD.MOV.U32 R3, RZ, RZ, R14 ;  /* 0x000000ffff037224 */ /* 0x000fce00078e000e */
[----:B------:R-:W-:Y:S05]  /*11980*/  WARPSYNC.COLLECTIVE R15, `(.L_x_536) ;  /* 0x000000000f087348 */ /* 0x000fea0003c00000 */
[----:B------:R0:W1:Y:S02]  /*11990*/  SHFL.IDX P6, R14, R13, R12, R11 ;  /* 0x0000000c0d0e7389 */ /* 0x00006400000c000b */
[----:B01----:R-:W-:Y:S01]  /*119a0*/  ENDCOLLECTIVE ;  /* 0x000000000000791b */ /* 0x003fe20003800000 */
.L_x_536:
[----:B------:R-:W-:-:S05]  /*119b0*/  @!P0 LEA R3, P2, R8, R3, 0x1 ;  /* 0x0000000308038211 */ /* 0x000fca00078408ff */
[----:B------:R-:W-:-:S05]  /*119c0*/  @!P0 IMAD.X R2, RZ, RZ, R2, P2 ;  /* 0x000000ffff028224 */ /* 0x000fca00010e0602 */
[----:B------:R-:W-:Y:S01]  /*119d0*/  @!P0 LOP3.LUT R3, R3, R2, RZ, 0x3c, !PT ;  /* 0x0000000203038212 */ /* 0x000fe200078e3cff */
[----:B------:R-:W-:-:S03]  /*119e0*/  IMAD.MOV.U32 R13, RZ, RZ, R0 ;  /* 0x000000ffff0d7224 */ /* 0x000fc600078e0000 */
[----:B------:R-:W-:-:S04]  /*119f0*/  @!P0 LOP3.LUT R2, R3, R2, RZ, 0x3c, !PT ;  /* 0x0000000203028212 */ /* 0x000fc800078e3cff */
[----:B------:R-:W-:-:S05]  /*11a00*/  @!P0 LOP3.LUT R3, R3, R2, RZ, 0x3c, !PT ;  /* 0x0000000203038212 */ /* 0x000fca00078e3cff */
        /* <DEDUP_REMOVED lines=9> */
.L_x_537:
[----:B------:R-:W-:Y:S02]  /*11aa0*/  IMAD.MOV.U32 R13, RZ, RZ, R4 ;  /* 0x000000ffff0d7224 */ /* 0x000fe400078e0004 */
[----:B------:R-:W-:Y:S02]  /*11ab0*/  IMAD.MOV.U32 R12, RZ, RZ, 0x2 ;  /* 0x00000002ff0c7424 */ /* 0x000fe400078e00ff */
[----:B------:R-:W-:-:S07]  /*11ac0*/  IMAD.MOV.U32 R3, RZ, RZ, R14 ;  /* 0x000000ffff037224 */ /* 0x000fce00078e000e */
[----:B------:R-:W-:Y:S05]  /*11ad0*/  WARPSYNC.COLLECTIVE R15, `(.L_x_538) ;  /* 0x000000000f087348 */ /* 0x000fea0003c00000 */
[----:B------:R0:W1:Y:S02]  /*11ae0*/  SHFL.IDX P6, R14, R13, R12, R11 ;  /* 0x0000000c0d0e7389 */ /* 0x00006400000c000b */
[----:B01----:R-:W-:Y:S01]  /*11af0*/  ENDCOLLECTIVE ;  /* 0x000000000000791b */ /* 0x003fe20003800000 */
.L_x_538:
        /* <DEDUP_REMOVED lines=9> */
[----:B------:R0:W-:Y:S02]  /*11b90*/  @!P0 LDGSTS.E.BYPASS.LTC128B.128 [R36+0x18c00], desc[UR50][R2.64], !P1 ;  /* 0x18c0000002248fae */ /* 0x0001e4000c901d72 */
[----:B0-----:R-:W-:-:S05]  /*11ba0*/  VIADD R2, R17, 0x20 ;  /* 0x0000002011027836 */ /* 0x001fca0000000000 */
[----:B------:R-:W-:Y:S01]  /*11bb0*/  ISETP.GE.AND P0, PT, R2, R5, PT ;  /* 0x000000050200720c */ /* 0x000fe20003f06270 */
[----:B------:R-:W-:-:S12]  /*11bc0*/  IMAD.MOV.U32 R2, RZ, RZ, R14 ;  /* 0x000000ffff027224 */ /* 0x000fd800078e000e */
[----:B------:R-:W-:Y:S05]  /*11bd0*/  WARPSYNC.COLLECTIVE R15, `(.L_x_539) ;  /* 0x000000000f087348 */ /* 0x000fea0003c00000 */
[----:B------:R0:W1:Y:S02]  /*11be0*/  SHFL.IDX P6, R14, R13, R12, R11 ;  /* 0x0000000c0d0e7389 */ /* 0x00006400000c000b */
[----:B01----:R-:W-:Y:S01]  /*11bf0*/  ENDCOLLECTIVE ;  /* 0x000000000000791b */ /* 0x003fe20003800000 */
.L_x_539:
[----:B------:R-:W-:Y:S02]  /*11c00*/  IMAD.MOV.U32 R13, RZ, RZ, R4 ;  /* 0x000000ffff0d7224 */ /* 0x000fe400078e0004 */
[----:B------:R-:W-:Y:S02]  /*11c10*/  IMAD.MOV.U32 R12, RZ, RZ, 0x3 ;  /* 0x00000003ff0c7424 */ /* 0x000fe400078e00ff */
[----:B------:R-:W-:-:S07]  /*11c20*/  IMAD.MOV.U32 R3, RZ, RZ, R14 ;  /* 0x000000ffff037224 */ /* 0x000fce00078e000e */
[----:B------:R-:W-:Y:S05]  /*11c30*/  WARPSYNC.COLLECTIVE R15, `(.L_x_540) ;  /* 0x000000000f087348 */ /* 0x000fea0003c00000 */
[----:B------:R0:W1:Y:S02]  /*11c40*/  SHFL.IDX P6, R14, R13, R12, R11 ;  /* 0x0000000c0d0e7389 */ /* 0x00006400000c000b */
[----:B01----:R-:W-:Y:S01]  /*11c50*/  ENDCOLLECTIVE ;  /* 0x000000000000791b */ /* 0x003fe20003800000 */
.L_x_540:
        /* <DEDUP_REMOVED lines=16> */
.L_x_541:
[----:B------:R-:W-:Y:S02]  /*11d60*/  IMAD.MOV.U32 R13, RZ, RZ, R4 ;  /* 0x000000ffff0d7224 */ /* 0x000fe400078e0004 */
[----:B------:R-:W-:Y:S02]  /*11d70*/  IMAD.MOV.U32 R12, RZ, RZ, 0x4 ;  /* 0x00000004ff0c7424 */ /* 0x000fe400078e00ff */
[----:B------:R-:W-:-:S07]  /*11d80*/  IMAD.MOV.U32 R3, RZ, RZ, R14 ;  /* 0x000000ffff037224 */ /* 0x000fce00078e000e */
[----:B------:R-:W-:Y:S05]  /*11d90*/  WARPSYNC.COLLECTIVE R15, `(.L_x_542) ;  /* 0x000000000f087348 */ /* 0x000fea0003c00000 */
[----:B------:R0:W1:Y:S02]  /*11da0*/  SHFL.IDX P6, R14, R13, R12, R11 ;  /* 0x0000000c0d0e7389 */ /* 0x00006400000c000b */
[----:B01----:R-:W-:Y:S01]  /*11db0*/  ENDCOLLECTIVE ;  /* 0x000000000000791b */ /* 0x003fe20003800000 */
.L_x_542:
        /* <DEDUP_REMOVED lines=16> */
.L_x_543:
[----:B------:R-:W-:Y:S02]  /*11ec0*/  IMAD.MOV.U32 R13, RZ, RZ, R4 ;  /* 0x000000ffff0d7224 */ /* 0x000fe400078e0004 */
[----:B------:R-:W-:Y:S02]  /*11ed0*/  IMAD.MOV.U32 R12, RZ, RZ, 0x5 ;  /* 0x00000005ff0c7424 */ /* 0x000fe400078e00ff */
[----:B------:R-:W-:-:S07]  /*11ee0*/  IMAD.MOV.U32 R3, RZ, RZ, R14 ;  /* 0x000000ffff037224 */ /* 0x000fce00078e000e */
[----:B------:R-:W-:Y:S05]  /*11ef0*/  WARPSYNC.COLLECTIVE R15, `(.L_x_544) ;  /* 0x000000000f087348 */ /* 0x000fea0003c00000 */
[----:B------:R0:W1:Y:S02]  /*11f00*/  SHFL.IDX P6, R14, R13, R12, R11 ;  /* 0x0000000c0d0e7389 */ /* 0x00006400000c000b */
[----:B01----:R-:W-:Y:S01]  /*11f10*/  ENDCOLLECTIVE ;  /* 0x000000000000791b */ /* 0x003fe20003800000 */
.L_x_544:
        /* <DEDUP_REMOVED lines=16> */
.L_x_545:
[----:B------:R-:W-:Y:S02]  /*12020*/  IMAD.MOV.U32 R13, RZ, RZ, R4 ;  /* 0x000000ffff0d7224 */ /* 0x000fe400078e0004 */
[----:B------:R-:W-:Y:S02]  /*12030*/  IMAD.MOV.U32 R12, RZ, RZ, 0x6 ;  /* 0x00000006ff0c7424 */ /* 0x000fe400078e00ff */
[----:B------:R-:W-:-:S07]  /*12040*/  IMAD.MOV.U32 R3, RZ, RZ, R14 ;  /* 0x000000ffff037224 */ /* 0x000fce00078e000e */
[----:B------:R-:W-:Y:S05]  /*12050*/  WARPSYNC.COLLECTIVE R15, `(.L_x_546) ;  /* 0x000000000f087348 */ /* 0x000fea0003c00000 */
[----:B------:R0:W1:Y:S02]  /*12060*/  SHFL.IDX P6, R14, R13, R12, R11 ;  /* 0x0000000c0d0e7389 */ /* 0x00006400000c000b */
[----:B01----:R-:W-:Y:S01]  /*12070*/  ENDCOLLECTIVE ;  /* 0x000000000000791b */ /* 0x003fe20003800000 */
.L_x_546:
        /* <DEDUP_REMOVED lines=16> */
.L_x_547:
[----:B------:R-:W-:Y:S02]  /*12180*/  IMAD.MOV.U32 R13, RZ, RZ, R4 ;  /* 0x000000ffff0d7224 */ /* 0x000fe400078e0004 */
[----:B------:R-:W-:Y:S02]  /*12190*/  IMAD.MOV.U32 R12, RZ, RZ, 0x7 ;  /* 0x00000007ff0c7424 */ /* 0x000fe400078e00ff */
[----:B------:R-:W-:-:S07]  /*121a0*/  IMAD.MOV.U32 R3, RZ, RZ, R14 ;  /* 0x000000ffff037224 */ /* 0x000fce00078e000e */
[----:B------:R-:W-:Y:S05]  /*121b0*/  WARPSYNC.COLLECTIVE R15, `(.L_x_548) ;  /* 0x000000000f087348 */ /* 0x000fea0003c00000 */
[----:B------:R0:W1:Y:S02]  /*121c0*/  SHFL.IDX P6, R14, R13, R12, R11 ;  /* 0x0000000c0d0e7389 */ /* 0x00006400000c000b */
[----:B01----:R-:W-:Y:S01]  /*121d0*/  ENDCOLLECTIVE ;  /* 0x000000000000791b */ /* 0x003fe20003800000 */
.L_x_548:
[----:B------:R-:W-:-:S05]  /*121e0*/  @!P0 LEA R3, P2, R8, R3, 0x1 ;  /* 0x0000000308038211 */ /* 0x000fca00078408ff */
[----:B------:R-:W-:-:S05]  /*121f0*/  @!P0 IMAD.X R2, RZ, RZ, R2, P2 ;  /* 0x000000ffff028224 */ /* 0x000fca00010e0602 */
[----:B------:R-:W-:Y:S01]  /*12200*/  @!P0 LOP3.LUT R3, R3, R2, RZ, 0x3c, !PT ;  /* 0x0000000203038212 */ /* 0x000fe200078e3cff */
[----:B------:R-:W-:-:S03]  /*12210*/  IMAD.MOV.U32 R13, RZ, RZ, R0 ;  /* 0x000000ffff0d7224 */ /* 0x000fc600078e0000 */
[----:B------:R-:W-:-:S04]  /*12220*/  @!P0 LOP3.LUT R2, R3, R2, RZ, 0x3c, !PT ;  /* 0x0000000203028212 */ /* 0x000fc800078e3cff */
[----:B------:R-:W-:Y:S01]  /*12230*/  @!P0 LOP3.LUT R3, R3, R2, RZ, 0x3c, !PT ;  /* 0x0000000203038212 */ /* 0x000fe200078e3cff */
[----:B------:R-:W-:-:S04]  /*12240*/  IMAD.MOV.U32 R4, RZ, RZ, R14 ;  /* 0x000000ffff047224 */ /* 0x000fc800078e000e */
[----:B------:R-:W-:Y:S01]  /*12250*/  @!PT LDS RZ, [RZ] ;  /* 0x00000000fffff984 */ /* 0x000fe20000000800 */
[----:B------:R-:W-:Y:S01]  /*12260*/  @!PT LDS RZ, [RZ] ;  /* 0x00000000fffff984 */ /* 0x000fe20000000800 */
[----:B------:R-:W-:Y:S01]  /*12270*/  @!PT LDS RZ, [RZ] ;  /* 0x00000000fffff984 */ /* 0x000fe20000000800 */
[----:B------:R0:W-:Y:S03]  /*12280*/  @!P0 LDGSTS.E.BYPASS.LTC128B.128 [R36+0x1b400], desc[UR50][R2.64], !P1 ;  /* 0x1b40000002248fae */ /* 0x0001e6000c901d72 */
[----:B0-----:R-:W-:Y:S05]  /*12290*/  WARPSYNC.COLLECTIVE R15, `(.L_x_549) ;  /* 0x000000000f087348 */ /* 0x001fea0003c00000 */
[----:B------:R1:W2:Y:S02]  /*122a0*/  SHFL.IDX P6, R14, R13, R12, R11 ;  /* 0x0000000c0d0e7389 */ /* 0x0002a400000c000b */
[----:B012---:R-:W-:Y:S01]  /*122b0*/  ENDCOLLECTIVE ;  /* 0x000000000000791b */ /* 0x007fe20003800000 */
.L_x_549:
[----:B------:R-:W-:Y:S05]  /*122c0*/  BRA `(.L_x_550) ;  /* 0xffffffc000607947 */ /* 0x000fea000383ffff */
.L_x_466:
[----:B0-----:R0:W1:Y:S02]  /*122d0*/  SYNCS.PHASECHK.TRANS64.TRYWAIT P0, [R22+URZ+0x22820], R3 ;  /* 0x02282003160075a7 */ /* 0x001064000800017f */
[----:B-1----:R-:W-:Y:S05]  /*122e0*/  @!P0 NANOSLEEP.SYNCS 0x989680 ;  /* 0x009896800000895d */ /* 0x002fea0003900000 */
[----:B------:R-:W1:Y:S02]  /*122f0*/  @!P0 SYNCS.PHASECHK.TRANS64 P0, [R22+URZ+0x22820], R3 ;  /* 0x02282003160085a7 */ /* 0x000e64000800007f */
[----:B-1----:R-:W-:Y:S05]  /*12300*/  @!P0 BRA `(.L_x_466) ;  /* 0xfffffffc00f08947 */ /* 0x002fea000383ffff */
[----:B------:R-:W-:Y:S05]  /*12310*/  BRA `(.L_x_551) ;  /* 0xffffffc000bc7947 */ /* 0x000fea000383ffff */
.L_x_469:
[----:B-1----:R1:W2:Y:S02]  /*12320*/  SYNCS.PHASECHK.TRANS64.TRYWAIT P0, [R33+URZ+0x22860], R0 ;  /* 0x02286000210075a7 */ /* 0x0022a4000800017f */
[----:B--2---:R-:W-:Y:S05]  /*12330*/  @!P0 NANOSLEEP.SYNCS 0x989680 ;  /* 0x009896800000895d */ /* 0x004fea0003900000 */
[----:B------:R-:W2:Y:S02]  /*12340*/  @!P0 SYNCS.PHASECHK.TRANS64 P0, [R33+URZ+0x22860], R0 ;  /* 0x02286000210085a7 */ /* 0x000ea4000800007f */
[----:B--2---:R-:W-:Y:S05]  /*12350*/  @!P0 BRA `(.L_x_469) ;  /* 0xfffffffc00f08947 */ /* 0x004fea000383ffff */
[----:B------:R-:W-:Y:S05]  /*12360*/  BRA `(.L_x_552) ;  /* 0xffffffc000cc7947 */ /* 0x000fea000383ffff */
.L_x_470:
        /* <DEDUP_REMOVED lines=8> */
.L_x_554:
[----:B------:R-:W-:Y:S05]  /*123f0*/  BSYNC B0 ;  /* 0x0000000000007941 */ /* 0x000fea0003800000 */
.L_x_553:
[----:B------:R-:W0:Y:S01]  /*12400*/  S2R R7, SR_TID.X ;  /* 0x0000000000077919 */ /* 0x000e220000002100 */
[----:B------:R-:W-:Y:S01]  /*12410*/  IMAD.MOV.U32 R13, RZ, RZ, R5 ;  /* 0x000000ffff0d7224 */ /* 0x000fe200078e0005 */
[C---:B------:R-:W-:Y:S01]  /*12420*/  LOP3.LUT P2, RZ, R25.reuse, 0x2, RZ, 0xc0, !PT ;  /* 0x0000000219ff7812 */ /* 0x040fe2000784c0ff */
[----:B------:R-:W-:Y:S01]  /*12430*/  IMAD.MOV.U32 R12, RZ, RZ, RZ ;  /* 0x000000ffff0c7224 */ /* 0x000fe200078e00ff */
[----:B------:R-:W-:Y:S01]  /*12440*/  LOP3.LUT P1, RZ, R25, 0x4, RZ, 0xc0, !PT ;  /* 0x0000000419ff7812 */ /* 0x000fe2000782c0ff */
[----:B------:R-:W-:Y:S02]  /*12450*/  IMAD.MOV.U32 R11, RZ, RZ, 0x181f ;  /* 0x0000181fff0b7424 */ /* 0x000fe400078e00ff */
[----:B------:R-:W-:Y:S01]  /*12460*/  IMAD.MOV.U32 R15, RZ, RZ, -0x1 ;  /* 0xffffffffff0f7424 */ /* 0x000fe200078e00ff */
[----:B------:R-:W-:Y:S01]  /*12470*/  ISETP.LT.OR P4, PT, R32, 0x1, !P1 ;  /* 0x000000012000780c */ /* 0x000fe20004f81670 */
[----:B------:R-:W-:Y:S02]  /*12480*/  IMAD.MOV.U32 R3, RZ, RZ, R14 ;  /* 0x000000ffff037224 */ /* 0x000fe400078e000e */
[----:B------:R-:W-:-:S10]  /*12490*/  IMAD R4, R4, 0x2, R22 ;  /* 0x0000000204047824 */ /* 0x000fd400078e0216 */
[----:B0-----:R-:W-:Y:S05]  /*124a0*/  WARPSYNC.COLLECTIVE R15, `(.L_x_555) ;  /* 0x000000000f087348 */ /* 0x001fea0003c00000 */
[----:B------:R1:W2:Y:S02]  /*124b0*/  SHFL.IDX P6, R14, R13, R12, R11 ;  /* 0x0000000c0d0e7389 */ /* 0x0002a400000c000b */
[----:B012---:R-:W-:Y:S01]  /*124c0*/  ENDCOLLECTIVE ;  /* 0x000000000000791b */ /* 0x007fe20003800000 */
.L_x_555:
[----:B------:R-:W-:Y:S02]  /*124d0*/  IMAD.MOV.U32 R13, RZ, RZ, R6 ;  /* 0x000000ffff0d7224 */ /* 0x000fe400078e0006 */
[----:B------:R-:W-:Y:S02]  /*124e0*/  IMAD.MOV.U32 R12, RZ, RZ, 0x1 ;  /* 0x00000001ff0c7424 */ /* 0x000fe400078e00ff */
[----:B------:R-:W-:-:S05]  /*124f0*/  IMAD.SHL.U32 R7, R7, 0x8, RZ ;  /* 0x0000000807077824 */ /* 0x000fca00078e00ff */
[----:B------:R-:W-:-:S05]  /*12500*/  LOP3.LUT R7, R7, 0x38, RZ, 0xc0, !PT ;  /* 0x0000003807077812 */ /* 0x000fca00078ec0ff */
[----:B------:R-:W-:Y:S01]  /*12510*/  IMAD.SHL.U32 R0, R7, 0x2, RZ ;  /* 0x0000000207007824 */ /* 0x000fe200078e00ff */
[----:B------:R-:W-:-:S04]  /*12520*/  LOP3.LUT R7, R25, 0x1, RZ, 0xc0, !PT ;  /* 0x0000000119077812 */ /* 0x000fc800078ec0ff */
[----:B------:R-:W-:Y:S02]  /*12530*/  IADD3 R2, P0, R14, R0, RZ ;  /* 0x000000000e027210 */ /* 0x000fe40007f1e0ff */
[----:B------:R-:W-:-:S13]  /*12540*/  ISETP.NE.U32.AND P3, PT, R7, 0x1, PT ;  /* 0x000000010700780c */ /* 0x000fda0003f65070 */
[----:B------:R-:W-:Y:S05]  /*12550*/  WARPSYNC.COLLECTIVE R15, `(.L_x_556) ;  /* 0x000000000f087348 */ /* 0x000fea0003c00000 */
[----:B------:R0:W1:Y:S02]  /*12560*/  SHFL.IDX P6, R14, R13, R12, R11 ;  /* 0x0000000c0d0e7389 */ /* 0x00006400000c000b */
[----:B01----:R-:W-:Y:S01]  /*12570*/  ENDCOLLECTIVE ;  /* 0x000000000000791b */ /* 0x003fe20003800000 */
.L_x_556:
[----:B------:R-:W-:Y:S01]  /*12580*/  IMAD.X R3, RZ, RZ, R3, P0 ;  /* 0x000000ffff037224 */ /* 0x000fe200000e0603 */
[----:B------:R-:W-:Y:S01]  /*12590*/  ISETP.LT.OR P0, PT, R32, 0x1, P3 ;  /* 0x000000012000780c */ /* 0x000fe20001f01670 */
[----:B------:R-:W-:-:S12]  /*125a0*/  IMAD.MOV.U32 R13, RZ, RZ, R5 ;  /* 0x000000ffff0d7224 */ /* 0x000fd800078e0005 */
[----:B------:R-:W-:Y:S01]  /*125b0*/  @!PT LDS RZ, [RZ] ;  /* 0x00000000fffff984 */ /* 0x000fe20000000800 */
[----:B------:R-:W-:Y:S01]  /*125c0*/  @!PT LDS RZ, [RZ] ;  /* 0x00000000fffff984 */ /* 0x000fe20000000800 */
[----:B------:R-:W-:Y:S01]  /*125d0*/  @!PT LDS RZ, [RZ] ;  /* 0x00000000fffff984 */ /* 0x000fe20000000800 */
[----:B------:R-:W-:Y:S01]  /*125e0*/  LDGSTS.E.BYPASS.LTC128B.128 [R4+0x400], desc[UR50][R2.64], !P0 ;  /* 0x0040000002047fae */ /* 0x000fe2000c101d72 */
[----:B------:R-:W-:-:S13]  /*125f0*/  ISETP.LT.OR P0, PT, R32, 0x1, !P2 ;  /* 0x000000012000780c */ /* 0x000fda0005701670 */
[----:B------:R-:W-:Y:S01]  /*12600*/  LDGSTS.E.BYPASS.LTC128B.128 [R4+0x3400], desc[UR50][R2.64+0x80], !P0 ;  /* 0x0340008002047fae */ /* 0x000fe2000c101d72 */
[----:B------:R-:W-:-:S03]  /*12610*/  LOP3.LUT P0, RZ, R25, 0x8, RZ, 0xc0, !PT ;  /* 0x0000000819ff7812 */ /* 0x000fc6000780c0ff */
[----:B------:R-:W-:Y:S01]  /*12620*/  LDGSTS.E.BYPASS.LTC128B.128 [R4+0x6400], desc[UR50][R2.64+0x100], !P4 ;  /* 0x0640010002047fae */ /* 0x000fe2000e101d72 */
[----:B------:R-:W-:-:S13]  /*12630*/  ISETP.LT.OR P4, PT, R32, 0x1, !P0 ;  /* 0x000000012000780c */ /* 0x000fda0004781670 */
[----:B------:R0:W-:Y:S02]  /*12640*/  LDGSTS.E.BYPASS.LTC128B.128 [R4+0x9400], desc[UR50][R2.64+0x180], !P4 ;  /* 0x0940018002047fae */ /* 0x0001e4000e101d72 */
[----:B0-----:R-:W-:-:S07]  /*12650*/  IMAD.MOV.U32 R3, RZ, RZ, R14 ;  /* 0x000000ffff037224 */ /* 0x001fce00078e000e */
[----:B------:R-:W-:Y:S05]  /*12660*/  WARPSYNC.COLLECTIVE R15, `(.L_x_557) ;  /* 0x000000000f087348 */ /* 0x000fea0003c00000 */
[----:B------:R0:W1:Y:S02]  /*12670*/  SHFL.IDX P6, R14, R13, R12, R11 ;  /* 0x0000000c0d0e7389 */ /* 0x00006400000c000b */
[----:B01----:R-:W-:Y:S01]  /*12680*/  ENDCOLLECTIVE ;  /* 0x000000000000791b */ /* 0x003fe20003800000 */
.L_x_557:
[----:B------:R-:W-:Y:S02]  /*12690*/  IMAD.MOV.U32 R13, RZ, RZ, R6 ;  /* 0x000000ffff0d7224 */ /* 0x000fe400078e0006 */
[----:B------:R-:W-:Y:S01]  /*126a0*/  IMAD.MOV.U32 R12, RZ, RZ, 0x2 ;  /* 0x00000002ff0c7424 */ /* 0x000fe200078e00ff */
[----:B------:R-:W-:-:S13]  /*126b0*/  IADD3 R2, P4, R14, R0, RZ ;  /* 0x000000000e027210 */ /* 0x000fda0007f9e0ff */
[----:B------:R-:W-:Y:S05]  /*126c0*/  WARPSYNC.COLLECTIVE R15, `(.L_x_558) ;  /* 0x000000000f087348 */ /* 0x000fea0003c00000 */
[----:B------:R0:W1:Y:S02]  /*126d0*/  SHFL.IDX P6, R14, R13, R12, R11 ;  /* 0x0000000c0d0e7389 */ /* 0x00006400000c000b */
[----:B01----:R-:W-:Y:S01]  /*126e0*/  ENDCOLLECTIVE ;  /* 0x000000000000791b */ /* 0x003fe20003800000 */
.L_x_558:
        /* <DEDUP_REMOVED lines=9> */
[----:B------:R-:W-:-:S13]  /*12780*/  ISETP.LT.OR P4, PT, R32, 0x11, !P1 ;  /* 0x000000112000780c */ /* 0x000fda0004f81670 */
[----:B------:R-:W-:Y:S01]  /*12790*/  LDGSTS.E.BYPASS.LTC128B.128 [R4+0x6c00], desc[UR50][R2.64+0x100], !P4 ;  /* 0x06c0010002047fae */ /* 0x000fe2000e101d72 */
[----:B------:R-:W-:-:S13]  /*127a0*/  ISETP.LT.OR P4, PT, R32, 0x11, !P0 ;  /* 0x000000112000780c */ /* 0x000fda0004781670 */
[----:B------:R0:W-:Y:S02]  /*127b0*/  LDGSTS.E.BYPASS.LTC128B.128 [R4+0x9c00], desc[UR50][R2.64+0x180], !P4 ;  /* 0x09c0018002047fae */ /* 0x0001e4000e101d72 */
[----:B0-----:R-:W-:-:S07]  /*127c0*/  IMAD.MOV.U32 R3, RZ, RZ, R14 ;  /* 0x000000ffff037224 */ /* 0x001fce00078e000e */
[----:B------:R-:W-:Y:S05]  /*127d0*/  WARPSYNC.COLLECTIVE R15, `(.L_x_559) ;  /* 0x000000000f087348 */ /* 0x000fea0003c00000 */
[----:B------:R0:W1:Y:S02]  /*127e0*/  SHFL.IDX P6, R14, R13, R12, R11 ;  /* 0x0000000c0d0e7389 */ /* 0x00006400000c000b */
[----:B01----:R-:W-:Y:S01]  /*127f0*/  ENDCOLLECTIVE ;  /* 0x000000000000791b */ /* 0x003fe20003800000 */
.L_x_559:
[----:B------:R-:W-:Y:S02]  /*12800*/  IMAD.MOV.U32 R13, RZ, RZ, R6 ;  /* 0x000000ffff0d7224 */ /* 0x000fe400078e0006 */
[----:B------:R-:W-:Y:S01]  /*12810*/  IMAD.MOV.U32 R12, RZ, RZ, 0x3 ;  /* 0x00000003ff0c7424 */ /* 0x000fe200078e00ff */
[----:B------:R-:W-:-:S13]  /*12820*/  IADD3 R2, P4, R14, R0, RZ ;  /* 0x000000000e027210 */ /* 0x000fda0007f9e0ff */
[----:B------:R-:W-:Y:S05]  /*12830*/  WARPSYNC.COLLECTIVE R15, `(.L_x_560) ;  /* 0x000000000f087348 */ /* 0x000fea0003c00000 */
[----:B------:R0:W1:Y:S02]  /*12840*/  SHFL.IDX P6, R14, R13, R12, R11 ;  /* 0x0000000c0d0e7389 */ /* 0x00006400000c000b */
[----:B01----:R-:W-:Y:S01]  /*12850*/  ENDCOLLECTIVE ;  /* 0x000000000000791b */ /* 0x003fe20003800000 */
.L_x_560:
        /* <DEDUP_REMOVED lines=17> */
.L_x_561:
[----:B------:R-:W-:Y:S02]  /*12970*/  IMAD.MOV.U32 R13, RZ, RZ, R6 ;  /* 0x000000ffff0d7224 */ /* 0x000fe400078e0006 */
[----:B------:R-:W-:Y:S01]  /*12980*/  IMAD.MOV.U32 R12, RZ, RZ, 0x4 ;  /* 0x00000004ff0c7424 */ /* 0x000fe200078e00ff */
[----:B------:R-:W-:-:S13]  /*12990*/  IADD3 R2, P4, R14, R0, RZ ;  /* 0x000000000e027210 */ /* 0x000fda0007f9e0ff */
[----:B------:R-:W-:Y:S05]  /*129a0*/  WARPSYNC.COLLECTIVE R15, `(.L_x_562) ;  /* 0x000000000f087348 */ /* 0x000fea0003c00000 */
[----:B------:R0:W1:Y:S02]  /*129b0*/  SHFL.IDX P6, R14, R13, R12, R11 ;  /* 0x0000000c0d0e7389 */ /* 0x00006400000c000b */
[----:B01----:R-:W-:Y:S01]  /*129c0*/  ENDCOLLECTIVE ;  /* 0x000000000000791b */ /* 0x003fe20003800000 */
.L_x_562:
        /* <DEDUP_REMOVED lines=17> */
.L_x_563:
[----:B------:R-:W-:Y:S02]  /*12ae0*/  IMAD.MOV.U32 R13, RZ, RZ, R6 ;  /* 0x000000ffff0d7224 */ /* 0x000fe400078e0006 */
[----:B------:R-:W-:Y:S01]  /*12af0*/  IMAD.MOV.U32 R12, RZ, RZ, 0x5 ;  /* 0x00000005ff0c7424 */ /* 0x000fe200078e00ff */
[----:B------:R-:W-:-:S13]  /*12b00*/  IADD3 R2, P4, R14, R0, RZ ;  /* 0x000000000e027210 */ /* 0x000fda0007f9e0ff */
[----:B------:R-:W-:Y:S05]  /*12b10*/  WARPSYNC.COLLECTIVE R15, `(.L_x_564) ;  /* 0x000000000f087348 */ /* 0x000fea0003c00000 */
[----:B------:R0:W1:Y:S02]  /*12b20*/  SHFL.IDX P6, R14, R13, R12, R11 ;  /* 0x0000000c0d0e7389 */ /* 0x00006400000c000b */
[----:B01----:R-:W-:Y:S01]  /*12b30*/  ENDCOLLECTIVE ;  /* 0x000000000000791b */ /* 0x003fe20003800000 */
.L_x_564:
        /* <DEDUP_REMOVED lines=12> */
.L_x_565:
        /* <DEDUP_REMOVED lines=9> */
.L_x_477:
[----:B0-----:R0:W1:Y:S02]  /*12c90*/  SYNCS.PHASECHK.TRANS64.TRYWAIT P0, [R10+URZ+0x22840], R20 ;  /* 0x022840140a0075a7 */ /* 0x001064000800017f */
[----:B-1----:R-:W-:Y:S05]  /*12ca0*/  @!P0 NANOSLEEP.SYNCS 0x989680 ;  /* 0x009896800000895d */ /* 0x002fea0003900000 */
[----:B------:R-:W1:Y:S02]  /*12cb0*/  @!P0 SYNCS.PHASECHK.TRANS64 P0, [R10+URZ+0x22840], R20 ;  /* 0x022840140a0085a7 */ /* 0x000e64000800007f */
[----:B-1----:R-:W-:Y:S05]  /*12cc0*/  @!P0 BRA `(.L_x_477) ;  /* 0xfffffffc00f08947 */ /* 0x002fea000383ffff */
[----:B------:R-:W-:Y:S05]  /*12cd0*/  BRA `(.L_x_567) ;  /* 0xffffffc400307947 */ /* 0x000fea000383ffff */
.L_x_478:
[----:B------:R-:W-:Y:S01]  /*12ce0*/  BSSY B1, `(.L_x_568) ;  /* 0x0000008000017945 */ /* 0x000fe20003800000 */
[----:B------:R-:W-:Y:S02]  /*12cf0*/  IMAD.MOV.U32 R13, RZ, RZ, R8 ;  /* 0x000000ffff0d7224 */ /* 0x000fe400078e0008 */
[----:B------:R-:W-:Y:S02]  /*12d00*/  IMAD.MOV.U32 R12, RZ, RZ, RZ ;  /* 0x000000ffff0c7224 */ /* 0x000fe400078e00ff */
[----:B------:R-:W-:Y:S02]  /*12d10*/  IMAD.MOV.U32 R11, RZ, RZ, 0x181f ;  /* 0x0000181fff0b7424 */ /* 0x000fe400078e00ff */
[----:B------:R-:W-:-:S07]  /*12d20*/  IMAD.MOV.U32 R15, RZ, RZ, -0x1 ;  /* 0xffffffffff0f7424 */ /* 0x000fce00078e00ff */
[----:B0-----:R-:W-:Y:S05]  /*12d30*/  WARPSYNC.COLLECTIVE R15, `(.L_x_569) ;  /* 0x000000000f087348 */ /* 0x001fea0003c00000 */
[----:B------:R1:W2:Y:S02]  /*12d40*/  SHFL.IDX P6, R14, R13, R12, R11 ;  /* 0x0000000c0d0e7389 */ /* 0x0002a400000c000b */
[----:B012---:R-:W-:Y:S01]  /*12d50*/  ENDCOLLECTIVE ;  /* 0x000000000000791b */ /* 0x007fe20003800000 */
.L_x_569:
[----:B------:R-:W-:Y:S05]  /*12d60*/  BSYNC B1 ;  /* 0x0000000000017941 */ /* 0x000fea0003800000 */
.L_x_568:
[----:B------:R-:W-:Y:S02]  /*12d70*/  IMAD.MOV.U32 R13, RZ, RZ, R6 ;  /* 0x000000ffff0d7224 */ /* 0x000fe400078e0006 */
        /* <DEDUP_REMOVED lines=8> */
.L_x_570:
[----:B------:R-:W-:Y:S02]  /*12e00*/  IMAD.MOV.U32 R13, RZ, RZ, R8 ;  /* 0x000000ffff0d7224 */ /* 0x000fe400078e0008 */
[----:B------:R-:W-:Y:S02]  /*12e10*/  IMAD.MOV.U32 R12, RZ, RZ, 0x1 ;  /* 0x00000001ff0c7424 */ /* 0x000fe400078e00ff */
[----:B------:R-:W-:-:S07]  /*12e20*/  IMAD.MOV.U32 R2, RZ, RZ, R14 ;  /* 0x000000ffff027224 */ /* 0x000fce00078e000e */
[----:B------:R-:W-:Y:S05]  /*12e30*/  WARPSYNC.COLLECTIVE R15, `(.L_x_571) ;  /* 0x000000000f087348 */ /* 0x000fea0003c00000 */
[----:B------:R0:W1:Y:S02]  /*12e40*/  SHFL.IDX P6, R14, R13, R12, R11 ;  /* 0x0000000c0d0e7389 */ /* 0x00006400000c000b */
[----:B01----:R-:W-:Y:S01]  /*12e50*/  ENDCOLLECTIVE ;  /* 0x000000000000791b */ /* 0x003fe20003800000 */
.L_x_571:
[----:B------:R-:W-:-:S05]  /*12e60*/  IADD3 R2, P0, R2, R0, RZ ;  /* 0x0000000002027210 */ /* 0x000fca0007f1e0ff */
        /* <DEDUP_REMOVED lines=10> */
.L_x_572:
[----:B------:R-:W-:Y:S02]  /*12f10*/  IMAD.MOV.U32 R13, RZ, RZ, R8 ;  /* 0x000000ffff0d7224 */ /* 0x000fe400078e0008 */
[----:B------:R-:W-:Y:S02]  /*12f20*/  IMAD.MOV.U32 R12, RZ, RZ, 0x2 ;  /* 0x00000002ff0c7424 */ /* 0x000fe400078e00ff */
[----:B------:R-:W-:-:S07]  /*12f30*/  IMAD.MOV.U32 R2, RZ, RZ, R14 ;  /* 0x000000ffff027224 */ /* 0x000fce00078e000e */
[----:B------:R-:W-:Y:S05]  /*12f40*/  WARPSYNC.COLLECTIVE R15, `(.L_x_573) ;  /* 0x000000000f087348 */ /* 0x000fea0003c00000 */
[----:B------:R0:W1:Y:S02]  /*12f50*/  SHFL.IDX P6, R14, R13, R12, R11 ;  /* 0x0000000c0d0e7389 */ /* 0x00006400000c000b */
[----:B01----:R-:W-:Y:S01]  /*12f60*/  ENDCOLLECTIVE ;  /* 0x000000000000791b */ /* 0x003fe20003800000 */
.L_x_573:
        /* <DEDUP_REMOVED lines=11> */
.L_x_574:
[----:B------:R-:W-:Y:S02]  /*13020*/  IMAD.MOV.U32 R13, RZ, RZ, R8 ;  /* 0x000000ffff0d7224 */ /* 0x000fe400078e0008 */
[----:B------:R-:W-:Y:S02]  /*13030*/  IMAD.MOV.U32 R12, RZ, RZ, 0x3 ;  /* 0x00000003ff0c7424 */ /* 0x000fe400078e00ff */
[----:B------:R-:W-:-:S07]  /*13040*/  IMAD.MOV.U32 R2, RZ, RZ, R14 ;  /* 0x000000ffff027224 */ /* 0x000fce00078e000e */
[----:B------:R-:W-:Y:S05]  /*13050*/  WARPSYNC.COLLECTIVE R15, `(.L_x_575) ;  /* 0x000000000f087348 */ /* 0x000fea0003c00000 */
[----:B------:R0:W1:Y:S02]  /*13060*/  SHFL.IDX P6, R14, R13, R12, R11 ;  /* 0x0000000c0d0e7389 */ /* 0x00006400000c000b */
[----:B01----:R-:W-:Y:S01]  /*13070*/  ENDCOLLECTIVE ;  /* 0x000000000000791b */ /* 0x003fe20003800000 */
.L_x_575:
        /* <DEDUP_REMOVED lines=11> */
.L_x_576:
[----:B------:R-:W-:Y:S02]  /*13130*/  IMAD.MOV.U32 R13, RZ, RZ, R8 ;  /* 0x000000ffff0d7224 */ /* 0x000fe400078e0008 */
[----:B------:R-:W-:Y:S02]  /*13140*/  IMAD.MOV.U32 R12, RZ, RZ, 0x4 ;  /* 0x00000004ff0c7424 */ /* 0x000fe400078e00ff */
[----:B------:R-:W-:-:S07]  /*13150*/  IMAD.MOV.U32 R2, RZ, RZ, R14 ;  /* 0x000000ffff027224 */ /* 0x000fce00078e000e */
[----:B------:R-:W-:Y:S05]  /*13160*/  WARPSYNC.COLLECTIVE R15, `(.L_x_577) ;  /* 0x000000000f087348 */ /* 0x000fea0003c00000 */
[----:B------:R0:W1:Y:S02]  /*13170*/  SHFL.IDX P6, R14, R13, R12, R11 ;  /* 0x0000000c0d0e7389 */ /* 0x00006400000c000b */
[----:B01----:R-:W-:Y:S01]  /*13180*/  ENDCOLLECTIVE ;  /* 0x000000000000791b */ /* 0x003fe20003800000 */
.L_x_577:
        /* <DEDUP_REMOVED lines=11> */
.L_x_578:
[----:B------:R-:W-:Y:S02]  /*13240*/  IMAD.MOV.U32 R13, RZ, RZ, R8 ;  /* 0x000000ffff0d7224 */ /* 0x000fe400078e0008 */
[----:B------:R-:W-:Y:S02]  /*13250*/  IMAD.MOV.U32 R12, RZ, RZ, 0x5 ;  /* 0x00000005ff0c7424 */ /* 0x000fe400078e00ff */
[----:B------:R-:W-:-:S07]  /*13260*/  IMAD.MOV.U32 R2, RZ, RZ, R14 ;  /* 0x000000ffff027224 */ /* 0x000fce00078e000e */
[----:B------:R-:W-:Y:S05]  /*13270*/  WARPSYNC.COLLECTIVE R15, `(.L_x_579) ;  /* 0x000000000f087348 */ /* 0x000fea0003c00000 */
[----:B------:R0:W1:Y:S02]  /*13280*/  SHFL.IDX P6, R14, R13, R12, R11 ;  /* 0x0000000c0d0e7389 */ /* 0x00006400000c000b */
[----:B01----:R-:W-:Y:S01]  /*13290*/  ENDCOLLECTIVE ;  /* 0x000000000000791b */ /* 0x003fe20003800000 */
.L_x_579:
[----:B------:R-:W-:-:S05]  /*132a0*/  IADD3 R2, P0, R2, R0, RZ ;  /* 0x0000000002027210 */ /* 0x000fca0007f1e0ff */
        /* <DEDUP_REMOVED lines=10> */
.L_x_580:
[----:B------:R-:W-:Y:S05]  /*13350*/  BRA `(.L_x_581) ;  /* 0xffffffc000587947 */ /* 0x000fea000383ffff */
.L_x_483:
[----:B--2---:R2:W3:Y:S02]  /*13360*/  SYNCS.PHASECHK.TRANS64.TRYWAIT P0, [R10+URZ+0x22860], R20 ;  /* 0x022860140a0075a7 */ /* 0x0044e4000800017f */
[----:B---3--:R-:W-:Y:S05]  /*13370*/  @!P0 NANOSLEEP.SYNCS 0x989680 ;  /* 0x009896800000895d */ /* 0x008fea0003900000 */
[----:B------:R-:W3:Y:S02]  /*13380*/  @!P0 SYNCS.PHASECHK.TRANS64 P0, [R10+URZ+0x22860], R20 ;  /* 0x022860140a0085a7 */ /* 0x000ee4000800007f */
[----:B---3--:R-:W-:Y:S05]  /*13390*/  @!P0 BRA `(.L_x_483) ;  /* 0xfffffffc00f08947 */ /* 0x008fea000383ffff */
[----:B------:R-:W-:Y:S05]  /*133a0*/  BRA `(.L_x_582) ;  /* 0xffffffc000a87947 */ /* 0x000fea000383ffff */
.L_x_484:
[----:B------:R-:W-:Y:S01]  /*133b0*/  BSSY B1, `(.L_x_583) ;  /* 0x0000008000017945 */ /* 0x000fe20003800000 */
[----:B------:R-:W-:Y:S02]  /*133c0*/  IMAD.MOV.U32 R13, RZ, RZ, R25 ;  /* 0x000000ffff0d7224 */ /* 0x000fe400078e0019 */
[----:B------:R-:W-:Y:S02]  /*133d0*/  IMAD.MOV.U32 R12, RZ, RZ, RZ ;  /* 0x000000ffff0c7224 */ /* 0x000fe400078e00ff */
[----:B------:R-:W-:Y:S02]  /*133e0*/  IMAD.MOV.U32 R11, RZ, RZ, 0x181f ;  /* 0x0000181fff0b7424 */ /* 0x000fe400078e00ff */
[----:B------:R-:W-:-:S07]  /*133f0*/  IMAD.MOV.U32 R15, RZ, RZ, -0x1 ;  /* 0xffffffffff0f7424 */ /* 0x000fce00078e00ff */
[----:B-1----:R-:W-:Y:S05]  /*13400*/  WARPSYNC.COLLECTIVE R15, `(.L_x_584) ;  /* 0x000000000f087348 */ /* 0x002fea0003c00000 */
[----:B------:R0:W2:Y:S02]  /*13410*/  SHFL.IDX P6, R14, R13, R12, R11 ;  /* 0x0000000c0d0e7389 */ /* 0x0000a400000c000b */
[----:B012---:R-:W-:Y:S01]  /*13420*/  ENDCOLLECTIVE ;  /* 0x000000000000791b */ /* 0x007fe20003800000 */
.L_x_584:
[----:B------:R-:W-:Y:S05]  /*13430*/  BSYNC B1 ;  /* 0x0000000000017941 */ /* 0x000fea0003800000 */
.L_x_583:
        /* <DEDUP_REMOVED lines=9> */
.L_x_585:
[----:B------:R-:W-:Y:S02]  /*134d0*/  IMAD.MOV.U32 R13, RZ, RZ, R25 ;  /* 0x000000ffff0d7224 */ /* 0x000fe400078e0019 */
[----:B------:R-:W-:Y:S01]  /*134e0*/  IMAD.MOV.U32 R12, RZ, RZ, 0x1 ;  /* 0x00000001ff0c7424 */ /* 0x000fe200078e00ff */
[----:B------:R-:W-:-:S13]  /*134f0*/  IADD3 R2, P0, R14, R0, RZ ;  /* 0x000000000e027210 */ /* 0x000fda0007f1e0ff */
[----:B------:R-:W-:Y:S05]  /*13500*/  WARPSYNC.COLLECTIVE R15, `(.L_x_586) ;  /* 0x000000000f087348 */ /* 0x000fea0003c00000 */
[----:B------:R0:W1:Y:S02]  /*13510*/  SHFL.IDX P6, R14, R13, R12, R11 ;  /* 0x0000000c0d0e7389 */ /* 0x00006400000c000b */
[----:B01----:R-:W-:Y:S01]  /*13520*/  ENDCOLLECTIVE ;  /* 0x000000000000791b */ /* 0x003fe20003800000 */
.L_x_586:
        /* <DEDUP_REMOVED lines=13> */
.L_x_587:
[----:B------:R-:W-:Y:S02]  /*13600*/  IMAD.MOV.U32 R13, RZ, RZ, R25 ;  /* 0x000000ffff0d7224 */ /* 0x000fe400078e0019 */
[----:B------:R-:W-:Y:S01]  /*13610*/  IMAD.MOV.U32 R12, RZ, RZ, 0x2 ;  /* 0x00000002ff0c7424 */ /* 0x000fe200078e00ff */
[----:B------:R-:W-:-:S13]  /*13620*/  IADD3 R2, P0, R14, R0, RZ ;  /* 0x000000000e027210 */ /* 0x000fda0007f1e0ff */
[----:B------:R-:W-:Y:S05]  /*13630*/  WARPSYNC.COLLECTIVE R15, `(.L_x_588) ;  /* 0x000000000f087348 */ /* 0x000fea0003c00000 */
[----:B------:R0:W1:Y:S02]  /*13640*/  SHFL.IDX P6, R14, R13, R12, R11 ;  /* 0x0000000c0d0e7389 */ /* 0x00006400000c000b */
[----:B01----:R-:W-:Y:S01]  /*13650*/  ENDCOLLECTIVE ;  /* 0x000000000000791b */ /* 0x003fe20003800000 */
.L_x_588:
        /* <DEDUP_REMOVED lines=13> */
.L_x_589:
[----:B------:R-:W-:Y:S02]  /*13730*/  IMAD.MOV.U32 R13, RZ, RZ, R25 ;  /* 0x000000ffff0d7224 */ /* 0x000fe400078e0019 */
[----:B------:R-:W-:Y:S02]  /*13740*/  IMAD.MOV.U32 R12, RZ, RZ, 0x3 ;  /* 0x00000003ff0c7424 */ /* 0x000fe400078e00ff */
[----:B------:R-:W-:-:S07]  /*13750*/  IMAD.MOV.U32 R8, RZ, RZ, R14 ;  /* 0x000000ffff087224 */ /* 0x000fce00078e000e */
[----:B------:R-:W-:Y:S05]  /*13760*/  WARPSYNC.COLLECTIVE R15, `(.L_x_590) ;  /* 0x000000000f087348 */ /* 0x000fea0003c00000 */
[----:B------:R0:W1:Y:S02]  /*13770*/  SHFL.IDX P6, R14, R13, R12, R11 ;  /* 0x0000000c0d0e7389 */ /* 0x00006400000c000b */
[----:B01----:R-:W-:Y:S01]  /*13780*/  ENDCOLLECTIVE ;  /* 0x000000000000791b */ /* 0x003fe20003800000 */
.L_x_590:
[----:B------:R-:W-:-:S05]  /*13790*/  IADD3 R2, P0, R8, R0, RZ ;  /* 0x0000000008027210 */ /* 0x000fca0007f1e0ff */
[----:B------:R-:W-:-:S05]  /*137a0*/  IMAD.X R3, RZ, RZ, R4, P0 ;  /* 0x000000ffff037224 */ /* 0x000fca00000e0604 */
[----:B------:R-:W-:Y:S01]  /*137b0*/  @!PT LDS RZ, [RZ] ;  /* 0x00000000fffff984 */ /* 0x000fe20000000800 */
[----:B------:R-:W-:Y:S01]  /*137c0*/  @!PT LDS RZ, [RZ] ;  /* 0x00000000fffff984 */ /* 0x000fe20000000800 */
[----:B------:R-:W-:Y:S01]  /*137d0*/  @!PT LDS RZ, [RZ] ;  /* 0x00000000fffff984 */ /* 0x000fe20000000800 */
[----:B------:R0:W-:Y:S01]  /*137e0*/  LDGSTS.E.BYPASS.LTC128B.128 [R20+0x1400], desc[UR50][R2.64], !P5 ;  /* 0x0140000002147fae */ /* 0x0001e2000e901d72 */
[----:B------:R-:W-:-:S03]  /*137f0*/  IMAD.MOV.U32 R13, RZ, RZ, R17 ;  /* 0x000000ffff0d7224 */ /* 0x000fc600078e0011 */
[----:B------:R0:W-:Y:S04]  /*13800*/  LDGSTS.E.BYPASS.LTC128B.128 [R20+0x4400], desc[UR50][R2.64+0x80], !P4 ;  /* 0x0440008002147fae */ /* 0x0001e8000e101d72 */
[----:B------:R0:W-:Y:S01]  /*13810*/  LDGSTS.E.BYPASS.LTC128B.128 [R20+0x7400], desc[UR50][R2.64+0x100], !P3 ;  /* 0x0740010002147fae */ /* 0x0001e2000d901d72 */
[----:B------:R-:W-:-:S03]  /*13820*/  IMAD.MOV.U32 R5, RZ, RZ, R14 ;  /* 0x000000ffff057224 */ /* 0x000fc600078e000e */
[----:B------:R0:W-:Y:S04]  /*13830*/  LDGSTS.E.BYPASS.LTC128B.128 [R20+0xa400], desc[UR50][R2.64+0x180], !P1 ;  /* 0x0a40018002147fae */ /* 0x0001e8000c901d72 */
[----:B0-----:R-:W-:Y:S05]  /*13840*/  WARPSYNC.COLLECTIVE R15, `(.L_x_591) ;  /* 0x000000000f087348 */ /* 0x001fea0003c00000 */
[----:B------:R1:W2:Y:S02]  /*13850*/  SHFL.IDX P6, R14, R13, R12, R11 ;  /* 0x0000000c0d0e7389 */ /* 0x0002a400000c000b */
[----:B012---:R-:W-:Y:S01]  /*13860*/  ENDCOLLECTIVE ;  /* 0x000000000000791b */ /* 0x007fe20003800000 */
.L_x_591:
[----:B------:R-:W-:Y:S02]  /*13870*/  IMAD.MOV.U32 R13, RZ, RZ, R25 ;  /* 0x000000ffff0d7224 */ /* 0x000fe400078e0019 */
[----:B------:R-:W-:Y:S01]  /*13880*/  IMAD.MOV.U32 R12, RZ, RZ, 0x4 ;  /* 0x00000004ff0c7424 */ /* 0x000fe200078e00ff */
[----:B------:R-:W-:-:S13]  /*13890*/  IADD3 R2, P0, R14, R0, RZ ;  /* 0x000000000e027210 */ /* 0x000fda0007f1e0ff */
[----:B------:R-:W-:Y:S05]  /*138a0*/  WARPSYNC.COLLECTIVE R15, `(.L_x_592) ;  /* 0x000000000f087348 */ /* 0x000fea0003c00000 */
[----:B------:R0:W1:Y:S02]  /*138b0*/  SHFL.IDX P6, R14, R13, R12, R11 ;  /* 0x0000000c0d0e7389 */ /* 0x00006400000c000b */
[----:B01----:R-:W-:Y:S01]  /*138c0*/  ENDCOLLECTIVE ;  /* 0x000000000000791b */ /* 0x003fe20003800000 */
.L_x_592:
[----:B------:R-:W-:-:S05]  /*138d0*/  IMAD.X R3, RZ, RZ, R5, P0 ;  /* 0x000000ffff037224 */ /* 0x000fca00000e0605 */
[----:B------:R-:W-:Y:S01]  /*138e0*/  @!PT LDS RZ, [RZ] ;  /* 0x00000000fffff984 */ /* 0x000fe20000000800 */
[----:B------:R-:W-:Y:S01]  /*138f0*/  @!PT LDS RZ, [RZ] ;  /* 0x00000000fffff984 */ /* 0x000fe20000000800 */
[----:B------:R-:W-:Y:S01]  /*13900*/  @!PT LDS RZ, [RZ] ;  /* 0x00000000fffff984 */ /* 0x000fe20000000800 */
[----:B------:R-:W-:Y:S04]  /*13910*/  LDGSTS.E.BYPASS.LTC128B.128 [R20+0x1c00], desc[UR50][R2.64], !P5 ;  /* 0x01c0000002147fae */ /* 0x000fe8000e901d72 */
[----:B------:R-:W-:Y:S01]  /*13920*/  LDGSTS.E.BYPASS.LTC128B.128 [R20+0x4c00], desc[UR50][R2.64+0x80], !P4 ;  /* 0x04c0008002147fae */ /* 0x000fe2000e101d72 */
[----:B------:R-:W-:-:S03]  /*13930*/  IMAD.MOV.U32 R13, RZ, RZ, R17 ;  /* 0x000000ffff0d7224 */ /* 0x000fc600078e0011 */
[----:B------:R-:W-:Y:S04]  /*13940*/  LDGSTS.E.BYPASS.LTC128B.128 [R20+0x7c00], desc[UR50][R2.64+0x100], !P3 ;  /* 0x07c0010002147fae */ /* 0x000fe8000d901d72 */
[----:B------:R0:W-:Y:S02]  /*13950*/  LDGSTS.E.BYPASS.LTC128B.128 [R20+0xac00], desc[UR50][R2.64+0x180], !P1 ;  /* 0x0ac0018002147fae */ /* 0x0001e4000c901d72 */
[----:B0-----:R-:W-:-:S07]  /*13960*/  IMAD.MOV.U32 R3, RZ, RZ, R14 ;  /* 0x000000ffff037224 */ /* 0x001fce00078e000e */
[----:B------:R-:W-:Y:S05]  /*13970*/  WARPSYNC.COLLECTIVE R15, `(.L_x_593) ;  /* 0x000000000f087348 */ /* 0x000fea0003c00000 */
[----:B------:R0:W1:Y:S02]  /*13980*/  SHFL.IDX P6, R14, R13, R12, R11 ;  /* 0x0000000c0d0e7389 */ /* 0x00006400000c000b */
[----:B01----:R-:W-:Y:S01]  /*13990*/  ENDCOLLECTIVE ;  /* 0x000000000000791b */ /* 0x003fe20003800000 */
.L_x_593:
[----:B------:R-:W-:Y:S02]  /*139a0*/  IMAD.MOV.U32 R13, RZ, RZ, R25 ;  /* 0x000000ffff0d7224 */ /* 0x000fe400078e0019 */
[----:B------:R-:W-:Y:S01]  /*139b0*/  IMAD.MOV.U32 R12, RZ, RZ, 0x5 ;  /* 0x00000005ff0c7424 */ /* 0x000fe200078e00ff */
[----:B------:R-:W-:-:S13]  /*139c0*/  IADD3 R2, P0, R14, R0, RZ ;  /* 0x000000000e027210 */ /* 0x000fda0007f1e0ff */
[----:B------:R-:W-:Y:S05]  /*139d0*/  WARPSYNC.COLLECTIVE R15, `(.L_x_594) ;  /* 0x000000000f087348 */ /* 0x000fea0003c00000 */
[----:B------:R0:W1:Y:S02]  /*139e0*/  SHFL.IDX P6, R14, R13, R12, R11 ;  /* 0x0000000c0d0e7389 */ /* 0x00006400000c000b */
[----:B01----:R-:W-:Y:S01]  /*139f0*/  ENDCOLLECTIVE ;  /* 0x000000000000791b */ /* 0x003fe20003800000 */
.L_x_594:
        /* <DEDUP_REMOVED lines=13> */
.L_x_595:
[----:B------:R-:W-:Y:S05]  /*13ad0*/  BRA `(.L_x_596) ;  /* 0xffffffbc00e87947 */ /* 0x000fea000383ffff */
.L_x_492:
[----:B------:R-:W-:Y:S01]  /*13ae0*/  BSSY B0, `(.L_x_597) ;  /* 0x0000008000007945 */ /* 0x000fe20003800000 */
[----:B------:R-:W-:Y:S02]  /*13af0*/  IMAD.MOV.U32 R13, RZ, RZ, R16 ;  /* 0x000000ffff0d7224 */ /* 0x000fe400078e0010 */
[----:B------:R-:W-:Y:S02]  /*13b00*/  IMAD.MOV.U32 R12, RZ, RZ, RZ ;  /* 0x000000ffff0c7224 */ /* 0x000fe400078e00ff */
[----:B------:R-:W-:Y:S02]  /*13b10*/  IMAD.MOV.U32 R11, RZ, RZ, 0x1f ;  /* 0x0000001fff0b7424 */ /* 0x000fe400078e00ff */
[----:B------:R-:W-:-:S07]  /*13b20*/  IMAD.MOV.U32 R15, RZ, RZ, -0x1 ;  /* 0xffffffffff0f7424 */ /* 0x000fce00078e00ff */
[----:B01----:R-:W-:Y:S05]  /*13b30*/  WARPSYNC.COLLECTIVE R15, `(.L_x_598) ;  /* 0x000000000f087348 */ /* 0x003fea0003c00000 */
[----:B------:R2:W3:Y:S02]  /*13b40*/  SHFL.IDX P6, R14, R13, R12, R11 ;  /* 0x0000000c0d0e7389 */ /* 0x0004e400000c000b */
[----:B0123--:R-:W-:Y:S01]  /*13b50*/  ENDCOLLECTIVE ;  /* 0x000000000000791b */ /* 0x00ffe20003800000 */
.L_x_598:
[----:B------:R-:W-:Y:S05]  /*13b60*/  BSYNC B0 ;  /* 0x0000000000007941 */ /* 0x000fea0003800000 */
.L_x_597:
[----:B------:R-:W-:Y:S02]  /*13b70*/  IMAD.MOV.U32 R13, RZ, RZ, R16 ;  /* 0x000000ffff0d7224 */ /* 0x000fe400078e0010 */
[----:B------:R-:W-:Y:S02]  /*13b80*/  IMAD.MOV.U32 R12, RZ, RZ, 0x1 ;  /* 0x00000001ff0c7424 */ /* 0x000fe400078e00ff */
[----:B------:R-:W-:Y:S02]  /*13b90*/  IMAD.MOV.U32 R11, RZ, RZ, 0x1f ;  /* 0x0000001fff0b7424 */ /* 0x000fe400078e00ff */
[----:B------:R-:W-:Y:S02]  /*13ba0*/  IMAD.MOV.U32 R15, RZ, RZ, -0x1 ;  /* 0xffffffffff0f7424 */ /* 0x000fe400078e00ff */
[----:B------:R-:W-:Y:S02]  /*13bb0*/  IMAD.IADD R7, R19, 0x1, R9 ;  /* 0x0000000113077824 */ /* 0x000fe400078e0209 */
[----:B------:R-:W-:-:S07]  /*13bc0*/  IMAD.MOV.U32 R0, RZ, RZ, R14 ;  /* 0x000000ffff007224 */ /* 0x000fce00078e000e */
[----:B------:R-:W-:Y:S05]  /*13bd0*/  WARPSYNC.COLLECTIVE R15, `(.L_x_599) ;  /* 0x000000000f087348 */ /* 0x000fea0003c00000 */
[----:B------:R0:W1:Y:S02]  /*13be0*/  SHFL.IDX P6, R14, R13, R12, R11 ;  /* 0x0000000c0d0e7389 */ /* 0x00006400000c000b */
[----:B01----:R-:W-:Y:S01]  /*13bf0*/  ENDCOLLECTIVE ;  /* 0x000000000000791b */ /* 0x003fe20003800000 */
.L_x_599:
[----:B------:R-:W-:Y:S02]  /*13c00*/  ULDC UR4, c[0x0][0xc3c] ;  /* 0x00030f0000047ab9 */ /* 0x000fe40000000800 */
[----:B------:R-:W-:-:S13]  /*13c10*/  ISETP.GE.OR P1, PT, R7, UR4, !P0 ;  /* 0x0000000407007c0c */ /* 0x000fda000c726670 */
[----:B------:R-:W0:Y:S08]  /*13c20*/  @!P1 LDC.64 R2, c[0x0][0xc80] ;  /* 0x00032000ff029b82 */ /* 0x000e300000000a00 */
[----:B------:R-:W1:Y:S01]  /*13c30*/  @!P1 LDC.64 R4, c[0x0][0xc78] ;  /* 0x00031e00ff049b82 */ /* 0x000e620000000a00 */
[----:B------:R-:W-:Y:S02]  /*13c40*/  IMAD.MOV.U32 R11, RZ, RZ, RZ ;  /* 0x000000ffff0b7224 */ /* 0x000fe400078e00ff */
[----:B------:R-:W-:-:S02]  /*13c50*/  IMAD.MOV.U32 R8, RZ, RZ, R14 ;  /* 0x000000ffff087224 */ /* 0x000fc400078e000e */
[----:B0-----:R-:W-:-:S05]  /*13c60*/  @!P1 IMAD.WIDE R2, R7, 0x4, R2 ;  /* 0x0000000407029825 */ /* 0x001fca00078e0202 */
[----:B------:R1:W2:Y:S02]  /*13c70*/  @!P1 LDG.E R6, desc[UR50][R2.64] ;  /* 0x0000003202069981 */ /* 0x0002a4000c1e1900 */
[----:B-1----:R-:W-:-:S05]  /*13c80*/  @!P1 IMAD.WIDE R2, R7, 0x4, R4 ;  /* 0x0000000407029825 */ /* 0x002fca00078e0204 */
[----:B------:R-:W3:Y:S01]  /*13c90*/  @!P1 LDG.E R5, desc[UR50][R2.64] ;  /* 0x0000003202059981 */ /* 0x000ee2000c1e1900 */
[----:B------:R-:W-:Y:S01]  /*13ca0*/  IMAD.MOV.U32 R7, RZ, RZ, RZ ;  /* 0x000000ffff077224 */ /* 0x000fe200078e00ff */
[C---:B------:R-:W-:Y:S01]  /*13cb0*/  ISETP.GE.U32.AND P2, PT, R9.reuse, 0x2, PT ;  /* 0x000000020900780c */ /* 0x040fe20003f46070 */
[----:B------:R-:W-:Y:S01]  /*13cc0*/  IMAD.MOV.U32 R4, RZ, RZ, RZ ;  /* 0x000000ffff047224 */ /* 0x000fe200078e00ff */
[C---:B------:R-:W-:Y:S02]  /*13cd0*/  ISETP.GE.U32.AND P3, PT, R9.reuse, 0x4, PT ;  /* 0x000000040900780c */ /* 0x040fe40003f66070 */
[C---:B------:R-:W-:Y:S02]  /*13ce0*/  ISETP.GE.U32.AND P4, PT, R9.reuse, 0x8, PT ;  /* 0x000000080900780c */ /* 0x040fe40003f86070 */
[----:B------:R-:W-:Y:S01]  /*13cf0*/  ISETP.GE.U32.AND P5, PT, R9, 0x10, PT ;  /* 0x000000100900780c */ /* 0x000fe20003fa6070 */
[----:B--2---:R-:W-:Y:S02]  /*13d00*/  @!P1 IMAD.MOV.U32 R7, RZ, RZ, R6 ;  /* 0x000000ffff079224 */ /* 0x004fe400078e0006 */
[----:B------:R-:W-:-:S02]  /*13d10*/  IMAD.MOV.U32 R6, RZ, RZ, RZ ;  /* 0x000000ffff067224 */ /* 0x000fc400078e00ff */
[----:B---3--:R-:W-:Y:S01]  /*13d20*/  @!P1 IMAD.MOV.U32 R4, RZ, RZ, R5 ;  /* 0x000000ffff049224 */ /* 0x008fe200078e0005 */
[----:B------:R-:W-:-:S03]  /*13d30*/  ISETP.NE.AND P1, PT, R9, RZ, PT ;  /* 0x000000ff0900720c */ /* 0x000fc60003f25270 */
[----:B------:R-:W-:-:S10]  /*13d40*/  IMAD R13, R4, R7, RZ ;  /* 0x00000007040d7224 */ /* 0x000fd400078e02ff */
[----:B------:R-:W-:Y:S05]  /*13d50*/  WARPSYNC.COLLECTIVE R15, `(.L_x_600) ;  /* 0x000000000f087348 */ /* 0x000fea0003c00000 */
[----:B------:R0:W1:Y:S02]  /*13d60*/  SHFL.UP P6, R14, R13, R12, R11 ;  /* 0x0400000c0d0e7389 */ /* 0x00006400000c000b */
[----:B01----:R-:W-:Y:S01]  /*13d70*/  ENDCOLLECTIVE ;  /* 0x000000000000791b */ /* 0x003fe20003800000 */
.L_x_600:
[----:B------:R-:W-:Y:S01]  /*13d80*/  IMAD.MOV.U32 R12, RZ, RZ, 0x2 ;  /* 0x00000002ff0c7424 */ /* 0x000fe200078e00ff */
[----:B------:R-:W-:-:S05]  /*13d90*/  SEL R14, R14, RZ, P1 ;  /* 0x000000ff0e0e7207 */ /* 0x000fca0000800000 */
[----:B------:R-:W-:-:S04]  /*13da0*/  IMAD.IADD R5, R13, 0x1, R14 ;  /* 0x000000010d057824 */ /* 0x000fc800078e020e */
[----:B------:R-:W-:-:S07]  /*13db0*/  IMAD.MOV.U32 R13, RZ, RZ, R5 ;  /* 0x000000ffff0d7224 */ /* 0x000fce00078e0005 */
[----:B------:R-:W-:Y:S05]  /*13dc0*/  WARPSYNC.COLLECTIVE R15, `(.L_x_601) ;  /* 0x000000000f087348 */ /* 0x000fea0003c00000 */
[----:B------:R0:W1:Y:S02]  /*13dd0*/  SHFL.UP P6, R14, R13, R12, R11 ;  /* 0x0400000c0d0e7389 */ /* 0x00006400000c000b */
[----:B01----:R-:W-:Y:S01]  /*13de0*/  ENDCOLLECTIVE ;  /* 0x000000000000791b */ /* 0x003fe20003800000 */
.L_x_601:
[----:B------:R-:W-:Y:S01]  /*13df0*/  IMAD.MOV.U32 R12, RZ, RZ, 0x4 ;  /* 0x00000004ff0c7424 */ /* 0x000fe200078e00ff */
[----:B------:R-:W-:-:S05]  /*13e00*/  SEL R2, R14, RZ, P2 ;  /* 0x000000ff0e027207 */ /* 0x000fca0001000000 */
[----:B------:R-:W-:-:S04]  /*13e10*/  IMAD.IADD R2, R5, 0x1, R2 ;  /* 0x0000000105027824 */ /* 0x000fc800078e0202 */
[----:B------:R-:W-:-:S07]  /*13e20*/  IMAD.MOV.U32 R13, RZ, RZ, R2 ;  /* 0x000000ffff0d7224 */ /* 0x000fce00078e0002 */
[----:B------:R-:W-:Y:S05]  /*13e30*/  WARPSYNC.COLLECTIVE R15, `(.L_x_602) ;  /* 0x000000000f087348 */ /* 0x000fea0003c00000 */
[----:B------:R0:W1:Y:S02]  /*13e40*/  SHFL.UP P6, R14, R13, R12, R11 ;  /* 0x0400000c0d0e7389 */ /* 0x00006400000c000b */
[----:B01----:R-:W-:Y:S01]  /*13e50*/  ENDCOLLECTIVE ;  /* 0x000000000000791b */ /* 0x003fe20003800000 */
.L_x_602:
[----:B------:R-:W-:Y:S01]  /*13e60*/  IMAD.MOV.U32 R12, RZ, RZ, 0x8 ;  /* 0x00000008ff0c7424 */ /* 0x000fe200078e00ff */
[----:B------:R-:W-:-:S05]  /*13e70*/  SEL R3, R14, RZ, P3 ;  /* 0x000000ff0e037207 */ /* 0x000fca0001800000 */
[----:B------:R-:W-:-:S04]  /*13e80*/  IMAD.IADD R3, R2, 0x1, R3 ;  /* 0x0000000102037824 */ /* 0x000fc800078e0203 */
[----:B------:R-:W-:-:S07]  /*13e90*/  IMAD.MOV.U32 R13, RZ, RZ, R3 ;  /* 0x000000ffff0d7224 */ /* 0x000fce00078e0003 */
[----:B------:R-:W-:Y:S05]  /*13ea0*/  WARPSYNC.COLLECTIVE R15, `(.L_x_603) ;  /* 0x000000000f087348 */ /* 0x000fea0003c00000 */
[----:B------:R0:W1:Y:S02]  /*13eb0*/  SHFL.UP P6, R14, R13, R12, R11 ;  /* 0x0400000c0d0e7389 */ /* 0x00006400000c000b */
[----:B01----:R-:W-:Y:S01]  /*13ec0*/  ENDCOLLECTIVE ;  /* 0x000000000000791b */ /* 0x003fe20003800000 */
.L_x_603:
[----:B------:R-:W-:Y:S01]  /*13ed0*/  IMAD.MOV.U32 R12, RZ, RZ, 0x10 ;  /* 0x00000010ff0c7424 */ /* 0x000fe200078e00ff */
[----:B------:R-:W-:-:S05]  /*13ee0*/  SEL R14, R14, RZ, P4 ;  /* 0x000000ff0e0e7207 */ /* 0x000fca0002000000 */
[----:B------:R-:W-:-:S04]  /*13ef0*/  IMAD.IADD R5, R3, 0x1, R14 ;  /* 0x0000000103057824 */ /* 0x000fc800078e020e */
[----:B------:R-:W-:-:S07]  /*13f00*/  IMAD.MOV.U32 R13, RZ, RZ, R5 ;  /* 0x000000ffff0d7224 */ /* 0x000fce00078e0005 */
[----:B------:R-:W-:Y:S05]  /*13f10*/  WARPSYNC.COLLECTIVE R15, `(.L_x_604) ;  /* 0x000000000f087348 */ /* 0x000fea0003c00000 */
[----:B------:R0:W1:Y:S02]  /*13f20*/  SHFL.UP P6, R14, R13, R12, R11 ;  /* 0x0400000c0d0e7389 */ /* 0x00006400000c000b */
[----:B01----:R-:W-:Y:S01]  /*13f30*/  ENDCOLLECTIVE ;  /* 0x000000000000791b */ /* 0x003fe20003800000 */
.L_x_604:
[----:B------:R-:W-:Y:S02]  /*13f40*/  IMAD.MOV.U32 R12, RZ, RZ, 0x1f ;  /* 0x0000001fff0c7424 */ /* 0x000fe400078e00ff */
[----:B------:R-:W-:Y:S01]  /*13f50*/  IMAD.MOV.U32 R11, RZ, RZ, 0x1f ;  /* 0x0000001fff0b7424 */ /* 0x000fe200078e00ff */
[----:B------:R-:W-:-:S05]  /*13f60*/  SEL R2, R14, RZ, P5 ;  /* 0x000000ff0e027207 */ /* 0x000fca0002800000 */
[----:B------:R-:W-:-:S04]  /*13f70*/  IMAD.IADD R2, R5, 0x1, R2 ;  /* 0x0000000105027824 */ /* 0x000fc800078e0202 */
[----:B------:R-:W-:-:S07]  /*13f80*/  IMAD.MOV.U32 R13, RZ, RZ, R2 ;  /* 0x000000ffff0d7224 */ /* 0x000fce00078e0002 */
[----:B------:R-:W-:Y:S05]  /*13f90*/  WARPSYNC.COLLECTIVE R15, `(.L_x_605) ;  /* 0x000000000f087348 */ /* 0x000fea0003c00000 */
[----:B------:R0:W1:Y:S02]  /*13fa0*/  SHFL.IDX P6, R14, R13, R12, R11 ;  /* 0x0000000c0d0e7389 */ /* 0x00006400000c000b */
[----:B01----:R-:W-:Y:S01]  /*13fb0*/  ENDCOLLECTIVE ;  /* 0x000000000000791b */ /* 0x003fe20003800000 */
.L_x_605:
[----:B------:R-:W-:Y:S05]  /*13fc0*/  BRA `(.L_x_606) ;  /* 0xffffffc000487947 */ /* 0x000fea000383ffff */
.L_x_495:
[----:B------:R-:W-:Y:S01]  /*13fd0*/  BSSY B0, `(.L_x_607) ;  /* 0x0000007000007945 */ /* 0x000fe20003800000 */
[----:B------:R-:W-:Y:S02]  /*13fe0*/  IMAD.MOV.U32 R12, RZ, RZ, 0x1 ;  /* 0x00000001ff0c7424 */ /* 0x000fe400078e00ff */
[----:B------:R-:W-:Y:S02]  /*13ff0*/  IMAD.MOV.U32 R11, RZ, RZ, RZ ;  /* 0x000000ffff0b7224 */ /* 0x000fe400078e00ff */
[----:B------:R-:W-:-:S07]  /*14000*/  IMAD.MOV.U32 R15, RZ, RZ, -0x1 ;  /* 0xffffffffff0f7424 */ /* 0x000fce00078e00ff */
[----:B01----:R-:W-:Y:S05]  /*14010*/  WARPSYNC.COLLECTIVE R15, `(.L_x_608) ;  /* 0x000000000f087348 */ /* 0x003fea0003c00000 */
[----:B------:R2:W3:Y:S02]  /*14020*/  SHFL.UP P6, R14, R13, R12, R11 ;  /* 0x0400000c0d0e7389 */ /* 0x0004e400000c000b */
[----:B0123--:R-:W-:Y:S01]  /*14030*/  ENDCOLLECTIVE ;  /* 0x000000000000791b */ /* 0x00ffe20003800000 */
.L_x_608:
[----:B------:R-:W-:Y:S05]  /*14040*/  BSYNC B0 ;  /* 0x0000000000007941 */ /* 0x000fea0003800000 */
.L_x_607:
[----:B------:R-:W-:Y:S01]  /*14050*/  SEL R14, R14, RZ, P1 ;  /* 0x000000ff0e0e7207 */ /* 0x000fe20000800000 */
[----:B------:R-:W-:Y:S02]  /*14060*/  IMAD.MOV.U32 R12, RZ, RZ, 0x2 ;  /* 0x00000002ff0c7424 */ /* 0x000fe400078e00ff */
[----:B------:R-:W-:Y:S02]  /*14070*/  IMAD.MOV.U32 R11, RZ, RZ, RZ ;  /* 0x000000ffff0b7224 */ /* 0x000fe400078e00ff */
[----:B------:R-:W-:Y:S02]  /*14080*/  IMAD.IADD R13, R13, 0x1, R14 ;  /* 0x000000010d0d7824 */ /* 0x000fe400078e020e */
[----:B------:R-:W-:-:S07]  /*14090*/  IMAD.MOV.U32 R15, RZ, RZ, -0x1 ;  /* 0xffffffffff0f7424 */ /* 0x000fce00078e00ff */
[----:B------:R-:W-:Y:S05]  /*140a0*/  WARPSYNC.COLLECTIVE R15, `(.L_x_609) ;  /* 0x000000000f087348 */ /* 0x000fea0003c00000 */
[----:B------:R0:W1:Y:S02]  /*140b0*/  SHFL.UP P6, R14, R13, R12, R11 ;  /* 0x0400000c0d0e7389 */ /* 0x00006400000c000b */
[----:B01----:R-:W-:Y:S01]  /*140c0*/  ENDCOLLECTIVE ;  /* 0x000000000000791b */ /* 0x003fe20003800000 */
.L_x_609:
[----:B------:R-:W-:Y:S01]  /*140d0*/  IMAD.MOV.U32 R12, RZ, RZ, 0x4 ;  /* 0x00000004ff0c7424 */ /* 0x000fe200078e00ff */
[----:B------:R-:W-:-:S05]  /*140e0*/  SEL R2, R14, RZ, P2 ;  /* 0x000000ff0e027207 */ /* 0x000fca0001000000 */
[----:B------:R-:W-:-:S04]  /*140f0*/  IMAD.IADD R2, R13, 0x1, R2 ;  /* 0x000000010d027824 */ /* 0x000fc800078e0202 */
[----:B------:R-:W-:-:S07]  /*14100*/  IMAD.MOV.U32 R13, RZ, RZ, R2 ;  /* 0x000000ffff0d7224 */ /* 0x000fce00078e0002 */
[----:B------:R-:W-:Y:S05]  /*14110*/  WARPSYNC.COLLECTIVE R15, `(.L_x_610) ;  /* 0x000000000f087348 */ /* 0x000fea0003c00000 */
[----:B------:R0:W1:Y:S02]  /*14120*/  SHFL.UP P6, R14, R13, R12, R11 ;  /* 0x0400000c0d0e7389 */ /* 0x00006400000c000b */
[----:B01----:R-:W-:Y:S01]  /*14130*/  ENDCOLLECTIVE ;  /* 0x000000000000791b */ /* 0x003fe20003800000 */
.L_x_610:
[----:B------:R-:W-:Y:S01]  /*14140*/  IMAD.MOV.U32 R12, RZ, RZ, 0x8 ;  /* 0x00000008ff0c7424 */ /* 0x000fe200078e00ff */
[----:B------:R-:W-:-:S05]  /*14150*/  SEL R3, R14, RZ, P3 ;  /* 0x000000ff0e037207 */ /* 0x000fca0001800000 */
[----:B------:R-:W-:-:S04]  /*14160*/  IMAD.IADD R3, R2, 0x1, R3 ;  /* 0x0000000102037824 */ /* 0x000fc800078e0203 */
[----:B------:R-:W-:-:S07]  /*14170*/  IMAD.MOV.U32 R13, RZ, RZ, R3 ;  /* 0x000000ffff0d7224 */ /* 0x000fce00078e0003 */
[----:B------:R-:W-:Y:S05]  /*14180*/  WARPSYNC.COLLECTIVE R15, `(.L_x_611) ;  /* 0x000000000f087348 */ /* 0x000fea0003c00000 */
[----:B------:R0:W1:Y:S02]  /*14190*/  SHFL.UP P6, R14, R13, R12, R11 ;  /* 0x0400000c0d0e7389 */ /* 0x00006400000c000b */
[----:B01----:R-:W-:Y:S01]  /*141a0*/  ENDCOLLECTIVE ;  /* 0x000000000000791b */ /* 0x003fe20003800000 */
.L_x_611:
[----:B------:R-:W-:Y:S01]  /*141b0*/  IMAD.MOV.U32 R12, RZ, RZ, 0x10 ;  /* 0x00000010ff0c7424 */ /* 0x000fe200078e00ff */
[----:B------:R-:W-:-:S05]  /*141c0*/  SEL R14, R14, RZ, P4 ;  /* 0x000000ff0e0e7207 */ /* 0x000fca0002000000 */
[----:B------:R-:W-:-:S04]  /*141d0*/  IMAD.IADD R5, R3, 0x1, R14 ;  /* 0x0000000103057824 */ /* 0x000fc800078e020e */
[----:B------:R-:W-:-:S07]  /*141e0*/  IMAD.MOV.U32 R13, RZ, RZ, R5 ;  /* 0x000000ffff0d7224 */ /* 0x000fce00078e0005 */
[----:B------:R-:W-:Y:S05]  /*141f0*/  WARPSYNC.COLLECTIVE R15, `(.L_x_612) ;  /* 0x000000000f087348 */ /* 0x000fea0003c00000 */
[----:B------:R0:W1:Y:S02]  /*14200*/  SHFL.UP P6, R14, R13, R12, R11 ;  /* 0x0400000c0d0e7389 */ /* 0x00006400000c000b */
[----:B01----:R-:W-:Y:S01]  /*14210*/  ENDCOLLECTIVE ;  /* 0x000000000000791b */ /* 0x003fe20003800000 */
.L_x_612:
        /* <DEDUP_REMOVED lines=8> */
.L_x_613:
[----:B------:R-:W-:Y:S05]  /*142a0*/  BRA `(.L_x_614) ;  /* 0xffffffc000347947 */ /* 0x000fea000383ffff */
.L_x_497:
[----:B------:R-:W-:Y:S01]  /*142b0*/  BSSY B0, `(.L_x_615) ;  /* 0x0000006000007945 */ /* 0x000fe20003800000 */
[----:B------:R-:W-:Y:S01]  /*142c0*/  PLOP3.LUT P6, PT, P6, PT, PT, 0x8, 0x0 ;  /* 0x000000000000781c */ /* 0x000fe200037ce170 */
[----:B------:R-:W-:-:S12]  /*142d0*/  IMAD.MOV.U32 R15, RZ, RZ, -0x1 ;  /* 0xffffffffff0f7424 */ /* 0x000fd800078e00ff */
[----:B012---:R-:W-:Y:S05]  /*142e0*/  WARPSYNC.COLLECTIVE R15, `(.L_x_616) ;  /* 0x000000000f087348 */ /* 0x007fea0003c00000 */
[----:B------:R-:W-:Y:S01]  /*142f0*/  VOTE.ANY R14, PT, P6 ;  /* 0x00000000000e7806 */ /* 0x000fe200030e0100 */
[----:B012---:R-:W-:Y:S06]  /*14300*/  ENDCOLLECTIVE ;  /* 0x000000000000791b */ /* 0x007fec0003800000 */
.L_x_616:
[----:B------:R-:W-:Y:S05]  /*14310*/  BSYNC B0 ;  /* 0x0000000000007941 */ /* 0x000fea0003800000 */
.L_x_615:
[----:B------:R-:W-:Y:S02]  /*14320*/  IMAD.MOV.U32 R3, RZ, RZ, R14 ;  /* 0x000000ffff037224 */ /* 0x000fe400078e000e */
[----:B------:R-:W-:Y:S02]  /*14330*/  IMAD.MOV.U32 R13, RZ, RZ, R7 ;  /* 0x000000ffff0d7224 */ /* 0x000fe400078e0007 */
[----:B------:R-:W0:Y:S01]  /*14340*/  POPC R8, R3 ;  /* 0x0000000300087309 */ /* 0x000e220000000000 */
[----:B------:R-:W-:Y:S02]  /*14350*/  IMAD.MOV.U32 R11, RZ, RZ, 0x1f ;  /* 0x0000001fff0b7424 */ /* 0x000fe400078e00ff */
[----:B------:R-:W-:Y:S02]  /*14360*/  IMAD.MOV.U32 R15, RZ, RZ, -0x1 ;  /* 0xffffffffff0f7424 */ /* 0x000fe400078e00ff */
[----:B0-----:R-:W-:-:S07]  /*14370*/  IMAD.MOV.U32 R12, RZ, RZ, R8 ;  /* 0x000000ffff0c7224 */ /* 0x001fce00078e0008 */
[----:B------:R-:W-:Y:S05]  /*14380*/  WARPSYNC.COLLECTIVE R15, `(.L_x_617) ;  /* 0x000000000f087348 */ /* 0x000fea0003c00000 */
[----:B------:R0:W1:Y:S02]  /*14390*/  SHFL.IDX P6, R14, R13, R12, R11 ;  /* 0x0000000c0d0e7389 */ /* 0x00006400000c000b */
[----:B01----:R-:W-:Y:S01]  /*143a0*/  ENDCOLLECTIVE ;  /* 0x000000000000791b */ /* 0x003fe20003800000 */
.L_x_617:
[----:B------:R-:W-:Y:S02]  /*143b0*/  IMAD.MOV.U32 R13, RZ, RZ, R4 ;  /* 0x000000ffff0d7224 */ /* 0x000fe400078e0004 */
[----:B------:R-:W-:-:S07]  /*143c0*/  IMAD.MOV.U32 R7, RZ, RZ, R14 ;  /* 0x000000ffff077224 */ /* 0x000fce00078e000e */
[----:B------:R-:W-:Y:S05]  /*143d0*/  WARPSYNC.COLLECTIVE R15, `(.L_x_618) ;  /* 0x000000000f087348 */ /* 0x000fea0003c00000 */
[----:B------:R0:W1:Y:S02]  /*143e0*/  SHFL.IDX P6, R14, R13, R12, R11 ;  /* 0x0000000c0d0e7389 */ /* 0x00006400000c000b */
[----:B01----:R-:W-:Y:S01]  /*143f0*/  ENDCOLLECTIVE ;  /* 0x000000000000791b */ /* 0x003fe20003800000 */
.L_x_618:
[----:B------:R-:W-:Y:S01]  /*14400*/  IMAD.MOV.U32 R4, RZ, RZ, R14 ;  /* 0x000000ffff047224 */ /* 0x000fe200078e000e */
[----:B------:R-:W-:Y:S06]  /*14410*/  BRA `(.L_x_619) ;  /* 0xffffffc000147947 */ /* 0x000fec000383ffff */
.L_x_499:
[----:B------:R-:W-:Y:S01]  /*14420*/  BSSY B0, `(.L_x_620) ;  /* 0x0000007000007945 */ /* 0x000fe20003800000 */
[----:B------:R-:W-:Y:S02]  /*14430*/  IMAD.MOV.U32 R13, RZ, RZ, R2 ;  /* 0x000000ffff0d7224 */ /* 0x000fe400078e0002 */
[----:B------:R-:W-:Y:S02]  /*14440*/  IMAD.MOV.U32 R11, RZ, RZ, 0x1f ;  /* 0x0000001fff0b7424 */ /* 0x000fe400078e00ff */
[----:B------:R-:W-:-:S07]  /*14450*/  IMAD.MOV.U32 R15, RZ, RZ, -0x1 ;  /* 0xffffffffff0f7424 */ /* 0x000fce00078e00ff */
[----:B01234-:R-:W-:Y:S05]  /*14460*/  WARPSYNC.COLLECTIVE R15, `(.L_x_621) ;  /* 0x000000000f087348 */ /* 0x01ffea0003c00000 */
[----:B------:R0:W0:Y:S02]  /*14470*/  SHFL.IDX P6, R14, R13, R12, R11 ;  /* 0x0000000c0d0e7389 */ /* 0x00002400000c000b */
[----:B01234-:R-:W-:Y:S01]  /*14480*/  ENDCOLLECTIVE ;  /* 0x000000000000791b */ /* 0x01ffe20003800000 */
.L_x_621:
[----:B------:R-:W-:Y:S05]  /*14490*/  BSYNC B0 ;  /* 0x0000000000007941 */ /* 0x000fea0003800000 */
.L_x_620:
[----:B------:R-:W-:Y:S01]  /*144a0*/  IMAD.MOV.U32 R6, RZ, RZ, R14 ;  /* 0x000000ffff067224 */ /* 0x000fe200078e000e */
[----:B------:R-:W-:Y:S06]  /*144b0*/  BRA `(.L_x_498) ;  /* 0xffffffc000047947 */ /* 0x000fec000383ffff */
.L_x_503:
[----:B-1----:R1:W2:Y:S02]  /*144c0*/  SYNCS.PHASECHK.TRANS64.TRYWAIT P0, [R7+URZ+0x22820], R0 ;  /* 0x02282000070075a7 */ /* 0x0022a4000800017f */
[----:B--2---:R-:W-:Y:S05]  /*144d0*/  @!P0 NANOSLEEP.SYNCS 0x989680 ;  /* 0x009896800000895d */ /* 0x004fea0003900000 */
[----:B------:R-:W2:Y:S02]  /*144e0*/  @!P0 SYNCS.PHASECHK.TRANS64 P0, [R7+URZ+0x22820], R0 ;  /* 0x02282000070085a7 */ /* 0x000ea4000800007f */
[----:B--2---:R-:W-:Y:S05]  /*144f0*/  @!P0 BRA `(.L_x_503) ;  /* 0xfffffffc00f08947 */ /* 0x004fea000383ffff */
[----:B------:R-:W-:Y:S05]  /*14500*/  BRA `(.L_x_622) ;  /* 0xffffffc4005c7947 */ /* 0x000fea000383ffff */
.L_x_504:
[----:B------:R-:W2:Y:S01]  /*14510*/  S2R R2, SR_TID.X ;  /* 0x0000000000027919 */ /* 0x000ea20000002100 */
[----:B------:R-:W-:Y:S01]  /*14520*/  BSSY B0, `(.L_x_623) ;  /* 0x000000a000007945 */ /* 0x000fe20003800000 */
[----:B------:R-:W-:Y:S02]  /*14530*/  IMAD.MOV.U32 R12, RZ, RZ, RZ ;  /* 0x000000ffff0c7224 */ /* 0x000fe400078e00ff */
[----:B------:R-:W-:Y:S02]  /*14540*/  IMAD.MOV.U32 R11, RZ, RZ, 0x1f ;  /* 0x0000001fff0b7424 */ /* 0x000fe400078e00ff */
[----:B------:R-:W-:Y:S01]  /*14550*/  IMAD.MOV.U32 R15, RZ, RZ, -0x1 ;  /* 0xffffffffff0f7424 */ /* 0x000fe200078e00ff */
[----:B--2---:R-:W-:-:S04]  /*14560*/  SHF.R.U32.HI R2, RZ, 0x5, R2 ;  /* 0x00000005ff027819 */ /* 0x004fc80000011602 */
[----:B------:R-:W-:-:S05]  /*14570*/  LOP3.LUT R2, R2, 0x3, RZ, 0xc0, !PT ;  /* 0x0000000302027812 */ /* 0x000fca00078ec0ff */
[----:B------:R-:W-:-:S07]  /*14580*/  IMAD.MOV.U32 R13, RZ, RZ, R2 ;  /* 0x000000ffff0d7224 */ /* 0x000fce00078e0002 */
[----:B01-34-:R-:W-:Y:S05]  /*14590*/  WARPSYNC.COLLECTIVE R15, `(.L_x_624) ;  /* 0x000000000f087348 */ /* 0x01bfea0003c00000 */
[----:B------:R2:W0:Y:S02]  /*145a0*/  SHFL.IDX P6, R14, R13, R12, R11 ;  /* 0x0000000c0d0e7389 */ /* 0x00042400000c000b */
[----:B01234-:R-:W-:Y:S01]  /*145b0*/  ENDCOLLECTIVE ;  /* 0x000000000000791b */ /* 0x01ffe20003800000 */
.L_x_624:
[----:B------:R-:W-:Y:S05]  /*145c0*/  BSYNC B0 ;  /* 0x0000000000007941 */ /* 0x000fea0003800000 */
.L_x_623:
[----:B------:R-:W-:Y:S05]  /*145d0*/  BRA `(.L_x_625) ;  /* 0xffffffc400447947 */ /* 0x000fea000383ffff */
.L_x_507:
[----:B------:R-:W-:Y:S01]  /*145e0*/  BSSY B1, `(.L_x_626) ;  /* 0x0000006000017945 */ /* 0x000fe20003800000 */
[----:B------:R-:W-:-:S07]  /*145f0*/  IMAD.MOV.U32 R15, RZ, RZ, -0x1 ;  /* 0xffffffffff0f7424 */ /* 0x000fce00078e00ff */
[----:B01-34-:R-:W-:Y:S05]  /*14600*/  WARPSYNC.COLLECTIVE R15, `(.L_x_627) ;  /* 0x000000000f0c7348 */ /* 0x01bfea0003c00000 */
[----:B------:R-:W-:Y:S02]  /*14610*/  ELECT P6, UR62, PT ;  /* 0x00000000003e782f */ /* 0x000fe400038c0000 */
[----:B------:R-:W-:Y:S01]  /*14620*/  MOV R14, UR62 ;  /* 0x0000003e000e7c02 */ /* 0x000fe20008000f00 */
[----:B01-34-:R-:W-:Y:S10]  /*14630*/  ENDCOLLECTIVE ;  /* 0x000000000000791b */ /* 0x01bff40003800000 */
.L_x_627:
[----:B------:R-:W-:Y:S05]  /*14640*/  BSYNC B1 ;  /* 0x0000000000017941 */ /* 0x000fea0003800000 */
.L_x_626:
[----:B------:R-:W-:Y:S05]  /*14650*/  BRA `(.L_x_628) ;  /* 0xffffffc4003c7947 */ /* 0x000fea000383ffff */
.L_x_509:
[----:B-1----:R1:W2:Y:S02]  /*14660*/  SYNCS.PHASECHK.TRANS64.TRYWAIT P1, [R5+URZ+0x22840], R0 ;  /* 0x02284000050075a7 */ /* 0x0022a4000802017f */
[----:B--2---:R-:W-:Y:S05]  /*14670*/  @!P1 NANOSLEEP.SYNCS 0x989680 ;  /* 0x009896800000995d */ /* 0x004fea0003900000 */
[----:B------:R-:W2:Y:S02]  /*14680*/  @!P1 SYNCS.PHASECHK.TRANS64 P1, [R5+URZ+0x22840], R0 ;  /* 0x02284000050095a7 */ /* 0x000ea4000802007f */
[----:B--2---:R-:W-:Y:S05]  /*14690*/  @!P1 BRA `(.L_x_509) ;  /* 0xfffffffc00f09947 */ /* 0x004fea000383ffff */
[----:B------:R-:W-:Y:S05]  /*146a0*/  BRA `(.L_x_629) ;  /* 0xffffffc4005c7947 */ /* 0x000fea000383ffff */
.L_x_511:
[----:B--2---:R2:W0:Y:S02]  /*146b0*/  SYNCS.PHASECHK.TRANS64.TRYWAIT P1, [R3+URZ+0x22840], R2 ;  /* 0x02284002030075a7 */ /* 0x004424000802017f */
[----:B0-----:R-:W-:Y:S05]  /*146c0*/  @!P1 NANOSLEEP.SYNCS 0x989680 ;  /* 0x009896800000995d */ /* 0x001fea0003900000 */
[----:B------:R-:W0:Y:S02]  /*146d0*/  @!P1 SYNCS.PHASECHK.TRANS64 P1, [R3+URZ+0x22840], R2 ;  /* 0x02284002030095a7 */ /* 0x000e24000802007f */
[----:B0-----:R-:W-:Y:S05]  /*146e0*/  @!P1 BRA `(.L_x_511) ;  /* 0xfffffffc00f09947 */ /* 0x001fea000383ffff */
[----:B------:R-:W-:Y:S05]  /*146f0*/  BRA `(.L_x_630) ;  /* 0xffffffc400687947 */ /* 0x000fea000383ffff */
.L_x_513:
[----:B------:R0:W0:Y:S02]  /*14700*/  SYNCS.PHASECHK.TRANS64.TRYWAIT P1, [R5+URZ+0x22860], R0 ;  /* 0x02286000050075a7 */ /* 0x000024000802017f */
[----:B0-----:R-:W-:Y:S05]  /*14710*/  @!P1 NANOSLEEP.SYNCS 0x989680 ;  /* 0x009896800000995d */ /* 0x001fea0003900000 */
[----:B------:R-:W0:Y:S02]  /*14720*/  @!P1 SYNCS.PHASECHK.TRANS64 P1, [R5+URZ+0x22860], R0 ;  /* 0x02286000050095a7 */ /* 0x000e24000802007f */
[----:B0-----:R-:W-:Y:S05]  /*14730*/  @!P1 BRA `(.L_x_513) ;  /* 0xfffffffc00f09947 */ /* 0x001fea000383ffff */
[----:B------:R-:W-:Y:S05]  /*14740*/  BRA `(.L_x_631) ;  /* 0xffffffc400647947 */ /* 0x000fea000383ffff */
.L_x_632:
        /* <DEDUP_REMOVED lines=11> */
.L_x_6558:


//--------------------- .text._ZN7cutlass13device_kernelIN5flash11enable_sm90INS1_16FlashAttnFwdSm90INS1_25CollectiveMainloopFwdSm90ILi2EN4cute5tupleIJNS5_1CILi1EEES8_S8_EEENS6_IJNS7_ILi128EEENS7_ILi96EEENS7_ILi64EEEEEELi256ENS_10bfloat16_tEfNS_4arch4Sm90ELb0ELb0ELb1ELb1ELb1ELb1ELb0ELb1ELb0ELb1ELb1ELb0EEENS1_21CollectiveEpilogueFwdINS6_IJSA_NS7_ILi256EEESB_EEES9_SE_SG_Li256ELb1ELb1ELb1ELb0EEENS1_36VarlenDynamicPersistentTileSchedulerILi128ELi96ELi256ELi128ELb1ELb1ELb1ELb0ELb1ELb1EEEEEEEEEvNT_6ParamsE --------------------------
	.section	.text._ZN7cutlass13device_kernelIN5flash11enable_sm90INS1_16FlashAttnFwdSm90INS1_25CollectiveMainloopFwdSm90ILi2EN4cute5tupleIJNS5_1CILi1EEES8_S8_EEENS6_IJNS7_ILi128EEENS7_ILi96EEENS7_ILi64EEEEEELi256ENS_10bfloat16_tEfNS_4arch4Sm90ELb0ELb0ELb1ELb1ELb1ELb1ELb0ELb1ELb0ELb1ELb1ELb0EEENS1_21CollectiveEpilogueFwdINS6_IJSA_NS7_ILi256EEESB_EEES9_SE_SG_Li256ELb1ELb1ELb1ELb0EEENS1_36VarlenDynamicPersistentTileSchedulerILi128ELi96ELi256ELi128ELb1ELb1ELb1ELb0ELb1ELb1EEEEEEEEEvNT_6ParamsE,"ax",@progbits
	.align	128
.text._ZN7cutlass13device_kernelIN5flash11enable_sm90INS1_16FlashAttnFwdSm90INS1_25CollectiveMainloopFwdSm90ILi2EN4cute5tupleIJNS5_1CILi1EEES8_S8_EEENS6_IJNS7_ILi128EEENS7_ILi96EEENS7_ILi64EEEEEELi256ENS_10bfloat16_tEfNS_4arch4Sm90ELb0ELb0ELb1ELb1ELb1ELb1ELb0ELb1ELb0ELb1ELb1ELb0EEENS1_21CollectiveEpilogueFwdINS6_IJSA_NS7_ILi256EEESB_EEES9_SE_SG_Li256ELb1ELb1ELb1ELb0EEENS1_36VarlenDynamicPersistentTileSchedulerILi128ELi96ELi256ELi128ELb1ELb1ELb1ELb0ELb1ELb1EEEEEEEEEvNT_6ParamsE:
        .type           _ZN7cutlass13device_kernelIN5flash11enable_sm90INS1_16FlashAttnFwdSm90INS1_25CollectiveMainloopFwdSm90ILi2EN4cute5tupleIJNS5_1CILi1EEES8_S8_EEENS6_IJNS7_ILi128EEENS7_ILi96EEENS7_ILi64EEEEEELi256ENS_10bfloat16_tEfNS_4arch4Sm90ELb0ELb0ELb1ELb1ELb1ELb1ELb0ELb1ELb0ELb1ELb1ELb0EEENS1_21CollectiveEpilogueFwdINS6_IJSA_NS7_ILi256EEESB_EEES9_SE_SG_Li256ELb1ELb1ELb1ELb0EEENS1_36VarlenDynamicPersistentTileSchedulerILi128ELi96ELi256ELi128ELb1ELb1ELb1ELb0ELb1ELb1EEEEEEEEEvNT_6ParamsE,@function
        .size           _ZN7cutlass13device_kernelIN5flash11enable_sm90INS1_16FlashAttnFwdSm90INS1_25CollectiveMainloopFwdSm90ILi2EN4cute5tupleIJNS5_1CILi1EEES8_S8_EEENS6_IJNS7_ILi128EEENS7_ILi96EEENS7_ILi64EEEEEELi256ENS_10bfloat16_tEfNS_4arch4Sm90ELb0ELb0ELb1ELb1ELb1ELb1ELb0ELb1ELb0ELb1ELb1ELb0EEENS1_21CollectiveEpilogueFwdINS6_IJSA_NS7_ILi256EEESB_EEES9_SE_SG_Li256ELb1ELb1ELb1ELb0EEENS1_36VarlenDynamicPersistentTileSchedulerILi128ELi96ELi256ELi128ELb1ELb1ELb1ELb0ELb1ELb1EEEEEEEEEvNT_6ParamsE,(.L_x_6559 - _ZN7cutlass13device_kernelIN5flash11enable_sm90INS1_16FlashAttnFwdSm90INS1_25CollectiveMainloopFwdSm90ILi2EN4cute5tupleIJNS5_1CILi1EEES8_S8_EEENS6_IJNS7_ILi128EEENS7_ILi96EEENS7_ILi64EEEEEELi256ENS_10bfloat16_tEfNS_4arch4Sm90ELb0ELb0ELb1ELb1ELb1ELb1ELb0ELb1ELb0ELb1ELb1ELb0EEENS1_21CollectiveEpilogueFwdINS6_IJSA_NS7_ILi256EEESB_EEES9_SE_SG_Li256ELb1ELb1ELb1ELb0EEENS1_36VarlenDynamicPersistentTileSchedulerILi128ELi96ELi256ELi128ELb1ELb1ELb1ELb0ELb1ELb1EEEEEEEEEvNT_6ParamsE)
        .other          _ZN7cutlass13device_kernelIN5flash11enable_sm90INS1_16FlashAttnFwdSm90INS1_25CollectiveMainloopFwdSm90ILi2EN4cute5tupleIJNS5_1CILi1EEES8_S8_EEENS6_IJNS7_ILi128EEENS7_ILi96EEENS7_ILi64EEEEEELi256ENS_10bfloat16_tEfNS_4arch4Sm90ELb0ELb0ELb1ELb1ELb1ELb1ELb0ELb1ELb0ELb1ELb1ELb0EEENS1_21CollectiveEpilogueFwdINS6_IJSA_NS7_ILi256EEESB_EEES9_SE_SG_Li256ELb1ELb1ELb1ELb0EEENS1_36VarlenDynamicPersistentTileSchedulerILi128ELi96ELi256ELi128ELb1ELb1ELb1ELb0ELb1ELb1EEEEEEEEEvNT_6ParamsE,@"STO_CUDA_ENTRY STV_DEFAULT"
_ZN7cutlass13device_kernelIN5flash11enable_sm90INS1_16FlashAttnFwdSm90INS1_25CollectiveMainloopFwdSm90ILi2EN4cute5tupleIJNS5_1CILi1EEES8_S8_EEENS6_IJNS7_ILi128EEENS7_ILi96EEENS7_ILi64EEEEEELi256ENS_10bfloat16_tEfNS_4arch4Sm90ELb0ELb0ELb1ELb1ELb1ELb1ELb0ELb1ELb0ELb1ELb1ELb0EEENS1_21CollectiveEpilogueFwdINS6_IJSA_NS7_ILi256EEESB_EEES9_SE_SG_Li256ELb1ELb1ELb1ELb0EEENS1_36VarlenDynamicPersistentTileSchedulerILi128ELi96ELi256ELi128ELb1ELb1ELb1ELb0ELb1ELb1EEEEEEEEEvNT_6ParamsE:
[----:B------:R-:W0:Y:S02]  /*0000*/  LDC R1, c[0x0][0x28] ;  /* 0x00000a00ff017b82 */ /* 0x000e240000000800 */
[----:B0-----:R-:W-:Y:S01]  /*0010*/  VIADD R1, R1, 0xfffffea0 ;  /* 0xfffffea001017836 */ /* 0x001fe20000000000 */
[----:B------:R-:W0:Y:S01]  /*0020*/  S2R R0, SR_TID.X ;  /* 0x0000000000007919 */ /* 0x000e220000002100 */
[----:B------:R-:W-:Y:S01]  /*0030*/  ELECT P0, URZ, PT ;  /* 0x00000000003f782f */ /* 0x000fe20003800000 */
[----:B------:R-:W-:Y:S01]  /*0040*/  BSSY B0, `(.L_x_633) ;  /* 0x000000d000007945 */ /* 0x000fe20003800000 */
[----:B0-----:R-:W-:-:S05]  /*0050*/  SHF.R.U32.HI R2, RZ, 0x5, R0 ;  /* 0x00000005ff027819 */ /* 0x001fca0000011600 */
[----:B------:R-:W0:Y:S02]  /*0060*/  SHFL.IDX PT, R3, R2, RZ, 0x1f ;  /* 0x00001fff02037589 */ /* 0x000e2400000e0000 */
[----:B0-----:R-:W-:-:S13]  /*0070*/  ISETP.EQ.AND P0, PT, R3, RZ, P0 ;  /* 0x000000ff0300720c */ /* 0x001fda0000702270 */
[----:B------:R-:W-:Y:S05]  /*0080*/  @!P0 BRA `(.L_x_634) ;  /* 0x0000000000208947 */ /* 0x000fea0003800000 */
[----:B------:R-:W-:Y:S02]  /*0090*/  ULDC.64 UR4, c[0x0][0x198] ;  /* 0x0000660000047ab9 */ /* 0x000fe40000000a00 */
[----:B------:R-:W-:Y:S02]  /*00a0*/  UIADD3 UR6, UP0, UR4, 0x570, URZ ;  /* 0x0000057004067890 */ /* 0x000fe4000ff1e03f */
[----:B------:R-:W-:Y:S02]  /*00b0*/  UIADD3 UR4, UP1, UR4, 0x670, URZ ;  /* 0x0000067004047890 */ /* 0x000fe4000ff3e03f */
[----:B------:R-:W-:Y:S02]  /*00c0*/  UIADD3.X UR7, URZ, UR5, URZ, UP0, !UPT ;  /* 0x000000053f077290 */ /* 0x000fe400087fe43f */
[----:B------:R-:W-:-:S07]  /*00d0*/  UIADD3.X UR5, URZ, UR5, URZ, UP1, !UPT ;  /* 0x000000053f057290 */ /* 0x000fce0008ffe43f */
[----:B------:R0:W-:Y:S02]  /*00e0*/  UTMACCTL.PF [UR6] ;  /* 0x00000000060079b9 */ /* 0x0001e40008040000 */
[----:B------:R0:W-:Y:S02]  /*00f0*/  UTMACCTL.PF [UR4] ;  /* 0x00000000040079b9 */ /* 0x0001e40008040000 */
[----:B0-----:R-:W-:Y:S01]  /*0100*/  NOP ;  /* 0x0000000000007918 */ /* 0x001fe20000000000 */
.L_x_634:
[----:B------:R-:W-:Y:S05]  /*0110*/  BSYNC B0 ;  /* 0x0000000000007941 */ /* 0x000fea0003800000 */
.L_x_633:
[----:B------:R-:W-:Y:S01]  /*0120*/  VOTEU.ANY UP0, P0 ;  /* 0x00000000003f7886 */ /* 0x000fe20000000100 */
[----:B------:R-:W0:Y:S01]  /*0130*/  SHFL.IDX PT, R3, R2, RZ, 0x1f ;  /* 0x00001fff02037589 */ /* 0x000e2200000e0000 */
[----:B------:R-:W-:Y:S01]  /*0140*/  UMOV UR4, 0x80 ;  /* 0x0000008000047882 */ /* 0x000fe20000000000 */
[----:B------:R-:W-:Y:S01]  /*0150*/  UMOV UR7, 0x100 ;  /* 0x0000010000077882 */ /* 0x000fe20000000000 */
[----:B------:R-:W-:Y:S01]  /*0160*/  SHF.R.U32.HI R4, RZ, 0x7, R0 ;  /* 0x00000007ff047819 */ /* 0x000fe20000011600 */
[----:B------:R-:W1:Y:S01]  /*0170*/  @UP0 S2UR UR8, SR_CgaCtaId ;  /* 0x00000000000809c3 */ /* 0x000e620000008800 */
[----:B------:R-:W-:Y:S01]  /*0180*/  @UP0 UMOV UR6, 0x400 ;  /* 0x0000040000060882 */ /* 0x000fe20000000000 */
[----:B------:R-:W-:-:S04]  /*0190*/  @UP0 UIADD3 UR4, -UR4, 0x100000, URZ ;  /* 0x0010000004040890 */ /* 0x000fc8000fffe13f */
[----:B------:R-:W-:Y:S02]  /*01a0*/  @UP0 USHF.L.U32 UR5, UR4, 0xb, URZ ;  /* 0x0000000b04050899 */ /* 0x000fe4000800063f */
[----:B------:R-:W-:Y:S01]  /*01b0*/  @UP0 USHF.L.U32 UR4, UR4, 0x1, URZ ;  /* 0x0000000104040899 */ /* 0x000fe2000800063f */
[----:B------:R-:W-:Y:S01]  /*01c0*/  VOTEU.ANY UP1, P0 ;  /* 0x00000000003f7886 */ /* 0x000fe20000020100 */
[----:B0-----:R-:W-:Y:S02]  /*01d0*/  ISETP.NE.AND P1, PT, R3, RZ, PT ;  /* 0x000000ff0300720c */ /* 0x001fe40003f25270 */
[----:B------:R0:W2:Y:S01]  /*01e0*/  SHFL.IDX PT, R3, R4, RZ, 0x1f ;  /* 0x00001fff04037589 */ /* 0x0000a200000e0000 */
[----:B-1----:R-:W-:Y:S02]  /*01f0*/  @UP0 ULEA UR8, UR8, UR6, 0x18 ;  /* 0x0000000608080291 */ /* 0x002fe4000f8ec03f */
[----:B------:R-:W-:-:S04]  /*0200*/  @UP0 UIADD3 UR6, -UR7, 0x100000, URZ ;  /* 0x0010000007060890 */ /* 0x000fc8000fffe13f */
[----:B------:R-:W-:Y:S02]  /*0210*/  @UP0 USHF.L.U32 UR7, UR6, 0xb, URZ ;  /* 0x0000000b06070899 */ /* 0x000fe4000800063f */
[----:B------:R-:W-:Y:S01]  /*0220*/  @UP0 USHF.L.U32 UR6, UR6, 0x1, URZ ;  /* 0x0000000106060899 */ /* 0x000fe2000800063f */
[----:B------:R-:W-:Y:S01]  /*0230*/  VOTEU.ANY UP0, P0 ;  /* 0x00000000003f7886 */ /* 0x000fe20000000100 */
[----:B------:R-:W1:Y:S04]  /*0240*/  FENCE.VIEW.ASYNC.S ;  /* 0x00000000000073c6 */ /* 0x000e680000000000 */
[----:B-1----:R0:W1:Y:S06]  /*0250*/  @UP0 SYNCS.EXCH.64 URZ, [UR8+0x22800], UR4 ;  /* 0x02280004083f05b2 */ /* 0x00206c0008000100 */
[----:B------:R0:W3:Y:S02]  /*0260*/  @UP1 SYNCS.EXCH.64 URZ, [UR8+0x22820], UR6 ;  /* 0x02282006083f15b2 */ /* 0x0000e40008000100 */
[----:B0-----:R-:W-:Y:S05]  /*0270*/  @P1 BRA `(.L_x_635) ;  /* 0x0000000000481947 */ /* 0x001fea0003800000 */
        /* <DEDUP_REMOVED lines=13> */
[----:B0-----:R0:W4:Y:S08]  /*0350*/  SYNCS.EXCH.64 URZ, [UR8+0x22830], UR4 ;  /* 0x02283004083f75b2 */ /* 0x0011300008000100 */
[----:B------:R0:W0:Y:S01]  /*0360*/  SYNCS.EXCH.64 URZ, [UR8+0x22840], UR6 ;  /* 0x02284006083f75b2 */ /* 0x0000220008000100 */
[----:B------:R0:W0:Y:S01]  /*0370*/  SYNCS.EXCH.64 URZ, [UR8+0x22838], UR4 ;  /* 0x02283804083f75b2 */ /* 0x0000220008000100 */
[----:B------:R0:W0:Y:S01]  /*0380*/  SYNCS.EXCH.64 URZ, [UR8+0x22848], UR6 ;  /* 0x02284806083f75b2 */ /* 0x0000220008000100 */
[----:B------:R-:W-:Y:S01]  /*0390*/  NOP ;  /* 0x0000000000007918 */ /* 0x000fe20000000000 */
.L_x_635:
        /* <DEDUP_REMOVED lines=22> */
.L_x_636:
        /* <DEDUP_REMOVED lines=18> */
.L_x_637:
        /* <DEDUP_REMOVED lines=22> */
.L_x_638:
        /* <DEDUP_REMOVED lines=22> */
.L_x_639:
[----:B--2---:R-:W-:Y:S01]  /*08e0*/  ISETP.NE.AND P0, PT, R3, RZ, PT ;  /* 0x000000ff0300720c */ /* 0x004fe20003f05270 */
[----:B------:R-:W-:Y:S01]  /*08f0*/  IMAD.MOV.U32 R37, RZ, RZ, 0x1 ;  /* 0x00000001ff257424 */ /* 0x000fe200078e00ff */
[----:B------:R-:W-:Y:S01]  /*0900*/  NOP ;  /* 0x0000000000007918 */ /* 0x000fe20000000000 */
[----:B------:R-:W-:Y:S01]  /*0910*/  ULDC.64 UR40, c[0x0][0x208] ;  /* 0x0000820000287ab9 */ /* 0x000fe20000000a00 */
[----:B------:R-:W-:Y:S02]  /*0920*/  BSSY B9, `(.L_x_640) ;  /* 0x0001a37000097945 */ /* 0x000fe40003800000 */
[----:B------:R-:W-:Y:S01]  /*0930*/  SEL R37, R37, 0x2, !P0 ;  /* 0x0000000225257807 */ /* 0x000fe20004000000 */
[----:B01-34-:R-:W-:Y:S06]  /*0940*/  BAR.SYNC.DEFER_BLOCKING 0x0 ;  /* 0x0000000000007b1d */ /* 0x01bfec0000010000 */
[----:B------:R-:W-:Y:S05]  /*0950*/  @!P0 BRA `(.L_x_641) ;  /* 0x0000013000cc8947 */ /* 0x000fea0003800000 */
.L_x_642:
[----:B------:R-:W-:-:S08]  /*0960*/  NOP ;  /* 0x0000000000007918 */ /* 0x000fd00000000000 */
[----:B------:R-:W0:Y:S02]  /*0970*/  USETMAXREG.TRY_ALLOC.CTAPOOL UP0, 0xe8 ;  /* 0x000000e8000079c8 */ /* 0x000e240008000600 */
[----:B0-----:R-:W-:-:S13]  /*0980*/  PLOP3.LUT P0, PT, PT, PT, UP0, 0x80, 0x0 ;  /* 0x000000000000781c */ /* 0x001fda0003f0f008 */
[----:B------:R-:W-:Y:S05]  /*0990*/  @!P0 BRA `(.L_x_642) ;  /* 0xfffffffc00f08947 */ /* 0x000fea000383ffff */
[----:B------:R-:W2:Y:S01]  /*09a0*/  LDL.LU R2, [R1] ;  /* 0x0000000001027983 */ /* 0x000ea20000300800 */
[----:B------:R-:W-:Y:S01]  /*09b0*/  SHF.R.U32.HI R4, RZ, 0x7, R0 ;  /* 0x00000007ff047819 */ /* 0x000fe20000011600 */
[----:B------:R-:W-:Y:S01]  /*09c0*/  ULDC UR4, c[0x0][0xc3c] ;  /* 0x00030f0000047ab9 */ /* 0x000fe20000000800 */
[----:B------:R-:W0:Y:S01]  /*09d0*/  S2R R3, SR_CgaCtaId ;  /* 0x0000000000037919 */ /* 0x000e220000008800 */
[----:B------:R-:W-:Y:S06]  /*09e0*/  BAR.ARV 0x8, 0x180 ;  /* 0x0206000000007b1d */ /* 0x000fec0000002000 */
[----:B------:R-:W-:-:S13]  /*09f0*/  ISETP.NE.AND P0, PT, R4, 0x1, PT ;  /* 0x000000010400780c */ /* 0x000fda0003f05270 */
[----:B------:R-:W-:Y:S08]  /*0a00*/  @!P0 BAR.ARV 0x9, 0x100 ;  /* 0x0244000000008b1d */ /* 0x000ff00000002000 */
[----:B------:R-:W-:Y:S01]  /*0a10*/  BAR.SYNC.DEFER_BLOCKING 0x5, 0x180 ;  /* 0x0146000000007b1d */ /* 0x000fe20000010000 */
[----:B------:R-:W-:-:S04]  /*0a20*/  MOV R19, 0x400 ;  /* 0x0000040000137802 */ /* 0x000fc80000000f00 */
[----:B0-----:R-:W-:-:S05]  /*0a30*/  LEA R19, R3, R19, 0x18 ;  /* 0x0000001303137211 */ /* 0x001fca00078ec0ff */
[----:B------:R-:W0:Y:S01]  /*0a40*/  LDS.128 R48, [R19+0x228d0] ;  /* 0x0228d00013307984 */ /* 0x000e220000000c00 */
[----:B------:R-:W-:Y:S06]  /*0a50*/  BAR.ARV 0x4, 0x180 ;  /* 0x0106000000007b1d */ /* 0x000fec0000002000 */
[----:B--2---:R-:W-:-:S04]  /*0a60*/  LOP3.LUT R2, R2, 0xfffffffb, RZ, 0xc0, !PT ;  /* 0xfffffffb02027812 */ /* 0x004fc800078ec0ff */
[----:B------:R-:W-:-:S05]  /*0a70*/  @P0 LOP3.LUT R2, R2, 0x4, RZ, 0xfc, !PT ;  /* 0x0000000402020812 */ /* 0x000fca00078efcff */
[----:B------:R1:W-:Y:S01]  /*0a80*/  STL [R1], R2 ;  /* 0x0000000201007387 */ /* 0x0003e20000100800 */
[----:B0-----:R-:W-:-:S13]  /*0a90*/  ISETP.GE.AND P0, PT, R51, UR4, PT ;  /* 0x0000000433007c0c */ /* 0x001fda000bf06270 */
[----:B-1----:R-:W-:Y:S05]  /*0aa0*/  @P0 BRA `(.L_x_643) ;  /* 0x000001a000780947 */ /* 0x002fea0003800000 */
[----:B------:R-:W-:Y:S01]  /*0ab0*/  VIADD R0, R0, 0xffffff80 ;  /* 0xffffff8000007836 */ /* 0x000fe20000000000 */
[----:B------:R-:W-:Y:S01]  /*0ac0*/  LOP3.LUT R206, R37, 0x1, RZ, 0xfc, !PT ;  /* 0x0000000125ce7812 */ /* 0x000fe200078efcff */
[----:B------:R-:W-:Y:S02]  /*0ad0*/  IMAD.MOV.U32 R18, RZ, RZ, RZ ;  /* 0x000000ffff127224 */ /* 0x000fe400078e00ff */
[----:B------:R-:W-:Y:S01]  /*0ae0*/  IMAD.MOV.U32 R204, RZ, RZ, RZ ;  /* 0x000000ffffcc7224 */ /* 0x000fe200078e00ff */
[----:B------:R-:W-:Y:S01]  /*0af0*/  SHF.R.S32.HI R3, RZ, 0x1f, R0 ;  /* 0x0000001fff037819 */ /* 0x000fe20000011400 */
[----:B------:R-:W-:Y:S02]  /*0b00*/  IMAD.MOV.U32 R214, RZ, RZ, RZ ;  /* 0x000000ffffd67224 */ /* 0x000fe400078e00ff */
[----:B------:R-:W-:Y:S01]  /*0b10*/  IMAD.MOV.U32 R203, RZ, RZ, RZ ;  /* 0x000000ffffcb7224 */ /* 0x000fe200078e00ff */
[CC--:B------:R-:W-:Y:S02]  /*0b20*/  LEA.HI R2, R3.reuse, R0.reuse, RZ, 0x7 ;  /* 0x0000000003027211 */ /* 0x0c0fe400078f38ff */
[----:B------:R-:W-:-:S02]  /*0b30*/  LEA.HI R4, R3, R0, RZ, 0x4 ;  /* 0x0000000003047211 */ /* 0x000fc400078f20ff */
[----:B------:R-:W-:Y:S02]  /*0b40*/  LOP3.LUT R5, R2, 0xffffff80, RZ, 0xc0, !PT ;  /* 0xffffff8002057812 */ /* 0x000fe400078ec0ff */
[----:B------:R-:W-:Y:S02]  /*0b50*/  SHF.R.S32.HI R7, RZ, 0x4, R4 ;  /* 0x00000004ff077819 */ /* 0x000fe40000011404 */
[----:B------:R-:W-:Y:S01]  /*0b60*/  LEA.HI R200, R3, R0, RZ, 0x2 ;  /* 0x0000000003c87211 */ /* 0x000fe200078f10ff */
[----:B------:R-:W-:Y:S01]  /*0b70*/  IMAD.IADD R13, R0, 0x1, -R5 ;  /* 0x00000001000d7824 */ /* 0x000fe200078e0a05 */
[----:B------:R-:W-:Y:S02]  /*0b80*/  SHF.R.S32.HI R5, RZ, 0x7, R2 ;  /* 0x00000007ff057819 */ /* 0x000fe40000011402 */
[----:B------:R-:W-:Y:S02]  /*0b90*/  LEA.HI R6, R4, R7, RZ, 0x1 ;  /* 0x0000000704067211 */ /* 0x000fe400078f08ff */
[----:B------:R-:W-:Y:S01]  /*0ba0*/  SHF.R.S32.HI R9, RZ, 0x1f, R13 ;  /* 0x0000001fff097819 */ /* 0x000fe2000001140d */
[----:B------:R-:W-:Y:S01]  /*0bb0*/  STL [R1+0xd0], R13 ;  /* 0x0000d00d01007387 */ /* 0x000fe20000100800 */
[----:B------:R-:W-:-:S02]  /*0bc0*/  LEA.HI R2, R2, R5, RZ, 0x1 ;  /* 0x0000000502027211 */ /* 0x000fc400078f08ff */
[----:B------:R-:W-:Y:S02]  /*0bd0*/  LEA.HI R10, R9, R13, RZ, 0x2 ;  /* 0x0000000d090a7211 */ /* 0x000fe400078f10ff */
[----:B------:R-:W-:Y:S02]  /*0be0*/  LOP3.LUT R2, R2, 0x3fffffe, RZ, 0xc0, !PT ;  /* 0x03fffffe02027812 */ /* 0x000fe400078ec0ff */
[--C-:B------:R-:W-:Y:S02]  /*0bf0*/  SHF.R.S32.HI R11, RZ, 0x2, R10.reuse ;  /* 0x00000002ff0b7819 */ /* 0x100fe4000001140a */
[----:B------:R-:W-:Y:S02]  /*0c00*/  SHF.R.S32.HI R8, RZ, 0x1f, R10 ;  /* 0x0000001fff087819 */ /* 0x000fe4000001140a */
[----:B------:R-:W-:Y:S02]  /*0c10*/  LOP3.LUT R6, R6, 0x1ffffffe, RZ, 0xc0, !PT ;  /* 0x1ffffffe06067812 */ /* 0x000fe400078ec0ff */
[----:B------:R-:W-:-:S02]  /*0c20*/  LEA.HI R8, R8, R11, RZ, 0x3 ;  /* 0x0000000b08087211 */ /* 0x000fc400078f18ff */
[----:B------:R-:W-:Y:S01]  /*0c30*/  LEA.HI R9, R9, R13, RZ, 0x5 ;  /* 0x0000000d09097211 */ /* 0x000fe200078f28ff */
[----:B------:R-:W-:Y:S01]  /*0c40*/  IMAD.IADD R6, R7, 0x1, -R6 ;  /* 0x0000000107067824 */ /* 0x000fe200078e0a06 */
[----:B------:R-:W-:Y:S01]  /*0c50*/  LOP3.LUT R12, R8, 0xfffffff8, RZ, 0xc0, !PT ;  /* 0xfffffff8080c7812 */ /* 0x000fe200078ec0ff */
[----:B------:R-:W-:Y:S01]  /*0c60*/  IMAD.IADD R8, R5, 0x1, -R2 ;  /* 0x0000000105087824 */ /* 0x000fe200078e0a02 */
[-C--:B------:R-:W-:Y:S02]  /*0c70*/  LEA.HI R2, R3, R0.reuse, RZ, 0x5 ;  /* 0x0000000003027211 */ /* 0x080fe400078f28ff */
[----:B------:R-:W-:Y:S01]  /*0c80*/  LOP3.LUT R5, R4, 0x3fffff0, RZ, 0xc0, !PT ;  /* 0x03fffff004057812 */ /* 0x000fe200078ec0ff */
[----:B------:R-:W-:Y:S01]  /*0c90*/  IMAD.IADD R12, R11, 0x1, -R12 ;  /* 0x000000010b0c7824 */ /* 0x000fe200078e0a0c */
[----:B------:R-:W-:Y:S02]  /*0ca0*/  LEA.HI R3, R3, R0, RZ, 0x3 ;  /* 0x0000000003037211 */ /* 0x000fe400078f18ff */
[----:B------:R-:W-:Y:S01]  /*0cb0*/  SHF.R.S32.HI R14, RZ, 0x5, R2 ;  /* 0x00000005ff0e7819 */ /* 0x000fe20000011402 */
[----:B------:R-:W-:Y:S01]  /*0cc0*/  IMAD.IADD R5, R0, 0x1, -R5 ;  /* 0x0000000100057824 */ /* 0x000fe200078e0a05 */
[----:B------:R-:W-:-:S02]  /*0cd0*/  LOP3.LUT R7, R3, 0xfffffff8, RZ, 0xc0, !PT ;  /* 0xfffffff803077812 */ /* 0x000fc400078ec0ff */
[----:B------:R-:W-:Y:S01]  /*0ce0*/  LOP3.LUT R3, R200, 0xfffffffc, RZ, 0xc0, !PT ;  /* 0xfffffffcc8037812 */ /* 0x000fe200078ec0ff */
[----:B------:R-:W-:Y:S01]  /*0cf0*/  IMAD R5, R14, 0x10, R5 ;  /* 0x000000100e057824 */ /* 0x000fe200078e0205 */
[----:B------:R-:W-:Y:S01]  /*0d00*/  SHF.R.S32.HI R200, RZ, 0x2, R200 ;  /* 0x00000002ffc87819 */ /* 0x000fe200000114c8 */
[----:B------:R-:W-:Y:S01]  /*0d10*/  IMAD.IADD R7, R0, 0x1, -R7 ;  /* 0x0000000100077824 */ /* 0x000fe200078e0a07 */
[----:B------:R-:W-:Y:S01]  /*0d20*/  SHF.R.S32.HI R9, RZ, 0x5, R9 ;  /* 0x00000005ff097819 */ /* 0x000fe20000011409 */
[----:B------:R-:W-:Y:S01]  /*0d30*/  IMAD R5, R5, 0x8, R6 ;  /* 0x0000000805057824 */ /* 0x000fe200078e0206 */
[----:B------:R-:W-:Y:S01]  /*0d40*/  LOP3.LUT R10, R10, 0x7ffffffc, RZ, 0xc0, !PT ;  /* 0x7ffffffc0a0a7812 */ /* 0x000fe200078ec0ff */
[----:B------:R-:W-:Y:S01]  /*0d50*/  VIADD R6, R200, 0x40 ;  /* 0x00000040c8067836 */ /* 0x000fe20000000000 */
[----:B------:R-:W-:Y:S01]  /*0d60*/  STL [R1+0x1c], R14 ;  /* 0x00001c0e01007387 */ /* 0x000fe20000100800 */
[----:B------:R-:W-:Y:S02]  /*0d70*/  IMAD.IADD R3, R0, 0x1, -R3 ;  /* 0x0000000100037824 */ /* 0x000fe400078e0a03 */
[----:B------:R-:W-:Y:S01]  /*0d80*/  IMAD.SHL.U32 R2, R6, 0x40, RZ ;  /* 0x0000004006027824 */ /* 0x000fe200078e00ff */
[----:B------:R-:W-:Y:S01]  /*0d90*/  SHF.R.S32.HI R4, RZ, 0x1f, R6 ;  /* 0x0000001fff047819 */ /* 0x000fe20000011406 */
[----:B------:R-:W-:Y:S01]  /*0da0*/  IMAD R9, R9, 0x10, R12 ;  /* 0x0000001009097824 */ /* 0x000fe200078e020c */
[C---:B------:R-:W-:Y:S01]  /*0db0*/  LEA.HI R0, R3.reuse, R3, RZ, 0x1 ;  /* 0x0000000303007211 */ /* 0x040fe200078f08ff */
[C---:B------:R-:W-:Y:S01]  /*0dc0*/  IMAD.SHL.U32 R16, R3.reuse, 0x8, RZ ;  /* 0x0000000803107824 */ /* 0x040fe200078e00ff */
[----:B------:R-:W-:Y:S01]  /*0dd0*/  LEA.HI R4, R4, R6, RZ, 0x3 ;  /* 0x0000000604047211 */ /* 0x000fe200078f18ff */
[----:B------:R-:W-:Y:S01]  /*0de0*/  IMAD.SHL.U32 R22, R3, 0x4, RZ ;  /* 0x0000000403167824 */ /* 0x000fe200078e00ff */
[----:B------:R-:W-:Y:S01]  /*0df0*/  LOP3.LUT R0, R0, 0x1ffffffe, RZ, 0xc0, !PT ;  /* 0x1ffffffe00007812 */ /* 0x000fe200078ec0ff */
[----:B------:R-:W-:Y:S01]  /*0e00*/  IMAD R8, R8, 0x40, R9 ;  /* 0x0000004008087824 */ /* 0x000fe200078e0209 */
[----:B------:R-:W-:Y:S01]  /*0e10*/  SHF.R.S32.HI R17, RZ, 0x1f, R16 ;  /* 0x0000001fff117819 */ /* 0x000fe20000011410 */
[----:B------:R-:W-:-:S02]  /*0e20*/  IMAD.SHL.U32 R4, R4, 0x40, RZ ;  /* 0x0000004004047824 */ /* 0x000fc400078e00ff */
[----:B------:R-:W-:Y:S01]  /*0e30*/  IMAD.IADD R0, R3, 0x1, -R0 ;  /* 0x0000000103007824 */ /* 0x000fe200078e0a00 */
[----:B------:R-:W-:Y:S01]  /*0e40*/  LOP3.LUT R3, R2, 0x1c0, RZ, 0xc0, !PT ;  /* 0x000001c002037812 */ /* 0x000fe200078ec0ff */
[----:B------:R-:W-:Y:S01]  /*0e50*/  IMAD.SHL.U32 R207, R7, 0x8, RZ ;  /* 0x0000000807cf7824 */ /* 0x000fe200078e00ff */
[----:B------:R-:W-:Y:S01]  /*0e60*/  LOP3.LUT R4, R4, 0xfffffe00, RZ, 0xc0, !PT ;  /* 0xfffffe0004047812 */ /* 0x000fe200078ec0ff */
[----:B------:R-:W-:Y:S01]  /*0e70*/  STL [R1+0x154], R8 ;  /* 0x0001540801007387 */ /* 0x000fe20000100800 */
[----:B------:R-:W-:Y:S01]  /*0e80*/  SHF.R.U32.HI R7, RZ, 0x3, R3 ;  /* 0x00000003ff077819 */ /* 0x000fe20000011603 */
[----:B------:R-:W-:Y:S01]  /*0e90*/  IMAD.IADD R10, R13, 0x1, -R10 ;  /* 0x000000010d0a7824 */ /* 0x000fe200078e0a0a */
[----:B------:R-:W-:Y:S01]  /*0ea0*/  LOP3.LUT R3, R3, 0x38, R16, 0xf8, !PT ;  /* 0x0000003803037812 */ /* 0x000fe200078ef810 */
[----:B------:R-:W-:Y:S01]  /*0eb0*/  STL [R1+0x40], RZ ;  /* 0x000040ff01007387 */ /* 0x000fe20000100800 */
[----:B------:R-:W-:Y:S01]  /*0ec0*/  IMAD.SHL.U32 R5, R5, 0x8, RZ ;  /* 0x0000000805057824 */ /* 0x000fe200078e00ff */
[----:B------:R-:W-:Y:S01]  /*0ed0*/  SHF.R.S32.HI R6, RZ, 0x1f, R207 ;  /* 0x0000001fff067819 */ /* 0x000fe200000114cf */
[----:B------:R-:W-:Y:S01]  /*0ee0*/  IMAD.SHL.U32 R42, R10, 0x2, RZ ;  /* 0x000000020a2a7824 */ /* 0x000fe200078e00ff */
[----:B------:R0:W-:Y:S01]  /*0ef0*/  STL [R1+0x20], R4 ;  /* 0x0000200401007387 */ /* 0x0001e20000100800 */
[----:B------:R-:W-:-:S02]  /*0f00*/  VIADD R11, R207, 0x40 ;  /* 0x00000040cf0b7836 */ /* 0x000fc40000000000 */
[C---:B------:R-:W-:Y:S01]  /*0f10*/  VIADD R41, R42.reuse, 0x8 ;  /* 0x000000082a297836 */ /* 0x040fe20000000000 */
[----:B------:R-:W-:Y:S01]  /*0f20*/  STL [R1+0x4c], R42 ;  /* 0x00004c2a01007387 */ /* 0x000fe20000100800 */
[C---:B------:R-:W-:Y:S01]  /*0f30*/  VIADD R40, R42.reuse, 0x10 ;  /* 0x000000102a287836 */ /* 0x040fe20000000000 */
[----:B------:R-:W-:Y:S01]  /*0f40*/  SHF.R.S32.HI R11, RZ, 0x1f, R11 ;  /* 0x0000001fff0b7819 */ /* 0x000fe2000001140b */
[C---:B------:R-:W-:Y:S01]  /*0f50*/  VIADD R39, R42.reuse, 0x18 ;  /* 0x000000182a277836 */ /* 0x040fe20000000000 */
[----:B------:R-:W-:Y:S01]  /*0f60*/  STL [R1+0x15c], R5 ;  /* 0x00015c0501007387 */ /* 0x000fe20000100800 */
[----:B------:R-:W-:Y:S01]  /*0f70*/  VIADD R38, R42, 0x20 ;  /* 0x000000202a267836 */ /* 0x000fe20000000000 */
[----:B0-----:R-:W-:Y:S01]  /*0f80*/  LOP3.LUT R4, R4, R3, R7, 0xf6, !PT ;  /* 0x0000000304047212 */ /* 0x001fe200078ef607 */
[C---:B------:R-:W-:Y:S02]  /*0f90*/  VIADD R37, R42.reuse, 0x28 ;  /* 0x000000282a257836 */ /* 0x040fe40000000000 */
[----:B------:R-:W-:-:S02]  /*0fa0*/  VIADD R36, R42, 0x30 ;  /* 0x000000302a247836 */ /* 0x000fc40000000000 */
[----:B------:R-:W-:Y:S01]  /*0fb0*/  IMAD R3, R4, 0x2, R19 ;  /* 0x0000000204037824 */ /* 0x000fe200078e0213 */
[----:B------:R-:W-:Y:S01]  /*0fc0*/  SHF.R.S32.HI R4, RZ, 0x1f, R41 ;  /* 0x0000001fff047819 */ /* 0x000fe20000011429 */
[C---:B------:R-:W-:Y:S02]  /*0fd0*/  VIADD R35, R42.reuse, 0x38 ;  /* 0x000000382a237836 */ /* 0x040fe40000000000 */
[C---:B------:R-:W-:Y:S01]  /*0fe0*/  VIADD R34, R42.reuse, 0x40 ;  /* 0x000000402a227836 */ /* 0x040fe20000000000 */
[----:B------:R-:W-:Y:S01]  /*0ff0*/  STL [R1+0x150], R3 ;  /* 0x0001500301007387 */ /* 0x000fe20000100800 */
[C---:B------:R-:W-:Y:S02]  /*1000*/  VIADD R33, R42.reuse, 0x48 ;  /* 0x000000482a217836 */ /* 0x040fe40000000000 */
[C---:B------:R-:W-:Y:S01]  /*1010*/  VIADD R32, R42.reuse, 0x50 ;  /* 0x000000502a207836 */ /* 0x040fe20000000000 */
[----:B------:R-:W-:Y:S01]  /*1020*/  STL [R1+0xc8], R41 ;  /* 0x0000c82901007387 */ /* 0x000fe20000100800 */
[----:B------:R-:W-:-:S02]  /*1030*/  VIADD R31, R42, 0x58 ;  /* 0x000000582a1f7836 */ /* 0x000fc40000000000 */
[C---:B------:R-:W-:Y:S01]  /*1040*/  VIADD R30, R42.reuse, 0x60 ;  /* 0x000000602a1e7836 */ /* 0x040fe20000000000 */
[----:B------:R0:W-:Y:S01]  /*1050*/  STL [R1+0xc4], R40 ;  /* 0x0000c42801007387 */ /* 0x0001e20000100800 */
[C---:B------:R-:W-:Y:S02]  /*1060*/  VIADD R29, R42.reuse, 0x68 ;  /* 0x000000682a1d7836 */ /* 0x040fe40000000000 */
[C---:B------:R-:W-:Y:S01]  /*1070*/  VIADD R28, R42.reuse, 0x70 ;  /* 0x000000702a1c7836 */ /* 0x040fe20000000000 */
[----:B------:R-:W-:Y:S01]  /*1080*/  STL [R1+0xc0], R39 ;  /* 0x0000c02701007387 */ /* 0x000fe20000100800 */
[C---:B------:R-:W-:Y:S02]  /*1090*/  VIADD R27, R42.reuse, 0x78 ;  /* 0x000000782a1b7836 */ /* 0x040fe40000000000 */
[C---:B------:R-:W-:Y:S01]  /*10a0*/  VIADD R26, R42.reuse, 0x80 ;  /* 0x000000802a1a7836 */ /* 0x040fe20000000000 */
[----:B------:R1:W-:Y:S01]  /*10b0*/  STL [R1+0xbc], R38 ;  /* 0x0000bc2601007387 */ /* 0x0003e20000100800 */
[C---:B------:R-:W-:Y:S01]  /*10c0*/  VIADD R25, R42.reuse, 0x88 ;  /* 0x000000882a197836 */ /* 0x040fe20000000000 */
[----:B0-----:R-:W-:Y:S01]  /*10d0*/  SHF.R.S32.HI R40, RZ, 0x1f, R40 ;  /* 0x0000001fff287819 */ /* 0x001fe20000011428 */
[C---:B------:R-:W-:Y:S01]  /*10e0*/  VIADD R24, R42.reuse, 0x90 ;  /* 0x000000902a187836 */ /* 0x040fe20000000000 */
[----:B------:R0:W-:Y:S01]  /*10f0*/  STL [R1+0xb8], R37 ;  /* 0x0000b82501007387 */ /* 0x0001e20000100800 */
[----:B------:R-:W-:-:S02]  /*1100*/  VIADD R21, R42, 0x98 ;  /* 0x000000982a157836 */ /* 0x000fc40000000000 */
[C---:B------:R-:W-:Y:S01]  /*1110*/  VIADD R20, R42.reuse, 0xa0 ;  /* 0x000000a02a147836 */ /* 0x040fe20000000000 */
[----:B------:R-:W-:Y:S01]  /*1120*/  STL [R1+0xb4], R36 ;  /* 0x0000b42401007387 */ /* 0x000fe20000100800 */
[C---:B------:R-:W-:Y:S01]  /*1130*/  VIADD R9, R207.reuse, 0x80 ;  /* 0x00000080cf097836 */ /* 0x040fe20000000000 */
[----:B-1----:R-:W-:Y:S01]  /*1140*/  SHF.R.S32.HI R38, RZ, 0x1f, R38 ;  /* 0x0000001fff267819 */ /* 0x002fe20000011426 */
[C---:B------:R-:W-:Y:S01]  /*1150*/  VIADD R15, R42.reuse, 0xa8 ;  /* 0x000000a82a0f7836 */ /* 0x040fe20000000000 */
[----:B------:R1:W-:Y:S01]  /*1160*/  STL [R1+0xb0], R35 ;  /* 0x0000b02301007387 */ /* 0x0003e20000100800 */
[C---:B------:R-:W-:Y:S01]  /*1170*/  VIADD R14, R42.reuse, 0xb0 ;  /* 0x000000b02a0e7836 */ /* 0x040fe20000000000 */
[----:B------:R-:W-:Y:S01]  /*1180*/  SHF.R.S32.HI R9, RZ, 0x1f, R9 ;  /* 0x0000001fff097819 */ /* 0x000fe20000011409 */
[----:B------:R-:W-:Y:S01]  /*1190*/  VIADD R6, R207, 0xc0 ;  /* 0x000000c0cf067836 */ /* 0x000fe20000000000 */
[----:B------:R2:W-:Y:S01]  /*11a0*/  STL [R1+0xac], R34 ;  /* 0x0000ac2201007387 */ /* 0x0005e20000100800 */
[C---:B------:R-:W-:Y:S01]  /*11b0*/  VIADD R13, R42.reuse, 0xb8 ;  /* 0x000000b82a0d7836 */ /* 0x040fe20000000000 */
[----:B0-----:R-:W-:Y:S01]  /*11c0*/  SHF.R.S32.HI R37, RZ, 0x1f, R37 ;  /* 0x0000001fff257819 */ /* 0x001fe20000011425 */
[C---:B------:R-:W-:Y:S01]  /*11d0*/  VIADD R12, R42.reuse, 0xc0 ;  /* 0x000000c02a0c7836 */ /* 0x040fe20000000000 */
[----:B------:R-:W-:Y:S01]  /*11e0*/  STL [R1+0xa8], R33 ;  /* 0x0000a82101007387 */ /* 0x000fe20000100800 */
[C---:B------:R-:W-:Y:S01]  /*11f0*/  VIADD R11, R42.reuse, 0xc8 ;  /* 0x000000c82a0b7836 */ /* 0x040fe20000000000 */
[----:B------:R-:W-:Y:S01]  /*1200*/  SHF.R.S32.HI R6, RZ, 0x1f, R6 ;  /* 0x0000001fff067819 */ /* 0x000fe20000011406 */
[C---:B------:R-:W-:Y:S01]  /*1210*/  VIADD R10, R42.reuse, 0xd0 ;  /* 0x000000d02a0a7836 */ /* 0x040fe20000000000 */
[----:B------:R0:W-:Y:S01]  /*1220*/  STL [R1+0xa4], R32 ;  /* 0x0000a42001007387 */ /* 0x0001e20000100800 */
[C---:B------:R-:W-:Y:S01]  /*1230*/  VIADD R9, R42.reuse, 0xd8 ;  /* 0x000000d82a097836 */ /* 0x040fe20000000000 */
[----:B-1----:R-:W-:Y:S01]  /*1240*/  SHF.R.S32.HI R35, RZ, 0x1f, R35 ;  /* 0x0000001fff237819 */ /* 0x002fe20000011423 */
[C---:B------:R-:W-:Y:S01]  /*1250*/  VIADD R7, R42.reuse, 0xe0 ;  /* 0x000000e02a077836 */ /* 0x040fe20000000000 */
[----:B------:R1:W-:Y:S01]  /*1260*/  STL [R1+0xa0], R31 ;  /* 0x0000a01f01007387 */ /* 0x0003e20000100800 */
[C---:B------:R-:W-:Y:S01]  /*1270*/  VIADD R6, R42.reuse, 0xe8 ;  /* 0x000000e82a067836 */ /* 0x040fe20000000000 */
[----:B--2---:R-:W-:Y:S01]  /*1280*/  SHF.R.S32.HI R34, RZ, 0x1f, R34 ;  /* 0x0000001fff227819 */ /* 0x004fe20000011422 */
[C---:B------:R-:W-:Y:S01]  /*1290*/  VIADD R5, R42.reuse, 0xf0 ;  /* 0x000000f02a057836 */ /* 0x040fe20000000000 */
[----:B------:R-:W-:Y:S01]  /*12a0*/  STL [R1+0x9c], R30 ;  /* 0x00009c1e01007387 */ /* 0x000fe20000100800 */
[----:B------:R-:W-:Y:S01]  /*12b0*/  VIADD R3, R42, 0xf8 ;  /* 0x000000f82a037836 */ /* 0x000fe20000000000 */
[----:B0-----:R-:W-:Y:S01]  /*12c0*/  SHF.R.S32.HI R32, RZ, 0x1f, R32 ;  /* 0x0000001fff207819 */ /* 0x001fe20000011420 */
[----:B------:R-:W-:Y:S01]  /*12d0*/  IMAD R0, R0, 0x8, R8 ;  /* 0x0000000800007824 */ /* 0x000fe200078e0208 */
[----:B------:R0:W-:Y:S01]  /*12e0*/  STL [R1+0x98], R29 ;  /* 0x0000981d01007387 */ /* 0x0001e20000100800 */
[C---:B------:R-:W-:Y:S01]  /*12f0*/  VIADD R2, R16.reuse, 0x20 ;  /* 0x0000002010027836 */ /* 0x040fe20000000000 */
[----:B-1----:R-:W-:Y:S01]  /*1300*/  SHF.R.S32.HI R31, RZ, 0x1f, R31 ;  /* 0x0000001fff1f7819 */ /* 0x002fe2000001141f */
[C---:B------:R-:W-:Y:S01]  /*1310*/  VIADD R211, R16.reuse, 0x40 ;  /* 0x0000004010d37836 */ /* 0x040fe20000000000 */
[----:B------:R1:W-:Y:S01]  /*1320*/  STL [R1+0x94], R28 ;  /* 0x0000941c01007387 */ /* 0x0003e20000100800 */
[C---:B------:R-:W-:Y:S01]  /*1330*/  VIADD R210, R16.reuse, 0x60 ;  /* 0x0000006010d27836 */ /* 0x040fe20000000000 */
[----:B------:R-:W-:Y:S01]  /*1340*/  SHF.R.S32.HI R202, RZ, 0x1f, R2 ;  /* 0x0000001fffca7819 */ /* 0x000fe20000011402 */
[C---:B------:R-:W-:Y:S01]  /*1350*/  VIADD R209, R16.reuse, 0x80 ;  /* 0x0000008010d17836 */ /* 0x040fe20000000000 */
[----:B------:R-:W-:Y:S01]  /*1360*/  STL [R1+0x90], R27 ;  /* 0x0000901b01007387 */ /* 0x000fe20000100800 */
[C---:B------:R-:W-:Y:S01]  /*1370*/  VIADD R208, R16.reuse, 0xa0 ;  /* 0x000000a010d07836 */ /* 0x040fe20000000000 */
[----:B0-----:R-:W-:Y:S01]  /*1380*/  SHF.R.S32.HI R29, RZ, 0x1f, R29 ;  /* 0x0000001fff1d7819 */ /* 0x001fe2000001141d */
[C---:B------:R-:W-:Y:S01]  /*1390*/  VIADD R213, R16.reuse, 0xc0 ;  /* 0x000000c010d57836 */ /* 0x040fe20000000000 */
[----:B------:R0:W-:Y:S01]  /*13a0*/  STL [R1+0x8c], R26 ;  /* 0x00008c1a01007387 */ /* 0x0001e20000100800 */
[----:B------:R-:W-:Y:S01]  /*13b0*/  VIADD R212, R16, 0xe0 ;  /* 0x000000e010d47836 */ /* 0x000fe20000000000 */
[----:B-1----:R-:W-:Y:S01]  /*13c0*/  SHF.R.S32.HI R28, RZ, 0x1f, R28 ;  /* 0x0000001fff1c7819 */ /* 0x002fe2000001141c */
[----:B------:R-:W-:Y:S01]  /*13d0*/  VIADD R205, R22, 0x10 ;  /* 0x0000001016cd7836 */ /* 0x000fe20000000000 */
[----:B------:R1:W-:Y:S01]  /*13e0*/  STL [R1+0x88], R25 ;  /* 0x0000881901007387 */ /* 0x0003e20000100800 */
[----:B------:R-:W-:-:S02]  /*13f0*/  SHF.R.S32.HI R220, RZ, 0x1f, R211 ;  /* 0x0000001fffdc7819 */ /* 0x000fc400000114d3 */
[----:B------:R-:W-:Y:S01]  /*1400*/  SHF.R.S32.HI R219, RZ, 0x1f, R210 ;  /* 0x0000001fffdb7819 */ /* 0x000fe200000114d2 */
[----:B------:R-:W-:Y:S01]  /*1410*/  STL [R1+0x84], R24 ;  /* 0x0000841801007387 */ /* 0x000fe20000100800 */
[----:B------:R-:W-:Y:S02]  /*1420*/  SHF.R.S32.HI R218, RZ, 0x1f, R209 ;  /* 0x0000001fffda7819 */ /* 0x000fe400000114d1 */
[----:B0-----:R-:W-:Y:S01]  /*1430*/  SHF.R.S32.HI R26, RZ, 0x1f, R26 ;  /* 0x0000001fff1a7819 */ /* 0x001fe2000001141a */
[----:B------:R0:W-:Y:S01]  /*1440*/  STL [R1+0x80], R21 ;  /* 0x0000801501007387 */ /* 0x0001e20000100800 */
[----:B------:R-:W-:Y:S02]  /*1450*/  SHF.R.S32.HI R217, RZ, 0x1f, R208 ;  /* 0x0000001fffd97819 */ /* 0x000fe400000114d0 */
[----:B-1----:R-:W-:Y:S01]  /*1460*/  SHF.R.S32.HI R25, RZ, 0x1f, R25 ;  /* 0x0000001fff197819 */ /* 0x002fe20000011419 */
[----:B------:R1:W-:Y:S01]  /*1470*/  STL [R1+0x7c], R20 ;  /* 0x00007c1401007387 */ /* 0x0003e20000100800 */
[----:B------:R-:W-:-:S02]  /*1480*/  SHF.R.S32.HI R216, RZ, 0x1f, R213 ;  /* 0x0000001fffd87819 */ /* 0x000fc400000114d5 */
[----:B------:R-:W-:Y:S01]  /*1490*/  SHF.R.S32.HI R215, RZ, 0x1f, R212 ;  /* 0x0000001fffd77819 */ /* 0x000fe200000114d4 */
[----:B------:R-:W-:Y:S01]  /*14a0*/  STL [R1+0x78], R15 ;  /* 0x0000780f01007387 */ /* 0x000fe20000100800 */
[----:B0-----:R-:W-:-:S03]  /*14b0*/  SHF.R.S32.HI R21, RZ, 0x1f, R21 ;  /* 0x0000001fff157819 */ /* 0x001fc60000011415 */
[----:B------:R0:W-:Y:S01]  /*14c0*/  STL [R1+0x74], R14 ;  /* 0x0000740e01007387 */ /* 0x0001e20000100800 */
[----:B-1----:R-:W-:-:S03]  /*14d0*/  SHF.R.S32.HI R20, RZ, 0x1f, R20 ;  /* 0x0000001fff147819 */ /* 0x002fc60000011414 */
[----:B------:R1:W-:Y:S04]  /*14e0*/  STL [R1+0x70], R13 ;  /* 0x0000700d01007387 */ /* 0x0003e80000100800 */
        /* <DEDUP_REMOVED lines=10> */
[----:B------:R2:W-:Y:S01]  /*1590*/  STL [R1+0x14c], R4 ;  /* 0x00014c0401007387 */ /* 0x0005e20000100800 */
[----:B0-----:R-:W-:-:S03]  /*15a0*/  SHF.R.S32.HI R7, RZ, 0x1f, R7 ;  /* 0x0000001fff077819 */ /* 0x001fc60000011407 */
[----:B------:R-:W-:Y:S01]  /*15b0*/  STL [R1+0x54], R5 ;  /* 0x0000540501007387 */ /* 0x000fe20000100800 */
[----:B-1----:R-:W-:-:S03]  /*15c0*/  SHF.R.S32.HI R6, RZ, 0x1f, R6 ;  /* 0x0000001fff067819 */ /* 0x002fc60000011406 */
[----:B------:R-:W-:Y:S01]  /*15d0*/  STL [R1+0x148], R40 ;  /* 0x0001482801007387 */ /* 0x000fe20000100800 */
[----:B--2---:R-:W-:-:S03]  /*15e0*/  SHF.R.S32.HI R4, RZ, 0x1f, R39 ;  /* 0x0000001fff047819 */ /* 0x004fc60000011427 */
[----:B------:R0:W-:Y:S04]  /*15f0*/  STL [R1+0x50], R3 ;  /* 0x0000500301007387 */ /* 0x0001e80000100800 */
[----:B------:R1:W-:Y:S04]  /*1600*/  STL [R1+0x144], R4 ;  /* 0x0001440401007387 */ /* 0x0003e80000100800 */
[----:B------:R-:W-:Y:S01]  /*1610*/  STL [R1+0x140], R38 ;  /* 0x0001402601007387 */ /* 0x000fe20000100800 */
[----:B0-----:R-:W-:-:S03]  /*1620*/  SHF.R.S32.HI R3, RZ, 0x1f, R3 ;  /* 0x0000001fff037819 */ /* 0x001fc60000011403 */
[----:B------:R-:W-:Y:S01]  /*1630*/  STL [R1+0x13c], R37 ;  /* 0x00013c2501007387 */ /* 0x000fe20000100800 */
[----:B-1----:R-:W-:-:S05]  /*1640*/  SHF.R.S32.HI R4, RZ, 0x1f, R36 ;  /* 0x0000001fff047819 */ /* 0x002fca0000011424 */
[----:B------:R0:W-:Y:S04]  /*1650*/  STL [R1+0x138], R4 ;  /* 0x0001380401007387 */ /* 0x0001e80000100800 */
[----:B------:R-:W-:Y:S04]  /*1660*/  STL [R1+0x134], R35 ;  /* 0x0001342301007387 */ /* 0x000fe80000100800 */
[----:B------:R-:W-:Y:S01]  /*1670*/  STL [R1+0x130], R34 ;  /* 0x0001302201007387 */ /* 0x000fe20000100800 */
[----:B0-----:R-:W-:-:S05]  /*1680*/  SHF.R.S32.HI R4, RZ, 0x1f, R33 ;  /* 0x0000001fff047819 */ /* 0x001fca0000011421 */
        /* <DEDUP_REMOVED lines=25> */
[----:B------:R1:W-:Y:S04]  /*1820*/  STL [R1+0xe0], R7 ;  /* 0x0000e00701007387 */ /* 0x0003e80000100800 */
[----:B------:R1:W-:Y:S01]  /*1830*/  STL [R1+0xdc], R6 ;  /* 0x0000dc0601007387 */ /* 0x0003e20000100800 */
[----:B0-----:R-:W-:-:S05]  /*1840*/  SHF.R.S32.HI R4, RZ, 0x1f, R5 ;  /* 0x0000001fff047819 */ /* 0x001fca0000011405 */
[----:B------:R1:W-:Y:S04]  /*1850*/  STL [R1+0xd8], R4 ;  /* 0x0000d80401007387 */ /* 0x0003e80000100800 */
[----:B------:R1:W-:Y:S04]  /*1860*/  STL [R1+0x158], R0 ;  /* 0x0001580001007387 */ /* 0x0003e80000100800 */
[----:B------:R1:W-:Y:S02]  /*1870*/  STL [R1+0xd4], R3 ;  /* 0x0000d40301007387 */ /* 0x0003e40000100800 */
.L_x_799:
[----:B01--4-:R-:W0:Y:S02]  /*1880*/  LDC.64 R4, c[0x0][0xc88] ;  /* 0x00032200ff047b82 */ /* 0x013e240000000a00 */
[----:B0-----:R-:W-:-:S05]  /*1890*/  IMAD.WIDE R4, R51, 0x4, R4 ;  /* 0x0000000433047825 */ /* 0x001fca00078e0204 */
[----:B--2---:R-:W2:Y:S01]  /*18a0*/  LDG.E R31, desc[UR40][R4.64] ;  /* 0x00000028041f7981 */ /* 0x004ea2000c1e1900 */
[----:B------:R-:W-:Y:S05]  /*18b0*/  YIELD ;  /* 0x0000000000007946 */ /* 0x000fea0003800000 */
[----:B------:R-:W-:Y:S01]  /*18c0*/  ULDC.64 UR4, c[0x0][0xa28] ;  /* 0x00028a0000047ab9 */ /* 0x000fe20000000a00 */
[----:B------:R-:W-:Y:S01]  /*18d0*/  ULDC.64 UR8, c[0x0][0xa18] ;  /* 0x0002860000087ab9 */ /* 0x000fe20000000a00 */
[----:B------:R-:W-:Y:S01]  /*18e0*/  ISETP.NE.U32.AND P1, PT, RZ, UR4, PT ;  /* 0x00000004ff007c0c */ /* 0x000fe2000bf25070 */
[----:B------:R-:W-:Y:S01]  /*18f0*/  ULDC.64 UR6, c[0x0][0xa08] ;  /* 0x0002820000067ab9 */ /* 0x000fe20000000a00 */
[----:B---3--:R-:W-:Y:S01]  /*1900*/  IMAD.MOV.U32 R8, RZ, RZ, RZ ;  /* 0x000000ffff087224 */ /* 0x008fe200078e00ff */
[----:B------:R-:W-:Y:S01]  /*1910*/  ISETP.NE.U32.AND P0, PT, RZ, UR6, PT ;  /* 0x00000006ff007c0c */ /* 0x000fe2000bf05070 */
[----:B------:R-:W-:Y:S01]  /*1920*/  IMAD.MOV.U32 R32, RZ, RZ, RZ ;  /* 0x000000ffff207224 */ /* 0x000fe200078e00ff */
[----:B------:R-:W-:-:S02]  /*1930*/  ISETP.NE.AND.EX P1, PT, RZ, UR5, PT, P1 ;  /* 0x00000005ff007c0c */ /* 0x000fc4000bf25310 */
[----:B------:R-:W-:Y:S02]  /*1940*/  ISETP.NE.AND.EX P0, PT, RZ, UR7, PT, P0 ;  /* 0x00000007ff007c0c */ /* 0x000fe4000bf05300 */
[----:B--2---:R-:W-:Y:S01]  /*1950*/  SHF.R.S32.HI R0, RZ, 0x1f, R31 ;  /* 0x0000001fff007819 */ /* 0x004fe2000001141f */
[----:B------:R-:W-:-:S08]  /*1960*/  IMAD.SHL.U32 R35, R31, 0x4, RZ ;  /* 0x000000041f237824 */ /* 0x000fd000078e00ff */
[C---:B------:R-:W-:Y:S01]  /*1970*/  @P1 LEA R6, P2, R31.reuse, UR4, 0x2 ;  /* 0x000000041f061c11 */ /* 0x040fe2000f8410ff */
[----:B------:R0:W-:Y:S01]  /*1980*/  STL [R1+0x34], R31 ;  /* 0x0000341f01007387 */ /* 0x0001e20000100800 */
[C-C-:B------:R-:W-:Y:S02]  /*1990*/  SHF.L.U64.HI R34, R31.reuse, 0x2, R0.reuse ;  /* 0x000000021f227819 */ /* 0x140fe40000010200 */
[----:B------:R-:W-:Y:S01]  /*19a0*/  @P1 LEA.HI.X R7, R31, UR5, R0, 0x2, P2 ;  /* 0x000000051f071c11 */ /* 0x000fe200090f1400 */
[----:B------:R-:W-:Y:S01]  /*19b0*/  ULDC UR4, c[0x0][0x288] ;  /* 0x0000a20000047ab9 */ /* 0x000fe20000000800 */
[----:B------:R-:W-:Y:S01]  /*19c0*/  ISETP.NE.U32.AND P2, PT, RZ, UR8, PT ;  /* 0x00000008ff007c0c */ /* 0x000fe2000bf45070 */
[----:B------:R0:W-:Y:S01]  /*19d0*/  STL [R1+0xcc], R0 ;  /* 0x0000cc0001007387 */ /* 0x0001e20000100800 */
[C---:B------:R-:W-:Y:S02]  /*19e0*/  IADD3 R4, P3, R35.reuse, UR6, RZ ;  /* 0x0000000623047c10 */ /* 0x040fe4000ff7e0ff */
[----:B------:R-:W-:Y:S01]  /*19f0*/  ISETP.NE.AND.EX P2, PT, RZ, UR9, PT, P2 ;  /* 0x00000009ff007c0c */ /* 0x000fe2000bf45320 */
[----:B------:R1:W5:Y:S01]  /*1a00*/  @P1 LDG.E R8, desc[UR40][R6.64] ;  /* 0x0000002806081981 */ /* 0x000362000c1e1900 */
[----:B------:R-:W-:Y:S01]  /*1a10*/  IMAD.U32 R48, RZ, RZ, UR4 ;  /* 0x00000004ff307e24 */ /* 0x000fe2000f8e00ff */
[C---:B------:R-:W-:Y:S01]  /*1a20*/  IADD3.X R5, R34.reuse, UR7, RZ, P3, !PT ;  /* 0x0000000722057c10 */ /* 0x040fe20009ffe4ff */
[----:B------:R-:W-:Y:S01]  /*1a30*/  ULDC.64 UR4, c[0x0][0x418] ;  /* 0x0001060000047ab9 */ /* 0x000fe20000000a00 */
[----:B------:R0:W-:Y:S04]  /*1a40*/  STL [R1+0x38], R35 ;  /* 0x0000382301007387 */ /* 0x0001e80000100800 */
[----:B------:R0:W5:Y:S04]  /*1a50*/  @P0 LDG.E R32, desc[UR40][R4.64] ;  /* 0x0000002804200981 */ /* 0x000168000c1e1900 */
[----:B-1----:R-:W-:Y:S01]  /*1a60*/  @P2 IADD3 R6, P1, R35, UR8, RZ ;  /* 0x0000000823062c10 */ /* 0x002fe2000ff3e0ff */
[----:B------:R-:W-:Y:S01]  /*1a70*/  UISETP.NE.U32.AND UP0, UPT, UR4, URZ, UPT ;  /* 0x0000003f0400728c */ /* 0x000fe2000bf05070 */
[----:B------:R0:W-:Y:S02]  /*1a80*/  STL [R1+0x3c], R34 ;  /* 0x00003c2201007387 */ /* 0x0001e40000100800 */
[----:B------:R-:W-:Y:S01]  /*1a90*/  @P2 IADD3.X R7, R34, UR9, RZ, P1, !PT ;  /* 0x0000000922072c10 */ /* 0x000fe20008ffe4ff */
[----:B------:R-:W-:-:S04]  /*1aa0*/  ULDC UR4, c[0x0][0x424] ;  /* 0x0001090000047ab9 */ /* 0x000fc80000000800 */
[----:B------:R0:W5:Y:S01]  /*1ab0*/  @P2 LDG.E R48, desc[UR40][R6.64] ;  /* 0x0000002806302981 */ /* 0x000162000c1e1900 */
[----:B------:R-:W-:-:S03]  /*1ac0*/  UISETP.NE.AND.EX UP0, UPT, UR5, URZ, UPT, UP0 ;  /* 0x0000003f0500728c */ /* 0x000fc6000bf05300 */
[----:B------:R-:W-:Y:S01]  /*1ad0*/  ULDC UR5, c[0x0][0x2f0] ;  /* 0x0000bc0000057ab9 */ /* 0x000fe20000000800 */
[----:B------:R-:W-:-:S04]  /*1ae0*/  USEL UR4, UR4, 0x1, UP0 ;  /* 0x0000000104047887 */ /* 0x000fc80008000000 */
[----:B------:R-:W-:-:S03]  /*1af0*/  UIMAD UR4, UR4, UR5, URZ ;  /* 0x00000005040472a4 */ /* 0x000fc6000f8e023f */
[----:B------:R-:W-:Y:S02]  /*1b00*/  ULDC UR5, c[0x0][0x348] ;  /* 0x0000d20000057ab9 */ /* 0x000fe40000000800 */
[----:B------:R-:W-:Y:S02]  /*1b10*/  IMAD.U32 R24, RZ, RZ, UR5 ;  /* 0x00000005ff187e24 */ /* 0x000fe4000f8e00ff */
[----:B------:R-:W-:Y:S01]  /*1b20*/  IMAD.U32 R33, RZ, RZ, UR4 ;  /* 0x00000004ff217e24 */ /* 0x000fe2000f8e00ff */
[----:B0-----:R-:W-:Y:S06]  /*1b30*/  @P2 BRA `(.L_x_644) ;  /* 0x0000000000242947 */ /* 0x001fec0003800000 */
[----:B------:R-:W-:Y:S02]  /*1b40*/  ULDC.64 UR4, c[0x0][0xa00] ;  /* 0x0002800000047ab9 */ /* 0x000fe40000000a00 */
[----:B------:R-:W-:-:S04]  /*1b50*/  ISETP.NE.U32.AND P1, PT, RZ, UR4, PT ;  /* 0x00000004ff007c0c */ /* 0x000fc8000bf25070 */
[----:B------:R-:W-:-:S13]  /*1b60*/  ISETP.NE.AND.EX P1, PT, RZ, UR5, PT, P1 ;  /* 0x00000005ff007c0c */ /* 0x000fda000bf25310 */
[----:B------:R-:W-:Y:S05]  /*1b70*/  @!P1 BRA `(.L_x_644) ;  /* 0x0000000000149947 */ /* 0x000fea0003800000 */
[----:B------:R-:W0:Y:S02]  /*1b80*/  LDC.64 R6, c[0x0][0xa00] ;  /* 0x00028000ff067b82 */ /* 0x000e240000000a00 */
[----:B0-----:R-:W-:-:S05]  /*1b90*/  IMAD.WIDE R6, R31, 0x4, R6 ;  /* 0x000000041f067825 */ /* 0x001fca00078e0206 */
[----:B-----5:R-:W2:Y:S04]  /*1ba0*/  LDG.E R48, desc[UR40][R6.64] ;  /* 0x0000002806307981 */ /* 0x020ea8000c1e1900 */
[----:B------:R-:W2:Y:S02]  /*1bb0*/  LDG.E R3, desc[UR40][R6.64+0x4] ;  /* 0x0000042806037981 */ /* 0x000ea4000c1e1900 */
[----:B--2---:R-:W-:-:S07]  /*1bc0*/  IMAD.IADD R48, R3, 0x1, -R48 ;  /* 0x0000000103307824 */ /* 0x004fce00078e0a30 */
.L_x_644:
[----:B------:R-:W-:Y:S01]  /*1bd0*/  ULDC.64 UR4, c[0x0][0xa20] ;  /* 0x0002880000047ab9 */ /* 0x000fe20000000a00 */
[----:B------:R0:W-:Y:S01]  /*1be0*/  STL [R1+0x44], R49 ;  /* 0x0000443101007387 */ /* 0x0001e20000100800 */
[----:B------:R-:W-:Y:S02]  /*1bf0*/  ISETP.NE.U32.AND P1, PT, RZ, UR4, PT ;  /* 0x00000004ff007c0c */ /* 0x000fe4000bf25070 */
[C---:B------:R-:W-:Y:S02]  /*1c00*/  LOP3.LUT R3, R50.reuse, 0xff000000, RZ, 0xc0, !PT ;  /* 0xff00000032037812 */ /* 0x040fe400078ec0ff */
[----:B------:R-:W-:Y:S02]  /*1c10*/  ISETP.NE.AND.EX P1, PT, RZ, UR5, PT, P1 ;  /* 0x00000005ff007c0c */ /* 0x000fe4000bf25310 */
[----:B------:R-:W-:Y:S02]  /*1c20*/  LOP3.LUT R0, R50, 0xff0000, RZ, 0xc0, !PT ;  /* 0x00ff000032007812 */ /* 0x000fe400078ec0ff */
[----:B------:R-:W-:-:S02]  /*1c30*/  SHF.R.U32.HI R3, RZ, 0x8, R3 ;  /* 0x00000008ff037819 */ /* 0x000fc40000011603 */
[----:B------:R-:W-:Y:S02]  /*1c40*/  LOP3.LUT R201, R50, 0xffff, RZ, 0xc0, !PT ;  /* 0x0000ffff32c97812 */ /* 0x000fe400078ec0ff */
[----:B------:R-:W-:-:S05]  /*1c50*/  LEA.HI R6, R0, R3, RZ, 0x10 ;  /* 0x0000000300067211 */ /* 0x000fca00078f80ff */
[----:B0-----:R-:W-:Y:S05]  /*1c60*/  @!P1 BRA `(.L_x_645) ;  /* 0x0000000000109947 */ /* 0x001fea0003800000 */
[----:B------:R-:W-:-:S04]  /*1c70*/  IADD3 R4, P0, R35, UR4, RZ ;  /* 0x0000000423047c10 */ /* 0x000fc8000ff1e0ff */
[----:B------:R-:W-:-:S05]  /*1c80*/  IADD3.X R5, R34, UR5, RZ, P0, !PT ;  /* 0x0000000522057c10 */ /* 0x000fca00087fe4ff */
[----:B------:R0:W5:Y:S01]  /*1c90*/  LDG.E R33, desc[UR40][R4.64] ;  /* 0x0000002804217981 */ /* 0x000162000c1e1900 */
[----:B------:R-:W-:Y:S05]  /*1ca0*/  BRA `(.L_x_646) ;  /* 0x0000000000107947 */ /* 0x000fea0003800000 */
.L_x_645:
[----:B------:R-:W-:Y:S05]  /*1cb0*/  @!P0 BRA `(.L_x_646) ;  /* 0x00000000000c8947 */ /* 0x000fea0003800000 */
[----:B------:R-:W2:Y:S04]  /*1cc0*/  LDG.E R0, desc[UR40][R4.64] ;  /* 0x0000002804007981 */ /* 0x000ea8000c1e1900 */
[----:B------:R-:W2:Y:S02]  /*1cd0*/  LDG.E R33, desc[UR40][R4.64+0x4] ;  /* 0x0000042804217981 */ /* 0x000ea4000c1e1900 */
[----:B--2---:R-:W-:-:S07]  /*1ce0*/  IMAD.IADD R33, R33, 0x1, -R0 ;  /* 0x0000000121217824 */ /* 0x004fce00078e0a00 */
.L_x_646:
[----:B------:R-:W-:Y:S01]  /*1cf0*/  ULDC.64 UR4, c[0x0][0xa10] ;  /* 0x0002840000047ab9 */ /* 0x000fe20000000a00 */
[----:B------:R-:W2:Y:S01]  /*1d00*/  LDL.LU R30, [R1] ;  /* 0x00000000011e7983 */ /* 0x000ea20000300800 */
[----:B------:R-:W-:-:S04]  /*1d10*/  ISETP.NE.U32.AND P0, PT, RZ, UR4, PT ;  /* 0x00000004ff007c0c */ /* 0x000fc8000bf05070 */
[----:B------:R-:W-:Y:S01]  /*1d20*/  ISETP.NE.AND.EX P0, PT, RZ, UR5, PT, P0 ;  /* 0x00000005ff007c0c */ /* 0x000fe2000bf05300 */
[----:B------:R-:W-:-:S12]  /*1d30*/  ULDC.64 UR4, c[0x0][0xa30] ;  /* 0x00028c0000047ab9 */ /* 0x000fd80000000a00 */
[----:B0-----:R-:W0:Y:S02]  /*1d40*/  @P0 LDC.64 R4, c[0x0][0xa10] ;  /* 0x00028400ff040b82 */ /* 0x001e240000000a00 */
[----:B0-----:R-:W-:-:S05]  /*1d50*/  @P0 IMAD.WIDE R4, R31, 0x4, R4 ;  /* 0x000000041f040825 */ /* 0x001fca00078e0204 */
[----:B------:R-:W3:Y:S04]  /*1d60*/  @P0 LDG.E R0, desc[UR40][R4.64] ;  /* 0x0000002804000981 */ /* 0x000ee8000c1e1900 */
[----:B------:R0:W3:Y:S01]  /*1d70*/  @P0 LDG.E R3, desc[UR40][R4.64+0x4] ;  /* 0x0000042804030981 */ /* 0x0000e2000c1e1900 */
[----:B------:R-:W-:Y:S01]  /*1d80*/  ISETP.NE.U32.AND P1, PT, RZ, UR4, PT ;  /* 0x00000004ff007c0c */ /* 0x000fe2000bf25070 */
[----:B-----5:R-:W-:-:S03]  /*1d90*/  IMAD.MOV.U32 R50, RZ, RZ, R33 ;  /* 0x000000ffff327224 */ /* 0x020fc600078e0021 */
[----:B------:R-:W-:-:S13]  /*1da0*/  ISETP.NE.AND.EX P1, PT, RZ, UR5, PT, P1 ;  /* 0x00000005ff007c0c */ /* 0x000fda000bf25310 */
[----:B0-----:R-:W-:-:S04]  /*1db0*/  @P1 IADD3 R4, P2, R35, UR4, RZ ;  /* 0x0000000423041c10 */ /* 0x001fc8000ff5e0ff */
[----:B------:R-:W-:-:S05]  /*1dc0*/  @P1 IADD3.X R5, R34, UR5, RZ, P2, !PT ;  /* 0x0000000522051c10 */ /* 0x000fca00097fe4ff */
[----:B------:R0:W5:Y:S01]  /*1dd0*/  @P1 LDG.E R50, desc[UR40][R4.64] ;  /* 0x0000002804321981 */ /* 0x000162000c1e1900 */
[----:B------:R-:W-:Y:S01]  /*1de0*/  IMAD.IADD R9, R33, 0x1, -R8 ;  /* 0x0000000121097824 */ /* 0x000fe200078e0a08 */
[----:B------:R-:W-:Y:S01]  /*1df0*/  LOP3.LUT R12, R6, 0xff, RZ, 0xc0, !PT ;  /* 0x000000ff060c7812 */ /* 0x000fe200078ec0ff */
[----:B------:R-:W-:Y:S01]  /*1e00*/  BSSY B0, `(.L_x_647) ;  /* 0x000002d000007945 */ /* 0x000fe20003800000 */
[----:B------:R-:W-:-:S03]  /*1e10*/  SHF.R.U32.HI R7, RZ, 0x10, R6 ;  /* 0x00000010ff077819 */ /* 0x000fc60000011606 */
[----:B------:R0:W-:Y:S01]  /*1e20*/  STL [R1+0x48], R12 ;  /* 0x0000480c01007387 */ /* 0x0001e20000100800 */
[----:B--2---:R-:W-:Y:S01]  /*1e30*/  LOP3.LUT R30, R30, 0xfffffff7, RZ, 0xc0, !PT ;  /* 0xfffffff71e1e7812 */ /* 0x004fe200078ec0ff */
[----:B---3--:R-:W-:-:S04]  /*1e40*/  @P0 IMAD.IADD R24, R3, 0x1, -R0 ;  /* 0x0000000103180824 */ /* 0x008fc800078e0a00 */
[----:B------:R-:W-:-:S04]  /*1e50*/  IMAD.IADD R154, R9, 0x1, R24 ;  /* 0x00000001099a7824 */ /* 0x000fc800078e0218 */
[C---:B------:R-:W-:Y:S01]  /*1e60*/  VIADD R0, R154.reuse, 0x5f ;  /* 0x0000005f9a007836 */ /* 0x040fe20000000000 */
[----:B------:R-:W-:-:S03]  /*1e70*/  ISETP.GE.AND P3, PT, R154, 0x1, PT ;  /* 0x000000019a00780c */ /* 0x000fc60003f66270 */
[----:B------:R-:W-:-:S05]  /*1e80*/  IMAD.HI R0, R0, 0x2aaaaaab, RZ ;  /* 0x2aaaaaab00007827 */ /* 0x000fca00078e02ff */
[----:B------:R-:W-:-:S04]  /*1e90*/  SHF.R.U32.HI R177, RZ, 0x1f, R0 ;  /* 0x0000001fffb17819 */ /* 0x000fc80000011600 */
[----:B------:R-:W-:Y:S01]  /*1ea0*/  LEA.HI.SX32 R177, R0, R177, 0x1c ;  /* 0x000000b100b17211 */ /* 0x000fe200078fe2ff */
[----:B------:R-:W-:Y:S01]  /*1eb0*/  IMAD.MOV.U32 R0, RZ, RZ, RZ ;  /* 0x000000ffff007224 */ /* 0x000fe200078e00ff */
[----:B------:R-:W-:-:S05]  /*1ec0*/  @P3 LOP3.LUT R30, R30, 0x8, RZ, 0xfc, !PT ;  /* 0x000000081e1e3812 */ /* 0x000fca00078efcff */
[----:B------:R0:W-:Y:S04]  /*1ed0*/  STL [R1], R30 ;  /* 0x0000001e01007387 */ /* 0x0001e80000100800 */
[----:B------:R0:W-:Y:S01]  /*1ee0*/  STL [R1+0x30], R7 ;  /* 0x0000300701007387 */ /* 0x0001e20000100800 */
[----:B------:R-:W-:Y:S05]  /*1ef0*/  @!P3 BRA `(.L_x_648) ;  /* 0x000000000074b947 */ /* 0x000fea0003800000 */
[----:B------:R-:W-:Y:S01]  /*1f00*/  ISETP.NE.AND P0, PT, R7, RZ, PT ;  /* 0x000000ff0700720c */ /* 0x000fe20003f05270 */
[----:B------:R-:W-:-:S03]  /*1f10*/  ULDC UR4, c[0x0][0x9f0] ;  /* 0x00027c0000047ab9 */ /* 0x000fc60000000800 */
[----:B------:R-:W-:-:S04]  /*1f20*/  SEL R10, R7, UR4, P0 ;  /* 0x00000004070a7c07 */ /* 0x000fc80008000000 */
[-C--:B------:R-:W-:Y:S02]  /*1f30*/  IABS R6, R10.reuse ;  /* 0x0000000a00067213 */ /* 0x080fe40000000000 */
[----:B------:R-:W-:Y:S02]  /*1f40*/  IADD3 R0, R177, -0x1, R10 ;  /* 0xffffffffb1007810 */ /* 0x000fe40007ffe00a */
[----:B------:R-:W1:Y:S01]  /*1f50*/  I2F.RP R3, R6 ;  /* 0x0000000600037306 */ /* 0x000e620000209400 */
[----:B------:R-:W-:Y:S02]  /*1f60*/  IABS R11, R10 ;  /* 0x0000000a000b7213 */ /* 0x000fe40000000000 */
[----:B------:R-:W-:Y:S02]  /*1f70*/  IABS R8, R0 ;  /* 0x0000000000087213 */ /* 0x000fe40000000000 */
[----:B------:R-:W-:-:S04]  /*1f80*/  LOP3.LUT R0, R0, R10, RZ, 0x3c, !PT ;  /* 0x0000000a00007212 */ /* 0x000fc800078e3cff */
[----:B------:R-:W-:Y:S01]  /*1f90*/  ISETP.GE.AND P2, PT, R0, RZ, PT ;  /* 0x000000ff0000720c */ /* 0x000fe20003f46270 */
[----:B-1----:R-:W0:Y:S02]  /*1fa0*/  MUFU.RCP R3, R3 ;  /* 0x0000000300037308 */ /* 0x002e240000001000 */
[----:B0-----:R-:W-:Y:S02]  /*1fb0*/  VIADD R4, R3, 0xffffffe ;  /* 0x0ffffffe03047836 */ /* 0x001fe40000000000 */
[----:B------:R-:W-:-:S04]  /*1fc0*/  IMAD.MOV R3, RZ, RZ, -R11 ;  /* 0x000000ffff037224 */ /* 0x000fc800078e0a0b */
[----:B------:R0:W1:Y:S02]  /*1fd0*/  F2I.FTZ.U32.TRUNC.NTZ R5, R4 ;  /* 0x0000000400057305 */ /* 0x000064000021f000 */
[----:B0-----:R-:W-:Y:S02]  /*1fe0*/  IMAD.MOV.U32 R4, RZ, RZ, RZ ;  /* 0x000000ffff047224 */ /* 0x001fe400078e00ff */
[----:B-1----:R-:W-:-:S04]  /*1ff0*/  IMAD.MOV R7, RZ, RZ, -R5 ;  /* 0x000000ffff077224 */ /* 0x002fc800078e0a05 */
[----:B------:R-:W-:-:S04]  /*2000*/  IMAD R7, R7, R6, RZ ;  /* 0x0000000607077224 */ /* 0x000fc800078e02ff */
[----:B------:R-:W-:-:S06]  /*2010*/  IMAD.HI.U32 R5, R5, R7, R4 ;  /* 0x0000000705057227 */ /* 0x000fcc00078e0004 */
[----:B------:R-:W-:-:S04]  /*2020*/  IMAD.HI.U32 R5, R5, R8, RZ ;  /* 0x0000000805057227 */ /* 0x000fc800078e00ff */
[----:B------:R-:W-:-:S05]  /*2030*/  IMAD R3, R5, R3, R8 ;  /* 0x0000000305037224 */ /* 0x000fca00078e0208 */
[----:B------:R-:W-:-:S13]  /*2040*/  ISETP.GT.U32.AND P1, PT, R6, R3, PT ;  /* 0x000000030600720c */ /* 0x000fda0003f24070 */
[----:B------:R-:W-:Y:S02]  /*2050*/  @!P1 IMAD.IADD R3, R3, 0x1, -R6 ;  /* 0x0000000103039824 */ /* 0x000fe400078e0a06 */
[----:B------:R-:W-:Y:S01]  /*2060*/  @!P1 VIADD R5, R5, 0x1 ;  /* 0x0000000105059836 */ /* 0x000fe20000000000 */
[----:B------:R-:W-:Y:S02]  /*2070*/  ISETP.NE.AND P1, PT, R10, RZ, PT ;  /* 0x000000ff0a00720c */ /* 0x000fe40003f25270 */
[----:B------:R-:W-:-:S13]  /*2080*/  ISETP.GE.U32.AND P0, PT, R3, R6, PT ;  /* 0x000000060300720c */ /* 0x000fda0003f06070 */
[----:B------:R-:W-:-:S04]  /*2090*/  @P0 VIADD R5, R5, 0x1 ;  /* 0x0000000105050836 */ /* 0x000fc80000000000 */
[----:B------:R-:W-:-:S04]  /*20a0*/  IMAD.MOV.U32 R0, RZ, RZ, R5 ;  /* 0x000000ffff007224 */ /* 0x000fc800078e0005 */
[----:B------:R-:W-:Y:S01]  /*20b0*/  @!P2 IMAD.MOV R0, RZ, RZ, -R0 ;  /* 0x000000ffff00a224 */ /* 0x000fe200078e0a00 */
[----:B------:R-:W-:-:S07]  /*20c0*/  @!P1 LOP3.LUT R0, RZ, R10, RZ, 0x33, !PT ;  /* 0x0000000aff009212 */ /* 0x000fce00078e33ff */
.L_x_648:
[----:B------:R-:W-:Y:S05]  /*20d0*/  BSYNC B0 ;  /* 0x0000000000007941 */ /* 0x000fea0003800000 */
.L_x_647:
[----:B------:R-:W-:-:S05]  /*20e0*/  IMAD R3, R12, R0, RZ ;  /* 0x000000000c037224 */ /* 0x000fca00078e02ff */
[C---:B------:R-:W-:Y:S01]  /*20f0*/  VIADDMNMX R0, R3.reuse, R0, R177, PT ;  /* 0x0000000003007246 */ /* 0x040fe200038001b1 */
[----:B------:R-:W-:-:S04]  /*2100*/  IMAD R3, R3, 0x60, -R9 ;  /* 0x0000006003037824 */ /* 0x000fc800078e0a09 */
[----:B0-----:R-:W-:Y:S01]  /*2110*/  IMAD R5, R0, 0x60, -R9 ;  /* 0x0000006000057824 */ /* 0x001fe200078e0a09 */
[----:B------:R-:W-:-:S04]  /*2120*/  VIMNMX R3, RZ, R3, !PT ;  /* 0x00000003ff037248 */ /* 0x000fc80007fe0100 */
[----:B------:R-:W-:Y:S01]  /*2130*/  VIMNMX R0, R5, R24, PT ;  /* 0x0000001805007248 */ /* 0x000fe20003fe0100 */
[----:B------:R-:W-:-:S03]  /*2140*/  IMAD.WIDE.U32 R28, R3, -0x55555555, RZ ;  /* 0xaaaaaaab031c7825 */ /* 0x000fc600078e00ff */
[----:B------:R-:W-:Y:S02]  /*2150*/  ISETP.GT.AND P0, PT, R0, R3, PT ;  /* 0x000000030000720c */ /* 0x000fe40003f04270 */
[----:B------:R-:W-:-:S05]  /*2160*/  SHF.R.U32.HI R28, RZ, 0x6, R29 ;  /* 0x00000006ff1c7819 */ /* 0x000fca000001161d */
[----:B------:R-:W-:-:S06]  /*2170*/  IMAD.MOV.U32 R27, RZ, RZ, R28 ;  /* 0x000000ffff1b7224 */ /* 0x000fcc00078e001c */
[----:B------:R-:W-:-:S04]  /*2180*/  @P0 VIADD R0, R0, 0x5f ;  /* 0x0000005f00000836 */ /* 0x000fc80000000000 */
[----:B------:R-:W-:-:S05]  /*2190*/  @P0 IMAD.HI R0, R0, 0x2aaaaaab, RZ ;  /* 0x2aaaaaab00000827 */ /* 0x000fca00078e02ff */
[----:B------:R-:W-:-:S04]  /*21a0*/  @P0 SHF.R.U32.HI R3, RZ, 0x1f, R0 ;  /* 0x0000001fff030819 */ /* 0x000fc80000011600 */
[----:B------:R-:W-:Y:S02]  /*21b0*/  @P0 LEA.HI.SX32 R27, R0, R3, 0x1c ;  /* 0x00000003001b0211 */ /* 0x000fe400078fe2ff */
[----:B------:R-:W-:Y:S02]  /*21c0*/  PLOP3.LUT P0, PT, PT, PT, PT, 0x80, 0x0 ;  /* 0x000000000000781c */ /* 0x000fe40003f0f070 */
[----:B------:R-:W-:-:S13]  /*21d0*/  ISETP.GT.AND P1, PT, R27, R28, PT ;  /* 0x0000001c1b00720c */ /* 0x000fda0003f24270 */
[----:B------:R-:W-:Y:S05]  /*21e0*/  @!P1 BRA `(.L_x_649) ;  /* 0x0000004800049947 */ /* 0x000fea0003800000 */
[----:B------:R-:W-:Y:S01]  /*21f0*/  VIADD R26, R19, 0x1c400 ;  /* 0x0001c400131a7836 */ /* 0x000fe20000000000 */
[----:B------:R-:W-:Y:S04]  /*2200*/  BSSY B6, `(.L_x_650) ;  /* 0x0000013000067945 */ /* 0x000fe80003800000 */
[----:B------:R-:W-:-:S13]  /*2210*/  LOP3.LUT P0, RZ, R26, 0x3ff, RZ, 0xc0, !PT ;  /* 0x000003ff1aff7812 */ /* 0x000fda000780c0ff */
[----:B------:R-:W-:Y:S05]  /*2220*/  @!P0 BRA `(.L_x_651) ;  /* 0x0000000000408947 */ /* 0x000fea0003800000 */
[----:B------:R-:W-:Y:S01]  /*2230*/  MOV R14, 0x0 ;  /* 0x00000000000e7802 */ /* 0x000fe20000000f00 */
[----:B------:R-:W-:Y:S01]  /*2240*/  ULDC.64 UR4, c[0x4][0x98] ;  /* 0x0100260000047ab9 */ /* 0x000fe20000000a00 */
[----:B------:R-:W-:Y:S01]  /*2250*/  ULDC.64 UR6, c[0x4][0x30] ;  /* 0x01000c0000067ab9 */ /* 0x000fe20000000a00 */
[----:B------:R-:W-:Y:S02]  /*2260*/  IMAD.U32 R4, RZ, RZ, UR4 ;  /* 0x00000004ff047e24 */ /* 0x000fe4000f8e00ff */
[----:B------:R-:W-:Y:S01]  /*2270*/  IMAD.U32 R5, RZ, RZ, UR5 ;  /* 0x00000005ff057e24 */ /* 0x000fe2000f8e00ff */
[----:B------:R-:W0:Y:S01]  /*2280*/  LDC.64 R14, c[0x4][R14] ;  /* 0x010000000e0e7b82 */ /* 0x000e220000000a00 */
[----:B------:R-:W-:Y:S01]  /*2290*/  ULDC.64 UR4, c[0x4][0xa0] ;  /* 0x0100280000047ab9 */ /* 0x000fe20000000a00 */
        /* <DEDUP_REMOVED lines=8> */
[----:B0----5:R-:W-:Y:S05]  /*2320*/  CALL.ABS.NOINC R14 ;  /* 0x000000000e007343 */ /* 0x021fea0003c00000 */
.L_x_651:
[----:B------:R-:W-:Y:S05]  /*2330*/  BSYNC B6 ;  /* 0x0000000000067941 */ /* 0x000fea0003800000 */
.L_x_650:
        /* <DEDUP_REMOVED lines=20> */
.L_x_653:
[----:B------:R-:W-:Y:S05]  /*2480*/  BSYNC B6 ;  /* 0x0000000000067941 */ /* 0x000fea0003800000 */
.L_x_652:
[----:B------:R-:W-:Y:S01]  /*2490*/  ULDC.64 UR4, c[0x0][0x9f8] ;  /* 0x00027e0000047ab9 */ /* 0x000fe20000000a00 */
[----:B------:R-:W0:Y:S01]  /*24a0*/  S2R R7, SR_TID.X ;  /* 0x0000000000077919 */ /* 0x000e220000002100 */
[----:B------:R-:W-:Y:S01]  /*24b0*/  ISETP.NE.U32.AND P0, PT, RZ, UR4, PT ;  /* 0x00000004ff007c0c */ /* 0x000fe2000bf05070 */
[----:B------:R-:W-:Y:S01]  /*24c0*/  IMAD.MOV.U32 R0, RZ, RZ, R31 ;  /* 0x000000ffff007224 */ /* 0x000fe200078e001f */
[----:B------:R-:W1:Y:S02]  /*24d0*/  LDC.64 R56, c[0x0][0x408] ;  /* 0x00010200ff387b82 */ /* 0x000e640000000a00 */
[----:B------:R-:W-:-:S06]  /*24e0*/  ISETP.NE.AND.EX P0, PT, RZ, UR5, PT, P0 ;  /* 0x00000005ff007c0c */ /* 0x000fcc000bf05300 */
[----:B------:R-:W2:Y:S07]  /*24f0*/  LDC R61, c[0x0][0x3f4] ;  /* 0x0000fd00ff3d7b82 */ /* 0x000eae0000000800 */
[----:B------:R-:W-:Y:S01]  /*2500*/  @P0 IADD3 R4, P1, R35, UR4, RZ ;  /* 0x0000000423040c10 */ /* 0x000fe2000ff3e0ff */
[----:B------:R-:W-:Y:S01]  /*2510*/  ULDC UR4, c[0x0][0x320] ;  /* 0x0000c80000047ab9 */ /* 0x000fe20000000800 */
[----:B------:R-:W-:Y:S02]  /*2520*/  IMAD.MOV.U32 R35, RZ, RZ, R30 ;  /* 0x000000ffff237224 */ /* 0x000fe400078e001e */
[----:B------:R-:W-:Y:S01]  /*2530*/  @P0 IADD3.X R5, R34, UR5, RZ, P1, !PT ;  /* 0x0000000522050c10 */ /* 0x000fe20008ffe4ff */
[----:B------:R-:W3:Y:S01]  /*2540*/  LDC.64 R30, c[0x0][0x3f8] ;  /* 0x0000fe00ff1e7b82 */ /* 0x000ee20000000a00 */
[----:B------:R-:W-:Y:S01]  /*2550*/  ISETP.GE.AND P1, PT, R2, UR4, PT ;  /* 0x0000000402007c0c */ /* 0x000fe2000bf26270 */
[----:B------:R-:W4:Y:S03]  /*2560*/  LDL R34, [R1+0x20] ;  /* 0x0000200001227983 */ /* 0x000f260000100800 */
[----:B------:R-:W-:Y:S01]  /*2570*/  SEL R6, RZ, 0xffffffff, P1 ;  /* 0xffffffffff067807 */ /* 0x000fe20000800000 */
[----:B------:R0:W4:Y:S01]  /*2580*/  @P0 LDG.E R0, desc[UR40][R4.64] ;  /* 0x0000002804000981 */ /* 0x000122000c1e1900 */
[----:B------:R-:W-:Y:S01]  /*2590*/  ISETP.GE.AND P0, PT, R16, UR4, PT ;  /* 0x0000000410007c0c */ /* 0x000fe2000bf06270 */
[----:B-1----:R-:W-:Y:S01]  /*25a0*/  IMAD.WIDE.U32 R54, R200, R56, R16 ;  /* 0x00000038c8367225 */ /* 0x002fe200078e0010 */
[----:B------:R-:W-:Y:S01]  /*25b0*/  ISETP.GE.AND P1, PT, R210, UR4, PT ;  /* 0x00000004d2007c0c */ /* 0x000fe2000bf26270 */
[----:B------:R-:W1:Y:S01]  /*25c0*/  S2R R36, SR_TID.X ;  /* 0x0000000000247919 */ /* 0x000e620000002100 */
[----:B------:R-:W-:Y:S01]  /*25d0*/  SEL R3, RZ, 0x1, P0 ;  /* 0x00000001ff037807 */ /* 0x000fe20000000000 */
[----:B------:R-:W-:Y:S01]  /*25e0*/  IMAD.SHL.U32 R6, R6, 0x2, RZ ;  /* 0x0000000206067824 */ /* 0x000fe200078e00ff */
[----:B------:R-:W-:Y:S01]  /*25f0*/  ISETP.GE.AND P0, PT, R211, UR4, PT ;  /* 0x00000004d3007c0c */ /* 0x000fe2000bf06270 */
[----:B0-----:R-:W-:Y:S01]  /*2600*/  VIADD R12, R7, 0xffffff80 ;  /* 0xffffff80070c7836 */ /* 0x001fe20000000000 */
[----:B------:R-:W-:Y:S01]  /*2610*/  SHF.R.S32.HI R7, RZ, 0x1f, R200 ;  /* 0x0000001fff077819 */ /* 0x000fe200000114c8 */
[----:B------:R-:W-:Y:S01]  /*2620*/  IMAD.MOV.U32 R75, RZ, RZ, 0x20 ;  /* 0x00000020ff4b7424 */ /* 0x000fe200078e00ff */
[----:B------:R-:W-:Y:S01]  /*2630*/  LOP3.LUT R3, R6, 0x2, R3, 0xe2, !PT ;  /* 0x0000000206037812 */ /* 0x000fe200078ee203 */
[----:B------:R-:W-:Y:S01]  /*2640*/  IMAD R63, R57, 0x60, RZ ;  /* 0x00000060393f7824 */ /* 0x000fe200078e02ff */
[----:B------:R-:W-:Y:S01]  /*2650*/  SEL R4, RZ, 0x4, P0 ;  /* 0x00000004ff047807 */ /* 0x000fe20000000000 */
[----:B------:R-:W-:Y:S01]  /*2660*/  IMAD.SHL.U32 R59, R56, 0x40, RZ ;  /* 0x00000040383b7824 */ /* 0x000fe200078e00ff */
[----:B------:R-:W-:-:S02]  /*2670*/  SEL R5, RZ, 0x8, P1 ;  /* 0x00000008ff057807 */ /* 0x000fc40000800000 */
[----:B------:R-:W-:Y:S01]  /*2680*/  ISETP.GE.AND P0, PT, R209, UR4, PT ;  /* 0x00000004d1007c0c */ /* 0x000fe2000bf06270 */
[----:B---3--:R-:W-:Y:S01]  /*2690*/  IMAD.WIDE.U32 R20, R200, R30, R16 ;  /* 0x0000001ec8147225 */ /* 0x008fe200078e0010 */
[----:B------:R-:W-:Y:S02]  /*26a0*/  ISETP.GE.AND P1, PT, R208, UR4, PT ;  /* 0x00000004d0007c0c */ /* 0x000fe4000bf26270 */
[----:B------:R-:W-:Y:S01]  /*26b0*/  LOP3.LUT R4, R5, R3, R4, 0xfe, !PT ;  /* 0x0000000305047212 */ /* 0x000fe200078efe04 */
[----:B------:R-:W-:Y:S01]  /*26c0*/  IMAD.SHL.U32 R51, R30, 0x40, RZ ;  /* 0x000000401e337824 */ /* 0x000fe200078e00ff */
[----:B------:R-:W-:Y:S01]  /*26d0*/  SEL R5, RZ, 0x10, P0 ;  /* 0x00000010ff057807 */ /* 0x000fe20000000000 */
[----:B------:R-:W-:Y:S01]  /*26e0*/  IMAD.IADD R3, R32, 0x1, R33 ;  /* 0x0000000120037824 */ /* 0x000fe200078e0221 */
[----:B------:R-:W-:Y:S02]  /*26f0*/  SEL R6, RZ, 0x20, P1 ;  /* 0x00000020ff067807 */ /* 0x000fe40000800000 */
[----:B------:R-:W-:-:S02]  /*2700*/  SHF.R.S32.HI R23, RZ, 0x1f, R22 ;  /* 0x0000001fff177819 */ /* 0x000fc40000011416 */
[----:B------:R-:W-:Y:S01]  /*2710*/  LOP3.LUT R4, R6, R4, R5, 0xfe, !PT ;  /* 0x0000000406047212 */ /* 0x000fe200078efe05 */
[C---:B------:R-:W-:Y:S01]  /*2720*/  IMAD R6, R7.reuse, R30, RZ ;  /* 0x0000001e07067224 */ /* 0x040fe200078e02ff */
[----:B------:R-:W-:Y:S01]  /*2730*/  SHF.R.S32.HI R5, RZ, 0x1f, R12 ;  /* 0x0000001fff057819 */ /* 0x000fe2000001140c */
[----:B------:R-:W-:Y:S01]  /*2740*/  IMAD R7, R7, R56, RZ ;  /* 0x0000003807077224 */ /* 0x000fe200078e02ff */
[----:B------:R-:W-:Y:S01]  /*2750*/  ISETP.GE.AND P0, PT, R213, UR4, PT ;  /* 0x00000004d5007c0c */ /* 0x000fe2000bf06270 */
[C---:B------:R-:W-:Y:S01]  /*2760*/  IMAD R11, R200.reuse, R31, R6 ;  /* 0x0000001fc80b7224 */ /* 0x040fe200078e0206 */
[----:B------:R-:W-:Y:S01]  /*2770*/  LEA.HI R14, R5, R12, RZ, 0x2 ;  /* 0x0000000c050e7211 */ /* 0x000fe200078f10ff */
[----:B------:R-:W-:Y:S01]  /*2780*/  IMAD.WIDE.U32 R8, R200, R30, R22 ;  /* 0x0000001ec8087225 */ /* 0x000fe200078e0016 */
[----:B-1----:R-:W-:Y:S02]  /*2790*/  SHF.R.U32.HI R36, RZ, 0x7, R36 ;  /* 0x00000007ff247819 */ /* 0x002fe40000011624 */
[----:B------:R-:W-:Y:S01]  /*27a0*/  LOP3.LUT R13, R14, 0xfffffffc, RZ, 0xc0, !PT ;  /* 0xfffffffc0e0d7812 */ /* 0x000fe200078ec0ff */
[----:B------:R-:W-:Y:S01]  /*27b0*/  IMAD.IADD R9, R9, 0x1, R11 ;  /* 0x0000000109097824 */ /* 0x000fe200078e020b */
[----:B------:R-:W-:Y:S01]  /*27c0*/  ISETP.NE.AND P6, PT, R36, 0x1, PT ;  /* 0x000000012400780c */ /* 0x000fe20003fc5270 */
[----:B------:R-:W-:Y:S01]  /*27d0*/  IMAD.IADD R21, R11, 0x1, R21 ;  /* 0x000000010b157824 */ /* 0x000fe200078e0215 */
[----:B------:R-:W-:Y:S01]  /*27e0*/  ISETP.GE.AND P1, PT, R212, UR4, PT ;  /* 0x00000004d4007c0c */ /* 0x000fe2000bf26270 */
[----:B------:R-:W-:Y:S01]  /*27f0*/  IMAD.IADD R15, R12, 0x1, -R13 ;  /* 0x000000010c0f7824 */ /* 0x000fe200078e0a0d */
[----:B------:R-:W-:Y:S01]  /*2800*/  SEL R5, RZ, 0x40, P0 ;  /* 0x00000040ff057807 */ /* 0x000fe20000000000 */
[C---:B------:R-:W-:Y:S01]  /*2810*/  IMAD R13, R200.reuse, R57, R7 ;  /* 0x00000039c80d7224 */ /* 0x040fe200078e0207 */
[----:B-----5:R-:W-:Y:S01]  /*2820*/  SHF.R.S32.HI R7, RZ, 0x1f, R50 ;  /* 0x0000001fff077819 */ /* 0x020fe20000011432 */
[----:B------:R-:W-:Y:S01]  /*2830*/  IMAD.WIDE.U32 R52, R200, R56, R22 ;  /* 0x00000038c8347225 */ /* 0x000fe200078e0016 */
[----:B------:R-:W-:-:S02]  /*2840*/  SEL R10, RZ, 0x7fff80, P1 ;  /* 0x007fff80ff0a7807 */ /* 0x000fc40000800000 */
[----:B--2---:R-:W-:Y:S01]  /*2850*/  ISETP.GE.AND P0, PT, R16, R61, PT ;  /* 0x0000003d1000720c */ /* 0x004fe20003f06270 */
[----:B------:R-:W-:Y:S01]  /*2860*/  IMAD R6, R7, R30, RZ ;  /* 0x0000001e07067224 */ /* 0x000fe200078e02ff */
[----:B------:R-:W-:Y:S01]  /*2870*/  LOP3.LUT R35, R35, 0xfffffffe, RZ, 0xc0, !PT ;  /* 0xfffffffe23237812 */ /* 0x000fe200078ec0ff */
[----:B------:R-:W-:Y:S05]  /*2880*/  @!P6 WARPSYNC.ALL ;  /* 0x000000000000e948 */ /* 0x000fea0003800000 */
[----:B------:R-:W-:Y:S01]  /*2890*/  IMAD R11, R50, R31, R6 ;  /* 0x0000001f320b7224 */ /* 0x000fe200078e0206 */
[----:B------:R-:W-:Y:S01]  /*28a0*/  ULDC UR4, c[0x0][0x2f4] ;  /* 0x0000bd0000047ab9 */ /* 0x000fe20000000800 */
[----:B------:R-:W2:Y:S01]  /*28b0*/  LDL R6, [R1+0x1c] ;  /* 0x00001c0001067983 */ /* 0x000ea20000100800 */
[----:B------:R-:W-:Y:S01]  /*28c0*/  ISETP.GE.AND P2, PT, R2, UR4, PT ;  /* 0x0000000402007c0c */ /* 0x000fe2000bf46270 */
[----:B------:R-:W-:Y:S01]  /*28d0*/  IMAD.IADD R53, R53, 0x1, R13 ;  /* 0x0000000135357824 */ /* 0x000fe200078e020d */
[----:B------:R-:W-:Y:S01]  /*28e0*/  LOP3.LUT R10, R10, R4, R5, 0xfe, !PT ;  /* 0x000000040a0a7212 */ /* 0x000fe200078efe05 */
[----:B------:R-:W-:Y:S01]  /*28f0*/  IMAD.IADD R55, R13, 0x1, R55 ;  /* 0x000000010d377824 */ /* 0x000fe200078e0237 */
[----:B------:R-:W-:Y:S01]  /*2900*/  SEL R5, R61, RZ, P0 ;  /* 0x000000ff3d057207 */ /* 0x000fe20000000000 */
[----:B------:R-:W-:Y:S01]  /*2910*/  VIADD R60, R36, 0x8 ;  /* 0x00000008243c7836 */ /* 0x000fe20000000000 */
[----:B------:R-:W-:Y:S01]  /*2920*/  SHF.R.S32.HI R13, RZ, 0x1f, R14 ;  /* 0x0000001fff0d7819 */ /* 0x000fe2000001140e */
[----:B------:R-:W-:Y:S01]  /*2930*/  IMAD.WIDE.U32 R8, R50, R30, R8 ;  /* 0x0000001e32087225 */ /* 0x000fe200078e0008 */
[----:B------:R-:W-:-:S02]  /*2940*/  SHF.L.U64.HI R29, R30, 0x6, R31 ;  /* 0x000000061e1d7819 */ /* 0x000fc4000001021f */
[----:B------:R-:W-:Y:S01]  /*2950*/  LEA.HI R13, R13, R200, RZ, 0x3 ;  /* 0x000000c80d0d7211 */ /* 0x000fe200078f18ff */
[----:B------:R-:W-:Y:S01]  /*2960*/  IMAD.IADD R5, R16, 0x1, R5 ;  /* 0x0000000110057824 */ /* 0x000fe200078e0205 */
[----:B------:R-:W-:Y:S01]  /*2970*/  SHF.L.U64.HI R58, R56, 0x6, R57 ;  /* 0x00000006383a7819 */ /* 0x000fe20000010239 */
[----:B------:R-:W-:Y:S01]  /*2980*/  IMAD.WIDE.U32 R20, R50, R30, R20 ;  /* 0x0000001e32147225 */ /* 0x000fe200078e0014 */
[----:B------:R-:W-:Y:S02]  /*2990*/  @P2 LOP3.LUT R35, R35, 0x1, RZ, 0xfc, !PT ;  /* 0x0000000123232812 */ /* 0x000fe400078efcff */
[----:B------:R-:W-:Y:S01]  /*29a0*/  LOP3.LUT R13, R13, 0xfffffff8, RZ, 0xc0, !PT ;  /* 0xfffffff80d0d7812 */ /* 0x000fe200078ec0ff */
[----:B------:R-:W-:Y:S01]  /*29b0*/  VIADD R36, R200, 0x40 ;  /* 0x00000040c8247836 */ /* 0x000fe20000000000 */
[----:B------:R-:W-:Y:S01]  /*29c0*/  SHF.R.S32.HI R4, RZ, 0x1f, R5 ;  /* 0x0000001fff047819 */ /* 0x000fe20000011405 */
[----:B------:R0:W-:Y:S01]  /*29d0*/  STL [R1], R35 ;  /* 0x0000002301007387 */ /* 0x0001e20000100800 */
[----:B------:R-:W-:-:S02]  /*29e0*/  IMAD R7, R7, R56, RZ ;  /* 0x0000003807077224 */ /* 0x000fc400078e02ff */
[----:B------:R-:W-:Y:S01]  /*29f0*/  IMAD.SHL.U32 R36, R36, 0x40, RZ ;  /* 0x0000004024247824 */ /* 0x000fe200078e00ff */
[----:B------:R-:W-:Y:S01]  /*2a00*/  LEA.HI R4, R4, R5, RZ, 0x3 ;  /* 0x0000000504047211 */ /* 0x000fe200078f18ff */
[----:B------:R-:W-:Y:S02]  /*2a10*/  IMAD.IADD R13, R200, 0x1, -R13 ;  /* 0x00000001c80d7824 */ /* 0x000fe400078e0a0d */
[----:B------:R-:W-:Y:S02]  /*2a20*/  IMAD R5, R31, 0x60, RZ ;  /* 0x000000601f057824 */ /* 0x000fe400078e02ff */
[----:B------:R-:W-:-:S04]  /*2a30*/  IMAD.WIDE.U32 R52, R50, R56, R52 ;  /* 0x0000003832347225 */ /* 0x000fc800078e0034 */
[----:B0-----:R-:W-:Y:S01]  /*2a40*/  VIADD R35, R200, 0x40 ;  /* 0x00000040c8237836 */ /* 0x001fe20000000000 */
[----:B------:R-:W-:Y:S01]  /*2a50*/  LOP3.LUT R36, R36, 0x1c0, RZ, 0xc0, !PT ;  /* 0x000001c024247812 */ /* 0x000fe200078ec0ff */
[----:B------:R-:W-:-:S04]  /*2a60*/  IMAD.WIDE.U32 R30, R30, 0x60, RZ ;  /* 0x000000601e1e7825 */ /* 0x000fc800078e00ff */
[----:B------:R-:W-:Y:S02]  /*2a70*/  IMAD.SHL.U32 R35, R35, 0x40, RZ ;  /* 0x0000004023237824 */ /* 0x000fe400078e00ff */
[----:B------:R-:W-:Y:S02]  /*2a80*/  IMAD.SHL.U32 R73, R13, 0x40, RZ ;  /* 0x000000400d497824 */ /* 0x000fe400078e00ff */
[----:B------:R-:W-:Y:S01]  /*2a90*/  IMAD R7, R50, R57, R7 ;  /* 0x0000003932077224 */ /* 0x000fe200078e0207 */
[----:B------:R-:W-:Y:S01]  /*2aa0*/  LOP3.LUT R35, R35, 0x1c0, RZ, 0xc0, !PT ;  /* 0x000001c023237812 */ /* 0x000fe200078ec0ff */
[----:B------:R-:W-:Y:S01]  /*2ab0*/  IMAD.IADD R62, R31, 0x1, R5 ;  /* 0x000000011f3e7824 */ /* 0x000fe200078e0205 */
[----:B------:R-:W-:Y:S01]  /*2ac0*/  LOP3.LUT R5, R36, 0x38, R4, 0xf8, !PT ;  /* 0x0000003824057812 */ /* 0x000fe200078ef804 */
[----:B------:R-:W-:Y:S01]  /*2ad0*/  IMAD.WIDE.U32 R54, R50, R56, R54 ;  /* 0x0000003832367225 */ /* 0x000fe200078e0036 */
[----:B------:R-:W-:Y:S02]  /*2ae0*/  SHF.R.U32.HI R35, RZ, 0x3, R35 ;  /* 0x00000003ff237819 */ /* 0x000fe40000011623 */
[----:B------:R-:W-:Y:S01]  /*2af0*/  LOP3.LUT R73, R73, 0x1c0, RZ, 0xc0, !PT ;  /* 0x000001c049497812 */ /* 0x000fe200078ec0ff */
[----:B------:R-:W-:Y:S01]  /*2b00*/  IMAD.IADD R67, R53, 0x1, R7 ;  /* 0x0000000135437824 */ /* 0x000fe200078e0207 */
[----:B------:R-:W-:Y:S01]  /*2b10*/  LOP3.LUT R5, R5, R35, RZ, 0x3c, !PT ;  /* 0x0000002305057212 */ /* 0x000fe200078e3cff */
[----:B------:R-:W-:Y:S01]  /*2b20*/  IMAD.IADD R68, R7, 0x1, R55 ;  /* 0x0000000107447824 */ /* 0x000fe200078e0237 */
[----:B------:R-:W-:Y:S01]  /*2b30*/  SHF.R.U32.HI R76, RZ, 0x3, R73 ;  /* 0x00000003ff4c7819 */ /* 0x000fe20000011649 */
[----:B------:R-:W-:Y:S01]  /*2b40*/  IMAD.WIDE.U32 R56, R56, 0x60, RZ ;  /* 0x0000006038387825 */ /* 0x000fe200078e00ff */
[----:B------:R-:W-:-:S02]  /*2b50*/  LOP3.LUT R7, R73, 0x18, R16, 0xf8, !PT ;  /* 0x0000001849077812 */ /* 0x000fc400078ef810 */
[----:B------:R-:W-:Y:S01]  /*2b60*/  LOP3.LUT P2, RZ, R13, 0x4, RZ, 0xc0, !PT ;  /* 0x000000040dff7812 */ /* 0x000fe2000784c0ff */
[----:B------:R-:W-:Y:S01]  /*2b70*/  IMAD.SHL.U32 R61, R61, 0x2, RZ ;  /* 0x000000023d3d7824 */ /* 0x000fe200078e00ff */
[----:B------:R-:W-:Y:S02]  /*2b80*/  PRMT R84, R10, 0x8880, RZ ;  /* 0x000088800a547816 */ /* 0x000fe400000000ff */
[----:B------:R-:W-:Y:S02]  /*2b90*/  LOP3.LUT R7, R7, R76, RZ, 0x3c, !PT ;  /* 0x0000004c07077212 */ /* 0x000fe400078e3cff */
[----:B------:R-:W-:Y:S02]  /*2ba0*/  PRMT R84, R84, 0x7710, RZ ;  /* 0x0000771054547816 */ /* 0x000fe400000000ff */
[----:B------:R-:W-:Y:S02]  /*2bb0*/  SEL R75, R75, 0xffffffe0, !P2 ;  /* 0xffffffe04b4b7807 */ /* 0x000fe40005000000 */
[----:B------:R-:W-:Y:S01]  /*2bc0*/  LOP3.LUT R70, R4, 0xfffffff8, RZ, 0xc0, !PT ;  /* 0xfffffff804467812 */ /* 0x000fe200078ec0ff */
[----:B------:R-:W-:Y:S01]  /*2bd0*/  IMAD.IADD R63, R57, 0x1, R63 ;  /* 0x00000001393f7824 */ /* 0x000fe200078e023f */
[C---:B------:R-:W-:Y:S01]  /*2be0*/  LOP3.LUT R77, R84.reuse, 0x1, RZ, 0xc0, !PT ;  /* 0x00000001544d7812 */ /* 0x040fe200078ec0ff */
[----:B------:R-:W-:Y:S01]  /*2bf0*/  IMAD R64, R15, 0x40, R200 ;  /* 0x000000400f407824 */ /* 0x000fe200078e02c8 */
[C---:B------:R-:W-:Y:S01]  /*2c00*/  LOP3.LUT R78, R84.reuse, 0x2, RZ, 0xc0, !PT ;  /* 0x00000002544e7812 */ /* 0x040fe200078ec0ff */
[----:B------:R-:W-:Y:S01]  /*2c10*/  IMAD.IADD R65, R9, 0x1, R11 ;  /* 0x0000000109417824 */ /* 0x000fe200078e020b */
[C---:B------:R-:W-:Y:S01]  /*2c20*/  LOP3.LUT R79, R84.reuse, 0x4, RZ, 0xc0, !PT ;  /* 0x00000004544f7812 */ /* 0x040fe200078ec0ff */
[----:B------:R-:W-:Y:S01]  /*2c30*/  IMAD.IADD R66, R11, 0x1, R21 ;  /* 0x000000010b427824 */ /* 0x000fe200078e0215 */
[----:B------:R-:W-:-:S02]  /*2c40*/  LOP3.LUT R80, R84, 0x8, RZ, 0xc0, !PT ;  /* 0x0000000854507812 */ /* 0x000fc400078ec0ff */
[C---:B------:R-:W-:Y:S02]  /*2c50*/  LOP3.LUT R81, R84.reuse, 0x10, RZ, 0xc0, !PT ;  /* 0x0000001054517812 */ /* 0x040fe400078ec0ff */
[----:B------:R-:W-:Y:S02]  /*2c60*/  LOP3.LUT R83, R84, 0x20, RZ, 0xc0, !PT ;  /* 0x0000002054537812 */ /* 0x000fe400078ec0ff */
[----:B------:R-:W-:Y:S01]  /*2c70*/  SHF.R.S32.HI R69, RZ, 0x3, R4 ;  /* 0x00000003ff457819 */ /* 0x000fe20000011404 */
[----:B------:R-:W-:Y:S01]  /*2c80*/  @!P6 BAR.SYNC.DEFER_BLOCKING 0x9, 0x100 ;  /* 0x024400000000eb1d */ /* 0x000fe20000010000 */
[----:B------:R-:W-:Y:S02]  /*2c90*/  ISETP.GE.AND P1, PT, R16, UR4, PT ;  /* 0x0000000410007c0c */ /* 0x000fe4000bf26270 */
[----:B------:R-:W-:Y:S02]  /*2ca0*/  SHF.R.S32.HI R72, RZ, 0x1f, R70 ;  /* 0x0000001fff487819 */ /* 0x000fe40000011446 */
[----:B------:R-:W-:Y:S01]  /*2cb0*/  LOP3.LUT R84, R84, 0x40, RZ, 0xc0, !PT ;  /* 0x0000004054547812 */ /* 0x000fe200078ec0ff */
[----:B----4-:R-:W-:Y:S01]  /*2cc0*/  IMAD.IADD R74, R34, 0x1, R5 ;  /* 0x00000001224a7824 */ /* 0x010fe200078e0205 */
[----:B------:R-:W-:-:S04]  /*2cd0*/  LOP3.LUT R5, R73, 0x38, R4, 0xf8, !PT ;  /* 0x0000003849057812 */ /* 0x000fc800078ef804 */
[----:B------:R-:W-:Y:S02]  /*2ce0*/  LOP3.LUT R5, R5, R76, RZ, 0x3c, !PT ;  /* 0x0000004c05057212 */ /* 0x000fe400078e3cff */
[----:B------:R-:W-:Y:S01]  /*2cf0*/  SHF.R.S32.HI R71, RZ, 0x1f, R0 ;  /* 0x0000001fff477819 */ /* 0x000fe20000011400 */
[C---:B--2---:R-:W-:Y:S02]  /*2d00*/  IMAD R82, R6.reuse, 0x200, R7 ;  /* 0x0000020006527824 */ /* 0x044fe400078e0207 */
[----:B------:R-:W-:Y:S02]  /*2d10*/  IMAD R85, R6, 0x200, R5 ;  /* 0x0000020006557824 */ /* 0x000fe400078e0205 */
[----:B------:R-:W-:-:S07]  /*2d20*/  IMAD.IADD R86, R75, 0x1, R82 ;  /* 0x000000014b567824 */ /* 0x000fce00078e0252 */
.L_x_707:
[----:B--2---:R-:W2:Y:S01]  /*2d30*/  LDL.LU R15, [R1] ;  /* 0x00000000010f7983 */ /* 0x004ea20000300800 */
[----:B------:R-:W0:Y:S01]  /*2d40*/  LDC R91, c[0x0][0x430] ;  /* 0x00010c00ff5b7b82 */ /* 0x000e220000000800 */
[----:B------:R-:W-:Y:S02]  /*2d50*/  VIADD R27, R27, 0xffffffff ;  /* 0xffffffff1b1b7836 */ /* 0x000fe40000000000 */
[----:B------:R-:W-:Y:S02]  /*2d60*/  IMAD.MOV.U32 R90, RZ, RZ, RZ ;  /* 0x000000ffff5a7224 */ /* 0x000fe400078e00ff */
[----:B------:R-:W-:-:S03]  /*2d70*/  IMAD R4, R27, 0x60, R64 ;  /* 0x000000601b047824 */ /* 0x000fc600078e0240 */
[----:B------:R-:W1:Y:S01]  /*2d80*/  LDC R88, c[0x0][0x3f4] ;  /* 0x0000fd00ff587b82 */ /* 0x000e620000000800 */
[----:B------:R-:W-:Y:S01]  /*2d90*/  IMAD.IADD R32, R3, 0x1, R4 ;  /* 0x0000000103207824 */ /* 0x000fe200078e0204 */
[----:B------:R-:W-:-:S03]  /*2da0*/  ISETP.GE.AND P2, PT, R4, R24, PT ;  /* 0x000000180400720c */ /* 0x000fc60003f46270 */
[----:B------:R-:W-:Y:S01]  /*2db0*/  IMAD.MOV.U32 R12, RZ, RZ, R32 ;  /* 0x000000ffff0c7224 */ /* 0x000fe200078e0020 */
[----:B------:R-:W-:Y:S02]  /*2dc0*/  ISETP.GT.OR P2, PT, R64, 0x5f, P2 ;  /* 0x0000005f4000780c */ /* 0x000fe40001744670 */
[----:B0-----:R-:W-:-:S11]  /*2dd0*/  ISETP.NE.AND P3, PT, R91, 0x1, PT ;  /* 0x000000015b00780c */ /* 0x001fd60003f65270 */
[----:B------:R-:W0:Y:S08]  /*2de0*/  @!P2 LDC.64 R6, c[0x0][0x428] ;  /* 0x00010a00ff06ab82 */ /* 0x000e300000000a00 */
[----:B------:R-:W3:Y:S08]  /*2df0*/  @!P2 LDC.64 R4, c[0x0][0x418] ;  /* 0x00010600ff04ab82 */ /* 0x000ef00000000a00 */
[----:B----4-:R-:W4:Y:S08]  /*2e00*/  @P3 LDC R11, c[0x0][0x434] ;  /* 0x00010d00ff0b3b82 */ /* 0x010f300000000800 */
[----:B------:R-:W1:Y:S01]  /*2e10*/  @P3 LDC R14, c[0x0][0x438] ;  /* 0x00010e00ff0e3b82 */ /* 0x000e620000000800 */
[----:B----4-:R-:W-:-:S05]  /*2e20*/  @P3 IMAD.HI.U32 R11, R32, R11, RZ ;  /* 0x0000000b200b3227 */ /* 0x010fca00078e00ff */
[----:B-1----:R-:W-:Y:S01]  /*2e30*/  @P3 SHF.R.U32.HI R12, RZ, R14, R11 ;  /* 0x0000000eff0c3219 */ /* 0x002fe2000001160b */
[----:B0-----:R-:W-:-:S03]  /*2e40*/  @!P2 IMAD R11, R71, R6, RZ ;  /* 0x00000006470ba224 */ /* 0x001fc600078e02ff */
[--C-:B------:R-:W-:Y:S01]  /*2e50*/  @!P2 SHF.R.S32.HI R13, RZ, 0x1f, R12.reuse ;  /* 0x0000001fff0da819 */ /* 0x100fe2000001140c */
[C---:B------:R-:W-:Y:S02]  /*2e60*/  @!P2 IMAD R11, R0.reuse, R7, R11 ;  /* 0x00000007000ba224 */ /* 0x040fe400078e020b */
[----:B------:R-:W-:-:S04]  /*2e70*/  @!P2 IMAD.WIDE.U32 R6, R0, R6, R12 ;  /* 0x000000060006a225 */ /* 0x000fc800078e000c */
[----:B------:R-:W-:Y:S01]  /*2e80*/  @!P2 IMAD.IADD R7, R7, 0x1, R11 ;  /* 0x000000010707a824 */ /* 0x000fe200078e020b */
[----:B---3--:R-:W-:-:S04]  /*2e90*/  @!P2 LEA R4, P3, R6, R4, 0x2 ;  /* 0x000000040604a211 */ /* 0x008fc800078610ff */
[----:B------:R-:W-:Y:S02]  /*2ea0*/  @!P2 LEA.HI.X R5, R6, R5, R7, 0x2, P3 ;  /* 0x000000050605a211 */ /* 0x000fe400018f1407 */
[----:B------:R-:W-:-:S03]  /*2eb0*/  ISETP.GT.AND P3, PT, R27, R28, PT ;  /* 0x0000001c1b00720c */ /* 0x000fc60003f64270 */
[----:B------:R0:W5:Y:S01]  /*2ec0*/  @!P2 LDG.E R90, desc[UR40][R4.64] ;  /* 0x00000028045aa981 */ /* 0x000162000c1e1900 */
[----:B------:R-:W-:Y:S01]  /*2ed0*/  ISETP.GE.AND P2, PT, R88, 0x1, PT ;  /* 0x000000015800780c */ /* 0x000fe20003f46270 */
[----:B------:R-:W-:Y:S01]  /*2ee0*/  IMAD.MOV R6, RZ, RZ, -R12 ;  /* 0x000000ffff067224 */ /* 0x000fe200078e0a0c */
[----:B------:R-:W-:Y:S05]  /*2ef0*/  YIELD ;  /* 0x0000000000007946 */ /* 0x000fea0003800000 */
[C---:B------:R-:W-:Y:S01]  /*2f00*/  IMAD R7, R18.reuse, 0x1800, R82 ;  /* 0x0000180012077824 */ /* 0x040fe200078e0252 */
[----:B------:R-:W-:Y:S01]  /*2f10*/  BSSY B0, `(.L_x_654) ;  /* 0x000030d000007945 */ /* 0x000fe20003800000 */
[----:B------:R-:W-:-:S02]  /*2f20*/  IMAD R89, R18, 0x1800, R86 ;  /* 0x0000180012597824 */ /* 0x000fc400078e0256 */
[----:B------:R-:W-:Y:S02]  /*2f30*/  IMAD R91, R91, R6, R32 ;  /* 0x000000065b5b7224 */ /* 0x000fe400078e0220 */
[--C-:B------:R-:W-:Y:S02]  /*2f40*/  IMAD R98, R7, 0x2, R26.reuse ;  /* 0x0000000207627824 */ /* 0x100fe400078e021a */
[----:B------:R-:W-:Y:S01]  /*2f50*/  IMAD R89, R89, 0x2, R26 ;  /* 0x0000000259597824 */ /* 0x000fe200078e021a */
[----:B--2---:R-:W-:-:S04]  /*2f60*/  LOP3.LUT R15, R15, 0xfffffffd, RZ, 0xc0, !PT ;  /* 0xfffffffd0f0f7812 */ /* 0x004fc800078ec0ff */
[----:B------:R-:W-:-:S05]  /*2f70*/  @P3 LOP3.LUT R15, R15, 0x2, RZ, 0xfc, !PT ;  /* 0x000000020f0f3812 */ /* 0x000fca00078efcff */
[----:B------:R0:W-:Y:S01]  /*2f80*/  STL [R1], R15 ;  /* 0x0000000f01007387 */ /* 0x0001e20000100800 */
[----:B------:R-:W-:Y:S05]  /*2f90*/  @!P2 BRA `(.L_x_655) ;  /* 0x0000002c0008a947 */ /* 0x000fea0003800000 */
[----:B------:R-:W-:Y:S01]  /*2fa0*/  SHF.R.S32.HI R92, RZ, 0x1f, R91 ;  /* 0x0000001fff5c7819 */ /* 0x000fe2000001145b */
[----:B------:R-:W-:Y:S01]  /*2fb0*/  ULDC.64 UR4, c[0x0][0x300] ;  /* 0x0000c00000047ab9 */ /* 0x000fe20000000a00 */
[----:B-----5:R-:W-:Y:S01]  /*2fc0*/  SHF.R.S32.HI R93, RZ, 0x1f, R90 ;  /* 0x0000001fff5d7819 */ /* 0x020fe2000001145a */
[----:B0-----:R-:W-:-:S04]  /*2fd0*/  IMAD.WIDE.U32 R4, R91, UR4, RZ ;  /* 0x000000045b047c25 */ /* 0x001fc8000f8e00ff */
[----:B------:R-:W-:Y:S02]  /*2fe0*/  IMAD R6, R92, UR4, RZ ;  /* 0x000000045c067c24 */ /* 0x000fe4000f8e02ff */
[----:B------:R-:W-:Y:S02]  /*2ff0*/  IMAD R94, R27, -0x60, R24 ;  /* 0xffffffa01b5e7824 */ /* 0x000fe400078e0218 */
[----:B------:R-:W-:Y:S01]  /*3000*/  IMAD R7, R91, UR5, R6 ;  /* 0x000000055b077c24 */ /* 0x000fe2000f8e0206 */
[----:B------:R-:W-:Y:S01]  /*3010*/  ULDC.64 UR4, c[0x0][0x310] ;  /* 0x0000c40000047ab9 */ /* 0x000fe20000000a00 */
[----:B------:R-:W-:Y:S01]  /*3020*/  IMAD R6, R62, R27, RZ ;  /* 0x0000001b3e067224 */ /* 0x000fe200078e02ff */
[----:B------:R-:W-:Y:S01]  /*3030*/  VIMNMX R94, R94, 0x60, PT ;  /* 0x000000605e5e7848 */ /* 0x000fe20003fe0100 */
[----:B------:R-:W-:Y:S02]  /*3040*/  IMAD R11, R93, UR4, RZ ;  /* 0x000000045d0b7c24 */ /* 0x000fe4000f8e02ff */
[----:B------:R-:W-:Y:S01]  /*3050*/  IMAD.IADD R5, R5, 0x1, R7 ;  /* 0x0000000105057824 */ /* 0x000fe200078e0207 */
[----:B------:R-:W-:Y:S01]  /*3060*/  SHF.R.S32.HI R7, RZ, 0x1f, R27 ;  /* 0x0000001fff077819 */ /* 0x000fe2000001141b */
[----:B------:R-:W-:-:S02]  /*3070*/  IMAD R11, R90, UR5, R11 ;  /* 0x000000055a0b7c24 */ /* 0x000fc4000f8e020b */
[----:B------:R-:W-:Y:S01]  /*3080*/  IMAD.WIDE.U32 R4, R90, UR4, R4 ;  /* 0x000000045a047c25 */ /* 0x000fe2000f8e0004 */
[----:B------:R-:W-:-:S03]  /*3090*/  ULDC.64 UR4, c[0x0][0x308] ;  /* 0x0000c20000047ab9 */ /* 0x000fc60000000a00 */
[----:B------:R-:W-:Y:S02]  /*30a0*/  IMAD.IADD R5, R5, 0x1, R11 ;  /* 0x0000000105057824 */ /* 0x000fe400078e020b */
[----:B------:R-:W-:Y:S02]  /*30b0*/  IMAD R11, R7, R30, R6 ;  /* 0x0000001e070b7224 */ /* 0x000fe400078e0206 */
[----:B------:R-:W-:-:S04]  /*30c0*/  IMAD.WIDE.U32 R4, R201, UR4, R4 ;  /* 0x00000004c9047c25 */ /* 0x000fc8000f8e0004 */
[----:B------:R-:W-:Y:S01]  /*30d0*/  IMAD R97, R201, UR5, R5 ;  /* 0x00000005c9617c24 */ /* 0x000fe2000f8e0205 */
[----:B------:R-:W-:Y:S01]  /*30e0*/  ULDC.64 UR4, c[0x0][0x2e8] ;  /* 0x0000ba0000047ab9 */ /* 0x000fe20000000a00 */
[-C--:B------:R-:W-:Y:S01]  /*30f0*/  IMAD R5, R63, R27.reuse, RZ ;  /* 0x0000001b3f057224 */ /* 0x080fe200078e02ff */
[C---:B------:R-:W-:Y:S01]  /*3100*/  LEA R96, P2, R4.reuse, UR4, 0x1 ;  /* 0x0000000404607c11 */ /* 0x040fe2000f8408ff */
[----:B------:R-:W-:Y:S02]  /*3110*/  ULDC.U8 UR4, c[0x0][0x410] ;  /* 0x0001040000047ab9 */ /* 0x000fe40000000000 */
[----:B------:R-:W-:Y:S01]  /*3120*/  IMAD R13, R7, R56, R5 ;  /* 0x00000038070d7224 */ /* 0x000fe200078e0205 */
[----:B------:R-:W-:Y:S01]  /*3130*/  LEA.HI.X R97, R4, UR5, R97, 0x1, P2 ;  /* 0x0000000504617c11 */ /* 0x000fe200090f0c61 */
[----:B------:R-:W-:Y:S01]  /*3140*/  IMAD.WIDE.U32 R4, R30, R27, RZ ;  /* 0x0000001b1e047225 */ /* 0x000fe200078e00ff */
[----:B------:R-:W-:-:S03]  /*3150*/  ISETP.NE.AND P2, PT, RZ, UR4, PT ;  /* 0x00000004ff007c0c */ /* 0x000fc6000bf45270 */
[----:B------:R-:W-:-:S04]  /*3160*/  IMAD.WIDE.U32 R6, R56, R27, RZ ;  /* 0x0000001b38067225 */ /* 0x000fc800078e00ff */
[----:B------:R-:W-:Y:S02]  /*3170*/  IMAD.IADD R100, R5, 0x1, R11 ;  /* 0x0000000105647824 */ /* 0x000fe400078e020b */
[----:B------:R-:W-:-:S04]  /*3180*/  IMAD.IADD R11, R7, 0x1, R13 ;  /* 0x00000001070b7824 */ /* 0x000fc800078e020d */
[----:B------:R-:W-:Y:S05]  /*3190*/  @!P2 BRA `(.L_x_656) ;  /* 0x00000014003ca947 */ /* 0x000fea0003800000 */
[----:B------:R-:W-:Y:S01]  /*31a0*/  ISETP.GE.AND P2, PT, R200, R94, PT ;  /* 0x0000005ec800720c */ /* 0x000fe20003f46270 */
[----:B------:R-:W-:Y:S01]  /*31b0*/  BSSY B1, `(.L_x_657) ;  /* 0x000001e000017945 */ /* 0x000fe20003800000 */
        /* <DEDUP_REMOVED lines=8> */
[----:B------:R-:W-:Y:S06]  /*3240*/  @P2 BRA `(.L_x_658) ;  /* 0x0000000000502947 */ /* 0x000fec0003800000 */
[----:B------:R-:W-:Y:S01]  /*3250*/  IADD3 R13, P3, R8, R4, RZ ;  /* 0x00000004080d7210 */ /* 0x000fe20007f7e0ff */
[----:B------:R-:W-:Y:S01]  /*3260*/  ULDC.64 UR4, c[0x0][0x3e8] ;  /* 0x0000fa0000047ab9 */ /* 0x000fe20000000a00 */
[----:B------:R-:W-:Y:S02]  /*3270*/  CS2R R44, SRZ ;  /* 0x00000000002c7805 */ /* 0x000fe4000001ff00 */
[----:B------:R-:W-:Y:S01]  /*3280*/  CS2R R46, SRZ ;  /* 0x00000000002e7805 */ /* 0x000fe2000001ff00 */
[----:B------:R-:W-:Y:S01]  /*3290*/  IMAD.X R14, R100, 0x1, R65, P3 ;  /* 0x00000001640e7824 */ /* 0x000fe200018e0641 */
[----:B------:R-:W-:-:S05]  /*32a0*/  IADD3 R15, P3, R52, R6, RZ ;  /* 0x00000006340f7210 */ /* 0x000fca0007f7e0ff */
[----:B------:R-:W-:Y:S01]  /*32b0*/  IMAD.X R40, R11, 0x1, R67, P3 ;  /* 0x000000010b287824 */ /* 0x000fe200018e0643 */
[----:B------:R-:W-:-:S04]  /*32c0*/  LEA R12, P3, R13, UR4, 0x1 ;  /* 0x000000040d0c7c11 */ /* 0x000fc8000f8608ff */
[----:B------:R-:W-:Y:S01]  /*32d0*/  LEA.HI.X R13, R13, UR5, R14, 0x1, P3 ;  /* 0x000000050d0d7c11 */ /* 0x000fe200098f0c0e */
[----:B------:R-:W-:Y:S02]  /*32e0*/  ULDC.64 UR4, c[0x0][0x400] ;  /* 0x0001000000047ab9 */ /* 0x000fe40000000a00 */
[----:B------:R-:W-:-:S04]  /*32f0*/  LEA R14, P3, R15, UR4, 0x1 ;  /* 0x000000040f0e7c11 */ /* 0x000fc8000f8608ff */
[----:B------:R-:W-:Y:S02]  /*3300*/  LEA.HI.X R15, R15, UR5, R40, 0x1, P3 ;  /* 0x000000050f0f7c11 */ /* 0x000fe400098f0c28 */
[----:B------:R-:W-:Y:S02]  /*3310*/  ISETP.GE.AND P3, PT, R22, R88, PT ;  /* 0x000000581600720c */ /* 0x000fe40003f66270 */
[----:B------:R-:W-:Y:S02]  /*3320*/  CS2R R40, SRZ ;  /* 0x0000000000287805 */ /* 0x000fe4000001ff00 */
[----:B------:R-:W-:-:S09]  /*3330*/  CS2R R42, SRZ ;  /* 0x00000000002a7805 */ /* 0x000fd2000001ff00 */
[----:B------:R0:W5:Y:S04]  /*3340*/  @!P3 LDG.E.64 R44, desc[UR40][R12.64] ;  /* 0x000000280c2cb981 */ /* 0x000168000c1e1b00 */
[----:B------:R0:W5:Y:S01]  /*3350*/  @!P3 LDG.E.64 R46, desc[UR40][R14.64] ;  /* 0x000000280e2eb981 */ /* 0x000162000c1e1b00 */
[----:B------:R-:W-:-:S13]  /*3360*/  ISETP.GE.AND P3, PT, R205, R88, PT ;  /* 0x00000058cd00720c */ /* 0x000fda0003f66270 */
[----:B------:R0:W5:Y:S04]  /*3370*/  @!P3 LDG.E.64 R40, desc[UR40][R12.64+0x20] ;  /* 0x000020280c28b981 */ /* 0x000168000c1e1b00 */
[----:B------:R0:W5:Y:S02]  /*3380*/  @!P3 LDG.E.64 R42, desc[UR40][R14.64+0x20] ;  /* 0x000020280e2ab981 */ /* 0x000164000c1e1b00 */
.L_x_658:
[----:B------:R-:W-:Y:S05]  /*3390*/  BSYNC B1 ;  /* 0x0000000000017941 */ /* 0x000fea0003800000 */
.L_x_657:
[----:B0-----:R-:W-:Y:S01]  /*33a0*/  VIADD R12, R200, 0x40 ;  /* 0x00000040c80c7836 */ /* 0x001fe20000000000 */
[----:B------:R-:W-:Y:S01]  /*33b0*/  BSSY B1, `(.L_x_659) ;  /* 0x0000019000017945 */ /* 0x000fe20003800000 */
[----:B-----5:R-:W-:Y:S02]  /*33c0*/  IMAD.MOV.U32 R13, RZ, RZ, R40 ;  /* 0x000000ffff0d7224 */ /* 0x020fe400078e0028 */
[----:B------:R-:W-:Y:S01]  /*33d0*/  IMAD.MOV.U32 R15, RZ, RZ, R41 ;  /* 0x000000ffff0f7224 */ /* 0x000fe200078e0029 */
[----:B------:R-:W-:-:S13]  /*33e0*/  ISETP.GE.AND P4, PT, R12, R94, PT ;  /* 0x0000005e0c00720c */ /* 0x000fda0003f86270 */
[----:B------:R-:W-:Y:S05]  /*33f0*/  @P4 BRA `(.L_x_660) ;  /* 0x0000000000504947 */ /* 0x000fea0003800000 */
[----:B------:R-:W-:Y:S01]  /*3400*/  IADD3 R5, P3, P5, R8, R4, R51 ;  /* 0x0000000408057210 */ /* 0x000fe20007d7e033 */
[----:B------:R-:W-:Y:S01]  /*3410*/  ULDC.64 UR4, c[0x0][0x3e8] ;  /* 0x0000fa0000047ab9 */ /* 0x000fe20000000a00 */
[----:B------:R-:W-:Y:S02]  /*3420*/  CS2R R36, SRZ ;  /* 0x0000000000247805 */ /* 0x000fe4000001ff00 */
[----:B------:R-:W-:Y:S02]  /*3430*/  CS2R R38, SRZ ;  /* 0x0000000000267805 */ /* 0x000fe4000001ff00 */
[----:B------:R-:W-:Y:S02]  /*3440*/  IADD3.X R14, R65, R100, R29, P3, P5 ;  /* 0x00000064410e7210 */ /* 0x000fe40001fea41d */
[----:B------:R-:W-:-:S04]  /*3450*/  IADD3 R7, P3, P5, R52, R6, R59 ;  /* 0x0000000634077210 */ /* 0x000fc80007d7e03b */
[----:B------:R-:W-:Y:S02]  /*3460*/  IADD3.X R12, R67, R11, R58, P3, P5 ;  /* 0x0000000b430c7210 */ /* 0x000fe40001fea43a */
        /* <DEDUP_REMOVED lines=13> */
.L_x_660:
[----:B------:R-:W-:Y:S05]  /*3540*/  BSYNC B1 ;  /* 0x0000000000017941 */ /* 0x000fea0003800000 */
.L_x_659:
[----:B0-----:R-:W-:Y:S01]  /*3550*/  IMAD.MOV.U32 R4, RZ, RZ, R44 ;  /* 0x000000ffff047224 */ /* 0x001fe200078e002c */
[----:B------:R-:W-:Y:S01]  /*3560*/  ISETP.NE.AND P3, PT, R206, 0x3, PT ;  /* 0x00000003ce00780c */ /* 0x000fe20003f65270 */
[----:B------:R-:W-:Y:S01]  /*3570*/  IMAD.MOV.U32 R5, RZ, RZ, R45 ;  /* 0x000000ffff057224 */ /* 0x000fe200078e002d */
[----:B------:R-:W-:Y:S01]  /*3580*/  PRMT R112, R13, 0x7610, R112 ;  /* 0x000076100d707816 */ /* 0x000fe20000000070 */
        /* <DEDUP_REMOVED lines=8> */
[----:B-----5:R-:W-:Y:S01]  /*3610*/  IMAD.MOV.U32 R4, RZ, RZ, R32 ;  /* 0x000000ffff047224 */ /* 0x020fe200078e0020 */
        /* <DEDUP_REMOVED lines=14> */
[----:B------:R-:W-:-:S02]  /*3700*/  PRMT R102, R4, 0x7610, R102 ;  /* 0x0000761004667816 */ /* 0x000fc40000000066 */
[----:B------:R-:W-:Y:S02]  /*3710*/  PRMT R103, R5, 0x7610, R103 ;  /* 0x0000761005677816 */ /* 0x000fe40000000067 */
[----:B------:R-:W-:Y:S02]  /*3720*/  PRMT R105, R6, 0x7610, R105 ;  /* 0x0000761006697816 */ /* 0x000fe40000000069 */
[----:B------:R-:W-:Y:S01]  /*3730*/  PRMT R106, R7, 0x7610, R106 ;  /* 0x00007610076a7816 */ /* 0x000fe2000000006a */
[----:B------:R-:W-:Y:S06]  /*3740*/  @!P3 BRA `(.L_x_661) ;  /* 0x000000000004b947 */ /* 0x000fec0003800000 */
[----:B------:R-:W-:Y:S01]  /*3750*/  BPT.TRAP 0x1 ;  /* 0x000000040000795c */ /* 0x000fe20000300000 */
.L_x_661:
[----:B------:R-:W-:Y:S01]  /*3760*/  IMAD R87, R18, 0x8, R19 ;  /* 0x0000000812577824 */ /* 0x000fe200078e0213 */
[----:B------:R-:W-:Y:S01]  /*3770*/  SHF.L.U32 R95, R204, 0x1f, RZ ;  /* 0x0000001fcc5f7819 */ /* 0x000fe200000006ff */
[----:B------:R-:W-:Y:S03]  /*3780*/  BSSY B1, `(.L_x_662) ;  /* 0x0000003000017945 */ /* 0x000fe60003800000 */
[----:B------:R-:W0:Y:S02]  /*3790*/  SYNCS.PHASECHK.TRANS64.TRYWAIT P5, [R87+URZ+0x22890], R95 ;  /* 0x0228905f570075a7 */ /* 0x000e2400080a017f */
[----:B0-----:R-:W-:Y:S05]  /*37a0*/  @!P5 BRA `(.L_x_663) ;  /* 0x000001740040d947 */ /* 0x001fea0003800000 */
.L_x_920:
[----:B------:R-:W-:Y:S05]  /*37b0*/  BSYNC B1 ;  /* 0x0000000000017941 */ /* 0x000fea0003800000 */
.L_x_662:
[----:B------:R-:W-:-:S03]  /*37c0*/  UMOV UR4, 0xffffffff ;  /* 0xffffffff00047882 */ /* 0x000fc60000000000 */
[----:B------:R-:W-:Y:S05]  /*37d0*/  BRA.DIV UR4, `(.L_x_664) ;  /* 0x0000017604487947 */ /* 0x000fea000b800000 */
[----:B------:R1:W2:Y:S04]  /*37e0*/  SHFL.IDX PT, R99, R97, RZ, 0x1c1f ;  /* 0x001c1fff61637589 */ /* 0x0002a800000e0000 */
[----:B------:R1:W3:Y:S02]  /*37f0*/  SHFL.IDX PT, R14, R96, RZ, 0x1c1f ;  /* 0x001c1fff600e7589 */ /* 0x0002e400000e0000 */
.L_x_924:
[----:B------:R-:W-:Y:S04]  /*3800*/  BSSY B1, `(.L_x_665) ;  /* 0x0000070000017945 */ /* 0x000fe80003800000 */
[----:B------:R-:W-:Y:S05]  /*3810*/  @P2 BRA `(.L_x_666) ;  /* 0x0000000400b82947 */ /* 0x000fea0003800000 */
[----:B------:R-:W-:Y:S04]  /*3820*/  BSSY B2, `(.L_x_667) ;  /* 0x0000036000027945 */ /* 0x000fe80003800000 */
[----:B------:R-:W-:Y:S05]  /*3830*/  @P1 BRA `(.L_x_668) ;  /* 0x0000000000d01947 */ /* 0x000fea0003800000 */
[----:B------:R4:W0:Y:S01]  /*3840*/  LDS.128 R4, [R98] ;  /* 0x0000000062047984 */ /* 0x0008220000000c00 */
[C---:B---3--:R-:W-:Y:S01]  /*3850*/  LEA R12, P2, R16.reuse, R14, 0x1 ;  /* 0x0000000e100c7211 */ /* 0x048fe200078408ff */
[----:B------:R-:W-:Y:S03]  /*3860*/  BSSY B3, `(.L_x_669) ;  /* 0x0000030000037945 */ /* 0x000fe60003800000 */
[----:B--2---:R-:W-:Y:S02]  /*3870*/  LEA.HI.X R13, R16, R99, R17, 0x1, P2 ;  /* 0x00000063100d7211 */ /* 0x004fe400010f0c11 */
[----:B------:R-:W-:-:S13]  /*3880*/  ISETP.GE.AND P2, PT, R22, R88, PT ;  /* 0x000000581600720c */ /* 0x000fda0003f46270 */
[----:B----4-:R-:W-:Y:S05]  /*3890*/  @P2 BRA `(.L_x_670) ;  /* 0x0000000000b02947 */ /* 0x010fea0003800000 */
[----:B------:R-:W-:Y:S02]  /*38a0*/  SHF.R.U64 R15, R46, 0x10, R47 ;  /* 0x000000102e0f7819 */ /* 0x000fe4000000122f */
[----:B------:R-:W-:Y:S02]  /*38b0*/  SHF.R.U64 R11, R44, 0x10, R45 ;  /* 0x000000102c0b7819 */ /* 0x000fe4000000122d */
[----:B------:R-:W-:Y:S02]  /*38c0*/  PRMT R15, R109, 0x5410, R15 ;  /* 0x000054106d0f7816 */ /* 0x000fe4000000000f */
[----:B------:R-:W-:Y:S01]  /*38d0*/  PRMT R11, R108, 0x5410, R11 ;  /* 0x000054106c0b7816 */ /* 0x000fe2000000000b */
[C---:B0-----:R-:W-:Y:S01]  /*38e0*/  IMAD.U32 R108, R5.reuse, 0x10000, RZ ;  /* 0x00010000056c7824 */ /* 0x041fe200078e00ff */
[----:B------:R-:W-:Y:S02]  /*38f0*/  SHF.R.U32.HI R46, RZ, 0x10, R47 ;  /* 0x00000010ff2e7819 */ /* 0x000fe4000001162f */
[----:B------:R-:W-:-:S02]  /*3900*/  LOP3.LUT R110, R5, 0xffff0000, RZ, 0xc0, !PT ;  /* 0xffff0000056e7812 */ /* 0x000fc400078ec0ff */
[C---:B------:R-:W-:Y:S01]  /*3910*/  LOP3.LUT R47, R15.reuse, 0xffff0000, RZ, 0xc0, !PT ;  /* 0xffff00000f2f7812 */ /* 0x040fe200078ec0ff */
[----:B------:R-:W-:Y:S01]  /*3920*/  IMAD.U32 R15, R15, 0x10000, RZ ;  /* 0x000100000f0f7824 */ /* 0x000fe200078e00ff */
[C---:B------:R-:W-:Y:S01]  /*3930*/  LOP3.LUT R109, R11.reuse, 0xffff0000, RZ, 0xc0, !PT ;  /* 0xffff00000b6d7812 */ /* 0x040fe200078ec0ff */
[----:B------:R-:W-:Y:S01]  /*3940*/  IMAD.U32 R11, R11, 0x10000, RZ ;  /* 0x000100000b0b7824 */ /* 0x000fe200078e00ff */
[----:B------:R-:W-:Y:S01]  /*3950*/  SHF.R.U32.HI R45, RZ, 0x10, R45 ;  /* 0x00000010ff2d7819 */ /* 0x000fe2000001162d */
[C---:B------:R-:W-:Y:S01]  /*3960*/  FMUL.FTZ R5, R110.reuse, R47 ;  /* 0x0000002f6e057220 */ /* 0x040fe20000410000 */
[----:B------:R-:W-:Y:S01]  /*3970*/  PRMT R46, R101, 0x5432, R46 ;  /* 0x00005432652e7816 */ /* 0x000fe2000000002e */
[-C--:B------:R-:W-:Y:S01]  /*3980*/  FMUL.FTZ R110, R110, R109.reuse ;  /* 0x0000006d6e6e7220 */ /* 0x080fe20000410000 */
[----:B------:R-:W-:Y:S01]  /*3990*/  PRMT R45, R111, 0x5410, R45 ;  /* 0x000054106f2d7816 */ /* 0x000fe2000000002d */
[C---:B------:R-:W-:Y:S02]  /*39a0*/  FFMA.FTZ R44, R108.reuse, R109, -R5 ;  /* 0x0000006d6c2c7223 */ /* 0x040fe40000010805 */
[----:B------:R-:W-:Y:S01]  /*39b0*/  FFMA.FTZ R5, R108, R47, R110 ;  /* 0x0000002f6c057223 */ /* 0x000fe2000001006e */
[----:B------:R-:W-:Y:S01]  /*39c0*/  LOP3.LUT R110, R6, 0xffff0000, RZ, 0xc0, !PT ;  /* 0xffff0000066e7812 */ /* 0x000fe200078ec0ff */
[C---:B------:R-:W-:Y:S01]  /*39d0*/  IMAD.U32 R47, R46.reuse, 0x10000, RZ ;  /* 0x000100002e2f7824 */ /* 0x040fe200078e00ff */
[----:B------:R-:W-:Y:S01]  /*39e0*/  LOP3.LUT R46, R46, 0xffff0000, RZ, 0xc0, !PT ;  /* 0xffff00002e2e7812 */ /* 0x000fe200078ec0ff */
[C---:B------:R-:W-:Y:S01]  /*39f0*/  IMAD.U32 R109, R45.reuse, 0x10000, RZ ;  /* 0x000100002d6d7824 */ /* 0x040fe200078e00ff */
[----:B------:R-:W-:Y:S01]  /*3a00*/  LOP3.LUT R45, R45, 0xffff0000, RZ, 0xc0, !PT ;  /* 0xffff00002d2d7812 */ /* 0x000fe200078ec0ff */
[----:B------:R-:W-:Y:S01]  /*3a10*/  FMUL.FTZ R111, R110, R47 ;  /* 0x0000002f6e6f7220 */ /* 0x000fe20000410000 */
[----:B------:R-:W-:-:S02]  /*3a20*/  IMAD.U32 R108, R6, 0x10000, RZ ;  /* 0x00010000066c7824 */ /* 0x000fc400078e00ff */
[-C--:B------:R-:W-:Y:S01]  /*3a30*/  FMUL.FTZ R110, R110, R109.reuse ;  /* 0x0000006d6e6e7220 */ /* 0x080fe20000410000 */
[----:B------:R-:W-:Y:S01]  /*3a40*/  F2FP.BF16.F32.PACK_AB R5, R5, R44 ;  /* 0x0000002c0505723e */ /* 0x000fe200000010ff */
[C---:B------:R-:W-:Y:S02]  /*3a50*/  FFMA.FTZ R6, R108.reuse, R109, -R111 ;  /* 0x0000006d6c067223 */ /* 0x040fe4000001086f */
[----:B------:R-:W-:Y:S01]  /*3a60*/  FFMA.FTZ R47, R108, R47, R110 ;  /* 0x0000002f6c2f7223 */ /* 0x000fe2000001006e */
[C---:B------:R-:W-:Y:S01]  /*3a70*/  LOP3.LUT R108, R7.reuse, 0xffff0000, RZ, 0xc0, !PT ;  /* 0xffff0000076c7812 */ /* 0x040fe200078ec0ff */
[----:B------:R-:W-:-:S03]  /*3a80*/  IMAD.U32 R109, R7, 0x10000, RZ ;  /* 0x00010000076d7824 */ /* 0x000fc600078e00ff */
[----:B------:R-:W-:Y:S01]  /*3a90*/  F2FP.BF16.F32.PACK_AB R6, R47, R6 ;  /* 0x000000062f06723e */ /* 0x000fe200000010ff */
[CC--:B------:R-:W-:Y:S01]  /*3aa0*/  FMUL.FTZ R110, R108.reuse, R46.reuse ;  /* 0x0000002e6c6e7220 */ /* 0x0c0fe20000410000 */
[-C--:B------:R-:W-:Y:S01]  /*3ab0*/  FMUL.FTZ R111, R108, R45.reuse ;  /* 0x0000002d6c6f7220 */ /* 0x080fe20000410000 */
[C---:B------:R-:W-:Y:S01]  /*3ac0*/  LOP3.LUT R108, R4.reuse, 0xffff0000, RZ, 0xc0, !PT ;  /* 0xffff0000046c7812 */ /* 0x040fe200078ec0ff */
[----:B------:R-:W-:Y:S02]  /*3ad0*/  IMAD.U32 R4, R4, 0x10000, RZ ;  /* 0x0001000004047824 */ /* 0x000fe400078e00ff */
[C---:B------:R-:W-:Y:S01]  /*3ae0*/  FFMA.FTZ R7, R109.reuse, R45, -R110 ;  /* 0x0000002d6d077223 */ /* 0x040fe2000001086e */
[----:B------:R-:W-:Y:S01]  /*3af0*/  FFMA.FTZ R46, R109, R46, R111 ;  /* 0x0000002e6d2e7223 */ /* 0x000fe2000001006f */
[C---:B------:R-:W-:Y:S01]  /*3b00*/  FMUL.FTZ R45, R108.reuse, R15 ;  /* 0x0000000f6c2d7220 */ /* 0x040fe20000410000 */
[----:B------:R-:W-:-:S03]  /*3b10*/  FMUL.FTZ R108, R108, R11 ;  /* 0x0000000b6c6c7220 */ /* 0x000fc60000410000 */
[----:B------:R-:W-:Y:S01]  /*3b20*/  F2FP.BF16.F32.PACK_AB R7, R46, R7 ;  /* 0x000000072e07723e */ /* 0x000fe200000010ff */
[C---:B------:R-:W-:Y:S01]  /*3b30*/  FFMA.FTZ R11, R4.reuse, R11, -R45 ;  /* 0x0000000b040b7223 */ /* 0x040fe2000001082d */
[----:B------:R-:W-:-:S05]  /*3b40*/  FFMA.FTZ R108, R4, R15, R108 ;  /* 0x0000000f046c7223 */ /* 0x000fca000001006c */
[----:B------:R-:W-:-:S07]  /*3b50*/  F2FP.BF16.F32.PACK_AB R4, R108, R11 ;  /* 0x0000000b6c04723e */ /* 0x000fce00000010ff */
.L_x_670:
[----:B------:R-:W-:Y:S05]  /*3b60*/  BSYNC B3 ;  /* 0x0000000000037941 */ /* 0x000fea0003800000 */
.L_x_669:
[----:B0-----:R4:W-:Y:S02]  /*3b70*/  ST.E.128 desc[UR40][R12.64], R4 ;  /* 0x000000040c007985 */ /* 0x0019e4000c101d28 */
.L_x_668:
[----:B------:R-:W-:Y:S05]  /*3b80*/  BSYNC B2 ;  /* 0x0000000000027941 */ /* 0x000fea0003800000 */
.L_x_667:
[----:B----4-:R-:W4:Y:S02]  /*3b90*/  LDL R4, [R1] ;  /* 0x0000000001047983 */ /* 0x010f240000100800 */
[----:B----4-:R-:W-:-:S13]  /*3ba0*/  LOP3.LUT P2, RZ, R4, 0x1, RZ, 0xc0, !PT ;  /* 0x0000000104ff7812 */ /* 0x010fda000784c0ff */
        /* <DEDUP_REMOVED lines=8> */
[----:B------:R-:W-:Y:S01]  /*3c30*/  SHF.R.U64 R11, R40, 0x10, R41 ;  /* 0x00000010280b7819 */ /* 0x000fe20000001229 */
[C---:B0-----:R-:W-:Y:S01]  /*3c40*/  IMAD.U32 R40, R5.reuse, 0x10000, RZ ;  /* 0x0001000005287824 */ /* 0x041fe200078e00ff */
[----:B------:R-:W-:Y:S02]  /*3c50*/  PRMT R14, R100, 0x5432, R14 ;  /* 0x00005432640e7816 */ /* 0x000fe4000000000e */
[----:B------:R-:W-:Y:S02]  /*3c60*/  PRMT R11, R112, 0x5410, R11 ;  /* 0x00005410700b7816 */ /* 0x000fe4000000000b */
[----:B------:R-:W-:Y:S02]  /*3c70*/  SHF.R.U32.HI R45, RZ, 0x10, R43 ;  /* 0x00000010ff2d7819 */ /* 0x000fe4000001162b */
[----:B------:R-:W-:-:S02]  /*3c80*/  LOP3.LUT R15, R5, 0xffff0000, RZ, 0xc0, !PT ;  /* 0xffff0000050f7812 */ /* 0x000fc400078ec0ff */
[C---:B------:R-:W-:Y:S01]  /*3c90*/  LOP3.LUT R43, R14.reuse, 0xffff0000, RZ, 0xc0, !PT ;  /* 0xffff00000e2b7812 */ /* 0x040fe200078ec0ff */
[----:B------:R-:W-:Y:S01]  /*3ca0*/  IMAD.U32 R14, R14, 0x10000, RZ ;  /* 0x000100000e0e7824 */ /* 0x000fe200078e00ff */
[C---:B------:R-:W-:Y:S01]  /*3cb0*/  LOP3.LUT R42, R11.reuse, 0xffff0000, RZ, 0xc0, !PT ;  /* 0xffff00000b2a7812 */ /* 0x040fe200078ec0ff */
[----:B------:R-:W-:Y:S01]  /*3cc0*/  IMAD.U32 R11, R11, 0x10000, RZ ;  /* 0x000100000b0b7824 */ /* 0x000fe200078e00ff */
[----:B------:R-:W-:Y:S01]  /*3cd0*/  SHF.R.U32.HI R41, RZ, 0x10, R41 ;  /* 0x00000010ff297819 */ /* 0x000fe20000011629 */
[CC--:B------:R-:W-:Y:S02]  /*3ce0*/  FMUL.FTZ R5, R15.reuse, R43.reuse ;  /* 0x0000002b0f057220 */ /* 0x0c0fe40000410000 */
[-C--:B------:R-:W-:Y:S01]  /*3cf0*/  FMUL.FTZ R44, R15, R42.reuse ;  /* 0x0000002a0f2c7220 */ /* 0x080fe20000410000 */
[----:B------:R-:W-:Y:S02]  /*3d00*/  IMAD.U32 R15, R6, 0x10000, RZ ;  /* 0x00010000060f7824 */ /* 0x000fe400078e00ff */
[C---:B------:R-:W-:Y:S01]  /*3d10*/  FFMA.FTZ R5, R40.reuse, R42, -R5 ;  /* 0x0000002a28057223 */ /* 0x040fe20000010805 */
[----:B------:R-:W-:Y:S01]  /*3d20*/  PRMT R42, R113, 0x5410, R41 ;  /* 0x00005410712a7816 */ /* 0x000fe20000000029 */
[----:B------:R-:W-:Y:S01]  /*3d30*/  FFMA.FTZ R40, R40, R43, R44 ;  /* 0x0000002b28287223 */ /* 0x000fe2000001002c */
[----:B------:R-:W-:-:S02]  /*3d40*/  PRMT R43, R114, 0x5410, R45 ;  /* 0x00005410722b7816 */ /* 0x000fc4000000002d */
[----:B------:R-:W-:Y:S01]  /*3d50*/  LOP3.LUT R41, R6, 0xffff0000, RZ, 0xc0, !PT ;  /* 0xffff000006297812 */ /* 0x000fe200078ec0ff */
[C---:B------:R-:W-:Y:S01]  /*3d60*/  IMAD.U32 R44, R42.reuse, 0x10000, RZ ;  /* 0x000100002a2c7824 */ /* 0x040fe200078e00ff */
[----:B------:R-:W-:Y:S01]  /*3d70*/  LOP3.LUT R42, R42, 0xffff0000, RZ, 0xc0, !PT ;  /* 0xffff00002a2a7812 */ /* 0x000fe200078ec0ff */
[----:B------:R-:W-:Y:S01]  /*3d80*/  IMAD.U32 R46, R43, 0x10000, RZ ;  /* 0x000100002b2e7824 */ /* 0x000fe200078e00ff */
[----:B------:R-:W-:-:S03]  /*3d90*/  F2FP.BF16.F32.PACK_AB R5, R40, R5 ;  /* 0x000000052805723e */ /* 0x000fc600000010ff */
[C---:B------:R-:W-:Y:S01]  /*3da0*/  FMUL.FTZ R6, R41.reuse, R46 ;  /* 0x0000002e29067220 */ /* 0x040fe20000410000 */
[----:B------:R-:W-:-:S03]  /*3db0*/  FMUL.FTZ R41, R41, R44 ;  /* 0x0000002c29297220 */ /* 0x000fc60000410000 */
[C---:B------:R-:W-:Y:S01]  /*3dc0*/  FFMA.FTZ R6, R15.reuse, R44, -R6 ;  /* 0x0000002c0f067223 */ /* 0x040fe20000010806 */
[----:B------:R-:W-:Y:S01]  /*3dd0*/  FFMA.FTZ R15, R15, R46, R41 ;  /* 0x0000002e0f0f7223 */ /* 0x000fe20000010029 */
[----:B------:R-:W-:Y:S02]  /*3de0*/  LOP3.LUT R44, R43, 0xffff0000, RZ, 0xc0, !PT ;  /* 0xffff00002b2c7812 */ /* 0x000fe400078ec0ff */
[C---:B------:R-:W-:Y:S01]  /*3df0*/  LOP3.LUT R41, R7.reuse, 0xffff0000, RZ, 0xc0, !PT ;  /* 0xffff000007297812 */ /* 0x040fe200078ec0ff */
[----:B------:R-:W-:Y:S01]  /*3e00*/  IMAD.U32 R7, R7, 0x10000, RZ ;  /* 0x0001000007077824 */ /* 0x000fe200078e00ff */
[----:B------:R-:W-:-:S03]  /*3e10*/  F2FP.BF16.F32.PACK_AB R6, R15, R6 ;  /* 0x000000060f06723e */ /* 0x000fc600000010ff */
[C---:B------:R-:W-:Y:S01]  /*3e20*/  FMUL.FTZ R46, R41.reuse, R44 ;  /* 0x0000002c292e7220 */ /* 0x040fe20000410000 */
[----:B------:R-:W-:-:S03]  /*3e30*/  FMUL.FTZ R41, R41, R42 ;  /* 0x0000002a29297220 */ /* 0x000fc60000410000 */
[C---:B------:R-:W-:Y:S01]  /*3e40*/  FFMA.FTZ R46, R7.reuse, R42, -R46 ;  /* 0x0000002a072e7223 */ /* 0x040fe2000001082e */
[----:B------:R-:W-:Y:S01]  /*3e50*/  FFMA.FTZ R43, R7, R44, R41 ;  /* 0x0000002c072b7223 */ /* 0x000fe20000010029 */
[C---:B------:R-:W-:Y:S01]  /*3e60*/  LOP3.LUT R7, R4.reuse, 0xffff0000, RZ, 0xc0, !PT ;  /* 0xffff000004077812 */ /* 0x040fe200078ec0ff */
[----:B------:R-:W-:-:S04]  /*3e70*/  IMAD.U32 R4, R4, 0x10000, RZ ;  /* 0x0001000004047824 */ /* 0x000fc800078e00ff */
[C---:B------:R-:W-:Y:S01]  /*3e80*/  FMUL.FTZ R41, R7.reuse, R14 ;  /* 0x0000000e07297220 */ /* 0x040fe20000410000 */
[----:B------:R-:W-:-:S03]  /*3e90*/  FMUL.FTZ R7, R7, R11 ;  /* 0x0000000b07077220 */ /* 0x000fc60000410000 */
[C---:B------:R-:W-:Y:S01]  /*3ea0*/  FFMA.FTZ R41, R4.reuse, R11, -R41 ;  /* 0x0000000b04297223 */ /* 0x040fe20000010829 */
[----:B------:R-:W-:Y:S01]  /*3eb0*/  FFMA.FTZ R4, R4, R14, R7 ;  /* 0x0000000e04047223 */ /* 0x000fe20000010007 */
[----:B------:R-:W-:-:S04]  /*3ec0*/  F2FP.BF16.F32.PACK_AB R7, R43, R46 ;  /* 0x0000002e2b07723e */ /* 0x000fc800000010ff */
[----:B------:R-:W-:-:S07]  /*3ed0*/  F2FP.BF16.F32.PACK_AB R4, R4, R41 ;  /* 0x000000290404723e */ /* 0x000fce00000010ff */
.L_x_672:
[----:B------:R-:W-:Y:S05]  /*3ee0*/  BSYNC B2 ;  /* 0x0000000000027941 */ /* 0x000fea0003800000 */
.L_x_671:
[----:B0-----:R4:W-:Y:S02]  /*3ef0*/  ST.E.128 desc[UR40][R12.64], R4 ;  /* 0x000000040c007985 */ /* 0x0019e4000c101d28 */
.L_x_666:
[----:B------:R-:W-:Y:S05]  /*3f00*/  BSYNC B1 ;  /* 0x0000000000017941 */ /* 0x000fea0003800000 */
.L_x_665:
[----:B------:R-:W-:-:S03]  /*3f10*/  UMOV UR4, 0xffffffff ;  /* 0xffffffff00047882 */ /* 0x000fc60000000000 */
[----:B------:R-:W-:Y:S05]  /*3f20*/  BRA.DIV UR4, `(.L_x_673) ;  /* 0x0000016e04bc7947 */ /* 0x000fea000b800000 */
[----:B-1----:R-:W1:Y:S04]  /*3f30*/  SHFL.IDX PT, R97, R97, 0x1, 0x1c1f ;  /* 0x003c1f0061617f89 */ /* 0x002e6800000e0000 */
[----:B---3--:R3:W0:Y:S02]  /*3f40*/  SHFL.IDX PT, R14, R96, 0x1, 0x1c1f ;  /* 0x003c1f00600e7f89 */ /* 0x00862400000e0000 */
.L_x_928:
[----:B------:R-:W-:Y:S05]  /*3f50*/  @P4 BRA `(.L_x_674) ;  /* 0x0000002000204947 */ /* 0x000fea0003800000 */
[----:B------:R-:W-:Y:S04]  /*3f60*/  BSSY B1, `(.L_x_675) ;  /* 0x0000038000017945 */ /* 0x000fe80003800000 */
[----:B------:R-:W-:Y:S05]  /*3f70*/  @P1 BRA `(.L_x_676) ;  /* 0x0000000000d81947 */ /* 0x000fea0003800000 */
[----:B----4-:R4:W2:Y:S01]  /*3f80*/  LDS.128 R4, [R98+0x2000] ;  /* 0x0020000062047984 */ /* 0x0108a20000000c00 */
[C---:B0-----:R-:W-:Y:S01]  /*3f90*/  LEA R12, P2, R16.reuse, R14, 0x1 ;  /* 0x0000000e100c7211 */ /* 0x041fe200078408ff */
[----:B------:R-:W-:Y:S03]  /*3fa0*/  BSSY B2, `(.L_x_677) ;  /* 0x0000032000027945 */ /* 0x000fe60003800000 */
[----:B-1----:R-:W-:Y:S02]  /*3fb0*/  LEA.HI.X R13, R16, R97, R17, 0x1, P2 ;  /* 0x00000061100d7211 */ /* 0x002fe400010f0c11 */
[----:B------:R-:W-:-:S13]  /*3fc0*/  ISETP.GE.AND P2, PT, R22, R88, PT ;  /* 0x000000581600720c */ /* 0x000fda0003f46270 */
[----:B----4-:R-:W-:Y:S05]  /*3fd0*/  @P2 BRA `(.L_x_678) ;  /* 0x0000000000b82947 */ /* 0x010fea0003800000 */
[----:B------:R-:W-:Y:S01]  /*3fe0*/  SHF.R.U64 R40, R36, 0x10, R37 ;  /* 0x0000001024287819 */ /* 0x000fe20000001225 */
[----:B--2---:R-:W-:Y:S01]  /*3ff0*/  IMAD.U32 R11, R6, 0x10000, RZ ;  /* 0x00010000060b7824 */ /* 0x004fe200078e00ff */
[--C-:B------:R-:W-:Y:S02]  /*4000*/  SHF.R.U64 R36, R38, 0x10, R39.reuse ;  /* 0x0000001026247819 */ /* 0x100fe40000001227 */
[----:B------:R-:W-:Y:S02]  /*4010*/  SHF.R.U32.HI R39, RZ, 0x10, R39 ;  /* 0x00000010ff277819 */ /* 0x000fe40000011627 */
[----:B------:R-:W-:Y:S02]  /*4020*/  PRMT R105, R105, 0x5410, R36 ;  /* 0x0000541069697816 */ /* 0x000fe40000000024 */
[----:B------:R-:W-:Y:S02]  /*4030*/  SHF.R.U32.HI R37, RZ, 0x10, R37 ;  /* 0x00000010ff257819 */ /* 0x000fe40000011625 */
[----:B------:R-:W-:-:S02]  /*4040*/  PRMT R107, R107, 0x5410, R40 ;  /* 0x000054106b6b7816 */ /* 0x000fc40000000028 */
[----:B------:R-:W-:Y:S02]  /*4050*/  PRMT R106, R106, 0x5410, R39 ;  /* 0x000054106a6a7816 */ /* 0x000fe40000000027 */
[----:B------:R-:W-:Y:S02]  /*4060*/  LOP3.LUT R36, R5, 0xffff0000, RZ, 0xc0, !PT ;  /* 0xffff000005247812 */ /* 0x000fe400078ec0ff */
[----:B------:R-:W-:Y:S01]  /*4070*/  LOP3.LUT R39, R105, 0xffff0000, RZ, 0xc0, !PT ;  /* 0xffff000069277812 */ /* 0x000fe200078ec0ff */
[----:B------:R-:W-:Y:S01]  /*4080*/  IMAD.U32 R42, R106, 0x10000, RZ ;  /* 0x000100006a2a7824 */ /* 0x000fe200078e00ff */
[----:B------:R-:W-:Y:S01]  /*4090*/  PRMT R104, R104, 0x5410, R37 ;  /* 0x0000541068687816 */ /* 0x000fe20000000025 */
[----:B------:R-:W-:Y:S01]  /*40a0*/  IMAD.U32 R37, R5, 0x10000, RZ ;  /* 0x0001000005257824 */ /* 0x000fe200078e00ff */
[----:B------:R-:W-:Y:S01]  /*40b0*/  LOP3.LUT R38, R107, 0xffff0000, RZ, 0xc0, !PT ;  /* 0xffff00006b267812 */ /* 0x000fe200078ec0ff */
[----:B------:R-:W-:Y:S01]  /*40c0*/  FMUL.FTZ R44, R36, R39 ;  /* 0x00000027242c7220 */ /* 0x000fe20000410000 */
[----:B------:R-:W-:Y:S01]  /*40d0*/  LOP3.LUT R15, R6, 0xffff0000, RZ, 0xc0, !PT ;  /* 0xffff0000060f7812 */ /* 0x000fe200078ec0ff */
[----:B------:R-:W-:Y:S01]  /*40e0*/  IMAD.U32 R40, R104, 0x10000, RZ ;  /* 0x0001000068287824 */ /* 0x000fe200078e00ff */
[----:B------:R-:W-:Y:S01]  /*40f0*/  LOP3.LUT R6, R7, 0xffff0000, RZ, 0xc0, !PT ;  /* 0xffff000007067812 */ /* 0x000fe200078ec0ff */
[----:B------:R-:W-:Y:S01]  /*4100*/  FMUL.FTZ R46, R36, R38 ;  /* 0x00000026242e7220 */ /* 0x000fe20000410000 */
[C---:B------:R-:W-:Y:S01]  /*4110*/  IMAD.U32 R5, R4.reuse, 0x10000, RZ ;  /* 0x0001000004057824 */ /* 0x040fe200078e00ff */
[----:B------:R-:W-:Y:S01]  /*4120*/  LOP3.LUT R36, R4, 0xffff0000, RZ, 0xc0, !PT ;  /* 0xffff000004247812 */ /* 0x000fe200078ec0ff */
[----:B---3--:R-:W-:Y:S01]  /*4130*/  FMUL.FTZ R96, R15, R42 ;  /* 0x0000002a0f607220 */ /* 0x008fe20000410000 */
[----:B------:R-:W-:Y:S01]  /*4140*/  FFMA.FTZ R4, R37, R38, -R44 ;  /* 0x0000002625047223 */ /* 0x000fe2000001082c */
[-C--:B------:R-:W-:Y:S01]  /*4150*/  FMUL.FTZ R38, R15, R40.reuse ;  /* 0x000000280f267220 */ /* 0x080fe20000410000 */
[----:B------:R-:W-:Y:S01]  /*4160*/  LOP3.LUT R106, R106, 0xffff0000, RZ, 0xc0, !PT ;  /* 0xffff00006a6a7812 */ /* 0x000fe200078ec0ff */
[----:B------:R-:W-:Y:S01]  /*4170*/  IMAD.U32 R105, R105, 0x10000, RZ ;  /* 0x0001000069697824 */ /* 0x000fe200078e00ff */
[----:B------:R-:W-:Y:S01]  /*4180*/  LOP3.LUT R104, R104, 0xffff0000, RZ, 0xc0, !PT ;  /* 0xffff000068687812 */ /* 0x000fe200078ec0ff */
[----:B------:R-:W-:Y:S01]  /*4190*/  FFMA.FTZ R96, R11, R40, -R96 ;  /* 0x000000280b607223 */ /* 0x000fe20000010860 */
[----:B------:R-:W-:-:S02]  /*41a0*/  IMAD.U32 R107, R107, 0x10000, RZ ;  /* 0x000100006b6b7824 */ /* 0x000fc400078e00ff */
[----:B------:R-:W-:Y:S01]  /*41b0*/  FFMA.FTZ R11, R11, R42, R38 ;  /* 0x0000002a0b0b7223 */ /* 0x000fe20000010026 */
[C---:B------:R-:W-:Y:S01]  /*41c0*/  FMUL.FTZ R38, R6.reuse, R106 ;  /* 0x0000006a06267220 */ /* 0x040fe20000410000 */
[----:B------:R-:W-:Y:S01]  /*41d0*/  FMUL.FTZ R15, R6, R104 ;  /* 0x00000068060f7220 */ /* 0x000fe20000410000 */
[C---:B------:R-:W-:Y:S01]  /*41e0*/  FMUL.FTZ R6, R36.reuse, R105 ;  /* 0x0000006924067220 */ /* 0x040fe20000410000 */
[----:B------:R-:W-:Y:S01]  /*41f0*/  FFMA.FTZ R37, R37, R39, R46 ;  /* 0x0000002725257223 */ /* 0x000fe2000001002e */
[-C--:B------:R-:W-:Y:S01]  /*4200*/  FMUL.FTZ R36, R36, R107.reuse ;  /* 0x0000006b24247220 */ /* 0x080fe20000410000 */
[----:B------:R-:W-:Y:S02]  /*4210*/  IMAD.U32 R7, R7, 0x10000, RZ ;  /* 0x0001000007077824 */ /* 0x000fe400078e00ff */
[----:B------:R-:W-:Y:S01]  /*4220*/  FFMA.FTZ R6, R5, R107, -R6 ;  /* 0x0000006b05067223 */ /* 0x000fe20000010806 */
[----:B------:R-:W-:Y:S01]  /*4230*/  F2FP.BF16.F32.PACK_AB R96, R11, R96 ;  /* 0x000000600b60723e */ /* 0x000fe200000010ff */
[----:B------:R-:W-:Y:S01]  /*4240*/  FFMA.FTZ R5, R5, R105, R36 ;  /* 0x0000006905057223 */ /* 0x000fe20000010024 */
[C---:B------:R-:W-:Y:S01]  /*4250*/  FFMA.FTZ R38, R7.reuse, R104, -R38 ;  /* 0x0000006807267223 */ /* 0x040fe20000010826 */
[----:B------:R-:W-:Y:S01]  /*4260*/  FFMA.FTZ R15, R7, R106, R15 ;  /* 0x0000006a070f7223 */ /* 0x000fe2000001000f */
[----:B------:R-:W-:-:S02]  /*4270*/  F2FP.BF16.F32.PACK_AB R37, R37, R4 ;  /* 0x000000042525723e */ /* 0x000fc400000010ff */
[----:B------:R-:W-:Y:S01]  /*4280*/  F2FP.BF16.F32.PACK_AB R4, R5, R6 ;  /* 0x000000060504723e */ /* 0x000fe200000010ff */
[----:B------:R-:W-:Y:S01]  /*4290*/  IMAD.MOV.U32 R6, RZ, RZ, R96 ;  /* 0x000000ffff067224 */ /* 0x000fe200078e0060 */
[----:B------:R-:W-:Y:S01]  /*42a0*/  F2FP.BF16.F32.PACK_AB R7, R15, R38 ;  /* 0x000000260f07723e */ /* 0x000fe200000010ff */
[----:B------:R-:W-:-:S07]  /*42b0*/  IMAD.MOV.U32 R5, RZ, RZ, R37 ;  /* 0x000000ffff057224 */ /* 0x000fce00078e0025 */
.L_x_678:
[----:B------:R-:W-:Y:S05]  /*42c0*/  BSYNC B2 ;  /* 0x0000000000027941 */ /* 0x000fea0003800000 */
.L_x_677:
[----:B--2---:R0:W-:Y:S02]  /*42d0*/  ST.E.128 desc[UR40][R12.64], R4 ;  /* 0x000000040c007985 */ /* 0x0041e4000c101d28 */
.L_x_676:
[----:B------:R-:W-:Y:S05]  /*42e0*/  BSYNC B1 ;  /* 0x0000000000017941 */ /* 0x000fea0003800000 */
.L_x_675:
[----:B0---4-:R-:W4:Y:S02]  /*42f0*/  LDL R4, [R1] ;  /* 0x0000000001047983 */ /* 0x011f240000100800 */
[----:B----4-:R-:W-:-:S13]  /*4300*/  LOP3.LUT P2, RZ, R4, 0x1, RZ, 0xc0, !PT ;  /* 0x0000000104ff7812 */ /* 0x010fda000784c0ff */
[----:B------:R-:W-:Y:S05]  /*4310*/  @P2 BRA `(.L_x_674) ;  /* 0x0000001c00302947 */ /* 0x000fea0003800000 */
[----:B------:R0:W4:Y:S01]  /*4320*/  LDS.128 R4, [R89+0x2000] ;  /* 0x0020000059047984 */ /* 0x0001220000000c00 */
[C---:B------:R-:W-:Y:S01]  /*4330*/  LEA R12, P2, R2.reuse, R14, 0x1 ;  /* 0x0000000e020c7211 */ /* 0x040fe200078408ff */
[----:B------:R-:W-:Y:S03]  /*4340*/  BSSY B1, `(.L_x_679) ;  /* 0x0000032000017945 */ /* 0x000fe60003800000 */
[----:B-1----:R-:W-:Y:S02]  /*4350*/  LEA.HI.X R13, R2, R97, R202, 0x1, P2 ;  /* 0x00000061020d7211 */ /* 0x002fe400010f0cca */
[----:B------:R-:W-:-:S13]  /*4360*/  ISETP.GE.AND P2, PT, R205, R88, PT ;  /* 0x00000058cd00720c */ /* 0x000fda0003f46270 */
[----:B0-----:R-:W-:Y:S05]  /*4370*/  @P2 BRA `(.L_x_680) ;  /* 0x0000000000b82947 */ /* 0x001fea0003800000 */
[--C-:B------:R-:W-:Y:S01]  /*4380*/  SHF.R.U64 R37, R32, 0x10, R33.reuse ;  /* 0x0000001020257819 */ /* 0x100fe20000001221 */
[----:B----4-:R-:W-:Y:S01]  /*4390*/  IMAD.U32 R11, R6, 0x10000, RZ ;  /* 0x00010000060b7824 */ /* 0x010fe200078e00ff */
[----:B------:R-:W-:Y:S01]  /*43a0*/  SHF.R.U32.HI R36, RZ, 0x10, R33 ;  /* 0x00000010ff247819 */ /* 0x000fe20000011621 */
[----:B------:R-:W-:Y:S01]  /*43b0*/  IMAD.U32 R15, R7, 0x10000, RZ ;  /* 0x00010000070f7824 */ /* 0x000fe200078e00ff */
[--C-:B------:R-:W-:Y:S02]  /*43c0*/  SHF.R.U64 R33, R34, 0x10, R35.reuse ;  /* 0x0000001022217819 */ /* 0x100fe40000001223 */
[----:B------:R-:W-:Y:S02]  /*43d0*/  SHF.R.U32.HI R34, RZ, 0x10, R35 ;  /* 0x00000010ff227819 */ /* 0x000fe40000011623 */
[----:B------:R-:W-:Y:S02]  /*43e0*/  PRMT R101, R101, 0x5410, R36 ;  /* 0x0000541065657816 */ /* 0x000fe40000000024 */
[----:B------:R-:W-:-:S02]  /*43f0*/  PRMT R103, R103, 0x5410, R34 ;  /* 0x0000541067677816 */ /* 0x000fc40000000022 */
[----:B------:R-:W-:Y:S01]  /*4400*/  LOP3.LUT R14, R6, 0xffff0000, RZ, 0xc0, !PT ;  /* 0xffff0000060e7812 */ /* 0x000fe200078ec0ff */
[----:B------:R-:W-:Y:S01]  /*4410*/  IMAD.U32 R34, R101, 0x10000, RZ ;  /* 0x0001000065227824 */ /* 0x000fe200078e00ff */
[----:B------:R-:W-:Y:S01]  /*4420*/  PRMT R100, R100, 0x5410, R37 ;  /* 0x0000541064647816 */ /* 0x000fe20000000025 */
[----:B------:R-:W-:Y:S01]  /*4430*/  IMAD.U32 R36, R103, 0x10000, RZ ;  /* 0x0001000067247824 */ /* 0x000fe200078e00ff */
[----:B------:R-:W-:Y:S01]  /*4440*/  PRMT R102, R102, 0x5410, R33 ;  /* 0x0000541066667816 */ /* 0x000fe20000000021 */
[----:B------:R-:W-:Y:S01]  /*4450*/  IMAD.U32 R6, R5, 0x10000, RZ ;  /* 0x0001000005067824 */ /* 0x000fe200078e00ff */
[----:B------:R-:W-:Y:S01]  /*4460*/  LOP3.LUT R32, R7, 0xffff0000, RZ, 0xc0, !PT ;  /* 0xffff000007207812 */ /* 0x000fe200078ec0ff */
[C---:B------:R-:W-:Y:S01]  /*4470*/  FMUL.FTZ R40, R14.reuse, R36 ;  /* 0x000000240e287220 */ /* 0x040fe20000410000 */
[----:B------:R-:W-:Y:S01]  /*4480*/  LOP3.LUT R7, R5, 0xffff0000, RZ, 0xc0, !PT ;  /* 0xffff000005077812 */ /* 0x000fe200078ec0ff */
[-C--:B------:R-:W-:Y:S01]  /*4490*/  FMUL.FTZ R14, R14, R34.reuse ;  /* 0x000000220e0e7220 */ /* 0x080fe20000410000 */
[----:B------:R-:W-:Y:S01]  /*44a0*/  LOP3.LUT R35, R102, 0xffff0000, RZ, 0xc0, !PT ;  /* 0xffff000066237812 */ /* 0x000fe200078ec0ff */
[----:B------:R-:W-:Y:S01]  /*44b0*/  FFMA.FTZ R40, R11, R34, -R40 ;  /* 0x000000220b287223 */ /* 0x000fe20000010828 */
[----:B------:R-:W-:Y:S01]  /*44c0*/  LOP3.LUT R33, R100, 0xffff0000, RZ, 0xc0, !PT ;  /* 0xffff000064217812 */ /* 0x000fe200078ec0ff */
[C---:B------:R-:W-:Y:S01]  /*44d0*/  IMAD.U32 R5, R4.reuse, 0x10000, RZ ;  /* 0x0001000004057824 */ /* 0x040fe200078e00ff */
[----:B------:R-:W-:Y:S01]  /*44e0*/  LOP3.LUT R103, R103, 0xffff0000, RZ, 0xc0, !PT ;  /* 0xffff000067677812 */ /* 0x000fe200078ec0ff */
[----:B------:R-:W-:Y:S01]  /*44f0*/  FFMA.FTZ R11, R11, R36, R14 ;  /* 0x000000240b0b7223 */ /* 0x000fe2000001000e */
[----:B------:R-:W-:Y:S01]  /*4500*/  LOP3.LUT R101, R101, 0xffff0000, RZ, 0xc0, !PT ;  /* 0xffff000065657812 */ /* 0x000fe200078ec0ff */
[C---:B------:R-:W-:Y:S01]  /*4510*/  FMUL.FTZ R37, R7.reuse, R35 ;  /* 0x0000002307257220 */ /* 0x040fe20000410000 */
[----:B------:R-:W-:Y:S01]  /*4520*/  FMUL.FTZ R38, R7, R33 ;  /* 0x0000002107267220 */ /* 0x000fe20000410000 */
[----:B------:R-:W-:Y:S01]  /*4530*/  LOP3.LUT R4, R4, 0xffff0000, RZ, 0xc0, !PT ;  /* 0xffff000004047812 */ /* 0x000fe200078ec0ff */
[----:B------:R-:W-:Y:S01]  /*4540*/  FMUL.FTZ R14, R32, R103 ;  /* 0x00000067200e7220 */ /* 0x000fe20000410000 */
[----:B------:R-:W-:-:S02]  /*4550*/  IMAD.U32 R102, R102, 0x10000, RZ ;  /* 0x0001000066667824 */ /* 0x000fc400078e00ff */
[----:B------:R-:W-:Y:S01]  /*4560*/  FMUL.FTZ R32, R32, R101 ;  /* 0x0000006520207220 */ /* 0x000fe20000410000 */
[----:B------:R-:W-:Y:S02]  /*4570*/  IMAD.U32 R100, R100, 0x10000, RZ ;  /* 0x0001000064647824 */ /* 0x000fe400078e00ff */
[C---:B------:R-:W-:Y:S01]  /*4580*/  FFMA.FTZ R37, R6.reuse, R33, -R37 ;  /* 0x0000002106257223 */ /* 0x040fe20000010825 */
[----:B------:R-:W-:Y:S01]  /*4590*/  FFMA.FTZ R38, R6, R35, R38 ;  /* 0x0000002306267223 */ /* 0x000fe20000010026 */
[C---:B------:R-:W-:Y:S01]  /*45a0*/  FFMA.FTZ R14, R15.reuse, R101, -R14 ;  /* 0x000000650f0e7223 */ /* 0x040fe2000001080e */
[C---:B------:R-:W-:Y:S01]  /*45b0*/  FMUL.FTZ R6, R4.reuse, R102 ;  /* 0x0000006604067220 */ /* 0x040fe20000410000 */
[----:B------:R-:W-:Y:S01]  /*45c0*/  FMUL.FTZ R7, R4, R100 ;  /* 0x0000006404077220 */ /* 0x000fe20000410000 */
[----:B------:R-:W-:Y:S01]  /*45d0*/  FFMA.FTZ R15, R15, R103, R32 ;  /* 0x000000670f0f7223 */ /* 0x000fe20000010020 */
[----:B------:R-:W-:Y:S01]  /*45e0*/  F2FP.BF16.F32.PACK_AB R11, R11, R40 ;  /* 0x000000280b0b723e */ /* 0x000fe200000010ff */
[C---:B------:R-:W-:Y:S01]  /*45f0*/  FFMA.FTZ R6, R5.reuse, R100, -R6 ;  /* 0x0000006405067223 */ /* 0x040fe20000010806 */
[----:B------:R-:W-:Y:S01]  /*4600*/  FFMA.FTZ R7, R5, R102, R7 ;  /* 0x0000006605077223 */ /* 0x000fe20000010007 */
[----:B------:R-:W-:-:S02]  /*4610*/  F2FP.BF16.F32.PACK_AB R5, R38, R37 ;  /* 0x000000252605723e */ /* 0x000fc400000010ff */
[----:B------:R-:W-:Y:S02]  /*4620*/  F2FP.BF16.F32.PACK_AB R14, R15, R14 ;  /* 0x0000000e0f0e723e */ /* 0x000fe400000010ff */
[----:B------:R-:W-:Y:S01]  /*4630*/  F2FP.BF16.F32.PACK_AB R4, R7, R6 ;  /* 0x000000060704723e */ /* 0x000fe200000010ff */
[----:B------:R-:W-:Y:S02]  /*4640*/  IMAD.MOV.U32 R6, RZ, RZ, R11 ;  /* 0x000000ffff067224 */ /* 0x000fe400078e000b */
[----:B------:R-:W-:-:S07]  /*4650*/  IMAD.MOV.U32 R7, RZ, RZ, R14 ;  /* 0x000000ffff077224 */ /* 0x000fce00078e000e */
.L_x_680:
[----:B------:R-:W-:Y:S05]  /*4660*/  BSYNC B1 ;  /* 0x0000000000017941 */ /* 0x000fea0003800000 */
.L_x_679:
[----:B----4-:R0:W-:Y:S01]  /*4670*/  ST.E.128 desc[UR40][R12.64], R4 ;  /* 0x000000040c007985 */ /* 0x0101e2000c101d28 */
[----:B------:R-:W-:Y:S05]  /*4680*/  BRA `(.L_x_674) ;  /* 0x0000001800547947 */ /* 0x000fea0003800000 */
.L_x_656:
[----:B------:R-:W-:Y:S01]  /*4690*/  VIADD R12, R200, 0x40 ;  /* 0x00000040c80c7836 */ /* 0x000fe20000000000 */
[----:B------:R-:W-:-:S04]  /*46a0*/  CS2R R34, SRZ ;  /* 0x0000000000227805 */ /* 0x000fc8000001ff00 */
[----:B------:R-:W-:-:S04]  /*46b0*/  ISETP.GE.AND P2, PT, R12, R94, PT ;  /* 0x0000005e0c00720c */ /* 0x000fc80003f46270 */
[----:B------:R-:W-:-:S13]  /*46c0*/  ISETP.GE.OR P2, PT, R16, R88, P2 ;  /* 0x000000581000720c */ /* 0x000fda0001746670 */
[----:B------:R-:W-:Y:S01]  /*46d0*/  @!P2 IADD3 R5, P3, P4, R20, R4, R51 ;  /* 0x000000041405a210 */ /* 0x000fe20007c7e033 */
[----:B------:R-:W0:Y:S03]  /*46e0*/  @!P2 LDC.64 R14, c[0x0][0x3e8] ;  /* 0x0000fa00ff0eab82 */ /* 0x000e260000000a00 */
[----:B------:R-:W-:Y:S02]  /*46f0*/  @!P2 IADD3.X R32, R66, R100, R29, P3, P4 ;  /* 0x000000644220a210 */ /* 0x000fe40001fe841d */
[----:B------:R-:W-:-:S04]  /*4700*/  @!P2 IADD3 R38, P3, P4, R54, R6, R59 ;  /* 0x000000063626a210 */ /* 0x000fc80007c7e03b */
[----:B------:R-:W-:Y:S02]  /*4710*/  @!P2 IADD3.X R39, R68, R11, R58, P3, P4 ;  /* 0x0000000b4427a210 */ /* 0x000fe40001fe843a */
[----:B------:R-:W-:-:S04]  /*4720*/  ISETP.GE.AND P3, PT, R200, R94, PT ;  /* 0x0000005ec800720c */ /* 0x000fc80003f66270 */
[----:B------:R-:W-:-:S13]  /*4730*/  ISETP.GE.OR P3, PT, R16, R88, P3 ;  /* 0x000000581000720c */ /* 0x000fda0001f66670 */
[----:B------:R-:W1:Y:S01]  /*4740*/  @!P3 LDC.64 R12, c[0x0][0x3e8] ;  /* 0x0000fa00ff0cbb82 */ /* 0x000e620000000a00 */
[----:B------:R-:W-:-:S05]  /*4750*/  @!P3 IADD3 R4, P4, R20, R4, RZ ;  /* 0x000000041404b210 */ /* 0x000fca0007f9e0ff */
[----:B------:R-:W-:Y:S02]  /*4760*/  @!P3 IMAD.X R7, R100, 0x1, R66, P4 ;  /* 0x000000016407b824 */ /* 0x000fe400020e0642 */
[----:B------:R-:W2:Y:S01]  /*4770*/  @!P3 LDC.64 R36, c[0x0][0x400] ;  /* 0x00010000ff24bb82 */ /* 0x000ea20000000a00 */
[----:B-1----:R-:W-:-:S04]  /*4780*/  @!P3 LEA R12, P4, R4, R12, 0x1 ;  /* 0x0000000c040cb211 */ /* 0x002fc800078808ff */
[----:B------:R-:W-:Y:S02]  /*4790*/  @!P3 LEA.HI.X R13, R4, R13, R7, 0x1, P4 ;  /* 0x0000000d040db211 */ /* 0x000fe400020f0c07 */
[----:B------:R-:W-:-:S05]  /*47a0*/  @!P3 IADD3 R6, P4, R54, R6, RZ ;  /* 0x000000063606b210 */ /* 0x000fca0007f9e0ff */
[----:B------:R-:W-:Y:S01]  /*47b0*/  @!P3 IMAD.X R11, R11, 0x1, R68, P4 ;  /* 0x000000010b0bb824 */ /* 0x000fe200020e0644 */
[----:B--2---:R-:W-:-:S04]  /*47c0*/  @!P3 LEA R36, P4, R6, R36, 0x1 ;  /* 0x000000240624b211 */ /* 0x004fc800078808ff */
[----:B------:R-:W-:Y:S02]  /*47d0*/  @!P3 LEA.HI.X R37, R6, R37, R11, 0x1, P4 ;  /* 0x000000250625b211 */ /* 0x000fe400020f0c0b */
[----:B------:R-:W-:Y:S02]  /*47e0*/  CS2R R6, SRZ ;  /* 0x0000000000067805 */ /* 0x000fe4000001ff00 */
[----:B0-----:R-:W-:-:S04]  /*47f0*/  @!P2 LEA R14, P4, R5, R14, 0x1 ;  /* 0x0000000e050ea211 */ /* 0x001fc800078808ff */
[----:B------:R-:W-:Y:S02]  /*4800*/  @!P2 LEA.HI.X R15, R5, R15, R32, 0x1, P4 ;  /* 0x0000000f050fa211 */ /* 0x000fe400020f0c20 */
[----:B------:R-:W-:Y:S02]  /*4810*/  CS2R R4, SRZ ;  /* 0x0000000000047805 */ /* 0x000fe4000001ff00 */
[----:B------:R-:W-:-:S04]  /*4820*/  CS2R R32, SRZ ;  /* 0x0000000000207805 */ /* 0x000fc8000001ff00 */
[----:B------:R0:W2:Y:S04]  /*4830*/  @!P3 LDG.E.128 R4, desc[UR40][R12.64] ;  /* 0x000000280c04b981 */ /* 0x0000a8000c1e1d00 */
[----:B------:R1:W3:Y:S01]  /*4840*/  @!P3 LDG.E.128 R32, desc[UR40][R36.64] ;  /* 0x000000282420b981 */ /* 0x0002e2000c1e1d00 */
[----:B0-----:R-:W0:Y:S01]  /*4850*/  @!P2 LDC.64 R12, c[0x0][0x400] ;  /* 0x00010000ff0cab82 */ /* 0x001e220000000a00 */
[----:B-1----:R-:W-:Y:S02]  /*4860*/  CS2R R36, SRZ ;  /* 0x0000000000247805 */ /* 0x002fe4000001ff00 */
[----:B------:R-:W-:Y:S02]  /*4870*/  CS2R R42, SRZ ;  /* 0x00000000002a7805 */ /* 0x000fe4000001ff00 */
[----:B------:R-:W-:-:S02]  /*4880*/  CS2R R40, SRZ ;  /* 0x0000000000287805 */ /* 0x000fc4000001ff00 */
[----:B0-----:R-:W-:-:S04]  /*4890*/  @!P2 LEA R12, P3, R38, R12, 0x1 ;  /* 0x0000000c260ca211 */ /* 0x001fc800078608ff */
[----:B------:R-:W-:Y:S02]  /*48a0*/  @!P2 LEA.HI.X R13, R38, R13, R39, 0x1, P3 ;  /* 0x0000000d260da211 */ /* 0x000fe400018f0c27 */
[----:B------:R-:W-:-:S03]  /*48b0*/  CS2R R38, SRZ ;  /* 0x0000000000267805 */ /* 0x000fc6000001ff00 */
[----:B------:R0:W4:Y:S04]  /*48c0*/  @!P2 LDG.E.128 R40, desc[UR40][R12.64] ;  /* 0x000000280c28a981 */ /* 0x000128000c1e1d00 */
[----:B------:R1:W5:Y:S01]  /*48d0*/  @!P2 LDG.E.128 R36, desc[UR40][R14.64] ;  /* 0x000000280e24a981 */ /* 0x000362000c1e1d00 */
[----:B------:R-:W-:Y:S02]  /*48e0*/  ISETP.NE.AND P3, PT, R206, 0x3, PT ;  /* 0x00000003ce00780c */ /* 0x000fe40003f65270 */
[----:B------:R-:W-:Y:S01]  /*48f0*/  ISETP.GE.AND P2, PT, R16, R88, PT ;  /* 0x000000581000720c */ /* 0x000fe20003f46270 */
[----:B--2---:R-:W-:Y:S02]  /*4900*/  IMAD.MOV.U32 R11, RZ, RZ, R6 ;  /* 0x000000ffff0b7224 */ /* 0x004fe400078e0006 */
[----:B------:R-:W-:-:S02]  /*4910*/  IMAD.MOV.U32 R44, RZ, RZ, R7 ;  /* 0x000000ffff2c7224 */ /* 0x000fc400078e0007 */
[----:B------:R-:W-:Y:S01]  /*4920*/  IMAD.MOV.U32 R46, RZ, RZ, R5 ;  /* 0x000000ffff2e7224 */ /* 0x000fe200078e0005 */
[----:B------:R-:W-:Y:S01]  /*4930*/  PRMT R109, R109, 0x5410, R11 ;  /* 0x000054106d6d7816 */ /* 0x000fe2000000000b */
[----:B---3--:R-:W-:Y:S01]  /*4940*/  IMAD.MOV.U32 R11, RZ, RZ, R34 ;  /* 0x000000ffff0b7224 */ /* 0x008fe200078e0022 */
[----:B------:R-:W-:Y:S01]  /*4950*/  PRMT R107, R44, 0x7610, R107 ;  /* 0x000076102c6b7816 */ /* 0x000fe2000000006b */
[----:B0-----:R-:W-:Y:S01]  /*4960*/  IMAD.MOV.U32 R12, RZ, RZ, R35 ;  /* 0x000000ffff0c7224 */ /* 0x001fe200078e0023 */
[----:B------:R-:W-:Y:S01]  /*4970*/  PRMT R106, R46, 0x7610, R106 ;  /* 0x000076102e6a7816 */ /* 0x000fe2000000006a */
[----:B------:R-:W-:Y:S02]  /*4980*/  IMAD.MOV.U32 R13, RZ, RZ, R32 ;  /* 0x000000ffff0d7224 */ /* 0x000fe400078e0020 */
[----:B-1----:R-:W-:Y:S01]  /*4990*/  IMAD.MOV.U32 R14, RZ, RZ, R33 ;  /* 0x000000ffff0e7224 */ /* 0x002fe200078e0021 */
[----:B------:R-:W-:Y:S02]  /*49a0*/  PRMT R117, R11, 0x7610, R117 ;  /* 0x000076100b757816 */ /* 0x000fe40000000075 */
[----:B------:R-:W-:-:S02]  /*49b0*/  PRMT R107, R107, 0x5410, R12 ;  /* 0x000054106b6b7816 */ /* 0x000fc4000000000c */
[----:B------:R-:W-:Y:S02]  /*49c0*/  PRMT R110, R110, 0x5410, R13 ;  /* 0x000054106e6e7816 */ /* 0x000fe4000000000d */
[----:B------:R-:W-:Y:S01]  /*49d0*/  PRMT R106, R106, 0x5410, R14 ;  /* 0x000054106a6a7816 */ /* 0x000fe2000000000e */
[----:B------:R-:W-:-:S05]  /*49e0*/  IMAD.MOV.U32 R45, RZ, RZ, R4 ;  /* 0x000000ffff2d7224 */ /* 0x000fca00078e0004 */
[----:B------:R-:W-:Y:S01]  /*49f0*/  PRMT R118, R45, 0x7610, R118 ;  /* 0x000076102d767816 */ /* 0x000fe20000000076 */
[----:B-----5:R-:W-:Y:S02]  /*4a00*/  IMAD.MOV.U32 R11, RZ, RZ, R38 ;  /* 0x000000ffff0b7224 */ /* 0x020fe400078e0026 */
[----:B------:R-:W-:Y:S02]  /*4a10*/  IMAD.MOV.U32 R12, RZ, RZ, R39 ;  /* 0x000000ffff0c7224 */ /* 0x000fe400078e0027 */
[----:B------:R-:W-:Y:S02]  /*4a20*/  IMAD.MOV.U32 R13, RZ, RZ, R36 ;  /* 0x000000ffff0d7224 */ /* 0x000fe400078e0024 */
[----:B------:R-:W-:Y:S01]  /*4a30*/  IMAD.MOV.U32 R14, RZ, RZ, R37 ;  /* 0x000000ffff0e7224 */ /* 0x000fe200078e0025 */
[----:B------:R-:W-:Y:S01]  /*4a40*/  PRMT R109, R11, 0x7610, R109 ;  /* 0x000076100b6d7816 */ /* 0x000fe2000000006d */
[----:B----4-:R-:W-:Y:S01]  /*4a50*/  IMAD.MOV.U32 R11, RZ, RZ, R42 ;  /* 0x000000ffff0b7224 */ /* 0x010fe200078e002a */
        /* <DEDUP_REMOVED lines=12> */
.L_x_681:
[----:B------:R-:W-:Y:S01]  /*4b20*/  IMAD R87, R18, 0x8, R19 ;  /* 0x0000000812577824 */ /* 0x000fe200078e0213 */
[----:B------:R-:W-:Y:S01]  /*4b30*/  SHF.L.U32 R95, R204, 0x1f, RZ ;  /* 0x0000001fcc5f7819 */ /* 0x000fe200000006ff */
[----:B------:R-:W0:Y:S01]  /*4b40*/  LDC R98, c[0x0][0x2f4] ;  /* 0x0000bd00ff627b82 */ /* 0x000e220000000800 */
[----:B------:R-:W-:Y:S02]  /*4b50*/  BSSY B1, `(.L_x_682) ;  /* 0x0000003000017945 */ /* 0x000fe40003800000 */
[----:B------:R-:W1:Y:S02]  /*4b60*/  SYNCS.PHASECHK.TRANS64.TRYWAIT P4, [R87+URZ+0x22890], R95 ;  /* 0x0228905f570075a7 */ /* 0x000e64000808017f */
[----:B-1----:R-:W-:Y:S05]  /*4b70*/  @!P4 BRA `(.L_x_683) ;  /* 0x0000016000f0c947 */ /* 0x002fea0003800000 */
.L_x_929:
[----:B------:R-:W-:Y:S05]  /*4b80*/  BSYNC B1 ;  /* 0x0000000000017941 */ /* 0x000fea0003800000 */
.L_x_682:
[----:B------:R-:W-:Y:S01]  /*4b90*/  UMOV UR4, 0xffffffff ;  /* 0xffffffff00047882 */ /* 0x000fe20000000000 */
[----:B0-----:R-:W-:Y:S02]  /*4ba0*/  IMAD.IADD R102, R98, 0x1, -R61 ;  /* 0x0000000162667824 */ /* 0x001fe400078e0a3d */
[----:B------:R-:W-:Y:S05]  /*4bb0*/  BRA.DIV UR4, `(.L_x_684) ;  /* 0x0000016204f47947 */ /* 0x000fea000b800000 */
[----:B------:R0:W2:Y:S04]  /*4bc0*/  SHFL.IDX PT, R99, R97, RZ, 0x1c1f ;  /* 0x001c1fff61637589 */ /* 0x0000a800000e0000 */
[----:B------:R0:W3:Y:S02]  /*4bd0*/  SHFL.IDX PT, R100, R96, RZ, 0x1c1f ;  /* 0x001c1fff60647589 */ /* 0x0000e400000e0000 */
.L_x_933:
[----:B------:R-:W-:Y:S01]  /*4be0*/  ISETP.GE.OR P4, PT, R200, R94, P1 ;  /* 0x0000005ec800720c */ /* 0x000fe20000f86670 */
[----:B------:R-:W-:-:S12]  /*4bf0*/  BSSY B1, `(.L_x_685) ;  /* 0x0000077000017945 */ /* 0x000fd80003800000 */
[----:B------:R-:W-:Y:S05]  /*4c00*/  @P4 BRA `(.L_x_686) ;  /* 0x0000000400d44947 */ /* 0x000fea0003800000 */
[----:B------:R-:W4:Y:S01]  /*4c10*/  LDL R14, [R1+0x1c] ;  /* 0x00001c00010e7983 */ /* 0x000f220000100800 */
[----:B------:R-:W-:Y:S01]  /*4c20*/  SEL R11, R61, R102, !P0 ;  /* 0x000000663d0b7207 */ /* 0x000fe20004000000 */
[----:B------:R-:W-:Y:S01]  /*4c30*/  BSSY B2, `(.L_x_687) ;  /* 0x000006c000027945 */ /* 0x000fe20003800000 */
[C---:B---3--:R-:W-:Y:S02]  /*4c40*/  LEA R88, P4, R70.reuse, R100, 0x1 ;  /* 0x0000006446587211 */ /* 0x048fe400078808ff */
[----:B------:R-:W-:Y:S02]  /*4c50*/  SHF.R.S32.HI R12, RZ, 0x1f, R11 ;  /* 0x0000001fff0c7819 */ /* 0x000fe4000001140b */
[----:B--2---:R-:W-:Y:S02]  /*4c60*/  LEA.HI.X R89, R70, R99, R72, 0x1, P4 ;  /* 0x0000006346597211 */ /* 0x004fe400020f0c48 */
[----:B------:R-:W-:-:S04]  /*4c70*/  LEA.HI R12, R12, R11, RZ, 0x4 ;  /* 0x0000000b0c0c7211 */ /* 0x000fc800078f20ff */
[----:B------:R-:W-:Y:S01]  /*4c80*/  LEA.HI.SX32 R11, R12, R69, 0x1c ;  /* 0x000000450c0b7211 */ /* 0x000fe200078fe2ff */
[----:B------:R-:W-:-:S04]  /*4c90*/  IMAD R12, R18, 0x1800, R85 ;  /* 0x00001800120c7824 */ /* 0x000fc800078e0255 */
[----:B------:R-:W-:Y:S02]  /*4ca0*/  IMAD.SHL.U32 R11, R11, 0x8, RZ ;  /* 0x000000080b0b7824 */ /* 0x000fe400078e00ff */
[----:B------:R-:W-:-:S03]  /*4cb0*/  IMAD R12, R12, 0x2, R19 ;  /* 0x000000020c0c7824 */ /* 0x000fc600078e0213 */
[----:B------:R-:W-:-:S04]  /*4cc0*/  LOP3.LUT R13, R73, 0x38, R11, 0xf8, !PT ;  /* 0x00000038490d7812 */ /* 0x000fc800078ef80b */
[----:B------:R-:W-:-:S05]  /*4cd0*/  LOP3.LUT R13, R13, R76, RZ, 0x3c, !PT ;  /* 0x0000004c0d0d7212 */ /* 0x000fca00078e3cff */
[----:B----4-:R-:W-:-:S04]  /*4ce0*/  IMAD R13, R14, 0x200, R13 ;  /* 0x000002000e0d7824 */ /* 0x010fc800078e020d */
[----:B------:R-:W-:Y:S02]  /*4cf0*/  IMAD R44, R18, 0x1800, R13 ;  /* 0x00001800122c7824 */ /* 0x000fe400078e020d */
[----:B------:R-:W2:Y:S02]  /*4d00*/  LDS.128 R12, [R12+0x1c400] ;  /* 0x01c400000c0c7984 */ /* 0x000ea40000000c00 */
[----:B------:R-:W-:-:S06]  /*4d10*/  IMAD R44, R44, 0x2, R19 ;  /* 0x000000022c2c7824 */ /* 0x000fcc00078e0213 */
[----:B------:R-:W3:Y:S01]  /*4d20*/  LDS.128 R44, [R44+0x1c400] ;  /* 0x01c400002c2c7984 */ /* 0x000ee20000000c00 */
[----:B------:R-:W-:Y:S05]  /*4d30*/  @P2 BRA `(.L_x_688) ;  /* 0x00000004006c2947 */ /* 0x000fea0003800000 */
[----:B------:R-:W-:Y:S01]  /*4d40*/  SHF.R.U64 R101, R4, 0x10, R5 ;  /* 0x0000001004657819 */ /* 0x000fe20000001205 */
[----:B---3--:R-:W-:Y:S01]  /*4d50*/  IMAD.U32 R108, R45, 0x10000, RZ ;  /* 0x000100002d6c7824 */ /* 0x008fe200078e00ff */
[----:B------:R-:W-:Y:S02]  /*4d60*/  SHF.R.U64 R4, R6, 0x10, R7 ;  /* 0x0000001006047819 */ /* 0x000fe40000001207 */
[----:B------:R-:W-:Y:S02]  /*4d70*/  SHF.R.U32.HI R6, RZ, 0x10, R33 ;  /* 0x00000010ff067819 */ /* 0x000fe40000011621 */
[----:B------:R-:W-:Y:S02]  /*4d80*/  SHF.R.U32.HI R105, RZ, 0x10, R5 ;  /* 0x00000010ff697819 */ /* 0x000fe40000011605 */
[----:B------:R-:W-:Y:S02]  /*4d90*/  PRMT R6, R106, 0x5432, R6 ;  /* 0x000054326a067816 */ /* 0x000fe40000000006 */
[----:B------:R-:W-:-:S02]  /*4da0*/  SHF.R.U32.HI R103, RZ, 0x10, R7 ;  /* 0x00000010ff677819 */ /* 0x000fc40000011607 */
[----:B------:R-:W-:Y:S01]  /*4db0*/  SHF.R.U64 R104, R32, 0x10, R33 ;  /* 0x0000001020687819 */ /* 0x000fe20000001221 */
[----:B------:R-:W-:Y:S01]  /*4dc0*/  IMAD.U32 R33, R6, 0x10000, RZ ;  /* 0x0001000006217824 */ /* 0x000fe200078e00ff */
[----:B------:R-:W-:Y:S01]  /*4dd0*/  PRMT R7, R106, 0x5410, R105 ;  /* 0x000054106a077816 */ /* 0x000fe20000000069 */
[----:B--2---:R-:W-:Y:S01]  /*4de0*/  IMAD.U32 R106, R13, 0x10000, RZ ;  /* 0x000100000d6a7824 */ /* 0x004fe200078e00ff */
[--C-:B------:R-:W-:Y:S01]  /*4df0*/  SHF.R.U64 R5, R34, 0x10, R35.reuse ;  /* 0x0000001022057819 */ /* 0x100fe20000001223 */
[----:B------:R-:W-:Y:S01]  /*4e00*/  FMUL.FTZ R105, R108, R33 ;  /* 0x000000216c697220 */ /* 0x000fe20000410000 */
[----:B------:R-:W-:Y:S01]  /*4e10*/  SHF.R.U32.HI R34, RZ, 0x10, R35 ;  /* 0x00000010ff227819 */ /* 0x000fe20000011623 */
[C---:B------:R-:W-:Y:S01]  /*4e20*/  IMAD.U32 R35, R7.reuse, 0x10000, RZ ;  /* 0x0001000007237824 */ /* 0x040fe200078e00ff */
[----:B------:R-:W-:Y:S02]  /*4e30*/  LOP3.LUT R6, R6, 0xffff0000, RZ, 0xc0, !PT ;  /* 0xffff000006067812 */ /* 0x000fe400078ec0ff */
[----:B------:R-:W-:Y:S01]  /*4e40*/  LOP3.LUT R7, R7, 0xffff0000, RZ, 0xc0, !PT ;  /* 0xffff000007077812 */ /* 0x000fe200078ec0ff */
[-C--:B------:R-:W-:Y:S01]  /*4e50*/  FMUL.FTZ R108, R108, R35.reuse ;  /* 0x000000236c6c7220 */ /* 0x080fe20000410000 */
[----:B------:R-:W-:Y:S01]  /*4e60*/  FFMA.FTZ R32, R106, R35, -R105 ;  /* 0x000000236a207223 */ /* 0x000fe20000010869 */
[----:B------:R-:W-:Y:S01]  /*4e70*/  LOP3.LUT R35, R45, 0xffff0000, RZ, 0xc0, !PT ;  /* 0xffff00002d237812 */ /* 0x000fe200078ec0ff */
[----:B------:R-:W-:-:S02]  /*4e80*/  IMAD.U32 R105, R15, 0x10000, RZ ;  /* 0x000100000f697824 */ /* 0x000fc400078e00ff */
[----:B------:R-:W-:Y:S01]  /*4e90*/  FFMA.FTZ R33, R106, R33, R108 ;  /* 0x000000216a217223 */ /* 0x000fe2000001006c */
[----:B------:R-:W-:Y:S02]  /*4ea0*/  PRMT R45, R107, 0x5432, R34 ;  /* 0x000054326b2d7816 */ /* 0x000fe40000000022 */
[----:B------:R-:W-:Y:S01]  /*4eb0*/  LOP3.LUT R13, R13, 0xffff0000, RZ, 0xc0, !PT ;  /* 0xffff00000d0d7812 */ /* 0x000fe200078ec0ff */
[C---:B------:R-:W-:Y:S01]  /*4ec0*/  FMUL.FTZ R106, R35.reuse, R6 ;  /* 0x00000006236a7220 */ /* 0x040fe20000410000 */
[-C--:B------:R-:W-:Y:S01]  /*4ed0*/  FMUL.FTZ R35, R35, R7.reuse ;  /* 0x0000000723237220 */ /* 0x080fe20000410000 */
[----:B------:R-:W-:Y:S01]  /*4ee0*/  PRMT R103, R107, 0x5410, R103 ;  /* 0x000054106b677816 */ /* 0x000fe20000000067 */
[----:B------:R-:W-:Y:S02]  /*4ef0*/  IMAD.U32 R107, R47, 0x10000, RZ ;  /* 0x000100002f6b7824 */ /* 0x000fe400078e00ff */
[----:B------:R-:W-:Y:S01]  /*4f00*/  FFMA.FTZ R7, R13, R7, -R106 ;  /* 0x000000070d077223 */ /* 0x000fe2000001086a */
[----:B------:R-:W-:-:S02]  /*4f10*/  IMAD.U32 R34, R45, 0x10000, RZ ;  /* 0x000100002d227824 */ /* 0x000fc400078e00ff */
[----:B------:R-:W-:Y:S01]  /*4f20*/  FFMA.FTZ R6, R13, R6, R35 ;  /* 0x000000060d067223 */ /* 0x000fe20000010023 */
[----:B------:R-:W-:Y:S02]  /*4f30*/  PRMT R13, R118, 0x5410, R101 ;  /* 0x00005410760d7816 */ /* 0x000fe40000000065 */
[----:B------:R-:W-:Y:S01]  /*4f40*/  PRMT R101, R110, 0x5432, R104 ;  /* 0x000054326e657816 */ /* 0x000fe20000000068 */
[----:B------:R-:W-:Y:S02]  /*4f50*/  IMAD.U32 R104, R103, 0x10000, RZ ;  /* 0x0001000067687824 */ /* 0x000fe400078e00ff */
[----:B------:R-:W-:Y:S01]  /*4f60*/  FMUL.FTZ R106, R107, R34 ;  /* 0x000000226b6a7220 */ /* 0x000fe20000410000 */
[----:B------:R-:W-:Y:S02]  /*4f70*/  LOP3.LUT R45, R45, 0xffff0000, RZ, 0xc0, !PT ;  /* 0xffff00002d2d7812 */ /* 0x000fe400078ec0ff */
[----:B------:R-:W-:Y:S01]  /*4f80*/  LOP3.LUT R108, R47, 0xffff0000, RZ, 0xc0, !PT ;  /* 0xffff00002f6c7812 */ /* 0x000fe200078ec0ff */
[-C--:B------:R-:W-:Y:S01]  /*4f90*/  FFMA.FTZ R35, R105, R104.reuse, -R106 ;  /* 0x0000006869237223 */ /* 0x080fe2000001086a */
[----:B------:R-:W-:Y:S01]  /*4fa0*/  LOP3.LUT R103, R103, 0xffff0000, RZ, 0xc0, !PT ;  /* 0xffff000067677812 */ /* 0x000fe200078ec0ff */
[----:B------:R-:W-:Y:S01]  /*4fb0*/  FMUL.FTZ R107, R107, R104 ;  /* 0x000000686b6b7220 */ /* 0x000fe20000410000 */
[----:B------:R-:W-:Y:S01]  /*4fc0*/  LOP3.LUT R106, R15, 0xffff0000, RZ, 0xc0, !PT ;  /* 0xffff00000f6a7812 */ /* 0x000fe200078ec0ff */
[----:B------:R-:W-:Y:S01]  /*4fd0*/  FMUL.FTZ R15, R108, R45 ;  /* 0x0000002d6c0f7220 */ /* 0x000fe20000410000 */
[----:B------:R-:W-:-:S02]  /*4fe0*/  IMAD.U32 R47, R101, 0x10000, RZ ;  /* 0x00010000652f7824 */ /* 0x000fc400078e00ff */
[-C--:B------:R-:W-:Y:S01]  /*4ff0*/  FMUL.FTZ R108, R108, R103.reuse ;  /* 0x000000676c6c7220 */ /* 0x080fe20000410000 */
[----:B------:R-:W-:Y:S01]  /*5000*/  PRMT R5, R117, 0x5410, R5 ;  /* 0x0000541075057816 */ /* 0x000fe20000000005 */
[C---:B------:R-:W-:Y:S01]  /*5010*/  FFMA.FTZ R104, R106.reuse, R103, -R15 ;  /* 0x000000676a687223 */ /* 0x040fe2000001080f */
[----:B------:R-:W-:Y:S02]  /*5020*/  IMAD.U32 R103, R13, 0x10000, RZ ;  /* 0x000100000d677824 */ /* 0x000fe400078e00ff */
[----:B------:R-:W-:Y:S01]  /*5030*/  FFMA.FTZ R15, R106, R45, R108 ;  /* 0x0000002d6a0f7223 */ /* 0x000fe2000001006c */
[----:B------:R-:W-:Y:S01]  /*5040*/  IMAD.U32 R108, R44, 0x10000, RZ ;  /* 0x000100002c6c7824 */ /* 0x000fe200078e00ff */
[----:B------:R-:W-:Y:S01]  /*5050*/  PRMT R4, R109, 0x5432, R4 ;  /* 0x000054326d047816 */ /* 0x000fe20000000004 */
[----:B------:R-:W-:Y:S02]  /*5060*/  IMAD.U32 R106, R12, 0x10000, RZ ;  /* 0x000100000c6a7824 */ /* 0x000fe400078e00ff */
[----:B------:R-:W-:Y:S01]  /*5070*/  FFMA.FTZ R34, R105, R34, R107 ;  /* 0x0000002269227223 */ /* 0x000fe2000001006b */
[C---:B------:R-:W-:Y:S01]  /*5080*/  FMUL.FTZ R45, R108.reuse, R47 ;  /* 0x0000002f6c2d7220 */ /* 0x040fe20000410000 */
[----:B------:R-:W-:Y:S01]  /*5090*/  FMUL.FTZ R108, R108, R103 ;  /* 0x000000676c6c7220 */ /* 0x000fe20000410000 */
[----:B------:R-:W-:-:S02]  /*50a0*/  F2FP.BF16.F32.PACK_AB R35, R104, R35 ;  /* 0x000000236823723e */ /* 0x000fc400000010ff */
[----:B------:R-:W-:Y:S01]  /*50b0*/  FFMA.FTZ R45, R106, R103, -R45 ;  /* 0x000000676a2d7223 */ /* 0x000fe2000001082d */
[----:B------:R-:W-:Y:S01]  /*50c0*/  LOP3.LUT R103, R44, 0xffff0000, RZ, 0xc0, !PT ;  /* 0xffff00002c677812 */ /* 0x000fe200078ec0ff */
[----:B------:R-:W-:Y:S01]  /*50d0*/  FFMA.FTZ R47, R106, R47, R108 ;  /* 0x0000002f6a2f7223 */ /* 0x000fe2000001006c */
[----:B------:R-:W-:Y:S01]  /*50e0*/  LOP3.LUT R44, R101, 0xffff0000, RZ, 0xc0, !PT ;  /* 0xffff0000652c7812 */ /* 0x000fe200078ec0ff */
[----:B------:R-:W-:Y:S01]  /*50f0*/  IMAD.U32 R108, R46, 0x10000, RZ ;  /* 0x000100002e6c7824 */ /* 0x000fe200078e00ff */
[----:B------:R-:W-:Y:S01]  /*5100*/  LOP3.LUT R106, R13, 0xffff0000, RZ, 0xc0, !PT ;  /* 0xffff00000d6a7812 */ /* 0x000fe200078ec0ff */
[----:B------:R-:W-:Y:S01]  /*5110*/  IMAD.U32 R101, R4, 0x10000, RZ ;  /* 0x0001000004657824 */ /* 0x000fe200078e00ff */
[----:B------:R-:W-:Y:S01]  /*5120*/  LOP3.LUT R13, R12, 0xffff0000, RZ, 0xc0, !PT ;  /* 0xffff00000c0d7812 */ /* 0x000fe200078ec0ff */
[C---:B------:R-:W-:Y:S01]  /*5130*/  FMUL.FTZ R12, R103.reuse, R44 ;  /* 0x0000002c670c7220 */ /* 0x040fe20000410000 */
[----:B------:R-:W-:Y:S01]  /*5140*/  LOP3.LUT R46, R46, 0xffff0000, RZ, 0xc0, !PT ;  /* 0xffff00002e2e7812 */ /* 0x000fe200078ec0ff */
[-C--:B------:R-:W-:Y:S01]  /*5150*/  FMUL.FTZ R103, R103, R106.reuse ;  /* 0x0000006a67677220 */ /* 0x080fe20000410000 */
[----:B------:R-:W-:Y:S01]  /*5160*/  F2FP.BF16.F32.PACK_AB R6, R6, R33 ;  /* 0x000000210606723e */ /* 0x000fe200000010ff */
[----:B------:R-:W-:Y:S01]  /*5170*/  FFMA.FTZ R12, R13, R106, -R12 ;  /* 0x0000006a0d0c7223 */ /* 0x000fe2000001080c */
[----:B------:R-:W-:-:S02]  /*5180*/  IMAD.U32 R106, R14, 0x10000, RZ ;  /* 0x000100000e6a7824 */ /* 0x000fc400078e00ff */
[----:B------:R-:W-:Y:S01]  /*5190*/  FFMA.FTZ R44, R13, R44, R103 ;  /* 0x0000002c0d2c7223 */ /* 0x000fe20000010067 */
[C---:B------:R-:W-:Y:S01]  /*51a0*/  IMAD.U32 R13, R5.reuse, 0x10000, RZ ;  /* 0x00010000050d7824 */ /* 0x040fe200078e00ff */
[----:B------:R-:W-:Y:S02]  /*51b0*/  LOP3.LUT R5, R5, 0xffff0000, RZ, 0xc0, !PT ;  /* 0xffff000005057812 */ /* 0x000fe400078ec0ff */
[----:B------:R-:W-:Y:S01]  /*51c0*/  LOP3.LUT R14, R14, 0xffff0000, RZ, 0xc0, !PT ;  /* 0xffff00000e0e7812 */ /* 0x000fe200078ec0ff */
[C---:B------:R-:W-:Y:S01]  /*51d0*/  FMUL.FTZ R103, R108.reuse, R13 ;  /* 0x0000000d6c677220 */ /* 0x040fe20000410000 */
[-C--:B------:R-:W-:Y:S01]  /*51e0*/  FMUL.FTZ R108, R108, R101.reuse ;  /* 0x000000656c6c7220 */ /* 0x080fe20000410000 */
[----:B------:R-:W-:Y:S01]  /*51f0*/  F2FP.BF16.F32.PACK_AB R34, R15, R34 ;  /* 0x000000220f22723e */ /* 0x000fe200000010ff */
[----:B------:R-:W-:Y:S02]  /*5200*/  IMAD.MOV.U32 R15, RZ, RZ, R35 ;  /* 0x000000ffff0f7224 */ /* 0x000fe400078e0023 */
[C---:B------:R-:W-:Y:S01]  /*5210*/  FFMA.FTZ R103, R106.reuse, R101, -R103 ;  /* 0x000000656a677223 */ /* 0x040fe20000010867 */
[----:B------:R-:W-:Y:S01]  /*5220*/  FFMA.FTZ R108, R106, R13, R108 ;  /* 0x0000000d6a6c7223 */ /* 0x000fe2000001006c */
[----:B------:R-:W-:Y:S01]  /*5230*/  LOP3.LUT R13, R4, 0xffff0000, RZ, 0xc0, !PT ;  /* 0xffff0000040d7812 */ /* 0x000fe200078ec0ff */
[----:B------:R-:W-:Y:S01]  /*5240*/  FMUL.FTZ R101, R46, R5 ;  /* 0x000000052e657220 */ /* 0x000fe20000410000 */
[----:B------:R-:W-:Y:S01]  /*5250*/  F2FP.BF16.F32.PACK_AB R12, R12, R45 ;  /* 0x0000002d0c0c723e */ /* 0x000fe200000010ff */
[----:B------:R-:W-:Y:S01]  /*5260*/  IMAD.MOV.U32 R45, RZ, RZ, R6 ;  /* 0x000000ffff2d7224 */ /* 0x000fe200078e0006 */
[----:B------:R-:W-:Y:S01]  /*5270*/  F2FP.BF16.F32.PACK_AB R44, R44, R47 ;  /* 0x0000002f2c2c723e */ /* 0x000fe200000010ff */
[-C--:B------:R-:W-:Y:S01]  /*5280*/  FMUL.FTZ R46, R46, R13.reuse ;  /* 0x0000000d2e2e7220 */ /* 0x080fe20000410000 */
[----:B------:R-:W-:Y:S01]  /*5290*/  FFMA.FTZ R4, R14, R13, -R101 ;  /* 0x0000000d0e047223 */ /* 0x000fe20000010865 */
[----:B------:R-:W-:Y:S01]  /*52a0*/  F2FP.BF16.F32.PACK_AB R13, R7, R32 ;  /* 0x00000020070d723e */ /* 0x000fe200000010ff */
[----:B------:R-:W-:-:S02]  /*52b0*/  IMAD.MOV.U32 R47, RZ, RZ, R34 ;  /* 0x000000ffff2f7224 */ /* 0x000fc400078e0022 */
[----:B------:R-:W-:Y:S01]  /*52c0*/  FFMA.FTZ R5, R14, R5, R46 ;  /* 0x000000050e057223 */ /* 0x000fe2000001002e */
[----:B------:R-:W-:-:S04]  /*52d0*/  F2FP.BF16.F32.PACK_AB R14, R4, R103 ;  /* 0x00000067040e723e */ /* 0x000fc800000010ff */
[----:B------:R-:W-:-:S07]  /*52e0*/  F2FP.BF16.F32.PACK_AB R46, R5, R108 ;  /* 0x0000006c052e723e */ /* 0x000fce00000010ff */
.L_x_688:
[----:B------:R-:W-:Y:S05]  /*52f0*/  BSYNC B2 ;  /* 0x0000000000027941 */ /* 0x000fea0003800000 */
.L_x_687:
[----:B------:R-:W-:Y:S01]  /*5300*/  ISETP.GE.AND P4, PT, R11, R98, PT ;  /* 0x000000620b00720c */ /* 0x000fe20003f86270 */
[----:B------:R-:W-:Y:S01]  /*5310*/  IMAD.MOV.U32 R4, RZ, RZ, R100 ;  /* 0x000000ffff047224 */ /* 0x000fe200078e0064 */
[----:B--2---:R4:W-:Y:S01]  /*5320*/  ST.E.128 desc[UR40][R88.64], R12 ;  /* 0x0000000c58007985 */ /* 0x0049e2000c101d28 */
[----:B------:R-:W-:-:S10]  /*5330*/  IMAD.MOV.U32 R5, RZ, RZ, R99 ;  /* 0x000000ffff057224 */ /* 0x000fd400078e0063 */
[----:B------:R-:W-:-:S05]  /*5340*/  @!P4 IMAD.WIDE R4, R11, 0x2, R4 ;  /* 0x000000020b04c825 */ /* 0x000fca00078e0204 */
[----:B---3--:R4:W-:Y:S02]  /*5350*/  @!P4 ST.E.128 desc[UR40][R4.64], R44 ;  /* 0x0000002c0400c985 */ /* 0x0089e4000c101d28 */
.L_x_686:
[----:B------:R-:W-:Y:S05]  /*5360*/  BSYNC B1 ;  /* 0x0000000000017941 */ /* 0x000fea0003800000 */
.L_x_685:
[----:B------:R-:W-:-:S03]  /*5370*/  UMOV UR4, 0xffffffff ;  /* 0xffffffff00047882 */ /* 0x000fc60000000000 */
[----:B------:R-:W-:Y:S05]  /*5380*/  BRA.DIV UR4, `(.L_x_689) ;  /* 0x0000015e044c7947 */ /* 0x000fea000b800000 */
[----:B0-----:R-:W0:Y:S04]  /*5390*/  SHFL.IDX PT, R97, R97, 0x1, 0x1c1f ;  /* 0x003c1f0061617f89 */ /* 0x001e2800000e0000 */
[----:B------:R-:W0:Y:S02]  /*53a0*/  SHFL.IDX PT, R96, R96, 0x1, 0x1c1f ;  /* 0x003c1f0060607f89 */ /* 0x000e2400000e0000 */
.L_x_937:
[----:B----4-:R-:W-:-:S05]  /*53b0*/  VIADD R4, R200, 0x40 ;  /* 0x00000040c8047836 */ /* 0x010fca0000000000 */
[----:B------:R-:W-:-:S13]  /*53c0*/  ISETP.GE.OR P4, PT, R4, R94, P1 ;  /* 0x0000005e0400720c */ /* 0x000fda0000f86670 */
[----:B------:R-:W-:Y:S05]  /*53d0*/  @P4 BRA `(.L_x_674) ;  /* 0x0000000c00004947 */ /* 0x000fea0003800000 */
[----:B------:R-:W4:Y:S01]  /*53e0*/  LDL R6, [R1+0x20] ;  /* 0x0000200001067983 */ /* 0x000f220000100800 */
[----:B------:R-:W-:Y:S01]  /*53f0*/  SEL R102, R61, R102, !P0 ;  /* 0x000000663d667207 */ /* 0x000fe20004000000 */
[----:B------:R-:W-:Y:S01]  /*5400*/  VIADD R7, R200, 0x40 ;  /* 0x00000040c8077836 */ /* 0x000fe20000000000 */
[----:B0-----:R-:W-:Y:S01]  /*5410*/  LEA R32, P4, R70, R96, 0x1 ;  /* 0x0000006046207211 */ /* 0x001fe200078808ff */
[----:B------:R-:W-:Y:S01]  /*5420*/  VIADD R4, R200, 0x40 ;  /* 0x00000040c8047836 */ /* 0x000fe20000000000 */
[----:B------:R-:W-:Y:S01]  /*5430*/  SHF.R.S32.HI R5, RZ, 0x1f, R102 ;  /* 0x0000001fff057819 */ /* 0x000fe20000011466 */
[----:B------:R-:W-:Y:S01]  /*5440*/  IMAD.SHL.U32 R7, R7, 0x40, RZ ;  /* 0x0000004007077824 */ /* 0x000fe200078e00ff */
[----:B------:R-:W-:Y:S01]  /*5450*/  BSSY B1, `(.L_x_690) ;  /* 0x000006e000017945 */ /* 0x000fe20003800000 */
[----:B------:R-:W-:Y:S01]  /*5460*/  IMAD.SHL.U32 R4, R4, 0x40, RZ ;  /* 0x0000004004047824 */ /* 0x000fe200078e00ff */
[----:B------:R-:W-:Y:S02]  /*5470*/  LEA.HI R102, R5, R102, RZ, 0x4 ;  /* 0x0000006605667211 */ /* 0x000fe400078f20ff */
[----:B------:R-:W-:-:S02]  /*5480*/  LOP3.LUT R7, R7, 0x1c0, RZ, 0xc0, !PT ;  /* 0x000001c007077812 */ /* 0x000fc400078ec0ff */
[----:B------:R-:W-:Y:S02]  /*5490*/  LEA.HI.SX32 R11, R102, R69, 0x1c ;  /* 0x00000045660b7211 */ /* 0x000fe400078fe2ff */
[----:B------:R-:W-:Y:S02]  /*54a0*/  LOP3.LUT R4, R4, 0x1c0, RZ, 0xc0, !PT ;  /* 0x000001c004047812 */ /* 0x000fe400078ec0ff */
[----:B------:R-:W-:Y:S01]  /*54b0*/  SHF.R.U32.HI R7, RZ, 0x3, R7 ;  /* 0x00000003ff077819 */ /* 0x000fe20000011607 */
[----:B------:R-:W-:Y:S01]  /*54c0*/  IMAD.SHL.U32 R11, R11, 0x8, RZ ;  /* 0x000000080b0b7824 */ /* 0x000fe200078e00ff */
[----:B------:R-:W-:-:S04]  /*54d0*/  LEA.HI.X R33, R70, R97, R72, 0x1, P4 ;  /* 0x0000006146217211 */ /* 0x000fc800020f0c48 */
[----:B------:R-:W-:-:S04]  /*54e0*/  LOP3.LUT R4, R4, 0x38, R11, 0xf8, !PT ;  /* 0x0000003804047812 */ /* 0x000fc800078ef80b */
[----:B------:R-:W-:-:S05]  /*54f0*/  LOP3.LUT R4, R4, R7, RZ, 0x3c, !PT ;  /* 0x0000000704047212 */ /* 0x000fca00078e3cff */
[----:B----4-:R-:W-:Y:S02]  /*5500*/  IMAD.IADD R5, R6, 0x1, R4 ;  /* 0x0000000106057824 */ /* 0x010fe400078e0204 */
[C---:B------:R-:W-:Y:S02]  /*5510*/  IMAD R4, R18.reuse, 0x1800, R74 ;  /* 0x0000180012047824 */ /* 0x040fe400078e024a */
[----:B------:R-:W-:Y:S02]  /*5520*/  IMAD R6, R18, 0x1800, R5 ;  /* 0x0000180012067824 */ /* 0x000fe400078e0205 */
[--C-:B------:R-:W-:Y:S02]  /*5530*/  IMAD R4, R4, 0x2, R19.reuse ;  /* 0x0000000204047824 */ /* 0x100fe400078e0213 */
[----:B------:R-:W-:-:S04]  /*5540*/  IMAD R12, R6, 0x2, R19 ;  /* 0x00000002060c7824 */ /* 0x000fc800078e0213 */
[----:B------:R-:W0:Y:S04]  /*5550*/  LDS.128 R4, [R4+0x1c400] ;  /* 0x01c4000004047984 */ /* 0x000e280000000c00 */
[----:B------:R-:W4:Y:S01]  /*5560*/  LDS.128 R12, [R12+0x1c400] ;  /* 0x01c400000c0c7984 */ /* 0x000f220000000c00 */
[----:B------:R-:W-:Y:S05]  /*5570*/  @P2 BRA `(.L_x_691) ;  /* 0x00000004006c2947 */ /* 0x000fea0003800000 */
[----:B------:R-:W-:Y:S02]  /*5580*/  SHF.R.U32.HI R35, RZ, 0x10, R41 ;  /* 0x00000010ff237819 */ /* 0x000fe40000011629 */
[----:B------:R-:W-:Y:S02]  /*5590*/  SHF.R.U32.HI R34, RZ, 0x10, R37 ;  /* 0x00000010ff227819 */ /* 0x000fe40000011625 */
[----:B------:R-:W-:Y:S01]  /*55a0*/  PRMT R116, R116, 0x5410, R35 ;  /* 0x0000541074747816 */ /* 0x000fe20000000023 */
[----:B----4-:R-:W-:Y:S01]  /*55b0*/  IMAD.U32 R35, R13, 0x10000, RZ ;  /* 0x000100000d237824 */ /* 0x010fe200078e00ff */
[----:B------:R-:W-:Y:S02]  /*55c0*/  PRMT R115, R115, 0x5410, R34 ;  /* 0x0000541073737816 */ /* 0x000fe40000000022 */
[----:B------:R-:W-:Y:S01]  /*55d0*/  SHF.R.U64 R36, R36, 0x10, R37 ;  /* 0x0000001024247819 */ /* 0x000fe20000001225 */
[----:B------:R-:W-:Y:S01]  /*55e0*/  IMAD.U32 R44, R116, 0x10000, RZ ;  /* 0x00010000742c7824 */ /* 0x000fe200078e00ff */
[----:B------:R-:W-:Y:S01]  /*55f0*/  SHF.R.U32.HI R46, RZ, 0x10, R43 ;  /* 0x00000010ff2e7819 */ /* 0x000fe2000001162b */
[----:B------:R-:W-:Y:S01]  /*5600*/  IMAD.U32 R37, R115, 0x10000, RZ ;  /* 0x0001000073257824 */ /* 0x000fe200078e00ff */
[----:B------:R-:W-:Y:S01]  /*5610*/  SHF.R.U64 R41, R40, 0x10, R41 ;  /* 0x0000001028297819 */ /* 0x000fe20000001229 */
[-C--:B------:R-:W-:Y:S01]  /*5620*/  FMUL.FTZ R45, R35, R44.reuse ;  /* 0x0000002c232d7220 */ /* 0x080fe20000410000 */
[----:B------:R-:W-:Y:S01]  /*5630*/  SHF.R.U64 R34, R38, 0x10, R39 ;  /* 0x0000001026227819 */ /* 0x000fe20000001227 */
[----:B0-----:R-:W-:Y:S01]  /*5640*/  IMAD.U32 R38, R5, 0x10000, RZ ;  /* 0x0001000005267824 */ /* 0x001fe200078e00ff */
[----:B------:R-:W-:Y:S01]  /*5650*/  LOP3.LUT R40, R13, 0xffff0000, RZ, 0xc0, !PT ;  /* 0xffff00000d287812 */ /* 0x000fe200078ec0ff */
[-C--:B------:R-:W-:Y:S01]  /*5660*/  FMUL.FTZ R47, R35, R37.reuse ;  /* 0x00000025232f7220 */ /* 0x080fe20000410000 */
[----:B------:R-:W-:Y:S01]  /*5670*/  LOP3.LUT R116, R116, 0xffff0000, RZ, 0xc0, !PT ;  /* 0xffff000074747812 */ /* 0x000fe200078ec0ff */
[C---:B------:R-:W-:Y:S01]  /*5680*/  FFMA.FTZ R37, R38.reuse, R37, -R45 ;  /* 0x0000002526257223 */ /* 0x040fe2000001082d */
[----:B------:R-:W-:Y:S01]  /*5690*/  LOP3.LUT R115, R115, 0xffff0000, RZ, 0xc0, !PT ;  /* 0xffff000073737812 */ /* 0x000fe200078ec0ff */
[----:B------:R-:W-:Y:S01]  /*56a0*/  FFMA.FTZ R38, R38, R44, R47 ;  /* 0x0000002c26267223 */ /* 0x000fe2000001002f */
[----:B------:R-:W-:Y:S01]  /*56b0*/  SHF.R.U32.HI R39, RZ, 0x10, R39 ;  /* 0x00000010ff277819 */ /* 0x000fe20000011627 */
[----:B------:R-:W-:Y:S01]  /*56c0*/  IMAD.U32 R44, R15, 0x10000, RZ ;  /* 0x000100000f2c7824 */ /* 0x000fe200078e00ff */
[----:B------:R-:W-:-:S02]  /*56d0*/  PRMT R113, R113, 0x5410, R46 ;  /* 0x0000541071717816 */ /* 0x000fc4000000002e */
[----:B------:R-:W-:Y:S01]  /*56e0*/  SHF.R.U64 R35, R42, 0x10, R43 ;  /* 0x000000102a237819 */ /* 0x000fe2000000122b */
[CC--:B------:R-:W-:Y:S01]  /*56f0*/  FMUL.FTZ R42, R40.reuse, R116.reuse ;  /* 0x00000074282a7220 */ /* 0x0c0fe20000410000 */
[----:B------:R-:W-:Y:S01]  /*5700*/  LOP3.LUT R13, R5, 0xffff0000, RZ, 0xc0, !PT ;  /* 0xffff0000050d7812 */ /* 0x000fe200078ec0ff */
[-C--:B------:R-:W-:Y:S01]  /*5710*/  FMUL.FTZ R43, R40, R115.reuse ;  /* 0x00000073282b7220 */ /* 0x080fe20000410000 */
[----:B------:R-:W-:Y:S01]  /*5720*/  PRMT R110, R110, 0x5410, R39 ;  /* 0x000054106e6e7816 */ /* 0x000fe20000000027 */
[C---:B------:R-:W-:Y:S01]  /*5730*/  IMAD.U32 R46, R113.reuse, 0x10000, RZ ;  /* 0x00010000712e7824 */ /* 0x040fe200078e00ff */
[----:B------:R-:W-:Y:S01]  /*5740*/  LOP3.LUT R113, R113, 0xffff0000, RZ, 0xc0, !PT ;  /* 0xffff000071717812 */ /* 0x000fe200078ec0ff */
[C---:B------:R-:W-:Y:S01]  /*5750*/  FFMA.FTZ R40, R13.reuse, R115, -R42 ;  /* 0x000000730d287223 */ /* 0x040fe2000001082a */
[----:B------:R-:W-:Y:S01]  /*5760*/  FFMA.FTZ R13, R13, R116, R43 ;  /* 0x000000740d0d7223 */ /* 0x000fe2000001002b */
[C---:B------:R-:W-:Y:S01]  /*5770*/  IMAD.U32 R39, R12.reuse, 0x10000, RZ ;  /* 0x000100000c277824 */ /* 0x040fe200078e00ff */
[----:B------:R-:W-:Y:S01]  /*5780*/  LOP3.LUT R42, R12, 0xffff0000, RZ, 0xc0, !PT ;  /* 0xffff00000c2a7812 */ /* 0x000fe200078ec0ff */
[----:B------:R-:W-:-:S02]  /*5790*/  IMAD.U32 R45, R110, 0x10000, RZ ;  /* 0x000100006e2d7824 */ /* 0x000fc400078e00ff */
[-C--:B------:R-:W-:Y:S01]  /*57a0*/  FMUL.FTZ R12, R44, R46.reuse ;  /* 0x0000002e2c0c7220 */ /* 0x080fe20000410000 */
[C---:B------:R-:W-:Y:S01]  /*57b0*/  IMAD.U32 R43, R7.reuse, 0x10000, RZ ;  /* 0x00010000072b7824 */ /* 0x040fe200078e00ff */
[----:B------:R-:W-:Y:S01]  /*57c0*/  LOP3.LUT R110, R110, 0xffff0000, RZ, 0xc0, !PT ;  /* 0xffff00006e6e7812 */ /* 0x000fe200078ec0ff */
[-C--:B------:R-:W-:Y:S01]  /*57d0*/  FMUL.FTZ R47, R44, R45.reuse ;  /* 0x0000002d2c2f7220 */ /* 0x080fe20000410000 */
[----:B------:R-:W-:Y:S01]  /*57e0*/  LOP3.LUT R44, R7, 0xffff0000, RZ, 0xc0, !PT ;  /* 0xffff0000072c7812 */ /* 0x000fe200078ec0ff */
[----:B------:R-:W-:Y:S01]  /*57f0*/  FFMA.FTZ R12, R43, R45, -R12 ;  /* 0x0000002d2b0c7223 */ /* 0x000fe2000001080c */
[----:B------:R-:W-:Y:S01]  /*5800*/  LOP3.LUT R45, R15, 0xffff0000, RZ, 0xc0, !PT ;  /* 0xffff00000f2d7812 */ /* 0x000fe200078ec0ff */
[----:B------:R-:W-:Y:S01]  /*5810*/  FFMA.FTZ R43, R43, R46, R47 ;  /* 0x0000002e2b2b7223 */ /* 0x000fe2000001002f */
[----:B------:R-:W-:Y:S01]  /*5820*/  PRMT R114, R114, 0x5410, R41 ;  /* 0x0000541072727816 */ /* 0x000fe20000000029 */
[----:B------:R-:W-:Y:S01]  /*5830*/  IMAD.U32 R5, R4, 0x10000, RZ ;  /* 0x0001000004057824 */ /* 0x000fe200078e00ff */
[----:B------:R-:W-:Y:S01]  /*5840*/  PRMT R111, R111, 0x5410, R36 ;  /* 0x000054106f6f7816 */ /* 0x000fe20000000024 */
[C---:B------:R-:W-:Y:S01]  /*5850*/  FMUL.FTZ R46, R45.reuse, R110 ;  /* 0x0000006e2d2e7220 */ /* 0x040fe20000410000 */
[----:B------:R-:W-:Y:S01]  /*5860*/  FMUL.FTZ R47, R45, R113 ;  /* 0x000000712d2f7220 */ /* 0x000fe20000410000 */
[----:B------:R-:W-:Y:S01]  /*5870*/  LOP3.LUT R45, R114, 0xffff0000, RZ, 0xc0, !PT ;  /* 0xffff0000722d7812 */ /* 0x000fe200078ec0ff */
[----:B------:R-:W-:-:S02]  /*5880*/  IMAD.U32 R15, R14, 0x10000, RZ ;  /* 0x000100000e0f7824 */ /* 0x000fc400078e00ff */
[C---:B------:R-:W-:Y:S01]  /*5890*/  FFMA.FTZ R36, R44.reuse, R113, R46 ;  /* 0x000000712c247223 */ /* 0x040fe2000001002e */
[----:B------:R-:W-:Y:S01]  /*58a0*/  FFMA.FTZ R41, R44, R110, -R47 ;  /* 0x0000006e2c297223 */ /* 0x000fe2000001082f */
[----:B------:R-:W-:Y:S01]  /*58b0*/  IMAD.U32 R46, R114, 0x10000, RZ ;  /* 0x00010000722e7824 */ /* 0x000fe200078e00ff */
[----:B------:R-:W-:Y:S01]  /*58c0*/  PRMT R109, R109, 0x5410, R34 ;  /* 0x000054106d6d7816 */ /* 0x000fe20000000022 */
[C---:B------:R-:W-:Y:S01]  /*58d0*/  IMAD.U32 R44, R111.reuse, 0x10000, RZ ;  /* 0x000100006f2c7824 */ /* 0x040fe200078e00ff */
[----:B------:R-:W-:Y:S01]  /*58e0*/  LOP3.LUT R111, R111, 0xffff0000, RZ, 0xc0, !PT ;  /* 0xffff00006f6f7812 */ /* 0x000fe200078ec0ff */
[C---:B------:R-:W-:Y:S01]  /*58f0*/  FMUL.FTZ R34, R39.reuse, R46 ;  /* 0x0000002e27227220 */ /* 0x040fe20000410000 */
[----:B------:R-:W-:Y:S01]  /*5900*/  LOP3.LUT R4, R4, 0xffff0000, RZ, 0xc0, !PT ;  /* 0xffff000004047812 */ /* 0x000fe200078ec0ff */
[-C--:B------:R-:W-:Y:S01]  /*5910*/  FMUL.FTZ R39, R39, R44.reuse ;  /* 0x0000002c27277220 */ /* 0x080fe20000410000 */
[----:B------:R-:W-:Y:S01]  /*5920*/  PRMT R112, R112, 0x5410, R35 ;  /* 0x0000541070707816 */ /* 0x000fe20000000023 */
[C---:B------:R-:W-:Y:S01]  /*5930*/  FMUL.FTZ R35, R42.reuse, R45 ;  /* 0x0000002d2a237220 */ /* 0x040fe20000410000 */
[C---:B------:R-:W-:Y:S01]  /*5940*/  FFMA.FTZ R34, R5.reuse, R44, -R34 ;  /* 0x0000002c05227223 */ /* 0x040fe20000010822 */
[----:B------:R-:W-:Y:S01]  /*5950*/  FFMA.FTZ R5, R5, R46, R39 ;  /* 0x0000002e05057223 */ /* 0x000fe20000010027 */
[-C--:B------:R-:W-:Y:S01]  /*5960*/  FMUL.FTZ R39, R42, R111.reuse ;  /* 0x0000006f2a277220 */ /* 0x080fe20000410000 */
[----:B------:R-:W-:Y:S01]  /*5970*/  FFMA.FTZ R111, R4, R111, -R35 ;  /* 0x0000006f046f7223 */ /* 0x000fe20000010823 */
[----:B------:R-:W-:Y:S01]  /*5980*/  LOP3.LUT R14, R14, 0xffff0000, RZ, 0xc0, !PT ;  /* 0xffff00000e0e7812 */ /* 0x000fe200078ec0ff */
[C---:B------:R-:W-:Y:S01]  /*5990*/  IMAD.U32 R42, R109.reuse, 0x10000, RZ ;  /* 0x000100006d2a7824 */ /* 0x040fe200078e00ff */
[C---:B------:R-:W-:Y:S01]  /*59a0*/  LOP3.LUT R35, R112.reuse, 0xffff0000, RZ, 0xc0, !PT ;  /* 0xffff000070237812 */ /* 0x040fe200078ec0ff */
[----:B------:R-:W-:Y:S01]  /*59b0*/  IMAD.U32 R44, R112, 0x10000, RZ ;  /* 0x00010000702c7824 */ /* 0x000fe200078e00ff */
[----:B------:R-:W-:Y:S01]  /*59c0*/  LOP3.LUT R109, R109, 0xffff0000, RZ, 0xc0, !PT ;  /* 0xffff00006d6d7812 */ /* 0x000fe200078ec0ff */
[----:B------:R-:W-:-:S02]  /*59d0*/  IMAD.U32 R7, R6, 0x10000, RZ ;  /* 0x0001000006077824 */ /* 0x000fc400078e00ff */
[----:B------:R-:W-:Y:S01]  /*59e0*/  FFMA.FTZ R4, R4, R45, R39 ;  /* 0x0000002d04047223 */ /* 0x000fe20000010027 */
[----:B------:R-:W-:Y:S01]  /*59f0*/  LOP3.LUT R6, R6, 0xffff0000, RZ, 0xc0, !PT ;  /* 0xffff000006067812 */ /* 0x000fe200078ec0ff */
[C---:B------:R-:W-:Y:S01]  /*5a00*/  FMUL.FTZ R46, R15.reuse, R44 ;  /* 0x0000002c0f2e7220 */ /* 0x040fe20000410000 */
[C---:B------:R-:W-:Y:S01]  /*5a10*/  FMUL.FTZ R39, R14.reuse, R35 ;  /* 0x000000230e277220 */ /* 0x040fe20000410000 */
[-C--:B------:R-:W-:Y:S01]  /*5a20*/  FMUL.FTZ R15, R15, R42.reuse ;  /* 0x0000002a0f0f7220 */ /* 0x080fe20000410000 */
[----:B------:R-:W-:Y:S01]  /*5a30*/  FMUL.FTZ R14, R14, R109 ;  /* 0x0000006d0e0e7220 */ /* 0x000fe20000410000 */
[----:B------:R-:W-:Y:S01]  /*5a40*/  F2FP.BF16.F32.PACK_AB R43, R36, R43 ;  /* 0x0000002b242b723e */ /* 0x000fe200000010ff */
[C---:B------:R-:W-:Y:S01]  /*5a50*/  FFMA.FTZ R46, R7.reuse, R42, -R46 ;  /* 0x0000002a072e7223 */ /* 0x040fe2000001082e */
[----:B------:R-:W-:Y:S01]  /*5a60*/  FFMA.FTZ R15, R7, R44, R15 ;  /* 0x0000002c070f7223 */ /* 0x000fe2000001000f */
[C---:B------:R-:W-:Y:S01]  /*5a70*/  FFMA.FTZ R14, R6.reuse, R35, R14 ;  /* 0x00000023060e7223 */ /* 0x040fe2000001000e */
[----:B------:R-:W-:Y:S01]  /*5a80*/  FFMA.FTZ R39, R6, R109, -R39 ;  /* 0x0000006d06277223 */ /* 0x000fe20000010827 */
[----:B------:R-:W-:-:S02]  /*5a90*/  F2FP.BF16.F32.PACK_AB R37, R40, R37 ;  /* 0x000000252825723e */ /* 0x000fc400000010ff */
[----:B------:R-:W-:Y:S02]  /*5aa0*/  F2FP.BF16.F32.PACK_AB R36, R111, R34 ;  /* 0x000000226f24723e */ /* 0x000fe400000010ff */
[----:B------:R-:W-:Y:S02]  /*5ab0*/  F2FP.BF16.F32.PACK_AB R7, R41, R12 ;  /* 0x0000000c2907723e */ /* 0x000fe400000010ff */
[----:B------:R-:W-:Y:S01]  /*5ac0*/  F2FP.BF16.F32.PACK_AB R12, R4, R5 ;  /* 0x00000005040c723e */ /* 0x000fe200000010ff */
[----:B------:R-:W-:Y:S01]  /*5ad0*/  IMAD.MOV.U32 R4, RZ, RZ, R36 ;  /* 0x000000ffff047224 */ /* 0x000fe200078e0024 */
[----:B------:R-:W-:Y:S01]  /*5ae0*/  F2FP.BF16.F32.PACK_AB R14, R14, R15 ;  /* 0x0000000f0e0e723e */ /* 0x000fe200000010ff */
[----:B------:R-:W-:Y:S01]  /*5af0*/  IMAD.MOV.U32 R5, RZ, RZ, R37 ;  /* 0x000000ffff057224 */ /* 0x000fe200078e0025 */
[----:B------:R-:W-:Y:S01]  /*5b00*/  F2FP.BF16.F32.PACK_AB R13, R13, R38 ;  /* 0x000000260d0d723e */ /* 0x000fe200000010ff */
[----:B------:R-:W-:Y:S01]  /*5b10*/  IMAD.MOV.U32 R15, RZ, RZ, R43 ;  /* 0x000000ffff0f7224 */ /* 0x000fe200078e002b */
[----:B------:R-:W-:-:S07]  /*5b20*/  F2FP.BF16.F32.PACK_AB R6, R39, R46 ;  /* 0x0000002e2706723e */ /* 0x000fce00000010ff */
.L_x_691:
[----:B------:R-:W-:Y:S05]  /*5b30*/  BSYNC B1 ;  /* 0x0000000000017941 */ /* 0x000fea0003800000 */
.L_x_690:
[----:B------:R-:W-:Y:S01]  /*5b40*/  ISETP.GE.AND P2, PT, R11, R98, PT ;  /* 0x000000620b00720c */ /* 0x000fe20003f46270 */
[----:B0-----:R0:W-:Y:S02]  /*5b50*/  ST.E.128 desc[UR40][R32.64], R4 ;  /* 0x0000000420007985 */ /* 0x0011e4000c101d28 */
[----:B0-----:R-:W-:Y:S02]  /*5b60*/  IMAD.MOV.U32 R4, RZ, RZ, R96 ;  /* 0x000000ffff047224 */ /* 0x001fe400078e0060 */
[----:B------:R-:W-:-:S08]  /*5b70*/  IMAD.MOV.U32 R5, RZ, RZ, R97 ;  /* 0x000000ffff057224 */ /* 0x000fd000078e0061 */
[----:B------:R-:W-:Y:S05]  /*5b80*/  @P2 BRA `(.L_x_674) ;  /* 0x0000000400142947 */ /* 0x000fea0003800000 */
[----:B------:R-:W-:-:S05]  /*5b90*/  IMAD.WIDE R4, R11, 0x2, R4 ;  /* 0x000000020b047825 */ /* 0x000fca00078e0204 */
[----:B----4-:R0:W-:Y:S01]  /*5ba0*/  ST.E.128 desc[UR40][R4.64], R12 ;  /* 0x0000000c04007985 */ /* 0x0101e2000c101d28 */
[----:B------:R-:W-:Y:S05]  /*5bb0*/  BRA `(.L_x_674) ;  /* 0x0000000400087947 */ /* 0x000fea0003800000 */
.L_x_655:
[----:B------:R-:W-:-:S13]  /*5bc0*/  ISETP.NE.AND P3, PT, R206, 0x3, PT ;  /* 0x00000003ce00780c */ /* 0x000fda0003f65270 */
[----:B------:R-:W-:Y:S05]  /*5bd0*/  @!P3 BRA `(.L_x_692) ;  /* 0x000000000004b947 */ /* 0x000fea0003800000 */
[----:B------:R-:W-:Y:S01]  /*5be0*/  BPT.TRAP 0x1 ;  /* 0x000000040000795c */ /* 0x000fe20000300000 */
.L_x_692:
[----:B------:R-:W-:Y:S01]  /*5bf0*/  IMAD R87, R18, 0x8, R19 ;  /* 0x0000000812577824 */ /* 0x000fe200078e0213 */
[----:B------:R-:W-:Y:S01]  /*5c00*/  SHF.L.U32 R95, R204, 0x1f, RZ ;  /* 0x0000001fcc5f7819 */ /* 0x000fe200000006ff */
[----:B------:R-:W-:Y:S01]  /*5c10*/  BSSY B1, `(.L_x_693) ;  /* 0x0000004000017945 */ /* 0x000fe20003800000 */
[----:B------:R-:W-:Y:S02]  /*5c20*/  SHF.R.S32.HI R92, RZ, 0x1f, R91 ;  /* 0x0000001fff5c7819 */ /* 0x000fe4000001145b */
[----:B------:R-:W1:Y:S02]  /*5c30*/  SYNCS.PHASECHK.TRANS64.TRYWAIT P2, [R87+URZ+0x22890], R95 ;  /* 0x0228905f570075a7 */ /* 0x000e64000804017f */
[----:B-1----:R-:W-:Y:S05]  /*5c40*/  @!P2 BRA `(.L_x_694) ;  /* 0x000001540068a947 */ /* 0x002fea0003800000 */
.L_x_938:
[----:B------:R-:W-:Y:S05]  /*5c50*/  BSYNC B1 ;  /* 0x0000000000017941 */ /* 0x000fea0003800000 */
.L_x_693:
[----:B------:R-:W-:Y:S01]  /*5c60*/  ULDC.64 UR4, c[0x0][0x300] ;  /* 0x0000c00000047ab9 */ /* 0x000fe20000000a00 */
[----:B-----5:R-:W-:Y:S01]  /*5c70*/  SHF.R.S32.HI R93, RZ, 0x1f, R90 ;  /* 0x0000001fff5d7819 */ /* 0x020fe2000001145a */
[----:B------:R-:W-:Y:S01]  /*5c80*/  IMAD R6, R92, UR4, RZ ;  /* 0x000000045c067c24 */ /* 0x000fe2000f8e02ff */
[----:B------:R-:W-:Y:S01]  /*5c90*/  ULDC.64 UR6, c[0x0][0x2e8] ;  /* 0x0000ba0000067ab9 */ /* 0x000fe20000000a00 */
[----:B0-----:R-:W-:-:S04]  /*5ca0*/  IMAD.WIDE.U32 R4, R91, UR4, RZ ;  /* 0x000000045b047c25 */ /* 0x001fc8000f8e00ff */
[----:B------:R-:W-:Y:S01]  /*5cb0*/  IMAD R7, R91, UR5, R6 ;  /* 0x000000055b077c24 */ /* 0x000fe2000f8e0206 */
[----:B------:R-:W-:Y:S01]  /*5cc0*/  ULDC.64 UR4, c[0x0][0x310] ;  /* 0x0000c40000047ab9 */ /* 0x000fe20000000a00 */
[----:B------:R-:W-:Y:S02]  /*5cd0*/  IMAD R94, R27, -0x60, R24 ;  /* 0xffffffa01b5e7824 */ /* 0x000fe400078e0218 */
[----:B------:R-:W-:Y:S02]  /*5ce0*/  IMAD R11, R93, UR4, RZ ;  /* 0x000000045d0b7c24 */ /* 0x000fe4000f8e02ff */
[----:B------:R-:W-:Y:S01]  /*5cf0*/  IMAD.IADD R5, R5, 0x1, R7 ;  /* 0x0000000105057824 */ /* 0x000fe200078e0207 */
[----:B------:R-:W-:Y:S01]  /*5d00*/  VIMNMX R94, R94, 0x60, PT ;  /* 0x000000605e5e7848 */ /* 0x000fe20003fe0100 */
[C---:B------:R-:W-:Y:S02]  /*5d10*/  IMAD R11, R90.reuse, UR5, R11 ;  /* 0x000000055a0b7c24 */ /* 0x040fe4000f8e020b */
[----:B------:R-:W-:Y:S01]  /*5d20*/  IMAD.WIDE.U32 R4, R90, UR4, R4 ;  /* 0x000000045a047c25 */ /* 0x000fe2000f8e0004 */
[----:B------:R-:W-:-:S03]  /*5d30*/  ULDC.64 UR4, c[0x0][0x308] ;  /* 0x0000c20000047ab9 */ /* 0x000fc60000000a00 */
[----:B------:R-:W-:Y:S02]  /*5d40*/  IMAD.IADD R5, R5, 0x1, R11 ;  /* 0x0000000105057824 */ /* 0x000fe400078e020b */
[----:B------:R-:W-:Y:S02]  /*5d50*/  IMAD.IADD R34, R94, 0x1, -R200 ;  /* 0x000000015e227824 */ /* 0x000fe400078e0ac8 */
[----:B------:R-:W-:Y:S01]  /*5d60*/  IMAD.WIDE.U32 R4, R201, UR4, R4 ;  /* 0x00000004c9047c25 */ /* 0x000fe2000f8e0004 */
[----:B------:R-:W-:-:S03]  /*5d70*/  UMOV UR4, 0xffffffff ;  /* 0xffffffff00047882 */ /* 0x000fc60000000000 */
[----:B------:R-:W-:Y:S01]  /*5d80*/  IMAD R33, R201, UR5, R5 ;  /* 0x00000005c9217c24 */ /* 0x000fe2000f8e0205 */
[----:B------:R-:W-:-:S04]  /*5d90*/  LEA R32, P2, R4, UR6, 0x1 ;  /* 0x0000000604207c11 */ /* 0x000fc8000f8408ff */
[----:B------:R-:W-:Y:S02]  /*5da0*/  LEA.HI.X R33, R4, UR7, R33, 0x1, P2 ;  /* 0x0000000704217c11 */ /* 0x000fe400090f0c21 */
[----:B------:R-:W-:Y:S01]  /*5db0*/  ISETP.GE.AND P2, PT, R34, 0x1, PT ;  /* 0x000000012200780c */ /* 0x000fe20003f46270 */
[----:B------:R-:W-:-:S12]  /*5dc0*/  BRA.DIV UR4, `(.L_x_695) ;  /* 0x00000156041c7947 */ /* 0x000fd8000b800000 */
[----:B------:R0:W2:Y:S04]  /*5dd0*/  SHFL.IDX PT, R5, R33, RZ, 0x1c1f ;  /* 0x001c1fff21057589 */ /* 0x0000a800000e0000 */
[----:B------:R0:W3:Y:S02]  /*5de0*/  SHFL.IDX PT, R7, R32, RZ, 0x1c1f ;  /* 0x001c1fff20077589 */ /* 0x0000e400000e0000 */
.L_x_942:
[----:B------:R-:W-:Y:S04]  /*5df0*/  BSSY B1, `(.L_x_696) ;  /* 0x000000d000017945 */ /* 0x000fe80003800000 */
[----:B------:R-:W-:Y:S05]  /*5e00*/  @!P2 BRA `(.L_x_697) ;  /* 0x00000000002ca947 */ /* 0x000fea0003800000 */
[----:B------:R-:W-:Y:S02]  /*5e10*/  ULDC UR4, c[0x0][0x2f4] ;  /* 0x0000bd0000047ab9 */ /* 0x000fe40000000800 */
[----:B------:R-:W-:-:S13]  /*5e20*/  ISETP.GE.AND P2, PT, R16, UR4, PT ;  /* 0x0000000410007c0c */ /* 0x000fda000bf46270 */
[----:B---3--:R-:W-:-:S04]  /*5e30*/  @!P2 LEA R14, P4, R16, R7, 0x1 ;  /* 0x00000007100ea211 */ /* 0x008fc800078808ff */
[----:B--2---:R-:W-:Y:S02]  /*5e40*/  @!P2 LEA.HI.X R15, R16, R5, R17, 0x1, P4 ;  /* 0x00000005100fa211 */ /* 0x004fe400020f0c11 */
[----:B------:R-:W-:-:S13]  /*5e50*/  ISETP.GE.AND P4, PT, R2, UR4, PT ;  /* 0x0000000402007c0c */ /* 0x000fda000bf86270 */
[----:B------:R-:W-:-:S04]  /*5e60*/  @!P4 LEA R12, P5, R2, R7, 0x1 ;  /* 0x00000007020cc211 */ /* 0x000fc800078a08ff */
[----:B------:R-:W-:Y:S02]  /*5e70*/  @!P4 LEA.HI.X R13, R2, R5, R202, 0x1, P5 ;  /* 0x00000005020dc211 */ /* 0x000fe400028f0cca */
[----:B------:R-:W2:Y:S04]  /*5e80*/  @!P2 LDS.128 R4, [R98] ;  /* 0x000000006204a984 */ /* 0x000ea80000000c00 */
[----:B--2---:R-:W-:Y:S04]  /*5e90*/  @!P2 ST.E.128 desc[UR40][R14.64], R4 ;  /* 0x000000040e00a985 */ /* 0x004fe8000c101d28 */
[----:B------:R-:W2:Y:S04]  /*5ea0*/  @!P4 LDS.128 R4, [R89] ;  /* 0x000000005904c984 */ /* 0x000ea80000000c00 */
[----:B--2---:R4:W-:Y:S02]  /*5eb0*/  @!P4 ST.E.128 desc[UR40][R12.64], R4 ;  /* 0x000000040c00c985 */ /* 0x0049e4000c101d28 */
.L_x_697:
[----:B------:R-:W-:Y:S05]  /*5ec0*/  BSYNC B1 ;  /* 0x0000000000017941 */ /* 0x000fea0003800000 */
.L_x_696:
[----:B------:R-:W-:-:S03]  /*5ed0*/  UMOV UR4, 0xffffffff ;  /* 0xffffffff00047882 */ /* 0x000fc60000000000 */
[----:B------:R-:W-:Y:S05]  /*5ee0*/  BRA.DIV UR4, `(.L_x_698) ;  /* 0x0000015604207947 */ /* 0x000fea000b800000 */
[----:B--2-4-:R2:W4:Y:S04]  /*5ef0*/  SHFL.IDX PT, R5, R33, 0x1, 0x1c1f ;  /* 0x003c1f0021057f89 */ /* 0x01452800000e0000 */
[----:B---3--:R2:W3:Y:S02]  /*5f00*/  SHFL.IDX PT, R7, R32, 0x1, 0x1c1f ;  /* 0x003c1f0020077f89 */ /* 0x0084e400000e0000 */
.L_x_946:
[----:B------:R-:W-:-:S13]  /*5f10*/  ISETP.GE.AND P2, PT, R34, 0x41, PT ;  /* 0x000000412200780c */ /* 0x000fda0003f46270 */
[----:B------:R-:W-:Y:S05]  /*5f20*/  @!P2 BRA `(.L_x_674) ;  /* 0x00000000002ca947 */ /* 0x000fea0003800000 */
[----:B------:R-:W-:Y:S02]  /*5f30*/  ULDC UR4, c[0x0][0x2f4] ;  /* 0x0000bd0000047ab9 */ /* 0x000fe40000000800 */
[----:B------:R-:W-:-:S13]  /*5f40*/  ISETP.GE.AND P2, PT, R16, UR4, PT ;  /* 0x0000000410007c0c */ /* 0x000fda000bf46270 */
[----:B---3--:R-:W-:-:S04]  /*5f50*/  @!P2 LEA R14, P4, R16, R7, 0x1 ;  /* 0x00000007100ea211 */ /* 0x008fc800078808ff */
[----:B----4-:R-:W-:Y:S02]  /*5f60*/  @!P2 LEA.HI.X R15, R16, R5, R17, 0x1, P4 ;  /* 0x00000005100fa211 */ /* 0x010fe400020f0c11 */
[----:B------:R-:W-:-:S13]  /*5f70*/  ISETP.GE.AND P4, PT, R2, UR4, PT ;  /* 0x0000000402007c0c */ /* 0x000fda000bf86270 */
[----:B------:R-:W-:-:S04]  /*5f80*/  @!P4 LEA R12, P5, R2, R7, 0x1 ;  /* 0x00000007020cc211 */ /* 0x000fc800078a08ff */
[----:B------:R-:W-:Y:S02]  /*5f90*/  @!P4 LEA.HI.X R13, R2, R5, R202, 0x1, P5 ;  /* 0x00000005020dc211 */ /* 0x000fe400028f0cca */
[----:B------:R-:W3:Y:S04]  /*5fa0*/  @!P2 LDS.128 R4, [R98+0x2000] ;  /* 0x002000006204a984 */ /* 0x000ee80000000c00 */
[----:B---3--:R-:W-:Y:S04]  /*5fb0*/  @!P2 ST.E.128 desc[UR40][R14.64], R4 ;  /* 0x000000040e00a985 */ /* 0x008fe8000c101d28 */
[----:B------:R-:W3:Y:S04]  /*5fc0*/  @!P4 LDS.128 R4, [R89+0x2000] ;  /* 0x002000005904c984 */ /* 0x000ee80000000c00 */
[----:B---3--:R3:W-:Y:S02]  /*5fd0*/  @!P4 ST.E.128 desc[UR40][R12.64], R4 ;  /* 0x000000040c00c985 */ /* 0x0087e4000c101d28 */
.L_x_674:
[----:B------:R-:W-:Y:S05]  /*5fe0*/  BSYNC B0 ;  /* 0x0000000000007941 */ /* 0x000fea0003800000 */
.L_x_654:
[----:B0--34-:R-:W0:Y:S01]  /*5ff0*/  S2R R4, SR_TID.X ;  /* 0x0000000000047919 */ /* 0x019e220000002100 */
[----:B------:R-:W-:Y:S01]  /*6000*/  @!PT LDS RZ, [RZ] ;  /* 0x00000000fffff984 */ /* 0x000fe20000000800 */
[----:B------:R-:W-:Y:S01]  /*6010*/  @!PT LDS RZ, [RZ] ;  /* 0x00000000fffff984 */ /* 0x000fe20000000800 */
[----:B------:R-:W-:Y:S01]  /*6020*/  @!PT LDS RZ, [RZ] ;  /* 0x00000000fffff984 */ /* 0x000fe20000000800 */
[----:B------:R-:W-:Y:S01]  /*6030*/  @!PT LDS RZ, [RZ] ;  /* 0x00000000fffff984 */ /* 0x000fe20000000800 */
[----:B------:R3:W-:Y:S06]  /*6040*/  MEMBAR.ALL.CTA ;  /* 0x0000000000007992 */ /* 0x0007ec0000008000 */
[----:B---3--:R-:W3:Y:S01]  /*6050*/  FENCE.VIEW.ASYNC.S ;  /* 0x00000000000073c6 */ /* 0x008ee20000000000 */
[----:B------:R-:W-:Y:S05]  /*6060*/  WARPSYNC.ALL ;  /* 0x0000000000007948 */ /* 0x000fea0003800000 */
[----:B------:R-:W-:Y:S01]  /*6070*/  BSSY B0, `(.L_x_699) ;  /* 0x0000009000007945 */ /* 0x000fe20003800000 */
[----:B0-----:R-:W-:Y:S01]  /*6080*/  LOP3.LUT R4, R4, 0x7f, RZ, 0xc0, !PT ;  /* 0x0000007f04047812 */ /* 0x001fe200078ec0ff */
[----:B---3--:R0:W-:Y:S03]  /*6090*/  BAR.SYNC.DEFER_BLOCKING R60, 0x80 ;  /* 0x0002003c0000751d */ /* 0x0081e60000010000 */
[----:B------:R-:W-:-:S13]  /*60a0*/  ISETP.NE.AND P2, PT, R4, RZ, PT ;  /* 0x000000ff0400720c */ /* 0x000fda0003f45270 */
[----:B------:R-:W-:-:S05]  /*60b0*/  @!P2 VIADD R4, R87, 0x228a0 ;  /* 0x000228a05704a836 */ /* 0x000fca0000000000 */
[----:B------:R-:W-:-:S04]  /*60c0*/  @!P2 PRMT R4, RZ, 0x654, R4 ;  /* 0x00000654ff04a816 */ /* 0x000fc80000000004 */
[----:B------:R0:W-:Y:S01]  /*60d0*/  @!P2 SYNCS.ARRIVE.TRANS64.RED.A1T0 RZ, [R4+URZ], RZ ;  /* 0x000000ff04ffa9a7 */ /* 0x0001e2000810043f */
[----:B------:R-:W-:Y:S05]  /*60e0*/  @!P3 BRA `(.L_x_700) ;  /* 0x000000000004b947 */ /* 0x000fea0003800000 */
[----:B------:R-:W-:Y:S01]  /*60f0*/  BPT.TRAP 0x1 ;  /* 0x000000040000795c */ /* 0x000fe20000300000 */
.L_x_700:
[----:B------:R-:W-:Y:S05]  /*6100*/  BSYNC B0 ;  /* 0x0000000000007941 */ /* 0x000fea0003800000 */
.L_x_699:
[----:B------:R-:W3:Y:S01]  /*6110*/  SYNCS.PHASECHK.TRANS64.TRYWAIT P3, [R87+URZ+0x228b0], R95 ;  /* 0x0228b05f570075a7 */ /* 0x000ee2000806017f */
[----:B------:R-:W-:Y:S04]  /*6120*/  BSSY B0, `(.L_x_701) ;  /* 0x0000002000007945 */ /* 0x000fe80003800000 */
[----:B---3--:R-:W-:Y:S05]  /*6130*/  @!P3 BRA `(.L_x_702) ;  /* 0x0000015000d8b947 */ /* 0x008fea0003800000 */
.L_x_947:
[----:B------:R-:W-:Y:S05]  /*6140*/  BSYNC B0 ;  /* 0x0000000000007941 */ /* 0x000fea0003800000 */
.L_x_701:
[----:B------:R-:W-:Y:S01]  /*6150*/  ULDC.64 UR4, c[0x0][0x328] ;  /* 0x0000ca0000047ab9 */ /* 0x000fe20000000a00 */
[----:B------:R-:W-:Y:S01]  /*6160*/  ULDC.64 UR6, c[0x0][0x318] ;  /* 0x0000c60000067ab9 */ /* 0x000fe20000000a00 */
[----:B------:R-:W-:Y:S01]  /*6170*/  IMAD R92, R92, UR4, RZ ;  /* 0x000000045c5c7c24 */ /* 0x000fe2000f8e02ff */
[----:B------:R-:W-:Y:S01]  /*6180*/  BSSY B0, `(.L_x_703) ;  /* 0x0000040000007945 */ /* 0x000fe20003800000 */
[----:B0-----:R-:W-:-:S04]  /*6190*/  IMAD.WIDE.U32 R4, R91, UR4, RZ ;  /* 0x000000045b047c25 */ /* 0x001fc8000f8e00ff */
[----:B------:R-:W-:Y:S01]  /*61a0*/  IMAD R91, R91, UR5, R92 ;  /* 0x000000055b5b7c24 */ /* 0x000fe2000f8e025c */
[----:B------:R-:W-:Y:S01]  /*61b0*/  ULDC.64 UR4, c[0x0][0x338] ;  /* 0x0000ce0000047ab9 */ /* 0x000fe20000000a00 */
[----:B------:R-:W-:Y:S02]  /*61c0*/  IMAD.IADD R94, R94, 0x1, -R200 ;  /* 0x000000015e5e7824 */ /* 0x000fe400078e0ac8 */
[----:B------:R-:W-:Y:S02]  /*61d0*/  IMAD R93, R93, UR4, RZ ;  /* 0x000000045d5d7c24 */ /* 0x000fe4000f8e02ff */
[----:B------:R-:W-:Y:S02]  /*61e0*/  IMAD.IADD R5, R5, 0x1, R91 ;  /* 0x0000000105057824 */ /* 0x000fe400078e025b */
[C---:B------:R-:W-:Y:S02]  /*61f0*/  IMAD R93, R90.reuse, UR5, R93 ;  /* 0x000000055a5d7c24 */ /* 0x040fe4000f8e025d */
[----:B------:R-:W-:Y:S01]  /*6200*/  IMAD.WIDE.U32 R4, R90, UR4, R4 ;  /* 0x000000045a047c25 */ /* 0x000fe2000f8e0004 */
[----:B------:R-:W-:-:S03]  /*6210*/  ULDC.64 UR4, c[0x0][0x330] ;  /* 0x0000cc0000047ab9 */ /* 0x000fc60000000a00 */
[----:B------:R-:W-:Y:S02]  /*6220*/  IMAD.IADD R5, R5, 0x1, R93 ;  /* 0x0000000105057824 */ /* 0x000fe400078e025d */
[----:B------:R-:W-:Y:S02]  /*6230*/  IMAD R34, R18, 0x6000, R82 ;  /* 0x0000600012227824 */ /* 0x000fe400078e0252 */
[----:B------:R-:W-:-:S04]  /*6240*/  IMAD.WIDE.U32 R4, R201, UR4, R4 ;  /* 0x00000004c9047c25 */ /* 0x000fc8000f8e0004 */
[----:B------:R-:W-:Y:S01]  /*6250*/  IMAD R5, R201, UR5, R5 ;  /* 0x00000005c9057c24 */ /* 0x000fe2000f8e0205 */
[----:B------:R-:W-:-:S04]  /*6260*/  LEA R35, P3, R4, UR6, 0x1 ;  /* 0x0000000604237c11 */ /* 0x000fc8000f8608ff */
[----:B------:R-:W-:Y:S01]  /*6270*/  LEA.HI.X R36, R4, UR7, R5, 0x1, P3 ;  /* 0x0000000704247c11 */ /* 0x000fe200098f0c05 */
[----:B------:R-:W-:Y:S01]  /*6280*/  IMAD.IADD R4, R75, 0x1, R34 ;  /* 0x000000014b047824 */ /* 0x000fe200078e0222 */
[----:B------:R-:W-:Y:S01]  /*6290*/  ISETP.GE.AND P3, PT, R94, 0x1, PT ;  /* 0x000000015e00780c */ /* 0x000fe20003f66270 */
[----:B------:R0:W4:Y:S01]  /*62a0*/  SHFL.IDX PT, R41, R35, RZ, 0x1c1f ;  /* 0x001c1fff23297589 */ /* 0x00012200000e0000 */
[--C-:B------:R-:W-:Y:S02]  /*62b0*/  IMAD R34, R34, 0x2, R25.reuse ;  /* 0x0000000222227824 */ /* 0x100fe400078e0219 */
[----:B------:R-:W-:Y:S01]  /*62c0*/  IMAD R11, R4, 0x2, R25 ;  /* 0x00000002040b7824 */ /* 0x000fe200078e0219 */
[----:B------:R0:W0:Y:S08]  /*62d0*/  SHFL.IDX PT, R39, R36, RZ, 0x1c1f ;  /* 0x001c1fff24277589 */ /* 0x00003000000e0000 */
[----:B------:R-:W-:Y:S05]  /*62e0*/  @!P3 BRA `(.L_x_704) ;  /* 0x0000000000a4b947 */ /* 0x000fea0003800000 */
[----:B------:R-:W-:Y:S02]  /*62f0*/  ISETP.NE.AND P5, PT, R77, RZ, PT ;  /* 0x000000ff4d00720c */ /* 0x000fe40003fa5270 */
[----:B------:R-:W-:Y:S02]  /*6300*/  ISETP.NE.AND P4, PT, R78, RZ, PT ;  /* 0x000000ff4e00720c */ /* 0x000fe40003f85270 */
[----:B------:R-:W-:-:S09]  /*6310*/  PRMT R37, R10, 0x8880, RZ ;  /* 0x000088800a257816 */ /* 0x000fd200000000ff */
[----:B------:R-:W5:Y:S01]  /*6320*/  @P5 LDS.128 R4, [R34] ;  /* 0x0000000022045984 */ /* 0x000f620000000c00 */
[----:B--2-4-:R-:W-:-:S04]  /*6330*/  @P5 LEA R32, P3, R16, R41, 0x1 ;  /* 0x0000002910205211 */ /* 0x014fc800078608ff */
[----:B0-----:R-:W-:Y:S02]  /*6340*/  @P5 LEA.HI.X R33, R16, R39, R17, 0x1, P3 ;  /* 0x0000002710215211 */ /* 0x001fe400018f0c11 */
[----:B------:R-:W-:-:S04]  /*6350*/  @P4 LEA R14, P3, R2, R41, 0x1 ;  /* 0x00000029020e4211 */ /* 0x000fc800078608ff */
[----:B------:R-:W-:Y:S02]  /*6360*/  @P4 LEA.HI.X R15, R2, R39, R202, 0x1, P3 ;  /* 0x00000027020f4211 */ /* 0x000fe400018f0cca */
[----:B------:R-:W-:-:S13]  /*6370*/  ISETP.NE.AND P3, PT, R79, RZ, PT ;  /* 0x000000ff4f00720c */ /* 0x000fda0003f65270 */
[----:B------:R-:W-:-:S04]  /*6380*/  @P3 LEA R12, P6, R211, R41, 0x1 ;  /* 0x00000029d30c3211 */ /* 0x000fc800078c08ff */
[----:B------:R-:W-:Y:S01]  /*6390*/  @P3 LEA.HI.X R13, R211, R39, R220, 0x1, P6 ;  /* 0x00000027d30d3211 */ /* 0x000fe200030f0cdc */
[----:B-----5:R0:W-:Y:S01]  /*63a0*/  @P5 ST.E.128 desc[UR40][R32.64], R4 ;  /* 0x0000000420005985 */ /* 0x0201e2000c101d28 */
[----:B------:R-:W-:-:S03]  /*63b0*/  ISETP.NE.AND P5, PT, R80, RZ, PT ;  /* 0x000000ff5000720c */ /* 0x000fc60003fa5270 */
[----:B------:R-:W2:Y:S10]  /*63c0*/  @P4 LDS.128 R4, [R11] ;  /* 0x000000000b044984 */ /* 0x000eb40000000c00 */
[----:B0-----:R-:W-:-:S04]  /*63d0*/  @P5 LEA R32, P6, R210, R41, 0x1 ;  /* 0x00000029d2205211 */ /* 0x001fc800078c08ff */
[----:B------:R-:W-:Y:S01]  /*63e0*/  @P5 LEA.HI.X R33, R210, R39, R219, 0x1, P6 ;  /* 0x00000027d2215211 */ /* 0x000fe200030f0cdb */
[----:B--2---:R0:W-:Y:S01]  /*63f0*/  @P4 ST.E.128 desc[UR40][R14.64], R4 ;  /* 0x000000040e004985 */ /* 0x0041e2000c101d28 */
[----:B------:R-:W-:-:S03]  /*6400*/  ISETP.NE.AND P4, PT, R81, RZ, PT ;  /* 0x000000ff5100720c */ /* 0x000fc60003f85270 */
[----:B------:R-:W2:Y:S10]  /*6410*/  @P3 LDS.128 R4, [R34+0x3000] ;  /* 0x0030000022043984 */ /* 0x000eb40000000c00 */
        /* <DEDUP_REMOVED lines=13> */
[----:B------:R-:W-:-:S03]  /*64f0*/  ISETP.GT.AND P4, PT, R37, -0x1, PT ;  /* 0xffffffff2500780c */ /* 0x000fc60003f84270 */
[----:B------:R-:W2:Y:S10]  /*6500*/  @P3 LDS.128 R4, [R11+0x6000] ;  /* 0x006000000b043984 */ /* 0x000eb40000000c00 */
[----:B0-----:R-:W-:-:S04]  /*6510*/  @!P4 LEA R14, P6, R212, R41, 0x1 ;  /* 0x00000029d40ec211 */ /* 0x001fc800078c08ff */
[----:B------:R-:W-:Y:S01]  /*6520*/  @!P4 LEA.HI.X R15, R212, R39, R215, 0x1, P6 ;  /* 0x00000027d40fc211 */ /* 0x000fe200030f0cd7 */
[----:B--2---:R-:W-:Y:S04]  /*6530*/  @P3 ST.E.128 desc[UR40][R12.64], R4 ;  /* 0x000000040c003985 */ /* 0x004fe8000c101d28 */
[----:B------:R-:W0:Y:S04]  /*6540*/  @P5 LDS.128 R4, [R34+0x9000] ;  /* 0x0090000022045984 */ /* 0x000e280000000c00 */
[----:B0-----:R-:W-:Y:S04]  /*6550*/  @P5 ST.E.128 desc[UR40][R32.64], R4 ;  /* 0x0000000420005985 */ /* 0x001fe8000c101d28 */
[----:B------:R-:W0:Y:S04]  /*6560*/  @!P4 LDS.128 R4, [R11+0x9000] ;  /* 0x009000000b04c984 */ /* 0x000e280000000c00 */
[----:B0-----:R0:W-:Y:S02]  /*6570*/  @!P4 ST.E.128 desc[UR40][R14.64], R4 ;  /* 0x000000040e00c985 */ /* 0x0011e4000c101d28 */
.L_x_704:
[----:B------:R-:W-:Y:S05]  /*6580*/  BSYNC B0 ;  /* 0x0000000000007941 */ /* 0x000fea0003800000 */
.L_x_703:
[----:B------:R-:W-:Y:S01]  /*6590*/  ISETP.GE.AND P3, PT, R94, 0x41, PT ;  /* 0x000000415e00780c */ /* 0x000fe20003f66270 */
[----:B------:R1:W1:Y:S01]  /*65a0*/  SHFL.IDX PT, R37, R36, 0x1, 0x1c1f ;  /* 0x003c1f0024257f89 */ /* 0x00026200000e0000 */
[----:B------:R-:W-:Y:S03]  /*65b0*/  BSSY B0, `(.L_x_705) ;  /* 0x000002c000007945 */ /* 0x000fe60003800000 */
[----:B0-----:R-:W0:Y:S08]  /*65c0*/  SHFL.IDX PT, R35, R35, 0x1, 0x1c1f ;  /* 0x003c1f0023237f89 */ /* 0x001e3000000e0000 */
[----:B------:R-:W-:Y:S05]  /*65d0*/  @!P3 BRA `(.L_x_706) ;  /* 0x0000000000a4b947 */ /* 0x000fea0003800000 */
[----:B------:R-:W-:Y:S02]  /*65e0*/  ISETP.NE.AND P5, PT, R77, RZ, PT ;  /* 0x000000ff4d00720c */ /* 0x000fe40003fa5270 */
[----:B------:R-:W-:Y:S02]  /*65f0*/  ISETP.NE.AND P4, PT, R78, RZ, PT ;  /* 0x000000ff4e00720c */ /* 0x000fe40003f85270 */
[----:B-1----:R-:W-:-:S09]  /*6600*/  PRMT R36, R10, 0x8880, RZ ;  /* 0x000088800a247816 */ /* 0x002fd200000000ff */
[----:B------:R-:W1:Y:S01]  /*6610*/  @P5 LDS.128 R4, [R34+0x2000] ;  /* 0x0020000022045984 */ /* 0x000e620000000c00 */
[----:B0-2---:R-:W-:-:S04]  /*6620*/  @P5 LEA R32, P3, R16, R35, 0x1 ;  /* 0x0000002310205211 */ /* 0x005fc800078608ff */
[----:B------:R-:W-:Y:S02]  /*6630*/  @P5 LEA.HI.X R33, R16, R37, R17, 0x1, P3 ;  /* 0x0000002510215211 */ /* 0x000fe400018f0c11 */
[----:B------:R-:W-:-:S04]  /*6640*/  @P4 LEA R14, P3, R2, R35, 0x1 ;  /* 0x00000023020e4211 */ /* 0x000fc800078608ff */
[----:B------:R-:W-:Y:S02]  /*6650*/  @P4 LEA.HI.X R15, R2, R37, R202, 0x1, P3 ;  /* 0x00000025020f4211 */ /* 0x000fe400018f0cca */
[----:B------:R-:W-:-:S13]  /*6660*/  ISETP.NE.AND P3, PT, R79, RZ, PT ;  /* 0x000000ff4f00720c */ /* 0x000fda0003f65270 */
[----:B------:R-:W-:-:S04]  /*6670*/  @P3 LEA R12, P6, R211, R35, 0x1 ;  /* 0x00000023d30c3211 */ /* 0x000fc800078c08ff */
[----:B------:R-:W-:Y:S01]  /*6680*/  @P3 LEA.HI.X R13, R211, R37, R220, 0x1, P6 ;  /* 0x00000025d30d3211 */ /* 0x000fe200030f0cdc */
[----:B-1----:R0:W-:Y:S01]  /*6690*/  @P5 ST.E.128 desc[UR40][R32.64], R4 ;  /* 0x0000000420005985 */ /* 0x0021e2000c101d28 */
[----:B------:R-:W-:-:S03]  /*66a0*/  ISETP.NE.AND P5, PT, R80, RZ, PT ;  /* 0x000000ff5000720c */ /* 0x000fc60003fa5270 */
[----:B------:R-:W1:Y:S10]  /*66b0*/  @P4 LDS.128 R4, [R11+0x2000] ;  /* 0x002000000b044984 */ /* 0x000e740000000c00 */
[----:B0-----:R-:W-:-:S04]  /*66c0*/  @P5 LEA R32, P6, R210, R35, 0x1 ;  /* 0x00000023d2205211 */ /* 0x001fc800078c08ff */
        /* <DEDUP_REMOVED lines=17> */
[----:B------:R-:W-:-:S03]  /*67e0*/  ISETP.GT.AND P4, PT, R36, -0x1, PT ;  /* 0xffffffff2400780c */ /* 0x000fc60003f84270 */
[----:B------:R-:W1:Y:S10]  /*67f0*/  @P3 LDS.128 R4, [R11+0x8000] ;  /* 0x008000000b043984 */ /* 0x000e740000000c00 */
[----:B0-----:R-:W-:-:S04]  /*6800*/  @!P4 LEA R14, P6, R212, R35, 0x1 ;  /* 0x00000023d40ec211 */ /* 0x001fc800078c08ff */
[----:B------:R-:W-:Y:S01]  /*6810*/  @!P4 LEA.HI.X R15, R212, R37, R215, 0x1, P6 ;  /* 0x00000025d40fc211 */ /* 0x000fe200030f0cd7 */
[----:B-1----:R-:W-:Y:S04]  /*6820*/  @P3 ST.E.128 desc[UR40][R12.64], R4 ;  /* 0x000000040c003985 */ /* 0x002fe8000c101d28 */
[----:B------:R-:W0:Y:S04]  /*6830*/  @P5 LDS.128 R4, [R34+0xb000] ;  /* 0x00b0000022045984 */ /* 0x000e280000000c00 */
[----:B0-----:R-:W-:Y:S04]  /*6840*/  @P5 ST.E.128 desc[UR40][R32.64], R4 ;  /* 0x0000000420005985 */ /* 0x001fe8000c101d28 */
[----:B------:R-:W0:Y:S04]  /*6850*/  @!P4 LDS.128 R4, [R11+0xb000] ;  /* 0x00b000000b04c984 */ /* 0x000e280000000c00 */
[----:B0-----:R0:W-:Y:S02]  /*6860*/  @!P4 ST.E.128 desc[UR40][R14.64], R4 ;  /* 0x000000040e00c985 */ /* 0x0011e4000c101d28 */
.L_x_706:
[----:B------:R-:W-:Y:S05]  /*6870*/  BSYNC B0 ;  /* 0x0000000000007941 */ /* 0x000fea0003800000 */
.L_x_705:
[----:B0-----:R-:W5:Y:S01]  /*6880*/  LDL R4, [R1] ;  /* 0x0000000001047983 */ /* 0x001f620000100800 */
[----:B-1-3--:R-:W-:Y:S02]  /*6890*/  @!P2 VIADD R87, R87, 0x228c0 ;  /* 0x000228c05757a836 */ /* 0x00afe40000000000 */
[----:B------:R-:W-:Y:S01]  /*68a0*/  VIADD R18, R18, 0x1 ;  /* 0x0000000112127836 */ /* 0x000fe20000000000 */
[----:B------:R-:W-:Y:S01]  /*68b0*/  @!PT LDS RZ, [RZ] ;  /* 0x00000000fffff984 */ /* 0x000fe20000000800 */
[----:B------:R-:W-:Y:S01]  /*68c0*/  @!PT LDS RZ, [RZ] ;  /* 0x00000000fffff984 */ /* 0x000fe20000000800 */
[----:B------:R-:W-:Y:S01]  /*68d0*/  @!PT LDS RZ, [RZ] ;  /* 0x00000000fffff984 */ /* 0x000fe20000000800 */
[----:B------:R-:W-:Y:S01]  /*68e0*/  @!PT LDS RZ, [RZ] ;  /* 0x00000000fffff984 */ /* 0x000fe20000000800 */
[----:B------:R0:W-:Y:S06]  /*68f0*/  MEMBAR.ALL.CTA ;  /* 0x0000000000007992 */ /* 0x0001ec0000008000 */
[----:B0-----:R-:W0:Y:S01]  /*6900*/  FENCE.VIEW.ASYNC.S ;  /* 0x00000000000073c6 */ /* 0x001e220000000000 */
[----:B------:R-:W-:Y:S01]  /*6910*/  @!P2 PRMT R87, RZ, 0x654, R87 ;  /* 0x00000654ff57a816 */ /* 0x000fe20000000057 */
[----:B0-----:R0:W-:Y:S06]  /*6920*/  BAR.SYNC.DEFER_BLOCKING R60, 0x80 ;  /* 0x0002003c0000751d */ /* 0x0011ec0000010000 */
[----:B------:R0:W-:Y:S01]  /*6930*/  @!P2 SYNCS.ARRIVE.TRANS64.RED.A1T0 RZ, [R87+URZ], RZ ;  /* 0x000000ff57ffa9a7 */ /* 0x0001e2000810043f */
[----:B------:R-:W-:-:S04]  /*6940*/  ISETP.NE.AND P2, PT, R18, 0x2, PT ;  /* 0x000000021200780c */ /* 0x000fc80003f45270 */
[----:B------:R-:W-:Y:S02]  /*6950*/  SEL R5, RZ, 0x1, P2 ;  /* 0x00000001ff057807 */ /* 0x000fe40001000000 */
[----:B------:R-:W-:Y:S02]  /*6960*/  SEL R18, R18, RZ, P2 ;  /* 0x000000ff12127207 */ /* 0x000fe40001000000 */
[----:B------:R-:W-:Y:S02]  /*6970*/  LOP3.LUT R204, R204, R5, RZ, 0x3c, !PT ;  /* 0x00000005cccc7212 */ /* 0x000fe400078e3cff */
[----:B-----5:R-:W-:-:S13]  /*6980*/  LOP3.LUT P3, RZ, R4, 0x2, RZ, 0xc0, !PT ;  /* 0x0000000204ff7812 */ /* 0x020fda000786c0ff */
[----:B0-----:R-:W-:Y:S05]  /*6990*/  @P3 BRA `(.L_x_707) ;  /* 0xffffffc000e43947 */ /* 0x001fea000383ffff */
[----:B------:R-:W0:Y:S01]  /*69a0*/  S2R R4, SR_TID.X ;  /* 0x0000000000047919 */ /* 0x000e220000002100 */
[----:B------:R-:W-:Y:S02]  /*69b0*/  PLOP3.LUT P0, PT, PT, PT, PT, 0x8, 0x0 ;  /* 0x000000000000781c */ /* 0x000fe40003f0e170 */
[----:B0-----:R-:W-:-:S04]  /*69c0*/  SHF.R.U32.HI R4, RZ, 0x7, R4 ;  /* 0x00000007ff047819 */ /* 0x001fc80000011604 */
[----:B------:R-:W-:-:S13]  /*69d0*/  ISETP.NE.AND P3, PT, R4, 0x1, PT ;  /* 0x000000010400780c */ /* 0x000fda0003f65270 */
[----:B------:R-:W-:Y:S05]  /*69e0*/  @!P3 WARPSYNC.ALL ;  /* 0x000000000000b948 */ /* 0x000fea0003800000 */
[----:B------:R-:W-:Y:S06]  /*69f0*/  @!P3 BAR.ARV 0x9, 0x100 ;  /* 0x024400000000bb1d */ /* 0x000fec0000002000 */
.L_x_649:
[----:B------:R-:W-:Y:S01]  /*6a00*/  IMAD.MOV.U32 R0, RZ, RZ, RZ ;  /* 0x000000ffff007224 */ /* 0x000fe200078e00ff */
[----:B------:R-:W-:Y:S06]  /*6a10*/  @P0 BRA `(.L_x_708) ;  /* 0x00000000000c0947 */ /* 0x000fec0003800000 */
[----:B------:R-:W0:Y:S01]  /*6a20*/  FENCE.VIEW.ASYNC.G ;  /* 0x00000000000073c6 */ /* 0x000e220000000100 */
[----:B------:R-:W-:Y:S05]  /*6a30*/  WARPSYNC.ALL ;  /* 0x0000000000007948 */ /* 0x000fea0003800000 */
[----:B0-----:R-:W-:Y:S06]  /*6a40*/  BAR.ARV 0xc, 0x180 ;  /* 0x0306000000007b1d */ /* 0x001fec0000002000 */
.L_x_708:
[----:B------:R-:W3:Y:S01]  /*6a50*/  LDL R3, [R1] ;  /* 0x0000000001037983 */ /* 0x000ee20000100800 */
[----:B------:R-:W-:Y:S01]  /*6a60*/  BSSY B0, `(.L_x_709) ;  /* 0x0000021000007945 */ /* 0x000fe20003800000 */
[----:B---3--:R-:W-:-:S13]  /*6a70*/  LOP3.LUT P0, RZ, R3, 0x8, RZ, 0xc0, !PT ;  /* 0x0000000803ff7812 */ /* 0x008fda000780c0ff */
[----:B------:R-:W-:Y:S05]  /*6a80*/  @!P0 BRA `(.L_x_710) ;  /* 0x0000000000788947 */ /* 0x000fea0003800000 */
[----:B------:R-:W3:Y:S01]  /*6a90*/  LDL R3, [R1+0x30] ;  /* 0x0000300001037983 */ /* 0x000ee20000100800 */
[----:B------:R-:W-:Y:S01]  /*6aa0*/  ULDC UR4, c[0x0][0x9f0] ;  /* 0x00027c0000047ab9 */ /* 0x000fe20000000800 */
[----:B---3--:R-:W-:-:S04]  /*6ab0*/  ISETP.NE.AND P0, PT, R3, RZ, PT ;  /* 0x000000ff0300720c */ /* 0x008fc80003f05270 */
[----:B------:R-:W-:-:S04]  /*6ac0*/  SEL R9, R3, UR4, P0 ;  /* 0x0000000403097c07 */ /* 0x000fc80008000000 */
[-C--:B------:R-:W-:Y:S02]  /*6ad0*/  IABS R6, R9.reuse ;  /* 0x0000000900067213 */ /* 0x080fe40000000000 */
[----:B------:R-:W-:Y:S02]  /*6ae0*/  IADD3 R0, R177, -0x1, R9 ;  /* 0xffffffffb1007810 */ /* 0x000fe40007ffe009 */
[----:B------:R-:W0:Y:S01]  /*6af0*/  I2F.RP R3, R6 ;  /* 0x0000000600037306 */ /* 0x000e220000209400 */
[-C--:B------:R-:W-:Y:S02]  /*6b00*/  IABS R10, R9.reuse ;  /* 0x00000009000a7213 */ /* 0x080fe40000000000 */
[----:B------:R-:W-:Y:S02]  /*6b10*/  IABS R8, R0 ;  /* 0x0000000000087213 */ /* 0x000fe40000000000 */
[----:B------:R-:W-:-:S04]  /*6b20*/  LOP3.LUT R0, R0, R9, RZ, 0x3c, !PT ;  /* 0x0000000900007212 */ /* 0x000fc800078e3cff */
[----:B------:R-:W-:Y:S01]  /*6b30*/  ISETP.GE.AND P2, PT, R0, RZ, PT ;  /* 0x000000ff0000720c */ /* 0x000fe20003f46270 */
[----:B0-----:R-:W0:Y:S02]  /*6b40*/  MUFU.RCP R3, R3 ;  /* 0x0000000300037308 */ /* 0x001e240000001000 */
        /* <DEDUP_REMOVED lines=18> */
.L_x_710:
[----:B------:R-:W-:Y:S05]  /*6c70*/  BSYNC B0 ;  /* 0x0000000000007941 */ /* 0x000fea0003800000 */
.L_x_709:
[----:B------:R-:W3:Y:S01]  /*6c80*/  LDL R3, [R1+0x48] ;  /* 0x0000480001037983 */ /* 0x000ee20000100800 */
[----:B------:R-:W-:Y:S01]  /*6c90*/  PLOP3.LUT P0, PT, PT, PT, PT, 0x80, 0x0 ;  /* 0x000000000000781c */ /* 0x000fe20003f0f070 */
[----:B------:R-:W-:Y:S01]  /*6ca0*/  IMAD.MOV.U32 R155, RZ, RZ, RZ ;  /* 0x000000ffff9b7224 */ /* 0x000fe200078e00ff */
[----:B------:R-:W-:Y:S01]  /*6cb0*/  CS2R R150, SRZ ;  /* 0x0000000000967805 */ /* 0x000fe2000001ff00 */
[----:B------:R-:W-:Y:S01]  /*6cc0*/  IMAD.MOV.U32 R156, RZ, RZ, RZ ;  /* 0x000000ffff9c7224 */ /* 0x000fe200078e00ff */
        /* <DEDUP_REMOVED lines=25> */
[----:B--2---:R-:W-:Y:S02]  /*6e60*/  CS2R R98, SRZ ;  /* 0x0000000000627805 */ /* 0x004fe4000001ff00 */
        /* <DEDUP_REMOVED lines=28> */
[----:B----4-:R-:W-:Y:S02]  /*7030*/  CS2R R40, SRZ ;  /* 0x0000000000287805 */ /* 0x010fe4000001ff00 */
[----:B------:R-:W-:Y:S02]  /*7040*/  CS2R R38, SRZ ;  /* 0x0000000000267805 */ /* 0x000fe4000001ff00 */
[----:B------:R-:W-:Y:S02]  /*7050*/  CS2R R36, SRZ ;  /* 0x0000000000247805 */ /* 0x000fe4000001ff00 */
[----:B------:R-:W-:-:S02]  /*7060*/  CS2R R34, SRZ ;  /* 0x0000000000227805 */ /* 0x000fc4000001ff00 */
[----:B------:R-:W-:Y:S02]  /*7070*/  CS2R R32, SRZ ;  /* 0x0000000000207805 */ /* 0x000fe4000001ff00 */
[----:B------:R-:W-:Y:S02]  /*7080*/  CS2R R30, SRZ ;  /* 0x00000000001e7805 */ /* 0x000fe4000001ff00 */
[----:B------:R-:W-:Y:S02]  /*7090*/  CS2R R28, SRZ ;  /* 0x00000000001c7805 */ /* 0x000fe4000001ff00 */
[----:B------:R-:W-:Y:S02]  /*70a0*/  CS2R R26, SRZ ;  /* 0x00000000001a7805 */ /* 0x000fe4000001ff00 */
[----:B------:R-:W-:Y:S01]  /*70b0*/  CS2R R152, SRZ ;  /* 0x0000000000987805 */ /* 0x000fe2000001ff00 */
[----:B---3--:R-:W-:-:S05]  /*70c0*/  IMAD R3, R3, R0, RZ ;  /* 0x0000000003037224 */ /* 0x008fca00078e02ff */
[----:B------:R0:W-:Y:S01]  /*70d0*/  STL [R1+0x18], R3 ;  /* 0x0000180301007387 */ /* 0x0001e20000100800 */
[----:B------:R-:W-:-:S04]  /*70e0*/  VIADDMNMX R177, R3, R0, R177, PT ;  /* 0x0000000003b17246 */ /* 0x000fc800038001b1 */
[----:B------:R-:W-:-:S13]  /*70f0*/  ISETP.GT.AND P1, PT, R177, R3, PT ;  /* 0x00000003b100720c */ /* 0x000fda0003f24270 */
[----:B0-----:R-:W-:Y:S05]  /*7100*/  @!P1 BRA `(.L_x_711) ;  /* 0x00000078003c9947 */ /* 0x001fea0003800000 */
[----:B------:R-:W0:Y:S01]  /*7110*/  S2R R0, SR_TID.X ;  /* 0x0000000000007919 */ /* 0x000e220000002100 */
[----:B------:R-:W-:Y:S01]  /*7120*/  UMOV UR4, 0xffffffff ;  /* 0xffffffff00047882 */ /* 0x000fe20000000000 */
[----:B0-----:R-:W-:-:S05]  /*7130*/  VIADD R29, R0, 0xffffff80 ;  /* 0xffffff80001d7836 */ /* 0x001fca0000000000 */
[----:B------:R-:W-:-:S04]  /*7140*/  SHF.R.S32.HI R30, RZ, 0x1f, R29 ;  /* 0x0000001fff1e7819 */ /* 0x000fc8000001141d */
[----:B------:R-:W-:-:S04]  /*7150*/  LEA.HI R13, R30, R29, RZ, 0x7 ;  /* 0x0000001d1e0d7211 */ /* 0x000fc800078f38ff */
[----:B------:R-:W-:Y:S01]  /*7160*/  SHF.R.S32.HI R13, RZ, 0x7, R13 ;  /* 0x00000007ff0d7819 */ /* 0x000fe2000001140d */
[----:B------:R-:W-:Y:S06]  /*7170*/  BRA.DIV UR4, `(.L_x_712) ;  /* 0x0000014204dc7947 */ /* 0x000fec000b800000 */
[----:B------:R0:W1:Y:S02]  /*7180*/  SHFL.IDX PT, R14, R13, RZ, 0x1f ;  /* 0x00001fff0d0e7589 */ /* 0x00006400000e0000 */
.L_x_950:
[----:B-1----:R-:W-:Y:S01]  /*7190*/  LEA.HI R0, R14, R14, RZ, 0x1 ;  /* 0x0000000e0e007211 */ /* 0x002fe200078f08ff */
[----:B------:R-:W-:Y:S01]  /*71a0*/  VIADD R26, R19, 0x18400 ;  /* 0x00018400131a7836 */ /* 0x000fe20000000000 */
[----:B------:R-:W-:Y:S02]  /*71b0*/  BSSY B6, `(.L_x_713) ;  /* 0x0000018000067945 */ /* 0x000fe40003800000 */
[----:B------:R-:W-:Y:S02]  /*71c0*/  LOP3.LUT R3, R0, 0x1e, RZ, 0xc0, !PT ;  /* 0x0000001e00037812 */ /* 0x000fe400078ec0ff */
[----:B------:R-:W-:-:S03]  /*71d0*/  LOP3.LUT P0, RZ, R26, 0x1bf, RZ, 0xc0, !PT ;  /* 0x000001bf1aff7812 */ /* 0x000fc6000780c0ff */
[----:B------:R-:W-:-:S04]  /*71e0*/  IMAD.IADD R3, R14, 0x1, -R3 ;  /* 0x000000010e037824 */ /* 0x000fc800078e0a03 */
[----:B------:R-:W-:-:S05]  /*71f0*/  IMAD R3, R3, 0x2000, R26 ;  /* 0x0000200003037824 */ /* 0x000fca00078e021a */
[----:B------:R-:W-:-:S04]  /*7200*/  SHF.R.U32.HI R3, RZ, 0x4, R3 ;  /* 0x00000004ff037819 */ /* 0x000fc80000011603 */
[----:B------:R-:W-:Y:S01]  /*7210*/  LOP3.LUT R24, R3, 0x3fff, RZ, 0xc0, !PT ;  /* 0x00003fff03187812 */ /* 0x000fe200078ec0ff */
[----:B------:R-:W-:Y:S06]  /*7220*/  @!P0 BRA `(.L_x_714) ;  /* 0x0000000000408947 */ /* 0x000fec0003800000 */
[----:B------:R-:W-:Y:S01]  /*7230*/  MOV R14, 0x0 ;  /* 0x00000000000e7802 */ /* 0x000fe20000000f00 */
[----:B------:R-:W-:Y:S01]  /*7240*/  ULDC.64 UR4, c[0x4][0x98] ;  /* 0x0100260000047ab9 */ /* 0x000fe20000000a00 */
[----:B------:R-:W-:Y:S01]  /*7250*/  ULDC.64 UR6, c[0x4][0xa0] ;  /* 0x0100280000067ab9 */ /* 0x000fe20000000a00 */
[----:B------:R-:W-:Y:S02]  /*7260*/  IMAD.U32 R4, RZ, RZ, UR4 ;  /* 0x00000004ff047e24 */ /* 0x000fe4000f8e00ff */
[----:B------:R-:W-:Y:S01]  /*7270*/  IMAD.U32 R5, RZ, RZ, UR5 ;  /* 0x00000005ff057e24 */ /* 0x000fe2000f8e00ff */
[----:B------:R-:W1:Y:S01]  /*7280*/  LDC.64 R14, c[0x4][R14] ;  /* 0x010000000e0e7b82 */ /* 0x000e620000000a00 */
[----:B------:R-:W-:Y:S01]  /*7290*/  ULDC.64 UR4, c[0x4][0x38] ;  /* 0x01000e0000047ab9 */ /* 0x000fe20000000a00 */
        /* <DEDUP_REMOVED lines=8> */
[----:B-1---5:R-:W-:Y:S05]  /*7320*/  CALL.ABS.NOINC R14 ;  /* 0x000000000e007343 */ /* 0x022fea0003c00000 */
.L_x_714:
[----:B------:R-:W-:Y:S05]  /*7330*/  BSYNC B6 ;  /* 0x0000000000067941 */ /* 0x000fea0003800000 */
.L_x_713:
[----:B------:R-:W-:Y:S02]  /*7340*/  ULDC UR4, c[0x0][0x3f4] ;  /* 0x0000fd0000047ab9 */ /* 0x000fe40000000800 */
[----:B------:R-:W-:-:S13]  /*7350*/  ISETP.LT.AND P0, PT, RZ, UR4, PT ;  /* 0x00000004ff007c0c */ /* 0x000fda000bf01270 */
[----:B------:R-:W-:Y:S05]  /*7360*/  @P0 BRA `(.L_x_715) ;  /* 0x0000000000400947 */ /* 0x000fea0003800000 */
[----:B------:R-:W2:Y:S02]  /*7370*/  LDL R20, [R1+0x40] ;  /* 0x0000400001147983 */ /* 0x000ea40000100800 */
[----:B--2---:R-:W-:-:S04]  /*7380*/  LEA.HI R0, R20, R20, RZ, 0x1 ;  /* 0x0000001414007211 */ /* 0x004fc800078f08ff */
[----:B------:R-:W-:-:S05]  /*7390*/  LOP3.LUT R0, R0, 0xfffffffe, RZ, 0xc0, !PT ;  /* 0xfffffffe00007812 */ /* 0x000fca00078ec0ff */
[----:B------:R-:W-:-:S05]  /*73a0*/  IMAD.IADD R0, R20, 0x1, -R0 ;  /* 0x0000000114007824 */ /* 0x000fca00078e0a00 */
[----:B------:R-:W-:-:S04]  /*73b0*/  SHF.L.U32 R0, R0, 0x1f, RZ ;  /* 0x0000001f00007819 */ /* 0x000fc800000006ff */
[----:B------:R1:W2:Y:S03]  /*73c0*/  SYNCS.PHASECHK.TRANS64.TRYWAIT P0, [R19+URZ+0x22800], R0 ;  /* 0x02280000130075a7 */ /* 0x0002a6000800017f */
[----:B--2---:R-:W-:Y:S05]  /*73d0*/  @!P0 NANOSLEEP.SYNCS 0x989680 ;  /* 0x009896800000895d */ /* 0x004fea0003900000 */
[----:B------:R-:W2:Y:S01]  /*73e0*/  @!P0 SYNCS.PHASECHK.TRANS64 P0, [R19+URZ+0x22800], R0 ;  /* 0x02280000130085a7 */ /* 0x000ea2000800007f */
[----:B------:R-:W-:Y:S04]  /*73f0*/  BSSY B0, `(.L_x_716) ;  /* 0x0000006000007945 */ /* 0x000fe80003800000 */
[----:B--2---:R-:W-:Y:S05]  /*7400*/  @P0 BRA `(.L_x_717) ;  /* 0x0000000000100947 */ /* 0x004fea0003800000 */
.L_x_718:
[----:B--2---:R2:W3:Y:S02]  /*7410*/  SYNCS.PHASECHK.TRANS64.TRYWAIT P0, [R19+URZ+0x22800], R0 ;  /* 0x02280000130075a7 */ /* 0x0044e4000800017f */
[----:B---3--:R-:W-:Y:S05]  /*7420*/  @!P0 NANOSLEEP.SYNCS 0x989680 ;  /* 0x009896800000895d */ /* 0x008fea0003900000 */
[----:B------:R-:W3:Y:S02]  /*7430*/  @!P0 SYNCS.PHASECHK.TRANS64 P0, [R19+URZ+0x22800], R0 ;  /* 0x02280000130085a7 */ /* 0x000ee4000800007f */
[----:B---3--:R-:W-:Y:S05]  /*7440*/  @!P0 BRA `(.L_x_718) ;  /* 0xfffffffc00f08947 */ /* 0x008fea000383ffff */
.L_x_717:
[----:B------:R-:W-:Y:S05]  /*7450*/  BSYNC B0 ;  /* 0x0000000000007941 */ /* 0x000fea0003800000 */
.L_x_716:
[----:B------:R-:W-:Y:S05]  /*7460*/  BRA `(.L_x_719) ;  /* 0x0000002000d87947 */ /* 0x000fea0003800000 */
.L_x_715:
[----:B-----5:R-:W-:Y:S01]  /*7470*/  SHF.R.S32.HI R0, RZ, 0x1f, R50 ;  /* 0x0000001fff007819 */ /* 0x020fe20000011432 */
[----:B------:R-:W-:Y:S01]  /*7480*/  ULDC.64 UR4, c[0x0][0x3f8] ;  /* 0x0000fe0000047ab9 */ /* 0x000fe20000000a00 */
[----:B------:R-:W-:Y:S01]  /*7490*/  ULDC.64 UR6, c[0x0][0x408] ;  /* 0x0001020000067ab9 */ /* 0x000fe20000000a00 */
[----:B------:R-:W-:Y:S01]  /*74a0*/  LOP3.LUT P0, RZ, R26, 0x3ff, RZ, 0xc0, !PT ;  /* 0x000003ff1aff7812 */ /* 0x000fe2000780c0ff */
[----:B------:R-:W-:Y:S01]  /*74b0*/  IMAD.WIDE.U32 R4, R50, UR4, RZ ;  /* 0x0000000432047c25 */ /* 0x000fe2000f8e00ff */
[----:B------:R-:W-:Y:S03]  /*74c0*/  BSSY B6, `(.L_x_720) ;  /* 0x000001f000067945 */ /* 0x000fe60003800000 */
[C---:B------:R-:W-:Y:S02]  /*74d0*/  IMAD R3, R0.reuse, UR4, RZ ;  /* 0x0000000400037c24 */ /* 0x040fe4000f8e02ff */
[----:B------:R-:W-:-:S02]  /*74e0*/  IMAD R9, R0, UR6, RZ ;  /* 0x0000000600097c24 */ /* 0x000fc4000f8e02ff */
[C---:B------:R-:W-:Y:S01]  /*74f0*/  IMAD R3, R50.reuse, UR5, R3 ;  /* 0x0000000532037c24 */ /* 0x040fe2000f8e0203 */
[----:B------:R-:W-:Y:S01]  /*7500*/  ULDC.64 UR4, c[0x0][0x3e8] ;  /* 0x0000fa0000047ab9 */ /* 0x000fe20000000a00 */
[----:B------:R-:W-:Y:S01]  /*7510*/  IMAD.WIDE.U32 R6, R50, UR6, RZ ;  /* 0x0000000632067c25 */ /* 0x000fe2000f8e00ff */
[----:B------:R-:W-:-:S03]  /*7520*/  LEA R26, P1, R4, UR4, 0x1 ;  /* 0x00000004041a7c11 */ /* 0x000fc6000f8208ff */
[----:B------:R-:W-:Y:S01]  /*7530*/  IMAD R9, R50, UR7, R9 ;  /* 0x0000000732097c24 */ /* 0x000fe2000f8e0209 */
[----:B------:R-:W-:Y:S01]  /*7540*/  ULDC.64 UR6, c[0x0][0x400] ;  /* 0x0001000000067ab9 */ /* 0x000fe20000000a00 */
[----:B------:R-:W-:Y:S01]  /*7550*/  IMAD.IADD R27, R3, 0x1, R5 ;  /* 0x00000001031b7824 */ /* 0x000fe200078e0205 */
[----:B------:R-:W-:Y:S01]  /*7560*/  LEA R28, P2, R6, UR6, 0x1 ;  /* 0x00000006061c7c11 */ /* 0x000fe2000f8408ff */
[----:B------:R-:W-:-:S03]  /*7570*/  IMAD.IADD R25, R9, 0x1, R7 ;  /* 0x0000000109197824 */ /* 0x000fc600078e0207 */
[----:B------:R-:W-:Y:S02]  /*7580*/  LEA.HI.X R27, R4, UR5, R27, 0x1, P1 ;  /* 0x00000005041b7c11 */ /* 0x000fe400088f0c1b */
[----:B------:R-:W-:Y:S01]  /*7590*/  LEA.HI.X R25, R6, UR7, R25, 0x1, P2 ;  /* 0x0000000706197c11 */ /* 0x000fe200090f0c19 */
        /* <DEDUP_REMOVED lines=17> */
.L_x_721:
[----:B------:R-:W-:Y:S05]  /*76b0*/  BSYNC B6 ;  /* 0x0000000000067941 */ /* 0x000fea0003800000 */
.L_x_720:
[----:B------:R-:W-:Y:S01]  /*76c0*/  LEA.HI R29, R30, R29, RZ, 0x2 ;  /* 0x0000001d1e1d7211 */ /* 0x000fe200078f10ff */
[----:B------:R-:W-:Y:S01]  /*76d0*/  ULDC.U8 UR4, c[0x0][0x410] ;  /* 0x0001040000047ab9 */ /* 0x000fe20000000000 */
[----:B------:R-:W-:Y:S01]  /*76e0*/  BSSY B0, `(.L_x_722) ;  /* 0x0000206000007945 */ /* 0x000fe20003800000 */
[----:B------:R-:W-:Y:S01]  /*76f0*/  ISETP.NE.AND P0, PT, RZ, UR4, PT ;  /* 0x00000004ff007c0c */ /* 0x000fe2000bf05270 */
[----:B------:R-:W-:Y:S01]  /*7700*/  IMAD R4, R49, 0x80, R200 ;  /* 0x0000008031047824 */ /* 0x000fe200078e02c8 */
[----:B------:R-:W-:-:S04]  /*7710*/  SHF.R.S32.HI R29, RZ, 0x1f, R29 ;  /* 0x0000001fff1d7819 */ /* 0x000fc8000001141d */
[----:B------:R-:W-:-:S04]  /*7720*/  LEA.HI R29, R29, R200, RZ, 0x3 ;  /* 0x000000c81d1d7211 */ /* 0x000fc800078f18ff */
[----:B------:R-:W-:-:S05]  /*7730*/  LOP3.LUT R29, R29, 0xfffffff8, RZ, 0xc0, !PT ;  /* 0xfffffff81d1d7812 */ /* 0x000fca00078ec0ff */
[----:B------:R-:W-:Y:S01]  /*7740*/  IMAD.IADD R30, R200, 0x1, -R29 ;  /* 0x00000001c81e7824 */ /* 0x000fe200078e0a1d */
[----:B------:R-:W-:Y:S06]  /*7750*/  @!P0 BRA `(.L_x_723) ;  /* 0x00000010000c8947 */ /* 0x000fec0003800000 */
[----:B------:R-:W-:-:S03]  /*7760*/  UMOV UR4, 0xffffffff ;  /* 0xffffffff00047882 */ /* 0x000fc60000000000 */
[----:B------:R-:W-:Y:S05]  /*7770*/  BRA.DIV UR4, `(.L_x_724) ;  /* 0x0000013e04807947 */ /* 0x000fea000b800000 */
[----:B------:R1:W2:Y:S04]  /*7780*/  SHFL.IDX PT, R0, R27, RZ, 0x1c1f ;  /* 0x001c1fff1b007589 */ /* 0x0002a800000e0000 */
[----:B------:R1:W3:Y:S04]  /*7790*/  SHFL.IDX PT, R3, R26, RZ, 0x1c1f ;  /* 0x001c1fff1a037589 */ /* 0x0002e800000e0000 */
[----:B------:R-:W4:Y:S04]  /*77a0*/  SHFL.IDX PT, R25, R25, RZ, 0x1c1f ;  /* 0x001c1fff19197589 */ /* 0x000f2800000e0000 */
[----:B------:R1:W0:Y:S02]  /*77b0*/  SHFL.IDX PT, R20, R28, RZ, 0x1c1f ;  /* 0x001c1fff1c147589 */ /* 0x00022400000e0000 */
.L_x_956:
[----:B------:R-:W5:Y:S01]  /*77c0*/  LDL R7, [R1+0x40] ;  /* 0x0000400001077983 */ /* 0x000f620000100800 */
[----:B------:R-:W-:Y:S01]  /*77d0*/  ULDC UR4, c[0x0][0x448] ;  /* 0x0001120000047ab9 */ /* 0x000fe20000000800 */
[----:B------:R-:W-:Y:S01]  /*77e0*/  IMAD.SHL.U32 R10, R30, 0x40, RZ ;  /* 0x000000401e0a7824 */ /* 0x000fe200078e00ff */
[----:B------:R-:W-:Y:S01]  /*77f0*/  BSSY B1, `(.L_x_725) ;  /* 0x0000023000017945 */ /* 0x000fe20003800000 */
[----:B------:R-:W-:Y:S01]  /*7800*/  IMAD R48, R48, UR4, RZ ;  /* 0x0000000430307c24 */ /* 0x000fe2000f8e02ff */
[----:B------:R-:W-:Y:S02]  /*7810*/  CS2R R8, SRZ ;  /* 0x0000000000087805 */ /* 0x000fe4000001ff00 */
[----:B-1----:R-:W-:Y:S02]  /*7820*/  LOP3.LUT R27, R10, 0x1c0, RZ, 0xc0, !PT ;  /* 0x000001c00a1b7812 */ /* 0x002fe400078ec0ff */
[----:B------:R-:W-:Y:S02]  /*7830*/  CS2R R10, SRZ ;  /* 0x00000000000a7805 */ /* 0x000fe4000001ff00 */
[----:B------:R-:W-:-:S02]  /*7840*/  ISETP.GE.AND P0, PT, R4, R48, PT ;  /* 0x000000300400720c */ /* 0x000fc40003f06270 */
[----:B-----5:R-:W-:-:S04]  /*7850*/  LEA.HI R5, R7, R7, RZ, 0x1 ;  /* 0x0000000707057211 */ /* 0x020fc800078f08ff */
[----:B------:R-:W-:Y:S02]  /*7860*/  LOP3.LUT R6, R5, 0xfffffffe, RZ, 0xc0, !PT ;  /* 0xfffffffe05067812 */ /* 0x000fe400078ec0ff */
[----:B------:R-:W-:-:S03]  /*7870*/  CS2R R4, SRZ ;  /* 0x0000000000047805 */ /* 0x000fc6000001ff00 */
[----:B------:R-:W-:Y:S01]  /*7880*/  IMAD.IADD R26, R7, 0x1, -R6 ;  /* 0x00000001071a7824 */ /* 0x000fe200078e0a06 */
[----:B------:R-:W-:-:S04]  /*7890*/  CS2R R6, SRZ ;  /* 0x0000000000067805 */ /* 0x000fc8000001ff00 */
[----:B------:R-:W-:Y:S01]  /*78a0*/  SHF.L.U32 R26, R26, 0x1f, RZ ;  /* 0x0000001f1a1a7819 */ /* 0x000fe200000006ff */
[----:B------:R-:W-:Y:S06]  /*78b0*/  @P0 BRA `(.L_x_726) ;  /* 0x0000000000580947 */ /* 0x000fec0003800000 */
[----:B------:R-:W-:Y:S01]  /*78c0*/  ULDC UR4, c[0x0][0x3f4] ;  /* 0x0000fd0000047ab9 */ /* 0x000fe20000000800 */
[----:B---3--:R-:W-:Y:S01]  /*78d0*/  IMAD.MOV.U32 R4, RZ, RZ, R3 ;  /* 0x000000ffff047224 */ /* 0x008fe200078e0003 */
[----:B------:R-:W-:Y:S01]  /*78e0*/  ISETP.GE.AND P2, PT, R22, UR4, PT ;  /* 0x0000000416007c0c */ /* 0x000fe2000bf46270 */
[----:B--2---:R-:W-:Y:S01]  /*78f0*/  IMAD.MOV.U32 R5, RZ, RZ, R0 ;  /* 0x000000ffff057224 */ /* 0x004fe200078e0000 */
[C---:B------:R-:W-:Y:S01]  /*7900*/  ISETP.GE.AND P3, PT, R205.reuse, UR4, PT ;  /* 0x00000004cd007c0c */ /* 0x040fe2000bf66270 */
[----:B------:R-:W-:Y:S01]  /*7910*/  IMAD.SHL.U32 R14, R205, 0x2, RZ ;  /* 0x00000002cd0e7824 */ /* 0x000fe200078e00ff */
[----:B------:R-:W-:-:S04]  /*7920*/  SHF.R.S32.HI R10, RZ, 0x1f, R205 ;  /* 0x0000001fff0a7819 */ /* 0x000fc800000114cd */
[----:B------:R-:W-:-:S05]  /*7930*/  SHF.L.U64.HI R15, R205, 0x1, R10 ;  /* 0x00000001cd0f7819 */ /* 0x000fca000001020a */
[----:B------:R-:W-:Y:S02]  /*7940*/  @!P2 IMAD.WIDE R4, R22, 0x2, R4 ;  /* 0x000000021604a825 */ /* 0x000fe400078e0204 */
[----:B------:R-:W-:-:S03]  /*7950*/  @!P3 IADD3 R12, P0, R3, R14, RZ ;  /* 0x0000000e030cb210 */ /* 0x000fc60007f1e0ff */
[----:B------:R1:W5:Y:S01]  /*7960*/  @!P2 LD.E.64 R8, desc[UR40][R4.64] ;  /* 0x000000280408a980 */ /* 0x000362000c101b00 */
[----:B0-----:R-:W-:Y:S01]  /*7970*/  @!P3 IADD3 R14, P1, R20, R14, RZ ;  /* 0x0000000e140eb210 */ /* 0x001fe20007f3e0ff */
[----:B------:R-:W-:Y:S01]  /*7980*/  @!P3 IMAD.X R13, R0, 0x1, R15, P0 ;  /* 0x00000001000db824 */ /* 0x000fe200000e060f */
[----:B------:R-:W-:-:S03]  /*7990*/  CS2R R10, SRZ ;  /* 0x00000000000a7805 */ /* 0x000fc6000001ff00 */
[----:B----4-:R-:W-:-:S03]  /*79a0*/  @!P3 IMAD.X R15, R25, 0x1, R15, P1 ;  /* 0x00000001190fb824 */ /* 0x010fc600008e060f */
[----:B------:R0:W5:Y:S01]  /*79b0*/  @!P3 LD.E.64 R10, desc[UR40][R12.64] ;  /* 0x000000280c0ab980 */ /* 0x000162000c101b00 */
[----:B-1----:R-:W-:Y:S02]  /*79c0*/  IMAD.MOV.U32 R4, RZ, RZ, R20 ;  /* 0x000000ffff047224 */ /* 0x002fe400078e0014 */
[----:B------:R-:W-:Y:S02]  /*79d0*/  IMAD.MOV.U32 R5, RZ, RZ, R25 ;  /* 0x000000ffff057224 */ /* 0x000fe400078e0019 */
[----:B------:R-:W-:Y:S01]  /*79e0*/  @!P2 IMAD.WIDE R20, R22, 0x2, R4 ;  /* 0x000000021614a825 */ /* 0x000fe200078e0204 */
[----:B------:R-:W-:-:S04]  /*79f0*/  CS2R R4, SRZ ;  /* 0x0000000000047805 */ /* 0x000fc8000001ff00 */
[----:B------:R0:W5:Y:S04]  /*7a00*/  @!P2 LD.E.64 R6, desc[UR40][R20.64] ;  /* 0x000000281406a980 */ /* 0x000168000c101b00 */
[----:B------:R0:W5:Y:S02]  /*7a10*/  @!P3 LD.E.64 R4, desc[UR40][R14.64] ;  /* 0x000000280e04b980 */ /* 0x000164000c101b00 */
.L_x_726:
[----:B------:R-:W-:Y:S05]  /*7a20*/  BSYNC B1 ;  /* 0x0000000000017941 */ /* 0x000fea0003800000 */
.L_x_725:
[----:B------:R-:W4:Y:S01]  /*7a30*/  LDL R31, [R1+0x1c] ;  /* 0x00001c00011f7983 */ /* 0x000f220000100800 */
[----:B------:R-:W1:Y:S01]  /*7a40*/  SYNCS.PHASECHK.TRANS64.TRYWAIT P0, [R19+URZ+0x22800], R26 ;  /* 0x0228001a130075a7 */ /* 0x000e62000800017f */
[----:B--2---:R-:W-:Y:S01]  /*7a50*/  LOP3.LUT R0, R27, 0x18, R16, 0xf8, !PT ;  /* 0x000000181b007812 */ /* 0x004fe200078ef810 */
[----:B0-----:R-:W-:Y:S01]  /*7a60*/  IMAD R21, R49, -0x80, R48 ;  /* 0xffffff8031157824 */ /* 0x001fe200078e0230 */
[----:B------:R-:W-:Y:S01]  /*7a70*/  SHF.R.U32.HI R27, RZ, 0x3, R27 ;  /* 0x00000003ff1b7819 */ /* 0x000fe2000001161b */
[----:B-----5:R-:W-:Y:S01]  /*7a80*/  IMAD.MOV.U32 R14, RZ, RZ, R8 ;  /* 0x000000ffff0e7224 */ /* 0x020fe200078e0008 */
[----:B------:R-:W-:Y:S01]  /*7a90*/  LOP3.LUT P2, RZ, R30, 0x4, RZ, 0xc0, !PT ;  /* 0x000000041eff7812 */ /* 0x000fe2000784c0ff */
[----:B---3--:R-:W-:Y:S01]  /*7aa0*/  IMAD.MOV.U32 R3, RZ, RZ, R10 ;  /* 0x000000ffff037224 */ /* 0x008fe200078e000a */
[----:B------:R-:W-:Y:S01]  /*7ab0*/  LOP3.LUT R29, R0, R27, RZ, 0x3c, !PT ;  /* 0x0000001b001d7212 */ /* 0x000fe200078e3cff */
[--C-:B------:R-:W-:Y:S01]  /*7ac0*/  IMAD.MOV.U32 R13, RZ, RZ, R9.reuse ;  /* 0x000000ffff0d7224 */ /* 0x100fe200078e0009 */
[----:B------:R-:W-:Y:S01]  /*7ad0*/  SHF.R.U64 R27, R8, 0x10, R9 ;  /* 0x00000010081b7819 */ /* 0x000fe20000001209 */
[--C-:B------:R-:W-:Y:S01]  /*7ae0*/  IMAD.MOV.U32 R8, RZ, RZ, R11.reuse ;  /* 0x000000ffff087224 */ /* 0x100fe200078e000b */
[--C-:B------:R-:W-:Y:S01]  /*7af0*/  SHF.R.U64 R0, R10, 0x10, R11.reuse ;  /* 0x000000100a007819 */ /* 0x100fe2000000120b */
[----:B------:R-:W-:Y:S01]  /*7b00*/  IMAD.MOV.U32 R15, RZ, RZ, R6 ;  /* 0x000000ffff0f7224 */ /* 0x000fe200078e0006 */
[----:B----4-:R-:W-:Y:S01]  /*7b10*/  SHF.R.U32.HI R25, RZ, 0x10, R11 ;  /* 0x00000010ff197819 */ /* 0x010fe2000001160b */
[----:B------:R-:W-:Y:S01]  /*7b20*/  BSSY B1, `(.L_x_727) ;  /* 0x0000015000017945 */ /* 0x000fe20003800000 */
[----:B------:R-:W-:Y:S01]  /*7b30*/  SHF.R.U32.HI R28, RZ, 0x10, R9 ;  /* 0x00000010ff1c7819 */ /* 0x000fe20000011609 */
[--C-:B------:R-:W-:Y:S01]  /*7b40*/  IMAD.MOV.U32 R12, RZ, RZ, R7.reuse ;  /* 0x000000ffff0c7224 */ /* 0x100fe200078e0007 */
[----:B------:R-:W-:Y:S01]  /*7b50*/  SHF.R.U64 R20, R6, 0x10, R7 ;  /* 0x0000001006147819 */ /* 0x000fe20000001207 */
[----:B------:R-:W-:Y:S01]  /*7b60*/  IMAD.MOV.U32 R9, RZ, RZ, R4 ;  /* 0x000000ffff097224 */ /* 0x000fe200078e0004 */
[----:B------:R-:W-:Y:S01]  /*7b70*/  VIMNMX R21, R21, 0x80, PT ;  /* 0x0000008015157848 */ /* 0x000fe20003fe0100 */
[--C-:B------:R-:W-:Y:S01]  /*7b80*/  IMAD.MOV.U32 R10, RZ, RZ, R5.reuse ;  /* 0x000000ffff0a7224 */ /* 0x100fe200078e0005 */
[----:B------:R-:W-:-:S02]  /*7b90*/  SHF.R.U64 R6, R4, 0x10, R5 ;  /* 0x0000001004067819 */ /* 0x000fc40000001205 */
[----:B------:R-:W-:Y:S02]  /*7ba0*/  PRMT R3, R3, 0x5410, R0 ;  /* 0x0000541003037816 */ /* 0x000fe40000000000 */
[----:B------:R-:W-:Y:S02]  /*7bb0*/  SHF.R.U32.HI R7, RZ, 0x10, R7 ;  /* 0x00000010ff077819 */ /* 0x000fe40000011607 */
[----:B------:R-:W-:Y:S02]  /*7bc0*/  SHF.R.U32.HI R5, RZ, 0x10, R5 ;  /* 0x00000010ff057819 */ /* 0x000fe40000011605 */
[----:B------:R-:W-:Y:S02]  /*7bd0*/  PRMT R14, R14, 0x5410, R27 ;  /* 0x000054100e0e7816 */ /* 0x000fe4000000001b */
[----:B------:R-:W-:Y:S02]  /*7be0*/  ISETP.GE.AND P1, PT, R200, R21, PT ;  /* 0x00000015c800720c */ /* 0x000fe40003f26270 */
[----:B------:R-:W-:-:S02]  /*7bf0*/  PRMT R13, R13, 0x5410, R28 ;  /* 0x000054100d0d7816 */ /* 0x000fc4000000001c */
[----:B------:R-:W-:Y:S02]  /*7c00*/  PRMT R8, R8, 0x5410, R25 ;  /* 0x0000541008087816 */ /* 0x000fe40000000019 */
[----:B------:R-:W-:Y:S01]  /*7c10*/  PRMT R15, R15, 0x5410, R20 ;  /* 0x000054100f0f7816 */ /* 0x000fe20000000014 */
[----:B------:R-:W-:-:S04]  /*7c20*/  IMAD R30, R31, 0x200, R29 ;  /* 0x000002001f1e7824 */ /* 0x000fc800078e021d */
[----:B------:R-:W-:-:S04]  /*7c30*/  IMAD R11, R30, 0x2, R19 ;  /* 0x000000021e0b7824 */ /* 0x000fc800078e0213 */
[C---:B------:R-:W-:Y:S02]  /*7c40*/  VIADD R4, R11.reuse, 0x18400 ;  /* 0x000184000b047836 */ /* 0x040fe40000000000 */
[----:B------:R-:W-:Y:S01]  /*7c50*/  VIADD R0, R11, 0x18440 ;  /* 0x000184400b007836 */ /* 0x000fe20000000000 */
[----:B-1----:R-:W-:Y:S06]  /*7c60*/  @!P0 BRA `(.L_x_728) ;  /* 0x0000013800b88947 */ /* 0x002fec0003800000 */
.L_x_957:
[----:B------:R-:W-:Y:S05]  /*7c70*/  BSYNC B1 ;  /* 0x0000000000017941 */ /* 0x000fea0003800000 */
.L_x_727:
[----:B------:R-:W-:Y:S01]  /*7c80*/  BSSY B1, `(.L_x_729) ;  /* 0x0000059000017945 */ /* 0x000fe20003800000 */
[----:B------:R-:W-:Y:S01]  /*7c90*/  PRMT R12, R12, 0x5410, R7 ;  /* 0x000054100c0c7816 */ /* 0x000fe20000000007 */
[----:B------:R-:W-:Y:S01]  /*7ca0*/  @P2 VIADD R0, R4, 0xffffffc0 ;  /* 0xffffffc004002836 */ /* 0x000fe20000000000 */
[----:B------:R-:W-:Y:S02]  /*7cb0*/  PRMT R9, R9, 0x5410, R6 ;  /* 0x0000541009097816 */ /* 0x000fe40000000006 */
[----:B------:R-:W-:Y:S01]  /*7cc0*/  PRMT R10, R10, 0x5410, R5 ;  /* 0x000054100a0a7816 */ /* 0x000fe20000000005 */
[----:B------:R-:W-:Y:S06]  /*7cd0*/  @P1 BRA `(.L_x_730) ;  /* 0x00000004004c1947 */ /* 0x000fec0003800000 */
[----:B------:R-:W1:Y:S01]  /*7ce0*/  LDC R4, c[0x0][0x3f4] ;  /* 0x0000fd00ff047b82 */ /* 0x000e620000000800 */
[----:B------:R-:W-:Y:S01]  /*7cf0*/  BSSY B2, `(.L_x_731) ;  /* 0x000002a000027945 */ /* 0x000fe20003800000 */
[-C--:B-1----:R-:W-:Y:S02]  /*7d00*/  ISETP.GE.AND P0, PT, R22, R4.reuse, PT ;  /* 0x000000041600720c */ /* 0x082fe40003f06270 */
[----:B------:R-:W-:-:S11]  /*7d10*/  ISETP.GE.AND P1, PT, R205, R4, PT ;  /* 0x00000004cd00720c */ /* 0x000fd60003f26270 */
[----:B------:R-:W-:Y:S05]  /*7d20*/  @P0 BRA `(.L_x_732) ;  /* 0x0000000000980947 */ /* 0x000fea0003800000 */
[----:B------:R-:W1:Y:S01]  /*7d30*/  LDS.128 R4, [R11+0x18400] ;  /* 0x018400000b047984 */ /* 0x000e620000000c00 */
[C---:B------:R-:W-:Y:S01]  /*7d40*/  IMAD.U32 R31, R15.reuse, 0x10000, RZ ;  /* 0x000100000f1f7824 */ /* 0x040fe200078e00ff */
[----:B------:R-:W-:Y:S01]  /*7d50*/  LOP3.LUT R30, R15, 0xffff0000, RZ, 0xc0, !PT ;  /* 0xffff00000f1e7812 */ /* 0x000fe200078ec0ff */
[C---:B------:R-:W-:Y:S01]  /*7d60*/  IMAD.U32 R29, R14.reuse, 0x10000, RZ ;  /* 0x000100000e1d7824 */ /* 0x040fe200078e00ff */
[----:B------:R-:W-:Y:S01]  /*7d70*/  LOP3.LUT R28, R14, 0xffff0000, RZ, 0xc0, !PT ;  /* 0xffff00000e1c7812 */ /* 0x000fe200078ec0ff */
[C---:B-1----:R-:W-:Y:S01]  /*7d80*/  IMAD.U32 R20, R4.reuse, 0x10000, RZ ;  /* 0x0001000004147824 */ /* 0x042fe200078e00ff */
[----:B------:R-:W-:Y:S01]  /*7d90*/  LOP3.LUT R4, R4, 0xffff0000, RZ, 0xc0, !PT ;  /* 0xffff000004047812 */ /* 0x000fe200078ec0ff */
[C---:B------:R-:W-:Y:S01]  /*7da0*/  IMAD.U32 R25, R5.reuse, 0x10000, RZ ;  /* 0x0001000005197824 */ /* 0x040fe200078e00ff */
[----:B------:R-:W-:Y:S01]  /*7db0*/  LOP3.LUT R5, R5, 0xffff0000, RZ, 0xc0, !PT ;  /* 0xffff000005057812 */ /* 0x000fe200078ec0ff */
[C---:B0-----:R-:W-:Y:S01]  /*7dc0*/  IMAD.U32 R26, R6.reuse, 0x10000, RZ ;  /* 0x00010000061a7824 */ /* 0x041fe200078e00ff */
[----:B------:R-:W-:Y:S01]  /*7dd0*/  LOP3.LUT R6, R6, 0xffff0000, RZ, 0xc0, !PT ;  /* 0xffff000006067812 */ /* 0x000fe200078ec0ff */
[C---:B------:R-:W-:Y:S01]  /*7de0*/  FMUL.FTZ R33, R4.reuse, R31 ;  /* 0x0000001f04217220 */ /* 0x040fe20000410000 */
[----:B------:R-:W-:Y:S01]  /*7df0*/  FMUL.FTZ R4, R4, R29 ;  /* 0x0000001d04047220 */ /* 0x000fe20000410000 */
[----:B------:R-:W-:-:S02]  /*7e00*/  IMAD.U32 R27, R7, 0x10000, RZ ;  /* 0x00010000071b7824 */ /* 0x000fc400078e00ff */
[----:B------:R-:W-:Y:S01]  /*7e10*/  FMUL.FTZ R34, R5, R30 ;  /* 0x0000001e05227220 */ /* 0x000fe20000410000 */
[C---:B------:R-:W-:Y:S01]  /*7e20*/  FFMA.FTZ R33, R20.reuse, R29, -R33 ;  /* 0x0000001d14217223 */ /* 0x040fe20000010821 */
[----:B------:R-:W-:Y:S01]  /*7e30*/  FFMA.FTZ R32, R20, R31, R4 ;  /* 0x0000001f14207223 */ /* 0x000fe20000010004 */
[----:B------:R-:W-:Y:S01]  /*7e40*/  LOP3.LUT R7, R7, 0xffff0000, RZ, 0xc0, !PT ;  /* 0xffff000007077812 */ /* 0x000fe200078ec0ff */
[-C--:B------:R-:W-:Y:S01]  /*7e50*/  FMUL.FTZ R36, R5, R28.reuse ;  /* 0x0000001c05247220 */ /* 0x080fe20000410000 */
[C---:B------:R-:W-:Y:S01]  /*7e60*/  LOP3.LUT R20, R12.reuse, 0xffff0000, RZ, 0xc0, !PT ;  /* 0xffff00000c147812 */ /* 0x040fe200078ec0ff */
[----:B------:R-:W-:Y:S01]  /*7e70*/  IMAD.U32 R29, R12, 0x10000, RZ ;  /* 0x000100000c1d7824 */ /* 0x000fe200078e00ff */
[C---:B------:R-:W-:Y:S01]  /*7e80*/  LOP3.LUT R4, R13.reuse, 0xffff0000, RZ, 0xc0, !PT ;  /* 0xffff00000d047812 */ /* 0x040fe200078ec0ff */
[----:B------:R-:W-:Y:S02]  /*7e90*/  IMAD.U32 R5, R13, 0x10000, RZ ;  /* 0x000100000d057824 */ /* 0x000fe400078e00ff */
[C---:B------:R-:W-:Y:S01]  /*7ea0*/  FFMA.FTZ R34, R25.reuse, R28, -R34 ;  /* 0x0000001c19227223 */ /* 0x040fe20000010822 */
[----:B------:R-:W-:Y:S01]  /*7eb0*/  FFMA.FTZ R25, R25, R30, R36 ;  /* 0x0000001e19197223 */ /* 0x000fe20000010024 */
[C---:B------:R-:W-:Y:S01]  /*7ec0*/  FMUL.FTZ R31, R6.reuse, R29 ;  /* 0x0000001d061f7220 */ /* 0x040fe20000410000 */
[-C--:B------:R-:W-:Y:S01]  /*7ed0*/  FMUL.FTZ R28, R6, R5.reuse ;  /* 0x00000005061c7220 */ /* 0x080fe20000410000 */
[C---:B------:R-:W-:Y:S01]  /*7ee0*/  FMUL.FTZ R30, R7.reuse, R20 ;  /* 0x00000014071e7220 */ /* 0x040fe20000410000 */
[-C--:B------:R-:W-:Y:S01]  /*7ef0*/  FMUL.FTZ R35, R7, R4.reuse ;  /* 0x0000000407237220 */ /* 0x080fe20000410000 */
[C---:B------:R-:W-:Y:S01]  /*7f00*/  FFMA.FTZ R6, R26.reuse, R5, -R31 ;  /* 0x000000051a067223 */ /* 0x040fe2000001081f */
[----:B------:R-:W-:Y:S01]  /*7f10*/  FFMA.FTZ R29, R26, R29, R28 ;  /* 0x0000001d1a1d7223 */ /* 0x000fe2000001001c */
[C---:B------:R-:W-:Y:S01]  /*7f20*/  FFMA.FTZ R7, R27.reuse, R4, -R30 ;  /* 0x000000041b077223 */ /* 0x040fe2000001081e */
[----:B------:R-:W-:Y:S01]  /*7f30*/  FFMA.FTZ R20, R27, R20, R35 ;  /* 0x000000141b147223 */ /* 0x000fe20000010023 */
[----:B------:R-:W-:-:S02]  /*7f40*/  F2FP.BF16.F32.PACK_AB R4, R32, R33 ;  /* 0x000000212004723e */ /* 0x000fc400000010ff */
[----:B------:R-:W-:Y:S02]  /*7f50*/  F2FP.BF16.F32.PACK_AB R5, R25, R34 ;  /* 0x000000221905723e */ /* 0x000fe400000010ff */
[----:B------:R-:W-:Y:S02]  /*7f60*/  F2FP.BF16.F32.PACK_AB R6, R29, R6 ;  /* 0x000000061d06723e */ /* 0x000fe400000010ff */
[----:B------:R-:W-:-:S05]  /*7f70*/  F2FP.BF16.F32.PACK_AB R7, R20, R7 ;  /* 0x000000071407723e */ /* 0x000fca00000010ff */
[----:B------:R1:W-:Y:S02]  /*7f80*/  STS.128 [R11+0x18400], R4 ;  /* 0x018400040b007388 */ /* 0x0003e40000000c00 */
.L_x_732:
[----:B------:R-:W-:Y:S05]  /*7f90*/  BSYNC B2 ;  /* 0x0000000000027941 */ /* 0x000fea0003800000 */
.L_x_731:
[----:B------:R-:W-:Y:S05]  /*7fa0*/  @P1 BRA `(.L_x_730) ;  /* 0x0000000000981947 */ /* 0x000fea0003800000 */
[----:B-1----:R-:W1:Y:S01]  /*7fb0*/  LDS.128 R4, [R0] ;  /* 0x0000000000047984 */ /* 0x002e620000000c00 */
        /* <DEDUP_REMOVED lines=36> */
[----:B------:R2:W-:Y:S02]  /*8200*/  STS.128 [R0], R4 ;  /* 0x0000000400007388 */ /* 0x0005e40000000c00 */
.L_x_730:
[----:B------:R-:W-:Y:S05]  /*8210*/  BSYNC B1 ;  /* 0x0000000000017941 */ /* 0x000fea0003800000 */
.L_x_729:
[----:B-12---:R-:W-:-:S05]  /*8220*/  VIADD R4, R200, 0x40 ;  /* 0x00000040c8047836 */ /* 0x006fca0000000000 */
[----:B------:R-:W-:-:S13]  /*8230*/  ISETP.GE.AND P0, PT, R4, R21, PT ;  /* 0x000000150400720c */ /* 0x000fda0003f06270 */
[----:B------:R-:W-:Y:S05]  /*8240*/  @P0 BRA `(.L_x_733) ;  /* 0x00000014003c0947 */ /* 0x000fea0003800000 */
[----:B------:R-:W1:Y:S01]  /*8250*/  LDC R4, c[0x0][0x3f4] ;  /* 0x0000fd00ff047b82 */ /* 0x000e620000000800 */
[----:B------:R-:W-:Y:S01]  /*8260*/  BSSY B1, `(.L_x_734) ;  /* 0x000002a000017945 */ /* 0x000fe20003800000 */
[-C--:B-1----:R-:W-:Y:S02]  /*8270*/  ISETP.GE.AND P0, PT, R22, R4.reuse, PT ;  /* 0x000000041600720c */ /* 0x082fe40003f06270 */
[----:B------:R-:W-:-:S11]  /*8280*/  ISETP.GE.AND P1, PT, R205, R4, PT ;  /* 0x00000004cd00720c */ /* 0x000fd60003f26270 */
[----:B------:R-:W-:Y:S05]  /*8290*/  @P0 BRA `(.L_x_735) ;  /* 0x0000000000980947 */ /* 0x000fea0003800000 */
[----:B------:R-:W1:Y:S01]  /*82a0*/  LDS.128 R4, [R11+0x1a400] ;  /* 0x01a400000b047984 */ /* 0x000e620000000c00 */
[C---:B------:R-:W-:Y:S01]  /*82b0*/  IMAD.U32 R28, R14.reuse, 0x10000, RZ ;  /* 0x000100000e1c7824 */ /* 0x040fe200078e00ff */
[C---:B------:R-:W-:Y:S01]  /*82c0*/  LOP3.LUT R31, R15.reuse, 0xffff0000, RZ, 0xc0, !PT ;  /* 0xffff00000f1f7812 */ /* 0x040fe200078ec0ff */
[----:B------:R-:W-:Y:S01]  /*82d0*/  IMAD.U32 R30, R15, 0x10000, RZ ;  /* 0x000100000f1e7824 */ /* 0x000fe200078e00ff */
[----:B------:R-:W-:Y:S01]  /*82e0*/  LOP3.LUT R29, R14, 0xffff0000, RZ, 0xc0, !PT ;  /* 0xffff00000e1d7812 */ /* 0x000fe200078ec0ff */
[C---:B-1----:R-:W-:Y:S01]  /*82f0*/  IMAD.U32 R20, R4.reuse, 0x10000, RZ ;  /* 0x0001000004147824 */ /* 0x042fe200078e00ff */
[----:B------:R-:W-:Y:S01]  /*8300*/  LOP3.LUT R4, R4, 0xffff0000, RZ, 0xc0, !PT ;  /* 0xffff000004047812 */ /* 0x000fe200078ec0ff */
[C---:B------:R-:W-:Y:S01]  /*8310*/  IMAD.U32 R21, R5.reuse, 0x10000, RZ ;  /* 0x0001000005157824 */ /* 0x040fe200078e00ff */
[----:B------:R-:W-:Y:S01]  /*8320*/  LOP3.LUT R5, R5, 0xffff0000, RZ, 0xc0, !PT ;  /* 0xffff000005057812 */ /* 0x000fe200078ec0ff */
[C---:B------:R-:W-:Y:S01]  /*8330*/  IMAD.U32 R14, R6.reuse, 0x10000, RZ ;  /* 0x00010000060e7824 */ /* 0x040fe200078e00ff */
[----:B------:R-:W-:Y:S01]  /*8340*/  LOP3.LUT R6, R6, 0xffff0000, RZ, 0xc0, !PT ;  /* 0xffff000006067812 */ /* 0x000fe200078ec0ff */
[-C--:B------:R-:W-:Y:S01]  /*8350*/  FMUL.FTZ R25, R30, R4.reuse ;  /* 0x000000041e197220 */ /* 0x080fe20000410000 */
[----:B------:R-:W-:Y:S01]  /*8360*/  FMUL.FTZ R27, R28, R4 ;  /* 0x000000041c1b7220 */ /* 0x000fe20000410000 */
[----:B0-----:R-:W-:Y:S01]  /*8370*/  FMUL.FTZ R26, R31, R5 ;  /* 0x000000051f1a7220 */ /* 0x001fe20000410000 */
[----:B------:R-:W-:-:S02]  /*8380*/  IMAD.U32 R15, R7, 0x10000, RZ ;  /* 0x00010000070f7824 */ /* 0x000fc400078e00ff */
[-C--:B------:R-:W-:Y:S01]  /*8390*/  FFMA.FTZ R4, R28, R20.reuse, -R25 ;  /* 0x000000141c047223 */ /* 0x080fe20000010819 */
[----:B------:R-:W-:Y:S01]  /*83a0*/  FFMA.FTZ R27, R30, R20, R27 ;  /* 0x000000141e1b7223 */ /* 0x000fe2000001001b */
[C---:B------:R-:W-:Y:S01]  /*83b0*/  FMUL.FTZ R20, R29.reuse, R5 ;  /* 0x000000051d147220 */ /* 0x040fe20000410000 */
[-C--:B------:R-:W-:Y:S01]  /*83c0*/  FFMA.FTZ R5, R29, R21.reuse, -R26 ;  /* 0x000000151d057223 */ /* 0x080fe2000001081a */
[----:B------:R-:W-:Y:S01]  /*83d0*/  LOP3.LUT R7, R7, 0xffff0000, RZ, 0xc0, !PT ;  /* 0xffff000007077812 */ /* 0x000fe200078ec0ff */
[C---:B------:R-:W-:Y:S01]  /*83e0*/  IMAD.U32 R30, R12.reuse, 0x10000, RZ ;  /* 0x000100000c1e7824 */ /* 0x040fe200078e00ff */
[----:B------:R-:W-:Y:S01]  /*83f0*/  LOP3.LUT R29, R12, 0xffff0000, RZ, 0xc0, !PT ;  /* 0xffff00000c1d7812 */ /* 0x000fe200078ec0ff */
[C---:B------:R-:W-:Y:S01]  /*8400*/  IMAD.U32 R28, R13.reuse, 0x10000, RZ ;  /* 0x000100000d1c7824 */ /* 0x040fe200078e00ff */
[----:B------:R-:W-:Y:S01]  /*8410*/  LOP3.LUT R25, R13, 0xffff0000, RZ, 0xc0, !PT ;  /* 0xffff00000d197812 */ /* 0x000fe200078ec0ff */
[----:B------:R-:W-:Y:S01]  /*8420*/  FFMA.FTZ R20, R31, R21, R20 ;  /* 0x000000151f147223 */ /* 0x000fe20000010014 */
[-C--:B------:R-:W-:Y:S01]  /*8430*/  FMUL.FTZ R13, R30, R6.reuse ;  /* 0x000000061e0d7220 */ /* 0x080fe20000410000 */
[C---:B------:R-:W-:Y:S01]  /*8440*/  FMUL.FTZ R21, R28.reuse, R6 ;  /* 0x000000061c157220 */ /* 0x040fe20000410000 */
[-C--:B------:R-:W-:Y:S01]  /*8450*/  FMUL.FTZ R12, R29, R7.reuse ;  /* 0x000000071d0c7220 */ /* 0x080fe20000410000 */
[C---:B------:R-:W-:Y:S01]  /*8460*/  FMUL.FTZ R26, R25.reuse, R7 ;  /* 0x00000007191a7220 */ /* 0x040fe20000410000 */
[-C--:B------:R-:W-:Y:S01]  /*8470*/  FFMA.FTZ R6, R28, R14.reuse, -R13 ;  /* 0x0000000e1c067223 */ /* 0x080fe2000001080d */
[----:B------:R-:W-:Y:S01]  /*8480*/  FFMA.FTZ R21, R30, R14, R21 ;  /* 0x0000000e1e157223 */ /* 0x000fe20000010015 */
[-C--:B------:R-:W-:Y:S01]  /*8490*/  FFMA.FTZ R7, R25, R15.reuse, -R12 ;  /* 0x0000000f19077223 */ /* 0x080fe2000001080c */
[----:B------:R-:W-:Y:S01]  /*84a0*/  FFMA.FTZ R26, R29, R15, R26 ;  /* 0x0000000f1d1a7223 */ /* 0x000fe2000001001a */
[----:B------:R-:W-:-:S02]  /*84b0*/  F2FP.BF16.F32.PACK_AB R4, R27, R4 ;  /* 0x000000041b04723e */ /* 0x000fc400000010ff */
[----:B------:R-:W-:Y:S02]  /*84c0*/  F2FP.BF16.F32.PACK_AB R5, R20, R5 ;  /* 0x000000051405723e */ /* 0x000fe400000010ff */
[----:B------:R-:W-:Y:S02]  /*84d0*/  F2FP.BF16.F32.PACK_AB R6, R21, R6 ;  /* 0x000000061506723e */ /* 0x000fe400000010ff */
[----:B------:R-:W-:-:S05]  /*84e0*/  F2FP.BF16.F32.PACK_AB R7, R26, R7 ;  /* 0x000000071a07723e */ /* 0x000fca00000010ff */
[----:B------:R1:W-:Y:S02]  /*84f0*/  STS.128 [R11+0x1a400], R4 ;  /* 0x01a400040b007388 */ /* 0x0003e40000000c00 */
.L_x_735:
[----:B------:R-:W-:Y:S05]  /*8500*/  BSYNC B1 ;  /* 0x0000000000017941 */ /* 0x000fea0003800000 */
.L_x_734:
[----:B------:R-:W-:Y:S05]  /*8510*/  @P1 BRA `(.L_x_733) ;  /* 0x0000001000881947 */ /* 0x000fea0003800000 */
[----:B-1----:R-:W1:Y:S01]  /*8520*/  LDS.128 R4, [R0+0x2000] ;  /* 0x0020000000047984 */ /* 0x002e620000000c00 */
[C---:B------:R-:W-:Y:S01]  /*8530*/  IMAD.U32 R21, R9.reuse, 0x10000, RZ ;  /* 0x0001000009157824 */ /* 0x040fe200078e00ff */
[----:B------:R-:W-:Y:S01]  /*8540*/  LOP3.LUT R28, R9, 0xffff0000, RZ, 0xc0, !PT ;  /* 0xffff0000091c7812 */ /* 0x000fe200078ec0ff */
[C---:B------:R-:W-:Y:S01]  /*8550*/  IMAD.U32 R15, R3.reuse, 0x10000, RZ ;  /* 0x00010000030f7824 */ /* 0x040fe200078e00ff */
[----:B0-----:R-:W-:Y:S01]  /*8560*/  LOP3.LUT R26, R3, 0xffff0000, RZ, 0xc0, !PT ;  /* 0xffff0000031a7812 */ /* 0x001fe200078ec0ff */
[C---:B------:R-:W-:Y:S01]  /*8570*/  IMAD.U32 R25, R10.reuse, 0x10000, RZ ;  /* 0x000100000a197824 */ /* 0x040fe200078e00ff */
        /* <DEDUP_REMOVED lines=9> */
[----:B------:R-:W-:Y:S01]  /*8610*/  FMUL.FTZ R13, R28, R5 ;  /* 0x000000051c0d7220 */ /* 0x000fe20000410000 */
[----:B------:R-:W-:-:S02]  /*8620*/  IMAD.U32 R9, R7, 0x10000, RZ ;  /* 0x0001000007097824 */ /* 0x000fc400078e00ff */
[-C--:B------:R-:W-:Y:S01]  /*8630*/  FFMA.FTZ R4, R15, R11.reuse, -R14 ;  /* 0x0000000b0f047223 */ /* 0x080fe2000001080e */
[----:B------:R-:W-:Y:S01]  /*8640*/  FFMA.FTZ R11, R21, R11, R20 ;  /* 0x0000000b150b7223 */ /* 0x000fe20000010014 */
[C---:B------:R-:W-:Y:S01]  /*8650*/  FMUL.FTZ R15, R26.reuse, R5 ;  /* 0x000000051a0f7220 */ /* 0x040fe20000410000 */
[----:B------:R-:W-:Y:S01]  /*8660*/  LOP3.LUT R7, R7, 0xffff0000, RZ, 0xc0, !PT ;  /* 0xffff000007077812 */ /* 0x000fe200078ec0ff */
[----:B------:R-:W-:Y:S01]  /*8670*/  FFMA.FTZ R5, R26, R12, -R13 ;  /* 0x0000000c1a057223 */ /* 0x000fe2000001080d */
[C---:B------:R-:W-:Y:S01]  /*8680*/  LOP3.LUT R21, R8.reuse, 0xffff0000, RZ, 0xc0, !PT ;  /* 0xffff000008157812 */ /* 0x040fe200078ec0ff */
[----:B------:R-:W-:Y:S02]  /*8690*/  IMAD.U32 R13, R8, 0x10000, RZ ;  /* 0x00010000080d7824 */ /* 0x000fe400078e00ff */
[----:B------:R-:W-:Y:S01]  /*86a0*/  FMUL.FTZ R8, R25, R6 ;  /* 0x0000000619087220 */ /* 0x000fe20000410000 */
[-C--:B------:R-:W-:Y:S01]  /*86b0*/  FMUL.FTZ R14, R27, R7.reuse ;  /* 0x000000071b0e7220 */ /* 0x080fe20000410000 */
[----:B------:R-:W-:Y:S01]  /*86c0*/  FFMA.FTZ R12, R28, R12, R15 ;  /* 0x0000000c1c0c7223 */ /* 0x000fe2000001000f */
[----:B------:R-:W-:Y:S01]  /*86d0*/  FMUL.FTZ R10, R13, R6 ;  /* 0x000000060d0a7220 */ /* 0x000fe20000410000 */
[----:B------:R-:W-:Y:S01]  /*86e0*/  FMUL.FTZ R20, R21, R7 ;  /* 0x0000000715147220 */ /* 0x000fe20000410000 */
[----:B------:R-:W-:Y:S01]  /*86f0*/  FFMA.FTZ R6, R13, R3, -R8 ;  /* 0x000000030d067223 */ /* 0x000fe20000010808 */
[----:B------:R-:W-:Y:S01]  /*8700*/  FFMA.FTZ R7, R21, R9, -R14 ;  /* 0x0000000915077223 */ /* 0x000fe2000001080e */
[----:B------:R-:W-:Y:S01]  /*8710*/  FFMA.FTZ R3, R25, R3, R10 ;  /* 0x0000000319037223 */ /* 0x000fe2000001000a */
[----:B------:R-:W-:Y:S01]  /*8720*/  FFMA.FTZ R20, R27, R9, R20 ;  /* 0x000000091b147223 */ /* 0x000fe20000010014 */
[----:B------:R-:W-:-:S02]  /*8730*/  F2FP.BF16.F32.PACK_AB R4, R11, R4 ;  /* 0x000000040b04723e */ /* 0x000fc400000010ff */
[----:B------:R-:W-:Y:S02]  /*8740*/  F2FP.BF16.F32.PACK_AB R5, R12, R5 ;  /* 0x000000050c05723e */ /* 0x000fe400000010ff */
[----:B------:R-:W-:Y:S02]  /*8750*/  F2FP.BF16.F32.PACK_AB R6, R3, R6 ;  /* 0x000000060306723e */ /* 0x000fe400000010ff */
[----:B------:R-:W-:-:S05]  /*8760*/  F2FP.BF16.F32.PACK_AB R7, R20, R7 ;  /* 0x000000071407723e */ /* 0x000fca00000010ff */
[----:B------:R2:W-:Y:S01]  /*8770*/  STS.128 [R0+0x2000], R4 ;  /* 0x0020000400007388 */ /* 0x0005e20000000c00 */
[----:B------:R-:W-:Y:S05]  /*8780*/  BRA `(.L_x_733) ;  /* 0x0000000c00ec7947 */ /* 0x000fea0003800000 */
.L_x_723:
[----:B------:R-:W-:-:S03]  /*8790*/  UMOV UR4, 0xffffffff ;  /* 0xffffffff00047882 */ /* 0x000fc60000000000 */
[----:B------:R-:W-:Y:S05]  /*87a0*/  BRA.DIV UR4, `(.L_x_736) ;  /* 0x0000012e04fc7947 */ /* 0x000fea000b800000 */
[----:B------:R1:W2:Y:S04]  /*87b0*/  SHFL.IDX PT, R0, R27, RZ, 0x1c1f ;  /* 0x001c1fff1b007589 */ /* 0x0002a800000e0000 */
[----:B------:R1:W3:Y:S04]  /*87c0*/  SHFL.IDX PT, R3, R26, RZ, 0x1c1f ;  /* 0x001c1fff1a037589 */ /* 0x0002e800000e0000 */
[----:B------:R1:W4:Y:S04]  /*87d0*/  SHFL.IDX PT, R20, R25, RZ, 0x1c1f ;  /* 0x001c1fff19147589 */ /* 0x00032800000e0000 */
[----:B------:R1:W0:Y:S02]  /*87e0*/  SHFL.IDX PT, R14, R28, RZ, 0x1c1f ;  /* 0x001c1fff1c0e7589 */ /* 0x00022400000e0000 */
.L_x_963:
[----:B------:R-:W5:Y:S01]  /*87f0*/  LDL R6, [R1+0x40] ;  /* 0x0000400001067983 */ /* 0x000f620000100800 */
[----:B------:R-:W-:Y:S01]  /*8800*/  ULDC UR4, c[0x0][0x448] ;  /* 0x0001120000047ab9 */ /* 0x000fe20000000800 */
[----:B------:R-:W0:Y:S01]  /*8810*/  LDC R21, c[0x0][0x3f4] ;  /* 0x0000fd00ff157b82 */ /* 0x000e220000000800 */
[----:B------:R-:W-:Y:S01]  /*8820*/  IMAD R48, R48, UR4, RZ ;  /* 0x0000000430307c24 */ /* 0x000fe2000f8e02ff */
[----:B------:R-:W-:Y:S01]  /*8830*/  BSSY B1, `(.L_x_737) ;  /* 0x0000017000017945 */ /* 0x000fe20003800000 */
[----:B------:R-:W-:Y:S02]  /*8840*/  CS2R R10, SRZ ;  /* 0x00000000000a7805 */ /* 0x000fe4000001ff00 */
[----:B------:R-:W-:Y:S02]  /*8850*/  CS2R R8, SRZ ;  /* 0x0000000000087805 */ /* 0x000fe4000001ff00 */
[----:B------:R-:W-:Y:S02]  /*8860*/  ISETP.GE.AND P0, PT, R4, R48, PT ;  /* 0x000000300400720c */ /* 0x000fe40003f06270 */
[----:B-----5:R-:W-:-:S04]  /*8870*/  LEA.HI R5, R6, R6, RZ, 0x1 ;  /* 0x0000000606057211 */ /* 0x020fc800078f08ff */
[----:B------:R-:W-:-:S05]  /*8880*/  LOP3.LUT R5, R5, 0xfffffffe, RZ, 0xc0, !PT ;  /* 0xfffffffe05057812 */ /* 0x000fca00078ec0ff */
[----:B-1----:R-:W-:Y:S01]  /*8890*/  IMAD.IADD R26, R6, 0x1, -R5 ;  /* 0x00000001061a7824 */ /* 0x002fe200078e0a05 */
[----:B------:R-:W-:Y:S02]  /*88a0*/  CS2R R6, SRZ ;  /* 0x0000000000067805 */ /* 0x000fe4000001ff00 */
[----:B------:R-:W-:Y:S02]  /*88b0*/  CS2R R4, SRZ ;  /* 0x0000000000047805 */ /* 0x000fe4000001ff00 */
[----:B------:R-:W-:Y:S01]  /*88c0*/  SHF.L.U32 R26, R26, 0x1f, RZ ;  /* 0x0000001f1a1a7819 */ /* 0x000fe200000006ff */
[----:B0-----:R-:W-:Y:S06]  /*88d0*/  @P0 BRA `(.L_x_738) ;  /* 0x0000000000300947 */ /* 0x001fec0003800000 */
[----:B------:R-:W-:Y:S01]  /*88e0*/  ULDC UR4, c[0x0][0x3f4] ;  /* 0x0000fd0000047ab9 */ /* 0x000fe20000000800 */
[C---:B------:R-:W-:Y:S01]  /*88f0*/  IMAD.SHL.U32 R15, R16.reuse, 0x2, RZ ;  /* 0x00000002100f7824 */ /* 0x040fe200078e00ff */
[C---:B------:R-:W-:Y:S02]  /*8900*/  ISETP.GE.AND P2, PT, R16.reuse, UR4, PT ;  /* 0x0000000410007c0c */ /* 0x040fe4000bf46270 */
[----:B------:R-:W-:Y:S02]  /*8910*/  SHF.L.U64.HI R7, R16, 0x1, R17 ;  /* 0x0000000110077819 */ /* 0x000fe40000010211 */
[-C--:B---3--:R-:W-:Y:S02]  /*8920*/  IADD3 R12, P0, R3, R15.reuse, RZ ;  /* 0x0000000f030c7210 */ /* 0x088fe40007f1e0ff */
[----:B------:R-:W-:-:S03]  /*8930*/  IADD3 R14, P1, R14, R15, RZ ;  /* 0x0000000f0e0e7210 */ /* 0x000fc60007f3e0ff */
[--C-:B--2---:R-:W-:Y:S02]  /*8940*/  IMAD.X R13, R0, 0x1, R7.reuse, P0 ;  /* 0x00000001000d7824 */ /* 0x104fe400000e0607 */
[----:B----4-:R-:W-:Y:S01]  /*8950*/  IMAD.X R15, R20, 0x1, R7, P1 ;  /* 0x00000001140f7824 */ /* 0x010fe200008e0607 */
[----:B------:R-:W-:Y:S01]  /*8960*/  CS2R R6, SRZ ;  /* 0x0000000000067805 */ /* 0x000fe2000001ff00 */
[----:B------:R-:W-:Y:S06]  /*8970*/  @P2 BRA `(.L_x_738) ;  /* 0x0000000000082947 */ /* 0x000fec0003800000 */
[----:B------:R0:W5:Y:S04]  /*8980*/  LD.E.128 R8, desc[UR40][R12.64] ;  /* 0x000000280c087980 */ /* 0x000168000c101d00 */
[----:B------:R0:W5:Y:S02]  /*8990*/  LD.E.128 R4, desc[UR40][R14.64] ;  /* 0x000000280e047980 */ /* 0x000164000c101d00 */
.L_x_738:
[----:B------:R-:W-:Y:S05]  /*89a0*/  BSYNC B1 ;  /* 0x0000000000017941 */ /* 0x000fea0003800000 */
.L_x_737:
[----:B------:R-:W1:Y:S01]  /*89b0*/  SYNCS.PHASECHK.TRANS64.TRYWAIT P1, [R19+URZ+0x22800], R26 ;  /* 0x0228001a130075a7 */ /* 0x000e62000802017f */
[----:B--2---:R-:W-:Y:S01]  /*89c0*/  IMAD R0, R49, -0x80, R48 ;  /* 0xffffff8031007824 */ /* 0x004fe200078e0230 */
[--C-:B-----5:R-:W-:Y:S01]  /*89d0*/  SHF.R.U64 R27, R8, 0x10, R9.reuse ;  /* 0x00000010081b7819 */ /* 0x120fe20000001209 */
[----:B0-----:R-:W-:Y:S01]  /*89e0*/  IMAD.MOV.U32 R12, RZ, RZ, R8 ;  /* 0x000000ffff0c7224 */ /* 0x001fe200078e0008 */
[--C-:B------:R-:W-:Y:S01]  /*89f0*/  SHF.R.U32.HI R28, RZ, 0x10, R9.reuse ;  /* 0x00000010ff1c7819 */ /* 0x100fe20000011609 */
[----:B------:R-:W-:Y:S01]  /*8a00*/  IMAD.MOV.U32 R25, RZ, RZ, R9 ;  /* 0x000000ffff197224 */ /* 0x000fe200078e0009 */
[----:B------:R-:W-:Y:S01]  /*8a10*/  VIMNMX R29, R0, 0x80, PT ;  /* 0x00000080001d7848 */ /* 0x000fe20003fe0100 */
[----:B------:R-:W-:Y:S01]  /*8a20*/  IMAD.MOV.U32 R13, RZ, RZ, R10 ;  /* 0x000000ffff0d7224 */ /* 0x000fe200078e000a */
[--C-:B------:R-:W-:Y:S01]  /*8a30*/  SHF.R.U64 R10, R10, 0x10, R11.reuse ;  /* 0x000000100a0a7819 */ /* 0x100fe2000000120b */
[----:B------:R-:W-:Y:S01]  /*8a40*/  IMAD.MOV.U32 R14, RZ, RZ, R11 ;  /* 0x000000ffff0e7224 */ /* 0x000fe200078e000b */
[--C-:B------:R-:W-:Y:S01]  /*8a50*/  SHF.R.U64 R9, R4, 0x10, R5.reuse ;  /* 0x0000001004097819 */ /* 0x100fe20000001205 */
[----:B----4-:R-:W-:Y:S01]  /*8a60*/  IMAD.MOV.U32 R20, RZ, RZ, R4 ;  /* 0x000000ffff147224 */ /* 0x010fe200078e0004 */
[--C-:B------:R-:W-:Y:S01]  /*8a70*/  SHF.R.U32.HI R8, RZ, 0x10, R5.reuse ;  /* 0x00000010ff087819 */ /* 0x100fe20000011605 */
[----:B---3--:R-:W-:Y:S01]  /*8a80*/  IMAD.MOV.U32 R3, RZ, RZ, R5 ;  /* 0x000000ffff037224 */ /* 0x008fe200078e0005 */
[----:B------:R-:W-:Y:S01]  /*8a90*/  ISETP.GE.AND P0, PT, R16, R21, PT ;  /* 0x000000151000720c */ /* 0x000fe20003f06270 */
[----:B------:R-:W-:Y:S01]  /*8aa0*/  IMAD.MOV.U32 R15, RZ, RZ, R6 ;  /* 0x000000ffff0f7224 */ /* 0x000fe200078e0006 */
[----:B------:R-:W-:Y:S01]  /*8ab0*/  SHF.R.U32.HI R11, RZ, 0x10, R11 ;  /* 0x00000010ff0b7819 */ /* 0x000fe2000001160b */
[--C-:B------:R-:W-:Y:S01]  /*8ac0*/  IMAD.MOV.U32 R0, RZ, RZ, R7.reuse ;  /* 0x000000ffff007224 */ /* 0x100fe200078e0007 */
[--C-:B------:R-:W-:Y:S01]  /*8ad0*/  SHF.R.U64 R4, R6, 0x10, R7.reuse ;  /* 0x0000001006047819 */ /* 0x100fe20000001207 */
[C---:B------:R-:W-:Y:S01]  /*8ae0*/  VIADD R31, R200.reuse, 0x40 ;  /* 0x00000040c81f7836 */ /* 0x040fe20000000000 */
[----:B------:R-:W-:Y:S01]  /*8af0*/  SHF.R.U32.HI R5, RZ, 0x10, R7 ;  /* 0x00000010ff057819 */ /* 0x000fe20000011607 */
[----:B------:R-:W-:Y:S01]  /*8b00*/  BSSY B1, `(.L_x_739) ;  /* 0x000000c000017945 */ /* 0x000fe20003800000 */
[----:B------:R-:W-:-:S02]  /*8b10*/  ISETP.GE.OR P2, PT, R200, R29, P0 ;  /* 0x0000001dc800720c */ /* 0x000fc40000746670 */
[----:B------:R-:W-:Y:S02]  /*8b20*/  PRMT R12, R12, 0x5410, R27 ;  /* 0x000054100c0c7816 */ /* 0x000fe4000000001b */
[----:B------:R-:W-:Y:S02]  /*8b30*/  ISETP.GE.OR P0, PT, R31, R29, P0 ;  /* 0x0000001d1f00720c */ /* 0x000fe40000706670 */
[----:B------:R-:W-:Y:S02]  /*8b40*/  PRMT R25, R25, 0x5410, R28 ;  /* 0x0000541019197816 */ /* 0x000fe4000000001c */
[----:B------:R-:W-:Y:S02]  /*8b50*/  PRMT R13, R13, 0x5410, R10 ;  /* 0x000054100d0d7816 */ /* 0x000fe4000000000a */
[----:B------:R-:W-:Y:S02]  /*8b60*/  PRMT R14, R14, 0x5410, R11 ;  /* 0x000054100e0e7816 */ /* 0x000fe4000000000b */
[----:B------:R-:W-:-:S02]  /*8b70*/  PRMT R20, R20, 0x5410, R9 ;  /* 0x0000541014147816 */ /* 0x000fc40000000009 */
[----:B------:R-:W-:Y:S02]  /*8b80*/  PRMT R3, R3, 0x5410, R8 ;  /* 0x0000541003037816 */ /* 0x000fe40000000008 */
[----:B------:R-:W-:Y:S02]  /*8b90*/  PRMT R15, R15, 0x5410, R4 ;  /* 0x000054100f0f7816 */ /* 0x000fe40000000004 */
[----:B------:R-:W-:Y:S01]  /*8ba0*/  PRMT R0, R0, 0x5410, R5 ;  /* 0x0000541000007816 */ /* 0x000fe20000000005 */
[----:B-1----:R-:W-:Y:S06]  /*8bb0*/  @!P1 BRA `(.L_x_740) ;  /* 0x0000012c00689947 */ /* 0x002fec0003800000 */
.L_x_964:
[----:B------:R-:W-:Y:S05]  /*8bc0*/  BSYNC B1 ;  /* 0x0000000000017941 */ /* 0x000fea0003800000 */
.L_x_739:
[----:B------:R-:W-:Y:S04]  /*8bd0*/  BSSY B1, `(.L_x_741) ;  /* 0x000005b000017945 */ /* 0x000fe80003800000 */
[----:B------:R-:W-:Y:S05]  /*8be0*/  @P2 BRA `(.L_x_742) ;  /* 0x0000000400642947 */ /* 0x000fea0003800000 */
[----:B------:R-:W2:Y:S01]  /*8bf0*/  LDL R8, [R1+0x1c] ;  /* 0x00001c0001087983 */ /* 0x000ea20000100800 */
[----:B------:R-:W-:Y:S01]  /*8c00*/  IMAD.SHL.U32 R4, R30, 0x40, RZ ;  /* 0x000000401e047824 */ /* 0x000fe200078e00ff */
[C---:B------:R-:W-:Y:S01]  /*8c10*/  LOP3.LUT R43, R15.reuse, 0xffff0000, RZ, 0xc0, !PT ;  /* 0xffff00000f2b7812 */ /* 0x040fe200078ec0ff */
[----:B------:R-:W-:Y:S02]  /*8c20*/  IMAD.IADD R5, R16, 0x1, R21 ;  /* 0x0000000110057824 */ /* 0x000fe400078e0215 */
[----:B------:R-:W-:Y:S01]  /*8c30*/  IMAD.U32 R41, R15, 0x10000, RZ ;  /* 0x000100000f297824 */ /* 0x000fe200078e00ff */
[----:B------:R-:W-:Y:S01]  /*8c40*/  LOP3.LUT R6, R4, 0x1c0, RZ, 0xc0, !PT ;  /* 0x000001c004067812 */ /* 0x000fe200078ec0ff */
[----:B------:R-:W-:Y:S02]  /*8c50*/  IMAD.U32 R35, R13, 0x10000, RZ ;  /* 0x000100000d237824 */ /* 0x000fe400078e00ff */
[----:B------:R-:W-:Y:S01]  /*8c60*/  IMAD.U32 R39, R20, 0x10000, RZ ;  /* 0x0001000014277824 */ /* 0x000fe200078e00ff */
[----:B------:R-:W-:-:S02]  /*8c70*/  LOP3.LUT R4, R6, 0x38, R16, 0xf8, !PT ;  /* 0x0000003806047812 */ /* 0x000fc400078ef810 */
[----:B------:R-:W-:Y:S02]  /*8c80*/  SHF.R.U32.HI R7, RZ, 0x3, R6 ;  /* 0x00000003ff077819 */ /* 0x000fe40000011606 */
[----:B------:R-:W-:Y:S02]  /*8c90*/  LOP3.LUT R5, R6, 0x38, R5, 0xf8, !PT ;  /* 0x0000003806057812 */ /* 0x000fe400078ef805 */
[-C--:B------:R-:W-:Y:S02]  /*8ca0*/  LOP3.LUT R4, R4, R7.reuse, RZ, 0x3c, !PT ;  /* 0x0000000704047212 */ /* 0x080fe400078e3cff */
[----:B------:R-:W-:-:S03]  /*8cb0*/  LOP3.LUT R5, R5, R7, RZ, 0x3c, !PT ;  /* 0x0000000705057212 */ /* 0x000fc600078e3cff */
[C---:B--2---:R-:W-:Y:S02]  /*8cc0*/  IMAD R4, R8.reuse, 0x200, R4 ;  /* 0x0000020008047824 */ /* 0x044fe400078e0204 */
[----:B------:R-:W-:Y:S02]  /*8cd0*/  IMAD R8, R8, 0x200, R5 ;  /* 0x0000020008087824 */ /* 0x000fe400078e0205 */
[--C-:B------:R-:W-:Y:S02]  /*8ce0*/  IMAD R42, R4, 0x2, R19.reuse ;  /* 0x00000002042a7824 */ /* 0x100fe400078e0213 */
[----:B------:R-:W-:-:S03]  /*8cf0*/  IMAD R44, R8, 0x2, R19 ;  /* 0x00000002082c7824 */ /* 0x000fc600078e0213 */
[----:B------:R-:W1:Y:S04]  /*8d00*/  LDS.128 R4, [R42+0x18400] ;  /* 0x018400002a047984 */ /* 0x000e680000000c00 */
[----:B------:R-:W2:Y:S01]  /*8d10*/  LDS.128 R8, [R44+0x18400] ;  /* 0x018400002c087984 */ /* 0x000ea20000000c00 */
[C---:B-1----:R-:W-:Y:S01]  /*8d20*/  IMAD.U32 R28, R6.reuse, 0x10000, RZ ;  /* 0x00010000061c7824 */ /* 0x042fe200078e00ff */
[----:B------:R-:W-:Y:S01]  /*8d30*/  LOP3.LUT R6, R6, 0xffff0000, RZ, 0xc0, !PT ;  /* 0xffff000006067812 */ /* 0x000fe200078ec0ff */
[C---:B0-----:R-:W-:Y:S01]  /*8d40*/  IMAD.U32 R26, R4.reuse, 0x10000, RZ ;  /* 0x00010000041a7824 */ /* 0x041fe200078e00ff */
[----:B------:R-:W-:Y:S01]  /*8d50*/  LOP3.LUT R4, R4, 0xffff0000, RZ, 0xc0, !PT ;  /* 0xffff000004047812 */ /* 0x000fe200078ec0ff */
[C---:B--2---:R-:W-:Y:S01]  /*8d60*/  IMAD.U32 R32, R10.reuse, 0x10000, RZ ;  /* 0x000100000a207824 */ /* 0x044fe200078e00ff */
[----:B------:R-:W-:Y:S01]  /*8d70*/  LOP3.LUT R10, R10, 0xffff0000, RZ, 0xc0, !PT ;  /* 0xffff00000a0a7812 */ /* 0x000fe200078ec0ff */
[C---:B------:R-:W-:Y:S01]  /*8d80*/  IMAD.U32 R30, R8.reuse, 0x10000, RZ ;  /* 0x00010000081e7824 */ /* 0x040fe200078e00ff */
[----:B------:R-:W-:Y:S01]  /*8d90*/  LOP3.LUT R8, R8, 0xffff0000, RZ, 0xc0, !PT ;  /* 0xffff000008087812 */ /* 0x000fe200078ec0ff */
[C---:B------:R-:W-:Y:S01]  /*8da0*/  FMUL.FTZ R37, R32.reuse, R41 ;  /* 0x0000002920257220 */ /* 0x040fe20000410000 */
[----:B------:R-:W-:Y:S01]  /*8db0*/  FMUL.FTZ R45, R32, R35 ;  /* 0x00000023202d7220 */ /* 0x000fe20000410000 */
[----:B------:R-:W-:Y:S01]  /*8dc0*/  FMUL.FTZ R47, R10, R43 ;  /* 0x0000002b0a2f7220 */ /* 0x000fe20000410000 */
[----:B------:R-:W-:-:S02]  /*8dd0*/  IMAD.U32 R31, R9, 0x10000, RZ ;  /* 0x00010000091f7824 */ /* 0x000fc400078e00ff */
[C---:B------:R-:W-:Y:S01]  /*8de0*/  FFMA.FTZ R34, R28.reuse, R35, -R37 ;  /* 0x000000231c227223 */ /* 0x040fe20000010825 */
[----:B------:R-:W-:Y:S01]  /*8df0*/  LOP3.LUT R37, R13, 0xffff0000, RZ, 0xc0, !PT ;  /* 0xffff00000d257812 */ /* 0x000fe200078ec0ff */
[----:B------:R-:W-:Y:S01]  /*8e00*/  FFMA.FTZ R45, R28, R41, R45 ;  /* 0x000000291c2d7223 */ /* 0x000fe2000001002d */
[----:B------:R-:W-:Y:S02]  /*8e10*/  IMAD.U32 R35, R12, 0x10000, RZ ;  /* 0x000100000c237824 */ /* 0x000fe400078e00ff */
[----:B------:R-:W-:Y:S01]  /*8e20*/  FMUL.FTZ R41, R30, R39 ;  /* 0x000000271e297220 */ /* 0x000fe20000410000 */
[----:B------:R-:W-:Y:S02]  /*8e30*/  IMAD.U32 R33, R11, 0x10000, RZ ;  /* 0x000100000b217824 */ /* 0x000fe400078e00ff */
[-C--:B------:R-:W-:Y:S01]  /*8e40*/  FMUL.FTZ R49, R10, R37.reuse ;  /* 0x000000250a317220 */ /* 0x080fe20000410000 */
[----:B------:R-:W-:Y:S01]  /*8e50*/  FFMA.FTZ R47, R6, R37, -R47 ;  /* 0x00000025062f7223 */ /* 0x000fe2000001082f */
[-C--:B------:R-:W-:Y:S01]  /*8e60*/  FMUL.FTZ R30, R30, R35.reuse ;  /* 0x000000231e1e7220 */ /* 0x080fe20000410000 */
[----:B------:R-:W-:Y:S01]  /*8e70*/  FFMA.FTZ R41, R26, R35, -R41 ;  /* 0x000000231a297223 */ /* 0x000fe20000010829 */
[----:B------:R-:W-:Y:S01]  /*8e80*/  LOP3.LUT R37, R20, 0xffff0000, RZ, 0xc0, !PT ;  /* 0xffff000014257812 */ /* 0x000fe200078ec0ff */
[----:B------:R-:W-:Y:S01]  /*8e90*/  FFMA.FTZ R36, R6, R43, R49 ;  /* 0x0000002b06247223 */ /* 0x000fe20000010031 */
[----:B------:R-:W-:Y:S01]  /*8ea0*/  LOP3.LUT R35, R12, 0xffff0000, RZ, 0xc0, !PT ;  /* 0xffff00000c237812 */ /* 0x000fe200078ec0ff */
[----:B------:R-:W-:Y:S01]  /*8eb0*/  FFMA.FTZ R30, R26, R39, R30 ;  /* 0x000000271a1e7223 */ /* 0x000fe2000001001e */
[----:B------:R-:W-:-:S02]  /*8ec0*/  IMAD.U32 R10, R3, 0x10000, RZ ;  /* 0x00010000030a7824 */ /* 0x000fc400078e00ff */
[C---:B------:R-:W-:Y:S01]  /*8ed0*/  FMUL.FTZ R39, R8.reuse, R37 ;  /* 0x0000002508277220 */ /* 0x040fe20000410000 */
[----:B------:R-:W-:Y:S02]  /*8ee0*/  IMAD.U32 R6, R25, 0x10000, RZ ;  /* 0x0001000019067824 */ /* 0x000fe400078e00ff */
[-C--:B------:R-:W-:Y:S01]  /*8ef0*/  FMUL.FTZ R43, R8, R35.reuse ;  /* 0x00000023082b7220 */ /* 0x080fe20000410000 */
[----:B------:R-:W-:Y:S02]  /*8f00*/  IMAD.U32 R26, R0, 0x10000, RZ ;  /* 0x00010000001a7824 */ /* 0x000fe400078e00ff */
[----:B------:R-:W-:Y:S01]  /*8f10*/  FFMA.FTZ R28, R4, R35, -R39 ;  /* 0x00000023041c7223 */ /* 0x000fe20000010827 */
[----:B------:R-:W-:Y:S02]  /*8f20*/  IMAD.U32 R8, R14, 0x10000, RZ ;  /* 0x000100000e087824 */ /* 0x000fe400078e00ff */
[----:B------:R-:W-:Y:S01]  /*8f30*/  FMUL.FTZ R32, R31, R10 ;  /* 0x0000000a1f207220 */ /* 0x000fe20000410000 */
[----:B------:R-:W-:Y:S01]  /*8f40*/  FFMA.FTZ R43, R4, R37, R43 ;  /* 0x00000025042b7223 */ /* 0x000fe2000001002b */
[----:B------:R-:W-:-:S02]  /*8f50*/  IMAD.U32 R27, R5, 0x10000, RZ ;  /* 0x00010000051b7824 */ /* 0x000fc400078e00ff */
[----:B------:R-:W-:Y:S01]  /*8f60*/  FMUL.FTZ R31, R31, R6 ;  /* 0x000000061f1f7220 */ /* 0x000fe20000410000 */
[----:B------:R-:W-:Y:S02]  /*8f70*/  IMAD.U32 R29, R7, 0x10000, RZ ;  /* 0x00010000071d7824 */ /* 0x000fe400078e00ff */
[C---:B------:R-:W-:Y:S01]  /*8f80*/  FMUL.FTZ R4, R33.reuse, R26 ;  /* 0x0000001a21047220 */ /* 0x040fe20000410000 */
[----:B------:R-:W-:Y:S01]  /*8f90*/  FMUL.FTZ R38, R33, R8 ;  /* 0x0000000821267220 */ /* 0x000fe20000410000 */
[----:B------:R-:W-:Y:S01]  /*8fa0*/  FFMA.FTZ R31, R27, R10, R31 ;  /* 0x0000000a1b1f7223 */ /* 0x000fe2000001001f */
[----:B------:R-:W-:Y:S01]  /*8fb0*/  LOP3.LUT R9, R9, 0xffff0000, RZ, 0xc0, !PT ;  /* 0xffff000009097812 */ /* 0x000fe200078ec0ff */
[----:B------:R-:W-:Y:S01]  /*8fc0*/  FFMA.FTZ R33, R29, R8, -R4 ;  /* 0x000000081d217223 */ /* 0x000fe20000010804 */
[----:B------:R-:W-:Y:S01]  /*8fd0*/  LOP3.LUT R11, R11, 0xffff0000, RZ, 0xc0, !PT ;  /* 0xffff00000b0b7812 */ /* 0x000fe200078ec0ff */
[----:B------:R-:W-:Y:S01]  /*8fe0*/  FFMA.FTZ R32, R27, R6, -R32 ;  /* 0x000000061b207223 */ /* 0x000fe20000010820 */
[----:B------:R-:W-:Y:S01]  /*8ff0*/  LOP3.LUT R8, R3, 0xffff0000, RZ, 0xc0, !PT ;  /* 0xffff000003087812 */ /* 0x000fe200078ec0ff */
[----:B------:R-:W-:Y:S01]  /*9000*/  FFMA.FTZ R38, R29, R26, R38 ;  /* 0x0000001a1d267223 */ /* 0x000fe20000010026 */
[----:B------:R-:W-:-:S02]  /*9010*/  LOP3.LUT R10, R0, 0xffff0000, RZ, 0xc0, !PT ;  /* 0xffff0000000a7812 */ /* 0x000fc400078ec0ff */
[----:B------:R-:W-:Y:S01]  /*9020*/  LOP3.LUT R4, R25, 0xffff0000, RZ, 0xc0, !PT ;  /* 0xffff000019047812 */ /* 0x000fe200078ec0ff */
[----:B------:R-:W-:Y:S01]  /*9030*/  FMUL.FTZ R26, R9, R8 ;  /* 0x00000008091a7220 */ /* 0x000fe20000410000 */
[----:B------:R-:W-:Y:S01]  /*9040*/  LOP3.LUT R6, R14, 0xffff0000, RZ, 0xc0, !PT ;  /* 0xffff00000e067812 */ /* 0x000fe200078ec0ff */
[----:B------:R-:W-:Y:S01]  /*9050*/  FMUL.FTZ R40, R11, R10 ;  /* 0x0000000a0b287220 */ /* 0x000fe20000410000 */
[----:B------:R-:W-:Y:S01]  /*9060*/  LOP3.LUT R5, R5, 0xffff0000, RZ, 0xc0, !PT ;  /* 0xffff000005057812 */ /* 0x000fe200078ec0ff */
[----:B------:R-:W-:Y:S01]  /*9070*/  FMUL.FTZ R27, R9, R4 ;  /* 0x00000004091b7220 */ /* 0x000fe20000410000 */
[----:B------:R-:W-:Y:S01]  /*9080*/  LOP3.LUT R7, R7, 0xffff0000, RZ, 0xc0, !PT ;  /* 0xffff000007077812 */ /* 0x000fe200078ec0ff */
[----:B------:R-:W-:Y:S02]  /*9090*/  FMUL.FTZ R11, R11, R6 ;  /* 0x000000060b0b7220 */ /* 0x000fe40000410000 */
[C---:B------:R-:W-:Y:S01]  /*90a0*/  FFMA.FTZ R9, R5.reuse, R4, -R26 ;  /* 0x0000000405097223 */ /* 0x040fe2000001081a */
[----:B------:R-:W-:Y:S01]  /*90b0*/  FFMA.FTZ R26, R5, R8, R27 ;  /* 0x00000008051a7223 */ /* 0x000fe2000001001b */
[C---:B------:R-:W-:Y:S01]  /*90c0*/  FFMA.FTZ R40, R7.reuse, R6, -R40 ;  /* 0x0000000607287223 */ /* 0x040fe20000010828 */
[----:B------:R-:W-:Y:S01]  /*90d0*/  FFMA.FTZ R11, R7, R10, R11 ;  /* 0x0000000a070b7223 */ /* 0x000fe2000001000b */
[----:B------:R-:W-:-:S02]  /*90e0*/  F2FP.BF16.F32.PACK_AB R6, R47, R34 ;  /* 0x000000222f06723e */ /* 0x000fc400000010ff */
[----:B------:R-:W-:Y:S02]  /*90f0*/  F2FP.BF16.F32.PACK_AB R4, R28, R41 ;  /* 0x000000291c04723e */ /* 0x000fe400000010ff */
[----:B------:R-:W-:Y:S02]  /*9100*/  F2FP.BF16.F32.PACK_AB R5, R9, R32 ;  /* 0x000000200905723e */ /* 0x000fe400000010ff */
[----:B------:R-:W-:Y:S02]  /*9110*/  F2FP.BF16.F32.PACK_AB R7, R40, R33 ;  /* 0x000000212807723e */ /* 0x000fe400000010ff */
[----:B------:R-:W-:Y:S02]  /*9120*/  F2FP.BF16.F32.PACK_AB R10, R36, R45 ;  /* 0x0000002d240a723e */ /* 0x000fe400000010ff */
[----:B------:R-:W-:Y:S01]  /*9130*/  F2FP.BF16.F32.PACK_AB R8, R43, R30 ;  /* 0x0000001e2b08723e */ /* 0x000fe200000010ff */
[----:B------:R1:W-:Y:S01]  /*9140*/  STS.128 [R42+0x18400], R4 ;  /* 0x018400042a007388 */ /* 0x0003e20000000c00 */
[----:B------:R-:W-:-:S02]  /*9150*/  F2FP.BF16.F32.PACK_AB R9, R26, R31 ;  /* 0x0000001f1a09723e */ /* 0x000fc400000010ff */
[----:B------:R-:W-:-:S05]  /*9160*/  F2FP.BF16.F32.PACK_AB R11, R11, R38 ;  /* 0x000000260b0b723e */ /* 0x000fca00000010ff */
[----:B------:R1:W-:Y:S02]  /*9170*/  STS.128 [R44+0x18400], R8 ;  /* 0x018400082c007388 */ /* 0x0003e40000000c00 */
.L_x_742:
[----:B------:R-:W-:Y:S05]  /*9180*/  BSYNC B1 ;  /* 0x0000000000017941 */ /* 0x000fea0003800000 */
.L_x_741:
[----:B------:R-:W-:Y:S05]  /*9190*/  @P0 BRA `(.L_x_733) ;  /* 0x0000000400680947 */ /* 0x000fea0003800000 */
[----:B-1----:R-:W2:Y:S01]  /*91a0*/  LDL R5, [R1+0x20] ;  /* 0x0000200001057983 */ /* 0x002ea20000100800 */
[C---:B------:R-:W-:Y:S02]  /*91b0*/  VIADD R6, R200.reuse, 0x40 ;  /* 0x00000040c8067836 */ /* 0x040fe40000000000 */
[----:B------:R-:W-:Y:S01]  /*91c0*/  VIADD R7, R200, 0x40 ;  /* 0x00000040c8077836 */ /* 0x000fe20000000000 */
[----:B------:R-:W3:Y:S01]  /*91d0*/  LDL R40, [R1+0x150] ;  /* 0x0001500001287983 */ /* 0x000ee20000100800 */
[----:B------:R-:W-:Y:S02]  /*91e0*/  IMAD.SHL.U32 R6, R6, 0x40, RZ ;  /* 0x0000004006067824 */ /* 0x000fe400078e00ff */
[----:B------:R-:W-:Y:S02]  /*91f0*/  IMAD.SHL.U32 R7, R7, 0x40, RZ ;  /* 0x0000004007077824 */ /* 0x000fe400078e00ff */
[----:B------:R-:W-:Y:S01]  /*9200*/  IMAD.IADD R4, R16, 0x1, R21 ;  /* 0x0000000110047824 */ /* 0x000fe200078e0215 */
[----:B------:R-:W-:-:S02]  /*9210*/  LOP3.LUT R6, R6, 0x1c0, RZ, 0xc0, !PT ;  /* 0x000001c006067812 */ /* 0x000fc400078ec0ff */
[----:B------:R-:W-:Y:S02]  /*9220*/  LOP3.LUT R7, R7, 0x1c0, RZ, 0xc0, !PT ;  /* 0x000001c007077812 */ /* 0x000fe400078ec0ff */
[----:B------:R-:W-:Y:S02]  /*9230*/  SHF.R.U32.HI R6, RZ, 0x3, R6 ;  /* 0x00000003ff067819 */ /* 0x000fe40000011606 */
[----:B------:R-:W-:-:S04]  /*9240*/  LOP3.LUT R4, R7, 0x38, R4, 0xf8, !PT ;  /* 0x0000003807047812 */ /* 0x000fc800078ef804 */
[----:B------:R-:W-:Y:S01]  /*9250*/  LOP3.LUT R4, R4, R6, RZ, 0x3c, !PT ;  /* 0x0000000604047212 */ /* 0x000fe200078e3cff */
[----:B------:R-:W-:Y:S01]  /*9260*/  IMAD.U32 R34, R12, 0x10000, RZ ;  /* 0x000100000c227824 */ /* 0x000fe200078e00ff */
[C---:B------:R-:W-:Y:S01]  /*9270*/  LOP3.LUT R38, R20.reuse, 0xffff0000, RZ, 0xc0, !PT ;  /* 0xffff000014267812 */ /* 0x040fe200078ec0ff */
[----:B------:R-:W-:Y:S01]  /*9280*/  IMAD.U32 R36, R20, 0x10000, RZ ;  /* 0x0001000014247824 */ /* 0x000fe200078e00ff */
[----:B------:R-:W-:Y:S01]  /*9290*/  LOP3.LUT R12, R12, 0xffff0000, RZ, 0xc0, !PT ;  /* 0xffff00000c0c7812 */ /* 0x000fe200078ec0ff */
[----:B------:R-:W-:Y:S02]  /*92a0*/  IMAD.U32 R45, R3, 0x10000, RZ ;  /* 0x00010000032d7824 */ /* 0x000fe400078e00ff */
[----:B------:R-:W-:Y:S02]  /*92b0*/  IMAD.U32 R43, R25, 0x10000, RZ ;  /* 0x00010000192b7824 */ /* 0x000fe400078e00ff */
[----:B--2---:R-:W-:-:S04]  /*92c0*/  IMAD.IADD R8, R5, 0x1, R4 ;  /* 0x0000000105087824 */ /* 0x004fc800078e0204 */
[----:B------:R-:W-:Y:S01]  /*92d0*/  IMAD R21, R8, 0x2, R19 ;  /* 0x0000000208157824 */ /* 0x000fe200078e0213 */
[----:B---3--:R-:W0:Y:S04]  /*92e0*/  LDS.128 R4, [R40+0x18400] ;  /* 0x0184000028047984 */ /* 0x008e280000000c00 */
[----:B------:R-:W1:Y:S01]  /*92f0*/  LDS.128 R8, [R21+0x18400] ;  /* 0x0184000015087984 */ /* 0x000e620000000c00 */
[----:B0-----:R-:W-:Y:S02]  /*9300*/  IMAD.U32 R26, R4, 0x10000, RZ ;  /* 0x00010000041a7824 */ /* 0x001fe400078e00ff */
[C---:B-1----:R-:W-:Y:S01]  /*9310*/  IMAD.U32 R30, R8.reuse, 0x10000, RZ ;  /* 0x00010000081e7824 */ /* 0x042fe200078e00ff */
[----:B------:R-:W-:Y:S02]  /*9320*/  LOP3.LUT R8, R8, 0xffff0000, RZ, 0xc0, !PT ;  /* 0xffff000008087812 */ /* 0x000fe400078ec0ff */
[----:B------:R-:W-:Y:S01]  /*9330*/  LOP3.LUT R4, R4, 0xffff0000, RZ, 0xc0, !PT ;  /* 0xffff000004047812 */ /* 0x000fe200078ec0ff */
[-C--:B------:R-:W-:Y:S01]  /*9340*/  FMUL.FTZ R35, R36, R30.reuse ;  /* 0x0000001e24237220 */ /* 0x080fe20000410000 */
[----:B------:R-:W-:Y:S01]  /*9350*/  FMUL.FTZ R37, R34, R30 ;  /* 0x0000001e22257220 */ /* 0x000fe20000410000 */
[----:B------:R-:W-:Y:S01]  /*9360*/  FMUL.FTZ R39, R38, R8 ;  /* 0x0000000826277220 */ /* 0x000fe20000410000 */
[----:B------:R-:W-:-:S02]  /*9370*/  IMAD.U32 R31, R9, 0x10000, RZ ;  /* 0x00010000091f7824 */ /* 0x000fc400078e00ff */
[----:B------:R-:W-:Y:S01]  /*9380*/  FMUL.FTZ R41, R12, R8 ;  /* 0x000000080c297220 */ /* 0x000fe20000410000 */
[-C--:B------:R-:W-:Y:S01]  /*9390*/  FFMA.FTZ R35, R34, R26.reuse, -R35 ;  /* 0x0000001a22237223 */ /* 0x080fe20000010823 */
[----:B------:R-:W-:Y:S01]  /*93a0*/  FFMA.FTZ R37, R36, R26, R37 ;  /* 0x0000001a24257223 */ /* 0x000fe20000010025 */
[-C--:B------:R-:W-:Y:S01]  /*93b0*/  FFMA.FTZ R8, R12, R4.reuse, -R39 ;  /* 0x000000040c087223 */ /* 0x080fe20000010827 */
[----:B------:R-:W-:Y:S02]  /*93c0*/  IMAD.U32 R27, R5, 0x10000, RZ ;  /* 0x00010000051b7824 */ /* 0x000fe400078e00ff */
[-C--:B------:R-:W-:Y:S01]  /*93d0*/  FMUL.FTZ R20, R45, R31.reuse ;  /* 0x0000001f2d147220 */ /* 0x080fe20000410000 */
[----:B------:R-:W-:Y:S02]  /*93e0*/  IMAD.U32 R32, R10, 0x10000, RZ ;  /* 0x000100000a207824 */ /* 0x000fe400078e00ff */
[----:B------:R-:W-:Y:S01]  /*93f0*/  FMUL.FTZ R26, R43, R31 ;  /* 0x0000001f2b1a7220 */ /* 0x000fe20000410000 */
[----:B------:R-:W-:Y:S01]  /*9400*/  FFMA.FTZ R12, R38, R4, R41 ;  /* 0x00000004260c7223 */ /* 0x000fe20000010029 */
[----:B------:R-:W-:Y:S01]  /*9410*/  LOP3.LUT R10, R10, 0xffff0000, RZ, 0xc0, !PT ;  /* 0xffff00000a0a7812 */ /* 0x000fe200078ec0ff */
[----:B------:R-:W-:Y:S01]  /*9420*/  IMAD.U32 R34, R15, 0x10000, RZ ;  /* 0x000100000f227824 */ /* 0x000fe200078e00ff */
[C---:B------:R-:W-:Y:S01]  /*9430*/  LOP3.LUT R30, R13.reuse, 0xffff0000, RZ, 0xc0, !PT ;  /* 0xffff00000d1e7812 */ /* 0x040fe200078ec0ff */
[----:B------:R-:W-:Y:S01]  /*9440*/  IMAD.U32 R4, R13, 0x10000, RZ ;  /* 0x000100000d047824 */ /* 0x000fe200078e00ff */
[----:B------:R-:W-:Y:S01]  /*9450*/  LOP3.LUT R36, R15, 0xffff0000, RZ, 0xc0, !PT ;  /* 0xffff00000f247812 */ /* 0x000fe200078ec0ff */
[----:B------:R-:W-:-:S02]  /*9460*/  IMAD.U32 R28, R6, 0x10000, RZ ;  /* 0x00010000061c7824 */ /* 0x000fc400078e00ff */
[-C--:B------:R-:W-:Y:S01]  /*9470*/  FFMA.FTZ R20, R43, R27.reuse, -R20 ;  /* 0x0000001b2b147223 */ /* 0x080fe20000010814 */
[----:B------:R-:W-:Y:S01]  /*9480*/  FFMA.FTZ R26, R45, R27, R26 ;  /* 0x0000001b2d1a7223 */ /* 0x000fe2000001001a */
[----:B------:R-:W-:Y:S01]  /*9490*/  LOP3.LUT R6, R6, 0xffff0000, RZ, 0xc0, !PT ;  /* 0xffff000006067812 */ /* 0x000fe200078ec0ff */
[-C--:B------:R-:W-:Y:S01]  /*94a0*/  FMUL.FTZ R27, R34, R32.reuse ;  /* 0x00000020221b7220 */ /* 0x080fe20000410000 */
[----:B------:R-:W-:Y:S01]  /*94b0*/  FMUL.FTZ R13, R4, R32 ;  /* 0x00000020040d7220 */ /* 0x000fe20000410000 */
[-C--:B------:R-:W-:Y:S01]  /*94c0*/  FMUL.FTZ R15, R36, R10.reuse ;  /* 0x0000000a240f7220 */ /* 0x080fe20000410000 */
[----:B------:R-:W-:Y:S01]  /*94d0*/  FMUL.FTZ R31, R30, R10 ;  /* 0x0000000a1e1f7220 */ /* 0x000fe20000410000 */
[----:B------:R-:W-:Y:S02]  /*94e0*/  IMAD.U32 R33, R11, 0x10000, RZ ;  /* 0x000100000b217824 */ /* 0x000fe400078e00ff */
[----:B------:R-:W-:Y:S02]  /*94f0*/  IMAD.U32 R41, R0, 0x10000, RZ ;  /* 0x0001000000297824 */ /* 0x000fe400078e00ff */
[----:B------:R-:W-:-:S02]  /*9500*/  IMAD.U32 R39, R14, 0x10000, RZ ;  /* 0x000100000e277824 */ /* 0x000fc400078e00ff */
[-C--:B------:R-:W-:Y:S01]  /*9510*/  FFMA.FTZ R27, R4, R28.reuse, -R27 ;  /* 0x0000001c041b7223 */ /* 0x080fe2000001081b */
[----:B------:R-:W-:Y:S01]  /*9520*/  FFMA.FTZ R10, R34, R28, R13 ;  /* 0x0000001c220a7223 */ /* 0x000fe2000001000d */
[-C--:B------:R-:W-:Y:S01]  /*9530*/  FFMA.FTZ R28, R30, R6.reuse, -R15 ;  /* 0x000000061e1c7223 */ /* 0x080fe2000001080f */
[----:B------:R-:W-:Y:S01]  /*9540*/  FFMA.FTZ R31, R36, R6, R31 ;  /* 0x00000006241f7223 */ /* 0x000fe2000001001f */
[-C--:B------:R-:W-:Y:S01]  /*9550*/  FMUL.FTZ R4, R41, R33.reuse ;  /* 0x0000002129047220 */ /* 0x080fe20000410000 */
[----:B------:R-:W-:Y:S01]  /*9560*/  FMUL.FTZ R6, R39, R33 ;  /* 0x0000002127067220 */ /* 0x000fe20000410000 */
[----:B------:R-:W-:Y:S01]  /*9570*/  LOP3.LUT R33, R3, 0xffff0000, RZ, 0xc0, !PT ;  /* 0xffff000003217812 */ /* 0x000fe200078ec0ff */
[----:B------:R-:W-:Y:S01]  /*9580*/  IMAD.U32 R29, R7, 0x10000, RZ ;  /* 0x00010000071d7824 */ /* 0x000fe200078e00ff */
[----:B------:R-:W-:Y:S02]  /*9590*/  LOP3.LUT R9, R9, 0xffff0000, RZ, 0xc0, !PT ;  /* 0xffff000009097812 */ /* 0x000fe400078ec0ff */
[----:B------:R-:W-:-:S02]  /*95a0*/  LOP3.LUT R3, R25, 0xffff0000, RZ, 0xc0, !PT ;  /* 0xffff000019037812 */ /* 0x000fc400078ec0ff */
[----:B------:R-:W-:Y:S02]  /*95b0*/  LOP3.LUT R11, R11, 0xffff0000, RZ, 0xc0, !PT ;  /* 0xffff00000b0b7812 */ /* 0x000fe400078ec0ff */
[----:B------:R-:W-:Y:S02]  /*95c0*/  LOP3.LUT R25, R0, 0xffff0000, RZ, 0xc0, !PT ;  /* 0xffff000000197812 */ /* 0x000fe400078ec0ff */
[----:B------:R-:W-:Y:S01]  /*95d0*/  LOP3.LUT R15, R14, 0xffff0000, RZ, 0xc0, !PT ;  /* 0xffff00000e0f7812 */ /* 0x000fe200078ec0ff */
[-C--:B------:R-:W-:Y:S01]  /*95e0*/  FFMA.FTZ R13, R39, R29.reuse, -R4 ;  /* 0x0000001d270d7223 */ /* 0x080fe20000010804 */
[----:B------:R-:W-:Y:S01]  /*95f0*/  LOP3.LUT R5, R5, 0xffff0000, RZ, 0xc0, !PT ;  /* 0xffff000005057812 */ /* 0x000fe200078ec0ff */
[----:B------:R-:W-:Y:S01]  /*9600*/  FFMA.FTZ R29, R41, R29, R6 ;  /* 0x0000001d291d7223 */ /* 0x000fe20000010006 */
[----:B------:R-:W-:Y:S01]  /*9610*/  LOP3.LUT R7, R7, 0xffff0000, RZ, 0xc0, !PT ;  /* 0xffff000007077812 */ /* 0x000fe200078ec0ff */
[----:B------:R-:W-:Y:S01]  /*9620*/  FMUL.FTZ R0, R33, R9 ;  /* 0x0000000921007220 */ /* 0x000fe20000410000 */
[----:B------:R-:W-:Y:S01]  /*9630*/  FMUL.FTZ R6, R25, R11 ;  /* 0x0000000b19067220 */ /* 0x000fe20000410000 */
        /* <DEDUP_REMOVED lines=9> */
[----:B------:R-:W-:Y:S02]  /*96d0*/  F2FP.BF16.F32.PACK_AB R7, R0, R13 ;  /* 0x0000000d0007723e */ /* 0x000fe400000010ff */
[----:B------:R-:W-:Y:S02]  /*96e0*/  F2FP.BF16.F32.PACK_AB R10, R31, R10 ;  /* 0x0000000a1f0a723e */ /* 0x000fe400000010ff */
[----:B------:R-:W-:Y:S02]  /*96f0*/  F2FP.BF16.F32.PACK_AB R8, R12, R37 ;  /* 0x000000250c08723e */ /* 0x000fe400000010ff */
[----:B------:R-:W-:-:S02]  /*9700*/  F2FP.BF16.F32.PACK_AB R9, R9, R26 ;  /* 0x0000001a0909723e */ /* 0x000fc400000010ff */
[----:B------:R-:W-:Y:S01]  /*9710*/  F2FP.BF16.F32.PACK_AB R11, R14, R29 ;  /* 0x0000001d0e0b723e */ /* 0x000fe200000010ff */
[----:B------:R3:W-:Y:S04]  /*9720*/  STS.128 [R40+0x18400], R4 ;  /* 0x0184000428007388 */ /* 0x0007e80000000c00 */
[----:B------:R3:W-:Y:S02]  /*9730*/  STS.128 [R21+0x18400], R8 ;  /* 0x0184000815007388 */ /* 0x0007e40000000c00 */
.L_x_733:
[----:B------:R-:W-:Y:S05]  /*9740*/  BSYNC B0 ;  /* 0x0000000000007941 */ /* 0x000fea0003800000 */
.L_x_722:
[----:B------:R-:W-:Y:S01]  /*9750*/  @!PT LDS RZ, [RZ] ;  /* 0x00000000fffff984 */ /* 0x000fe20000000800 */
[----:B------:R-:W-:Y:S01]  /*9760*/  @!PT LDS RZ, [RZ] ;  /* 0x00000000fffff984 */ /* 0x000fe20000000800 */
[----:B------:R-:W-:Y:S01]  /*9770*/  @!PT LDS RZ, [RZ] ;  /* 0x00000000fffff984 */ /* 0x000fe20000000800 */
[----:B------:R-:W-:Y:S01]  /*9780*/  @!PT LDS RZ, [RZ] ;  /* 0x00000000fffff984 */ /* 0x000fe20000000800 */
[----:B------:R4:W-:Y:S06]  /*9790*/  MEMBAR.ALL.CTA ;  /* 0x0000000000007992 */ /* 0x0009ec0000008000 */
[----:B----4-:R-:W4:Y:S01]  /*97a0*/  FENCE.VIEW.ASYNC.S ;  /* 0x00000000000073c6 */ /* 0x010f220000000000 */
[----:B------:R-:W-:Y:S05]  /*97b0*/  WARPSYNC.ALL ;  /* 0x0000000000007948 */ /* 0x000fea0003800000 */
[----:B----4-:R-:W-:Y:S06]  /*97c0*/  BAR.SYNC.DEFER_BLOCKING 0xd, 0x100 ;  /* 0x0344000000007b1d */ /* 0x010fec0000010000 */
.L_x_719:
[----:B-12---:R-:W1:Y:S01]  /*97d0*/  S2R R0, SR_TID.X ;  /* 0x0000000000007919 */ /* 0x006e620000002100 */
[----:B------:R-:W-:Y:S01]  /*97e0*/  ISETP.NE.AND P0, PT, R206, 0x3, PT ;  /* 0x00000003ce00780c */ /* 0x000fe20003f05270 */
[----:B------:R-:W-:Y:S05]  /*97f0*/  WARPSYNC.ALL ;  /* 0x0000000000007948 */ /* 0x000fea0003800000 */
[----:B-1----:R-:W-:-:S05]  /*9800*/  SHF.R.U32.HI R0, RZ, 0x7, R0 ;  /* 0x00000007ff007819 */ /* 0x002fca0000011600 */
[----:B------:R-:W-:-:S05]  /*9810*/  VIADD R12, R0, 0x8 ;  /* 0x00000008000c7836 */ /* 0x000fca0000000000 */
[----:B------:R1:W-:Y:S06]  /*9820*/  BAR.SYNC.DEFER_BLOCKING R12, 0x100 ;  /* 0x0004000c0000751d */ /* 0x0003ec0000010000 */
[----:B------:R-:W-:Y:S05]  /*9830*/  @!P0 BRA `(.L_x_743) ;  /* 0x0000000000048947 */ /* 0x000fea0003800000 */
[----:B------:R-:W-:Y:S01]  /*9840*/  BPT.TRAP 0x1 ;  /* 0x000000040000795c */ /* 0x000fe20000300000 */
.L_x_743:
[----:B------:R-:W-:Y:S01]  /*9850*/  IMAD R3, R203, 0x8, R19 ;  /* 0x00000008cb037824 */ /* 0x000fe200078e0213 */
[----:B------:R-:W-:-:S04]  /*9860*/  SHF.L.U32 R20, R214, 0x1f, RZ ;  /* 0x0000001fd6147819 */ /* 0x000fc800000006ff */
[----:B------:R2:W4:Y:S01]  /*9870*/  SYNCS.PHASECHK.TRANS64.TRYWAIT P1, [R3+URZ+0x22830], R20 ;  /* 0x02283014030075a7 */ /* 0x000522000802017f */
[----:B------:R-:W-:Y:S05]  /*9880*/  @!P0 BRA `(.L_x_744) ;  /* 0x0000000000048947 */ /* 0x000fea0003800000 */
[----:B------:R-:W-:Y:S01]  /*9890*/  BPT.TRAP 0x1 ;  /* 0x000000040000795c */ /* 0x000fe20000300000 */
.L_x_744:
[----:B------:R-:W-:Y:S01]  /*98a0*/  VIADD R0, R19, 0x1c400 ;  /* 0x0001c40013007836 */ /* 0x000fe20000000000 */
[----:B---3--:R-:W-:Y:S01]  /*98b0*/  LOP3.LUT R4, R24, 0x10000, RZ, 0xfc, !PT ;  /* 0x0001000018047812 */ /* 0x008fe200078efcff */
[----:B------:R-:W-:-:S03]  /*98c0*/  IMAD.MOV.U32 R5, RZ, RZ, 0x40000040 ;  /* 0x40000040ff057424 */ /* 0x000fc600078e00ff */
[----:B------:R-:W-:-:S04]  /*98d0*/  SHF.R.U32.HI R0, RZ, 0x4, R0 ;  /* 0x00000004ff007819 */ /* 0x000fc80000011600 */
[----:B------:R-:W-:-:S04]  /*98e0*/  LOP3.LUT R0, R0, 0x3fff, RZ, 0xc0, !PT ;  /* 0x00003fff00007812 */ /* 0x000fc800078ec0ff */
[----:B------:R-:W-:-:S05]  /*98f0*/  LOP3.LUT R0, R0, 0x10000, RZ, 0xfc, !PT ;  /* 0x0001000000007812 */ /* 0x000fca00078efcff */
[----:B------:R3:W-:Y:S01]  /*9900*/  STL [R1+0x14], R0 ;  /* 0x0000140001007387 */ /* 0x0007e20000100800 */
[----:B----4-:R-:W-:Y:S05]  /*9910*/  @P1 BRA `(.L_x_745) ;  /* 0x0000000000081947 */ /* 0x010fea0003800000 */
[----:B------:R-:W4:Y:S02]  /*9920*/  SYNCS.PHASECHK.TRANS64.TRYWAIT P1, [R3+URZ+0x22830], R20 ;  /* 0x02283014030075a7 */ /* 0x000f24000802017f */
[----:B----4-:R-:W-:Y:S05]  /*9930*/  @!P1 BRA `(.L_x_746) ;  /* 0x00000120001c9947 */ /* 0x010fea0003800000 */
.L_x_745:
[----:B---3--:R-:W3:Y:S01]  /*9940*/  LDL R0, [R1+0x14] ;  /* 0x0000140001007983 */ /* 0x008ee20000100800 */
[----:B------:R-:W-:Y:S01]  /*9950*/  IMAD.MOV.U32 R7, RZ, RZ, 0x40000040 ;  /* 0x40000040ff077424 */ /* 0x000fe200078e00ff */
[----:B------:R-:W-:Y:S05]  /*9960*/  WARPSYNC.ALL ;  /* 0x0000000000007948 */ /* 0x000fea0003800000 */
[C---:B------:R-:W-:Y:S01]  /*9970*/  R2UR UR4, R4.reuse ;  /* 0x00000000040472ca */ /* 0x040fe200000e0000 */
[----:B0----5:R-:W-:Y:S01]  /*9980*/  WARPGROUP.ARRIVE ;  /* 0x00000000000079c5 */ /* 0x021fe20000000000 */
[----:B------:R-:W-:Y:S01]  /*9990*/  R2UR UR5, R5 ;  /* 0x00000000050572ca */ /* 0x000fe200000e0000 */
[----:B------:R-:W-:Y:S01]  /*99a0*/  VIADD R224, R4, 0x2 ;  /* 0x0000000204e07836 */ /* 0x000fe20000000000 */
[----:B------:R-:W-:Y:S01]  /*99b0*/  R2UR UR7, R7 ;  /* 0x00000000070772ca */ /* 0x000fe200000e0000 */
[----:B------:R-:W-:-:S02]  /*99c0*/  IMAD.MOV.U32 R225, RZ, RZ, 0x40000040 ;  /* 0x40000040ffe17424 */ /* 0x000fc400078e00ff */
[----:B------:R-:W-:Y:S02]  /*99d0*/  IMAD.MOV.U32 R9, RZ, RZ, 0x40000040 ;  /* 0x40000040ff097424 */ /* 0x000fe400078e00ff */
[C---:B------:R-:W-:Y:S02]  /*99e0*/  VIADD R222, R4.reuse, 0x4 ;  /* 0x0000000404de7836 */ /* 0x040fe40000000000 */
[----:B------:R-:W-:Y:S02]  /*99f0*/  IMAD.MOV.U32 R223, RZ, RZ, 0x40000040 ;  /* 0x40000040ffdf7424 */ /* 0x000fe400078e00ff */
[----:B------:R-:W-:Y:S02]  /*9a00*/  VIADD R10, R4, 0x6 ;  /* 0x00000006040a7836 */ /* 0x000fe40000000000 */
[----:B------:R-:W-:Y:S02]  /*9a10*/  IMAD.MOV.U32 R11, RZ, RZ, 0x40000040 ;  /* 0x40000040ff0b7424 */ /* 0x000fe400078e00ff */
[----:B------:R-:W-:-:S02]  /*9a20*/  IMAD.MOV.U32 R7, RZ, RZ, 0x40000040 ;  /* 0x40000040ff077424 */ /* 0x000fc400078e00ff */
[----:B---3--:R-:W-:Y:S02]  /*9a30*/  IMAD R6, R203, 0x300, R0 ;  /* 0x00000300cb067824 */ /* 0x008fe400078e0200 */
[----:B------:R-:W0:Y:S02]  /*9a40*/  S2R R0, SR_TID.X ;  /* 0x0000000000007919 */ /* 0x000e240000002100 */
[C---:B------:R-:W-:Y:S01]  /*9a50*/  VIADD R8, R6.reuse, 0x2 ;  /* 0x0000000206087836 */ /* 0x040fe20000000000 */
[----:B------:R-:W-:-:S13]  /*9a60*/  R2UR UR6, R6 ;  /* 0x00000000060672ca */ /* 0x000fda00000e0000 */
[----:B------:R-:W-:Y:S01]  /*9a70*/  HGMMA.64x96x16.F32.BF16 R24, gdesc[UR4], RZ, !UPT, gsb0 ;  /* 0x01600000041879f0 */ /* 0x000fe2000c0018ff */
[----:B------:R-:W-:Y:S02]  /*9a80*/  R2UR UR4, R224 ;  /* 0x00000000e00472ca */ /* 0x000fe400000e0000 */
[----:B------:R-:W-:Y:S02]  /*9a90*/  R2UR UR5, R225 ;  /* 0x00000000e10572ca */ /* 0x000fe400000e0000 */
[----:B------:R-:W-:Y:S01]  /*9aa0*/  R2UR UR6, R8 ;  /* 0x00000000080672ca */ /* 0x000fe200000e0000 */
[C---:B------:R-:W-:Y:S01]  /*9ab0*/  VIADD R8, R6.reuse, 0x4 ;  /* 0x0000000406087836 */ /* 0x040fe20000000000 */
[----:B------:R-:W-:Y:S01]  /*9ac0*/  R2UR UR7, R9 ;  /* 0x00000000090772ca */ /* 0x000fe200000e0000 */
[----:B------:R-:W-:Y:S02]  /*9ad0*/  IMAD.MOV.U32 R9, RZ, RZ, 0x40000040 ;  /* 0x40000040ff097424 */ /* 0x000fe400078e00ff */
[----:B------:R-:W-:Y:S01]  /*9ae0*/  VIADD R6, R6, 0x6 ;  /* 0x0000000606067836 */ /* 0x000fe20000000000 */
[----:B0-----:R-:W-:Y:S01]  /*9af0*/  SHF.R.U32.HI R0, RZ, 0x7, R0 ;  /* 0x00000007ff007819 */ /* 0x001fe20000011600 */
[----:B------:R-:W-:-:S02]  /*9b00*/  WARPGROUP.DEPBAR.LE gsb0, 0x0 ;  /* 0x00008000000079c5 */ /* 0x000fc40000010000 */
[----:B------:R-:W-:-:S06]  /*9b10*/  WARPGROUP.ARRIVE ;  /* 0x00000000000079c5 */ /* 0x000fcc0000000000 */
[----:B------:R-:W-:Y:S01]  /*9b20*/  HGMMA.64x96x16.F32.BF16 R24, gdesc[UR4], R24, gsb0 ;  /* 0x01600000041879f0 */ /* 0x000fe20008001818 */
[----:B------:R-:W-:Y:S02]  /*9b30*/  R2UR UR4, R222 ;  /* 0x00000000de0472ca */ /* 0x000fe400000e0000 */
[----:B------:R-:W-:Y:S02]  /*9b40*/  R2UR UR5, R223 ;  /* 0x00000000df0572ca */ /* 0x000fe400000e0000 */
[----:B------:R-:W-:Y:S02]  /*9b50*/  R2UR UR6, R8 ;  /* 0x00000000080672ca */ /* 0x000fe400000e0000 */
[----:B------:R-:W-:Y:S02]  /*9b60*/  R2UR UR7, R9 ;  /* 0x00000000090772ca */ /* 0x000fe400000e0000 */
[----:B------:R-:W-:Y:S01]  /*9b70*/  IADD3 R9, -R0, 0xb, RZ ;  /* 0x0000000b00097810 */ /* 0x000fe20007ffe1ff */
[----:B------:R-:W-:-:S02]  /*9b80*/  WARPGROUP.DEPBAR.LE gsb0, 0x0 ;  /* 0x00008000000079c5 */ /* 0x000fc40000010000 */
[----:B------:R-:W-:-:S08]  /*9b90*/  WARPGROUP.ARRIVE ;  /* 0x00000000000079c5 */ /* 0x000fd00000000000 */
[----:B------:R-:W-:Y:S01]  /*9ba0*/  HGMMA.64x96x16.F32.BF16 R24, gdesc[UR4], R24, gsb0 ;  /* 0x01600000041879f0 */ /* 0x000fe20008001818 */
[----:B------:R-:W-:Y:S02]  /*9bb0*/  R2UR UR4, R10 ;  /* 0x000000000a0472ca */ /* 0x000fe400000e0000 */
[----:B------:R-:W-:Y:S02]  /*9bc0*/  R2UR UR5, R11 ;  /* 0x000000000b0572ca */ /* 0x000fe400000e0000 */
[----:B------:R-:W-:Y:S02]  /*9bd0*/  R2UR UR6, R6 ;  /* 0x00000000060672ca */ /* 0x000fe400000e0000 */
[----:B------:R-:W-:Y:S01]  /*9be0*/  R2UR UR7, R7 ;  /* 0x00000000070772ca */ /* 0x000fe200000e0000 */
[----:B------:R-:W-:Y:S02]  /*9bf0*/  WARPGROUP.DEPBAR.LE gsb0, 0x0 ;  /* 0x00008000000079c5 */ /* 0x000fe40000010000 */
[----:B------:R-:W-:-:S10]  /*9c00*/  WARPGROUP.ARRIVE ;  /* 0x00000000000079c5 */ /* 0x000fd40000000000 */
[----:B------:R-:W-:Y:S03]  /*9c10*/  HGMMA.64x96x16.F32.BF16 R24, gdesc[UR4], R24, gsb0 ;  /* 0x01600000041879f0 */ /* 0x000fe60008001818 */
[----:B------:R-:W-:Y:S02]  /*9c20*/  WARPGROUP.DEPBAR.LE gsb0, 0x0 ;  /* 0x00008000000079c5 */ /* 0x000fe40000010000 */
[----:B------:R0:W-:Y:S06]  /*9c30*/  BAR.ARV R9, 0x100 ;  /* 0x000400090000751d */ /* 0x0001ec0000002000 */
[----:B------:R-:W-:Y:S05]  /*9c40*/  @!P0 BRA `(.L_x_747) ;  /* 0x0000000000048947 */ /* 0x000fea0003800000 */
[----:B------:R-:W-:Y:S01]  /*9c50*/  BPT.TRAP 0x1 ;  /* 0x000000040000795c */ /* 0x000fe20000300000 */
.L_x_747:
[----:B------:R-:W3:Y:S01]  /*9c60*/  LDL R73, [R1+0x4c] ;  /* 0x00004c0001497983 */ /* 0x000ee20000100800 */
[----:B------:R-:W-:Y:S01]  /*9c70*/  ULDC UR4, c[0x0][0x9d8] ;  /* 0x0002760000047ab9 */ /* 0x000fe20000000800 */
[----:B------:R-:W-:Y:S01]  /*9c80*/  ULDC UR5, c[0x0][0x988] ;  /* 0x0002620000057ab9 */ /* 0x000fe20000000800 */
[----:B------:R-:W-:Y:S01]  /*9c90*/  FMUL.FTZ R15, R24, UR4 ;  /* 0x00000004180f7c20 */ /* 0x000fe20008410000 */
[----:B------:R-:W-:Y:S01]  /*9ca0*/  FMUL.FTZ R24, R25, UR4 ;  /* 0x0000000419187c20 */ /* 0x000fe20008410000 */
[----:B------:R-:W-:Y:S01]  /*9cb0*/  FMUL.FTZ R72, R28, UR4 ;  /* 0x000000041c487c20 */ /* 0x000fe20008410000 */
[----:B------:R-:W-:Y:S01]  /*9cc0*/  FMUL.FTZ R29, R29, UR4 ;  /* 0x000000041d1d7c20 */ /* 0x000fe20008410000 */
[----:B------:R-:W-:Y:S01]  /*9cd0*/  FMUL.FTZ R25, R55, UR4 ;  /* 0x0000000437197c20 */ /* 0x000fe20008410000 */
[----:B------:R-:W-:Y:S01]  /*9ce0*/  IMAD R55, R177, -0x60, R154 ;  /* 0xffffffa0b1377824 */ /* 0x000fe200078e029a */
[----:B------:R-:W5:Y:S01]  /*9cf0*/  MUFU.TANH R15, R15 ;  /* 0x0000000f000f7308 */ /* 0x000f620000002400 */
[----:B------:R-:W-:Y:S01]  /*9d00*/  FMUL.FTZ R0, R26, UR4 ;  /* 0x000000041a007c20 */ /* 0x000fe20008410000 */
        /* <DEDUP_REMOVED lines=25> */
[----:B------:R-:W-:Y:S01]  /*9ea0*/  FMUL.FTZ R41, R45, UR4 ;  /* 0x000000042d297c20 */ /* 0x000fe20008410000 */
[----:B------:R-:W-:Y:S01]  /*9eb0*/  FMUL.FTZ R27, R43, UR4 ;  /* 0x000000042b1b7c20 */ /* 0x000fe20008410000 */
[----:B------:R-:W-:Y:S01]  /*9ec0*/  FMUL.FTZ R43, R48, UR4 ;  /* 0x00000004302b7c20 */ /* 0x000fe20008410000 */
[----:B------:R-:W-:Y:S01]  /*9ed0*/  FMUL.FTZ R45, R49, UR4 ;  /* 0x00000004312d7c20 */ /* 0x000fe20008410000 */
[----:B------:R-:W-:Y:S01]  /*9ee0*/  FMUL.FTZ R46, R46, UR4 ;  /* 0x000000042e2e7c20 */ /* 0x000fe20008410000 */
[----:B------:R-:W0:Y:S01]  /*9ef0*/  MUFU.TANH R0, R0 ;  /* 0x0000000000007308 */ /* 0x000e220000002400 */
        /* <DEDUP_REMOVED lines=15> */
[----:B------:R-:W0:Y:S08]  /*9ff0*/  MUFU.TANH R6, R6 ;  /* 0x0000000600067308 */ /* 0x000e300000002400 */
        /* <DEDUP_REMOVED lines=29> */
[----:B------:R-:W0:Y:S01]  /*a1d0*/  MUFU.TANH R56, R56 ;  /* 0x0000003800387308 */ /* 0x000e220000002400 */
[----:B---3--:R-:W-:-:S02]  /*a1e0*/  IADD3 R55, -R73, 0x60, R55 ;  /* 0x0000006049377810 */ /* 0x008fc40007ffe137 */
[----:B------:R-:W3:Y:S02]  /*a1f0*/  S2R R73, SR_CgaCtaId ;  /* 0x0000000000497919 */ /* 0x000ee40000008800 */
[----:B------:R-:W-:-:S03]  /*a200*/  ISETP.GT.AND P2, PT, R55, RZ, PT ;  /* 0x000000ff3700720c */ /* 0x000fc60003f44270 */
[----:B------:R-:W3:Y:S01]  /*a210*/  MUFU.TANH R57, R57 ;  /* 0x0000003900397308 */ /* 0x000ee20000002400 */
[C---:B------:R-:W-:Y:S02]  /*a220*/  ISETP.GT.AND P3, PT, R55.reuse, 0x1, PT ;  /* 0x000000013700780c */ /* 0x040fe40003f64270 */
[----:B------:R-:W-:Y:S02]  /*a230*/  ISETP.GT.AND P4, PT, R55, 0x8, PT ;  /* 0x000000083700780c */ /* 0x000fe40003f84270 */
[----:B-----5:R-:W-:Y:S02]  /*a240*/  FSEL R15, R15, -INF , P2 ;  /* 0xff8000000f0f7808 */ /* 0x020fe40001000000 */
[----:B-1----:R-:W-:Y:S01]  /*a250*/  FSEL R24, R24, -INF , P3 ;  /* 0xff80000018187808 */ /* 0x002fe20001800000 */
[----:B------:R-:W1:Y:S01]  /*a260*/  MUFU.TANH R21, R21 ;  /* 0x0000001500157308 */ /* 0x000e620000002400 */
[----:B------:R-:W-:Y:S02]  /*a270*/  ISETP.GT.AND P5, PT, R55, 0x9, PT ;  /* 0x000000093700780c */ /* 0x000fe40003fa4270 */
[----:B--2---:R-:W-:-:S02]  /*a280*/  FSEL R42, R72, -INF , P4 ;  /* 0xff800000482a7808 */ /* 0x004fc40002000000 */
[----:B------:R-:W-:Y:S02]  /*a290*/  FMNMX.FTZ R65, R15, R24, !PT ;  /* 0x000000180f417209 */ /* 0x000fe40007810000 */
[----:B------:R-:W-:Y:S01]  /*a2a0*/  ISETP.GT.AND P1, PT, R55, 0x10, PT ;  /* 0x000000103700780c */ /* 0x000fe20003f24270 */
[----:B------:R-:W2:Y:S01]  /*a2b0*/  MUFU.TANH R59, R59 ;  /* 0x0000003b003b7308 */ /* 0x000ea20000002400 */
[----:B----4-:R-:W-:Y:S01]  /*a2c0*/  FSEL R40, R29, -INF , P5 ;  /* 0xff8000001d287808 */ /* 0x010fe20002800000 */
[----:B------:R-:W-:Y:S01]  /*a2d0*/  FMUL.FTZ R29, R71, UR4 ;  /* 0x00000004471d7c20 */ /* 0x000fe20008410000 */
[----:B------:R-:W-:Y:S02]  /*a2e0*/  FMNMX.FTZ R65, R42, R65, !PT ;  /* 0x000000412a417209 */ /* 0x000fe40007810000 */
[----:B0-----:R-:W-:Y:S02]  /*a2f0*/  FSEL R0, R0, -INF , P2 ;  /* 0xff80000000007808 */ /* 0x001fe40001000000 */
[----:B------:R-:W-:Y:S01]  /*a300*/  ISETP.GT.AND P2, PT, R55, 0x11, PT ;  /* 0x000000113700780c */ /* 0x000fe20003f44270 */
[----:B------:R-:W0:Y:S01]  /*a310*/  MUFU.TANH R60, R60 ;  /* 0x0000003c003c7308 */ /* 0x000e220000002400 */
[----:B------:R-:W-:-:S02]  /*a320*/  FSEL R62, R30, -INF , P1 ;  /* 0xff8000001e3e7808 */ /* 0x000fc40000800000 */
[----:B------:R-:W-:Y:S02]  /*a330*/  FMNMX.FTZ R65, R40, R65, !PT ;  /* 0x0000004128417209 */ /* 0x000fe40007810000 */
[----:B------:R-:W-:Y:S02]  /*a340*/  FSEL R6, R6, -INF , P3 ;  /* 0xff80000006067808 */ /* 0x000fe40001800000 */
[----:B------:R-:W-:Y:S01]  /*a350*/  ISETP.GT.AND P3, PT, R55, 0x18, PT ;  /* 0x000000183700780c */ /* 0x000fe20003f64270 */
[----:B------:R-:W4:Y:S01]  /*a360*/  MUFU.TANH R61, R61 ;  /* 0x0000003d003d7308 */ /* 0x000f220000002400 */
[----:B------:R-:W-:Y:S02]  /*a370*/  FSEL R72, R31, -INF , P2 ;  /* 0xff8000001f487808 */ /* 0x000fe40001000000 */
[----:B------:R-:W-:Y:S02]  /*a380*/  FMNMX.FTZ R65, R62, R65, !PT ;  /* 0x000000413e417209 */ /* 0x000fe40007810000 */
[----:B------:R-:W-:-:S02]  /*a390*/  FSEL R8, R8, -INF , P4 ;  /* 0xff80000008087808 */ /* 0x000fc40002000000 */
[----:B------:R-:W-:Y:S01]  /*a3a0*/  ISETP.GT.AND P4, PT, R55, 0x19, PT ;  /* 0x000000193700780c */ /* 0x000fe20003f84270 */
[----:B------:R-:W5:Y:S01]  /*a3b0*/  MUFU.TANH R104, R104 ;  /* 0x0000006800687308 */ /* 0x000f620000002400 */
[----:B------:R-:W-:Y:S02]  /*a3c0*/  FSEL R78, R33, -INF , P3 ;  /* 0xff800000214e7808 */ /* 0x000fe40001800000 */
[----:B------:R-:W-:Y:S02]  /*a3d0*/  FMNMX.FTZ R65, R72, R65, !PT ;  /* 0x0000004148417209 */ /* 0x000fe40007810000 */
[----:B------:R-:W-:Y:S02]  /*a3e0*/  FSEL R30, R14, -INF , P5 ;  /* 0xff8000000e1e7808 */ /* 0x000fe40002800000 */
[----:B------:R-:W-:Y:S01]  /*a3f0*/  ISETP.GT.AND P5, PT, R55, 0x20, PT ;  /* 0x000000203700780c */ /* 0x000fe20003fa4270 */
[----:B------:R-:W-:Y:S01]  /*a400*/  MUFU.TANH R63, R63 ;  /* 0x0000003f003f7308 */ /* 0x000fe20000002400 */
[----:B------:R-:W-:-:S02]  /*a410*/  FSEL R80, R34, -INF , P4 ;  /* 0xff80000022507808 */ /* 0x000fc40002000000 */
[----:B------:R-:W-:Y:S02]  /*a420*/  FMNMX.FTZ R65, R78, R65, !PT ;  /* 0x000000414e417209 */ /* 0x000fe40007810000 */
[----:B------:R-:W-:Y:S02]  /*a430*/  FSEL R32, R32, -INF , P1 ;  /* 0xff80000020207808 */ /* 0x000fe40000800000 */
[----:B------:R-:W-:Y:S01]  /*a440*/  ISETP.GT.AND P1, PT, R55, 0x21, PT ;  /* 0x000000213700780c */ /* 0x000fe20003f24270 */
[----:B------:R-:W-:Y:S01]  /*a450*/  MUFU.TANH R66, R66 ;  /* 0x0000004200427308 */ /* 0x000fe20000002400 */
[----:B------:R-:W-:Y:S02]  /*a460*/  FSEL R74, R35, -INF , P5 ;  /* 0xff800000234a7808 */ /* 0x000fe40002800000 */
[----:B------:R-:W-:Y:S02]  /*a470*/  FMNMX.FTZ R65, R80, R65, !PT ;  /* 0x0000004150417209 */ /* 0x000fe40007810000 */
[----:B------:R-:W-:Y:S01]  /*a480*/  FSEL R34, R13, -INF , P2 ;  /* 0xff8000000d227808 */ /* 0x000fe20001000000 */
[----:B------:R-:W-:Y:S01]  /*a490*/  IMAD.U32 R13, RZ, RZ, UR5 ;  /* 0x00000005ff0d7e24 */ /* 0x000fe2000f8e00ff */
[----:B------:R-:W-:Y:S01]  /*a4a0*/  ISETP.GT.AND P2, PT, R55, 0x28, PT ;  /* 0x000000283700780c */ /* 0x000fe20003f44270 */
[----:B------:R-:W5:Y:S01]  /*a4b0*/  MUFU.TANH R67, R67 ;  /* 0x0000004300437308 */ /* 0x000f620000002400 */
[----:B------:R-:W-:-:S02]  /*a4c0*/  FSEL R64, R37, -INF , P1 ;  /* 0xff80000025407808 */ /* 0x000fc40000800000 */
[----:B------:R-:W-:Y:S02]  /*a4d0*/  FMNMX.FTZ R65, R74, R65, !PT ;  /* 0x000000414a417209 */ /* 0x000fe40007810000 */
[----:B------:R-:W-:Y:S02]  /*a4e0*/  FSEL R36, R36, -INF , P3 ;  /* 0xff80000024247808 */ /* 0x000fe40001800000 */
[----:B------:R-:W-:Y:S01]  /*a4f0*/  ISETP.GT.AND P3, PT, R55, 0x29, PT ;  /* 0x000000293700780c */ /* 0x000fe20003f64270 */
[----:B------:R-:W5:Y:S01]  /*a500*/  MUFU.TANH R70, R70 ;  /* 0x0000004600467308 */ /* 0x000f620000002400 */
        /* <DEDUP_REMOVED lines=8> */
[----:B------:R-:W-:Y:S02]  /*a590*/  ISETP.GT.AND P5, PT, R55, 0x31, PT ;  /* 0x000000313700780c */ /* 0x000fe40003fa4270 */
[----:B------:R-:W-:-:S02]  /*a5a0*/  FSEL R82, R43, -INF , P4 ;  /* 0xff8000002b527808 */ /* 0x000fc40002000000 */
[----:B------:R-:W-:Y:S02]  /*a5b0*/  FMNMX.FTZ R65, R76, R65, !PT ;  /* 0x000000414c417209 */ /* 0x000fe40007810000 */
[----:B------:R-:W-:Y:S02]  /*a5c0*/  FSEL R44, R27, -INF , P1 ;  /* 0xff8000001b2c7808 */ /* 0x000fe40000800000 */
[----:B------:R-:W-:Y:S02]  /*a5d0*/  ISETP.GT.AND P1, PT, R55, 0x38, PT ;  /* 0x000000383700780c */ /* 0x000fe40003f24270 */
[----:B------:R-:W-:Y:S02]  /*a5e0*/  FSEL R84, R45, -INF , P5 ;  /* 0xff8000002d547808 */ /* 0x000fe40002800000 */
[----:B------:R-:W-:Y:S02]  /*a5f0*/  FMNMX.FTZ R65, R82, R65, !PT ;  /* 0x0000004152417209 */ /* 0x000fe40007810000 */
[----:B------:R-:W-:-:S02]  /*a600*/  FSEL R46, R46, -INF , P2 ;  /* 0xff8000002e2e7808 */ /* 0x000fc40001000000 */
[----:B------:R-:W-:Y:S02]  /*a610*/  ISETP.GT.AND P2, PT, R55, 0x39, PT ;  /* 0x000000393700780c */ /* 0x000fe40003f44270 */
        /* <DEDUP_REMOVED lines=24> */
[----:B---3--:R-:W-:Y:S02]  /*a7a0*/  FSEL R98, R57, -INF , P2 ;  /* 0xff80000039627808 */ /* 0x008fe40001000000 */
[----:B------:R-:W-:Y:S02]  /*a7b0*/  FMNMX.FTZ R65, R96, R65, !PT ;  /* 0x0000004160417209 */ /* 0x000fe40007810000 */
[----:B-1----:R-:W-:Y:S02]  /*a7c0*/  FSEL R58, R21, -INF , P4 ;  /* 0xff800000153a7808 */ /* 0x002fe40002000000 */
[----:B------:R-:W-:Y:S02]  /*a7d0*/  ISETP.GT.AND P4, PT, R55, 0x58, PT ;  /* 0x000000583700780c */ /* 0x000fe40003f84270 */
[----:B--2---:R-:W-:-:S02]  /*a7e0*/  FSEL R100, R59, -INF , P3 ;  /* 0xff8000003b647808 */ /* 0x004fc40001800000 */
[----:B------:R-:W-:Y:S02]  /*a7f0*/  FMNMX.FTZ R65, R98, R65, !PT ;  /* 0x0000004162417209 */ /* 0x000fe40007810000 */
[----:B0-----:R-:W-:Y:S02]  /*a800*/  FSEL R60, R60, -INF , P5 ;  /* 0xff8000003c3c7808 */ /* 0x001fe40002800000 */
[----:B------:R-:W-:Y:S02]  /*a810*/  ISETP.GT.AND P5, PT, R55, 0x59, PT ;  /* 0x000000593700780c */ /* 0x000fe40003fa4270 */
[----:B----4-:R-:W-:Y:S02]  /*a820*/  FSEL R102, R61, -INF , P4 ;  /* 0xff8000003d667808 */ /* 0x010fe40002000000 */
[----:B------:R-:W-:Y:S02]  /*a830*/  FMNMX.FTZ R65, R100, R65, !PT ;  /* 0x0000004164417209 */ /* 0x000fe40007810000 */
[----:B-----5:R-:W-:-:S02]  /*a840*/  FSEL R104, R104, -INF , P5 ;  /* 0xff80000068687808 */ /* 0x020fc40002800000 */
[----:B------:R-:W-:-:S04]  /*a850*/  FMNMX.FTZ R65, R102, R65, !PT ;  /* 0x0000004166417209 */ /* 0x000fc80007810000 */
[----:B------:R-:W-:-:S05]  /*a860*/  FMNMX.FTZ R65, R104, R65, !PT ;  /* 0x0000004168417209 */ /* 0x000fca0007810000 */
[----:B------:R-:W0:Y:S02]  /*a870*/  SHFL.BFLY PT, R14, R65, 0x2, 0x1f ;  /* 0x0c401f00410e7f89 */ /* 0x000e2400000e0000 */
[----:B0-----:R-:W-:-:S05]  /*a880*/  FMNMX.FTZ R7, R65, R14, !PT ;  /* 0x0000000e41077209 */ /* 0x001fca0007810000 */
[----:B------:R-:W0:Y:S02]  /*a890*/  SHFL.BFLY PT, R14, R7, 0x1, 0x1f ;  /* 0x0c201f00070e7f89 */ /* 0x000e2400000e0000 */
[----:B0-----:R-:W-:Y:S02]  /*a8a0*/  FMNMX.FTZ R14, R7, R14, !PT ;  /* 0x0000000e070e7209 */ /* 0x001fe40007810000 */
[----:B------:R-:W-:Y:S02]  /*a8b0*/  FMNMX.FTZ R7, R0, R6, !PT ;  /* 0x0000000600077209 */ /* 0x000fe40007810000 */
[C---:B------:R-:W-:Y:S01]  /*a8c0*/  FSETP.NEU.FTZ.AND P6, PT, R14.reuse, -INF , PT ;  /* 0xff8000000e00780b */ /* 0x040fe20003fdd000 */
[----:B------:R-:W-:Y:S01]  /*a8d0*/  FMUL.FTZ R27, R14, R13 ;  /* 0x0000000d0e1b7220 */ /* 0x000fe20000410000 */
[----:B------:R-:W-:-:S04]  /*a8e0*/  FMNMX.FTZ R7, R8, R7, !PT ;  /* 0x0000000708077209 */ /* 0x000fc80007810000 */
[----:B------:R-:W-:Y:S02]  /*a8f0*/  FMNMX.FTZ R7, R30, R7, !PT ;  /* 0x000000071e077209 */ /* 0x000fe40007810000 */
[----:B------:R-:W-:Y:S02]  /*a900*/  FSEL R27, R27, RZ, P6 ;  /* 0x000000ff1b1b7208 */ /* 0x000fe40003000000 */
[----:B------:R-:W-:-:S03]  /*a910*/  FMNMX.FTZ R7, R32, R7, !PT ;  /* 0x0000000720077209 */ /* 0x000fc60007810000 */
[--C-:B------:R-:W-:Y:S01]  /*a920*/  FFMA.FTZ R152, R15, R13, -R27.reuse ;  /* 0x0000000d0f987223 */ /* 0x100fe2000001081b */
[----:B------:R-:W-:Y:S01]  /*a930*/  FMNMX.FTZ R15, R34, R7, !PT ;  /* 0x00000007220f7209 */ /* 0x000fe20007810000 */
[-CC-:B------:R-:W-:Y:S01]  /*a940*/  FFMA.FTZ R24, R24, R13.reuse, -R27.reuse ;  /* 0x0000000d18187223 */ /* 0x180fe2000001081b */
[-CC-:B------:R-:W-:Y:S01]  /*a950*/  FFMA.FTZ R40, R40, R13.reuse, -R27.reuse ;  /* 0x0000000d28287223 */ /* 0x180fe2000001081b */
[--C-:B------:R-:W-:Y:S01]  /*a960*/  FFMA.FTZ R154, R42, R13, -R27.reuse ;  /* 0x0000000d2a9a7223 */ /* 0x100fe2000001081b */
[----:B------:R-:W-:Y:S01]  /*a970*/  FMNMX.FTZ R15, R36, R15, !PT ;  /* 0x0000000f240f7209 */ /* 0x000fe20007810000 */
[----:B------:R0:W-:Y:S01]  /*a980*/  MUFU.EX2 R7, R24 ;  /* 0x0000001800077308 */ /* 0x0001e20000000800 */
[----:B------:R-:W-:Y:S01]  /*a990*/  FSEL R42, R67, -INF , P3 ;  /* 0xff800000432a7808 */ /* 0x000fe20001800000 */
[--C-:B------:R-:W-:Y:S01]  /*a9a0*/  FFMA.FTZ R156, R62, R13, -R27.reuse ;  /* 0x0000000d3e9c7223 */ /* 0x100fe2000001081b */
[----:B------:R-:W-:Y:S01]  /*a9b0*/  FMNMX.FTZ R15, R28, R15, !PT ;  /* 0x0000000f1c0f7209 */ /* 0x000fe20007810000 */
[-CC-:B------:R-:W-:Y:S01]  /*a9c0*/  FFMA.FTZ R33, R64, R13.reuse, -R27.reuse ;  /* 0x0000000d40217223 */ /* 0x180fe2000001081b */
[----:B------:R-:W-:Y:S01]  /*a9d0*/  FSEL R62, R70, -INF , P4 ;  /* 0xff800000463e7808 */ /* 0x000fe20002000000 */
[--C-:B------:R-:W-:Y:S01]  /*a9e0*/  FFMA.FTZ R72, R72, R13, -R27.reuse ;  /* 0x0000000d48487223 */ /* 0x100fe2000001081b */
[----:B------:R-:W-:Y:S01]  /*a9f0*/  FMNMX.FTZ R15, R38, R15, !PT ;  /* 0x0000000f260f7209 */ /* 0x000fe20007810000 */
[----:B------:R-:W1:Y:S01]  /*aa00*/  MUFU.EX2 R152, R152 ;  /* 0x0000009800987308 */ /* 0x000e620000000800 */
[----:B0-----:R-:W-:Y:S01]  /*aa10*/  FSEL R24, R63, -INF , P1 ;  /* 0xff8000003f187808 */ /* 0x001fe20000800000 */
[--C-:B------:R-:W-:Y:S01]  /*aa20*/  FFMA.FTZ R158, R78, R13, -R27.reuse ;  /* 0x0000000d4e9e7223 */ /* 0x100fe2000001081b */
[----:B------:R-:W-:Y:S01]  /*aa30*/  FMNMX.FTZ R21, R44, R15, !PT ;  /* 0x0000000f2c157209 */ /* 0x000fe20007810000 */
[-CC-:B------:R-:W-:Y:S01]  /*aa40*/  FFMA.FTZ R80, R80, R13.reuse, -R27.reuse ;  /* 0x0000000d50507223 */ /* 0x180fe2000001081b */
[----:B------:R-:W-:Y:S01]  /*aa50*/  FSEL R64, R29, -INF , P5 ;  /* 0xff8000001d407808 */ /* 0x000fe20002800000 */
[--C-:B------:R-:W-:Y:S01]  /*aa60*/  FFMA.FTZ R160, R74, R13, -R27.reuse ;  /* 0x0000000d4aa07223 */ /* 0x100fe2000001081b */
[----:B------:R-:W-:Y:S01]  /*aa70*/  FMNMX.FTZ R21, R46, R21, !PT ;  /* 0x000000152e157209 */ /* 0x000fe20007810000 */
[----:B------:R0:W-:Y:S01]  /*aa80*/  MUFU.EX2 R15, R40 ;  /* 0x00000028000f7308 */ /* 0x0001e20000000800 */
[-CC-:B------:R-:W-:Y:S01]  /*aa90*/  FFMA.FTZ R162, R68, R13.reuse, -R27.reuse ;  /* 0x0000000d44a27223 */ /* 0x180fe2000001081b */
[--C-:B------:R-:W-:Y:S01]  /*aaa0*/  FFMA.FTZ R164, R82, R13, -R27.reuse ;  /* 0x0000000d52a47223 */ /* 0x100fe2000001081b */
[----:B------:R-:W-:Y:S01]  /*aab0*/  FMNMX.FTZ R21, R26, R21, !PT ;  /* 0x000000151a157209 */ /* 0x000fe20007810000 */
[-CC-:B------:R-:W-:Y:S01]  /*aac0*/  FFMA.FTZ R84, R84, R13.reuse, -R27.reuse ;  /* 0x0000000d54547223 */ /* 0x180fe2000001081b */
[-CC-:B------:R-:W-:Y:S01]  /*aad0*/  FFMA.FTZ R166, R86, R13.reuse, -R27.reuse ;  /* 0x0000000d56a67223 */ /* 0x180fe2000001081b */
[----:B------:R-:W-:Y:S01]  /*aae0*/  FFMA.FTZ R35, R88, R13, -R27 ;  /* 0x0000000d58237223 */ /* 0x000fe2000001081b */
[----:B------:R-:W-:Y:S01]  /*aaf0*/  FMNMX.FTZ R21, R48, R21, !PT ;  /* 0x0000001530157209 */ /* 0x000fe20007810000 */
[----:B------:R-:W2:Y:S01]  /*ab00*/  MUFU.EX2 R154, R154 ;  /* 0x0000009a009a7308 */ /* 0x000ea20000000800 */
[----:B0-----:R-:W-:Y:S01]  /*ab10*/  FSEL R40, R66, -INF , P2 ;  /* 0xff80000042287808 */ /* 0x001fe20001000000 */
[----:B-1----:R-:W-:Y:S01]  /*ab20*/  FADD.FTZ R45, R152, R7 ;  /* 0x00000007982d7221 */ /* 0x002fe20000010000 */
[----:B------:R-:W-:Y:S01]  /*ab30*/  FMNMX.FTZ R25, R50, R21, !PT ;  /* 0x0000001532197209 */ /* 0x000fe20007810000 */
[-CC-:B------:R-:W-:Y:S01]  /*ab40*/  FFMA.FTZ R168, R90, R13.reuse, -R27.reuse ;  /* 0x0000000d5aa87223 */ /* 0x180fe2000001081b */
[----:B------:R-:W-:Y:S01]  /*ab50*/  F2FP.BF16.F32.PACK_AB R152, R7, R152 ;  /* 0x000000980798723e */ /* 0x000fe200000010ff */
[--C-:B------:R-:W-:Y:S01]  /*ab60*/  FFMA.FTZ R170, R94, R13, -R27.reuse ;  /* 0x0000000d5eaa7223 */ /* 0x100fe2000001081b */
[----:B------:R-:W-:Y:S01]  /*ab70*/  FMNMX.FTZ R25, R52, R25, !PT ;  /* 0x0000001934197209 */ /* 0x000fe20007810000 */
[----:B------:R-:W0:Y:S01]  /*ab80*/  MUFU.EX2 R156, R156 ;  /* 0x0000009c009c7308 */ /* 0x000e220000000800 */
[-CC-:B------:R-:W-:Y:S01]  /*ab90*/  FFMA.FTZ R39, R96, R13.reuse, -R27.reuse ;  /* 0x0000000d60277223 */ /* 0x180fe2000001081b */
[--C-:B------:R-:W-:Y:S01]  /*aba0*/  FFMA.FTZ R172, R98, R13, -R27.reuse ;  /* 0x0000000d62ac7223 */ /* 0x100fe2000001081b */
[----:B------:R-:W-:Y:S01]  /*abb0*/  FMNMX.FTZ R25, R54, R25, !PT ;  /* 0x0000001936197209 */ /* 0x000fe20007810000 */
[-CC-:B------:R-:W-:Y:S01]  /*abc0*/  FFMA.FTZ R100, R100, R13.reuse, -R27.reuse ;  /* 0x0000000d64647223 */ /* 0x180fe2000001081b */
[----:B------:R-:W-:-:S02]  /*abd0*/  FFMA.FTZ R174, R102, R13, -R27 ;  /* 0x0000000d66ae7223 */ /* 0x000fc4000001081b */
[----:B------:R-:W-:Y:S01]  /*abe0*/  FMNMX.FTZ R25, R56, R25, !PT ;  /* 0x0000001938197209 */ /* 0x000fe20007810000 */
[----:B------:R-:W1:Y:S03]  /*abf0*/  MUFU.EX2 R21, R72 ;  /* 0x0000004800157308 */ /* 0x000e660000000800 */
[----:B------:R-:W-:-:S04]  /*ac00*/  FMNMX.FTZ R31, R58, R25, !PT ;  /* 0x000000193a1f7209 */ /* 0x000fc80007810000 */
[----:B------:R-:W-:Y:S01]  /*ac10*/  FMNMX.FTZ R31, R60, R31, !PT ;  /* 0x0000001f3c1f7209 */ /* 0x000fe20007810000 */
[----:B------:R-:W3:Y:S03]  /*ac20*/  MUFU.EX2 R158, R158 ;  /* 0x0000009e009e7308 */ /* 0x000ee60000000800 */
[----:B------:R-:W-:-:S04]  /*ac30*/  FMNMX.FTZ R31, R24, R31, !PT ;  /* 0x0000001f181f7209 */ /* 0x000fc80007810000 */
[----:B------:R-:W-:Y:S01]  /*ac40*/  FMNMX.FTZ R31, R40, R31, !PT ;  /* 0x0000001f281f7209 */ /* 0x000fe20007810000 */
[----:B------:R-:W4:Y:S03]  /*ac50*/  MUFU.EX2 R25, R80 ;  /* 0x0000005000197308 */ /* 0x000f260000000800 */
[----:B------:R-:W-:-:S04]  /*ac60*/  FMNMX.FTZ R31, R42, R31, !PT ;  /* 0x0000001f2a1f7209 */ /* 0x000fc80007810000 */
[----:B------:R-:W-:Y:S01]  /*ac70*/  FMNMX.FTZ R31, R62, R31, !PT ;  /* 0x0000001f3e1f7209 */ /* 0x000fe20007810000 */
[----:B------:R-:W-:Y:S03]  /*ac80*/  MUFU.EX2 R160, R160 ;  /* 0x000000a000a07308 */ /* 0x000fe60000000800 */
[----:B------:R-:W-:Y:S01]  /*ac90*/  FMNMX.FTZ R37, R64, R31, !PT ;  /* 0x0000001f40257209 */ /* 0x000fe20007810000 */
[----:B------:R-:W-:-:S04]  /*aca0*/  FFMA.FTZ R31, R76, R13, -R27 ;  /* 0x0000000d4c1f7223 */ /* 0x000fc8000001081b */
[----:B------:R-:W5:Y:S01]  /*acb0*/  SHFL.BFLY PT, R66, R37, 0x2, 0x1f ;  /* 0x0c401f0025427f89 */ /* 0x000f6200000e0000 */
[----:B------:R-:W-:Y:S08]  /*acc0*/  MUFU.EX2 R29, R33 ;  /* 0x00000021001d7308 */ /* 0x000ff00000000800 */
[----:B------:R-:W-:Y:S08]  /*acd0*/  MUFU.EX2 R162, R162 ;  /* 0x000000a200a27308 */ /* 0x000ff00000000800 */
[----:B------:R-:W-:Y:S01]  /*ace0*/  MUFU.EX2 R31, R31 ;  /* 0x0000001f001f7308 */ /* 0x000fe20000000800 */
[----:B-----5:R-:W-:-:S07]  /*acf0*/  FMNMX.FTZ R66, R37, R66, !PT ;  /* 0x0000004225427209 */ /* 0x020fce0007810000 */
[----:B------:R-:W-:Y:S01]  /*ad00*/  MUFU.EX2 R164, R164 ;  /* 0x000000a400a47308 */ /* 0x000fe20000000800 */
[-CC-:B------:R-:W-:Y:S01]  /*ad10*/  FFMA.FTZ R37, R92, R13.reuse, -R27.reuse ;  /* 0x0000000d5c257223 */ /* 0x180fe2000001081b */
[----:B------:R-:W-:Y:S01]  /*ad20*/  FFMA.FTZ R27, R104, R13, -R27 ;  /* 0x0000000d681b7223 */ /* 0x000fe2000001081b */
[----:B------:R-:W5:Y:S05]  /*ad30*/  SHFL.BFLY PT, R41, R66, 0x1, 0x1f ;  /* 0x0c201f0042297f89 */ /* 0x000f6a00000e0000 */
[----:B------:R-:W-:Y:S08]  /*ad40*/  MUFU.EX2 R33, R84 ;  /* 0x0000005400217308 */ /* 0x000ff00000000800 */
[----:B------:R-:W-:Y:S08]  /*ad50*/  MUFU.EX2 R166, R166 ;  /* 0x000000a600a67308 */ /* 0x000ff00000000800 */
[----:B------:R-:W-:Y:S01]  /*ad60*/  MUFU.EX2 R35, R35 ;  /* 0x0000002300237308 */ /* 0x000fe20000000800 */
[----:B-----5:R-:W-:-:S04]  /*ad70*/  FMNMX.FTZ R176, R66, R41, !PT ;  /* 0x0000002942b07209 */ /* 0x020fc80007810000 */
[C---:B------:R-:W-:Y:S01]  /*ad80*/  FSETP.NEU.FTZ.AND P1, PT, R176.reuse, -INF , PT ;  /* 0xff800000b000780b */ /* 0x040fe20003f3d000 */
[----:B------:R-:W-:Y:S02]  /*ad90*/  FMUL.FTZ R43, R176, R13 ;  /* 0x0000000db02b7220 */ /* 0x000fe40000410000 */
[----:B------:R-:W-:Y:S03]  /*ada0*/  MUFU.EX2 R168, R168 ;  /* 0x000000a800a87308 */ /* 0x000fe60000000800 */
[----:B------:R-:W-:-:S05]  /*adb0*/  FSEL R43, R43, RZ, P1 ;  /* 0x000000ff2b2b7208 */ /* 0x000fca0000800000 */
[----:B------:R-:W-:Y:S01]  /*adc0*/  MUFU.EX2 R37, R37 ;  /* 0x0000002500257308 */ /* 0x000fe20000000800 */
[-CC-:B------:R-:W-:Y:S01]  /*add0*/  FFMA.FTZ R153, R0, R13.reuse, -R43.reuse ;  /* 0x0000000d00997223 */ /* 0x180fe2000001082b */
[-CC-:B------:R-:W-:Y:S01]  /*ade0*/  FFMA.FTZ R0, R6, R13.reuse, -R43.reuse ;  /* 0x0000000d06007223 */ /* 0x180fe2000001082b */
[-CC-:B------:R-:W-:Y:S01]  /*adf0*/  FFMA.FTZ R155, R8, R13.reuse, -R43.reuse ;  /* 0x0000000d089b7223 */ /* 0x180fe2000001082b */
[-CC-:B------:R-:W-:Y:S01]  /*ae00*/  FFMA.FTZ R6, R30, R13.reuse, -R43.reuse ;  /* 0x0000000d1e067223 */ /* 0x180fe2000001082b */
[-CC-:B------:R-:W-:Y:S01]  /*ae10*/  FFMA.FTZ R157, R32, R13.reuse, -R43.reuse ;  /* 0x0000000d209d7223 */ /* 0x180fe2000001082b */
[-C--:B------:R-:W-:Y:S01]  /*ae20*/  FFMA.FTZ R30, R34, R13.reuse, -R43 ;  /* 0x0000000d221e7223 */ /* 0x080fe2000001082b */
[----:B--2---:R-:W-:Y:S01]  /*ae30*/  FADD.FTZ R8, R154, R45 ;  /* 0x0000002d9a087221 */ /* 0x004fe20000010000 */
[----:B------:R-:W-:Y:S01]  /*ae40*/  MUFU.EX2 R153, R153 ;  /* 0x0000009900997308 */ /* 0x000fe20000000800 */
[-CC-:B------:R-:W-:Y:S01]  /*ae50*/  FFMA.FTZ R159, R36, R13.reuse, -R43.reuse ;  /* 0x0000000d249f7223 */ /* 0x180fe2000001082b */
[-CC-:B------:R-:W-:Y:S01]  /*ae60*/  FFMA.FTZ R28, R28, R13.reuse, -R43.reuse ;  /* 0x0000000d1c1c7223 */ /* 0x180fe2000001082b */
[----:B------:R-:W-:Y:S01]  /*ae70*/  FADD.FTZ R45, R15, R8 ;  /* 0x000000080f2d7221 */ /* 0x000fe20000010000 */
[-CC-:B------:R-:W-:Y:S01]  /*ae80*/  FFMA.FTZ R161, R38, R13.reuse, -R43.reuse ;  /* 0x0000000d26a17223 */ /* 0x180fe2000001082b */
[-CC-:B------:R-:W-:Y:S01]  /*ae90*/  FFMA.FTZ R32, R44, R13.reuse, -R43.reuse ;  /* 0x0000000d2c207223 */ /* 0x180fe2000001082b */
[-C--:B------:R-:W-:Y:S01]  /*aea0*/  FFMA.FTZ R163, R46, R13.reuse, -R43 ;  /* 0x0000000d2ea37223 */ /* 0x080fe2000001082b */
[----:B0-----:R-:W-:Y:S01]  /*aeb0*/  FADD.FTZ R36, R156, R45 ;  /* 0x0000002d9c247221 */ /* 0x001fe20000010000 */
[----:B------:R-:W0:Y:S01]  /*aec0*/  MUFU.EX2 R0, R0 ;  /* 0x0000000000007308 */ /* 0x000e220000000800 */
[-CC-:B------:R-:W-:Y:S01]  /*aed0*/  FFMA.FTZ R26, R26, R13.reuse, -R43.reuse ;  /* 0x0000000d1a1a7223 */ /* 0x180fe2000001082b */
[-CC-:B------:R-:W-:Y:S01]  /*aee0*/  FFMA.FTZ R165, R48, R13.reuse, -R43.reuse ;  /* 0x0000000d30a57223 */ /* 0x180fe2000001082b */
[----:B-1----:R-:W-:Y:S01]  /*aef0*/  FADD.FTZ R47, R21, R36 ;  /* 0x00000024152f7221 */ /* 0x002fe20000010000 */
[-CC-:B------:R-:W-:Y:S01]  /*af00*/  FFMA.FTZ R34, R50, R13.reuse, -R43.reuse ;  /* 0x0000000d32227223 */ /* 0x180fe2000001082b */
[-CC-:B------:R-:W-:Y:S01]  /*af10*/  FFMA.FTZ R167, R52, R13.reuse, -R43.reuse ;  /* 0x0000000d34a77223 */ /* 0x180fe2000001082b */
[-C--:B------:R-:W-:Y:S01]  /*af20*/  FFMA.FTZ R36, R54, R13.reuse, -R43 ;  /* 0x0000000d36247223 */ /* 0x080fe2000001082b */
[----:B---3--:R-:W-:Y:S01]  /*af30*/  FADD.FTZ R38, R158, R47 ;  /* 0x0000002f9e267221 */ /* 0x008fe20000010000 */
[----:B------:R-:W1:Y:S01]  /*af40*/  MUFU.EX2 R155, R155 ;  /* 0x0000009b009b7308 */ /* 0x000e620000000800 */
[-CC-:B------:R-:W-:Y:S01]  /*af50*/  FFMA.FTZ R169, R56, R13.reuse, -R43.reuse ;  /* 0x0000000d38a97223 */ /* 0x180fe2000001082b */
[-CC-:B------:R-:W-:Y:S01]  /*af60*/  FFMA.FTZ R171, R60, R13.reuse, -R43.reuse ;  /* 0x0000000d3cab7223 */ /* 0x180fe2000001082b */
[----:B----4-:R-:W-:Y:S01]  /*af70*/  FADD.FTZ R47, R25, R38 ;  /* 0x00000026192f7221 */ /* 0x010fe20000010000 */
[-CC-:B------:R-:W-:Y:S01]  /*af80*/  FFMA.FTZ R38, R58, R13.reuse, -R43.reuse ;  /* 0x0000000d3a267223 */ /* 0x180fe2000001082b */
[-CC-:B------:R-:W-:Y:S01]  /*af90*/  FFMA.FTZ R24, R24, R13.reuse, -R43.reuse ;  /* 0x0000000d18187223 */ /* 0x180fe2000001082b */
[-CC-:B------:R-:W-:Y:S01]  /*afa0*/  FFMA.FTZ R40, R40, R13.reuse, -R43.reuse ;  /* 0x0000000d28287223 */ /* 0x180fe2000001082b */
[-CC-:B------:R-:W-:Y:S01]  /*afb0*/  FFMA.FTZ R42, R42, R13.reuse, -R43.reuse ;  /* 0x0000000d2a2a7223 */ /* 0x180fe2000001082b */
[----:B------:R-:W2:Y:S01]  /*afc0*/  MUFU.EX2 R6, R6 ;  /* 0x0000000600067308 */ /* 0x000ea20000000800 */
[----:B0-----:R-:W-:Y:S01]  /*afd0*/  FADD.FTZ R8, R153, R0 ;  /* 0x0000000099087221 */ /* 0x001fe20000010000 */
[-CC-:B------:R-:W-:Y:S01]  /*afe0*/  FFMA.FTZ R62, R62, R13.reuse, -R43.reuse ;  /* 0x0000000d3e3e7223 */ /* 0x180fe2000001082b */
[----:B------:R-:W-:Y:S01]  /*aff0*/  F2FP.BF16.F32.PACK_AB R154, R15, R154 ;  /* 0x0000009a0f9a723e */ /* 0x000fe200000010ff */
[----:B------:R-:W-:Y:S01]  /*b000*/  FFMA.FTZ R43, R64, R13, -R43 ;  /* 0x0000000d402b7223 */ /* 0x000fe2000001082b */
[----:B------:R-:W-:-:S02]  /*b010*/  F2FP.BF16.F32.PACK_AB R153, R0, R153 ;  /* 0x000000990099723e */ /* 0x000fc400000010ff */
[----:B------:R-:W-:Y:S01]  /*b020*/  F2FP.BF16.F32.PACK_AB R156, R21, R156 ;  /* 0x0000009c159c723e */ /* 0x000fe200000010ff */
[----:B------:R-:W0:Y:S01]  /*b030*/  MUFU.EX2 R157, R157 ;  /* 0x0000009d009d7308 */ /* 0x000e220000000800 */
[----:B-1----:R-:W-:Y:S01]  /*b040*/  FADD.FTZ R45, R155, R8 ;  /* 0x000000089b2d7221 */ /* 0x002fe20000010000 */
[----:B------:R-:W-:-:S06]  /*b050*/  F2FP.BF16.F32.PACK_AB R158, R25, R158 ;  /* 0x0000009e199e723e */ /* 0x000fcc00000010ff */
[----:B------:R-:W1:Y:S01]  /*b060*/  MUFU.EX2 R30, R30 ;  /* 0x0000001e001e7308 */ /* 0x000e620000000800 */
[C---:B--2---:R-:W-:Y:S01]  /*b070*/  FADD.FTZ R8, R6.reuse, R45 ;  /* 0x0000002d06087221 */ /* 0x044fe20000010000 */
[----:B------:R-:W-:-:S06]  /*b080*/  F2FP.BF16.F32.PACK_AB R155, R6, R155 ;  /* 0x0000009b069b723e */ /* 0x000fcc00000010ff */
[----:B------:R-:W2:Y:S01]  /*b090*/  MUFU.EX2 R159, R159 ;  /* 0x0000009f009f7308 */ /* 0x000ea20000000800 */
[----:B0-----:R-:W-:Y:S01]  /*b0a0*/  FADD.FTZ R45, R157, R8 ;  /* 0x000000089d2d7221 */ /* 0x001fe20000010000 */
[----:B------:R-:W-:Y:S01]  /*b0b0*/  FADD.FTZ R8, R160, R47 ;  /* 0x0000002fa0087221 */ /* 0x000fe20000010000 */
[----:B------:R-:W-:-:S03]  /*b0c0*/  F2FP.BF16.F32.PACK_AB R160, R29, R160 ;  /* 0x000000a01da0723e */ /* 0x000fc600000010ff */
[----:B------:R-:W-:Y:S01]  /*b0d0*/  FADD.FTZ R47, R29, R8 ;  /* 0x000000081d2f7221 */ /* 0x000fe20000010000 */
[----:B------:R-:W-:Y:S01]  /*b0e0*/  VIADD R8, R3, 0x22840 ;  /* 0x0002284003087836 */ /* 0x000fe20000000000 */
[----:B------:R-:W0:Y:S01]  /*b0f0*/  MUFU.EX2 R28, R28 ;  /* 0x0000001c001c7308 */ /* 0x000e220000000800 */
[----:B-1----:R-:W-:Y:S01]  /*b100*/  FADD.FTZ R44, R30, R45 ;  /* 0x0000002d1e2c7221 */ /* 0x002fe20000010000 */
[----:B------:R-:W-:Y:S01]  /*b110*/  FADD.FTZ R46, R162, R47 ;  /* 0x0000002fa22e7221 */ /* 0x000fe20000010000 */
[----:B------:R-:W-:Y:S02]  /*b120*/  F2FP.BF16.F32.PACK_AB R162, R31, R162 ;  /* 0x000000a21fa2723e */ /* 0x000fe400000010ff */
[----:B------:R-:W-:Y:S01]  /*b130*/  PRMT R8, R73, 0x654, R8 ;  /* 0x0000065449087816 */ /* 0x000fe20000000008 */
[----:B------:R-:W-:Y:S01]  /*b140*/  FADD.FTZ R47, R31, R46 ;  /* 0x0000002e1f2f7221 */ /* 0x000fe20000010000 */
[----:B------:R-:W-:Y:S01]  /*b150*/  F2FP.BF16.F32.PACK_AB R157, R30, R157 ;  /* 0x0000009d1e9d723e */ /* 0x000fe200000010ff */
[----:B------:R-:W1:Y:S01]  /*b160*/  MUFU.EX2 R161, R161 ;  /* 0x000000a100a17308 */ /* 0x000e620000000800 */
[----:B--2---:R-:W-:Y:S01]  /*b170*/  FADD.FTZ R45, R159, R44 ;  /* 0x0000002c9f2d7221 */ /* 0x004fe20000010000 */
[----:B------:R2:W-:Y:S06]  /*b180*/  SYNCS.ARRIVE.TRANS64.RED.A1T0 RZ, [R8+URZ], RZ ;  /* 0x000000ff08ff79a7 */ /* 0x0005ec000810043f */
[----:B------:R-:W2:Y:S01]  /*b190*/  MUFU.EX2 R32, R32 ;  /* 0x0000002000207308 */ /* 0x000ea20000000800 */
[C---:B0-----:R-:W-:Y:S01]  /*b1a0*/  FADD.FTZ R44, R28.reuse, R45 ;  /* 0x0000002d1c2c7221 */ /* 0x041fe20000010000 */
[----:B------:R-:W-:-:S06]  /*b1b0*/  F2FP.BF16.F32.PACK_AB R159, R28, R159 ;  /* 0x0000009f1c9f723e */ /* 0x000fcc00000010ff */
[----:B------:R-:W0:Y:S01]  /*b1c0*/  MUFU.EX2 R163, R163 ;  /* 0x000000a300a37308 */ /* 0x000e220000000800 */
[----:B-1----:R-:W-:Y:S01]  /*b1d0*/  FADD.FTZ R45, R161, R44 ;  /* 0x0000002ca12d7221 */ /* 0x002fe20000010000 */
[----:B------:R-:W-:Y:S01]  /*b1e0*/  FADD.FTZ R44, R164, R47 ;  /* 0x0000002fa42c7221 */ /* 0x000fe20000010000 */
[----:B------:R-:W-:-:S03]  /*b1f0*/  F2FP.BF16.F32.PACK_AB R164, R33, R164 ;  /* 0x000000a421a4723e */ /* 0x000fc600000010ff */
[----:B------:R-:W-:Y:S02]  /*b200*/  FADD.FTZ R47, R33, R44 ;  /* 0x0000002c212f7221 */ /* 0x000fe40000010000 */
[----:B------:R-:W1:Y:S01]  /*b210*/  MUFU.EX2 R26, R26 ;  /* 0x0000001a001a7308 */ /* 0x000e620000000800 */
[----:B--2---:R-:W-:Y:S01]  /*b220*/  FADD.FTZ R8, R32, R45 ;  /* 0x0000002d20087221 */ /* 0x004fe20000010000 */
[----:B------:R-:W-:Y:S01]  /*b230*/  FADD.FTZ R44, R166, R47 ;  /* 0x0000002fa62c7221 */ /* 0x000fe20000010000 */
[----:B------:R-:W-:Y:S02]  /*b240*/  F2FP.BF16.F32.PACK_AB R166, R35, R166 ;  /* 0x000000a623a6723e */ /* 0x000fe400000010ff */
[----:B------:R-:W-:-:S03]  /*b250*/  F2FP.BF16.F32.PACK_AB R161, R32, R161 ;  /* 0x000000a120a1723e */ /* 0x000fc600000010ff */
[----:B------:R-:W2:Y:S01]  /*b260*/  MUFU.EX2 R165, R165 ;  /* 0x000000a500a57308 */ /* 0x000ea20000000800 */
[----:B0-----:R-:W-:-:S07]  /*b270*/  FADD.FTZ R45, R163, R8 ;  /* 0x00000008a32d7221 */ /* 0x001fce0000010000 */
[----:B------:R-:W0:Y:S01]  /*b280*/  MUFU.EX2 R34, R34 ;  /* 0x0000002200227308 */ /* 0x000e220000000800 */
[C---:B-1----:R-:W-:Y:S01]  /*b290*/  FADD.FTZ R8, R26.reuse, R45 ;  /* 0x0000002d1a087221 */ /* 0x042fe20000010000 */
[----:B------:R-:W-:Y:S01]  /*b2a0*/  FADD.FTZ R45, R35, R44 ;  /* 0x0000002c232d7221 */ /* 0x000fe20000010000 */
[----:B------:R-:W-:-:S03]  /*b2b0*/  F2FP.BF16.F32.PACK_AB R163, R26, R163 ;  /* 0x000000a31aa3723e */ /* 0x000fc600000010ff */
[----:B------:R-:W-:Y:S01]  /*b2c0*/  FADD.FTZ R44, R168, R45 ;  /* 0x0000002da82c7221 */ /* 0x000fe20000010000 */
[----:B------:R-:W-:Y:S01]  /*b2d0*/  F2FP.BF16.F32.PACK_AB R168, R37, R168 ;  /* 0x000000a825a8723e */ /* 0x000fe200000010ff */
[----:B------:R-:W1:Y:S01]  /*b2e0*/  MUFU.EX2 R167, R167 ;  /* 0x000000a700a77308 */ /* 0x000e620000000800 */
[----:B--2---:R-:W-:Y:S01]  /*b2f0*/  FADD.FTZ R7, R165, R8 ;  /* 0x00000008a5077221 */ /* 0x004fe20000010000 */
[----:B------:R-:W-:-:S06]  /*b300*/  FADD.FTZ R15, R37, R44 ;  /* 0x0000002c250f7221 */ /* 0x000fcc0000010000 */
[----:B------:R-:W2:Y:S01]  /*b310*/  MUFU.EX2 R36, R36 ;  /* 0x0000002400247308 */ /* 0x000ea20000000800 */
[C---:B0-----:R-:W-:Y:S01]  /*b320*/  FADD.FTZ R8, R34.reuse, R7 ;  /* 0x0000000722087221 */ /* 0x041fe20000010000 */
[----:B------:R-:W-:-:S06]  /*b330*/  F2FP.BF16.F32.PACK_AB R165, R34, R165 ;  /* 0x000000a522a5723e */ /* 0x000fcc00000010ff */
[----:B------:R-:W0:Y:S01]  /*b340*/  MUFU.EX2 R169, R169 ;  /* 0x000000a900a97308 */ /* 0x000e220000000800 */
[----:B-1----:R-:W-:-:S07]  /*b350*/  FADD.FTZ R7, R167, R8 ;  /* 0x00000008a7077221 */ /* 0x002fce0000010000 */
[----:B------:R-:W1:Y:S01]  /*b360*/  MUFU.EX2 R38, R38 ;  /* 0x0000002600267308 */ /* 0x000e620000000800 */
[C---:B--2---:R-:W-:Y:S01]  /*b370*/  FADD.FTZ R8, R36.reuse, R7 ;  /* 0x0000000724087221 */ /* 0x044fe20000010000 */
[----:B------:R-:W-:-:S06]  /*b380*/  F2FP.BF16.F32.PACK_AB R167, R36, R167 ;  /* 0x000000a724a7723e */ /* 0x000fcc00000010ff */
[----:B------:R-:W2:Y:S01]  /*b390*/  MUFU.EX2 R170, R170 ;  /* 0x000000aa00aa7308 */ /* 0x000ea20000000800 */
[----:B0-----:R-:W-:-:S07]  /*b3a0*/  FADD.FTZ R7, R169, R8 ;  /* 0x00000008a9077221 */ /* 0x001fce0000010000 */
[----:B------:R-:W0:Y:S01]  /*b3b0*/  MUFU.EX2 R171, R171 ;  /* 0x000000ab00ab7308 */ /* 0x000e220000000800 */
[C---:B-1----:R-:W-:Y:S01]  /*b3c0*/  FADD.FTZ R8, R38.reuse, R7 ;  /* 0x0000000726087221 */ /* 0x042fe20000010000 */
[----:B------:R-:W-:-:S06]  /*b3d0*/  F2FP.BF16.F32.PACK_AB R169, R38, R169 ;  /* 0x000000a926a9723e */ /* 0x000fcc00000010ff */
[----:B------:R-:W1:Y:S01]  /*b3e0*/  MUFU.EX2 R39, R39 ;  /* 0x0000002700277308 */ /* 0x000e620000000800 */
[----:B--2---:R-:W-:-:S07]  /*b3f0*/  FADD.FTZ R44, R170, R15 ;  /* 0x0000000faa2c7221 */ /* 0x004fce0000010000 */
[----:B------:R-:W2:Y:S01]  /*b400*/  MUFU.EX2 R24, R24 ;  /* 0x0000001800187308 */ /* 0x000ea20000000800 */
[----:B0-----:R-:W-:-:S07]  /*b410*/  FADD.FTZ R7, R171, R8 ;  /* 0x00000008ab077221 */ /* 0x001fce0000010000 */
[----:B------:R-:W0:Y:S01]  /*b420*/  MUFU.EX2 R172, R172 ;  /* 0x000000ac00ac7308 */ /* 0x000e220000000800 */
[C---:B-1----:R-:W-:Y:S01]  /*b430*/  FADD.FTZ R15, R39.reuse, R44 ;  /* 0x0000002c270f7221 */ /* 0x042fe20000010000 */
[----:B------:R-:W-:-:S06]  /*b440*/  F2FP.BF16.F32.PACK_AB R170, R39, R170 ;  /* 0x000000aa27aa723e */ /* 0x000fcc00000010ff */
[----:B------:R-:W1:Y:S01]  /*b450*/  MUFU.EX2 R40, R40 ;  /* 0x0000002800287308 */ /* 0x000e620000000800 */
[C---:B--2---:R-:W-:Y:S01]  /*b460*/  FADD.FTZ R7, R24.reuse, R7 ;  /* 0x0000000718077221 */ /* 0x044fe20000010000 */
[----:B------:R-:W-:-:S06]  /*b470*/  F2FP.BF16.F32.PACK_AB R171, R24, R171 ;  /* 0x000000ab18ab723e */ /* 0x000fcc00000010ff */
[----:B------:R-:W2:Y:S01]  /*b480*/  MUFU.EX2 R41, R100 ;  /* 0x0000006400297308 */ /* 0x000ea20000000800 */
[----:B0-----:R-:W-:-:S07]  /*b490*/  FADD.FTZ R44, R172, R15 ;  /* 0x0000000fac2c7221 */ /* 0x001fce0000010000 */
[----:B------:R-:W0:Y:S01]  /*b4a0*/  MUFU.EX2 R173, R42 ;  /* 0x0000002a00ad7308 */ /* 0x000e220000000800 */
[----:B-1----:R-:W-:-:S07]  /*b4b0*/  FADD.FTZ R0, R40, R7 ;  /* 0x0000000728007221 */ /* 0x002fce0000010000 */
[----:B------:R-:W1:Y:S01]  /*b4c0*/  MUFU.EX2 R174, R174 ;  /* 0x000000ae00ae7308 */ /* 0x000e620000000800 */
[C---:B--2---:R-:W-:Y:S01]  /*b4d0*/  FADD.FTZ R15, R41.reuse, R44 ;  /* 0x0000002c290f7221 */ /* 0x044fe20000010000 */
[----:B------:R-:W-:-:S06]  /*b4e0*/  F2FP.BF16.F32.PACK_AB R172, R41, R172 ;  /* 0x000000ac29ac723e */ /* 0x000fcc00000010ff */
[----:B------:R-:W2:Y:S01]  /*b4f0*/  MUFU.EX2 R62, R62 ;  /* 0x0000003e003e7308 */ /* 0x000ea20000000800 */
[C---:B0-----:R-:W-:Y:S01]  /*b500*/  FADD.FTZ R7, R173.reuse, R0 ;  /* 0x00000000ad077221 */ /* 0x041fe20000010000 */
[----:B------:R-:W-:-:S06]  /*b510*/  F2FP.BF16.F32.PACK_AB R173, R173, R40 ;  /* 0x00000028adad723e */ /* 0x000fcc00000010ff */
[----:B------:R-:W0:Y:S01]  /*b520*/  MUFU.EX2 R27, R27 ;  /* 0x0000001b001b7308 */ /* 0x000e220000000800 */
[----:B-1----:R-:W-:-:S07]  /*b530*/  FADD.FTZ R8, R174, R15 ;  /* 0x0000000fae087221 */ /* 0x002fce0000010000 */
[----:B------:R-:W1:Y:S01]  /*b540*/  MUFU.EX2 R43, R43 ;  /* 0x0000002b002b7308 */ /* 0x000e620000000800 */
[----:B--2---:R-:W-:Y:S01]  /*b550*/  FADD.FTZ R0, R62, R7 ;  /* 0x000000073e007221 */ /* 0x004fe20000010000 */
[C---:B0-----:R-:W-:Y:S01]  /*b560*/  FADD.FTZ R8, R27.reuse, R8 ;  /* 0x000000081b087221 */ /* 0x041fe20000010000 */
[----:B------:R-:W-:Y:S02]  /*b570*/  F2FP.BF16.F32.PACK_AB R174, R27, R174 ;  /* 0x000000ae1bae723e */ /* 0x000fe400000010ff */
[C---:B-1----:R-:W-:Y:S01]  /*b580*/  FADD.FTZ R0, R43.reuse, R0 ;  /* 0x000000002b007221 */ /* 0x042fe20000010000 */
[----:B------:R-:W-:Y:S01]  /*b590*/  F2FP.BF16.F32.PACK_AB R175, R43, R62 ;  /* 0x0000003e2baf723e */ /* 0x000fe200000010ff */
[----:B------:R-:W-:Y:S06]  /*b5a0*/  @!P0 BRA `(.L_x_748) ;  /* 0x0000000000048947 */ /* 0x000fec0003800000 */
[----:B------:R-:W-:Y:S01]  /*b5b0*/  BPT.TRAP 0x1 ;  /* 0x000000040000795c */ /* 0x000fe20000300000 */
.L_x_748:
[----:B------:R0:W1:Y:S01]  /*b5c0*/  SYNCS.PHASECHK.TRANS64.TRYWAIT P1, [R3+URZ+0x22850], R20 ;  /* 0x02285014030075a7 */ /* 0x000062000802017f */
[----:B------:R-:W-:Y:S05]  /*b5d0*/  @!P0 BRA `(.L_x_749) ;  /* 0x0000000000048947 */ /* 0x000fea0003800000 */
[----:B------:R-:W-:Y:S01]  /*b5e0*/  BPT.TRAP 0x1 ;  /* 0x000000040000795c */ /* 0x000fe20000300000 */
.L_x_749:
[----:B------:R-:W-:Y:S04]  /*b5f0*/  BSSY B0, `(.L_x_750) ;  /* 0x0000004000007945 */ /* 0x000fe80003800000 */
[----:B-1----:R-:W-:Y:S05]  /*b600*/  @P1 BRA `(.L_x_751) ;  /* 0x0000000000081947 */ /* 0x002fea0003800000 */
[----:B------:R-:W1:Y:S02]  /*b610*/  SYNCS.PHASECHK.TRANS64.TRYWAIT P1, [R3+URZ+0x22850], R20 ;  /* 0x02285014030075a7 */ /* 0x000e64000802017f */
[----:B-1----:R-:W-:Y:S05]  /*b620*/  @!P1 BRA `(.L_x_752) ;  /* 0x0000010000f49947 */ /* 0x002fea0003800000 */
.L_x_751:
[----:B------:R-:W-:Y:S05]  /*b630*/  BSYNC B0 ;  /* 0x0000000000007941 */ /* 0x000fea0003800000 */
.L_x_750:
[----:B------:R-:W-:Y:S05]  /*b640*/  WARPSYNC.ALL ;  /* 0x0000000000007948 */ /* 0x000fea0003800000 */
[----:B------:R-:W-:Y:S01]  /*b650*/  VIADD R6, R19, 0x400 ;  /* 0x0000040013067836 */ /* 0x000fe20000000000 */
[----:B------:R2:W-:Y:S01]  /*b660*/  BAR.SYNC.DEFER_BLOCKING R12, 0x100 ;  /* 0x0004000c0000751d */ /* 0x0005e20000010000 */
[----:B------:R-:W-:Y:S02]  /*b670*/  IMAD.MOV.U32 R7, RZ, RZ, 0x40000040 ;  /* 0x40000040ff077424 */ /* 0x000fe400078e00ff */
[----:B------:R-:W-:Y:S01]  /*b680*/  IMAD.MOV.U32 R25, RZ, RZ, 0x40000040 ;  /* 0x40000040ff197424 */ /* 0x000fe200078e00ff */
[----:B------:R-:W-:Y:S01]  /*b690*/  SHF.R.U32.HI R6, RZ, 0x4, R6 ;  /* 0x00000004ff067819 */ /* 0x000fe20000011606 */
[----:B------:R-:W-:Y:S01]  /*b6a0*/  IMAD.MOV.U32 R27, RZ, RZ, 0x40000040 ;  /* 0x40000040ff1b7424 */ /* 0x000fe200078e00ff */
[----:B------:R-:W-:Y:S01]  /*b6b0*/  R2UR UR7, R7 ;  /* 0x00000000070772ca */ /* 0x000fe200000e0000 */
[----:B------:R-:W-:Y:S01]  /*b6c0*/  IMAD.MOV.U32 R21, RZ, RZ, 0x40000040 ;  /* 0x40000040ff157424 */ /* 0x000fe200078e00ff */
[----:B------:R-:W-:-:S02]  /*b6d0*/  LOP3.LUT R6, R6, 0x3fff, RZ, 0xc0, !PT ;  /* 0x00003fff06067812 */ /* 0x000fc400078ec0ff */
[C---:B------:R-:W-:Y:S02]  /*b6e0*/  R2UR UR11, R25.reuse ;  /* 0x00000000190b72ca */ /* 0x040fe400000e0000 */
[----:B------:R-:W-:Y:S02]  /*b6f0*/  LOP3.LUT R15, R6, 0x3000000, RZ, 0xfc, !PT ;  /* 0x03000000060f7812 */ /* 0x000fe400078efcff */
[----:B------:R-:W-:Y:S02]  /*b700*/  R2UR UR19, R25 ;  /* 0x00000000191372ca */ /* 0x000fe400000e0000 */
[----:B------:R-:W-:Y:S01]  /*b710*/  R2UR UR23, R27 ;  /* 0x000000001b1772ca */ /* 0x000fe200000e0000 */
[----:B------:R-:W-:Y:S01]  /*b720*/  IMAD R6, R203, 0xc00, R15 ;  /* 0x00000c00cb067824 */ /* 0x000fe200078e020f */
[----:B------:R-:W-:Y:S01]  /*b730*/  R2UR UR15, R21 ;  /* 0x00000000150f72ca */ /* 0x000fe200000e0000 */
[----:B------:R2:W-:Y:S01]  /*b740*/  STL [R1+0x10], R15 ;  /* 0x0000100f01007387 */ /* 0x0005e20000100800 */
[----:B------:R-:W-:Y:S01]  /*b750*/  R2UR UR27, R7 ;  /* 0x00000000071b72ca */ /* 0x000fe200000e0000 */
[C---:B------:R-:W-:Y:S01]  /*b760*/  VIADD R24, R6.reuse, 0x80 ;  /* 0x0000008006187836 */ /* 0x040fe20000000000 */
[C---:B------:R-:W-:Y:S01]  /*b770*/  R2UR UR6, R6.reuse ;  /* 0x00000000060672ca */ /* 0x040fe200000e0000 */
[----:B------:R-:W-:-:S02]  /*b780*/  VIADD R26, R6, 0x200 ;  /* 0x00000200061a7836 */ /* 0x000fc40000000000 */
[----:B01----:R-:W-:Y:S01]  /*b790*/  VIADD R20, R6, 0x100 ;  /* 0x0000010006147836 */ /* 0x003fe20000000000 */
[----:B------:R-:W-:Y:S01]  /*b7a0*/  R2UR UR10, R24 ;  /* 0x00000000180a72ca */ /* 0x000fe200000e0000 */
[----:B------:R-:W-:Y:S01]  /*b7b0*/  VIADD R24, R6, 0x180 ;  /* 0x0000018006187836 */ /* 0x000fe20000000000 */
[----:B------:R-:W-:Y:S01]  /*b7c0*/  R2UR UR22, R26 ;  /* 0x000000001a1672ca */ /* 0x000fe200000e0000 */
[----:B------:R-:W-:Y:S01]  /*b7d0*/  VIADD R6, R6, 0x280 ;  /* 0x0000028006067836 */ /* 0x000fe20000000000 */
[----:B------:R-:W-:Y:S02]  /*b7e0*/  R2UR UR14, R20 ;  /* 0x00000000140e72ca */ /* 0x000fe400000e0000 */
[----:B------:R-:W-:Y:S02]  /*b7f0*/  R2UR UR18, R24 ;  /* 0x00000000181272ca */ /* 0x000fe400000e0000 */
[----:B------:R-:W-:Y:S01]  /*b800*/  WARPGROUP.ARRIVE ;  /* 0x00000000000079c5 */ /* 0x000fe20000000000 */
[----:B------:R-:W-:-:S05]  /*b810*/  R2UR UR26, R6 ;  /* 0x00000000061a72ca */ /* 0x000fca00000e0000 */
[----:B------:R-:W-:Y:S03]  /*b820*/  HGMMA.64x256x16.F32.BF16 R24, R152, gdesc[UR4].tnspB, RZ, !UPT, gsb0 ;  /* 0x43e0000498187df0 */ /* 0x000fe6000c0018ff */
[----:B------:R-:W-:Y:S02]  /*b830*/  WARPGROUP.DEPBAR.LE gsb0, 0x0 ;  /* 0x00008000000079c5 */ /* 0x000fe40000010000 */
[----:B------:R-:W-:-:S15]  /*b840*/  WARPGROUP.ARRIVE ;  /* 0x00000000000079c5 */ /* 0x000fde0000000000 */
[----:B------:R-:W-:-:S08]  /*b850*/  NOP ;  /* 0x0000000000007918 */ /* 0x000fd00000000000 */
[----:B------:R-:W-:Y:S03]  /*b860*/  HGMMA.64x256x16.F32.BF16 R24, R156, gdesc[UR8].tnspB, R24, gsb0 ;  /* 0x43e000089c187df0 */ /* 0x000fe60008001818 */
        /* <DEDUP_REMOVED lines=17> */
[----:B--2---:R-:W-:Y:S05]  /*b980*/  @!P0 BRA `(.L_x_753) ;  /* 0x0000000000048947 */ /* 0x004fea0003800000 */
[----:B------:R-:W-:Y:S01]  /*b990*/  BPT.TRAP 0x1 ;  /* 0x000000040000795c */ /* 0x000fe20000300000 */
.L_x_753:
[----:B------:R-:W2:Y:S01]  /*b9a0*/  LDL R6, [R1+0x18] ;  /* 0x0000180001067983 */ /* 0x000ea20000100800 */
[----:B------:R-:W0:Y:S01]  /*b9b0*/  S2R R7, SR_CgaCtaId ;  /* 0x0000000000077919 */ /* 0x000e220000008800 */
[----:B------:R-:W-:Y:S01]  /*b9c0*/  VIADD R3, R3, 0x22860 ;  /* 0x0002286003037836 */ /* 0x000fe20000000000 */
[----:B------:R-:W-:-:S04]  /*b9d0*/  ULDC UR36, c[0x0][0x9d8] ;  /* 0x0002760000247ab9 */ /* 0x000fc80000000800 */
[----:B0-----:R-:W-:-:S04]  /*b9e0*/  PRMT R3, R7, 0x654, R3 ;  /* 0x0000065407037816 */ /* 0x001fc80000000003 */
[----:B------:R0:W-:Y:S02]  /*b9f0*/  SYNCS.ARRIVE.TRANS64.RED.A1T0 RZ, [R3+URZ], RZ ;  /* 0x000000ff03ff79a7 */ /* 0x0001e4000810043f */
[----:B0-----:R-:W-:-:S05]  /*ba00*/  VIADD R3, R177, 0xfffffffe ;  /* 0xfffffffeb1037836 */ /* 0x001fca0000000000 */
[----:B--2---:R-:W-:-:S13]  /*ba10*/  ISETP.GE.AND P1, PT, R3, R6, PT ;  /* 0x000000060300720c */ /* 0x004fda0003f26270 */
[----:B------:R-:W-:Y:S05]  /*ba20*/  @!P1 BRA `(.L_x_754) ;  /* 0x0000002400649947 */ /* 0x000fea0003800000 */
[----:B------:R-:W-:Y:S02]  /*ba30*/  IMAD.MOV.U32 R12, RZ, RZ, R176 ;  /* 0x000000ffff0c7224 */ /* 0x000fe400078e00b0 */
[----:B------:R-:W-:-:S07]  /*ba40*/  IMAD.MOV.U32 R15, RZ, RZ, R14 ;  /* 0x000000ffff0f7224 */ /* 0x000fce00078e000e */
.L_x_766:
[----:B0-----:R-:W2:Y:S01]  /*ba50*/  LDL R6, [R1+0x18] ;  /* 0x0000180001067983 */ /* 0x001ea20000100800 */
[----:B------:R-:W-:Y:S01]  /*ba60*/  VIADD R203, R203, 0x1 ;  /* 0x00000001cbcb7836 */ /* 0x000fe20000000000 */
[----:B------:R-:W-:Y:S05]  /*ba70*/  YIELD ;  /* 0x0000000000007946 */ /* 0x000fea0003800000 */
[----:B------:R-:W-:-:S04]  /*ba80*/  ISETP.NE.AND P2, PT, R203, 0x2, PT ;  /* 0x00000002cb00780c */ /* 0x000fc80003f45270 */
[----:B------:R-:W-:Y:S02]  /*ba90*/  SEL R203, R203, RZ, P2 ;  /* 0x000000ffcbcb7207 */ /* 0x000fe40001000000 */
[C---:B--2---:R-:W-:Y:S01]  /*baa0*/  ISETP.GT.AND P1, PT, R3.reuse, R6, PT ;  /* 0x000000060300720c */ /* 0x044fe20003f24270 */
[----:B------:R-:W-:Y:S01]  /*bab0*/  VIADD R3, R3, 0xffffffff ;  /* 0xffffffff03037836 */ /* 0x000fe20000000000 */
[----:B------:R-:W-:-:S04]  /*bac0*/  SEL R6, RZ, 0x1, P2 ;  /* 0x00000001ff067807 */ /* 0x000fc80001000000 */
[----:B------:R-:W-:Y:S01]  /*bad0*/  LOP3.LUT R214, R214, R6, RZ, 0x3c, !PT ;  /* 0x00000006d6d67212 */ /* 0x000fe200078e3cff */
[----:B------:R-:W-:Y:S06]  /*bae0*/  @!P0 BRA `(.L_x_755) ;  /* 0x0000000000048947 */ /* 0x000fec0003800000 */
[----:B------:R-:W-:Y:S01]  /*baf0*/  BPT.TRAP 0x1 ;  /* 0x000000040000795c */ /* 0x000fe20000300000 */
.L_x_755:
[----:B------:R-:W-:Y:S01]  /*bb00*/  IMAD R6, R203, 0x8, R19 ;  /* 0x00000008cb067824 */ /* 0x000fe200078e0213 */
[----:B------:R-:W-:-:S04]  /*bb10*/  SHF.L.U32 R7, R214, 0x1f, RZ ;  /* 0x0000001fd6077819 */ /* 0x000fc800000006ff */
[----:B------:R0:W1:Y:S01]  /*bb20*/  SYNCS.PHASECHK.TRANS64.TRYWAIT P2, [R6+URZ+0x22830], R7 ;  /* 0x02283007060075a7 */ /* 0x000062000804017f */
[----:B------:R-:W-:Y:S05]  /*bb30*/  @!P0 BRA `(.L_x_756) ;  /* 0x0000000000048947 */ /* 0x000fea0003800000 */
[----:B------:R-:W-:Y:S01]  /*bb40*/  BPT.TRAP 0x1 ;  /* 0x000000040000795c */ /* 0x000fe20000300000 */
.L_x_756:
[----:B------:R-:W2:Y:S01]  /*bb50*/  LDL R9, [R1+0x14] ;  /* 0x0000140001097983 */ /* 0x000ea20000100800 */
[----:B------:R-:W-:Y:S02]  /*bb60*/  IMAD.MOV.U32 R155, RZ, RZ, 0x40000040 ;  /* 0x40000040ff9b7424 */ /* 0x000fe400078e00ff */
[----:B--2---:R-:W-:Y:S01]  /*bb70*/  IMAD R154, R203, 0x300, R9 ;  /* 0x00000300cb9a7824 */ /* 0x004fe200078e0209 */
[----:B-1----:R-:W-:Y:S06]  /*bb80*/  @P2 BRA `(.L_x_757) ;  /* 0x0000000000082947 */ /* 0x002fec0003800000 */
[----:B------:R-:W1:Y:S02]  /*bb90*/  SYNCS.PHASECHK.TRANS64.TRYWAIT P2, [R6+URZ+0x22830], R7 ;  /* 0x02283007060075a7 */ /* 0x000e64000804017f */
[----:B-1----:R-:W-:Y:S05]  /*bba0*/  @!P2 BRA `(.L_x_758) ;  /* 0x000000fc00a8a947 */ /* 0x002fea0003800000 */
.L_x_757:
[----:B------:R-:W-:Y:S05]  /*bbb0*/  WARPSYNC.ALL ;  /* 0x0000000000007948 */ /* 0x000fea0003800000 */
[C---:B------:R-:W-:Y:S01]  /*bbc0*/  R2UR UR6, R154.reuse ;  /* 0x000000009a0672ca */ /* 0x040fe200000e0000 */
[C---:B------:R-:W-:Y:S01]  /*bbd0*/  VIADD R152, R154.reuse, 0x2 ;  /* 0x000000029a987836 */ /* 0x040fe20000000000 */
[----:B------:R-:W-:Y:S01]  /*bbe0*/  R2UR UR7, R155 ;  /* 0x000000009b0772ca */ /* 0x000fe200000e0000 */
[----:B------:R-:W-:Y:S01]  /*bbf0*/  VIADD R20, R154, 0x4 ;  /* 0x000000049a147836 */ /* 0x000fe20000000000 */
[----:B------:R-:W-:Y:S01]  /*bc00*/  R2UR UR4, R4 ;  /* 0x00000000040472ca */ /* 0x000fe200000e0000 */
[----:B------:R-:W-:Y:S01]  /*bc10*/  VIADD R154, R154, 0x6 ;  /* 0x000000069a9a7836 */ /* 0x000fe20000000000 */
[----:B------:R-:W-:Y:S01]  /*bc20*/  R2UR UR5, R5 ;  /* 0x00000000050572ca */ /* 0x000fe200000e0000 */
[----:B------:R-:W-:Y:S01]  /*bc30*/  IMAD.MOV.U32 R153, RZ, RZ, 0x40000040 ;  /* 0x40000040ff997424 */ /* 0x000fe200078e00ff */
[----:B------:R-:W-:Y:S01]  /*bc40*/  R2UR UR10, R152 ;  /* 0x00000000980a72ca */ /* 0x000fe200000e0000 */
[----:B------:R-:W-:Y:S01]  /*bc50*/  IMAD.MOV.U32 R155, RZ, RZ, 0x40000040 ;  /* 0x40000040ff9b7424 */ /* 0x000fe200078e00ff */
[----:B------:R-:W-:Y:S01]  /*bc60*/  R2UR UR18, R154 ;  /* 0x000000009a1272ca */ /* 0x000fe200000e0000 */
[----:B------:R-:W-:Y:S01]  /*bc70*/  IMAD.MOV.U32 R21, RZ, RZ, 0x40000040 ;  /* 0x40000040ff157424 */ /* 0x000fe200078e00ff */
[----:B------:R-:W-:Y:S01]  /*bc80*/  R2UR UR11, R153 ;  /* 0x00000000990b72ca */ /* 0x000fe200000e0000 */
[----:B------:R-:W2:Y:S01]  /*bc90*/  S2R R9, SR_TID.X ;  /* 0x0000000000097919 */ /* 0x000ea20000002100 */
[----:B------:R-:W-:-:S02]  /*bca0*/  R2UR UR19, R155 ;  /* 0x000000009b1372ca */ /* 0x000fc400000e0000 */
[----:B------:R-:W-:Y:S01]  /*bcb0*/  WARPGROUP.ARRIVE ;  /* 0x00000000000079c5 */ /* 0x000fe20000000000 */
[----:B------:R-:W-:Y:S02]  /*bcc0*/  R2UR UR8, R224 ;  /* 0x00000000e00872ca */ /* 0x000fe400000e0000 */
[----:B------:R-:W-:Y:S02]  /*bcd0*/  R2UR UR9, R225 ;  /* 0x00000000e10972ca */ /* 0x000fe400000e0000 */
[----:B------:R-:W-:Y:S01]  /*bce0*/  R2UR UR14, R20 ;  /* 0x00000000140e72ca */ /* 0x000fe200000e0000 */
[----:B------:R-:W-:Y:S01]  /*bcf0*/  HGMMA.64x96x16.F32.BF16 R152, gdesc[UR4], RZ, !UPT, gsb0 ;  /* 0x01600000049879f0 */ /* 0x000fe2000c0018ff */
[----:B------:R-:W-:Y:S02]  /*bd00*/  R2UR UR15, R21 ;  /* 0x00000000150f72ca */ /* 0x000fe400000e0000 */
[----:B------:R-:W-:Y:S02]  /*bd10*/  R2UR UR12, R222 ;  /* 0x00000000de0c72ca */ /* 0x000fe400000e0000 */
[----:B------:R-:W-:-:S02]  /*bd20*/  R2UR UR13, R223 ;  /* 0x00000000df0d72ca */ /* 0x000fc400000e0000 */
[----:B------:R-:W-:Y:S02]  /*bd30*/  R2UR UR16, R10 ;  /* 0x000000000a1072ca */ /* 0x000fe400000e0000 */
[----:B------:R-:W-:Y:S02]  /*bd40*/  R2UR UR17, R11 ;  /* 0x000000000b1172ca */ /* 0x000fe400000e0000 */
[----:B--2---:R-:W-:-:S04]  /*bd50*/  SHF.R.U32.HI R9, RZ, 0x7, R9 ;  /* 0x00000007ff097819 */ /* 0x004fc80000011609 */
        /* <DEDUP_REMOVED lines=14> */
.L_x_759:
        /* <DEDUP_REMOVED lines=22> */
[----:B------:R-:W5:Y:S01]  /*bfa0*/  MUFU.TANH R152, R152 ;  /* 0x0000009800987308 */ /* 0x000f620000002400 */
        /* <DEDUP_REMOVED lines=16> */
[----:B-----5:R-:W-:Y:S01]  /*c0b0*/  FMNMX.FTZ R13, R152, R13, !PT ;  /* 0x0000000d980d7209 */ /* 0x020fe20007810000 */
        /* <DEDUP_REMOVED lines=10> */
[----:B------:R-:W-:-:S04]  /*c160*/  FMUL.FTZ R198, R198, UR36 ;  /* 0x00000024c6c67c20 */ /* 0x000fc80008410000 */
[----:B------:R-:W3:Y:S01]  /*c170*/  MUFU.TANH R160, R160 ;  /* 0x000000a000a07308 */ /* 0x000ee20000002400 */
[----:B----4-:R-:W-:-:S07]  /*c180*/  FMNMX.FTZ R13, R156, R13, !PT ;  /* 0x0000000d9c0d7209 */ /* 0x010fce0007810000 */
[----:B------:R-:W4:Y:S01]  /*c190*/  MUFU.TANH R161, R161 ;  /* 0x000000a100a17308 */ /* 0x000f220000002400 */
[----:B-----5:R-:W-:-:S07]  /*c1a0*/  FMNMX.FTZ R13, R157, R13, !PT ;  /* 0x0000000d9d0d7209 */ /* 0x020fce0007810000 */
[----:B------:R-:W5:Y:S01]  /*c1b0*/  MUFU.TANH R164, R164 ;  /* 0x000000a400a47308 */ /* 0x000f620000002400 */
[----:B---3--:R-:W-:-:S07]  /*c1c0*/  FMNMX.FTZ R13, R160, R13, !PT ;  /* 0x0000000da00d7209 */ /* 0x008fce0007810000 */
        /* <DEDUP_REMOVED lines=33> */
[----:B-----5:R-:W-:-:S05]  /*c3e0*/  FMNMX.FTZ R14, R193, R13, !PT ;  /* 0x0000000dc10e7209 */ /* 0x020fca0007810000 */
[----:B------:R-:W5:Y:S02]  /*c3f0*/  SHFL.BFLY PT, R13, R14, 0x2, 0x1f ;  /* 0x0c401f000e0d7f89 */ /* 0x000f6400000e0000 */
[----:B------:R-:W-:Y:S01]  /*c400*/  MUFU.TANH R226, R226 ;  /* 0x000000e200e27308 */ /* 0x000fe20000002400 */
[----:B---3--:R-:W-:-:S07]  /*c410*/  IMAD.MOV.U32 R170, RZ, RZ, R154 ;  /* 0x000000ffffaa7224 */ /* 0x008fce00078e009a */
[----:B------:R-:W-:Y:S08]  /*c420*/  MUFU.TANH R197, R197 ;  /* 0x000000c500c57308 */ /* 0x000ff00000002400 */
[----:B------:R-:W-:Y:S01]  /*c430*/  MUFU.TANH R196, R196 ;  /* 0x000000c400c47308 */ /* 0x000fe20000002400 */
[----:B-----5:R-:W-:-:S07]  /*c440*/  FMNMX.FTZ R14, R14, R13, !PT ;  /* 0x0000000d0e0e7209 */ /* 0x020fce0007810000 */
[----:B------:R-:W-:Y:S01]  /*c450*/  MUFU.TANH R229, R229 ;  /* 0x000000e500e57308 */ /* 0x000fe20000002400 */
[----:B------:R-:W3:Y:S07]  /*c460*/  SHFL.BFLY PT, R13, R14, 0x1, 0x1f ;  /* 0x0c201f000e0d7f89 */ /* 0x000eee00000e0000 */
[----:B------:R-:W-:Y:S08]  /*c470*/  MUFU.TANH R228, R228 ;  /* 0x000000e400e47308 */ /* 0x000ff00000002400 */
[----:B------:R-:W-:Y:S08]  /*c480*/  MUFU.TANH R227, R227 ;  /* 0x000000e300e37308 */ /* 0x000ff00000002400 */
[----:B------:R-:W-:Y:S01]  /*c490*/  MUFU.TANH R221, R221 ;  /* 0x000000dd00dd7308 */ /* 0x000fe20000002400 */
[----:B---3--:R-:W-:-:S02]  /*c4a0*/  FMNMX.FTZ R14, R14, R13, !PT ;  /* 0x0000000d0e0e7209 */ /* 0x008fc40007810000 */
[----:B------:R-:W3:Y:S03]  /*c4b0*/  LDC R13, c[0x0][0x988] ;  /* 0x00026200ff0d7b82 */ /* 0x000ee60000000800 */
[C---:B------:R-:W-:Y:S01]  /*c4c0*/  FADD.FTZ R15, -R14.reuse, R15 ;  /* 0x0000000f0e0f7221 */ /* 0x040fe20000010100 */
[----:B---3--:R-:W-:-:S03]  /*c4d0*/  FMUL.FTZ R154, R14, R13 ;  /* 0x0000000d0e9a7220 */ /* 0x008fc60000410000 */
[-C--:B------:R-:W-:Y:S01]  /*c4e0*/  FMUL.FTZ R15, R15, R13.reuse ;  /* 0x0000000d0f0f7220 */ /* 0x080fe20000410000 */
[-CC-:B------:R-:W-:Y:S01]  /*c4f0*/  FFMA.FTZ R20, R20, R13.reuse, -R154.reuse ;  /* 0x0000000d14147223 */ /* 0x180fe2000001089a */
[-CC-:B------:R-:W-:Y:S01]  /*c500*/  FFMA.FTZ R155, R21, R13.reuse, -R154.reuse ;  /* 0x0000000d159b7223 */ /* 0x180fe2000001089a */
[----:B------:R-:W-:-:S03]  /*c510*/  FFMA.FTZ R21, R152, R13, -R154 ;  /* 0x0000000d98157223 */ /* 0x000fc6000001089a */
[----:B------:R-:W-:Y:S01]  /*c520*/  MUFU.EX2 R15, R15 ;  /* 0x0000000f000f7308 */ /* 0x000fe20000000800 */
[-CC-:B------:R-:W-:Y:S01]  /*c530*/  FFMA.FTZ R153, R153, R13.reuse, -R154.reuse ;  /* 0x0000000d99997223 */ /* 0x180fe2000001089a */
[-CC-:B------:R-:W-:Y:S01]  /*c540*/  FFMA.FTZ R156, R156, R13.reuse, -R154.reuse ;  /* 0x0000000d9c9c7223 */ /* 0x180fe2000001089a */
[-CC-:B------:R-:W-:Y:S01]  /*c550*/  FFMA.FTZ R157, R157, R13.reuse, -R154.reuse ;  /* 0x0000000d9d9d7223 */ /* 0x180fe2000001089a */
[-CC-:B------:R-:W-:Y:S01]  /*c560*/  FFMA.FTZ R160, R160, R13.reuse, -R154.reuse ;  /* 0x0000000da0a07223 */ /* 0x180fe2000001089a */
[-CC-:B------:R-:W-:Y:S01]  /*c570*/  FFMA.FTZ R161, R161, R13.reuse, -R154.reuse ;  /* 0x0000000da1a17223 */ /* 0x180fe2000001089a */
[-CC-:B------:R-:W-:Y:S01]  /*c580*/  FFMA.FTZ R164, R164, R13.reuse, -R154.reuse ;  /* 0x0000000da4a47223 */ /* 0x180fe2000001089a */
[-CC-:B------:R-:W-:Y:S01]  /*c590*/  FFMA.FTZ R165, R165, R13.reuse, -R154.reuse ;  /* 0x0000000da5a57223 */ /* 0x180fe2000001089a */
[----:B------:R3:W5:Y:S01]  /*c5a0*/  MUFU.EX2 R152, R20 ;  /* 0x0000001400987308 */ /* 0x0007620000000800 */
[-CC-:B------:R-:W-:Y:S01]  /*c5b0*/  FFMA.FTZ R168, R168, R13.reuse, -R154.reuse ;  /* 0x0000000da8a87223 */ /* 0x180fe2000001089a */
[-CC-:B------:R-:W-:Y:S01]  /*c5c0*/  FFMA.FTZ R169, R169, R13.reuse, -R154.reuse ;  /* 0x0000000da9a97223 */ /* 0x180fe2000001089a */
[-CC-:B------:R-:W-:Y:S01]  /*c5d0*/  FFMA.FTZ R172, R172, R13.reuse, -R154.reuse ;  /* 0x0000000dacac7223 */ /* 0x180fe2000001089a */
[-CC-:B------:R-:W-:Y:S01]  /*c5e0*/  FFMA.FTZ R173, R173, R13.reuse, -R154.reuse ;  /* 0x0000000dadad7223 */ /* 0x180fe2000001089a */
[-CC-:B------:R-:W-:Y:S01]  /*c5f0*/  FFMA.FTZ R176, R176, R13.reuse, -R154.reuse ;  /* 0x0000000db0b07223 */ /* 0x180fe2000001089a */
[-CC-:B------:R-:W-:Y:S01]  /*c600*/  FFMA.FTZ R177, R177, R13.reuse, -R154.reuse ;  /* 0x0000000db1b17223 */ /* 0x180fe2000001089a */
[----:B------:R-:W-:Y:S01]  /*c610*/  FFMA.FTZ R180, R180, R13, -R154 ;  /* 0x0000000db4b47223 */ /* 0x000fe2000001089a */
[----:B------:R0:W1:Y:S01]  /*c620*/  MUFU.EX2 R158, R155 ;  /* 0x0000009b009e7308 */ /* 0x0000620000000800 */
[----:B---3--:R-:W-:Y:S01]  /*c630*/  FMUL.FTZ R20, R171, UR36 ;  /* 0x00000024ab147c20 */ /* 0x008fe20008410000 */
[----:B----4-:R-:W-:-:S02]  /*c640*/  IMAD.MOV.U32 R171, RZ, RZ, R159 ;  /* 0x000000ffffab7224 */ /* 0x010fc400078e009f */
[-CC-:B------:R-:W-:Y:S01]  /*c650*/  FFMA.FTZ R181, R181, R13.reuse, -R154.reuse ;  /* 0x0000000db5b57223 */ /* 0x180fe2000001089a */
[-CC-:B------:R-:W-:Y:S01]  /*c660*/  FFMA.FTZ R184, R184, R13.reuse, -R154.reuse ;  /* 0x0000000db8b87223 */ /* 0x180fe2000001089a */
[-CC-:B------:R-:W-:Y:S01]  /*c670*/  FFMA.FTZ R185, R185, R13.reuse, -R154.reuse ;  /* 0x0000000db9b97223 */ /* 0x180fe2000001089a */
[-CC-:B------:R-:W-:Y:S01]  /*c680*/  FFMA.FTZ R188, R188, R13.reuse, -R154.reuse ;  /* 0x0000000dbcbc7223 */ /* 0x180fe2000001089a */
[-CC-:B------:R-:W-:Y:S01]  /*c690*/  FFMA.FTZ R189, R189, R13.reuse, -R154.reuse ;  /* 0x0000000dbdbd7223 */ /* 0x180fe2000001089a */
[----:B------:R3:W4:Y:S01]  /*c6a0*/  MUFU.EX2 R159, R21 ;  /* 0x00000015009f7308 */ /* 0x0007220000000800 */
[-CC-:B------:R-:W-:Y:S01]  /*c6b0*/  FFMA.FTZ R192, R192, R13.reuse, -R154.reuse ;  /* 0x0000000dc0c07223 */ /* 0x180fe2000001089a */
[----:B------:R-:W-:Y:S01]  /*c6c0*/  FFMA.FTZ R193, R193, R13, -R154 ;  /* 0x0000000dc1c17223 */ /* 0x000fe2000001089a */
[----:B-----5:R-:W-:Y:S01]  /*c6d0*/  FFMA.FTZ R154, R15, R8, R152 ;  /* 0x000000080f9a7223 */ /* 0x020fe20000010098 */
[----:B0-----:R-:W-:Y:S01]  /*c6e0*/  FMUL.FTZ R155, R174, UR36 ;  /* 0x00000024ae9b7c20 */ /* 0x001fe20008410000 */
[----:B------:R-:W-:Y:S01]  /*c6f0*/  FMUL.FTZ R8, R175, UR36 ;  /* 0x00000024af087c20 */ /* 0x000fe20008410000 */
[-C--:B------:R-:W-:Y:S01]  /*c700*/  FMUL.FTZ R24, R24, R15.reuse ;  /* 0x0000000f18187220 */ /* 0x080fe20000410000 */
[-C--:B------:R-:W-:Y:S01]  /*c710*/  FMUL.FTZ R25, R25, R15.reuse ;  /* 0x0000000f19197220 */ /* 0x080fe20000410000 */
[----:B------:R4:W0:Y:S01]  /*c720*/  MUFU.EX2 R162, R153 ;  /* 0x0000009900a27308 */ /* 0x0008220000000800 */
[----:B-1----:R-:W-:Y:S01]  /*c730*/  FADD.FTZ R154, R158, R154 ;  /* 0x0000009a9e9a7221 */ /* 0x002fe20000010000 */
[----:B---3--:R-:W-:Y:S01]  /*c740*/  FMUL.FTZ R21, R178, UR36 ;  /* 0x00000024b2157c20 */ /* 0x008fe20008410000 */
[----:B------:R-:W-:Y:S01]  /*c750*/  F2FP.BF16.F32.PACK_AB R152, R158, R152 ;  /* 0x000000989e98723e */ /* 0x000fe200000010ff */
[----:B------:R-:W-:Y:S01]  /*c760*/  FMUL.FTZ R158, R179, UR36 ;  /* 0x00000024b39e7c20 */ /* 0x000fe20008410000 */
[----:B------:R-:W-:Y:S01]  /*c770*/  FMUL.FTZ R179, R199, UR36 ;  /* 0x00000024c7b37c20 */ /* 0x000fe20008410000 */
[-C--:B------:R-:W-:Y:S01]  /*c780*/  FMUL.FTZ R28, R28, R15.reuse ;  /* 0x0000000f1c1c7220 */ /* 0x080fe20000410000 */
[-C--:B------:R-:W-:Y:S01]  /*c790*/  FMUL.FTZ R29, R29, R15.reuse ;  /* 0x0000000f1d1d7220 */ /* 0x080fe20000410000 */
[----:B------:R-:W1:Y:S01]  /*c7a0*/  MUFU.TANH R20, R20 ;  /* 0x0000001400147308 */ /* 0x000e620000002400 */
[----:B----4-:R-:W-:Y:S01]  /*c7b0*/  FADD.FTZ R153, R159, R154 ;  /* 0x0000009a9f997221 */ /* 0x010fe20000010000 */
[-C--:B------:R-:W-:Y:S01]  /*c7c0*/  FMUL.FTZ R32, R32, R15.reuse ;  /* 0x0000000f20207220 */ /* 0x080fe20000410000 */
[-C--:B------:R-:W-:Y:S01]  /*c7d0*/  FMUL.FTZ R33, R33, R15.reuse ;  /* 0x0000000f21217220 */ /* 0x080fe20000410000 */
[-C--:B------:R-:W-:Y:S01]  /*c7e0*/  FMUL.FTZ R36, R36, R15.reuse ;  /* 0x0000000f24247220 */ /* 0x080fe20000410000 */
[-C--:B------:R-:W-:Y:S01]  /*c7f0*/  FMUL.FTZ R37, R37, R15.reuse ;  /* 0x0000000f25257220 */ /* 0x080fe20000410000 */
[-C--:B------:R-:W-:Y:S01]  /*c800*/  FMUL.FTZ R40, R40, R15.reuse ;  /* 0x0000000f28287220 */ /* 0x080fe20000410000 */
[----:B------:R-:W-:Y:S01]  /*c810*/  FMUL.FTZ R41, R41, R15 ;  /* 0x0000000f29297220 */ /* 0x000fe20000410000 */
[----:B------:R-:W3:Y:S01]  /*c820*/  MUFU.TANH R155, R155 ;  /* 0x0000009b009b7308 */ /* 0x000ee20000002400 */
[C---:B0-----:R-:W-:Y:S01]  /*c830*/  FADD.FTZ R153, R162.reuse, R153 ;  /* 0x00000099a2997221 */ /* 0x041fe20000010000 */
[----:B------:R-:W-:Y:S01]  /*c840*/  F2FP.BF16.F32.PACK_AB R154, R162, R159 ;  /* 0x0000009fa29a723e */ /* 0x000fe200000010ff */
[----:B------:R-:W-:Y:S01]  /*c850*/  FMUL.FTZ R159, R182, UR36 ;  /* 0x00000024b69f7c20 */ /* 0x000fe20008410000 */
        /* <DEDUP_REMOVED lines=11> */
[----:B------:R-:W-:Y:S01]  /*c910*/  FMUL.FTZ R57, R57, R15 ;  /* 0x0000000f39397220 */ /* 0x000fe20000410000 */
[----:B------:R-:W-:Y:S01]  /*c920*/  FMNMX.FTZ R163, R171, R163, !PT ;  /* 0x000000a3aba37209 */ /* 0x000fe20007810000 */
[----:B------:R-:W4:Y:S01]  /*c930*/  MUFU.TANH R21, R21 ;  /* 0x0000001500157308 */ /* 0x000f220000002400 */
[-C--:B------:R-:W-:Y:S01]  /*c940*/  FMUL.FTZ R60, R60, R15.reuse ;  /* 0x0000000f3c3c7220 */ /* 0x080fe20000410000 */
[----:B------:R-:W-:Y:S01]  /*c950*/  FMUL.FTZ R61, R61, R15 ;  /* 0x0000000f3d3d7220 */ /* 0x000fe20000410000 */
        /* <DEDUP_REMOVED lines=11> */
[----:B------:R-:W-:Y:S01]  /*ca10*/  FMUL.FTZ R77, R77, R15 ;  /* 0x0000000f4d4d7220 */ /* 0x000fe20000410000 */
[----:B------:R-:W-:Y:S01]  /*ca20*/  FMNMX.FTZ R167, R227, R167, !PT ;  /* 0x000000a7e3a77209 */ /* 0x000fe20007810000 */
[----:B------:R2:W-:Y:S01]  /*ca30*/  MUFU.TANH R166, R187 ;  /* 0x000000bb00a67308 */ /* 0x0005e20000002400 */
[-C--:B------:R-:W-:Y:S01]  /*ca40*/  FMUL.FTZ R80, R80, R15.reuse ;  /* 0x0000000f50507220 */ /* 0x080fe20000410000 */
[-C--:B------:R-:W-:Y:S01]  /*ca50*/  FMUL.FTZ R81, R81, R15.reuse ;  /* 0x0000000f51517220 */ /* 0x080fe20000410000 */
[-C--:B------:R-:W-:Y:S01]  /*ca60*/  FMUL.FTZ R84, R84, R15.reuse ;  /* 0x0000000f54547220 */ /* 0x080fe20000410000 */
[-C--:B------:R-:W-:Y:S01]  /*ca70*/  FMUL.FTZ R85, R85, R15.reuse ;  /* 0x0000000f55557220 */ /* 0x080fe20000410000 */
[-C--:B------:R-:W-:Y:S01]  /*ca80*/  FMUL.FTZ R88, R88, R15.reuse ;  /* 0x0000000f58587220 */ /* 0x080fe20000410000 */
[-C--:B------:R-:W-:Y:S01]  /*ca90*/  FMUL.FTZ R89, R89, R15.reuse ;  /* 0x0000000f59597220 */ /* 0x080fe20000410000 */
[----:B------:R-:W-:Y:S01]  /*caa0*/  FMUL.FTZ R92, R92, R15 ;  /* 0x0000000f5c5c7220 */ /* 0x000fe20000410000 */
[----:B------:R-:W5:Y:S01]  /*cab0*/  MUFU.TANH R159, R159 ;  /* 0x0000009f009f7308 */ /* 0x000f620000002400 */
[----:B--2---:R-:W-:Y:S01]  /*cac0*/  IMAD.MOV.U32 R187, RZ, RZ, R170 ;  /* 0x000000ffffbb7224 */ /* 0x004fe200078e00aa */
[----:B------:R-:W-:Y:S01]  /*cad0*/  FMNMX.FTZ R170, R221, R167, !PT ;  /* 0x000000a7ddaa7209 */ /* 0x000fe20007810000 */
[-C--:B------:R-:W-:Y:S01]  /*cae0*/  FMUL.FTZ R93, R93, R15.reuse ;  /* 0x0000000f5d5d7220 */ /* 0x080fe20000410000 */
[-C--:B------:R-:W-:Y:S01]  /*caf0*/  FMUL.FTZ R96, R96, R15.reuse ;  /* 0x0000000f60607220 */ /* 0x080fe20000410000 */
[-C--:B------:R-:W-:Y:S01]  /*cb00*/  FMUL.FTZ R97, R97, R15.reuse ;  /* 0x0000000f61617220 */ /* 0x080fe20000410000 */
[----:B-1----:R-:W-:Y:S01]  /*cb10*/  FMNMX.FTZ R170, R20, R170, !PT ;  /* 0x000000aa14aa7209 */ /* 0x002fe20007810000 */
[-C--:B------:R-:W-:Y:S01]  /*cb20*/  FMUL.FTZ R100, R100, R15.reuse ;  /* 0x0000000f64647220 */ /* 0x080fe20000410000 */
[----:B------:R1:W-:Y:S01]  /*cb30*/  MUFU.TANH R167, R190 ;  /* 0x000000be00a77308 */ /* 0x0003e20000002400 */
[-C--:B------:R-:W-:Y:S01]  /*cb40*/  FMUL.FTZ R101, R101, R15.reuse ;  /* 0x0000000f65657220 */ /* 0x080fe20000410000 */
[-C--:B------:R-:W-:Y:S01]  /*cb50*/  FMUL.FTZ R104, R104, R15.reuse ;  /* 0x0000000f68687220 */ /* 0x080fe20000410000 */
[-C--:B------:R-:W-:Y:S01]  /*cb60*/  FMUL.FTZ R105, R105, R15.reuse ;  /* 0x0000000f69697220 */ /* 0x080fe20000410000 */
[-C--:B------:R-:W-:Y:S01]  /*cb70*/  FMUL.FTZ R108, R108, R15.reuse ;  /* 0x0000000f6c6c7220 */ /* 0x080fe20000410000 */
[-C--:B------:R-:W-:Y:S01]  /*cb80*/  FMUL.FTZ R109, R109, R15.reuse ;  /* 0x0000000f6d6d7220 */ /* 0x080fe20000410000 */
[-C--:B------:R-:W-:Y:S01]  /*cb90*/  FMUL.FTZ R112, R112, R15.reuse ;  /* 0x0000000f70707220 */ /* 0x080fe20000410000 */
[-C--:B------:R-:W-:Y:S01]  /*cba0*/  FMUL.FTZ R113, R113, R15.reuse ;  /* 0x0000000f71717220 */ /* 0x080fe20000410000 */
[----:B------:R-:W2:Y:S01]  /*cbb0*/  MUFU.TANH R162, R183 ;  /* 0x000000b700a27308 */ /* 0x000ea20000002400 */
[----:B-1----:R-:W-:Y:S01]  /*cbc0*/  IMAD.MOV.U32 R190, RZ, RZ, R171 ;  /* 0x000000ffffbe7224 */ /* 0x002fe200078e00ab */
[----:B---3--:R-:W-:Y:S01]  /*cbd0*/  FMNMX.FTZ R171, R155, R170, !PT ;  /* 0x000000aa9bab7209 */ /* 0x008fe20007810000 */
[-C--:B------:R-:W-:Y:S01]  /*cbe0*/  FMUL.FTZ R116, R116, R15.reuse ;  /* 0x0000000f74747220 */ /* 0x080fe20000410000 */
[-C--:B------:R-:W-:Y:S01]  /*cbf0*/  FMUL.FTZ R117, R117, R15.reuse ;  /* 0x0000000f75757220 */ /* 0x080fe20000410000 */
[----:B------:R-:W-:Y:S01]  /*cc00*/  FMUL.FTZ R120, R120, R15 ;  /* 0x0000000f78787220 */ /* 0x000fe20000410000 */
[----:B0-----:R-:W-:Y:S01]  /*cc10*/  FMNMX.FTZ R171, R8, R171, !PT ;  /* 0x000000ab08ab7209 */ /* 0x001fe20007810000 */
[-C--:B------:R-:W-:Y:S01]  /*cc20*/  FMUL.FTZ R121, R121, R15.reuse ;  /* 0x0000000f79797220 */ /* 0x080fe20000410000 */
[----:B------:R-:W0:Y:S01]  /*cc30*/  MUFU.TANH R163, R186 ;  /* 0x000000ba00a37308 */ /* 0x000e220000002400 */
[----:B------:R-:W-:Y:S01]  /*cc40*/  FMUL.FTZ R124, R124, R15 ;  /* 0x0000000f7c7c7220 */ /* 0x000fe20000410000 */
[----:B----4-:R-:W-:Y:S01]  /*cc50*/  FMNMX.FTZ R174, R21, R171, !PT ;  /* 0x000000ab15ae7209 */ /* 0x010fe20007810000 */
[-C--:B------:R-:W-:Y:S01]  /*cc60*/  FMUL.FTZ R125, R125, R15.reuse ;  /* 0x0000000f7d7d7220 */ /* 0x080fe20000410000 */
[-C--:B------:R-:W-:Y:S01]  /*cc70*/  FMUL.FTZ R128, R128, R15.reuse ;  /* 0x0000000f80807220 */ /* 0x080fe20000410000 */
[-C--:B------:R-:W-:Y:S01]  /*cc80*/  FMUL.FTZ R129, R129, R15.reuse ;  /* 0x0000000f81817220 */ /* 0x080fe20000410000 */
[----:B-----5:R-:W-:Y:S01]  /*cc90*/  FMNMX.FTZ R174, R158, R174, !PT ;  /* 0x000000ae9eae7209 */ /* 0x020fe20007810000 */
[-C--:B------:R-:W-:Y:S01]  /*cca0*/  FMUL.FTZ R132, R132, R15.reuse ;  /* 0x0000000f84847220 */ /* 0x080fe20000410000 */
[----:B------:R-:W1:Y:S01]  /*ccb0*/  MUFU.TANH R170, R191 ;  /* 0x000000bf00aa7308 */ /* 0x000e620000002400 */
[-C--:B------:R-:W-:Y:S01]  /*ccc0*/  FMUL.FTZ R133, R133, R15.reuse ;  /* 0x0000000f85857220 */ /* 0x080fe20000410000 */
[----:B------:R-:W-:Y:S01]  /*ccd0*/  FMNMX.FTZ R175, R159, R174, !PT ;  /* 0x000000ae9faf7209 */ /* 0x000fe20007810000 */
[-C--:B------:R-:W-:Y:S01]  /*cce0*/  FMUL.FTZ R136, R136, R15.reuse ;  /* 0x0000000f88887220 */ /* 0x080fe20000410000 */
[-C--:B------:R-:W-:Y:S01]  /*ccf0*/  FMUL.FTZ R137, R137, R15.reuse ;  /* 0x0000000f89897220 */ /* 0x080fe20000410000 */
[----:B------:R-:W-:Y:S01]  /*cd00*/  FMUL.FTZ R140, R140, R15 ;  /* 0x0000000f8c8c7220 */ /* 0x000fe20000410000 */
[----:B--2---:R-:W-:Y:S01]  /*cd10*/  FMNMX.FTZ R175, R162, R175, !PT ;  /* 0x000000afa2af7209 */ /* 0x004fe20007810000 */
[-C--:B------:R-:W-:Y:S01]  /*cd20*/  FMUL.FTZ R141, R141, R15.reuse ;  /* 0x0000000f8d8d7220 */ /* 0x080fe20000410000 */
[----:B------:R-:W2:Y:S01]  /*cd30*/  MUFU.TANH R171, R194 ;  /* 0x000000c200ab7308 */ /* 0x000ea20000002400 */
[----:B------:R-:W-:Y:S01]  /*cd40*/  FMUL.FTZ R144, R144, R15 ;  /* 0x0000000f90907220 */ /* 0x000fe20000410000 */
[----:B0-----:R-:W-:Y:S01]  /*cd50*/  FMNMX.FTZ R178, R163, R175, !PT ;  /* 0x000000afa3b27209 */ /* 0x001fe20007810000 */
[-C--:B------:R-:W-:Y:S01]  /*cd60*/  FMUL.FTZ R145, R145, R15.reuse ;  /* 0x0000000f91917220 */ /* 0x080fe20000410000 */
[-C--:B------:R-:W-:Y:S01]  /*cd70*/  FMUL.FTZ R148, R148, R15.reuse ;  /* 0x0000000f94947220 */ /* 0x080fe20000410000 */
[----:B------:R-:W-:Y:S01]  /*cd80*/  FMUL.FTZ R149, R149, R15 ;  /* 0x0000000f95957220 */ /* 0x000fe20000410000 */
[----:B------:R-:W-:-:S02]  /*cd90*/  FMNMX.FTZ R178, R166, R178, !PT ;  /* 0x000000b2a6b27209 */ /* 0x000fc40007810000 */
[----:B------:R-:W0:Y:S02]  /*cda0*/  MUFU.TANH R174, R195 ;  /* 0x000000c300ae7308 */ /* 0x000e240000002400 */
[----:B------:R-:W-:-:S04]  /*cdb0*/  FMNMX.FTZ R178, R167, R178, !PT ;  /* 0x000000b2a7b27209 */ /* 0x000fc80007810000 */
[----:B-1----:R-:W-:Y:S02]  /*cdc0*/  FMNMX.FTZ R178, R170, R178, !PT ;  /* 0x000000b2aab27209 */ /* 0x002fe40007810000 */
[----:B------:R1:W3:Y:S02]  /*cdd0*/  MUFU.TANH R175, R198 ;  /* 0x000000c600af7308 */ /* 0x0002e40000002400 */
[----:B--2---:R-:W-:-:S06]  /*cde0*/  FMNMX.FTZ R178, R171, R178, !PT ;  /* 0x000000b2abb27209 */ /* 0x004fcc0007810000 */
[----:B------:R-:W2:Y:S01]  /*cdf0*/  MUFU.TANH R179, R179 ;  /* 0x000000b300b37308 */ /* 0x000ea20000002400 */
[----:B0-----:R-:W-:Y:S01]  /*ce00*/  FMNMX.FTZ R178, R174, R178, !PT ;  /* 0x000000b2aeb27209 */ /* 0x001fe20007810000 */
[----:B-1----:R-:W0:Y:S06]  /*ce10*/  S2R R198, SR_CgaCtaId ;  /* 0x0000000000c67919 */ /* 0x002e2c0000008800 */
[----:B------:R-:W1:Y:S01]  /*ce20*/  MUFU.EX2 R156, R156 ;  /* 0x0000009c009c7308 */ /* 0x000e620000000800 */
[----:B---3--:R-:W-:-:S07]  /*ce30*/  FMNMX.FTZ R178, R175, R178, !PT ;  /* 0x000000b2afb27209 */ /* 0x008fce0007810000 */
[----:B------:R-:W3:Y:S01]  /*ce40*/  MUFU.EX2 R157, R157 ;  /* 0x0000009d009d7308 */ /* 0x000ee20000000800 */
[----:B--2---:R-:W-:-:S05]  /*ce50*/  FMNMX.FTZ R182, R179, R178, !PT ;  /* 0x000000b2b3b67209 */ /* 0x004fca0007810000 */
[----:B------:R-:W2:Y:S02]  /*ce60*/  SHFL.BFLY PT, R178, R182, 0x2, 0x1f ;  /* 0x0c401f00b6b27f89 */ /* 0x000ea400000e0000 */
[----:B------:R-:W-:Y:S01]  /*ce70*/  MUFU.EX2 R160, R160 ;  /* 0x000000a000a07308 */ /* 0x000fe20000000800 */
[----:B-1----:R-:W-:-:S07]  /*ce80*/  FADD.FTZ R153, R156, R153 ;  /* 0x000000999c997221 */ /* 0x002fce0000010000 */
[----:B------:R-:W-:Y:S01]  /*ce90*/  MUFU.EX2 R161, R161 ;  /* 0x000000a100a17308 */ /* 0x000fe20000000800 */
[----:B---3--:R-:W-:-:S07]  /*cea0*/  F2FP.BF16.F32.PACK_AB R156, R157, R156 ;  /* 0x0000009c9d9c723e */ /* 0x008fce00000010ff */
[----:B------:R-:W-:Y:S01]  /*ceb0*/  MUFU.EX2 R164, R164 ;  /* 0x000000a400a47308 */ /* 0x000fe20000000800 */
[----:B--2---:R-:W-:-:S07]  /*cec0*/  FMNMX.FTZ R182, R182, R178, !PT ;  /* 0x000000b2b6b67209 */ /* 0x004fce0007810000 */
[----:B------:R-:W-:Y:S01]  /*ced0*/  MUFU.EX2 R178, R165 ;  /* 0x000000a500b27308 */ /* 0x000fe20000000800 */
[----:B------:R-:W1:Y:S07]  /*cee0*/  SHFL.BFLY PT, R183, R182, 0x1, 0x1f ;  /* 0x0c201f00b6b77f89 */ /* 0x000e6e00000e0000 */
[----:B------:R-:W-:Y:S08]  /*cef0*/  MUFU.EX2 R165, R169 ;  /* 0x000000a900a57308 */ /* 0x000ff00000000800 */
[----:B------:R1:W-:Y:S08]  /*cf00*/  MUFU.EX2 R169, R176 ;  /* 0x000000b000a97308 */ /* 0x0003f00000000800 */
[----:B------:R-:W-:Y:S01]  /*cf10*/  MUFU.EX2 R168, R168 ;  /* 0x000000a800a87308 */ /* 0x000fe20000000800 */
[----:B-1----:R-:W-:-:S05]  /*cf20*/  FMNMX.FTZ R176, R182, R183, !PT ;  /* 0x000000b7b6b07209 */ /* 0x002fca0007810000 */
[C---:B------:R-:W-:Y:S01]  /*cf30*/  FADD.FTZ R12, -R176.reuse, R12 ;  /* 0x0000000cb00c7221 */ /* 0x040fe20000010100 */
[-C--:B------:R-:W-:Y:S01]  /*cf40*/  FMUL.FTZ R194, R176, R13.reuse ;  /* 0x0000000db0c27220 */ /* 0x080fe20000410000 */
[----:B------:R-:W-:Y:S02]  /*cf50*/  MUFU.EX2 R172, R172 ;  /* 0x000000ac00ac7308 */ /* 0x000fe40000000800 */
[-C--:B------:R-:W-:Y:S01]  /*cf60*/  FMUL.FTZ R12, R12, R13.reuse ;  /* 0x0000000d0c0c7220 */ /* 0x080fe20000410000 */
[-CC-:B------:R-:W-:Y:S01]  /*cf70*/  FFMA.FTZ R183, R226, R13.reuse, -R194.reuse ;  /* 0x0000000de2b77223 */ /* 0x180fe200000108c2 */
[-CC-:B------:R-:W-:Y:S01]  /*cf80*/  FFMA.FTZ R186, R197, R13.reuse, -R194.reuse ;  /* 0x0000000dc5ba7223 */ /* 0x180fe200000108c2 */
[-CC-:B------:R-:W-:Y:S01]  /*cf90*/  FFMA.FTZ R182, R196, R13.reuse, -R194.reuse ;  /* 0x0000000dc4b67223 */ /* 0x180fe200000108c2 */
[-CC-:B------:R-:W-:Y:S01]  /*cfa0*/  FFMA.FTZ R197, R190, R13.reuse, -R194.reuse ;  /* 0x0000000dbec57223 */ /* 0x180fe200000108c2 */
[-CC-:B------:R-:W-:Y:S01]  /*cfb0*/  FFMA.FTZ R20, R20, R13.reuse, -R194.reuse ;  /* 0x0000000d14147223 */ /* 0x180fe200000108c2 */
[----:B------:R-:W1:Y:S01]  /*cfc0*/  MUFU.EX2 R12, R12 ;  /* 0x0000000c000c7308 */ /* 0x000e620000000800 */
[-CC-:B------:R-:W-:Y:S01]  /*cfd0*/  FFMA.FTZ R155, R155, R13.reuse, -R194.reuse ;  /* 0x0000000d9b9b7223 */ /* 0x180fe200000108c2 */
[-CC-:B------:R-:W-:Y:S01]  /*cfe0*/  FFMA.FTZ R191, R187, R13.reuse, -R194.reuse ;  /* 0x0000000dbbbf7223 */ /* 0x180fe200000108c2 */
[-CC-:B------:R-:W-:Y:S01]  /*cff0*/  FFMA.FTZ R196, R229, R13.reuse, -R194.reuse ;  /* 0x0000000de5c47223 */ /* 0x180fe200000108c2 */
[-CC-:B------:R-:W-:Y:S01]  /*d000*/  FFMA.FTZ R187, R228, R13.reuse, -R194.reuse ;  /* 0x0000000de4bb7223 */ /* 0x180fe200000108c2 */
[-CC-:B------:R-:W-:Y:S01]  /*d010*/  FFMA.FTZ R195, R227, R13.reuse, -R194.reuse ;  /* 0x0000000de3c37223 */ /* 0x180fe200000108c2 */
[-CC-:B------:R-:W-:Y:S01]  /*d020*/  FFMA.FTZ R190, R221, R13.reuse, -R194.reuse ;  /* 0x0000000dddbe7223 */ /* 0x180fe200000108c2 */
[-CC-:B------:R-:W-:Y:S01]  /*d030*/  FFMA.FTZ R8, R8, R13.reuse, -R194.reuse ;  /* 0x0000000d08087223 */ /* 0x180fe200000108c2 */
[----:B------:R-:W2:Y:S01]  /*d040*/  MUFU.EX2 R183, R183 ;  /* 0x000000b700b77308 */ /* 0x000ea20000000800 */
[-CC-:B------:R-:W-:Y:S01]  /*d050*/  FFMA.FTZ R21, R21, R13.reuse, -R194.reuse ;  /* 0x0000000d15157223 */ /* 0x180fe200000108c2 */
[-CC-:B------:R-:W-:Y:S01]  /*d060*/  FFMA.FTZ R158, R158, R13.reuse, -R194.reuse ;  /* 0x0000000d9e9e7223 */ /* 0x180fe200000108c2 */
[-CC-:B------:R-:W-:Y:S01]  /*d070*/  FFMA.FTZ R159, R159, R13.reuse, -R194.reuse ;  /* 0x0000000d9f9f7223 */ /* 0x180fe200000108c2 */
[-CC-:B------:R-:W-:Y:S01]  /*d080*/  FFMA.FTZ R162, R162, R13.reuse, -R194.reuse ;  /* 0x0000000da2a27223 */ /* 0x180fe200000108c2 */
[-CC-:B------:R-:W-:Y:S01]  /*d090*/  FFMA.FTZ R163, R163, R13.reuse, -R194.reuse ;  /* 0x0000000da3a37223 */ /* 0x180fe200000108c2 */
[-CC-:B------:R-:W-:Y:S01]  /*d0a0*/  FFMA.FTZ R166, R166, R13.reuse, -R194.reuse ;  /* 0x0000000da6a67223 */ /* 0x180fe200000108c2 */
[-CC-:B------:R-:W-:Y:S01]  /*d0b0*/  FFMA.FTZ R167, R167, R13.reuse, -R194.reuse ;  /* 0x0000000da7a77223 */ /* 0x180fe200000108c2 */
[----:B------:R-:W3:Y:S01]  /*d0c0*/  MUFU.EX2 R186, R186 ;  /* 0x000000ba00ba7308 */ /* 0x000ee20000000800 */
[-CC-:B------:R-:W-:Y:S01]  /*d0d0*/  FFMA.FTZ R170, R170, R13.reuse, -R194.reuse ;  /* 0x0000000daaaa7223 */ /* 0x180fe200000108c2 */
[-CC-:B------:R-:W-:Y:S01]  /*d0e0*/  FFMA.FTZ R171, R171, R13.reuse, -R194.reuse ;  /* 0x0000000dabab7223 */ /* 0x180fe200000108c2 */
[-CC-:B------:R-:W-:Y:S01]  /*d0f0*/  FFMA.FTZ R174, R174, R13.reuse, -R194.reuse ;  /* 0x0000000daeae7223 */ /* 0x180fe200000108c2 */
[-CC-:B------:R-:W-:Y:S01]  /*d100*/  FFMA.FTZ R175, R175, R13.reuse, -R194.reuse ;  /* 0x0000000dafaf7223 */ /* 0x180fe200000108c2 */
[----:B------:R-:W-:Y:S01]  /*d110*/  FFMA.FTZ R179, R179, R13, -R194 ;  /* 0x0000000db3b37223 */ /* 0x000fe200000108c2 */
[-C--:B-1----:R-:W-:Y:S01]  /*d120*/  FMUL.FTZ R26, R26, R12.reuse ;  /* 0x0000000c1a1a7220 */ /* 0x082fe20000410000 */
[----:B------:R-:W-:Y:S01]  /*d130*/  FMUL.FTZ R27, R27, R12 ;  /* 0x0000000c1b1b7220 */ /* 0x000fe20000410000 */
[----:B------:R-:W1:Y:S01]  /*d140*/  MUFU.EX2 R182, R182 ;  /* 0x000000b600b67308 */ /* 0x000e620000000800 */
[----:B--2---:R-:W-:Y:S01]  /*d150*/  FFMA.FTZ R0, R12, R0, R183 ;  /* 0x000000000c007223 */ /* 0x004fe200000100b7 */
        /* <DEDUP_REMOVED lines=22> */
[----:B------:R4:W-:Y:S01]  /*d2c0*/  MUFU.EX2 R20, R155 ;  /* 0x0000009b00147308 */ /* 0x0009e20000000800 */
[-C--:B------:R-:W-:Y:S01]  /*d2d0*/  FMUL.FTZ R70, R70, R12.reuse ;  /* 0x0000000c46467220 */ /* 0x080fe20000410000 */
[-C--:B------:R-:W-:Y:S01]  /*d2e0*/  FMUL.FTZ R71, R71, R12.reuse ;  /* 0x0000000c47477220 */ /* 0x080fe20000410000 */
[-C--:B------:R-:W-:Y:S01]  /*d2f0*/  FMUL.FTZ R74, R74, R12.reuse ;  /* 0x0000000c4a4a7220 */ /* 0x080fe20000410000 */
[-C--:B------:R-:W-:Y:S01]  /*d300*/  FMUL.FTZ R75, R75, R12.reuse ;  /* 0x0000000c4b4b7220 */ /* 0x080fe20000410000 */
[-C--:B------:R-:W-:Y:S01]  /*d310*/  FMUL.FTZ R78, R78, R12.reuse ;  /* 0x0000000c4e4e7220 */ /* 0x080fe20000410000 */
[-C--:B------:R-:W-:Y:S01]  /*d320*/  FMUL.FTZ R79, R79, R12.reuse ;  /* 0x0000000c4f4f7220 */ /* 0x080fe20000410000 */
[----:B------:R-:W-:Y:S01]  /*d330*/  FMUL.FTZ R82, R82, R12 ;  /* 0x0000000c52527220 */ /* 0x000fe20000410000 */
[----:B------:R-:W5:Y:S01]  /*d340*/  MUFU.EX2 R191, R191 ;  /* 0x000000bf00bf7308 */ /* 0x000f620000000800 */
[----:B----4-:R-:W-:-:S02]  /*d350*/  VIADD R155, R6, 0x22840 ;  /* 0x00022840069b7836 */ /* 0x010fc40000000000 */
[-C--:B------:R-:W-:Y:S01]  /*d360*/  FMUL.FTZ R83, R83, R12.reuse ;  /* 0x0000000c53537220 */ /* 0x080fe20000410000 */
[-C--:B------:R-:W-:Y:S01]  /*d370*/  FMUL.FTZ R86, R86, R12.reuse ;  /* 0x0000000c56567220 */ /* 0x080fe20000410000 */
[-C--:B------:R-:W-:Y:S01]  /*d380*/  FMUL.FTZ R87, R87, R12.reuse ;  /* 0x0000000c57577220 */ /* 0x080fe20000410000 */
[-C--:B------:R-:W-:Y:S01]  /*d390*/  FMUL.FTZ R90, R90, R12.reuse ;  /* 0x0000000c5a5a7220 */ /* 0x080fe20000410000 */
[----:B0-----:R-:W-:Y:S01]  /*d3a0*/  PRMT R155, R198, 0x654, R155 ;  /* 0x00000654c69b7816 */ /* 0x001fe2000000009b */
[-C--:B------:R-:W-:Y:S01]  /*d3b0*/  FMUL.FTZ R91, R91, R12.reuse ;  /* 0x0000000c5b5b7220 */ /* 0x080fe20000410000 */
[----:B------:R0:W-:Y:S01]  /*d3c0*/  MUFU.EX2 R198, R158 ;  /* 0x0000009e00c67308 */ /* 0x0001e20000000800 */
[-C--:B------:R-:W-:Y:S01]  /*d3d0*/  FMUL.FTZ R94, R94, R12.reuse ;  /* 0x0000000c5e5e7220 */ /* 0x080fe20000410000 */
[----:B------:R1:W-:Y:S01]  /*d3e0*/  SYNCS.ARRIVE.TRANS64.RED.A1T0 RZ, [R155+URZ], RZ ;  /* 0x000000ff9bff79a7 */ /* 0x0003e2000810043f */
[-C--:B------:R-:W-:Y:S01]  /*d3f0*/  FMUL.FTZ R95, R95, R12.reuse ;  /* 0x0000000c5f5f7220 */ /* 0x080fe20000410000 */
[-C--:B------:R-:W-:Y:S01]  /*d400*/  FMUL.FTZ R98, R98, R12.reuse ;  /* 0x0000000c62627220 */ /* 0x080fe20000410000 */
[-C--:B------:R-:W-:Y:S01]  /*d410*/  FMUL.FTZ R99, R99, R12.reuse ;  /* 0x0000000c63637220 */ /* 0x080fe20000410000 */
[-C--:B------:R-:W-:Y:S01]  /*d420*/  FMUL.FTZ R102, R102, R12.reuse ;  /* 0x0000000c66667220 */ /* 0x080fe20000410000 */
[-C--:B------:R-:W-:Y:S01]  /*d430*/  FMUL.FTZ R103, R103, R12.reuse ;  /* 0x0000000c67677220 */ /* 0x080fe20000410000 */
[----:B------:R-:W4:Y:S01]  /*d440*/  MUFU.EX2 R196, R196 ;  /* 0x000000c400c47308 */ /* 0x000f220000000800 */
[----:B0-----:R-:W-:Y:S01]  /*d450*/  FADD.FTZ R158, R157, R153 ;  /* 0x000000999d9e7221 */ /* 0x001fe20000010000 */
[----:B---3--:R-:W-:Y:S01]  /*d460*/  FADD.FTZ R153, R186, R0 ;  /* 0x00000000ba997221 */ /* 0x008fe20000010000 */
[-C--:B------:R-:W-:Y:S01]  /*d470*/  FMUL.FTZ R106, R106, R12.reuse ;  /* 0x0000000c6a6a7220 */ /* 0x080fe20000410000 */
[-C--:B------:R-:W-:Y:S01]  /*d480*/  FMUL.FTZ R107, R107, R12.reuse ;  /* 0x0000000c6b6b7220 */ /* 0x080fe20000410000 */
[----:B------:R-:W-:Y:S01]  /*d490*/  FADD.FTZ R158, R160, R158 ;  /* 0x0000009ea09e7221 */ /* 0x000fe20000010000 */
[----:B-1----:R-:W-:Y:S01]  /*d4a0*/  FADD.FTZ R155, R182, R153 ;  /* 0x00000099b69b7221 */ /* 0x002fe20000010000 */
[----:B------:R-:W-:Y:S01]  /*d4b0*/  F2FP.BF16.F32.PACK_AB R153, R186, R183 ;  /* 0x000000b7ba99723e */ /* 0x000fe200000010ff */
[----:B------:R-:W0:Y:S01]  /*d4c0*/  MUFU.EX2 R187, R187 ;  /* 0x000000bb00bb7308 */ /* 0x000e220000000800 */
[-C--:B------:R-:W-:Y:S01]  /*d4d0*/  FMUL.FTZ R110, R110, R12.reuse ;  /* 0x0000000c6e6e7220 */ /* 0x080fe20000410000 */
[----:B--2---:R-:W-:Y:S01]  /*d4e0*/  FADD.FTZ R155, R197, R155 ;  /* 0x0000009bc59b7221 */ /* 0x004fe20000010000 */
[-C--:B------:R-:W-:Y:S01]  /*d4f0*/  FMUL.FTZ R111, R111, R12.reuse ;  /* 0x0000000c6f6f7220 */ /* 0x080fe20000410000 */
[-C--:B------:R-:W-:Y:S01]  /*d500*/  FMUL.FTZ R114, R114, R12.reuse ;  /* 0x0000000c72727220 */ /* 0x080fe20000410000 */
[----:B------:R-:W-:Y:S01]  /*d510*/  FMUL.FTZ R115, R115, R12 ;  /* 0x0000000c73737220 */ /* 0x000fe20000410000 */
[----:B-----5:R-:W-:Y:S01]  /*d520*/  FADD.FTZ R157, R191, R155 ;  /* 0x0000009bbf9d7221 */ /* 0x020fe20000010000 */
[----:B------:R-:W-:Y:S01]  /*d530*/  F2FP.BF16.F32.PACK_AB R155, R197, R182 ;  /* 0x000000b6c59b723e */ /* 0x000fe200000010ff */
        /* <DEDUP_REMOVED lines=20> */
[----:B------:R-:W-:-:S04]  /*d680*/  FMUL.FTZ R151, R151, R12 ;  /* 0x0000000c97977220 */ /* 0x000fc80000410000 */
[----:B------:R3:W-:Y:S01]  /*d690*/  MUFU.EX2 R183, R162 ;  /* 0x000000a200b77308 */ /* 0x0007e20000000800 */
[C---:B----4-:R-:W-:Y:S01]  /*d6a0*/  FADD.FTZ R159, R196.reuse, R157 ;  /* 0x0000009dc49f7221 */ /* 0x050fe20000010000 */
[----:B------:R-:W-:-:S03]  /*d6b0*/  F2FP.BF16.F32.PACK_AB R157, R196, R191 ;  /* 0x000000bfc49d723e */ /* 0x000fc600000010ff */
[----:B0-----:R-:W-:-:S03]  /*d6c0*/  FADD.FTZ R159, R187, R159 ;  /* 0x0000009fbb9f7221 */ /* 0x001fc60000010000 */
[----:B------:R-:W0:Y:S01]  /*d6d0*/  MUFU.EX2 R8, R8 ;  /* 0x0000000800087308 */ /* 0x000e220000000800 */
[C---:B---3--:R-:W-:Y:S01]  /*d6e0*/  FADD.FTZ R162, R161.reuse, R158 ;  /* 0x0000009ea1a27221 */ /* 0x048fe20000010000 */
[----:B------:R-:W-:Y:S01]  /*d6f0*/  F2FP.BF16.F32.PACK_AB R158, R161, R160 ;  /* 0x000000a0a19e723e */ /* 0x000fe200000010ff */
[C---:B-1----:R-:W-:Y:S01]  /*d700*/  FADD.FTZ R160, R195.reuse, R159 ;  /* 0x0000009fc3a07221 */ /* 0x042fe20000010000 */
[----:B------:R-:W-:Y:S01]  /*d710*/  F2FP.BF16.F32.PACK_AB R159, R195, R187 ;  /* 0x000000bbc39f723e */ /* 0x000fe200000010ff */
[----:B------:R-:W-:Y:S02]  /*d720*/  FADD.FTZ R162, R164, R162 ;  /* 0x000000a2a4a27221 */ /* 0x000fe40000010000 */
[----:B--2---:R-:W-:Y:S01]  /*d730*/  FADD.FTZ R161, R190, R160 ;  /* 0x000000a0bea17221 */ /* 0x004fe20000010000 */
[----:B------:R-:W-:Y:S01]  /*d740*/  MUFU.EX2 R21, R21 ;  /* 0x0000001500157308 */ /* 0x000fe20000000800 */
[C---:B------:R-:W-:Y:S01]  /*d750*/  FADD.FTZ R162, R178.reuse, R162 ;  /* 0x000000a2b2a27221 */ /* 0x040fe20000010000 */
[----:B------:R-:W-:-:S03]  /*d760*/  F2FP.BF16.F32.PACK_AB R160, R178, R164 ;  /* 0x000000a4b2a0723e */ /* 0x000fc600000010ff */
[----:B------:R-:W-:-:S03]  /*d770*/  FADD.FTZ R162, R168, R162 ;  /* 0x000000a2a8a27221 */ /* 0x000fc60000010000 */
[----:B------:R-:W1:Y:S01]  /*d780*/  MUFU.EX2 R173, R173 ;  /* 0x000000ad00ad7308 */ /* 0x000e620000000800 */
[C---:B------:R-:W-:Y:S01]  /*d790*/  FADD.FTZ R164, R165.reuse, R162 ;  /* 0x000000a2a5a47221 */ /* 0x040fe20000010000 */
[----:B------:R-:W-:-:S06]  /*d7a0*/  F2FP.BF16.F32.PACK_AB R162, R165, R168 ;  /* 0x000000a8a5a2723e */ /* 0x000fcc00000010ff */
[----:B------:R2:W-:Y:S08]  /*d7b0*/  MUFU.EX2 R182, R163 ;  /* 0x000000a300b67308 */ /* 0x0005f00000000800 */
[----:B------:R-:W3:Y:S01]  /*d7c0*/  MUFU.EX2 R177, R177 ;  /* 0x000000b100b17308 */ /* 0x000ee20000000800 */
[C---:B--2---:R-:W-:Y:S01]  /*d7d0*/  FADD.FTZ R163, R194.reuse, R161 ;  /* 0x000000a1c2a37221 */ /* 0x044fe20000010000 */
[----:B------:R-:W-:-:S03]  /*d7e0*/  F2FP.BF16.F32.PACK_AB R161, R194, R190 ;  /* 0x000000bec2a1723e */ /* 0x000fc600000010ff */
[----:B------:R-:W-:-:S03]  /*d7f0*/  FADD.FTZ R163, R20, R163 ;  /* 0x000000a314a37221 */ /* 0x000fc60000010000 */
[----:B------:R-:W-:Y:S01]  /*d800*/  MUFU.EX2 R180, R180 ;  /* 0x000000b400b47308 */ /* 0x000fe20000000800 */
[C---:B0-----:R-:W-:Y:S01]  /*d810*/  FADD.FTZ R165, R8.reuse, R163 ;  /* 0x000000a308a57221 */ /* 0x041fe20000010000 */
[----:B------:R-:W-:Y:S01]  /*d820*/  F2FP.BF16.F32.PACK_AB R163, R8, R20 ;  /* 0x0000001408a3723e */ /* 0x000fe200000010ff */
[----:B------:R-:W-:Y:S01]  /*d830*/  FADD.FTZ R20, R172, R164 ;  /* 0x000000a4ac147221 */ /* 0x000fe20000010000 */
[----:B-1----:R-:W-:Y:S01]  /*d840*/  F2FP.BF16.F32.PACK_AB R164, R173, R172 ;  /* 0x000000acada4723e */ /* 0x002fe200000010ff */
[----:B------:R-:W-:Y:S02]  /*d850*/  FADD.FTZ R165, R21, R165 ;  /* 0x000000a515a57221 */ /* 0x000fe40000010000 */
[----:B------:R-:W-:Y:S01]  /*d860*/  FADD.FTZ R20, R173, R20 ;  /* 0x00000014ad147221 */ /* 0x000fe20000010000 */
[----:B------:R-:W0:Y:S03]  /*d870*/  MUFU.EX2 R181, R181 ;  /* 0x000000b500b57308 */ /* 0x000e260000000800 */
[----:B------:R-:W-:-:S04]  /*d880*/  FADD.FTZ R20, R169, R20 ;  /* 0x00000014a9147221 */ /* 0x000fc80000010000 */
[----:B---3--:R-:W-:Y:S01]  /*d890*/  FADD.FTZ R20, R177, R20 ;  /* 0x00000014b1147221 */ /* 0x008fe20000010000 */
[----:B------:R1:W2:Y:S08]  /*d8a0*/  MUFU.EX2 R186, R166 ;  /* 0x000000a600ba7308 */ /* 0x0002b00000000800 */
[----:B------:R-:W-:Y:S01]  /*d8b0*/  MUFU.EX2 R184, R184 ;  /* 0x000000b800b87308 */ /* 0x000fe20000000800 */
[C---:B-1----:R-:W-:Y:S01]  /*d8c0*/  FADD.FTZ R166, R198.reuse, R165 ;  /* 0x000000a5c6a67221 */ /* 0x042fe20000010000 */
[----:B------:R-:W-:-:S02]  /*d8d0*/  F2FP.BF16.F32.PACK_AB R165, R198, R21 ;  /* 0x00000015c6a5723e */ /* 0x000fc400000010ff */
[----:B0-----:R-:W-:Y:S01]  /*d8e0*/  F2FP.BF16.F32.PACK_AB R168, R181, R180 ;  /* 0x000000b4b5a8723e */ /* 0x001fe200000010ff */
[----:B------:R-:W-:Y:S01]  /*d8f0*/  FADD.FTZ R21, R0, R166 ;  /* 0x000000a600157221 */ /* 0x000fe20000010000 */
[----:B------:R-:W-:Y:S02]  /*d900*/  F2FP.BF16.F32.PACK_AB R166, R177, R169 ;  /* 0x000000a9b1a6723e */ /* 0x000fe400000010ff */
[----:B------:R0:W1:Y:S01]  /*d910*/  MUFU.EX2 R178, R167 ;  /* 0x000000a700b27308 */ /* 0x0000620000000800 */
[----:B------:R-:W-:Y:S01]  /*d920*/  FADD.FTZ R21, R183, R21 ;  /* 0x00000015b7157221 */ /* 0x000fe20000010000 */
[----:B--2---:R-:W-:-:S03]  /*d930*/  F2FP.BF16.F32.PACK_AB R169, R186, R182 ;  /* 0x000000b6baa9723e */ /* 0x004fc600000010ff */
[----:B------:R-:W-:-:S03]  /*d940*/  FADD.FTZ R21, R182, R21 ;  /* 0x00000015b6157221 */ /* 0x000fc60000010000 */
[----:B------:R-:W2:Y:S01]  /*d950*/  MUFU.EX2 R185, R185 ;  /* 0x000000b900b97308 */ /* 0x000ea20000000800 */
[----:B0-----:R-:W-:Y:S01]  /*d960*/  F2FP.BF16.F32.PACK_AB R167, R183, R0 ;  /* 0x00000000b7a7723e */ /* 0x001fe200000010ff */
[----:B------:R-:W-:Y:S01]  /*d970*/  FADD.FTZ R0, R180, R20 ;  /* 0x00000014b4007221 */ /* 0x000fe20000010000 */
[----:B------:R-:W-:-:S03]  /*d980*/  FADD.FTZ R21, R186, R21 ;  /* 0x00000015ba157221 */ /* 0x000fc60000010000 */
[----:B------:R-:W-:Y:S02]  /*d990*/  FADD.FTZ R0, R181, R0 ;  /* 0x00000000b5007221 */ /* 0x000fe40000010000 */
[----:B------:R0:W3:Y:S01]  /*d9a0*/  MUFU.EX2 R8, R170 ;  /* 0x000000aa00087308 */ /* 0x0000e20000000800 */
[----:B-1----:R-:W-:Y:S01]  /*d9b0*/  FADD.FTZ R21, R178, R21 ;  /* 0x00000015b2157221 */ /* 0x002fe20000010000 */
[----:B------:R-:W-:-:S06]  /*d9c0*/  FADD.FTZ R0, R184, R0 ;  /* 0x00000000b8007221 */ /* 0x000fcc0000010000 */
[----:B------:R-:W1:Y:S01]  /*d9d0*/  MUFU.EX2 R188, R188 ;  /* 0x000000bc00bc7308 */ /* 0x000e620000000800 */
[C---:B--2---:R-:W-:Y:S01]  /*d9e0*/  FADD.FTZ R0, R185.reuse, R0 ;  /* 0x00000000b9007221 */ /* 0x044fe20000010000 */
[----:B0-----:R-:W-:-:S06]  /*d9f0*/  F2FP.BF16.F32.PACK_AB R170, R185, R184 ;  /* 0x000000b8b9aa723e */ /* 0x001fcc00000010ff */
[----:B------:R0:W2:Y:S01]  /*da00*/  MUFU.EX2 R173, R171 ;  /* 0x000000ab00ad7308 */ /* 0x0000a20000000800 */
[----:B---3--:R-:W-:-:S07]  /*da10*/  FADD.FTZ R21, R8, R21 ;  /* 0x0000001508157221 */ /* 0x008fce0000010000 */
[----:B------:R-:W3:Y:S01]  /*da20*/  MUFU.EX2 R189, R189 ;  /* 0x000000bd00bd7308 */ /* 0x000ee20000000800 */
[----:B-1----:R-:W-:Y:S01]  /*da30*/  FADD.FTZ R0, R188, R0 ;  /* 0x00000000bc007221 */ /* 0x002fe20000010000 */
[----:B0-----:R-:W-:-:S06]  /*da40*/  F2FP.BF16.F32.PACK_AB R171, R8, R178 ;  /* 0x000000b208ab723e */ /* 0x001fcc00000010ff */
[----:B------:R-:W0:Y:S01]  /*da50*/  MUFU.EX2 R174, R174 ;  /* 0x000000ae00ae7308 */ /* 0x000e220000000800 */
[----:B--2---:R-:W-:-:S07]  /*da60*/  FADD.FTZ R21, R173, R21 ;  /* 0x00000015ad157221 */ /* 0x004fce0000010000 */
[----:B------:R-:W1:Y:S01]  /*da70*/  MUFU.EX2 R192, R192 ;  /* 0x000000c000c07308 */ /* 0x000e620000000800 */
[C---:B---3--:R-:W-:Y:S01]  /*da80*/  FADD.FTZ R0, R189.reuse, R0 ;  /* 0x00000000bd007221 */ /* 0x048fe20000010000 */
        /* <DEDUP_REMOVED lines=14> */
.L_x_760:
[----:B------:R0:W1:Y:S01]  /*db70*/  SYNCS.PHASECHK.TRANS64.TRYWAIT P2, [R6+URZ+0x22850], R7 ;  /* 0x02285007060075a7 */ /* 0x000062000804017f */
[----:B------:R-:W-:Y:S05]  /*db80*/  @!P0 BRA `(.L_x_761) ;  /* 0x0000000000048947 */ /* 0x000fea0003800000 */
[----:B------:R-:W-:Y:S01]  /*db90*/  BPT.TRAP 0x1 ;  /* 0x000000040000795c */ /* 0x000fe20000300000 */
.L_x_761:
[----:B------:R-:W-:Y:S04]  /*dba0*/  BSSY B0, `(.L_x_762) ;  /* 0x0000004000007945 */ /* 0x000fe80003800000 */
[----:B-1----:R-:W-:Y:S05]  /*dbb0*/  @P2 BRA `(.L_x_763) ;  /* 0x0000000000082947 */ /* 0x002fea0003800000 */
[----:B------:R-:W1:Y:S02]  /*dbc0*/  SYNCS.PHASECHK.TRANS64.TRYWAIT P2, [R6+URZ+0x22850], R7 ;  /* 0x02285007060075a7 */ /* 0x000e64000804017f */
[----:B-1----:R-:W-:Y:S05]  /*dbd0*/  @!P2 BRA `(.L_x_764) ;  /* 0x000000dc00b0a947 */ /* 0x002fea0003800000 */
.L_x_763:
[----:B------:R-:W-:Y:S05]  /*dbe0*/  BSYNC B0 ;  /* 0x0000000000007941 */ /* 0x000fea0003800000 */
.L_x_762:
[----:B------:R-:W2:Y:S01]  /*dbf0*/  LDL R12, [R1+0x10] ;  /* 0x00001000010c7983 */ /* 0x000ea20000100800 */
[----:B------:R-:W-:Y:S05]  /*dc00*/  WARPSYNC.ALL ;  /* 0x0000000000007948 */ /* 0x000fea0003800000 */
[----:B------:R-:W-:-:S05]  /*dc10*/  IMAD.MOV.U32 R21, RZ, RZ, 0x40000040 ;  /* 0x40000040ff157424 */ /* 0x000fca00078e00ff */
[----:B------:R-:W-:Y:S01]  /*dc20*/  R2UR UR7, R21 ;  /* 0x00000000150772ca */ /* 0x000fe200000e0000 */
[----:B------:R-:W-:Y:S02]  /*dc30*/  IMAD.MOV.U32 R21, RZ, RZ, 0x40000040 ;  /* 0x40000040ff157424 */ /* 0x000fe400078e00ff */
[----:B--2---:R-:W-:Y:S02]  /*dc40*/  IMAD R20, R203, 0xc00, R12 ;  /* 0x00000c00cb147824 */ /* 0x004fe400078e020c */
[----:B------:R-:W2:Y:S03]  /*dc50*/  S2R R12, SR_TID.X ;  /* 0x00000000000c7919 */ /* 0x000ea60000002100 */
[----:B------:R-:W-:Y:S02]  /*dc60*/  R2UR UR6, R20 ;  /* 0x00000000140672ca */ /* 0x000fe400000e0000 */
[----:B--2---:R-:W-:-:S05]  /*dc70*/  SHF.R.U32.HI R12, RZ, 0x7, R12 ;  /* 0x00000007ff0c7819 */ /* 0x004fca000001160c */
[----:B01----:R-:W-:-:S05]  /*dc80*/  VIADD R7, R12, 0x8 ;  /* 0x000000080c077836 */ /* 0x003fca0000000000 */
[----:B------:R0:W-:Y:S06]  /*dc90*/  BAR.SYNC.DEFER_BLOCKING R7, 0x100 ;  /* 0x000400070000751d */ /* 0x0001ec0000010000 */
[----:B------:R-:W-:-:S06]  /*dca0*/  WARPGROUP.ARRIVE ;  /* 0x00000000000079c5 */ /* 0x000fcc0000000000 */
[----:B------:R-:W-:Y:S03]  /*dcb0*/  HGMMA.64x256x16.F32.BF16 R24, R152, gdesc[UR4].tnspB, R24, gsb0 ;  /* 0x43e0000498187df0 */ /* 0x000fe60008001818 */
[----:B------:R-:W-:Y:S02]  /*dcc0*/  WARPGROUP.DEPBAR.LE gsb0, 0x0 ;  /* 0x00008000000079c5 */ /* 0x000fe40000010000 */
[----:B------:R-:W-:Y:S01]  /*dcd0*/  VIADD R152, R20, 0x80 ;  /* 0x0000008014987836 */ /* 0x000fe20000000000 */
[----:B------:R-:W-:Y:S01]  /*dce0*/  WARPGROUP.ARRIVE ;  /* 0x00000000000079c5 */ /* 0x000fe20000000000 */
[----:B------:R-:W-:-:S03]  /*dcf0*/  IMAD.MOV.U32 R153, RZ, RZ, 0x40000040 ;  /* 0x40000040ff997424 */ /* 0x000fc600078e00ff */
[----:B------:R-:W-:Y:S01]  /*dd00*/  R2UR UR6, R152 ;  /* 0x00000000980672ca */ /* 0x000fe200000e0000 */
[----:B------:R-:W-:Y:S01]  /*dd10*/  VIADD R152, R20, 0x100 ;  /* 0x0000010014987836 */ /* 0x000fe20000000000 */
[----:B------:R-:W-:Y:S01]  /*dd20*/  R2UR UR7, R153 ;  /* 0x00000000990772ca */ /* 0x000fe200000e0000 */
[----:B------:R-:W-:-:S15]  /*dd30*/  IMAD.MOV.U32 R153, RZ, RZ, 0x40000040 ;  /* 0x40000040ff997424 */ /* 0x000fde00078e00ff */
[----:B------:R-:W-:Y:S01]  /*dd40*/  HGMMA.64x256x16.F32.BF16 R24, R156, gdesc[UR4].tnspB, R24, gsb0 ;  /* 0x43e000049c187df0 */ /* 0x000fe20008001818 */
[----:B------:R-:W-:Y:S01]  /*dd50*/  R2UR UR6, R152 ;  /* 0x00000000980672ca */ /* 0x000fe200000e0000 */
[----:B------:R-:W-:Y:S01]  /*dd60*/  VIADD R152, R20, 0x180 ;  /* 0x0000018014987836 */ /* 0x000fe20000000000 */
[----:B------:R-:W-:Y:S01]  /*dd70*/  R2UR UR7, R153 ;  /* 0x00000000990772ca */ /* 0x000fe200000e0000 */
[----:B------:R-:W-:Y:S01]  /*dd80*/  IMAD.MOV.U32 R153, RZ, RZ, 0x40000040 ;  /* 0x40000040ff997424 */ /* 0x000fe200078e00ff */
[----:B------:R-:W-:Y:S02]  /*dd90*/  WARPGROUP.DEPBAR.LE gsb0, 0x0 ;  /* 0x00008000000079c5 */ /* 0x000fe40000010000 */
[----:B------:R-:W-:-:S15]  /*dda0*/  WARPGROUP.ARRIVE ;  /* 0x00000000000079c5 */ /* 0x000fde0000000000 */
[----:B------:R-:W-:-:S06]  /*ddb0*/  NOP ;  /* 0x0000000000007918 */ /* 0x000fcc0000000000 */
[----:B------:R-:W-:Y:S01]  /*ddc0*/  HGMMA.64x256x16.F32.BF16 R24, R160, gdesc[UR4].tnspB, R24, gsb0 ;  /* 0x43e00004a0187df0 */ /* 0x000fe20008001818 */
[----:B------:R-:W-:Y:S01]  /*ddd0*/  R2UR UR6, R152 ;  /* 0x00000000980672ca */ /* 0x000fe200000e0000 */
[C---:B------:R-:W-:Y:S01]  /*dde0*/  VIADD R152, R20.reuse, 0x200 ;  /* 0x0000020014987836 */ /* 0x040fe20000000000 */
[----:B------:R-:W-:Y:S01]  /*ddf0*/  R2UR UR7, R153 ;  /* 0x00000000990772ca */ /* 0x000fe200000e0000 */
[----:B------:R-:W-:Y:S02]  /*de00*/  IMAD.MOV.U32 R153, RZ, RZ, 0x40000040 ;  /* 0x40000040ff997424 */ /* 0x000fe400078e00ff */
[----:B------:R-:W-:Y:S01]  /*de10*/  VIADD R20, R20, 0x280 ;  /* 0x0000028014147836 */ /* 0x000fe20000000000 */
[----:B------:R-:W-:Y:S02]  /*de20*/  WARPGROUP.DEPBAR.LE gsb0, 0x0 ;  /* 0x00008000000079c5 */ /* 0x000fe40000010000 */
[----:B------:R-:W-:-:S15]  /*de30*/  WARPGROUP.ARRIVE ;  /* 0x00000000000079c5 */ /* 0x000fde0000000000 */
[----:B------:R-:W-:-:S04]  /*de40*/  NOP ;  /* 0x0000000000007918 */ /* 0x000fc80000000000 */
[----:B------:R-:W-:Y:S01]  /*de50*/  HGMMA.64x256x16.F32.BF16 R24, R164, gdesc[UR4].tnspB, R24, gsb0 ;  /* 0x43e00004a4187df0 */ /* 0x000fe20008001818 */
[----:B------:R-:W-:Y:S02]  /*de60*/  R2UR UR6, R152 ;  /* 0x00000000980672ca */ /* 0x000fe400000e0000 */
[----:B------:R-:W-:Y:S01]  /*de70*/  R2UR UR7, R153 ;  /* 0x00000000990772ca */ /* 0x000fe200000e0000 */
[----:B------:R-:W-:Y:S02]  /*de80*/  WARPGROUP.DEPBAR.LE gsb0, 0x0 ;  /* 0x00008000000079c5 */ /* 0x000fe40000010000 */
[----:B------:R-:W-:-:S15]  /*de90*/  WARPGROUP.ARRIVE ;  /* 0x00000000000079c5 */ /* 0x000fde0000000000 */
[----:B------:R-:W-:-:S07]  /*dea0*/  NOP ;  /* 0x0000000000007918 */ /* 0x000fce0000000000 */
[----:B------:R-:W-:Y:S01]  /*deb0*/  HGMMA.64x256x16.F32.BF16 R24, R168, gdesc[UR4].tnspB, R24, gsb0 ;  /* 0x43e00004a8187df0 */ /* 0x000fe20008001818 */
[----:B------:R-:W-:Y:S02]  /*dec0*/  R2UR UR6, R20 ;  /* 0x00000000140672ca */ /* 0x000fe400000e0000 */
[----:B------:R-:W-:Y:S01]  /*ded0*/  R2UR UR7, R21 ;  /* 0x00000000150772ca */ /* 0x000fe200000e0000 */
[----:B------:R-:W-:Y:S02]  /*dee0*/  WARPGROUP.DEPBAR.LE gsb0, 0x0 ;  /* 0x00008000000079c5 */ /* 0x000fe40000010000 */
[----:B------:R-:W-:-:S15]  /*def0*/  WARPGROUP.ARRIVE ;  /* 0x00000000000079c5 */ /* 0x000fde0000000000 */
[----:B------:R-:W-:-:S07]  /*df00*/  NOP ;  /* 0x0000000000007918 */ /* 0x000fce0000000000 */
[----:B------:R-:W-:Y:S03]  /*df10*/  HGMMA.64x256x16.F32.BF16 R24, R172, gdesc[UR4].tnspB, R24, gsb0 ;  /* 0x43e00004ac187df0 */ /* 0x000fe60008001818 */
[----:B------:R-:W-:Y:S02]  /*df20*/  WARPGROUP.DEPBAR.LE gsb0, 0x0 ;  /* 0x00008000000079c5 */ /* 0x000fe40000010000 */
[----:B0-----:R-:W-:Y:S05]  /*df30*/  @!P0 BRA `(.L_x_765) ;  /* 0x0000000000048947 */ /* 0x001fea0003800000 */
[----:B------:R-:W-:Y:S01]  /*df40*/  BPT.TRAP 0x1 ;  /* 0x000000040000795c */ /* 0x000fe20000300000 */
.L_x_765:
[----:B------:R-:W0:Y:S01]  /*df50*/  S2R R7, SR_CgaCtaId ;  /* 0x0000000000077919 */ /* 0x000e220000008800 */
[----:B------:R-:W-:Y:S02]  /*df60*/  VIADD R6, R6, 0x22860 ;  /* 0x0002286006067836 */ /* 0x000fe40000000000 */
[----:B------:R-:W-:Y:S02]  /*df70*/  IMAD.MOV.U32 R12, RZ, RZ, R176 ;  /* 0x000000ffff0c7224 */ /* 0x000fe400078e00b0 */
[----:B------:R-:W-:Y:S01]  /*df80*/  IMAD.MOV.U32 R15, RZ, RZ, R14 ;  /* 0x000000ffff0f7224 */ /* 0x000fe200078e000e */
[----:B0-----:R-:W-:-:S04]  /*df90*/  PRMT R6, R7, 0x654, R6 ;  /* 0x0000065407067816 */ /* 0x001fc80000000006 */
[----:B------:R0:W-:Y:S01]  /*dfa0*/  SYNCS.ARRIVE.TRANS64.RED.A1T0 RZ, [R6+URZ], RZ ;  /* 0x000000ff06ff79a7 */ /* 0x0001e2000810043f */
[----:B------:R-:W-:Y:S05]  /*dfb0*/  @P1 BRA `(.L_x_766) ;  /* 0xffffffd800a41947 */ /* 0x000fea000383ffff */
.L_x_754:
[----:B0-----:R-:W2:Y:S01]  /*dfc0*/  LDL.LU R6, [R1+0x40] ;  /* 0x0000400001067983 */ /* 0x001ea20000300800 */
[----:B------:R-:W-:Y:S05]  /*dfd0*/  WARPSYNC.ALL ;  /* 0x0000000000007948 */ /* 0x000fea0003800000 */
[----:B------:R-:W0:Y:S01]  /*dfe0*/  SHFL.BFLY PT, R3, R8, 0x2, 0x1f ;  /* 0x0c401f0008037f89 */ /* 0x000e2200000e0000 */
[----:B------:R-:W-:Y:S02]  /*dff0*/  IMAD.MOV.U32 R156, RZ, RZ, -0x800000 ;  /* 0xff800000ff9c7424 */ /* 0x000fe400078e00ff */
[----:B------:R-:W-:Y:S02]  /*e000*/  VIADD R203, R203, 0x1 ;  /* 0x00000001cbcb7836 */ /* 0x000fe40000000000 */
[----:B------:R-:W-:Y:S01]  /*e010*/  IMAD.MOV.U32 R155, RZ, RZ, -0x800000 ;  /* 0xff800000ff9b7424 */ /* 0x000fe200078e00ff */
[----:B------:R1:W-:Y:S08]  /*e020*/  BAR.ARV R9, 0x100 ;  /* 0x000400090000751d */ /* 0x0003f00000002000 */
[----:B------:R-:W-:Y:S06]  /*e030*/  BAR.ARV 0x8, 0x180 ;  /* 0x0206000000007b1d */ /* 0x000fec0000002000 */
[----:B------:R-:W-:Y:S01]  /*e040*/  ISETP.NE.AND P1, PT, R203, 0x2, PT ;  /* 0x00000002cb00780c */ /* 0x000fe20003f25270 */
[----:B0-----:R-:W-:-:S03]  /*e050*/  FADD.FTZ R3, R3, R8 ;  /* 0x0000000803037221 */ /* 0x001fc60000010000 */
[----:B------:R-:W-:Y:S02]  /*e060*/  SEL R203, R203, RZ, P1 ;  /* 0x000000ffcbcb7207 */ /* 0x000fe40000800000 */
[----:B------:R-:W0:Y:S02]  /*e070*/  SHFL.BFLY PT, R4, R3, 0x1, 0x1f ;  /* 0x0c201f0003047f89 */ /* 0x000e2400000e0000 */
[----:B0-----:R-:W-:Y:S01]  /*e080*/  FADD.FTZ R4, R3, R4 ;  /* 0x0000000403047221 */ /* 0x001fe20000010000 */
[----:B------:R-:W-:-:S04]  /*e090*/  IMAD.MOV.U32 R3, RZ, RZ, RZ ;  /* 0x000000ffff037224 */ /* 0x000fc800078e00ff */
[----:B------:R-:W-:-:S13]  /*e0a0*/  FSETP.NE.FTZ.AND P0, PT, R4, RZ, PT ;  /* 0x000000ff0400720b */ /* 0x000fda0003f15000 */
[----:B------:R-:W0:Y:S01]  /*e0b0*/  @P0 MUFU.RCP R3, R4 ;  /* 0x0000000400030308 */ /* 0x000e220000001000 */
[----:B------:R-:W-:-:S07]  /*e0c0*/  @P0 FMUL.FTZ R5, R13, 0.69314718246459960938 ;  /* 0x3f3172180d050820 */ /* 0x000fce0000410000 */
[----:B------:R-:W3:Y:S01]  /*e0d0*/  @P0 MUFU.LG2 R4, R4 ;  /* 0x0000000400040308 */ /* 0x000ee20000000c00 */
[-C--:B0-----:R-:W-:Y:S01]  /*e0e0*/  FMUL.FTZ R152, R24, R3.reuse ;  /* 0x0000000318987220 */ /* 0x081fe20000410000 */
[-C--:B------:R-:W-:Y:S01]  /*e0f0*/  FMUL.FTZ R153, R25, R3.reuse ;  /* 0x0000000319997220 */ /* 0x080fe20000410000 */
[-C--:B------:R-:W-:Y:S01]  /*e100*/  FMUL.FTZ R28, R28, R3.reuse ;  /* 0x000000031c1c7220 */ /* 0x080fe20000410000 */
[-C--:B------:R-:W-:Y:S01]  /*e110*/  FMUL.FTZ R29, R29, R3.reuse ;  /* 0x000000031d1d7220 */ /* 0x080fe20000410000 */
[-C--:B------:R-:W-:Y:S01]  /*e120*/  FMUL.FTZ R32, R32, R3.reuse ;  /* 0x0000000320207220 */ /* 0x080fe20000410000 */
[-C--:B------:R-:W-:Y:S01]  /*e130*/  FMUL.FTZ R33, R33, R3.reuse ;  /* 0x0000000321217220 */ /* 0x080fe20000410000 */
[-C--:B------:R-:W-:Y:S01]  /*e140*/  FMUL.FTZ R36, R36, R3.reuse ;  /* 0x0000000324247220 */ /* 0x080fe20000410000 */
[-C--:B------:R-:W-:Y:S01]  /*e150*/  FMUL.FTZ R37, R37, R3.reuse ;  /* 0x0000000325257220 */ /* 0x080fe20000410000 */
[----:B---3--:R-:W-:Y:S01]  /*e160*/  @P0 FMUL.FTZ R4, R4, 0.69314718246459960938 ;  /* 0x3f31721804040820 */ /* 0x008fe20000410000 */
[-C--:B------:R-:W-:Y:S01]  /*e170*/  FMUL.FTZ R40, R40, R3.reuse ;  /* 0x0000000328287220 */ /* 0x080fe20000410000 */
[-C--:B------:R-:W-:Y:S01]  /*e180*/  FMUL.FTZ R41, R41, R3.reuse ;  /* 0x0000000329297220 */ /* 0x080fe20000410000 */
[-C--:B------:R-:W-:Y:S01]  /*e190*/  FMUL.FTZ R44, R44, R3.reuse ;  /* 0x000000032c2c7220 */ /* 0x080fe20000410000 */
[----:B------:R-:W-:Y:S01]  /*e1a0*/  @P0 FFMA.FTZ R156, R5, R14, R4 ;  /* 0x0000000e059c0223 */ /* 0x000fe20000010004 */
[-C--:B------:R-:W-:Y:S01]  /*e1b0*/  FMUL.FTZ R45, R45, R3.reuse ;  /* 0x000000032d2d7220 */ /* 0x080fe20000410000 */
[----:B------:R-:W0:Y:S01]  /*e1c0*/  SHFL.BFLY PT, R4, R0, 0x2, 0x1f ;  /* 0x0c401f0000047f89 */ /* 0x000e2200000e0000 */
        /* <DEDUP_REMOVED lines=23> */
[----:B0-----:R-:W-:Y:S01]  /*e340*/  FADD.FTZ R4, R4, R0 ;  /* 0x0000000004047221 */ /* 0x001fe20000010000 */
[-C--:B------:R-:W-:Y:S01]  /*e350*/  FMUL.FTZ R93, R93, R3.reuse ;  /* 0x000000035d5d7220 */ /* 0x080fe20000410000 */
[-C--:B------:R-:W-:Y:S01]  /*e360*/  FMUL.FTZ R96, R96, R3.reuse ;  /* 0x0000000360607220 */ /* 0x080fe20000410000 */
[-C--:B------:R-:W-:Y:S01]  /*e370*/  FMUL.FTZ R97, R97, R3.reuse ;  /* 0x0000000361617220 */ /* 0x080fe20000410000 */
        /* <DEDUP_REMOVED lines=25> */
[----:B0-----:R-:W-:Y:S01]  /*e510*/  FADD.FTZ R4, R4, R0 ;  /* 0x0000000004047221 */ /* 0x001fe20000010000 */
[----:B------:R-:W-:-:S02]  /*e520*/  IMAD.MOV.U32 R0, RZ, RZ, RZ ;  /* 0x000000ffff007224 */ /* 0x000fc400078e00ff */
[-C--:B------:R-:W-:Y:S01]  /*e530*/  FMUL.FTZ R148, R148, R3.reuse ;  /* 0x0000000394947220 */ /* 0x080fe20000410000 */
[----:B------:R-:W-:Y:S01]  /*e540*/  FMUL.FTZ R149, R149, R3 ;  /* 0x0000000395957220 */ /* 0x000fe20000410000 */
        /* <DEDUP_REMOVED lines=15> */
[----:B------:R-:W-:Y:S01]  /*e640*/  FMUL.FTZ R46, R46, R0 ;  /* 0x000000002e2e7220 */ /* 0x000fe20000410000 */
[----:B------:R-:W-:Y:S01]  /*e650*/  @P0 FFMA.FTZ R155, R13, R176, R4 ;  /* 0x000000b00d9b0223 */ /* 0x000fe20000010004 */
        /* <DEDUP_REMOVED lines=53> */
[----:B------:R-:W-:-:S02]  /*e9b0*/  SEL R0, RZ, 0x1, P1 ;  /* 0x00000001ff007807 */ /* 0x000fc40000800000 */
[----:B------:R-:W-:Y:S02]  /*e9c0*/  PLOP3.LUT P0, PT, PT, PT, PT, 0x8, 0x0 ;  /* 0x000000000000781c */ /* 0x000fe40003f0e170 */
[----:B------:R-:W-:Y:S01]  /*e9d0*/  LOP3.LUT R214, R214, R0, RZ, 0x3c, !PT ;  /* 0x00000000d6d67212 */ /* 0x000fe200078e3cff */
[----:B--2---:R-:W-:-:S05]  /*e9e0*/  VIADD R6, R6, 0x1 ;  /* 0x0000000106067836 */ /* 0x004fca0000000000 */
[----:B------:R1:W-:Y:S05]  /*e9f0*/  STL [R1+0x40], R6 ;  /* 0x0000400601007387 */ /* 0x0003ea0000100800 */
.L_x_711:
[----:B------:R-:W-:Y:S05]  /*ea00*/  WARPSYNC.ALL ;  /* 0x0000000000007948 */ /* 0x000fea0003800000 */
[----:B------:R-:W0:Y:S01]  /*ea10*/  S2R R0, SR_CgaCtaId ;  /* 0x0000000000007919 */ /* 0x000e220000008800 */
[----:B------:R-:W-:Y:S01]  /*ea20*/  MOV R19, 0x400 ;  /* 0x0000040000137802 */ /* 0x000fe20000000f00 */
[----:B------:R-:W-:Y:S01]  /*ea30*/  BSSY B0, `(.L_x_767) ;  /* 0x0000521000007945 */ /* 0x000fe20003800000 */
[----:B------:R-:W-:Y:S02]  /*ea40*/  BAR.SYNC.DEFER_BLOCKING 0x5, 0x180 ;  /* 0x0146000000007b1d */ /* 0x000fe40000010000 */
[----:B0-----:R-:W-:-:S05]  /*ea50*/  LEA R19, R0, R19, 0x18 ;  /* 0x0000001300137211 */ /* 0x001fca00078ec0ff */
[----:B-----5:R0:W2:Y:S01]  /*ea60*/  LDS.128 R48, [R19+0x228d0] ;  /* 0x0228d00013307984 */ /* 0x0200a20000000c00 */
[----:B------:R-:W-:Y:S06]  /*ea70*/  BAR.ARV 0x4, 0x180 ;  /* 0x0106000000007b1d */ /* 0x000fec0000002000 */
[----:B------:R-:W-:Y:S05]  /*ea80*/  @P0 BRA `(.L_x_768) ;  /* 0x0000004000100947 */ /* 0x000fea0003800000 */
[----:B------:R-:W3:Y:S01]  /*ea90*/  LDL R3, [R1+0x15c] ;  /* 0x00015c0001037983 */ /* 0x000ee20000100800 */
[----:B------:R-:W-:-:S03]  /*eaa0*/  ULDC UR4, c[0x0][0xad4] ;  /* 0x0002b50000047ab9 */ /* 0x000fc60000000800 */
[----:B------:R-:W4:Y:S01]  /*eab0*/  LDL.LU R10, [R1+0x30] ;  /* 0x00003000010a7983 */ /* 0x000f220000300800 */
[----:B------:R-:W0:Y:S01]  /*eac0*/  S2R R0, SR_SWINHI ;  /* 0x0000000000007919 */ /* 0x000e220000002f00 */
[----:B------:R-:W-:Y:S02]  /*ead0*/  F2FP.BF16.F32.PACK_AB R11, R31, R30 ;  /* 0x0000001e1f0b723e */ /* 0x000fe400000010ff */
[----:B------:R-:W-:Y:S01]  /*eae0*/  F2FP.BF16.F32.PACK_AB R12, R33, R32 ;  /* 0x00000020210c723e */ /* 0x000fe200000010ff */
[----:B------:R-:W4:Y:S01]  /*eaf0*/  LDL.LU R154, [R1+0x38] ;  /* 0x00003800019a7983 */ /* 0x000f220000300800 */
[----:B------:R-:W-:Y:S02]  /*eb00*/  F2FP.BF16.F32.PACK_AB R13, R35, R34 ;  /* 0x00000022230d723e */ /* 0x000fe400000010ff */
[----:B------:R-:W-:Y:S01]  /*eb10*/  F2FP.BF16.F32.PACK_AB R14, R37, R36 ;  /* 0x00000024250e723e */ /* 0x000fe200000010ff */
[----:B--2---:R-:W2:Y:S01]  /*eb20*/  LDL.LU R48, [R1+0x3c] ;  /* 0x00003c0001307983 */ /* 0x004ea20000300800 */
[----:B-1----:R-:W-:-:S02]  /*eb30*/  MOV R6, R19 ;  /* 0x0000001300067202 */ /* 0x002fc40000000f00 */
[----:B0-----:R-:W-:Y:S02]  /*eb40*/  MOV R7, R0 ;  /* 0x0000000000077202 */ /* 0x001fe40000000f00 */
[----:B------:R-:W-:Y:S01]  /*eb50*/  F2FP.BF16.F32.PACK_AB R15, R39, R38 ;  /* 0x00000026270f723e */ /* 0x000fe200000010ff */
[----:B---3--:R-:W-:Y:S01]  /*eb60*/  IMAD.WIDE R20, R3, 0x2, R6 ;  /* 0x0000000203147825 */ /* 0x008fe200078e0206 */
[----:B----4-:R-:W-:-:S03]  /*eb70*/  ISETP.NE.AND P0, PT, R10, RZ, PT ;  /* 0x000000ff0a00720c */ /* 0x010fc60003f05270 */
[----:B------:R-:W-:Y:S01]  /*eb80*/  IMAD.MOV.U32 R9, RZ, RZ, R21 ;  /* 0x000000ffff097224 */ /* 0x000fe200078e0015 */
[----:B------:R-:W-:-:S04]  /*eb90*/  LOP3.LUT R0, R20, 0x380, RZ, 0xc0, !PT ;  /* 0x0000038014007812 */ /* 0x000fc800078ec0ff */
[----:B------:R-:W-:-:S04]  /*eba0*/  SHF.R.U64 R0, R0, 0x3, RZ ;  /* 0x0000000300007819 */ /* 0x000fc800000012ff */
[----:B------:R-:W-:Y:S02]  /*ebb0*/  LOP3.LUT R8, R0, R20, RZ, 0x3c, !PT ;  /* 0x0000001400087212 */ /* 0x000fe400078e3cff */
[----:B------:R-:W-:Y:S01]  /*ebc0*/  SEL R0, R10, UR4, P0 ;  /* 0x000000040a007c07 */ /* 0x000fe20008000000 */
[----:B------:R-:W-:Y:S05]  /*ebd0*/  WARPSYNC.ALL ;  /* 0x0000000000007948 */ /* 0x000fea0003800000 */
[----:B------:R-:W-:Y:S01]  /*ebe0*/  MOV R3, R8 ;  /* 0x0000000800037202 */ /* 0x000fe20000000f00 */
[----:B------:R-:W-:Y:S01]  /*ebf0*/  ULDC.64 UR4, c[0x0][0xc00] ;  /* 0x0003000000047ab9 */ /* 0x000fe20000000a00 */
[----:B------:R-:W-:Y:S01]  /*ec00*/  F2FP.BF16.F32.PACK_AB R8, R153, R152 ;  /* 0x000000989908723e */ /* 0x000fe200000010ff */
[----:B------:R-:W-:Y:S01]  /*ec10*/  ULDC.64 UR6, c[0x0][0xc08] ;  /* 0x0003020000067ab9 */ /* 0x000fe20000000a00 */
[----:B------:R-:W-:-:S02]  /*ec20*/  F2FP.BF16.F32.PACK_AB R9, R27, R26 ;  /* 0x0000001a1b09723e */ /* 0x000fc400000010ff */
[----:B------:R-:W-:Y:S01]  /*ec30*/  F2FP.BF16.F32.PACK_AB R10, R29, R28 ;  /* 0x0000001c1d0a723e */ /* 0x000fe200000010ff */
[----:B------:R-:W-:Y:S06]  /*ec40*/  BAR.SYNC.DEFER_BLOCKING 0x1, 0x100 ;  /* 0x0044000000007b1d */ /* 0x000fec0000010000 */
[----:B------:R0:W-:Y:S02]  /*ec50*/  STSM.16.M88.4 [R3], R8 ;  /* 0x0000000803007844 */ /* 0x0001e40000000200 */
[----:B0-----:R-:W-:-:S04]  /*ec60*/  IADD3 R8, P0, R20, 0x20, RZ ;  /* 0x0000002014087810 */ /* 0x001fc80007f1e0ff */
[----:B------:R-:W-:Y:S01]  /*ec70*/  LOP3.LUT R3, R8, 0x380, RZ, 0xc0, !PT ;  /* 0x0000038008037812 */ /* 0x000fe200078ec0ff */
[----:B------:R-:W-:-:S03]  /*ec80*/  IMAD.X R9, RZ, RZ, R21, P0 ;  /* 0x000000ffff097224 */ /* 0x000fc600000e0615 */
[----:B------:R-:W-:-:S04]  /*ec90*/  SHF.R.U64 R3, R3, 0x3, RZ ;  /* 0x0000000303037819 */ /* 0x000fc800000012ff */
[----:B------:R-:W-:-:S04]  /*eca0*/  LOP3.LUT R8, R3, R8, RZ, 0x3c, !PT ;  /* 0x0000000803087212 */ /* 0x000fc800078e3cff */
[----:B------:R-:W-:-:S05]  /*ecb0*/  MOV R8, R8 ;  /* 0x0000000800087202 */ /* 0x000fca0000000f00 */
[----:B------:R0:W-:Y:S02]  /*ecc0*/  STSM.16.M88.4 [R8], R12 ;  /* 0x0000000c08007844 */ /* 0x0001e40000000200 */
[----:B0-----:R-:W-:-:S04]  /*ecd0*/  IADD3 R8, P0, R20, 0x40, RZ ;  /* 0x0000004014087810 */ /* 0x001fc80007f1e0ff */
[----:B------:R-:W-:Y:S01]  /*ece0*/  LOP3.LUT R3, R8, 0x380, RZ, 0xc0, !PT ;  /* 0x0000038008037812 */ /* 0x000fe200078ec0ff */
[----:B------:R-:W-:-:S03]  /*ecf0*/  IMAD.X R9, RZ, RZ, R21, P0 ;  /* 0x000000ffff097224 */ /* 0x000fc600000e0615 */
[----:B------:R-:W-:-:S04]  /*ed00*/  SHF.R.U64 R3, R3, 0x3, RZ ;  /* 0x0000000303037819 */ /* 0x000fc800000012ff */
[----:B------:R-:W-:Y:S02]  /*ed10*/  LOP3.LUT R8, R3, R8, RZ, 0x3c, !PT ;  /* 0x0000000803087212 */ /* 0x000fe400078e3cff */
[----:B------:R-:W-:Y:S02]  /*ed20*/  F2FP.BF16.F32.PACK_AB R10, R45, R44 ;  /* 0x0000002c2d0a723e */ /* 0x000fe400000010ff */
[----:B------:R-:W-:Y:S02]  /*ed30*/  MOV R3, R8 ;  /* 0x0000000800037202 */ /* 0x000fe40000000f00 */
[----:B------:R-:W-:Y:S02]  /*ed40*/  F2FP.BF16.F32.PACK_AB R8, R41, R40 ;  /* 0x000000282908723e */ /* 0x000fe400000010ff */
[----:B------:R-:W-:Y:S02]  /*ed50*/  F2FP.BF16.F32.PACK_AB R9, R43, R42 ;  /* 0x0000002a2b09723e */ /* 0x000fe400000010ff */
[----:B------:R-:W-:-:S05]  /*ed60*/  F2FP.BF16.F32.PACK_AB R11, R47, R46 ;  /* 0x0000002e2f0b723e */ /* 0x000fca00000010ff */
        /* <DEDUP_REMOVED lines=143> */
[----:B------:R0:W-:Y:S01]  /*f660*/  STSM.16.M88.4 [R20], R12 ;  /* 0x0000000c14007844 */ /* 0x0001e20000000200 */
[----:B------:R-:W-:Y:S01]  /*f670*/  BAR.SYNC.DEFER_BLOCKING 0x1, 0x100 ;  /* 0x0044000000007b1d */ /* 0x000fe20000010000 */
[----:B------:R-:W-:-:S04]  /*f680*/  ISETP.NE.U32.AND P1, PT, RZ, UR4, PT ;  /* 0x00000004ff007c0c */ /* 0x000fc8000bf25070 */
[----:B------:R-:W-:Y:S02]  /*f690*/  ISETP.NE.AND.EX P1, PT, RZ, UR5, PT, P1 ;  /* 0x00000005ff007c0c */ /* 0x000fe4000bf25310 */
[----:B------:R-:W-:Y:S01]  /*f6a0*/  IADD3 R10, P0, R154, UR4, RZ ;  /* 0x000000049a0a7c10 */ /* 0x000fe2000ff1e0ff */
[----:B------:R-:W-:-:S03]  /*f6b0*/  IMAD.MOV.U32 R9, RZ, RZ, RZ ;  /* 0x000000ffff097224 */ /* 0x000fc600078e00ff */
[----:B--2---:R-:W-:-:S07]  /*f6c0*/  IADD3.X R11, R48, UR5, RZ, P0, !PT ;  /* 0x00000005300b7c10 */ /* 0x004fce00087fe4ff */
[----:B------:R-:W5:Y:S01]  /*f6d0*/  @P1 LDG.E R9, desc[UR40][R10.64] ;  /* 0x000000280a091981 */ /* 0x000f62000c1e1900 */
[----:B------:R-:W-:-:S04]  /*f6e0*/  ISETP.NE.U32.AND P0, PT, RZ, UR6, PT ;  /* 0x00000006ff007c0c */ /* 0x000fc8000bf05070 */
[----:B------:R-:W-:-:S13]  /*f6f0*/  ISETP.NE.AND.EX P0, PT, RZ, UR7, PT, P0 ;  /* 0x00000007ff007c0c */ /* 0x000fda000bf05300 */
[----:B0-----:R-:W-:Y:S01]  /*f700*/  @P0 IADD3 R12, P2, R154, UR6, RZ ;  /* 0x000000069a0c0c10 */ /* 0x001fe2000ff5e0ff */
[----:B------:R-:W-:-:S03]  /*f710*/  ULDC UR6, c[0x0][0xa88] ;  /* 0x0002a20000067ab9 */ /* 0x000fc60000000800 */
[----:B------:R-:W-:Y:S02]  /*f720*/  @P0 IADD3.X R13, R48, UR7, RZ, P2, !PT ;  /* 0x00000007300d0c10 */ /* 0x000fe400097fe4ff */
[----:B------:R-:W-:Y:S01]  /*f730*/  ISETP.GT.AND P2, PT, R0, 0x1, PT ;  /* 0x000000010000780c */ /* 0x000fe20003f44270 */
[----:B------:R-:W-:Y:S02]  /*f740*/  IMAD.MOV.U32 R0, RZ, RZ, 0x9b8 ;  /* 0x000009b8ff007424 */ /* 0x000fe400078e00ff */
[----:B------:R-:W-:-:S03]  /*f750*/  IMAD.U32 R20, RZ, RZ, UR6 ;  /* 0x00000006ff147e24 */ /* 0x000fc6000f8e00ff */
[----:B------:R-:W-:-:S03]  /*f760*/  SEL R0, R0, 0x978, P2 ;  /* 0x0000097800007807 */ /* 0x000fc60001000000 */
[----:B------:R0:W5:Y:S01]  /*f770*/  @P0 LDG.E R20, desc[UR40][R12.64] ;  /* 0x000000280c140981 */ /* 0x000162000c1e1900 */
[----:B------:R1:W2:Y:S08]  /*f780*/  LDC.64 R14, c[0x0][R0+0x220] ;  /* 0x00008800000e7b82 */ /* 0x0002b00000000a00 */
[----:B0-----:R1:W0:Y:S01]  /*f790*/  LDC.64 R12, c[0x0][R0+0x218] ;  /* 0x00008600000c7b82 */ /* 0x0012220000000a00 */
[----:B------:R-:W-:Y:S05]  /*f7a0*/  @P0 BRA `(.L_x_769) ;  /* 0x0000000000100947 */ /* 0x000fea0003800000 */
[----:B------:R-:W-:Y:S05]  /*f7b0*/  @!P1 BRA `(.L_x_769) ;  /* 0x00000000000c9947 */ /* 0x000fea0003800000 */
[----:B-----5:R-:W3:Y:S04]  /*f7c0*/  LDG.E R20, desc[UR40][R10.64] ;  /* 0x000000280a147981 */ /* 0x020ee8000c1e1900 */
[----:B------:R-:W3:Y:S02]  /*f7d0*/  LDG.E R10, desc[UR40][R10.64+0x4] ;  /* 0x000004280a0a7981 */ /* 0x000ee4000c1e1900 */
[----:B---3--:R-:W-:-:S07]  /*f7e0*/  IMAD.IADD R20, R10, 0x1, -R20 ;  /* 0x000000010a147824 */ /* 0x008fce00078e0a14 */
.L_x_769:
[----:B------:R-:W3:Y:S01]  /*f7f0*/  LDL.LU R8, [R1+0x34] ;  /* 0x0000340001087983 */ /* 0x000ee20000300800 */
[----:B------:R-:W4:Y:S03]  /*f800*/  LDC R158, c[0x0][0xbe8] ;  /* 0x0002fa00ff9e7b82 */ /* 0x000f260000000800 */
[----:B------:R-:W2:Y:S04]  /*f810*/  LDL.LU R3, [R1+0xcc] ;  /* 0x0000cc0001037983 */ /* 0x000ea80000300800 */
[----:B------:R-:W2:Y:S04]  /*f820*/  LDL R159, [R1+0x48] ;  /* 0x00004800019f7983 */ /* 0x000ea80000100800 */
[----:B------:R-:W2:Y:S04]  /*f830*/  LDL R163, [R1+0x158] ;  /* 0x0001580001a37983 */ /* 0x000ea80000100800 */
[----:B------:R-:W2:Y:S04]  /*f840*/  LDL R160, [R1+0x44] ;  /* 0x0000440001a07983 */ /* 0x000ea80000100800 */
[----:B------:R-:W2:Y:S04]  /*f850*/  LDL R162, [R1+0x154] ;  /* 0x0001540001a27983 */ /* 0x000ea80000100800 */
[----:B------:R-:W2:Y:S01]  /*f860*/  LDL R161, [R1+0xd0] ;  /* 0x0000d00001a17983 */ /* 0x000ea20000100800 */
[----:B------:R-:W1:Y:S01]  /*f870*/  LDC.64 R10, c[0x0][R0+0x228] ;  /* 0x00008a00000a7b82 */ /* 0x000e620000000a00 */
[----:B----4-:R-:W-:-:S02]  /*f880*/  ISETP.NE.AND P1, PT, R158, 0x1, PT ;  /* 0x000000019e00780c */ /* 0x010fc40003f25270 */
[----:B------:R-:W-:-:S04]  /*f890*/  ISETP.NE.U32.AND P0, PT, RZ, UR4, PT ;  /* 0x00000004ff007c0c */ /* 0x000fc8000bf05070 */
[----:B------:R-:W-:-:S07]  /*f8a0*/  ISETP.NE.AND.EX P0, PT, RZ, UR5, PT, P0 ;  /* 0x00000005ff007c0c */ /* 0x000fce000bf05300 */
[----:B------:R-:W4:Y:S01]  /*f8b0*/  @P1 LDC R154, c[0x0][0xbec] ;  /* 0x0002fb00ff9a1b82 */ /* 0x000f220000000800 */
[-C--:B0-----:R-:W-:Y:S02]  /*f8c0*/  IMAD R21, R13, R201.reuse, RZ ;  /* 0x000000c90d157224 */ /* 0x081fe400078e02ff */
[----:B------:R-:W-:-:S05]  /*f8d0*/  IMAD.WIDE.U32 R12, R12, R201, RZ ;  /* 0x000000c90c0c7225 */ /* 0x000fca00078e00ff */
[----:B------:R-:W0:Y:S01]  /*f8e0*/  @P1 LDC R157, c[0x0][0xbf0] ;  /* 0x0002fc00ff9d1b82 */ /* 0x000e220000000800 */
[----:B------:R-:W-:Y:S01]  /*f8f0*/  IMAD.IADD R48, R13, 0x1, R21 ;  /* 0x000000010d307824 */ /* 0x000fe200078e0215 */
[----:B---3--:R-:W-:Y:S02]  /*f900*/  SEL R8, R8, RZ, !P0 ;  /* 0x000000ff08087207 */ /* 0x008fe40004000000 */
[----:B--2---:R-:W-:-:S03]  /*f910*/  SEL R3, R3, RZ, !P0 ;  /* 0x000000ff03037207 */ /* 0x004fc60004000000 */
[----:B------:R-:W-:-:S04]  /*f920*/  IMAD R15, R15, R8, RZ ;  /* 0x000000080f0f7224 */ /* 0x000fc800078e02ff */
[C---:B------:R-:W-:Y:S02]  /*f930*/  IMAD R3, R14.reuse, R3, R15 ;  /* 0x000000030e037224 */ /* 0x040fe400078e020f */
[----:B------:R-:W-:-:S04]  /*f940*/  IMAD.WIDE.U32 R14, R14, R8, RZ ;  /* 0x000000080e0e7225 */ /* 0x000fc800078e00ff */
[----:B------:R-:W-:Y:S01]  /*f950*/  IMAD.IADD R15, R15, 0x1, R3 ;  /* 0x000000010f0f7824 */ /* 0x000fe200078e0203 */
[--C-:B-----5:R-:W-:Y:S02]  /*f960*/  IADD3 R14, P0, P3, R14, R12, R9.reuse ;  /* 0x0000000c0e0e7210 */ /* 0x120fe40007b1e009 */
[----:B------:R-:W-:Y:S02]  /*f970*/  SHF.R.S32.HI R3, RZ, 0x1f, R9 ;  /* 0x0000001fff037819 */ /* 0x000fe40000011409 */
[----:B------:R-:W-:Y:S02]  /*f980*/  SEL R12, R159, RZ, P2 ;  /* 0x000000ff9f0c7207 */ /* 0x000fe40001000000 */
[----:B------:R-:W-:Y:S01]  /*f990*/  IADD3.X R15, R15, R48, R3, P0, P3 ;  /* 0x000000300f0f7210 */ /* 0x000fe200007e6403 */
[----:B------:R-:W-:Y:S02]  /*f9a0*/  IMAD R48, R160, 0x80, R163 ;  /* 0x00000080a0307824 */ /* 0x000fe400078e02a3 */
[----:B-1----:R-:W-:-:S02]  /*f9b0*/  IMAD R21, R11, R12, RZ ;  /* 0x0000000c0b157224 */ /* 0x002fc400078e02ff */
[----:B------:R-:W-:-:S04]  /*f9c0*/  IMAD.WIDE.U32 R12, R10, R12, RZ ;  /* 0x0000000c0a0c7225 */ /* 0x000fc800078e00ff */
[----:B----4-:R-:W-:-:S04]  /*f9d0*/  @P1 IMAD.HI.U32 R10, R48, R154, RZ ;  /* 0x0000009a300a1227 */ /* 0x010fc800078e00ff */
[----:B------:R-:W-:Y:S01]  /*f9e0*/  IMAD.MOV.U32 R154, RZ, RZ, R48 ;  /* 0x000000ffff9a7224 */ /* 0x000fe200078e0030 */
[----:B0-----:R-:W-:Y:S02]  /*f9f0*/  @P1 SHF.R.U32.HI R154, RZ, R157, R10 ;  /* 0x0000009dff9a1219 */ /* 0x001fe4000001160a */
[----:B------:R0:W1:Y:S01]  /*fa00*/  LDC.64 R10, c[0x0][R0+0x210] ;  /* 0x00008400000a7b82 */ /* 0x0000620000000a00 */
[----:B------:R-:W-:Y:S01]  /*fa10*/  IMAD.IADD R21, R13, 0x1, R21 ;  /* 0x000000010d157824 */ /* 0x000fe200078e0215 */
[----:B------:R-:W-:Y:S02]  /*fa20*/  IADD3 R12, P0, P3, R154, R14, R12 ;  /* 0x0000000e9a0c7210 */ /* 0x000fe40007b1e00c */
[----:B0-----:R-:W-:-:S04]  /*fa30*/  SHF.R.S32.HI R0, RZ, 0x1f, R154 ;  /* 0x0000001fff007819 */ /* 0x001fc8000001149a */
[----:B------:R-:W-:Y:S02]  /*fa40*/  IADD3.X R13, R0, R15, R21, P0, P3 ;  /* 0x0000000f000d7210 */ /* 0x000fe400007e6415 */
[----:B------:R-:W0:Y:S01]  /*fa50*/  LDC.64 R14, c[0x0][0xba8] ;  /* 0x0002ea00ff0e7b82 */ /* 0x000e220000000a00 */
[----:B------:R-:W-:-:S04]  /*fa60*/  IMAD.MOV R21, RZ, RZ, -R154 ;  /* 0x000000ffff157224 */ /* 0x000fc800078e0a9a */
[----:B------:R-:W-:-:S05]  /*fa70*/  IMAD R21, R158, R21, R48 ;  /* 0x000000159e157224 */ /* 0x000fca00078e0230 */
[----:B------:R-:W-:Y:S01]  /*fa80*/  SHF.R.S32.HI R0, RZ, 0x1f, R21 ;  /* 0x0000001fff007819 */ /* 0x000fe20000011415 */
[----:B0-----:R-:W0:Y:S08]  /*fa90*/  @!P2 LDC R14, c[0x0][0xb50] ;  /* 0x0002d400ff0eab82 */ /* 0x001e300000000800 */
[----:B------:R-:W2:Y:S01]  /*faa0*/  @!P2 LDC R15, c[0x0][0xb54] ;  /* 0x0002d500ff0fab82 */ /* 0x000ea20000000800 */
[----:B-1----:R-:W-:-:S02]  /*fab0*/  IMAD R11, R11, R21, RZ ;  /* 0x000000150b0b7224 */ /* 0x002fc400078e02ff */
[----:B------:R-:W-:-:S04]  /*fac0*/  IMAD.WIDE.U32 R12, R10, R21, R12 ;  /* 0x000000150a0c7225 */ /* 0x000fc800078e000c */
[----:B------:R-:W-:-:S04]  /*fad0*/  IMAD R0, R10, R0, R11 ;  /* 0x000000000a007224 */ /* 0x000fc800078e020b */
[----:B------:R-:W-:Y:S01]  /*fae0*/  IMAD.IADD R0, R13, 0x1, R0 ;  /* 0x000000010d007824 */ /* 0x000fe200078e0200 */
[----:B0-----:R-:W-:-:S04]  /*faf0*/  LEA R14, P0, R12, R14, 0x2 ;  /* 0x0000000e0c0e7211 */ /* 0x001fc800078010ff */
[----:B--2---:R-:W-:Y:S01]  /*fb00*/  LEA.HI.X R0, R12, R15, R0, 0x2, P0 ;  /* 0x0000000f0c007211 */ /* 0x004fe200000f1400 */
[----:B------:R-:W-:Y:S01]  /*fb10*/  SHFL.IDX PT, R10, R14, RZ, 0x1c1f ;  /* 0x001c1fff0e0a7589 */ /* 0x000fe200000e0000 */
[----:B------:R-:W-:-:S03]  /*fb20*/  IMAD R21, R160, 0x80, R162 ;  /* 0x00000080a0157824 */ /* 0x000fc600078e02a2 */
[----:B------:R-:W0:Y:S04]  /*fb30*/  SHFL.IDX PT, R11, R0, RZ, 0x1c1f ;  /* 0x001c1fff000b7589 */ /* 0x000e2800000e0000 */
[----:B------:R-:W-:Y:S04]  /*fb40*/  SHFL.IDX PT, R12, R14, 0x1, 0x1c1f ;  /* 0x003c1f000e0c7f89 */ /* 0x000fe800000e0000 */
[----:B------:R1:W2:Y:S01]  /*fb50*/  SHFL.IDX PT, R13, R0, 0x1, 0x1c1f ;  /* 0x003c1f00000d7f89 */ /* 0x0002a200000e0000 */
[----:B------:R-:W-:Y:S01]  /*fb60*/  LOP3.LUT P0, RZ, R161, 0x3, RZ, 0xc0, !PT ;  /* 0x00000003a1ff7812 */ /* 0x000fe2000780c0ff */
[----:B-1----:R-:W-:-:S02]  /*fb70*/  IMAD R0, R20, R158, RZ ;  /* 0x0000009e14007224 */ /* 0x002fc400078e02ff */
[----:B------:R-:W-:-:S03]  /*fb80*/  VIADD R20, R21, 0x8 ;  /* 0x0000000815147836 */ /* 0x000fc60000000000 */
[-C--:B------:R-:W-:Y:S02]  /*fb90*/  ISETP.GE.OR P3, PT, R21, R0.reuse, P0 ;  /* 0x000000001500720c */ /* 0x080fe40000766670 */
[----:B------:R-:W-:-:S11]  /*fba0*/  ISETP.GE.OR P0, PT, R20, R0, P0 ;  /* 0x000000001400720c */ /* 0x000fd60000706670 */
[----:B0-----:R0:W-:Y:S04]  /*fbb0*/  @!P3 ST.E desc[UR40][R10.64], R156 ;  /* 0x0000009c0a00b985 */ /* 0x0011e8000c101928 */
[----:B--2---:R0:W-:Y:S01]  /*fbc0*/  @!P0 ST.E desc[UR40][R12.64], R155 ;  /* 0x0000009b0c008985 */ /* 0x0041e2000c101928 */
[----:B------:R-:W-:Y:S05]  /*fbd0*/  @P2 BRA `(.L_x_770) ;  /* 0x00000010009c2947 */ /* 0x000fea0003800000 */
[----:B0-----:R-:W0:Y:S01]  /*fbe0*/  S2R R12, SR_TID.X ;  /* 0x00000000000c7919 */ /* 0x001e220000002100 */
[----:B------:R-:W-:Y:S01]  /*fbf0*/  ULDC.64 UR4, c[0x0][0xaa0] ;  /* 0x0002a80000047ab9 */ /* 0x000fe20000000a00 */
[----:B------:R-:W1:Y:S01]  /*fc00*/  @P1 LDC R14, c[0x0][0xbf0] ;  /* 0x0002fc00ff0e1b82 */ /* 0x000e620000000800 */
[----:B0-----:R-:W-:-:S05]  /*fc10*/  VIADD R12, R12, 0xffffff80 ;  /* 0xffffff800c0c7836 */ /* 0x001fca0000000000 */
[----:B------:R-:W-:-:S04]  /*fc20*/  SHF.R.S32.HI R13, RZ, 0x1f, R12 ;  /* 0x0000001fff0d7819 */ /* 0x000fc8000001140c */
[----:B------:R-:W-:-:S04]  /*fc30*/  LEA.HI R13, R13, R12, RZ, 0x3 ;  /* 0x0000000c0d0d7211 */ /* 0x000fc800078f18ff */
[----:B------:R-:W-:-:S05]  /*fc40*/  SHF.R.S32.HI R20, RZ, 0x3, R13 ;  /* 0x00000003ff147819 */ /* 0x000fca000001140d */
[----:B------:R-:W-:-:S04]  /*fc50*/  IMAD R5, R20, 0x40, R207 ;  /* 0x0000004014057824 */ /* 0x000fc800078e02cf */
[----:B------:R-:W-:-:S03]  /*fc60*/  IMAD.WIDE R6, R5, 0x2, R6 ;  /* 0x0000000205067825 */ /* 0x000fc600078e0206 */
[C---:B------:R-:W-:Y:S02]  /*fc70*/  IADD3 R41, P5, R6.reuse, 0x5000, RZ ;  /* 0x0000500006297810 */ /* 0x040fe40007fbe0ff */
[C---:B------:R-:W-:Y:S02]  /*fc80*/  IADD3 R25, P0, R6.reuse, 0x1000, RZ ;  /* 0x0000100006197810 */ /* 0x040fe40007f1e0ff */
[----:B------:R-:W-:Y:S02]  /*fc90*/  LOP3.LUT R40, R41, 0x380, RZ, 0xc0, !PT ;  /* 0x0000038029287812 */ /* 0x000fe400078ec0ff */
[C---:B------:R-:W-:Y:S02]  /*fca0*/  IADD3 R29, P2, R6.reuse, 0x2000, RZ ;  /* 0x00002000061d7810 */ /* 0x040fe40007f5e0ff */
[C---:B------:R-:W-:Y:S02]  /*fcb0*/  IADD3 R33, P3, R6.reuse, 0x3000, RZ ;  /* 0x0000300006217810 */ /* 0x040fe40007f7e0ff */
[----:B------:R-:W-:-:S02]  /*fcc0*/  IADD3 R37, P4, R6, 0x4000, RZ ;  /* 0x0000400006257810 */ /* 0x000fc40007f9e0ff */
[----:B------:R-:W-:Y:S02]  /*fcd0*/  SHF.R.U64 R40, R40, 0x3, RZ ;  /* 0x0000000328287819 */ /* 0x000fe400000012ff */
[----:B------:R-:W-:Y:S02]  /*fce0*/  LOP3.LUT R24, R25, 0x380, RZ, 0xc0, !PT ;  /* 0x0000038019187812 */ /* 0x000fe400078ec0ff */
[----:B------:R-:W-:Y:S02]  /*fcf0*/  LOP3.LUT R28, R29, 0x380, RZ, 0xc0, !PT ;  /* 0x000003801d1c7812 */ /* 0x000fe400078ec0ff */
[----:B------:R-:W-:Y:S02]  /*fd00*/  LOP3.LUT R32, R33, 0x380, RZ, 0xc0, !PT ;  /* 0x0000038021207812 */ /* 0x000fe400078ec0ff */
[----:B------:R-:W-:Y:S02]  /*fd10*/  LOP3.LUT R36, R37, 0x380, RZ, 0xc0, !PT ;  /* 0x0000038025247812 */ /* 0x000fe400078ec0ff */
[----:B------:R-:W-:Y:S01]  /*fd20*/  LOP3.LUT R40, R40, R41, RZ, 0x3c, !PT ;  /* 0x0000002928287212 */ /* 0x000fe200078e3cff */
[----:B------:R-:W-:Y:S01]  /*fd30*/  IMAD.X R41, RZ, RZ, R7, P5 ;  /* 0x000000ffff297224 */ /* 0x000fe200028e0607 */
[----:B------:R-:W-:-:S02]  /*fd40*/  IADD3 R65, P5, R6, 0xa000, RZ ;  /* 0x0000a00006417810 */ /* 0x000fc40007fbe0ff */
[----:B------:R-:W-:Y:S02]  /*fd50*/  SHF.R.U64 R24, R24, 0x3, RZ ;  /* 0x0000000318187819 */ /* 0x000fe400000012ff */
[----:B------:R-:W-:Y:S01]  /*fd60*/  SHF.R.U64 R28, R28, 0x3, RZ ;  /* 0x000000031c1c7819 */ /* 0x000fe200000012ff */
[----:B------:R-:W-:Y:S01]  /*fd70*/  IMAD R10, R3, UR4, RZ ;  /* 0x00000004030a7c24 */ /* 0x000fe2000f8e02ff */
[----:B------:R-:W-:Y:S01]  /*fd80*/  SHF.R.U64 R32, R32, 0x3, RZ ;  /* 0x0000000320207819 */ /* 0x000fe200000012ff */
[----:B------:R-:W5:Y:S01]  /*fd90*/  LD.E.128 R40, desc[UR40][R40.64] ;  /* 0x0000002828287980 */ /* 0x000f62000c101d00 */
[----:B------:R-:W-:Y:S02]  /*fda0*/  SHF.R.U64 R36, R36, 0x3, RZ ;  /* 0x0000000324247819 */ /* 0x000fe400000012ff */
[----:B------:R-:W-:Y:S02]  /*fdb0*/  LOP3.LUT R64, R65, 0x380, RZ, 0xc0, !PT ;  /* 0x0000038041407812 */ /* 0x000fe400078ec0ff */
        /* <DEDUP_REMOVED lines=8> */
[----:B------:R-:W-:-:S02]  /*fe40*/  IADD3 R45, P0, R6, 0x6000, RZ ;  /* 0x00006000062d7810 */ /* 0x000fc40007f1e0ff */
[C---:B------:R-:W-:Y:S01]  /*fe50*/  LOP3.LUT R15, R6.reuse, 0x380, RZ, 0xc0, !PT ;  /* 0x00000380060f7812 */ /* 0x040fe200078ec0ff */
[----:B------:R-:W-:Y:S01]  /*fe60*/  IMAD R3, R9, UR5, R10 ;  /* 0x0000000509037c24 */ /* 0x000fe2000f8e020a */
[C---:B------:R-:W-:Y:S01]  /*fe70*/  IADD3 R53, P2, R6.reuse, 0x7000, RZ ;  /* 0x0000700006357810 */ /* 0x040fe20007f5e0ff */
[----:B------:R-:W5:Y:S01]  /*fe80*/  LD.E.128 R24, desc[UR40][R24.64] ;  /* 0x0000002818187980 */ /* 0x000f62000c101d00 */
[C---:B------:R-:W-:Y:S02]  /*fe90*/  IADD3 R57, P3, R6.reuse, 0x8000, RZ ;  /* 0x0000800006397810 */ /* 0x040fe40007f7e0ff */
[----:B------:R-:W-:Y:S01]  /*fea0*/  IADD3 R61, P4, R6, 0x9000, RZ ;  /* 0x00009000063d7810 */ /* 0x000fe20007f9e0ff */
[----:B------:R-:W5:Y:S01]  /*feb0*/  LD.E.128 R28, desc[UR40][R28.64] ;  /* 0x000000281c1c7980 */ /* 0x000f62000c101d00 */
[----:B------:R-:W-:Y:S02]  /*fec0*/  SHF.R.U64 R64, R64, 0x3, RZ ;  /* 0x0000000340407819 */ /* 0x000fe400000012ff */
[----:B------:R-:W-:Y:S01]  /*fed0*/  LOP3.LUT R44, R45, 0x380, RZ, 0xc0, !PT ;  /* 0x000003802d2c7812 */ /* 0x000fe200078ec0ff */
[----:B------:R-:W5:Y:S01]  /*fee0*/  LD.E.128 R32, desc[UR40][R32.64] ;  /* 0x0000002820207980 */ /* 0x000f62000c101d00 */
[----:B------:R-:W-:-:S02]  /*fef0*/  LOP3.LUT R52, R53, 0x380, RZ, 0xc0, !PT ;  /* 0x0000038035347812 */ /* 0x000fc400078ec0ff */
[----:B------:R-:W-:Y:S01]  /*ff00*/  LOP3.LUT R56, R57, 0x380, RZ, 0xc0, !PT ;  /* 0x0000038039387812 */ /* 0x000fe200078ec0ff */
[----:B------:R-:W5:Y:S01]  /*ff10*/  LD.E.128 R36, desc[UR40][R36.64] ;  /* 0x0000002824247980 */ /* 0x000f62000c101d00 */
[----:B------:R-:W-:Y:S02]  /*ff20*/  LOP3.LUT R60, R61, 0x380, RZ, 0xc0, !PT ;  /* 0x000003803d3c7812 */ /* 0x000fe400078ec0ff */
[----:B------:R-:W-:Y:S01]  /*ff30*/  LOP3.LUT R64, R64, R65, RZ, 0x3c, !PT ;  /* 0x0000004140407212 */ /* 0x000fe200078e3cff */
[--C-:B------:R-:W-:Y:S01]  /*ff40*/  IMAD.X R65, RZ, RZ, R7.reuse, P5 ;  /* 0x000000ffff417224 */ /* 0x100fe200028e0607 */
[----:B------:R-:W-:Y:S02]  /*ff50*/  IADD3 R11, P5, R6, 0xf000, RZ ;  /* 0x0000f000060b7810 */ /* 0x000fe40007fbe0ff */
[----:B------:R-:W-:Y:S02]  /*ff60*/  SHF.R.U64 R15, R15, 0x3, RZ ;  /* 0x000000030f0f7819 */ /* 0x000fe400000012ff */
[----:B------:R-:W-:Y:S01]  /*ff70*/  SHF.R.U64 R44, R44, 0x3, RZ ;  /* 0x000000032c2c7819 */ /* 0x000fe200000012ff */
[----:B------:R-:W-:Y:S01]  /*ff80*/  IMAD.X R85, RZ, RZ, R7, P5 ;  /* 0x000000ffff557224 */ /* 0x000fe200028e0607 */
[----:B------:R-:W-:Y:S01]  /*ff90*/  SHF.R.U64 R52, R52, 0x3, RZ ;  /* 0x0000000334347819 */ /* 0x000fe200000012ff */
[----:B------:R-:W5:Y:S01]  /*ffa0*/  LD.E.128 R64, desc[UR40][R64.64] ;  /* 0x0000002840407980 */ /* 0x000f62000c101d00 */
[----:B------:R-:W-:-:S02]  /*ffb0*/  SHF.R.U64 R56, R56, 0x3, RZ ;  /* 0x0000000338387819 */ /* 0x000fc400000012ff */
        /* <DEDUP_REMOVED lines=10> */
[----:B------:R-:W-:Y:S01]  /*10060*/  LOP3.LUT R4, R15, R6, RZ, 0x3c, !PT ;  /* 0x000000060f047212 */ /* 0x000fe200078e3cff */
[----:B------:R-:W5:Y:S01]  /*10070*/  LD.E.128 R44, desc[UR40][R44.64] ;  /* 0x000000282c2c7980 */ /* 0x000f62000c101d00 */
[----:B------:R-:W0:Y:S01]  /*10080*/  @P1 LDC R15, c[0x0][0xbec] ;  /* 0x0002fb00ff0f1b82 */ /* 0x000e220000000800 */
[----:B------:R-:W-:-:S02]  /*10090*/  IADD3 R69, P0, R6, 0xb000, RZ ;  /* 0x0000b00006457810 */ /* 0x000fc40007f1e0ff */
[C---:B------:R-:W-:Y:S01]  /*100a0*/  IADD3 R73, P2, R6.reuse, 0xc000, RZ ;  /* 0x0000c00006497810 */ /* 0x040fe20007f5e0ff */
[----:B------:R-:W5:Y:S01]  /*100b0*/  LD.E.128 R52, desc[UR40][R52.64] ;  /* 0x0000002834347980 */ /* 0x000f62000c101d00 */
[C---:B------:R-:W-:Y:S02]  /*100c0*/  IADD3 R77, P3, R6.reuse, 0xd000, RZ ;  /* 0x0000d000064d7810 */ /* 0x040fe40007f7e0ff */
[----:B------:R-:W-:Y:S01]  /*100d0*/  IADD3 R81, P4, R6, 0xe000, RZ ;  /* 0x0000e00006517810 */ /* 0x000fe20007f9e0ff */
[----:B------:R-:W5:Y:S01]  /*100e0*/  LD.E.128 R56, desc[UR40][R56.64] ;  /* 0x0000002838387980 */ /* 0x000f62000c101d00 */
[----:B------:R-:W-:Y:S01]  /*100f0*/  SHF.R.U64 R6, R5, 0x3, RZ ;  /* 0x0000000305067819 */ /* 0x000fe200000012ff */
[----:B------:R-:W-:Y:S01]  /*10100*/  IMAD.MOV.U32 R5, RZ, RZ, R7 ;  /* 0x000000ffff057224 */ /* 0x000fe200078e0007 */
[----:B------:R-:W-:Y:S01]  /*10110*/  LOP3.LUT R13, R13, 0xfffffff8, RZ, 0xc0, !PT ;  /* 0xfffffff80d0d7812 */ /* 0x000fe200078ec0ff */
[----:B------:R-:W5:Y:S01]  /*10120*/  LD.E.128 R60, desc[UR40][R60.64] ;  /* 0x000000283c3c7980 */ /* 0x000f62000c101d00 */
[----:B------:R-:W-:Y:S01]  /*10130*/  LOP3.LUT R84, R6, R11, RZ, 0x3c, !PT ;  /* 0x0000000b06547212 */ /* 0x000fe200078e3cff */
[----:B------:R-:W-:Y:S01]  /*10140*/  IMAD.WIDE.U32 R10, R9, UR4, RZ ;  /* 0x00000004090a7c25 */ /* 0x000fe2000f8e00ff */
[----:B------:R-:W-:Y:S01]  /*10150*/  LOP3.LUT R68, R69, 0x380, RZ, 0xc0, !PT ;  /* 0x0000038045447812 */ /* 0x000fe200078ec0ff */
[----:B------:R-:W-:Y:S01]  /*10160*/  ULDC.64 UR4, c[0x0][0xae8] ;  /* 0x0002ba0000047ab9 */ /* 0x000fe20000000a00 */
[----:B------:R-:W-:Y:S01]  /*10170*/  LOP3.LUT R72, R73, 0x380, RZ, 0xc0, !PT ;  /* 0x0000038049487812 */ /* 0x000fe200078ec0ff */
[----:B------:R-:W-:Y:S01]  /*10180*/  IMAD.IADD R11, R11, 0x1, R3 ;  /* 0x000000010b0b7824 */ /* 0x000fe200078e0203 */
[----:B------:R-:W-:Y:S01]  /*10190*/  LOP3.LUT R76, R77, 0x380, RZ, 0xc0, !PT ;  /* 0x000003804d4c7812 */ /* 0x000fe200078ec0ff */
[----:B------:R-:W-:Y:S01]  /*101a0*/  IMAD.IADD R3, R12, 0x1, -R13 ;  /* 0x000000010c037824 */ /* 0x000fe200078e0a0d */
[----:B------:R-:W-:Y:S01]  /*101b0*/  LOP3.LUT R80, R81, 0x380, RZ, 0xc0, !PT ;  /* 0x0000038051507812 */ /* 0x000fe200078ec0ff */
[----:B------:R-:W-:Y:S01]  /*101c0*/  IMAD.WIDE.U32 R10, R201, UR4, R10 ;  /* 0x00000004c90a7c25 */ /* 0x000fe2000f8e000a */
[----:B------:R-:W-:Y:S01]  /*101d0*/  SHF.R.U64 R68, R68, 0x3, RZ ;  /* 0x0000000344447819 */ /* 0x000fe200000012ff */
[----:B------:R-:W5:Y:S01]  /*101e0*/  LD.E.128 R84, desc[UR40][R84.64] ;  /* 0x0000002854547980 */ /* 0x000f62000c101d00 */
[----:B------:R-:W-:Y:S01]  /*101f0*/  SHF.R.U64 R72, R72, 0x3, RZ ;  /* 0x0000000348487819 */ /* 0x000fe200000012ff */
[----:B------:R-:W-:Y:S01]  /*10200*/  IMAD R3, R3, 0x20, R20 ;  /* 0x0000002003037824 */ /* 0x000fe200078e0214 */
[----:B------:R-:W-:-:S02]  /*10210*/  SHF.R.U64 R76, R76, 0x3, RZ ;  /* 0x000000034c4c7819 */ /* 0x000fc400000012ff */
[----:B------:R-:W-:Y:S01]  /*10220*/  SHF.R.U64 R80, R80, 0x3, RZ ;  /* 0x0000000350507819 */ /* 0x000fe200000012ff */
[----:B------:R-:W-:Y:S01]  /*10230*/  IMAD R12, R160, 0x80, R3 ;  /* 0x00000080a00c7824 */ /* 0x000fe200078e0203 */
[----:B------:R-:W-:Y:S01]  /*10240*/  SHF.R.S32.HI R9, RZ, 0x1f, R8 ;  /* 0x0000001fff097819 */ /* 0x000fe20000011408 */
[----:B------:R-:W-:Y:S01]  /*10250*/  IMAD R11, R201, UR5, R11 ;  /* 0x00000005c90b7c24 */ /* 0x000fe2000f8e020b */
[----:B------:R-:W-:Y:S01]  /*10260*/  LOP3.LUT R68, R68, R69, RZ, 0x3c, !PT ;  /* 0x0000004544447212 */ /* 0x000fe200078e3cff */
[----:B0-----:R-:W-:Y:S01]  /*10270*/  @P1 IMAD.HI.U32 R3, R12, R15, RZ ;  /* 0x0000000f0c031227 */ /* 0x001fe200078e00ff */
[----:B------:R-:W-:Y:S01]  /*10280*/  LOP3.LUT R72, R72, R73, RZ, 0x3c, !PT ;  /* 0x0000004948487212 */ /* 0x000fe200078e3cff */
[----:B------:R-:W-:Y:S01]  /*10290*/  ULDC.64 UR4, c[0x0][0xaf0] ;  /* 0x0002bc0000047ab9 */ /* 0x000fe20000000a00 */
[----:B------:R-:W-:Y:S01]  /*102a0*/  LOP3.LUT R76, R76, R77, RZ, 0x3c, !PT ;  /* 0x0000004d4c4c7212 */ /* 0x000fe200078e3cff */
[--C-:B------:R-:W-:Y:S01]  /*102b0*/  IMAD.X R69, RZ, RZ, R7.reuse, P0 ;  /* 0x000000ffff457224 */ /* 0x100fe200000e0607 */
[----:B------:R-:W-:Y:S01]  /*102c0*/  LOP3.LUT R80, R80, R81, RZ, 0x3c, !PT ;  /* 0x0000005150507212 */ /* 0x000fe200078e3cff */
[----:B------:R-:W-:-:S02]  /*102d0*/  IMAD.X R73, RZ, RZ, R7, P2 ;  /* 0x000000ffff497224 */ /* 0x000fc400010e0607 */
[--C-:B------:R-:W-:Y:S02]  /*102e0*/  IMAD.X R77, RZ, RZ, R7.reuse, P3 ;  /* 0x000000ffff4d7224 */ /* 0x100fe400018e0607 */
[----:B------:R-:W-:Y:S01]  /*102f0*/  IMAD.X R81, RZ, RZ, R7, P4 ;  /* 0x000000ffff517224 */ /* 0x000fe200020e0607 */
[----:B------:R-:W5:Y:S01]  /*10300*/  LD.E.128 R68, desc[UR40][R68.64] ;  /* 0x0000002844447980 */ /* 0x000f62000c101d00 */
[----:B------:R-:W-:Y:S02]  /*10310*/  IMAD R9, R9, UR4, RZ ;  /* 0x0000000409097c24 */ /* 0x000fe4000f8e02ff */
[----:B------:R-:W-:Y:S01]  /*10320*/  IMAD.MOV.U32 R13, RZ, RZ, R12 ;  /* 0x000000ffff0d7224 */ /* 0x000fe200078e000c */
[----:B-1----:R-:W-:Y:S01]  /*10330*/  @P1 SHF.R.U32.HI R13, RZ, R14, R3 ;  /* 0x0000000eff0d1219 */ /* 0x002fe20000011603 */
[----:B------:R-:W5:Y:S01]  /*10340*/  LD.E.128 R4, desc[UR40][R4.64] ;  /* 0x0000002804047980 */ /* 0x000f62000c101d00 */
[----:B------:R-:W-:-:S03]  /*10350*/  IMAD R15, R8, UR5, R9 ;  /* 0x00000005080f7c24 */ /* 0x000fc6000f8e0209 */
[----:B------:R-:W5:Y:S01]  /*10360*/  LD.E.128 R72, desc[UR40][R72.64] ;  /* 0x0000002848487980 */ /* 0x000f62000c101d00 */
[----:B------:R-:W-:Y:S01]  /*10370*/  IMAD.WIDE.U32 R8, R8, UR4, R10 ;  /* 0x0000000408087c25 */ /* 0x000fe2000f8e000a */
[--C-:B------:R-:W-:Y:S01]  /*10380*/  SHF.R.S32.HI R3, RZ, 0x1f, R13.reuse ;  /* 0x0000001fff037819 */ /* 0x100fe2000001140d */
[----:B------:R-:W-:Y:S01]  /*10390*/  ULDC.64 UR4, c[0x0][0xae0] ;  /* 0x0002b80000047ab9 */ /* 0x000fe20000000a00 */
[----:B------:R-:W5:Y:S01]  /*103a0*/  LD.E.128 R76, desc[UR40][R76.64] ;  /* 0x000000284c4c7980 */ /* 0x000f62000c101d00 */
[----:B------:R-:W-:-:S03]  /*103b0*/  IMAD.MOV R11, RZ, RZ, -R13 ;  /* 0x000000ffff0b7224 */ /* 0x000fc600078e0a0d */
[----:B------:R-:W5:Y:S01]  /*103c0*/  LD.E.128 R80, desc[UR40][R80.64] ;  /* 0x0000002850507980 */ /* 0x000f62000c101d00 */
[----:B------:R-:W-:Y:S01]  /*103d0*/  @!PT LDS RZ, [RZ] ;  /* 0x00000000fffff984 */ /* 0x000fe20000000800 */
[----:B------:R-:W-:Y:S01]  /*103e0*/  @!PT LDS RZ, [RZ] ;  /* 0x00000000fffff984 */ /* 0x000fe20000000800 */
[----:B------:R-:W-:Y:S01]  /*103f0*/  @!PT LDS RZ, [RZ] ;  /* 0x00000000fffff984 */ /* 0x000fe20000000800 */
[----:B------:R-:W-:Y:S01]  /*10400*/  @!PT LDS RZ, [RZ] ;  /* 0x00000000fffff984 */ /* 0x000fe20000000800 */
[----:B------:R0:W-:Y:S06]  /*10410*/  MEMBAR.ALL.CTA ;  /* 0x0000000000007992 */ /* 0x0001ec0000008000 */
[----:B0-----:R-:W0:Y:S01]  /*10420*/  FENCE.VIEW.ASYNC.S ;  /* 0x00000000000073c6 */ /* 0x001e220000000000 */
[----:B------:R-:W-:Y:S02]  /*10430*/  IMAD.IADD R9, R9, 0x1, R15 ;  /* 0x0000000109097824 */ /* 0x000fe400078e020f */
[----:B------:R-:W-:-:S02]  /*10440*/  IMAD R10, R3, UR4, RZ ;  /* 0x00000004030a7c24 */ /* 0x000fc4000f8e02ff */
[----:B------:R-:W-:Y:S02]  /*10450*/  IMAD R11, R158, R11, R12 ;  /* 0x0000000b9e0b7224 */ /* 0x000fe400078e020c */
[----:B------:R-:W-:-:S04]  /*10460*/  IMAD.WIDE.U32 R8, R13, UR4, R8 ;  /* 0x000000040d087c25 */ /* 0x000fc8000f8e0008 */
[----:B------:R-:W-:Y:S01]  /*10470*/  IMAD R13, R13, UR5, R10 ;  /* 0x000000050d0d7c24 */ /* 0x000fe2000f8e020a */
[----:B------:R-:W-:Y:S01]  /*10480*/  SHF.R.S32.HI R10, RZ, 0x1f, R11 ;  /* 0x0000001fff0a7819 */ /* 0x000fe2000001140b */
[----:B------:R-:W-:Y:S01]  /*10490*/  ULDC.64 UR4, c[0x0][0xad8] ;  /* 0x0002b60000047ab9 */ /* 0x000fe20000000a00 */
[----:B------:R-:W-:Y:S02]  /*104a0*/  VIADD R3, R19, 0x22820 ;  /* 0x0002282013037836 */ /* 0x000fe40000000000 */
[----:B------:R-:W-:Y:S02]  /*104b0*/  IMAD.IADD R9, R9, 0x1, R13 ;  /* 0x0000000109097824 */ /* 0x000fe400078e020d */
[----:B------:R-:W-:Y:S01]  /*104c0*/  IMAD R10, R10, UR4, RZ ;  /* 0x000000040a0a7c24 */ /* 0x000fe2000f8e02ff */
[----:B------:R-:W-:Y:S01]  /*104d0*/  PRMT R3, RZ, 0x654, R3 ;  /* 0x00000654ff037816 */ /* 0x000fe20000000003 */
[----:B------:R-:W-:-:S04]  /*104e0*/  IMAD.WIDE.U32 R8, R11, UR4, R8 ;  /* 0x000000040b087c25 */ /* 0x000fc8000f8e0008 */
[----:B------:R-:W-:Y:S01]  /*104f0*/  IMAD R21, R11, UR5, R10 ;  /* 0x000000050b157c24 */ /* 0x000fe2000f8e020a */
[----:B------:R-:W-:Y:S01]  /*10500*/  ULDC.64 UR4, c[0x0][0xa80] ;  /* 0x0002a00000047ab9 */ /* 0x000fe20000000a00 */
[----:B0-----:R0:W-:Y:S02]  /*10510*/  SYNCS.ARRIVE.TRANS64.RED.A1T0 RZ, [R3+URZ], RZ ;  /* 0x000000ff03ff79a7 */ /* 0x0011e4000810043f */
[----:B------:R-:W-:Y:S01]  /*10520*/  IMAD.IADD R21, R9, 0x1, R21 ;  /* 0x0000000109157824 */ /* 0x000fe200078e0215 */
[----:B0-----:R-:W-:Y:S01]  /*10530*/  LEA R3, P0, R8, UR4, 0x1 ;  /* 0x0000000408037c11 */ /* 0x001fe2000f8008ff */
[----:B------:R-:W-:-:S03]  /*10540*/  UMOV UR4, 0xffffffff ;  /* 0xffffffff00047882 */ /* 0x000fc60000000000 */
[----:B------:R-:W-:Y:S01]  /*10550*/  LEA.HI.X R21, R8, UR5, R21, 0x1, P0 ;  /* 0x0000000508157c11 */ /* 0x000fe200080f0c15 */
[----:B------:R-:W-:Y:S08]  /*10560*/  BRA.DIV UR4, `(.L_x_771) ;  /* 0x000000b604607947 */ /* 0x000ff0000b800000 */
[----:B------:R0:W1:Y:S04]  /*10570*/  SHFL.IDX PT, R48, R21, RZ, 0x181f ;  /* 0x00181fff15307589 */ /* 0x00006800000e0000 */
[----:B------:R0:W2:Y:S02]  /*10580*/  SHFL.IDX PT, R14, R3, RZ, 0x181f ;  /* 0x00181fff030e7589 */ /* 0x0000a400000e0000 */
.L_x_967:
[----:B------:R-:W-:Y:S01]  /*10590*/  IMAD R89, R160, 0x80, R20 ;  /* 0x00000080a0597824 */ /* 0x000fe200078e0214 */
[----:B------:R-:W-:Y:S04]  /*105a0*/  BSSY B1, `(.L_x_772) ;  /* 0x000001e000017945 */ /* 0x000fe80003800000 */
[----:B------:R-:W-:-:S13]  /*105b0*/  ISETP.GE.AND P0, PT, R89, R0, PT ;  /* 0x000000005900720c */ /* 0x000fda0003f06270 */
[----:B------:R-:W-:Y:S05]  /*105c0*/  @P0 BRA `(.L_x_773) ;  /* 0x00000000006c0947 */ /* 0x000fea0003800000 */
[C---:B------:R-:W-:Y:S01]  /*105d0*/  VIADD R15, R207.reuse, 0x40 ;  /* 0x00000040cf0f7836 */ /* 0x040fe20000000000 */
[----:B------:R-:W-:Y:S01]  /*105e0*/  ULDC UR4, c[0x0][0xac8] ;  /* 0x0002b20000047ab9 */ /* 0x000fe20000000800 */
[C---:B------:R-:W-:Y:S01]  /*105f0*/  VIADD R91, R207.reuse, 0x80 ;  /* 0x00000080cf5b7836 */ /* 0x040fe20000000000 */
[C---:B------:R-:W-:Y:S01]  /*10600*/  ISETP.GE.AND P3, PT, R207.reuse, UR4, PT ;  /* 0x00000004cf007c0c */ /* 0x040fe2000bf66270 */
[----:B------:R-:W-:Y:S01]  /*10610*/  VIADD R88, R207, 0xc0 ;  /* 0x000000c0cf587836 */ /* 0x000fe20000000000 */
[----:B------:R-:W-:Y:S01]  /*10620*/  ISETP.GE.AND P2, PT, R15, UR4, PT ;  /* 0x000000040f007c0c */ /* 0x000fe2000bf46270 */
[----:B------:R-:W-:Y:S01]  /*10630*/  VIADD R93, R207, 0x40 ;  /* 0x00000040cf5d7836 */ /* 0x000fe20000000000 */
[----:B------:R-:W-:Y:S01]  /*10640*/  ISETP.GE.AND P1, PT, R91, UR4, PT ;  /* 0x000000045b007c0c */ /* 0x000fe2000bf26270 */
[C---:B------:R-:W-:Y:S01]  /*10650*/  VIADD R92, R207.reuse, 0x80 ;  /* 0x00000080cf5c7836 */ /* 0x040fe20000000000 */
[----:B------:R-:W-:Y:S01]  /*10660*/  ISETP.GE.AND P0, PT, R88, UR4, PT ;  /* 0x0000000458007c0c */ /* 0x000fe2000bf06270 */
[----:B------:R-:W-:Y:S01]  /*10670*/  VIADD R90, R207, 0xc0 ;  /* 0x000000c0cf5a7836 */ /* 0x000fe20000000000 */
[----:B------:R-:W-:-:S02]  /*10680*/  SHF.R.S32.HI R12, RZ, 0x1f, R207 ;  /* 0x0000001fff0c7819 */ /* 0x000fc400000114cf */
[----:B------:R-:W-:Y:S02]  /*10690*/  SHF.R.S32.HI R93, RZ, 0x1f, R93 ;  /* 0x0000001fff5d7819 */ /* 0x000fe4000001145d */
[----:B------:R-:W-:Y:S02]  /*106a0*/  SHF.R.S32.HI R92, RZ, 0x1f, R92 ;  /* 0x0000001fff5c7819 */ /* 0x000fe4000001145c */
[-C--:B--2---:R-:W-:Y:S02]  /*106b0*/  @!P3 LEA R8, P5, R207, R14.reuse, 0x1 ;  /* 0x0000000ecf08b211 */ /* 0x084fe400078a08ff */
[----:B------:R-:W-:Y:S02]  /*106c0*/  @!P2 LEA R10, P4, R15, R14, 0x1 ;  /* 0x0000000e0f0aa211 */ /* 0x000fe400078808ff */
[----:B-1----:R-:W-:Y:S02]  /*106d0*/  @!P3 LEA.HI.X R9, R207, R48, R12, 0x1, P5 ;  /* 0x00000030cf09b211 */ /* 0x002fe400028f0c0c */
[----:B------:R-:W-:-:S02]  /*106e0*/  @!P1 LEA R12, P5, R91, R14, 0x1 ;  /* 0x0000000e5b0c9211 */ /* 0x000fc400078a08ff */
[----:B------:R-:W-:Y:S01]  /*106f0*/  @!P2 LEA.HI.X R11, R15, R48, R93, 0x1, P4 ;  /* 0x000000300f0ba211 */ /* 0x000fe200020f0c5d */
[----:B-----5:R3:W-:Y:S01]  /*10700*/  @!P3 ST.E.128 desc[UR40][R8.64], R4 ;  /* 0x000000040800b985 */ /* 0x0207e2000c101d28 */
[----:B------:R-:W-:Y:S02]  /*10710*/  SHF.R.S32.HI R90, RZ, 0x1f, R90 ;  /* 0x0000001fff5a7819 */ /* 0x000fe4000001145a */
[C---:B------:R-:W-:Y:S01]  /*10720*/  @!P0 LEA R14, P4, R88.reuse, R14, 0x1 ;  /* 0x0000000e580e8211 */ /* 0x040fe200078808ff */
[----:B------:R3:W-:Y:S01]  /*10730*/  @!P2 ST.E.128 desc[UR40][R10.64], R36 ;  /* 0x000000240a00a985 */ /* 0x0007e2000c101d28 */
[-C--:B------:R-:W-:Y:S02]  /*10740*/  @!P1 LEA.HI.X R13, R91, R48.reuse, R92, 0x1, P5 ;  /* 0x000000305b0d9211 */ /* 0x080fe400028f0c5c */
[----:B------:R-:W-:-:S03]  /*10750*/  @!P0 LEA.HI.X R15, R88, R48, R90, 0x1, P4 ;  /* 0x00000030580f8211 */ /* 0x000fc600020f0c5a */
[----:B------:R3:W-:Y:S04]  /*10760*/  @!P1 ST.E.128 desc[UR40][R12.64], R56 ;  /* 0x000000380c009985 */ /* 0x0007e8000c101d28 */
[----:B------:R3:W-:Y:S02]  /*10770*/  @!P0 ST.E.128 desc[UR40][R14.64], R72 ;  /* 0x000000480e008985 */ /* 0x0007e4000c101d28 */
.L_x_773:
[----:B------:R-:W-:Y:S05]  /*10780*/  BSYNC B1 ;  /* 0x0000000000017941 */ /* 0x000fea0003800000 */
.L_x_772:
[----:B------:R-:W-:-:S03]  /*10790*/  UMOV UR4, 0xffffffff ;  /* 0xffffffff00047882 */ /* 0x000fc60000000000 */
[----:B------:R-:W-:Y:S05]  /*107a0*/  BRA.DIV UR4, `(.L_x_774) ;  /* 0x000000b604047947 */ /* 0x000fea000b800000 */
[----:B------:R4:W0:Y:S04]  /*107b0*/  SHFL.IDX PT, R20, R21, 0x1, 0x181f ;  /* 0x00381f0015147f89 */ /* 0x00082800000e0000 */
[----:B--23--:R4:W2:Y:S02]  /*107c0*/  SHFL.IDX PT, R14, R3, 0x1, 0x181f ;  /* 0x00381f00030e7f89 */ /* 0x00c8a400000e0000 */
.L_x_971:
[----:B-----5:R-:W-:Y:S01]  /*107d0*/  VIADD R5, R89, 0x20 ;  /* 0x0000002059057836 */ /* 0x020fe20000000000 */
[----:B------:R-:W-:Y:S04]  /*107e0*/  BSSY B1, `(.L_x_775) ;  /* 0x000001e000017945 */ /* 0x000fe80003800000 */
[----:B------:R-:W-:-:S13]  /*107f0*/  ISETP.GE.AND P0, PT, R5, R0, PT ;  /* 0x000000000500720c */ /* 0x000fda0003f06270 */
[----:B------:R-:W-:Y:S05]  /*10800*/  @P0 BRA `(.L_x_776) ;  /* 0x00000000006c0947 */ /* 0x000fea0003800000 */
[C---:B------:R-:W-:Y:S01]  /*10810*/  VIADD R10, R207.reuse, 0x40 ;  /* 0x00000040cf0a7836 */ /* 0x040fe20000000000 */
[----:B------:R-:W-:Y:S01]  /*10820*/  ULDC UR4, c[0x0][0xac8] ;  /* 0x0002b20000047ab9 */ /* 0x000fe20000000800 */
[C---:B------:R-:W-:Y:S01]  /*10830*/  VIADD R15, R207.reuse, 0x80 ;  /* 0x00000080cf0f7836 */ /* 0x040fe20000000000 */
[C---:B------:R-:W-:Y:S01]  /*10840*/  ISETP.GE.AND P3, PT, R207.reuse, UR4, PT ;  /* 0x00000004cf007c0c */ /* 0x040fe2000bf66270 */
[C---:B------:R-:W-:Y:S01]  /*10850*/  VIADD R12, R207.reuse, 0xc0 ;  /* 0x000000c0cf0c7836 */ /* 0x040fe20000000000 */
        /* <DEDUP_REMOVED lines=9> */
[CC--:B--2---:R-:W-:Y:S02]  /*108f0*/  @!P3 LEA R4, P5, R207.reuse, R14.reuse, 0x1 ;  /* 0x0000000ecf04b211 */ /* 0x0c4fe400078a08ff */
[----:B------:R-:W-:Y:S02]  /*10900*/  @!P2 LEA R6, P4, R10, R14, 0x1 ;  /* 0x0000000e0a06a211 */ /* 0x000fe400078808ff */
[----:B0-----:R-:W-:Y:S02]  /*10910*/  @!P3 LEA.HI.X R5, R207, R20, R8, 0x1, P5 ;  /* 0x00000014cf05b211 */ /* 0x001fe400028f0c08 */
[----:B------:R-:W-:-:S02]  /*10920*/  @!P1 LEA R8, P5, R15, R14, 0x1 ;  /* 0x0000000e0f089211 */ /* 0x000fc400078a08ff */
[----:B------:R-:W-:Y:S01]  /*10930*/  @!P2 LEA.HI.X R7, R10, R20, R11, 0x1, P4 ;  /* 0x000000140a07a211 */ /* 0x000fe200020f0c0b */
[----:B------:R3:W-:Y:S01]  /*10940*/  @!P3 ST.E.128 desc[UR40][R4.64], R24 ;  /* 0x000000180400b985 */ /* 0x0007e2000c101d28 */
[----:B------:R-:W-:Y:S02]  /*10950*/  SHF.R.S32.HI R13, RZ, 0x1f, R13 ;  /* 0x0000001fff0d7819 */ /* 0x000fe4000001140d */
[C---:B------:R-:W-:Y:S01]  /*10960*/  @!P0 LEA R10, P4, R12.reuse, R14, 0x1 ;  /* 0x0000000e0c0a8211 */ /* 0x040fe200078808ff */
[----:B------:R3:W-:Y:S01]  /*10970*/  @!P2 ST.E.128 desc[UR40][R6.64], R40 ;  /* 0x000000280600a985 */ /* 0x0007e2000c101d28 */
[-C--:B------:R-:W-:Y:S02]  /*10980*/  @!P1 LEA.HI.X R9, R15, R20.reuse, R36, 0x1, P5 ;  /* 0x000000140f099211 */ /* 0x080fe400028f0c24 */
[----:B------:R-:W-:-:S03]  /*10990*/  @!P0 LEA.HI.X R11, R12, R20, R13, 0x1, P4 ;  /* 0x000000140c0b8211 */ /* 0x000fc600020f0c0d */
[----:B------:R3:W-:Y:S04]  /*109a0*/  @!P1 ST.E.128 desc[UR40][R8.64], R60 ;  /* 0x0000003c08009985 */ /* 0x0007e8000c101d28 */
[----:B------:R3:W-:Y:S02]  /*109b0*/  @!P0 ST.E.128 desc[UR40][R10.64], R76 ;  /* 0x0000004c0a008985 */ /* 0x0007e4000c101d28 */
.L_x_776:
[----:B------:R-:W-:Y:S05]  /*109c0*/  BSYNC B1 ;  /* 0x0000000000017941 */ /* 0x000fea0003800000 */
.L_x_775:
[----:B------:R-:W-:-:S03]  /*109d0*/  UMOV UR4, 0xffffffff ;  /* 0xffffffff00047882 */ /* 0x000fc60000000000 */
[----:B------:R-:W-:Y:S05]  /*109e0*/  BRA.DIV UR4, `(.L_x_777) ;  /* 0x000000b204bc7947 */ /* 0x000fea000b800000 */
[----:B0-----:R0:W0:Y:S04]  /*109f0*/  SHFL.IDX PT, R20, R21, 0x2, 0x181f ;  /* 0x00581f0015147f89 */ /* 0x00102800000e0000 */
[----:B--2---:R2:W0:Y:S02]  /*10a00*/  SHFL.IDX PT, R14, R3, 0x2, 0x181f ;  /* 0x00581f00030e7f89 */ /* 0x00442400000e0000 */
.L_x_975:
[----:B---3--:R-:W-:Y:S01]  /*10a10*/  VIADD R5, R89, 0x40 ;  /* 0x0000004059057836 */ /* 0x008fe20000000000 */
        /* <DEDUP_REMOVED lines=17> */
[CC--:B0-----:R-:W-:Y:S02]  /*10b30*/  @!P3 LEA R4, P5, R207.reuse, R14.reuse, 0x1 ;  /* 0x0000000ecf04b211 */ /* 0x0c1fe400078a08ff */
[----:B------:R-:W-:Y:S02]  /*10b40*/  @!P2 LEA R6, P4, R10, R14, 0x1 ;  /* 0x0000000e0a06a211 */ /* 0x000fe400078808ff */
[----:B------:R-:W-:Y:S02]  /*10b50*/  @!P3 LEA.HI.X R5, R207, R20, R8, 0x1, P5 ;  /* 0x00000014cf05b211 */ /* 0x000fe400028f0c08 */
        /* <DEDUP_REMOVED lines=10> */
.L_x_779:
[----:B------:R-:W-:Y:S05]  /*10c00*/  BSYNC B1 ;  /* 0x0000000000017941 */ /* 0x000fea0003800000 */
.L_x_778:
[----:B------:R-:W-:-:S03]  /*10c10*/  UMOV UR4, 0xffffffff ;  /* 0xffffffff00047882 */ /* 0x000fc60000000000 */
[----:B------:R-:W-:Y:S05]  /*10c20*/  BRA.DIV UR4, `(.L_x_780) ;  /* 0x000000b204747947 */ /* 0x000fea000b800000 */
[----:B---3--:R3:W1:Y:S04]  /*10c30*/  SHFL.IDX PT, R10, R21, 0x3, 0x181f ;  /* 0x00781f00150a7f89 */ /* 0x00866800000e0000 */
[----:B0-----:R3:W0:Y:S02]  /*10c40*/  SHFL.IDX PT, R14, R3, 0x3, 0x181f ;  /* 0x00781f00030e7f89 */ /* 0x00162400000e0000 */
.L_x_979:
[----:B--234-:R-:W-:-:S05]  /*10c50*/  VIADD R3, R89, 0x60 ;  /* 0x0000006059037836 */ /* 0x01cfca0000000000 */
        /* <DEDUP_REMOVED lines=9> */
[----:B------:R-:W-:Y:S02]  /*10cf0*/  ISETP.GE.AND P5, PT, R11, UR4, PT ;  /* 0x000000040b007c0c */ /* 0x000fe4000bfa6270 */
[----:B------:R-:W-:Y:S02]  /*10d00*/  SHF.R.S32.HI R20, RZ, 0x1f, R207 ;  /* 0x0000001fff147819 */ /* 0x000fe400000114cf */
[----:B------:R-:W-:-:S02]  /*10d10*/  SHF.R.S32.HI R15, RZ, 0x1f, R15 ;  /* 0x0000001fff0f7819 */ /* 0x000fc4000001140f */
[----:B------:R-:W-:-:S03]  /*10d20*/  SHF.R.S32.HI R12, RZ, 0x1f, R12 ;  /* 0x0000001fff0c7819 */ /* 0x000fc6000001140c */
[-C--:B0-----:R-:W-:Y:S02]  /*10d30*/  @!P3 LEA R4, P0, R207, R14.reuse, 0x1 ;  /* 0x0000000ecf04b211 */ /* 0x081fe400078008ff */
[-C--:B------:R-:W-:Y:S02]  /*10d40*/  @!P4 LEA R6, P1, R13, R14.reuse, 0x1 ;  /* 0x0000000e0d06c211 */ /* 0x080fe400078208ff */
[----:B------:R-:W-:Y:S02]  /*10d50*/  @!P5 LEA R8, P2, R11, R14, 0x1 ;  /* 0x0000000e0b08d211 */ /* 0x000fe400078408ff */
[-C--:B-1----:R-:W-:Y:S02]  /*10d60*/  @!P3 LEA.HI.X R5, R207, R10.reuse, R20, 0x1, P0 ;  /* 0x0000000acf05b211 */ /* 0x082fe400000f0c14 */
[-C--:B------:R-:W-:Y:S02]  /*10d70*/  @!P4 LEA.HI.X R7, R13, R10.reuse, R15, 0x1, P1 ;  /* 0x0000000a0d07c211 */ /* 0x080fe400008f0c0f */
[----:B------:R-:W-:Y:S01]  /*10d80*/  @!P5 LEA.HI.X R9, R11, R10, R12, 0x1, P2 ;  /* 0x0000000a0b09d211 */ /* 0x000fe200010f0c0c */
[----:B------:R0:W-:Y:S01]  /*10d90*/  @!P3 ST.E.128 desc[UR40][R4.64], R32 ;  /* 0x000000200400b985 */ /* 0x0001e2000c101d28 */
[----:B------:R-:W-:-:S03]  /*10da0*/  VIADD R11, R207, 0xc0 ;  /* 0x000000c0cf0b7836 */ /* 0x000fc60000000000 */
[----:B------:R0:W-:Y:S02]  /*10db0*/  @!P4 ST.E.128 desc[UR40][R6.64], R52 ;  /* 0x000000340600c985 */ /* 0x0001e4000c101d28 */
[----:B------:R-:W-:Y:S02]  /*10dc0*/  ISETP.GE.AND P0, PT, R11, UR4, PT ;  /* 0x000000040b007c0c */ /* 0x000fe4000bf06270 */
[----:B------:R0:W-:Y:S11]  /*10dd0*/  @!P5 ST.E.128 desc[UR40][R8.64], R68 ;  /* 0x000000440800d985 */ /* 0x0001f6000c101d28 */
[----:B------:R-:W-:Y:S05]  /*10de0*/  @P0 BRA `(.L_x_781) ;  /* 0x0000002c00940947 */ /* 0x000fea0003800000 */
[----:B------:R-:W-:Y:S01]  /*10df0*/  VIADD R12, R207, 0xc0 ;  /* 0x000000c0cf0c7836 */ /* 0x000fe20000000000 */
[----:B0-----:R-:W-:-:S04]  /*10e00*/  LEA R4, P0, R11, R14, 0x1 ;  /* 0x0000000e0b047211 */ /* 0x001fc800078008ff */
[----:B------:R-:W-:-:S04]  /*10e10*/  SHF.R.S32.HI R12, RZ, 0x1f, R12 ;  /* 0x0000001fff0c7819 */ /* 0x000fc8000001140c */
[----:B------:R-:W-:-:S05]  /*10e20*/  LEA.HI.X R5, R11, R10, R12, 0x1, P0 ;  /* 0x0000000a0b057211 */ /* 0x000fca00000f0c0c */
[----:B------:R0:W-:Y:S01]  /*10e30*/  ST.E.128 desc[UR40][R4.64], R84 ;  /* 0x0000005404007985 */ /* 0x0001e2000c101d28 */
[----:B------:R-:W-:Y:S05]  /*10e40*/  BRA `(.L_x_781) ;  /* 0x0000002c007c7947 */ /* 0x000fea0003800000 */
.L_x_770:
[----:B------:R-:W1:Y:S01]  /*10e50*/  @P1 LDC R7, c[0x0][0xbec] ;  /* 0x0002fb00ff071b82 */ /* 0x000e620000000800 */
[----:B------:R-:W-:Y:S01]  /*10e60*/  ULDC.64 UR4, c[0x0][0xb08] ;  /* 0x0002c20000047ab9 */ /* 0x000fe20000000a00 */
[----:B0-----:R-:W-:Y:S02]  /*10e70*/  IMAD.MOV.U32 R10, RZ, RZ, R48 ;  /* 0x000000ffff0a7224 */ /* 0x001fe400078e0030 */
[----:B------:R-:W-:-:S04]  /*10e80*/  IMAD R3, R3, UR4, RZ ;  /* 0x0000000403037c24 */ /* 0x000fc8000f8e02ff */
[----:B------:R-:W0:Y:S01]  /*10e90*/  @P1 LDC R6, c[0x0][0xbf0] ;  /* 0x0002fc00ff061b82 */ /* 0x000e220000000800 */
[----:B------:R-:W-:Y:S02]  /*10ea0*/  IMAD R3, R9, UR5, R3 ;  /* 0x0000000509037c24 */ /* 0x000fe4000f8e0203 */
[----:B-1----:R-:W-:-:S05]  /*10eb0*/  @P1 IMAD.HI.U32 R7, R48, R7, RZ ;  /* 0x0000000730071227 */ /* 0x002fca00078e00ff */
[----:B0-----:R-:W-:Y:S01]  /*10ec0*/  @P1 SHF.R.U32.HI R10, RZ, R6, R7 ;  /* 0x00000006ff0a1219 */ /* 0x001fe20000011607 */
[----:B------:R-:W-:Y:S01]  /*10ed0*/  IMAD.WIDE.U32 R6, R9, UR4, RZ ;  /* 0x0000000409067c25 */ /* 0x000fe2000f8e00ff */
[----:B------:R-:W-:-:S03]  /*10ee0*/  ULDC.64 UR4, c[0x0][0xb38] ;  /* 0x0002ce0000047ab9 */ /* 0x000fc60000000a00 */
[----:B------:R-:W-:Y:S01]  /*10ef0*/  IMAD.IADD R7, R7, 0x1, R3 ;  /* 0x0000000107077824 */ /* 0x000fe200078e0203 */
[----:B------:R-:W-:Y:S01]  /*10f00*/  SHF.R.S32.HI R3, RZ, 0x1f, R8 ;  /* 0x0000001fff037819 */ /* 0x000fe20000011408 */
[----:B------:R-:W-:Y:S02]  /*10f10*/  VIADD R9, R19, 0x22820 ;  /* 0x0002282013097836 */ /* 0x000fe40000000000 */
[----:B------:R-:W-:-:S03]  /*10f20*/  IMAD.WIDE.U32 R6, R201, UR4, R6 ;  /* 0x00000004c9067c25 */ /* 0x000fc6000f8e0006 */
[----:B------:R-:W-:Y:S01]  /*10f30*/  PRMT R9, RZ, 0x654, R9 ;  /* 0x00000654ff097816 */ /* 0x000fe20000000009 */
[----:B------:R-:W-:Y:S01]  /*10f40*/  IMAD R7, R201, UR5, R7 ;  /* 0x00000005c9077c24 */ /* 0x000fe2000f8e0207 */
[----:B------:R-:W-:Y:S02]  /*10f50*/  ULDC.64 UR4, c[0x0][0xb40] ;  /* 0x0002d00000047ab9 */ /* 0x000fe40000000a00 */
[----:B------:R-:W-:Y:S01]  /*10f60*/  IMAD R3, R3, UR4, RZ ;  /* 0x0000000403037c24 */ /* 0x000fe2000f8e02ff */
[----:B------:R0:W-:Y:S01]  /*10f70*/  SYNCS.ARRIVE.TRANS64.RED.A1T0 RZ, [R9+URZ], RZ ;  /* 0x000000ff09ff79a7 */ /* 0x0001e2000810043f */
[----:B------:R-:W-:-:S04]  /*10f80*/  IMAD.WIDE.U32 R6, R8, UR4, R6 ;  /* 0x0000000408067c25 */ /* 0x000fc8000f8e0006 */
[----:B------:R-:W-:Y:S01]  /*10f90*/  IMAD R3, R8, UR5, R3 ;  /* 0x0000000508037c24 */ /* 0x000fe2000f8e0203 */
[----:B------:R-:W-:Y:S01]  /*10fa0*/  ULDC.64 UR4, c[0x0][0xb48] ;  /* 0x0002d20000047ab9 */ /* 0x000fe20000000a00 */
[--C-:B------:R-:W-:Y:S02]  /*10fb0*/  SHF.R.S32.HI R8, RZ, 0x1f, R10.reuse ;  /* 0x0000001fff087819 */ /* 0x100fe4000001140a */
[----:B------:R-:W-:Y:S02]  /*10fc0*/  IMAD.IADD R7, R7, 0x1, R3 ;  /* 0x0000000107077824 */ /* 0x000fe400078e0203 */
[----:B------:R-:W-:Y:S02]  /*10fd0*/  IMAD.MOV R3, RZ, RZ, -R10 ;  /* 0x000000ffff037224 */ /* 0x000fe400078e0a0a */
[----:B------:R-:W-:-:S04]  /*10fe0*/  IMAD.WIDE.U32 R6, R159, UR4, R6 ;  /* 0x000000049f067c25 */ /* 0x000fc8000f8e0006 */
[----:B------:R-:W-:Y:S01]  /*10ff0*/  IMAD R7, R159, UR5, R7 ;  /* 0x000000059f077c24 */ /* 0x000fe2000f8e0207 */
[----:B------:R-:W-:Y:S01]  /*11000*/  ULDC.64 UR4, c[0x0][0xb30] ;  /* 0x0002cc0000047ab9 */ /* 0x000fe20000000a00 */
[----:B------:R-:W-:Y:S02]  /*11010*/  IMAD R3, R158, R3, R48 ;  /* 0x000000039e037224 */ /* 0x000fe400078e0230 */
[----:B------:R-:W-:Y:S02]  /*11020*/  IMAD R8, R8, UR4, RZ ;  /* 0x0000000408087c24 */ /* 0x000fe4000f8e02ff */
[----:B------:R-:W-:-:S04]  /*11030*/  IMAD.WIDE.U32 R6, R10, UR4, R6 ;  /* 0x000000040a067c25 */ /* 0x000fc8000f8e0006 */
[----:B------:R-:W-:Y:S01]  /*11040*/  IMAD R8, R10, UR5, R8 ;  /* 0x000000050a087c24 */ /* 0x000fe2000f8e0208 */
[----:B------:R-:W-:-:S03]  /*11050*/  ULDC.64 UR4, c[0x0][0xb28] ;  /* 0x0002ca0000047ab9 */ /* 0x000fc60000000a00 */
[----:B------:R-:W-:Y:S01]  /*11060*/  IMAD.IADD R7, R7, 0x1, R8 ;  /* 0x0000000107077824 */ /* 0x000fe200078e0208 */
[----:B------:R-:W-:Y:S01]  /*11070*/  SHF.R.S32.HI R8, RZ, 0x1f, R3 ;  /* 0x0000001fff087819 */ /* 0x000fe20000011403 */
[----:B------:R-:W-:-:S04]  /*11080*/  IMAD.WIDE.U32 R6, R3, UR4, R6 ;  /* 0x0000000403067c25 */ /* 0x000fc8000f8e0006 */
[----:B------:R-:W-:-:S04]  /*11090*/  IMAD R8, R8, UR4, RZ ;  /* 0x0000000408087c24 */ /* 0x000fc8000f8e02ff */
[----:B------:R-:W-:Y:S01]  /*110a0*/  IMAD R8, R3, UR5, R8 ;  /* 0x0000000503087c24 */ /* 0x000fe2000f8e0208 */
[----:B------:R-:W-:Y:S02]  /*110b0*/  ULDC.64 UR4, c[0x0][0xb00] ;  /* 0x0002c00000047ab9 */ /* 0x000fe40000000a00 */
[----:B------:R-:W-:Y:S01]  /*110c0*/  LEA R3, P0, R6, UR4, 0x2 ;  /* 0x0000000406037c11 */ /* 0x000fe2000f8010ff */
[----:B------:R-:W-:Y:S01]  /*110d0*/  IMAD.IADD R8, R7, 0x1, R8 ;  /* 0x0000000107087824 */ /* 0x000fe200078e0208 */
[----:B------:R-:W-:-:S04]  /*110e0*/  UMOV UR4, 0xffffffff ;  /* 0xffffffff00047882 */ /* 0x000fc80000000000 */
[----:B------:R-:W-:Y:S01]  /*110f0*/  LEA.HI.X R10, R6, UR5, R8, 0x2, P0 ;  /* 0x00000005060a7c11 */ /* 0x000fe200080f1408 */
[----:B0-----:R-:W-:Y:S06]  /*11100*/  BRA.DIV UR4, `(.L_x_782) ;  /* 0x000000ae04847947 */ /* 0x001fec000b800000 */
[----:B------:R0:W1:Y:S04]  /*11110*/  SHFL.IDX PT, R48, R10, RZ, 0x1c1f ;  /* 0x001c1fff0a307589 */ /* 0x00006800000e0000 */
[----:B------:R0:W2:Y:S02]  /*11120*/  SHFL.IDX PT, R11, R3, RZ, 0x1c1f ;  /* 0x001c1fff030b7589 */ /* 0x0000a400000e0000 */
.L_x_982:
[----:B------:R-:W-:Y:S01]  /*11130*/  ISETP.GE.AND P0, PT, R21, R0, PT ;  /* 0x000000001500720c */ /* 0x000fe20003f06270 */
[----:B------:R-:W-:-:S12]  /*11140*/  BSSY B1, `(.L_x_783) ;  /* 0x00000c3000017945 */ /* 0x000fd80003800000 */
[----:B------:R-:W-:Y:S05]  /*11150*/  @P0 BRA `(.L_x_784) ;  /* 0x0000000c00040947 */ /* 0x000fea0003800000 */
[----:B------:R-:W3:Y:S01]  /*11160*/  LDL R157, [R1+0x4c] ;  /* 0x00004c00019d7983 */ /* 0x000ee20000100800 */
[----:B------:R-:W-:-:S03]  /*11170*/  ULDC UR4, c[0x0][0xac8] ;  /* 0x0002b20000047ab9 */ /* 0x000fc60000000800 */
[----:B------:R-:W4:Y:S04]  /*11180*/  LDL R12, [R1+0xc8] ;  /* 0x0000c800010c7983 */ /* 0x000f280000100800 */
[----:B------:R-:W5:Y:S04]  /*11190*/  LDL R155, [R1+0x14c] ;  /* 0x00014c00019b7983 */ /* 0x000f680000100800 */
        /* <DEDUP_REMOVED lines=8> */
[----:B------:R-:W5:Y:S01]  /*11220*/  LDL R21, [R1+0xb0] ;  /* 0x0000b00001157983 */ /* 0x000f620000100800 */
[----:B---3--:R-:W-:-:S13]  /*11230*/  ISETP.GE.AND P0, PT, R157, UR4, PT ;  /* 0x000000049d007c0c */ /* 0x008fda000bf06270 */
[----:B--2---:R-:W-:Y:S02]  /*11240*/  @!P0 IMAD.MOV.U32 R6, RZ, RZ, R11 ;  /* 0x000000ffff068224 */ /* 0x004fe400078e000b */
[----:B-1----:R-:W-:Y:S02]  /*11250*/  @!P0 IMAD.MOV.U32 R7, RZ, RZ, R48 ;  /* 0x000000ffff078224 */ /* 0x002fe400078e0030 */
[----:B------:R-:W-:Y:S02]  /*11260*/  @!P0 IMAD.WIDE R6, R157, 0x4, R6 ;  /* 0x000000049d068825 */ /* 0x000fe400078e0206 */
[----:B------:R-:W2:Y:S04]  /*11270*/  LDL R157, [R1+0x13c] ;  /* 0x00013c00019d7983 */ /* 0x000ea80000100800 */
[----:B------:R1:W-:Y:S01]  /*11280*/  @!P0 ST.E.64 desc[UR40][R6.64], R152 ;  /* 0x0000009806008985 */ /* 0x0003e2000c101b28 */
[----:B----4-:R-:W-:-:S13]  /*11290*/  ISETP.GE.AND P0, PT, R12, UR4, PT ;  /* 0x000000040c007c0c */ /* 0x010fda000bf06270 */
[C---:B-1----:R-:W-:Y:S01]  /*112a0*/  @!P0 LEA R6, P1, R12.reuse, R11, 0x2 ;  /* 0x0000000b0c068211 */ /* 0x042fe200078210ff */
[----:B------:R-:W3:Y:S03]  /*112b0*/  LDL R153, [R1+0x134] ;  /* 0x0001340001997983 */ /* 0x000ee60000100800 */
[----:B-----5:R-:W-:Y:S01]  /*112c0*/  @!P0 LEA.HI.X R7, R12, R48, R155, 0x2, P1 ;  /* 0x000000300c078211 */ /* 0x020fe200008f149b */
[----:B------:R-:W4:Y:S04]  /*112d0*/  LDL R152, [R1+0x9c] ;  /* 0x00009c0001987983 */ /* 0x000f280000100800 */
[----:B------:R-:W5:Y:S04]  /*112e0*/  LDL R155, [R1+0x138] ;  /* 0x00013800019b7983 */ /* 0x000f680000100800 */
[----:B------:R1:W-:Y:S01]  /*112f0*/  @!P0 ST.E.64 desc[UR40][R6.64], R28 ;  /* 0x0000001c06008985 */ /* 0x0003e2000c101b28 */
[----:B------:R-:W-:-:S02]  /*11300*/  ISETP.GE.AND P0, PT, R8, UR4, PT ;  /* 0x0000000408007c0c */ /* 0x000fc4000bf06270 */
[----:B------:R-:W-:Y:S01]  /*11310*/  ISETP.GE.AND P1, PT, R13, UR4, PT ;  /* 0x000000040d007c0c */ /* 0x000fe2000bf26270 */
[----:B------:R-:W3:Y:S10]  /*11320*/  LDL R12, [R1+0xac] ;  /* 0x0000ac00010c7983 */ /* 0x000ef40000100800 */
[C---:B-1----:R-:W-:Y:S01]  /*11330*/  @!P0 LEA R6, P2, R8.reuse, R11, 0x2 ;  /* 0x0000000b08068211 */ /* 0x042fe200078410ff */
[----:B------:R-:W4:Y:S03]  /*11340*/  LDL R29, [R1+0xa4] ;  /* 0x0000a400011d7983 */ /* 0x000f260000100800 */
[----:B------:R-:W-:Y:S01]  /*11350*/  @!P0 LEA.HI.X R7, R8, R48, R158, 0x2, P2 ;  /* 0x0000003008078211 */ /* 0x000fe200010f149e */
[----:B------:R-:W4:Y:S04]  /*11360*/  LDL R28, [R1+0x124] ;  /* 0x00012400011c7983 */ /* 0x000f280000100800 */
[----:B------:R1:W-:Y:S01]  /*11370*/  @!P0 ST.E.64 desc[UR40][R6.64], R32 ;  /* 0x0000002006008985 */ /* 0x0003e2000c101b28 */
[----:B------:R-:W-:-:S03]  /*11380*/  ISETP.GE.AND P0, PT, R9, UR4, PT ;  /* 0x0000000409007c0c */ /* 0x000fc6000bf06270 */
[----:B------:R-:W4:Y:S01]  /*11390*/  LDL R8, [R1+0xa8] ;  /* 0x0000a80001087983 */ /* 0x000f220000100800 */
[----:B-1----:R-:W-:-:S03]  /*113a0*/  @!P1 LEA R6, P2, R13, R11, 0x2 ;  /* 0x0000000b0d069211 */ /* 0x002fc600078410ff */
[----:B------:R-:W4:Y:S01]  /*113b0*/  LDL R32, [R1+0x90] ;  /* 0x0000900001207983 */ /* 0x000f220000100800 */
[----:B------:R-:W-:-:S03]  /*113c0*/  @!P1 LEA.HI.X R7, R13, R48, R15, 0x2, P2 ;  /* 0x000000300d079211 */ /* 0x000fc600010f140f */
[----:B------:R-:W4:Y:S04]  /*113d0*/  LDL R33, [R1+0x8c] ;  /* 0x00008c0001217983 */ /* 0x000f280000100800 */
        /* <DEDUP_REMOVED lines=13> */
[----:B------:R-:W4:Y:S04]  /*114b0*/  LDL R41, [R1+0x120] ;  /* 0x0001200001297983 */ /* 0x000f280000100800 */
[----:B------:R-:W4:Y:S01]  /*114c0*/  LDL R40, [R1+0x118] ;  /* 0x0001180001287983 */ /* 0x000f220000100800 */
[----:B--2---:R-:W-:-:S05]  /*114d0*/  @!P1 LEA.HI.X R7, R156, R48, R157, 0x2, P2 ;  /* 0x000000309c079211 */ /* 0x004fca00010f149d */
[----:B------:R1:W-:Y:S02]  /*114e0*/  @!P1 ST.E.64 desc[UR40][R6.64], R44 ;  /* 0x0000002c06009985 */ /* 0x0003e4000c101b28 */
[C---:B-1----:R-:W-:Y:S02]  /*114f0*/  @!P0 LEA R6, P2, R154.reuse, R11, 0x2 ;  /* 0x0000000b9a068211 */ /* 0x042fe400078410ff */
[----:B------:R-:W2:Y:S04]  /*11500*/  LDL R45, [R1+0x70] ;  /* 0x00007000012d7983 */ /* 0x000ea80000100800 */
[----:B------:R-:W2:Y:S01]  /*11510*/  LDL R44, [R1+0xec] ;  /* 0x0000ec00012c7983 */ /* 0x000ea20000100800 */
[----:B-----5:R-:W-:-:S05]  /*11520*/  @!P0 LEA.HI.X R7, R154, R48, R155, 0x2, P2 ;  /* 0x000000309a078211 */ /* 0x020fca00010f149b */
[----:B------:R1:W-:Y:S04]  /*11530*/  @!P0 ST.E.64 desc[UR40][R6.64], R24 ;  /* 0x0000001806008985 */ /* 0x0003e8000c101b28 */
[----:B-1----:R-:W5:Y:S04]  /*11540*/  LDL R25, [R1+0x11c] ;  /* 0x00011c0001197983 */ /* 0x002f680000100800 */
[----:B------:R-:W2:Y:S01]  /*11550*/  LDL R24, [R1+0x114] ;  /* 0x0001140001187983 */ /* 0x000ea20000100800 */
[----:B------:R-:W-:Y:S02]  /*11560*/  ISETP.GE.AND P1, PT, R21, UR4, PT ;  /* 0x0000000415007c0c */ /* 0x000fe4000bf26270 */
[----:B---3--:R-:W-:-:S11]  /*11570*/  ISETP.GE.AND P0, PT, R12, UR4, PT ;  /* 0x000000040c007c0c */ /* 0x008fd6000bf06270 */
[----:B------:R-:W-:-:S04]  /*11580*/  @!P1 LEA R6, P2, R21, R11, 0x2 ;  /* 0x0000000b15069211 */ /* 0x000fc800078410ff */
[-C--:B------:R-:W-:Y:S02]  /*11590*/  @!P1 LEA.HI.X R7, R21, R48.reuse, R153, 0x2, P2 ;  /* 0x0000003015079211 */ /* 0x080fe400010f1499 */
[----:B----4-:R-:W-:Y:S01]  /*115a0*/  ISETP.GE.AND P3, PT, R29, UR4, PT ;  /* 0x000000041d007c0c */ /* 0x010fe2000bf66270 */
[----:B------:R-:W3:Y:S04]  /*115b0*/  LDL R21, [R1+0x84] ;  /* 0x0000840001157983 */ /* 0x000ee80000100800 */
[----:B------:R1:W-:Y:S01]  /*115c0*/  @!P1 ST.E.64 desc[UR40][R6.64], R52 ;  /* 0x0000003406009985 */ /* 0x0003e2000c101b28 */
[----:B------:R-:W-:Y:S02]  /*115d0*/  ISETP.GE.AND P1, PT, R8, UR4, PT ;  /* 0x0000000408007c0c */ /* 0x000fe4000bf26270 */
[C---:B-1----:R-:W-:Y:S01]  /*115e0*/  @!P0 LEA R6, P2, R12.reuse, R11, 0x2 ;  /* 0x0000000b0c068211 */ /* 0x042fe200078410ff */
[----:B------:R-:W4:Y:S03]  /*115f0*/  LDL R53, [R1+0x74] ;  /* 0x0000740001357983 */ /* 0x000f260000100800 */
[----:B------:R-:W-:Y:S01]  /*11600*/  @!P0 LEA.HI.X R7, R12, R48, R13, 0x2, P2 ;  /* 0x000000300c078211 */ /* 0x000fe200010f140d */
[----:B------:R-:W4:Y:S04]  /*11610*/  LDL R52, [R1+0xf4] ;  /* 0x0000f40001347983 */ /* 0x000f280000100800 */
[----:B------:R-:W3:Y:S04]  /*11620*/  LDL R12, [R1+0x88] ;  /* 0x00008800010c7983 */ /* 0x000ee80000100800 */
[----:B------:R1:W-:Y:S01]  /*11630*/  @!P0 ST.E.64 desc[UR40][R6.64], R56 ;  /* 0x0000003806008985 */ /* 0x0003e2000c101b28 */
[----:B------:R-:W-:-:S03]  /*11640*/  ISETP.GE.AND P2, PT, R15, UR4, PT ;  /* 0x000000040f007c0c */ /* 0x000fc6000bf46270 */
[----:B------:R-:W4:Y:S01]  /*11650*/  LDL R13, [R1+0x80] ;  /* 0x00008000010d7983 */ /* 0x000f220000100800 */
[----:B-1----:R-:W-:-:S03]  /*11660*/  @!P1 LEA R6, P0, R8, R11, 0x2 ;  /* 0x0000000b08069211 */ /* 0x002fc600078010ff */
[----:B------:R-:W4:Y:S01]  /*11670*/  LDL R56, [R1+0xf8] ;  /* 0x0000f80001387983 */ /* 0x000f220000100800 */
[----:B------:R-:W-:-:S05]  /*11680*/  @!P1 LEA.HI.X R7, R8, R48, R9, 0x2, P0 ;  /* 0x0000003008079211 */ /* 0x000fca00000f1409 */
[----:B------:R1:W-:Y:S01]  /*11690*/  @!P1 ST.E.64 desc[UR40][R6.64], R60 ;  /* 0x0000003c06009985 */ /* 0x0003e2000c101b28 */
[----:B------:R-:W-:Y:S02]  /*116a0*/  ISETP.GE.AND P1, PT, R14, UR4, PT ;  /* 0x000000040e007c0c */ /* 0x000fe4000bf26270 */
[-C--:B------:R-:W-:Y:S02]  /*116b0*/  @!P2 LEA R8, P5, R15, R11.reuse, 0x2 ;  /* 0x0000000b0f08a211 */ /* 0x080fe400078a10ff */
[----:B-1----:R-:W-:-:S04]  /*116c0*/  @!P3 LEA R6, P4, R29, R11, 0x2 ;  /* 0x0000000b1d06b211 */ /* 0x002fc800078810ff */
[-C--:B------:R-:W-:Y:S02]  /*116d0*/  @!P3 LEA.HI.X R7, R29, R48.reuse, R36, 0x2, P4 ;  /* 0x000000301d07b211 */ /* 0x080fe400020f1424 */
[----:B------:R-:W4:Y:S01]  /*116e0*/  LDL R29, [R1+0x10c] ;  /* 0x00010c00011d7983 */ /* 0x000f220000100800 */
[----:B------:R-:W-:-:S03]  /*116f0*/  @!P2 LEA.HI.X R9, R15, R48, R28, 0x2, P5 ;  /* 0x000000300f09a211 */ /* 0x000fc600028f141c */
[----:B------:R-:W4:Y:S01]  /*11700*/  LDL R36, [R1+0x110] ;  /* 0x0001100001247983 */ /* 0x000f220000100800 */
[----:B------:R-:W-:-:S03]  /*11710*/  ISETP.GE.AND P0, PT, R152, UR4, PT ;  /* 0x0000000498007c0c */ /* 0x000fc6000bf06270 */
[----:B------:R-:W-:Y:S04]  /*11720*/  @!P3 ST.E.64 desc[UR40][R6.64], R64 ;  /* 0x000000400600b985 */ /* 0x000fe8000c101b28 */
[----:B------:R1:W-:Y:S01]  /*11730*/  @!P2 ST.E.64 desc[UR40][R8.64], R68 ;  /* 0x000000440800a985 */ /* 0x0003e2000c101b28 */
[----:B------:R-:W-:-:S03]  /*11740*/  ISETP.GE.AND P2, PT, R32, UR4, PT ;  /* 0x0000000420007c0c */ /* 0x000fc6000bf46270 */
[----:B------:R-:W4:Y:S04]  /*11750*/  LDL R28, [R1+0x7c] ;  /* 0x00007c00011c7983 */ /* 0x000f280000100800 */
[----:B------:R-:W4:Y:S01]  /*11760*/  LDL R15, [R1+0x78] ;  /* 0x00007800010f7983 */ /* 0x000f220000100800 */
[-C--:B-1----:R-:W-:Y:S02]  /*11770*/  @!P1 LEA R8, P5, R14, R11.reuse, 0x2 ;  /* 0x0000000b0e089211 */ /* 0x082fe400078a10ff */
[----:B------:R-:W-:-:S04]  /*11780*/  @!P0 LEA R6, P4, R152, R11, 0x2 ;  /* 0x0000000b98068211 */ /* 0x000fc800078810ff */
[-C--:B------:R-:W-:Y:S02]  /*11790*/  @!P0 LEA.HI.X R7, R152, R48.reuse, R41, 0x2, P4 ;  /* 0x0000003098078211 */ /* 0x080fe400020f1429 */
[----:B------:R-:W-:Y:S01]  /*117a0*/  ISETP.GE.AND P3, PT, R37, UR4, PT ;  /* 0x0000000425007c0c */ /* 0x000fe2000bf66270 */
[----:B------:R-:W4:Y:S04]  /*117b0*/  LDL R41, [R1+0x68] ;  /* 0x0000680001297983 */ /* 0x000f280000100800 */
[----:B------:R-:W-:Y:S01]  /*117c0*/  @!P0 ST.E.64 desc[UR40][R6.64], R72 ;  /* 0x0000004806008985 */ /* 0x000fe2000c101b28 */
[----:B-----5:R-:W-:-:S03]  /*117d0*/  @!P1 LEA.HI.X R9, R14, R48, R25, 0x2, P5 ;  /* 0x000000300e099211 */ /* 0x020fc600028f1419 */
[----:B------:R-:W5:Y:S04]  /*117e0*/  LDL R14, [R1+0x104] ;  /* 0x00010400010e7983 */ /* 0x000f680000100800 */
[----:B------:R-:W5:Y:S04]  /*117f0*/  LDL R25, [R1+0x108] ;  /* 0x0001080001197983 */ /* 0x000f680000100800 */
[----:B------:R1:W-:Y:S02]  /*11800*/  @!P1 ST.E.64 desc[UR40][R8.64], R76 ;  /* 0x0000004c08009985 */ /* 0x0003e4000c101b28 */
[----:B-1----:R-:W-:-:S04]  /*11810*/  @!P2 LEA R8, P5, R32, R11, 0x2 ;  /* 0x0000000b2008a211 */ /* 0x002fc800078a10ff */
[-C--:B--2---:R-:W-:Y:S02]  /*11820*/  @!P2 LEA.HI.X R9, R32, R48.reuse, R24, 0x2, P5 ;  /* 0x000000302009a211 */ /* 0x084fe400028f1418 */
[----:B------:R-:W2:Y:S04]  /*11830*/  LDL R32, [R1+0x100] ;  /* 0x0001000001207983 */ /* 0x000ea80000100800 */
[----:B------:R-:W2:Y:S01]  /*11840*/  LDL R24, [R1+0xfc] ;  /* 0x0000fc0001187983 */ /* 0x000ea20000100800 */
[----:B------:R-:W-:Y:S02]  /*11850*/  @!P3 LEA R6, P4, R37, R11, 0x2 ;  /* 0x0000000b2506b211 */ /* 0x000fe400078810ff */
[----:B------:R-:W-:Y:S02]  /*11860*/  ISETP.GE.AND P0, PT, R33, UR4, PT ;  /* 0x0000000421007c0c */ /* 0x000fe4000bf06270 */
[----:B------:R-:W-:-:S02]  /*11870*/  @!P3 LEA.HI.X R7, R37, R48, R40, 0x2, P4 ;  /* 0x000000302507b211 */ /* 0x000fc400020f1428 */
[----:B------:R-:W2:Y:S01]  /*11880*/  LDL R37, [R1+0x64] ;  /* 0x0000640001257983 */ /* 0x000ea20000100800 */
[----:B---3--:R-:W-:-:S03]  /*11890*/  ISETP.GE.AND P1, PT, R12, UR4, PT ;  /* 0x000000040c007c0c */ /* 0x008fc6000bf26270 */
[----:B------:R-:W-:Y:S04]  /*118a0*/  @!P3 ST.E.64 desc[UR40][R6.64], R80 ;  /* 0x000000500600b985 */ /* 0x000fe8000c101b28 */
[----:B------:R1:W-:Y:S01]  /*118b0*/  @!P2 ST.E.64 desc[UR40][R8.64], R84 ;  /* 0x000000540800a985 */ /* 0x0003e2000c101b28 */
[----:B----4-:R-:W-:-:S03]  /*118c0*/  ISETP.GE.AND P2, PT, R13, UR4, PT ;  /* 0x000000040d007c0c */ /* 0x010fc6000bf46270 */
[----:B------:R-:W3:Y:S02]  /*118d0*/  LDL R40, [R1+0xe8] ;  /* 0x0000e80001287983 */ /* 0x000ee40000100800 */
[CC--:B-1----:R-:W-:Y:S02]  /*118e0*/  @!P1 LEA R8, P5, R12.reuse, R11.reuse, 0x2 ;  /* 0x0000000b0c089211 */ /* 0x0c2fe400078a10ff */
[----:B------:R-:W-:Y:S02]  /*118f0*/  @!P0 LEA R6, P4, R33, R11, 0x2 ;  /* 0x0000000b21068211 */ /* 0x000fe400078810ff */
[----:B------:R-:W-:Y:S02]  /*11900*/  ISETP.GE.AND P3, PT, R21, UR4, PT ;  /* 0x0000000415007c0c */ /* 0x000fe4000bf66270 */
[-C--:B------:R-:W-:Y:S02]  /*11910*/  @!P1 LEA.HI.X R9, R12, R48.reuse, R29, 0x2, P5 ;  /* 0x000000300c099211 */ /* 0x080fe400028f141d */
[----:B------:R-:W4:Y:S01]  /*11920*/  LDL R12, [R1+0x6c] ;  /* 0x00006c00010c7983 */ /* 0x000f220000100800 */
[----:B------:R-:W-:-:S03]  /*11930*/  @!P0 LEA.HI.X R7, R33, R48, R36, 0x2, P4 ;  /* 0x0000003021078211 */ /* 0x000fc600020f1424 */
[----:B------:R-:W3:Y:S04]  /*11940*/  LDL R33, [R1+0x60] ;  /* 0x0000600001217983 */ /* 0x000ee80000100800 */
[----:B------:R-:W-:Y:S04]  /*11950*/  @!P0 ST.E.64 desc[UR40][R6.64], R88 ;  /* 0x0000005806008985 */ /* 0x000fe8000c101b28 */
[----:B------:R1:W-:Y:S01]  /*11960*/  @!P1 ST.E.64 desc[UR40][R8.64], R92 ;  /* 0x0000005c08009985 */ /* 0x0003e2000c101b28 */
[----:B------:R-:W-:-:S03]  /*11970*/  ISETP.GE.AND P0, PT, R28, UR4, PT ;  /* 0x000000041c007c0c */ /* 0x000fc6000bf06270 */
[----:B------:R-:W3:Y:S04]  /*11980*/  LDL R29, [R1+0x5c] ;  /* 0x00005c00011d7983 */ /* 0x000ee80000100800 */
[----:B------:R-:W3:Y:S01]  /*11990*/  LDL R36, [R1+0xe4] ;  /* 0x0000e40001247983 */ /* 0x000ee20000100800 */
[-C--:B-1----:R-:W-:Y:S02]  /*119a0*/  @!P2 LEA R8, P5, R13, R11.reuse, 0x2 ;  /* 0x0000000b0d08a211 */ /* 0x082fe400078a10ff */
[----:B------:R-:W-:Y:S02]  /*119b0*/  @!P3 LEA R6, P4, R21, R11, 0x2 ;  /* 0x0000000b1506b211 */ /* 0x000fe400078810ff */
[----:B------:R-:W-:Y:S02]  /*119c0*/  ISETP.GE.AND P1, PT, R15, UR4, PT ;  /* 0x000000040f007c0c */ /* 0x000fe4000bf26270 */
[----:B-----5:R-:W-:-:S02]  /*119d0*/  @!P2 LEA.HI.X R9, R13, R48, R14, 0x2, P5 ;  /* 0x000000300d09a211 */ /* 0x020fc400028f140e */
[----:B------:R-:W5:Y:S04]  /*119e0*/  LDL R13, [R1+0xf0] ;  /* 0x0000f000010d7983 */ /* 0x000f680000100800 */
[----:B------:R-:W5:Y:S01]  /*119f0*/  LDL R14, [R1+0x58] ;  /* 0x00005800010e7983 */ /* 0x000f620000100800 */
[----:B------:R-:W-:-:S03]  /*11a00*/  @!P3 LEA.HI.X R7, R21, R48, R25, 0x2, P4 ;  /* 0x000000301507b211 */ /* 0x000fc600020f1419 */
[----:B------:R-:W5:Y:S04]  /*11a10*/  LDL R25, [R1+0x54] ;  /* 0x0000540001197983 */ /* 0x000f680000100800 */
[----:B------:R-:W5:Y:S04]  /*11a20*/  LDL R21, [R1+0x50] ;  /* 0x0000500001157983 */ /* 0x000f680000100800 */
[----:B------:R1:W-:Y:S04]  /*11a30*/  @!P3 ST.E.64 desc[UR40][R6.64], R96 ;  /* 0x000000600600b985 */ /* 0x0003e8000c101b28 */
[----:B------:R0:W-:Y:S01]  /*11a40*/  @!P2 ST.E.64 desc[UR40][R8.64], R100 ;  /* 0x000000640800a985 */ /* 0x0001e2000c101b28 */
[----:B-1----:R-:W-:-:S02]  /*11a50*/  @!P0 LEA R6, P5, R28, R11, 0x2 ;  /* 0x0000000b1c068211 */ /* 0x002fc400078a10ff */
[C---:B0-----:R-:W-:Y:S02]  /*11a60*/  @!P1 LEA R8, P2, R15.reuse, R11, 0x2 ;  /* 0x0000000b0f089211 */ /* 0x041fe400078410ff */
[-C--:B--2---:R-:W-:Y:S02]  /*11a70*/  @!P0 LEA.HI.X R7, R28, R48.reuse, R32, 0x2, P5 ;  /* 0x000000301c078211 */ /* 0x084fe400028f1420 */
[----:B------:R-:W-:Y:S01]  /*11a80*/  @!P1 LEA.HI.X R9, R15, R48, R24, 0x2, P2 ;  /* 0x000000300f099211 */ /* 0x000fe200010f1418 */
[----:B------:R-:W2:Y:S04]  /*11a90*/  LDL R32, [R1+0xe0] ;  /* 0x0000e00001207983 */ /* 0x000ea80000100800 */
[----:B------:R-:W2:Y:S04]  /*11aa0*/  LDL R15, [R1+0xdc] ;  /* 0x0000dc00010f7983 */ /* 0x000ea80000100800 */
[----:B------:R-:W2:Y:S04]  /*11ab0*/  LDL R28, [R1+0xd8] ;  /* 0x0000d800011c7983 */ /* 0x000ea80000100800 */
[----:B------:R-:W2:Y:S01]  /*11ac0*/  LDL R24, [R1+0xd4] ;  /* 0x0000d40001187983 */ /* 0x000ea20000100800 */
[----:B------:R-:W-:-:S02]  /*11ad0*/  ISETP.GE.AND P3, PT, R53, UR4, PT ;  /* 0x0000000435007c0c */ /* 0x000fc4000bf66270 */
[----:B------:R-:W-:Y:S01]  /*11ae0*/  ISETP.GE.AND P4, PT, R45, UR4, PT ;  /* 0x000000042d007c0c */ /* 0x000fe2000bf86270 */
[----:B------:R0:W-:Y:S04]  /*11af0*/  @!P0 ST.E.64 desc[UR40][R6.64], R104 ;  /* 0x0000006806008985 */ /* 0x0001e8000c101b28 */
[----:B------:R1:W-:Y:S01]  /*11b00*/  @!P1 ST.E.64 desc[UR40][R8.64], R108 ;  /* 0x0000006c08009985 */ /* 0x0003e2000c101b28 */
[----:B------:R-:W-:-:S05]  /*11b10*/  ISETP.GE.AND P1, PT, R41, UR4, PT ;  /* 0x0000000429007c0c */ /* 0x000fca000bf26270 */
[-C--:B0-----:R-:W-:Y:S02]  /*11b20*/  @!P3 LEA R6, P0, R53, R11.reuse, 0x2 ;  /* 0x0000000b3506b211 */ /* 0x081fe400078010ff */
[----:B-1----:R-:W-:Y:S02]  /*11b30*/  @!P4 LEA R8, P5, R45, R11, 0x2 ;  /* 0x0000000b2d08c211 */ /* 0x002fe400078a10ff */
[-C--:B------:R-:W-:Y:S02]  /*11b40*/  @!P3 LEA.HI.X R7, R53, R48.reuse, R56, 0x2, P0 ;  /* 0x000000303507b211 */ /* 0x080fe400000f1438 */
[----:B------:R-:W-:Y:S02]  /*11b50*/  ISETP.GE.AND P0, PT, R37, UR4, PT ;  /* 0x0000000425007c0c */ /* 0x000fe4000bf06270 */
[----:B------:R-:W-:Y:S01]  /*11b60*/  @!P4 LEA.HI.X R9, R45, R48, R52, 0x2, P5 ;  /* 0x000000302d09c211 */ /* 0x000fe200028f1434 */
[----:B------:R-:W-:Y:S04]  /*11b70*/  @!P3 ST.E.64 desc[UR40][R6.64], R112 ;  /* 0x000000700600b985 */ /* 0x000fe8000c101b28 */
[----:B------:R0:W-:Y:S01]  /*11b80*/  @!P4 ST.E.64 desc[UR40][R8.64], R116 ;  /* 0x000000740800c985 */ /* 0x0001e2000c101b28 */
[----:B----4-:R-:W-:-:S02]  /*11b90*/  ISETP.GE.AND P2, PT, R12, UR4, PT ;  /* 0x000000040c007c0c */ /* 0x010fc4000bf46270 */
[----:B---3--:R-:W-:Y:S02]  /*11ba0*/  ISETP.GE.AND P4, PT, R33, UR4, PT ;  /* 0x0000000421007c0c */ /* 0x008fe4000bf86270 */
[----:B0-----:R-:W-:-:S09]  /*11bb0*/  @!P1 LEA R8, P5, R41, R11, 0x2 ;  /* 0x0000000b29089211 */ /* 0x001fd200078a10ff */
[CC--:B------:R-:W-:Y:S02]  /*11bc0*/  @!P2 LEA R6, P3, R12.reuse, R11.reuse, 0x2 ;  /* 0x0000000b0c06a211 */ /* 0x0c0fe400078610ff */
[-C--:B------:R-:W-:Y:S02]  /*11bd0*/  @!P1 LEA.HI.X R9, R41, R48.reuse, R44, 0x2, P5 ;  /* 0x0000003029099211 */ /* 0x080fe400028f142c */
[----:B-----5:R-:W-:Y:S02]  /*11be0*/  @!P2 LEA.HI.X R7, R12, R48, R13, 0x2, P3 ;  /* 0x000000300c07a211 */ /* 0x020fe400018f140d */
[----:B------:R-:W-:-:S03]  /*11bf0*/  @!P0 LEA R12, P3, R37, R11, 0x2 ;  /* 0x0000000b250c8211 */ /* 0x000fc600078610ff */
[----:B------:R0:W-:Y:S01]  /*11c00*/  @!P2 ST.E.64 desc[UR40][R6.64], R120 ;  /* 0x000000780600a985 */ /* 0x0001e2000c101b28 */
[----:B------:R-:W-:Y:S02]  /*11c10*/  ISETP.GE.AND P2, PT, R29, UR4, PT ;  /* 0x000000041d007c0c */ /* 0x000fe4000bf46270 */
[----:B------:R-:W-:Y:S02]  /*11c20*/  @!P0 LEA.HI.X R13, R37, R48, R40, 0x2, P3 ;  /* 0x00000030250d8211 */ /* 0x000fe400018f1428 */
[----:B------:R-:W-:Y:S01]  /*11c30*/  ISETP.GE.AND P3, PT, R14, UR4, PT ;  /* 0x000000040e007c0c */ /* 0x000fe2000bf66270 */
[----:B------:R1:W-:Y:S01]  /*11c40*/  @!P1 ST.E.64 desc[UR40][R8.64], R124 ;  /* 0x0000007c08009985 */ /* 0x0003e2000c101b28 */
[----:B------:R-:W-:-:S03]  /*11c50*/  ISETP.GE.AND P1, PT, R25, UR4, PT ;  /* 0x0000000419007c0c */ /* 0x000fc6000bf26270 */
[----:B------:R3:W-:Y:S01]  /*11c60*/  @!P0 ST.E.64 desc[UR40][R12.64], R128 ;  /* 0x000000800c008985 */ /* 0x0007e2000c101b28 */
[----:B------:R-:W-:Y:S02]  /*11c70*/  ISETP.GE.AND P0, PT, R21, UR4, PT ;  /* 0x0000000415007c0c */ /* 0x000fe4000bf06270 */
[----:B0-----:R-:W-:-:S04]  /*11c80*/  @!P4 LEA R6, P5, R33, R11, 0x2 ;  /* 0x0000000b2106c211 */ /* 0x001fc800078a10ff */
[----:B------:R-:W-:Y:S02]  /*11c90*/  @!P4 LEA.HI.X R7, R33, R48, R36, 0x2, P5 ;  /* 0x000000302107c211 */ /* 0x000fe400028f1424 */
[----:B-1----:R-:W-:-:S03]  /*11ca0*/  @!P2 LEA R8, P5, R29, R11, 0x2 ;  /* 0x0000000b1d08a211 */ /* 0x002fc600078a10ff */
[----:B------:R0:W-:Y:S01]  /*11cb0*/  @!P4 ST.E.64 desc[UR40][R6.64], R132 ;  /* 0x000000840600c985 */ /* 0x0001e2000c101b28 */
[CC--:B---3--:R-:W-:Y:S02]  /*11cc0*/  @!P3 LEA R12, P4, R14.reuse, R11.reuse, 0x2 ;  /* 0x0000000b0e0cb211 */ /* 0x0c8fe400078810ff */
[-C--:B--2---:R-:W-:Y:S02]  /*11cd0*/  @!P2 LEA.HI.X R9, R29, R48.reuse, R32, 0x2, P5 ;  /* 0x000000301d09a211 */ /* 0x084fe400028f1420 */
[-C--:B0-----:R-:W-:Y:S02]  /*11ce0*/  @!P1 LEA R6, P5, R25, R11.reuse, 0x2 ;  /* 0x0000000b19069211 */ /* 0x081fe400078a10ff */
[-C--:B------:R-:W-:Y:S02]  /*11cf0*/  @!P3 LEA.HI.X R13, R14, R48.reuse, R15, 0x2, P4 ;  /* 0x000000300e0db211 */ /* 0x080fe400020f140f */
[----:B------:R-:W-:Y:S02]  /*11d00*/  @!P0 LEA R14, P4, R21, R11, 0x2 ;  /* 0x0000000b150e8211 */ /* 0x000fe400078810ff */
[-C--:B------:R-:W-:Y:S01]  /*11d10*/  @!P1 LEA.HI.X R7, R25, R48.reuse, R28, 0x2, P5 ;  /* 0x0000003019079211 */ /* 0x080fe200028f141c */
[----:B------:R3:W-:Y:S01]  /*11d20*/  @!P2 ST.E.64 desc[UR40][R8.64], R136 ;  /* 0x000000880800a985 */ /* 0x0007e2000c101b28 */
[----:B------:R-:W-:-:S03]  /*11d30*/  @!P0 LEA.HI.X R15, R21, R48, R24, 0x2, P4 ;  /* 0x00000030150f8211 */ /* 0x000fc600020f1418 */
[----:B------:R3:W-:Y:S04]  /*11d40*/  @!P3 ST.E.64 desc[UR40][R12.64], R140 ;  /* 0x0000008c0c00b985 */ /* 0x0007e8000c101b28 */
[----:B------:R3:W-:Y:S04]  /*11d50*/  @!P1 ST.E.64 desc[UR40][R6.64], R144 ;  /* 0x0000009006009985 */ /* 0x0007e8000c101b28 */
[----:B------:R3:W-:Y:S02]  /*11d60*/  @!P0 ST.E.64 desc[UR40][R14.64], R148 ;  /* 0x000000940e008985 */ /* 0x0007e4000c101b28 */
.L_x_784:
[----:B------:R-:W-:Y:S05]  /*11d70*/  BSYNC B1 ;  /* 0x0000000000017941 */ /* 0x000fea0003800000 */
.L_x_783:
[----:B------:R-:W-:-:S03]  /*11d80*/  UMOV UR4, 0xffffffff ;  /* 0xffffffff00047882 */ /* 0x000fc60000000000 */
[----:B------:R-:W-:Y:S05]  /*11d90*/  BRA.DIV UR4, `(.L_x_785) ;  /* 0x000000a204987947 */ /* 0x000fea000b800000 */
[----:B0-----:R-:W0:Y:S04]  /*11da0*/  SHFL.IDX PT, R10, R10, 0x1, 0x1c1f ;  /* 0x003c1f000a0a7f89 */ /* 0x001e2800000e0000 */
[----:B------:R-:W4:Y:S02]  /*11db0*/  SHFL.IDX PT, R3, R3, 0x1, 0x1c1f ;  /* 0x003c1f0003037f89 */ /* 0x000f2400000e0000 */
.L_x_986:
[----:B------:R-:W-:-:S13]  /*11dc0*/  ISETP.GE.AND P0, PT, R20, R0, PT ;  /* 0x000000001400720c */ /* 0x000fda0003f06270 */
[----:B------:R-:W-:Y:S05]  /*11dd0*/  @P0 BRA `(.L_x_781) ;  /* 0x0000001c00980947 */ /* 0x000fea0003800000 */
[----:B------:R-:W5:Y:S01]  /*11de0*/  LDL R60, [R1+0x4c] ;  /* 0x00004c00013c7983 */ /* 0x000f620000100800 */
[----:B------:R-:W-:-:S03]  /*11df0*/  ULDC UR4, c[0x0][0xac8] ;  /* 0x0002b20000047ab9 */ /* 0x000fc60000000800 */
[----:B------:R-:W4:Y:S04]  /*11e00*/  LDL R73, [R1+0xc8] ;  /* 0x0000c80001497983 */ /* 0x000f280000100800 */
[----:B------:R-:W4:Y:S04]  /*11e10*/  LDL R52, [R1+0x84] ;  /* 0x0000840001347983 */ /* 0x000f280000100800 */
[----:B------:R-:W4:Y:S04]  /*11e20*/  LDL R41, [R1+0x78] ;  /* 0x0000780001297983 */ /* 0x000f280000100800 */
[----:B------:R-:W4:Y:S04]  /*11e30*/  LDL R36, [R1+0x70] ;  /* 0x0000700001247983 */ /* 0x000f280000100800 */
[----:B---3--:R-:W3:Y:S04]  /*11e40*/  LDL R7, [R1+0x7c] ;  /* 0x00007c0001077983 */ /* 0x008ee80000100800 */
[----:B------:R-:W3:Y:S04]  /*11e50*/  LDL R6, [R1+0xec] ;  /* 0x0000ec0001067983 */ /* 0x000ee80000100800 */
        /* <DEDUP_REMOVED lines=19> */
[----:B-1----:R-:W3:Y:S04]  /*11f90*/  LDL R48, [R1+0xf8] ;  /* 0x0000f80001307983 */ /* 0x002ee80000100800 */
        /* <DEDUP_REMOVED lines=10> */
[----:B--2---:R-:W2:Y:S01]  /*12040*/  LDL R11, [R1+0x50] ;  /* 0x00005000010b7983 */ /* 0x004ea20000100800 */
[----:B-----5:R-:W-:-:S02]  /*12050*/  ISETP.GE.AND P2, PT, R60, UR4, PT ;  /* 0x000000043c007c0c */ /* 0x020fc4000bf46270 */
[----:B----4-:R-:W-:Y:S01]  /*12060*/  ISETP.GE.AND P3, PT, R73, UR4, PT ;  /* 0x0000000449007c0c */ /* 0x010fe2000bf66270 */
[----:B------:R-:W-:Y:S02]  /*12070*/  IMAD.MOV.U32 R57, RZ, RZ, R52 ;  /* 0x000000ffff397224 */ /* 0x000fe400078e0034 */
[----:B------:R-:W-:Y:S02]  /*12080*/  IMAD.MOV.U32 R52, RZ, RZ, R41 ;  /* 0x000000ffff347224 */ /* 0x000fe400078e0029 */
[----:B------:R-:W-:Y:S02]  /*12090*/  IMAD.MOV.U32 R41, RZ, RZ, R36 ;  /* 0x000000ffff297224 */ /* 0x000fe400078e0024 */
[----:B---3--:R-:W-:-:S04]  /*120a0*/  IMAD.MOV.U32 R56, RZ, RZ, R7 ;  /* 0x000000ffff387224 */ /* 0x008fc800078e0007 */
[----:B0-----:R-:W-:Y:S02]  /*120b0*/  @!P2 IMAD.MOV.U32 R7, RZ, RZ, R10 ;  /* 0x000000ffff07a224 */ /* 0x001fe400078e000a */
[----:B------:R-:W-:Y:S02]  /*120c0*/  IMAD.MOV.U32 R36, RZ, RZ, R6 ;  /* 0x000000ffff247224 */ /* 0x000fe400078e0006 */
[----:B------:R-:W-:-:S04]  /*120d0*/  @!P2 IMAD.MOV.U32 R6, RZ, RZ, R3 ;  /* 0x000000ffff06a224 */ /* 0x000fc800078e0003 */
[----:B------:R-:W-:-:S04]  /*120e0*/  @!P2 IMAD.WIDE R6, R60, 0x4, R6 ;  /* 0x000000043c06a825 */ /* 0x000fc800078e0206 */
[----:B------:R-:W-:Y:S02]  /*120f0*/  IMAD.MOV.U32 R60, RZ, RZ, R57 ;  /* 0x000000ffff3c7224 */ /* 0x000fe400078e0039 */
[----:B------:R-:W-:Y:S01]  /*12100*/  IMAD.MOV.U32 R57, RZ, RZ, R8 ;  /* 0x000000ffff397224 */ /* 0x000fe200078e0008 */
[C---:B------:R-:W-:Y:S01]  /*12110*/  @!P3 LEA R8, P4, R73.reuse, R3, 0x2 ;  /* 0x000000034908b211 */ /* 0x040fe200078810ff */
[----:B------:R-:W-:Y:S02]  /*12120*/  IMAD.MOV.U32 R61, RZ, RZ, R25 ;  /* 0x000000ffff3d7224 */ /* 0x000fe400078e0019 */
[----:B------:R-:W-:Y:S02]  /*12130*/  IMAD.MOV.U32 R25, RZ, RZ, R15 ;  /* 0x000000ffff197224 */ /* 0x000fe400078e000f */
[----:B------:R-:W-:Y:S01]  /*12140*/  IMAD.MOV.U32 R15, RZ, RZ, R9 ;  /* 0x000000ffff0f7224 */ /* 0x000fe200078e0009 */
[----:B------:R-:W-:Y:S02]  /*12150*/  @!P3 LEA.HI.X R9, R73, R10, R85, 0x2, P4 ;  /* 0x0000000a4909b211 */ /* 0x000fe400020f1455 */
[----:B------:R-:W3:Y:S01]  /*12160*/  LDL R85, [R1+0x144] ;  /* 0x0001440001557983 */ /* 0x000ee20000100800 */
[----:B------:R-:W-:-:S03]  /*12170*/  ISETP.GE.AND P0, PT, R76, UR4, PT ;  /* 0x000000044c007c0c */ /* 0x000fc6000bf06270 */
[----:B------:R-:W4:Y:S04]  /*12180*/  LDL R73, [R1+0x140] ;  /* 0x0001400001497983 */ /* 0x000f280000100800 */
[----:B------:R-:W-:Y:S04]  /*12190*/  @!P2 ST.E.64 desc[UR40][R6.64], R26 ;  /* 0x0000001a0600a985 */ /* 0x000fe8000c101b28 */
[----:B------:R0:W-:Y:S02]  /*121a0*/  @!P3 ST.E.64 desc[UR40][R8.64], R30 ;  /* 0x0000001e0800b985 */ /* 0x0001e4000c101b28 */
[----:B0-----:R-:W-:-:S02]  /*121b0*/  @!P0 LEA R8, P4, R76, R3, 0x2 ;  /* 0x000000034c088211 */ /* 0x001fc400078810ff */
[----:B------:R-:W-:Y:S02]  /*121c0*/  ISETP.GE.AND P1, PT, R64, UR4, PT ;  /* 0x0000000440007c0c */ /* 0x000fe4000bf26270 */
[----:B---3--:R-:W-:Y:S02]  /*121d0*/  @!P0 LEA.HI.X R9, R76, R10, R85, 0x2, P4 ;  /* 0x0000000a4c098211 */ /* 0x008fe400020f1455 */
[----:B------:R-:W3:Y:S01]  /*121e0*/  LDL R85, [R1+0x13c] ;  /* 0x00013c0001557983 */ /* 0x000ee20000100800 */
[----:B------:R-:W-:-:S08]  /*121f0*/  ISETP.GE.AND P2, PT, R69, UR4, PT ;  /* 0x0000000445007c0c */ /* 0x000fd0000bf46270 */
[CC--:B------:R-:W-:Y:S01]  /*12200*/  @!P1 LEA R6, P5, R64.reuse, R3.reuse, 0x2 ;  /* 0x0000000340069211 */ /* 0x0c0fe200078a10ff */
[----:B------:R-:W5:Y:S03]  /*12210*/  LDL R76, [R1+0x98] ;  /* 0x00009800014c7983 */ /* 0x000f660000100800 */
[----:B------:R-:W-:Y:S02]  /*12220*/  @!P1 LEA.HI.X R7, R64, R10, R72, 0x2, P5 ;  /* 0x0000000a40079211 */ /* 0x000fe400028f1448 */
[----:B------:R-:W-:Y:S01]  /*12230*/  ISETP.GE.AND P3, PT, R81, UR4, PT ;  /* 0x0000000451007c0c */ /* 0x000fe2000bf66270 */
[----:B------:R-:W2:Y:S04]  /*12240*/  LDL R72, [R1+0x9c] ;  /* 0x00009c0001487983 */ /* 0x000ea80000100800 */
[----:B------:R0:W-:Y:S04]  /*12250*/  @!P1 ST.E.64 desc[UR40][R6.64], R34 ;  /* 0x0000002206009985 */ /* 0x0001e8000c101b28 */
[----:B------:R1:W-:Y:S01]  /*12260*/  @!P0 ST.E.64 desc[UR40][R8.64], R38 ;  /* 0x0000002608008985 */ /* 0x0003e2000c101b28 */
[----:B0-----:R-:W-:-:S04]  /*12270*/  @!P2 LEA R6, P5, R69, R3, 0x2 ;  /* 0x000000034506a211 */ /* 0x001fc800078a10ff */
[----:B----4-:R-:W-:Y:S02]  /*12280*/  @!P2 LEA.HI.X R7, R69, R10, R73, 0x2, P5 ;  /* 0x0000000a4507a211 */ /* 0x010fe400028f1449 */
[----:B------:R-:W4:Y:S01]  /*12290*/  LDL R73, [R1+0x138] ;  /* 0x0001380001497983 */ /* 0x000f220000100800 */
[----:B-1----:R-:W-:Y:S02]  /*122a0*/  @!P3 LEA R8, P4, R81, R3, 0x2 ;  /* 0x000000035108b211 */ /* 0x002fe400078810ff */
[----:B------:R-:W-:Y:S01]  /*122b0*/  ISETP.GE.AND P1, PT, R65, UR4, PT ;  /* 0x0000000441007c0c */ /* 0x000fe2000bf26270 */
[----:B------:R-:W-:Y:S01]  /*122c0*/  IMAD.MOV.U32 R64, RZ, RZ, R60 ;  /* 0x000000ffff407224 */ /* 0x000fe200078e003c */
[----:B------:R0:W-:Y:S01]  /*122d0*/  @!P2 ST.E.64 desc[UR40][R6.64], R42 ;  /* 0x0000002a0600a985 */ /* 0x0001e2000c101b28 */
[----:B------:R-:W-:-:S03]  /*122e0*/  ISETP.GE.AND P0, PT, R84, UR4, PT ;  /* 0x0000000454007c0c */ /* 0x000fc6000bf06270 */
[----:B------:R-:W5:Y:S01]  /*122f0*/  LDL R69, [R1+0x94] ;  /* 0x0000940001457983 */ /* 0x000f620000100800 */
[----:B---3--:R-:W-:-:S03]  /*12300*/  @!P3 LEA.HI.X R9, R81, R10, R85, 0x2, P4 ;  /* 0x0000000a5109b211 */ /* 0x008fc600020f1455 */
[----:B------:R-:W3:Y:S04]  /*12310*/  LDL R60, [R1+0xa0] ;  /* 0x0000a000013c7983 */ /* 0x000ee80000100800 */
[----:B------:R-:W2:Y:S01]  /*12320*/  LDL R81, [R1+0x130] ;  /* 0x0001300001517983 */ /* 0x000ea20000100800 */
[----:B------:R-:W-:Y:S02]  /*12330*/  ISETP.GE.AND P2, PT, R77, UR4, PT ;  /* 0x000000044d007c0c */ /* 0x000fe4000bf46270 */
[C---:B0-----:R-:W-:Y:S01]  /*12340*/  @!P1 LEA R6, P5, R65.reuse, R3, 0x2 ;  /* 0x0000000341069211 */ /* 0x041fe200078a10ff */
[----:B------:R-:W5:Y:S04]  /*12350*/  LDL R85, [R1+0x134] ;  /* 0x0001340001557983 */ /* 0x000f680000100800 */
[----:B------:R0:W-:Y:S01]  /*12360*/  @!P3 ST.E.64 desc[UR40][R8.64], R46 ;  /* 0x0000002e0800b985 */ /* 0x0001e2000c101b28 */
[----:B----4-:R-:W-:-:S02]  /*12370*/  @!P1 LEA.HI.X R7, R65, R10, R73, 0x2, P5 ;  /* 0x0000000a41079211 */ /* 0x010fc400028f1449 */
[----:B0-----:R-:W-:Y:S02]  /*12380*/  @!P0 LEA R8, P4, R84, R3, 0x2 ;  /* 0x0000000354088211 */ /* 0x001fe400078810ff */
[----:B------:R-:W-:Y:S01]  /*12390*/  ISETP.GE.AND P3, PT, R80, UR4, PT ;  /* 0x0000000450007c0c */ /* 0x000fe2000bf66270 */
[----:B------:R0:W-:Y:S01]  /*123a0*/  @!P1 ST.E.64 desc[UR40][R6.64], R4 ;  /* 0x0000000406009985 */ /* 0x0001e2000c101b28 */
[----:B------:R-:W-:-:S03]  /*123b0*/  IMAD.MOV.U32 R65, RZ, RZ, R61 ;  /* 0x000000ffff417224 */ /* 0x000fc600078e003d */
[----:B------:R-:W4:Y:S01]  /*123c0*/  LDL R73, [R1+0x90] ;  /* 0x0000900001497983 */ /* 0x000f220000100800 */
[----:B0-----:R-:W-:-:S03]  /*123d0*/  @!P2 LEA R4, P5, R77, R3, 0x2 ;  /* 0x000000034d04a211 */ /* 0x001fc600078a10ff */
[----:B------:R-:W4:Y:S01]  /*123e0*/  LDL R61, [R1+0x8c] ;  /* 0x00008c00013d7983 */ /* 0x000f220000100800 */
[----:B--2---:R-:W-:-:S03]  /*123f0*/  @!P2 LEA.HI.X R5, R77, R10, R81, 0x2, P5 ;  /* 0x0000000a4d05a211 */ /* 0x004fc600028f1451 */
[----:B------:R-:W2:Y:S01]  /*12400*/  LDL R77, [R1+0x128] ;  /* 0x00012800014d7983 */ /* 0x000ea20000100800 */
[----:B------:R-:W-:Y:S02]  /*12410*/  ISETP.GE.AND P1, PT, R68, UR4, PT ;  /* 0x0000000444007c0c */ /* 0x000fe4000bf26270 */
[----:B-----5:R-:W-:Y:S01]  /*12420*/  @!P0 LEA.HI.X R9, R84, R10, R85, 0x2, P4 ;  /* 0x0000000a54098211 */ /* 0x020fe200020f1455 */
[----:B------:R-:W5:Y:S04]  /*12430*/  LDL R81, [R1+0x12c] ;  /* 0x00012c0001517983 */ /* 0x000f680000100800 */
[----:B------:R-:W-:Y:S04]  /*12440*/  @!P0 ST.E.64 desc[UR40][R8.64], R54 ;  /* 0x0000003608008985 */ /* 0x000fe8000c101b28 */
[----:B------:R0:W-:Y:S02]  /*12450*/  @!P2 ST.E.64 desc[UR40][R4.64], R58 ;  /* 0x0000003a0400a985 */ /* 0x0001e4000c101b28 */
[----:B0-----:R-:W-:-:S04]  /*12460*/  @!P1 LEA R4, P5, R68, R3, 0x2 ;  /* 0x0000000344049211 */ /* 0x001fc800078a10ff */
[-C--:B--2---:R-:W-:Y:S02]  /*12470*/  @!P1 LEA.HI.X R5, R68, R10.reuse, R77, 0x2, P5 ;  /* 0x0000000a44059211 */ /* 0x084fe400028f144d */
[----:B------:R-:W2:Y:S01]  /*12480*/  LDL R77, [R1+0x120] ;  /* 0x00012000014d7983 */ /* 0x000ea20000100800 */
[----:B------:R-:W-:Y:S02]  /*12490*/  ISETP.GE.AND P2, PT, R72, UR4, PT ;  /* 0x0000000448007c0c */ /* 0x000fe4000bf46270 */
[CC--:B------:R-:W-:Y:S01]  /*124a0*/  @!P3 LEA R6, P4, R80.reuse, R3.reuse, 0x2 ;  /* 0x000000035006b211 */ /* 0x0c0fe200078810ff */
[----:B------:R-:W4:Y:S03]  /*124b0*/  LDL R68, [R1+0x88] ;  /* 0x0000880001447983 */ /* 0x000f260000100800 */
[----:B-----5:R-:W-:Y:S02]  /*124c0*/  @!P3 LEA.HI.X R7, R80, R10, R81, 0x2, P4 ;  /* 0x0000000a5007b211 */ /* 0x020fe400020f1451 */
[----:B------:R-:W5:Y:S04]  /*124d0*/  LDL R80, [R1+0x124] ;  /* 0x0001240001507983 */ /* 0x000f680000100800 */
[----:B------:R-:W-:Y:S04]  /*124e0*/  @!P3 ST.E.64 desc[UR40][R6.64], R62 ;  /* 0x0000003e0600b985 */ /* 0x000fe8000c101b28 */
[----:B------:R0:W-:Y:S02]  /*124f0*/  @!P1 ST.E.64 desc[UR40][R4.64], R66 ;  /* 0x0000004204009985 */ /* 0x0001e4000c101b28 */
[----:B0-----:R-:W-:-:S04]  /*12500*/  @!P2 LEA R4, P5, R72, R3, 0x2 ;  /* 0x000000034804a211 */ /* 0x001fc800078a10ff */
[----:B--2---:R-:W-:Y:S02]  /*12510*/  @!P2 LEA.HI.X R5, R72, R10, R77, 0x2, P5 ;  /* 0x0000000a4805a211 */ /* 0x004fe400028f144d */
[----:B------:R-:W2:Y:S01]  /*12520*/  LDL R72, [R1+0x118] ;  /* 0x0001180001487983 */ /* 0x000ea20000100800 */
[----:B---3--:R-:W-:-:S03]  /*12530*/  ISETP.GE.AND P0, PT, R60, UR4, PT ;  /* 0x000000043c007c0c */ /* 0x008fc6000bf06270 */
[----:B------:R-:W3:Y:S01]  /*12540*/  LDL R77, [R1+0x11c] ;  /* 0x00011c00014d7983 */ /* 0x000ee20000100800 */
[----:B------:R-:W-:-:S09]  /*12550*/  ISETP.GE.AND P1, PT, R69, UR4, PT ;  /* 0x0000000445007c0c */ /* 0x000fd2000bf26270 */
[----:B------:R-:W-:-:S04]  /*12560*/  @!P0 LEA R6, P4, R60, R3, 0x2 ;  /* 0x000000033c068211 */ /* 0x000fc800078810ff */
[----:B-----5:R-:W-:Y:S02]  /*12570*/  @!P0 LEA.HI.X R7, R60, R10, R80, 0x2, P4 ;  /* 0x0000000a3c078211 */ /* 0x020fe400020f1450 */
[----:B------:R-:W-:Y:S01]  /*12580*/  ISETP.GE.AND P3, PT, R76, UR4, PT ;  /* 0x000000044c007c0c */ /* 0x000fe2000bf66270 */
[----:B------:R-:W5:Y:S04]  /*12590*/  LDL R60, [R1+0x80] ;  /* 0x00008000013c7983 */ /* 0x000f680000100800 */
[----:B------:R-:W-:Y:S04]  /*125a0*/  @!P0 ST.E.64 desc[UR40][R6.64], R70 ;  /* 0x0000004606008985 */ /* 0x000fe8000c101b28 */
[----:B------:R0:W-:Y:S02]  /*125b0*/  @!P2 ST.E.64 desc[UR40][R4.64], R74 ;  /* 0x0000004a0400a985 */ /* 0x0001e4000c101b28 */
[----:B0-----:R-:W-:-:S04]  /*125c0*/  @!P1 LEA R4, P5, R69, R3, 0x2 ;  /* 0x0000000345049211 */ /* 0x001fc800078a10ff */
[-C--:B--2---:R-:W-:Y:S02]  /*125d0*/  @!P1 LEA.HI.X R5, R69, R10.reuse, R72, 0x2, P5 ;  /* 0x0000000a45059211 */ /* 0x084fe400028f1448 */
[----:B------:R-:W2:Y:S01]  /*125e0*/  LDL R72, [R1+0x110] ;  /* 0x0001100001487983 */ /* 0x000ea20000100800 */
[C---:B------:R-:W-:Y:S02]  /*125f0*/  @!P3 LEA R6, P4, R76.reuse, R3, 0x2 ;  /* 0x000000034c06b211 */ /* 0x040fe400078810ff */
[----:B----4-:R-:W-:Y:S01]  /*12600*/  ISETP.GE.AND P2, PT, R61, UR4, PT ;  /* 0x000000043d007c0c */ /* 0x010fe2000bf46270 */
[----:B------:R-:W4:Y:S01]  /*12610*/  LDL R69, [R1+0x10c] ;  /* 0x00010c0001457983 */ /* 0x000f220000100800 */
[----:B---3--:R-:W-:-:S03]  /*12620*/  @!P3 LEA.HI.X R7, R76, R10, R77, 0x2, P4 ;  /* 0x0000000a4c07b211 */ /* 0x008fc600020f144d */
[----:B------:R-:W3:Y:S04]  /*12630*/  LDL R76, [R1+0x114] ;  /* 0x00011400014c7983 */ /* 0x000ee80000100800 */
[----:B------:R-:W-:Y:S04]  /*12640*/  @!P3 ST.E.64 desc[UR40][R6.64], R78 ;  /* 0x0000004e0600b985 */ /* 0x000fe8000c101b28 */
[----:B------:R0:W-:Y:S02]  /*12650*/  @!P1 ST.E.64 desc[UR40][R4.64], R82 ;  /* 0x0000005204009985 */ /* 0x0001e4000c101b28 */
[----:B0-----:R-:W-:-:S02]  /*12660*/  @!P2 LEA R4, P5, R61, R3, 0x2 ;  /* 0x000000033d04a211 */ /* 0x001fc400078a10ff */
[----:B------:R-:W-:Y:S02]  /*12670*/  ISETP.GE.AND P0, PT, R73, UR4, PT ;  /* 0x0000000449007c0c */ /* 0x000fe4000bf06270 */
[----:B--2---:R-:W-:Y:S02]  /*12680*/  @!P2 LEA.HI.X R5, R61, R10, R72, 0x2, P5 ;  /* 0x0000000a3d05a211 */ /* 0x004fe400028f1448 */
[----:B------:R-:W2:Y:S01]  /*12690*/  LDL R61, [R1+0x104] ;  /* 0x00010400013d7983 */ /* 0x000ea20000100800 */
[----:B------:R-:W-:-:S08]  /*126a0*/  ISETP.GE.AND P3, PT, R68, UR4, PT ;  /* 0x0000000444007c0c */ /* 0x000fd0000bf66270 */
[C---:B------:R-:W-:Y:S02]  /*126b0*/  @!P0 LEA R6, P4, R73.reuse, R3, 0x2 ;  /* 0x0000000349068211 */ /* 0x040fe400078810ff */
[----:B------:R-:W-:Y:S02]  /*126c0*/  ISETP.GE.AND P1, PT, R64, UR4, PT ;  /* 0x0000000440007c0c */ /* 0x000fe4000bf26270 */
[----:B---3--:R-:W-:-:S05]  /*126d0*/  @!P0 LEA.HI.X R7, R73, R10, R76, 0x2, P4 ;  /* 0x0000000a49078211 */ /* 0x008fca00020f144c */
[----:B------:R0:W-:Y:S01]  /*126e0*/  @!P0 ST.E.64 desc[UR40][R6.64], R86 ;  /* 0x0000005606008985 */ /* 0x0001e2000c101b28 */
[----:B-----5:R-:W-:-:S03]  /*126f0*/  ISETP.GE.AND P0, PT, R60, UR4, PT ;  /* 0x000000043c007c0c */ /* 0x020fc6000bf06270 */
[----:B------:R1:W-:Y:S01]  /*12700*/  @!P2 ST.E.64 desc[UR40][R4.64], R90 ;  /* 0x0000005a0400a985 */ /* 0x0003e2000c101b28 */
[----:B------:R-:W-:Y:S02]  /*12710*/  ISETP.GE.AND P2, PT, R56, UR4, PT ;  /* 0x0000000438007c0c */ /* 0x000fe4000bf46270 */
[-C--:B0-----:R-:W-:Y:S02]  /*12720*/  @!P3 LEA R6, P4, R68, R3.reuse, 0x2 ;  /* 0x000000034406b211 */ /* 0x081fe400078810ff */
[----:B-1----:R-:W-:Y:S02]  /*12730*/  @!P1 LEA R4, P5, R64, R3, 0x2 ;  /* 0x0000000340049211 */ /* 0x002fe400078a10ff */
[-C--:B----4-:R-:W-:Y:S02]  /*12740*/  @!P3 LEA.HI.X R7, R68, R10.reuse, R69, 0x2, P4 ;  /* 0x0000000a4407b211 */ /* 0x090fe400020f1445 */
[----:B------:R-:W-:Y:S02]  /*12750*/  @!P1 LEA.HI.X R5, R64, R10, R65, 0x2, P5 ;  /* 0x0000000a40059211 */ /* 0x000fe400028f1441 */
[----:B------:R-:W-:Y:S01]  /*12760*/  ISETP.GE.AND P4, PT, R52, UR4, PT ;  /* 0x0000000434007c0c */ /* 0x000fe2000bf86270 */
[----:B------:R0:W-:Y:S01]  /*12770*/  @!P3 ST.E.64 desc[UR40][R6.64], R94 ;  /* 0x0000005e0600b985 */ /* 0x0001e2000c101b28 */
[----:B------:R-:W-:-:S03]  /*12780*/  ISETP.GE.AND P3, PT, R45, UR4, PT ;  /* 0x000000042d007c0c */ /* 0x000fc6000bf66270 */
[----:B------:R1:W-:Y:S01]  /*12790*/  @!P1 ST.E.64 desc[UR40][R4.64], R98 ;  /* 0x0000006204009985 */ /* 0x0003e2000c101b28 */
[-C--:B0-----:R-:W-:Y:S02]  /*127a0*/  @!P0 LEA R6, P5, R60, R3.reuse, 0x2 ;  /* 0x000000033c068211 */ /* 0x081fe400078a10ff */
[----:B-1----:R-:W-:-:S04]  /*127b0*/  @!P2 LEA R4, P1, R56, R3, 0x2 ;  /* 0x000000033804a211 */ /* 0x002fc800078210ff */
[-C--:B------:R-:W-:Y:S02]  /*127c0*/  @!P2 LEA.HI.X R5, R56, R10.reuse, R57, 0x2, P1 ;  /* 0x0000000a3805a211 */ /* 0x080fe400008f1439 */
[----:B------:R-:W-:Y:S02]  /*127d0*/  ISETP.GE.AND P1, PT, R41, UR4, PT ;  /* 0x0000000429007c0c */ /* 0x000fe4000bf26270 */
[----:B--2---:R-:W-:-:S05]  /*127e0*/  @!P0 LEA.HI.X R7, R60, R10, R61, 0x2, P5 ;  /* 0x0000000a3c078211 */ /* 0x004fca00028f143d */
[----:B------:R0:W-:Y:S04]  /*127f0*/  @!P0 ST.E.64 desc[UR40][R6.64], R102 ;  /* 0x0000006606008985 */ /* 0x0001e8000c101b28 */
[----:B------:R1:W-:Y:S01]  /*12800*/  @!P2 ST.E.64 desc[UR40][R4.64], R106 ;  /* 0x0000006a0400a985 */ /* 0x0003e2000c101b28 */
[----:B------:R-:W-:Y:S02]  /*12810*/  ISETP.GE.AND P2, PT, R37, UR4, PT ;  /* 0x0000000425007c0c */ /* 0x000fe4000bf46270 */
[CC--:B0-----:R-:W-:Y:S02]  /*12820*/  @!P4 LEA R6, P0, R52.reuse, R3.reuse, 0x2 ;  /* 0x000000033406c211 */ /* 0x0c1fe400078010ff */
[----:B-1----:R-:W-:Y:S02]  /*12830*/  @!P3 LEA R4, P5, R45, R3, 0x2 ;  /* 0x000000032d04b211 */ /* 0x002fe400078a10ff */
[----:B------:R-:W-:-:S02]  /*12840*/  @!P4 LEA.HI.X R7, R52, R10, R53, 0x2, P0 ;  /* 0x0000000a3407c211 */ /* 0x000fc400000f1435 */
[----:B------:R-:W-:Y:S02]  /*12850*/  ISETP.GE.AND P0, PT, R33, UR4, PT ;  /* 0x0000000421007c0c */ /* 0x000fe4000bf06270 */
[----:B------:R-:W-:Y:S01]  /*12860*/  @!P3 LEA.HI.X R5, R45, R10, R48, 0x2, P5 ;  /* 0x0000000a2d05b211 */ /* 0x000fe200028f1430 */
[----:B------:R0:W-:Y:S04]  /*12870*/  @!P4 ST.E.64 desc[UR40][R6.64], R110 ;  /* 0x0000006e0600c985 */ /* 0x0001e8000c101b28 */
[----:B------:R1:W-:Y:S01]  /*12880*/  @!P3 ST.E.64 desc[UR40][R4.64], R114 ;  /* 0x000000720400b985 */ /* 0x0003e2000c101b28 */
[----:B------:R-:W-:Y:S02]  /*12890*/  ISETP.GE.AND P3, PT, R29, UR4, PT ;  /* 0x000000041d007c0c */ /* 0x000fe4000bf66270 */
[----:B0-----:R-:W-:-:S02]  /*128a0*/  @!P1 LEA R6, P4, R41, R3, 0x2 ;  /* 0x0000000329069211 */ /* 0x001fc400078810ff */
[-C--:B-1----:R-:W-:Y:S02]  /*128b0*/  @!P2 LEA R4, P5, R37, R3.reuse, 0x2 ;  /* 0x000000032504a211 */ /* 0x082fe400078a10ff */
[-C--:B------:R-:W-:Y:S02]  /*128c0*/  @!P1 LEA.HI.X R7, R41, R10.reuse, R44, 0x2, P4 ;  /* 0x0000000a29079211 */ /* 0x080fe400020f142c */
[----:B------:R-:W-:Y:S02]  /*128d0*/  @!P0 LEA R8, P4, R33, R3, 0x2 ;  /* 0x0000000321088211 */ /* 0x000fe400078810ff */
[-C--:B------:R-:W-:Y:S01]  /*128e0*/  @!P2 LEA.HI.X R5, R37, R10.reuse, R40, 0x2, P5 ;  /* 0x0000000a2505a211 */ /* 0x080fe200028f1428 */
[----:B------:R-:W-:Y:S01]  /*128f0*/  @!P1 ST.E.64 desc[UR40][R6.64], R118 ;  /* 0x0000007606009985 */ /* 0x000fe2000c101b28 */
[----:B------:R-:W-:Y:S02]  /*12900*/  ISETP.GE.AND P1, PT, R25, UR4, PT ;  /* 0x0000000419007c0c */ /* 0x000fe4000bf26270 */
[----:B------:R-:W-:-:S02]  /*12910*/  @!P0 LEA.HI.X R9, R33, R10, R36, 0x2, P4 ;  /* 0x0000000a21098211 */ /* 0x000fc400020f1424 */
[----:B------:R-:W-:Y:S01]  /*12920*/  ISETP.GE.AND P4, PT, R12, UR4, PT ;  /* 0x000000040c007c0c */ /* 0x000fe2000bf86270 */
[----:B------:R0:W-:Y:S01]  /*12930*/  @!P2 ST.E.64 desc[UR40][R4.64], R122 ;  /* 0x0000007a0400a985 */ /* 0x0001e2000c101b28 */
[----:B------:R-:W-:-:S03]  /*12940*/  ISETP.GE.AND P2, PT, R21, UR4, PT ;  /* 0x0000000415007c0c */ /* 0x000fc6000bf46270 */
[----:B------:R1:W-:Y:S01]  /*12950*/  @!P0 ST.E.64 desc[UR40][R8.64], R126 ;  /* 0x0000007e08008985 */ /* 0x0003e2000c101b28 */
[----:B------:R-:W-:Y:S02]  /*12960*/  ISETP.GE.AND P0, PT, R14, UR4, PT ;  /* 0x000000040e007c0c */ /* 0x000fe4000bf06270 */
[----:B0-----:R-:W-:-:S04]  /*12970*/  @!P3 LEA R4, P5, R29, R3, 0x2 ;  /* 0x000000031d04b211 */ /* 0x001fc800078a10ff */
[----:B------:R-:W-:Y:S02]  /*12980*/  @!P3 LEA.HI.X R5, R29, R10, R32, 0x2, P5 ;  /* 0x0000000a1d05b211 */ /* 0x000fe400028f1420 */
[----:B------:R-:W-:-:S03]  /*12990*/  @!P1 LEA R6, P5, R25, R3, 0x2 ;  /* 0x0000000319069211 */ /* 0x000fc600078a10ff */
[----:B------:R0:W-:Y:S01]  /*129a0*/  @!P3 ST.E.64 desc[UR40][R4.64], R130 ;  /* 0x000000820400b985 */ /* 0x0001e2000c101b28 */
[----:B------:R-:W-:Y:S02]  /*129b0*/  @!P1 LEA.HI.X R7, R25, R10, R28, 0x2, P5 ;  /* 0x0000000a19079211 */ /* 0x000fe400028f141c */
[-C--:B-1----:R-:W-:Y:S02]  /*129c0*/  @!P2 LEA R8, P5, R21, R3.reuse, 0x2 ;  /* 0x000000031508a211 */ /* 0x082fe400078a10ff */
[----:B0-----:R-:W-:-:S04]  /*129d0*/  @!P4 LEA R4, P3, R12, R3, 0x2 ;  /* 0x000000030c04c211 */ /* 0x001fc800078610ff */
[-C--:B------:R-:W-:Y:S02]  /*129e0*/  @!P4 LEA.HI.X R5, R12, R10.reuse, R13, 0x2, P3 ;  /* 0x0000000a0c05c211 */ /* 0x080fe400018f140d */
[C---:B------:R-:W-:Y:S02]  /*129f0*/  @!P0 LEA R12, P3, R14.reuse, R3, 0x2 ;  /* 0x000000030e0c8211 */ /* 0x040fe400078610ff */
[-C--:B------:R-:W-:Y:S02]  /*12a00*/  @!P2 LEA.HI.X R9, R21, R10.reuse, R24, 0x2, P5 ;  /* 0x0000000a1509a211 */ /* 0x080fe400028f1418 */
[----:B------:R-:W-:Y:S01]  /*12a10*/  @!P0 LEA.HI.X R13, R14, R10, R15, 0x2, P3 ;  /* 0x0000000a0e0d8211 */ /* 0x000fe200018f140f */
[----:B------:R0:W-:Y:S04]  /*12a20*/  @!P1 ST.E.64 desc[UR40][R6.64], R134 ;  /* 0x0000008606009985 */ /* 0x0001e8000c101b28 */
[----:B------:R0:W-:Y:S04]  /*12a30*/  @!P4 ST.E.64 desc[UR40][R4.64], R138 ;  /* 0x0000008a0400c985 */ /* 0x0001e8000c101b28 */
[----:B------:R0:W-:Y:S04]  /*12a40*/  @!P2 ST.E.64 desc[UR40][R8.64], R142 ;  /* 0x0000008e0800a985 */ /* 0x0001e8000c101b28 */
[----:B------:R0:W-:Y:S01]  /*12a50*/  @!P0 ST.E.64 desc[UR40][R12.64], R146 ;  /* 0x000000920c008985 */ /* 0x0001e2000c101b28 */
[----:B------:R-:W-:-:S13]  /*12a60*/  ISETP.GE.AND P0, PT, R11, UR4, PT ;  /* 0x000000040b007c0c */ /* 0x000fda000bf06270 */
[----:B0-----:R-:W-:Y:S05]  /*12a70*/  @P0 BRA `(.L_x_781) ;  /* 0x0000001000700947 */ /* 0x001fea0003800000 */
[----:B------:R-:W2:Y:S01]  /*12a80*/  LDL R14, [R1+0xd4] ;  /* 0x0000d400010e7983 */ /* 0x000ea20000100800 */
[----:B------:R-:W-:-:S04]  /*12a90*/  LEA R4, P0, R11, R3, 0x2 ;  /* 0x000000030b047211 */ /* 0x000fc800078010ff */
[----:B--2---:R-:W-:-:S05]  /*12aa0*/  LEA.HI.X R5, R11, R10, R14, 0x2, P0 ;  /* 0x0000000a0b057211 */ /* 0x004fca00000f140e */
[----:B------:R0:W-:Y:S01]  /*12ab0*/  ST.E.64 desc[UR40][R4.64], R150 ;  /* 0x0000009604007985 */ /* 0x0001e2000c101b28 */
[----:B------:R-:W-:Y:S05]  /*12ac0*/  BRA `(.L_x_781) ;  /* 0x00000010005c7947 */ /* 0x000fea0003800000 */
.L_x_768:
[----:B-1----:R-:W3:Y:S01]  /*12ad0*/  LDL.LU R6, [R1+0x38] ;  /* 0x0000380001067983 */ /* 0x002ee20000300800 */
[----:B------:R-:W-:Y:S01]  /*12ae0*/  ULDC.64 UR6, c[0x0][0xc08] ;  /* 0x0003020000067ab9 */ /* 0x000fe20000000a00 */
[----:B------:R-:W-:Y:S02]  /*12af0*/  ULDC.64 UR4, c[0x0][0xc00] ;  /* 0x0003000000047ab9 */ /* 0x000fe40000000a00 */
[----:B------:R-:W4:Y:S04]  /*12b00*/  LDL.LU R0, [R1+0x3c] ;  /* 0x00003c0001007983 */ /* 0x000f280000300800 */
[----:B------:R-:W2:Y:S01]  /*12b10*/  LDL R8, [R1+0x30] ;  /* 0x0000300001087983 */ /* 0x000ea20000100800 */
[----:B------:R-:W-:Y:S01]  /*12b20*/  ISETP.NE.U32.AND P1, PT, RZ, UR6, PT ;  /* 0x00000006ff007c0c */ /* 0x000fe2000bf25070 */
[----:B------:R-:W-:Y:S01]  /*12b30*/  IMAD.MOV.U32 R3, RZ, RZ, RZ ;  /* 0x000000ffff037224 */ /* 0x000fe200078e00ff */
[----:B------:R-:W-:-:S02]  /*12b40*/  ISETP.NE.U32.AND P0, PT, RZ, UR4, PT ;  /* 0x00000004ff007c0c */ /* 0x000fc4000bf05070 */
[----:B------:R-:W-:Y:S02]  /*12b50*/  ISETP.NE.AND.EX P1, PT, RZ, UR7, PT, P1 ;  /* 0x00000007ff007c0c */ /* 0x000fe4000bf25310 */
[----:B------:R-:W-:Y:S02]  /*12b60*/  ISETP.NE.AND.EX P0, PT, RZ, UR5, PT, P0 ;  /* 0x00000005ff007c0c */ /* 0x000fe4000bf05300 */
[----:B---3--:R-:W-:Y:S01]  /*12b70*/  IADD3 R4, P2, R6, UR4, RZ ;  /* 0x0000000406047c10 */ /* 0x008fe2000ff5e0ff */
[----:B------:R-:W-:-:S03]  /*12b80*/  ULDC UR4, c[0x0][0xa88] ;  /* 0x0002a20000047ab9 */ /* 0x000fc60000000800 */
[----:B----4-:R-:W-:-:S05]  /*12b90*/  IADD3.X R5, R0, UR5, RZ, P2, !PT ;  /* 0x0000000500057c10 */ /* 0x010fca00097fe4ff */
[----:B------:R-:W-:Y:S01]  /*12ba0*/  @P1 IADD3 R6, P2, R6, UR6, RZ ;  /* 0x0000000606061c10 */ /* 0x000fe2000ff5e0ff */
[----:B------:R-:W-:Y:S01]  /*12bb0*/  IMAD.U32 R21, RZ, RZ, UR4 ;  /* 0x00000004ff157e24 */ /* 0x000fe2000f8e00ff */
[----:B------:R1:W5:Y:S02]  /*12bc0*/  @P0 LDG.E R3, desc[UR40][R4.64] ;  /* 0x0000002804030981 */ /* 0x000364000c1e1900 */
[----:B------:R-:W-:-:S05]  /*12bd0*/  @P1 IADD3.X R7, R0, UR7, RZ, P2, !PT ;  /* 0x0000000700071c10 */ /* 0x000fca00097fe4ff */
[----:B------:R1:W5:Y:S01]  /*12be0*/  @P1 LDG.E R21, desc[UR40][R6.64] ;  /* 0x0000002806151981 */ /* 0x000362000c1e1900 */
[----:B--2---:R-:W-:Y:S01]  /*12bf0*/  ISETP.NE.AND P2, PT, R8, RZ, PT ;  /* 0x000000ff0800720c */ /* 0x004fe20003f45270 */
[----:B------:R-:W2:-:S12]  /*12c00*/  S2R R0, SR_TID.X ;  /* 0x0000000000007919 */ /* 0x000e980000002100 */
[----:B------:R-:W3:Y:S01]  /*12c10*/  @!P2 LDC R8, c[0x0][0xad4] ;  /* 0x0002b500ff08ab82 */ /* 0x000ee20000000800 */
[----:B--2---:R-:W-:Y:S01]  /*12c20*/  VIADD R30, R0, 0xffffff80 ;  /* 0xffffff80001e7836 */ /* 0x004fe20000000000 */
[----:B---3--:R1:W-:Y:S01]  /*12c30*/  @!P2 STL [R1+0x30], R8 ;  /* 0x000030080100a387 */ /* 0x0083e20000100800 */
[----:B------:R-:W-:-:S03]  /*12c40*/  ISETP.GT.AND P2, PT, R8, 0x1, PT ;  /* 0x000000010800780c */ /* 0x000fc60003f44270 */
[----:B------:R-:W-:Y:S01]  /*12c50*/  ISETP.GT.AND P3, PT, R30, 0x7f, PT ;  /* 0x0000007f1e00780c */ /* 0x000fe20003f64270 */
[----:B------:R-:W-:-:S12]  /*12c60*/  @P1 BRA `(.L_x_786) ;  /* 0x0000000000101947 */ /* 0x000fd80003800000 */
[----:B------:R-:W-:Y:S05]  /*12c70*/  @!P0 BRA `(.L_x_786) ;  /* 0x00000000000c8947 */ /* 0x000fea0003800000 */
[----:B------:R-:W2:Y:S04]  /*12c80*/  LDG.E R0, desc[UR40][R4.64] ;  /* 0x0000002804007981 */ /* 0x000ea8000c1e1900 */
[----:B-----5:R-:W2:Y:S02]  /*12c90*/  LDG.E R21, desc[UR40][R4.64+0x4] ;  /* 0x0000042804157981 */ /* 0x020ea4000c1e1900 */
[----:B--2---:R-:W-:-:S07]  /*12ca0*/  IMAD.IADD R21, R21, 0x1, -R0 ;  /* 0x0000000115157824 */ /* 0x004fce00078e0a00 */
.L_x_786:
[----:B-1----:R-:W2:Y:S04]  /*12cb0*/  LDL.LU R4, [R1+0x34] ;  /* 0x0000340001047983 */ /* 0x002ea80000300800 */
[----:B------:R-:W3:Y:S01]  /*12cc0*/  LDL.LU R0, [R1+0xcc] ;  /* 0x0000cc0001007983 */ /* 0x000ee20000300800 */
[----:B------:R-:W-:Y:S01]  /*12cd0*/  BSSY B1, `(.L_x_787) ;  /* 0x0000039000017945 */ /* 0x000fe20003800000 */
[----:B-----5:R-:W-:Y:S02]  /*12ce0*/  SHF.R.S32.HI R24, RZ, 0x1f, R3 ;  /* 0x0000001fff187819 */ /* 0x020fe40000011403 */
[----:B--2---:R-:W-:Y:S02]  /*12cf0*/  SEL R31, R4, RZ, !P0 ;  /* 0x000000ff041f7207 */ /* 0x004fe40004000000 */
[----:B---3--:R-:W-:Y:S01]  /*12d00*/  SEL R26, R0, RZ, !P0 ;  /* 0x000000ff001a7207 */ /* 0x008fe20004000000 */
[----:B------:R-:W-:Y:S06]  /*12d10*/  @P3 BRA `(.L_x_788) ;  /* 0x0000000000d03947 */ /* 0x000fec0003800000 */
[----:B------:R-:W2:Y:S01]  /*12d20*/  LDL R4, [R1+0x44] ;  /* 0x0000440001047983 */ /* 0x000ea20000100800 */
[----:B------:R-:W1:Y:S01]  /*12d30*/  LDC R28, c[0x0][0xbe8] ;  /* 0x0002fa00ff1c7b82 */ /* 0x000e620000000800 */
[----:B------:R-:W2:Y:S02]  /*12d40*/  S2R R0, SR_TID.X ;  /* 0x0000000000007919 */ /* 0x000ea40000002100 */
[----:B--2---:R-:W-:Y:S02]  /*12d50*/  IMAD R0, R4, 0x80, R0 ;  /* 0x0000008004007824 */ /* 0x004fe400078e0200 */
[----:B-1----:R-:W-:Y:S02]  /*12d60*/  IMAD R4, R21, R28, RZ ;  /* 0x0000001c15047224 */ /* 0x002fe400078e02ff */
[----:B------:R-:W-:-:S05]  /*12d70*/  VIADD R33, R0, 0xffffff80 ;  /* 0xffffff8000217836 */ /* 0x000fca0000000000 */
[----:B------:R-:W-:-:S13]  /*12d80*/  ISETP.GE.AND P0, PT, R33, R4, PT ;  /* 0x000000042100720c */ /* 0x000fda0003f06270 */
[----:B------:R-:W-:Y:S05]  /*12d90*/  @P0 BRA `(.L_x_788) ;  /* 0x0000000000b00947 */ /* 0x000fea0003800000 */
[----:B------:R-:W2:Y:S01]  /*12da0*/  LDL.LU R32, [R1+0x48] ;  /* 0x0000480001207983 */ /* 0x000ea20000300800 */
[----:B------:R-:W-:Y:S01]  /*12db0*/  IMAD.MOV.U32 R20, RZ, RZ, 0x9b8 ;  /* 0x000009b8ff147424 */ /* 0x000fe200078e00ff */
[----:B------:R-:W-:Y:S01]  /*12dc0*/  ISETP.GT.AND P0, PT, R8, 0x1, PT ;  /* 0x000000010800780c */ /* 0x000fe20003f04270 */
[----:B------:R-:W1:Y:S01]  /*12dd0*/  LDC.64 R10, c[0x0][0xba8] ;  /* 0x0002ea00ff0a7b82 */ /* 0x000e620000000a00 */
[----:B------:R-:W-:Y:S01]  /*12de0*/  ISETP.NE.AND P1, PT, R28, 0x1, PT ;  /* 0x000000011c00780c */ /* 0x000fe20003f25270 */
[----:B------:R-:W-:Y:S01]  /*12df0*/  IMAD.MOV.U32 R25, RZ, RZ, R33 ;  /* 0x000000ffff197224 */ /* 0x000fe200078e0021 */
[----:B------:R-:W-:-:S05]  /*12e00*/  SEL R20, R20, 0x978, P0 ;  /* 0x0000097814147807 */ /* 0x000fca0000000000 */
[----:B------:R-:W3:Y:S08]  /*12e10*/  LDC.64 R4, c[0x0][R20+0x220] ;  /* 0x0000880014047b82 */ /* 0x000ef00000000a00 */
[----:B------:R-:W4:Y:S08]  /*12e20*/  LDC.64 R12, c[0x0][R20+0x218] ;  /* 0x00008600140c7b82 */ /* 0x000f300000000a00 */
[----:B------:R-:W5:Y:S08]  /*12e30*/  LDC.64 R6, c[0x0][R20+0x228] ;  /* 0x00008a0014067b82 */ /* 0x000f700000000a00 */
[----:B------:R-:W0:Y:S08]  /*12e40*/  @P1 LDC R0, c[0x0][0xbec] ;  /* 0x0002fb00ff001b82 */ /* 0x000e300000000800 */
[----:B------:R-:W5:Y:S08]  /*12e50*/  LDC.64 R8, c[0x0][R20+0x210] ;  /* 0x0000840014087b82 */ /* 0x000f700000000a00 */
[----:B------:R-:W5:Y:S01]  /*12e60*/  @P1 LDC R29, c[0x0][0xbf0] ;  /* 0x0002fc00ff1d1b82 */ /* 0x000f620000000800 */
[----:B0-----:R-:W-:-:S07]  /*12e70*/  @P1 IMAD.HI.U32 R0, R33, R0, RZ ;  /* 0x0000000021001227 */ /* 0x001fce00078e00ff */
[----:B-1----:R-:W0:Y:S01]  /*12e80*/  @!P0 LDC R10, c[0x0][0xb50] ;  /* 0x0002d400ff0a8b82 */ /* 0x002e220000000800 */
[-C--:B---3--:R-:W-:Y:S02]  /*12e90*/  IMAD R5, R5, R31.reuse, RZ ;  /* 0x0000001f05057224 */ /* 0x088fe400078e02ff */
[----:B------:R-:W-:-:S05]  /*12ea0*/  IMAD.WIDE.U32 R14, R4, R31, RZ ;  /* 0x0000001f040e7225 */ /* 0x000fca00078e00ff */
[----:B------:R-:W1:Y:S01]  /*12eb0*/  @!P0 LDC R11, c[0x0][0xb54] ;  /* 0x0002d500ff0b8b82 */ /* 0x000e620000000800 */
[-C--:B----4-:R-:W-:Y:S02]  /*12ec0*/  IMAD R27, R13, R201.reuse, RZ ;  /* 0x000000c90d1b7224 */ /* 0x090fe400078e02ff */
[----:B------:R-:W-:Y:S01]  /*12ed0*/  IMAD.WIDE.U32 R12, R12, R201, RZ ;  /* 0x000000c90c0c7225 */ /* 0x000fe200078e00ff */
[----:B-----5:R-:W-:-:S03]  /*12ee0*/  @P1 SHF.R.U32.HI R25, RZ, R29, R0 ;  /* 0x0000001dff191219 */ /* 0x020fc60000011600 */
[----:B------:R-:W-:Y:S01]  /*12ef0*/  IMAD R29, R4, R26, R5 ;  /* 0x0000001a041d7224 */ /* 0x000fe200078e0205 */
[----:B------:R-:W-:Y:S01]  /*12f00*/  IADD3 R12, P1, P3, R14, R12, R3 ;  /* 0x0000000c0e0c7210 */ /* 0x000fe20007b3e003 */
[----:B------:R-:W-:Y:S02]  /*12f10*/  IMAD.IADD R27, R13, 0x1, R27 ;  /* 0x000000010d1b7824 */ /* 0x000fe400078e021b */
[----:B------:R-:W-:Y:S02]  /*12f20*/  IMAD.MOV R0, RZ, RZ, -R25 ;  /* 0x000000ffff007224 */ /* 0x000fe400078e0a19 */
[----:B------:R-:W-:Y:S01]  /*12f30*/  IMAD.IADD R29, R15, 0x1, R29 ;  /* 0x000000010f1d7824 */ /* 0x000fe200078e021d */
[----:B--2---:R-:W-:-:S05]  /*12f40*/  SEL R5, R32, RZ, P0 ;  /* 0x000000ff20057207 */ /* 0x004fca0000000000 */
[-C--:B------:R-:W-:Y:S02]  /*12f50*/  IMAD R13, R7, R5.reuse, RZ ;  /* 0x00000005070d7224 */ /* 0x080fe400078e02ff */
[----:B------:R-:W-:-:S04]  /*12f60*/  IMAD.WIDE.U32 R6, R6, R5, RZ ;  /* 0x0000000506067225 */ /* 0x000fc800078e00ff */
[----:B------:R-:W-:Y:S01]  /*12f70*/  IMAD R5, R28, R0, R33 ;  /* 0x000000001c057224 */ /* 0x000fe200078e0221 */
[----:B------:R-:W-:Y:S01]  /*12f80*/  IADD3.X R0, R29, R27, R24, P1, P3 ;  /* 0x0000001b1d007210 */ /* 0x000fe20000fe6418 */
[----:B------:R-:W-:Y:S01]  /*12f90*/  IMAD.IADD R13, R7, 0x1, R13 ;  /* 0x00000001070d7824 */ /* 0x000fe200078e020d */
[----:B------:R-:W-:Y:S02]  /*12fa0*/  IADD3 R6, P0, P1, R25, R12, R6 ;  /* 0x0000000c19067210 */ /* 0x000fe4000791e006 */
[----:B------:R-:W-:-:S04]  /*12fb0*/  SHF.R.S32.HI R25, RZ, 0x1f, R25 ;  /* 0x0000001fff197819 */ /* 0x000fc80000011419 */
[----:B------:R-:W-:Y:S01]  /*12fc0*/  IADD3.X R7, R25, R0, R13, P0, P1 ;  /* 0x0000000019077210 */ /* 0x000fe200007e240d */
[-C--:B------:R-:W-:Y:S01]  /*12fd0*/  IMAD R0, R9, R5.reuse, RZ ;  /* 0x0000000509007224 */ /* 0x080fe200078e02ff */
[----:B------:R-:W-:Y:S01]  /*12fe0*/  SHF.R.S32.HI R13, RZ, 0x1f, R5 ;  /* 0x0000001fff0d7819 */ /* 0x000fe20000011405 */
[----:B------:R-:W-:-:S04]  /*12ff0*/  IMAD.WIDE.U32 R6, R8, R5, R6 ;  /* 0x0000000508067225 */ /* 0x000fc800078e0006 */
[----:B------:R-:W-:Y:S01]  /*13000*/  IMAD R13, R8, R13, R0 ;  /* 0x0000000d080d7224 */ /* 0x000fe200078e0200 */
[----:B0-----:R-:W-:Y:S01]  /*13010*/  LEA R10, P0, R6, R10, 0x2 ;  /* 0x0000000a060a7211 */ /* 0x001fe200078010ff */
[----:B------:R-:W-:Y:S02]  /*13020*/  IMAD.MOV.U32 R5, RZ, RZ, -0x800000 ;  /* 0xff800000ff057424 */ /* 0x000fe400078e00ff */
[----:B------:R-:W-:-:S05]  /*13030*/  IMAD.IADD R0, R7, 0x1, R13 ;  /* 0x0000000107007824 */ /* 0x000fca00078e020d */
[----:B-1----:R-:W-:-:S05]  /*13040*/  LEA.HI.X R11, R6, R11, R0, 0x2, P0 ;  /* 0x0000000b060b7211 */ /* 0x002fca00000f1400 */
[----:B------:R1:W-:Y:S02]  /*13050*/  STG.E desc[UR40][R10.64], R5 ;  /* 0x000000050a007986 */ /* 0x0003e4000c101928 */
.L_x_788:
[----:B------:R-:W-:Y:S05]  /*13060*/  BSYNC B1 ;  /* 0x0000000000017941 */ /* 0x000fea0003800000 */
.L_x_787:
[----:B------:R-:W-:Y:S05]  /*13070*/  @P2 BRA `(.L_x_781) ;  /* 0x0000000800f02947 */ /* 0x000fea0003800000 */
[----:B------:R-:W2:Y:S01]  /*13080*/  LDL R25, [R1+0x44] ;  /* 0x0000440001197983 */ /* 0x000ea20000100800 */
[----:B------:R-:W3:Y:S01]  /*13090*/  LDC R8, c[0x0][0xbe8] ;  /* 0x0002fa00ff087b82 */ /* 0x000ee20000000800 */
[----:B-1----:R-:W-:Y:S01]  /*130a0*/  SHF.R.S32.HI R5, RZ, 0x1f, R30 ;  /* 0x0000001fff057819 */ /* 0x002fe2000001141e */
[----:B------:R-:W-:Y:S01]  /*130b0*/  ULDC.64 UR4, c[0x0][0xaa0] ;  /* 0x0002a80000047ab9 */ /* 0x000fe20000000a00 */
[----:B------:R-:W-:Y:S01]  /*130c0*/  ULDC.64 UR6, c[0x0][0xaf0] ;  /* 0x0002bc0000067ab9 */ /* 0x000fe20000000a00 */
[----:B------:R-:W-:Y:S01]  /*130d0*/  IMAD R0, R24, UR4, RZ ;  /* 0x0000000418007c24 */ /* 0x000fe2000f8e02ff */
[----:B------:R-:W-:Y:S01]  /*130e0*/  LEA.HI R6, R5, R30, RZ, 0x3 ;  /* 0x0000001e05067211 */ /* 0x000fe200078f18ff */
[----:B------:R-:W-:-:S03]  /*130f0*/  IMAD.WIDE.U32 R4, R3, UR4, RZ ;  /* 0x0000000403047c25 */ /* 0x000fc6000f8e00ff */
[----:B------:R-:W-:Y:S01]  /*13100*/  LOP3.LUT R9, R6, 0xfffffff8, RZ, 0xc0, !PT ;  /* 0xfffffff806097812 */ /* 0x000fe200078ec0ff */
[----:B------:R-:W-:Y:S01]  /*13110*/  IMAD R7, R3, UR5, R0 ;  /* 0x0000000503077c24 */ /* 0x000fe2000f8e0200 */
[----:B------:R-:W-:Y:S01]  /*13120*/  SHF.R.S32.HI R24, RZ, 0x3, R6 ;  /* 0x00000003ff187819 */ /* 0x000fe20000011406 */
[----:B------:R-:W-:Y:S01]  /*13130*/  ULDC.64 UR4, c[0x0][0xae8] ;  /* 0x0002ba0000047ab9 */ /* 0x000fe20000000a00 */
[----:B------:R-:W-:Y:S02]  /*13140*/  IMAD R6, R26, UR6, RZ ;  /* 0x000000061a067c24 */ /* 0x000fe4000f8e02ff */
[----:B------:R-:W-:Y:S02]  /*13150*/  IMAD.IADD R9, R30, 0x1, -R9 ;  /* 0x000000011e097824 */ /* 0x000fe400078e0a09 */
[----:B------:R-:W-:Y:S02]  /*13160*/  IMAD.IADD R5, R5, 0x1, R7 ;  /* 0x0000000105057824 */ /* 0x000fe400078e0207 */
[----:B------:R-:W-:-:S02]  /*13170*/  IMAD R0, R9, 0x20, R24 ;  /* 0x0000002009007824 */ /* 0x000fc400078e0218 */
[----:B------:R-:W-:Y:S01]  /*13180*/  IMAD.WIDE.U32 R4, R201, UR4, R4 ;  /* 0x00000004c9047c25 */ /* 0x000fe2000f8e0004 */
[----:B---3--:R-:W-:-:S03]  /*13190*/  ISETP.NE.AND P0, PT, R8, 0x1, PT ;  /* 0x000000010800780c */ /* 0x008fc60003f05270 */
[----:B------:R-:W-:Y:S01]  /*131a0*/  IMAD R5, R201, UR5, R5 ;  /* 0x00000005c9057c24 */ /* 0x000fe2000f8e0205 */
[----:B------:R-:W-:Y:S01]  /*131b0*/  ULDC.64 UR4, c[0x0][0xae0] ;  /* 0x0002b80000047ab9 */ /* 0x000fe20000000a00 */
[C---:B------:R-:W-:Y:S02]  /*131c0*/  IMAD R7, R31.reuse, UR7, R6 ;  /* 0x000000071f077c24 */ /* 0x040fe4000f8e0206 */
[----:B------:R-:W-:-:S04]  /*131d0*/  IMAD.WIDE.U32 R4, R31, UR6, R4 ;  /* 0x000000061f047c25 */ /* 0x000fc8000f8e0004 */
[----:B------:R-:W-:Y:S02]  /*131e0*/  IMAD.IADD R5, R5, 0x1, R7 ;  /* 0x0000000105057824 */ /* 0x000fe400078e0207 */
[----:B------:R-:W1:Y:S08]  /*131f0*/  @P0 LDC R10, c[0x0][0xbec] ;  /* 0x0002fb00ff0a0b82 */ /* 0x000e700000000800 */
[----:B------:R-:W3:Y:S01]  /*13200*/  @P0 LDC R11, c[0x0][0xbf0] ;  /* 0x0002fc00ff0b0b82 */ /* 0x000ee20000000800 */
[----:B--2---:R-:W-:-:S04]  /*13210*/  IMAD R9, R25, 0x80, R0 ;  /* 0x0000008019097824 */ /* 0x004fc800078e0200 */
[----:B-1----:R-:W-:-:S04]  /*13220*/  @P0 IMAD.HI.U32 R0, R9, R10, RZ ;  /* 0x0000000a09000227 */ /* 0x002fc800078e00ff */
[----:B------:R-:W-:Y:S01]  /*13230*/  IMAD.MOV.U32 R3, RZ, RZ, R9 ;  /* 0x000000ffff037224 */ /* 0x000fe200078e0009 */
[----:B---3--:R-:W-:-:S04]  /*13240*/  @P0 SHF.R.U32.HI R3, RZ, R11, R0 ;  /* 0x0000000bff030219 */ /* 0x008fc80000011600 */
        /* <DEDUP_REMOVED lines=14> */
[----:B------:R-:W-:Y:S01]  /*13330*/  IMAD.IADD R5, R5, 0x1, R7 ;  /* 0x0000000105057824 */ /* 0x000fe200078e0207 */
[----:B------:R-:W-:-:S04]  /*13340*/  UMOV UR4, 0xffffffff ;  /* 0xffffffff00047882 */ /* 0x000fc80000000000 */
[----:B------:R-:W-:Y:S01]  /*13350*/  LEA.HI.X R20, R4, UR5, R5, 0x1, P0 ;  /* 0x0000000504147c11 */ /* 0x000fe200080f0c05 */
[----:B------:R-:W-:Y:S06]  /*13360*/  BRA.DIV UR4, `(.L_x_789) ;  /* 0x0000008e04707947 */ /* 0x000fec000b800000 */
[----:B------:R1:W2:Y:S04]  /*13370*/  SHFL.IDX PT, R0, R20, RZ, 0x181f ;  /* 0x00181fff14007589 */ /* 0x0002a800000e0000 */
[----:B------:R1:W3:Y:S02]  /*13380*/  SHFL.IDX PT, R14, R3, RZ, 0x181f ;  /* 0x00181fff030e7589 */ /* 0x0002e400000e0000 */
.L_x_989:
[----:B------:R-:W-:Y:S01]  /*13390*/  IMAD R21, R21, R8, RZ ;  /* 0x0000000815157224 */ /* 0x000fe200078e02ff */
[----:B------:R-:W-:Y:S01]  /*133a0*/  BSSY B1, `(.L_x_790) ;  /* 0x000001f000017945 */ /* 0x000fe20003800000 */
[----:B------:R-:W-:-:S05]  /*133b0*/  IMAD R24, R25, 0x80, R24 ;  /* 0x0000008019187824 */ /* 0x000fca00078e0218 */
        /* <DEDUP_REMOVED lines=16> */
[CC--:B---3--:R-:W-:Y:S02]  /*134c0*/  @!P3 LEA R4, P5, R207.reuse, R14.reuse, 0x1 ;  /* 0x0000000ecf04b211 */ /* 0x0c8fe400078a08ff */
[----:B------:R-:W-:Y:S02]  /*134d0*/  @!P2 LEA R6, P4, R10, R14, 0x1 ;  /* 0x0000000e0a06a211 */ /* 0x000fe400078808ff */
[----:B--2---:R-:W-:Y:S02]  /*134e0*/  @!P3 LEA.HI.X R5, R207, R0, R9, 0x1, P5 ;  /* 0x00000000cf05b211 */ /* 0x004fe400028f0c09 */
[----:B------:R-:W-:-:S02]  /*134f0*/  @!P1 LEA R8, P5, R15, R14, 0x1 ;  /* 0x0000000e0f089211 */ /* 0x000fc400078a08ff */
[----:B------:R-:W-:Y:S01]  /*13500*/  @!P2 LEA.HI.X R7, R10, R0, R11, 0x1, P4 ;  /* 0x000000000a07a211 */ /* 0x000fe200020f0c0b */
[----:B------:R4:W-:Y:S01]  /*13510*/  @!P3 ST.E.128 desc[UR40][R4.64], RZ ;  /* 0x000000ff0400b985 */ /* 0x0009e2000c101d28 */
[----:B------:R-:W-:Y:S02]  /*13520*/  SHF.R.S32.HI R13, RZ, 0x1f, R13 ;  /* 0x0000001fff0d7819 */ /* 0x000fe4000001140d */
[C---:B------:R-:W-:Y:S01]  /*13530*/  @!P0 LEA R10, P4, R12.reuse, R14, 0x1 ;  /* 0x0000000e0c0a8211 */ /* 0x040fe200078808ff */
[----:B------:R4:W-:Y:S01]  /*13540*/  @!P2 ST.E.128 desc[UR40][R6.64], RZ ;  /* 0x000000ff0600a985 */ /* 0x0009e2000c101d28 */
[-C--:B------:R-:W-:Y:S02]  /*13550*/  @!P1 LEA.HI.X R9, R15, R0.reuse, R25, 0x1, P5 ;  /* 0x000000000f099211 */ /* 0x080fe400028f0c19 */
[----:B------:R-:W-:-:S03]  /*13560*/  @!P0 LEA.HI.X R11, R12, R0, R13, 0x1, P4 ;  /* 0x000000000c0b8211 */ /* 0x000fc600020f0c0d */
[----:B------:R4:W-:Y:S04]  /*13570*/  @!P1 ST.E.128 desc[UR40][R8.64], RZ ;  /* 0x000000ff08009985 */ /* 0x0009e8000c101d28 */
[----:B------:R4:W-:Y:S02]  /*13580*/  @!P0 ST.E.128 desc[UR40][R10.64], RZ ;  /* 0x000000ff0a008985 */ /* 0x0009e4000c101d28 */
.L_x_791:
[----:B------:R-:W-:Y:S05]  /*13590*/  BSYNC B1 ;  /* 0x0000000000017941 */ /* 0x000fea0003800000 */
.L_x_790:
[----:B------:R-:W-:-:S03]  /*135a0*/  UMOV UR4, 0xffffffff ;  /* 0xffffffff00047882 */ /* 0x000fc60000000000 */
[----:B------:R-:W-:Y:S05]  /*135b0*/  BRA.DIV UR4, `(.L_x_792) ;  /* 0x0000008e04107947 */ /* 0x000fea000b800000 */
[----:B--2---:R2:W0:Y:S04]  /*135c0*/  SHFL.IDX PT, R0, R20, 0x1, 0x181f ;  /* 0x00381f0014007f89 */ /* 0x00442800000e0000 */
[----:B---3--:R2:W3:Y:S02]  /*135d0*/  SHFL.IDX PT, R14, R3, 0x1, 0x181f ;  /* 0x00381f00030e7f89 */ /* 0x0084e400000e0000 */
.L_x_993:
[----:B----4-:R-:W-:Y:S01]  /*135e0*/  VIADD R4, R24, 0x20 ;  /* 0x0000002018047836 */ /* 0x010fe20000000000 */
        /* <DEDUP_REMOVED lines=19> */
[----:B0-----:R-:W-:Y:S02]  /*13720*/  @!P3 LEA.HI.X R5, R207, R0, R8, 0x1, P5 ;  /* 0x00000000cf05b211 */ /* 0x001fe400028f0c08 */
        /* <DEDUP_REMOVED lines=10> */
.L_x_794:
[----:B------:R-:W-:Y:S05]  /*137d0*/  BSYNC B1 ;  /* 0x0000000000017941 */ /* 0x000fea0003800000 */
.L_x_793:
[----:B------:R-:W-:-:S03]  /*137e0*/  UMOV UR4, 0xffffffff ;  /* 0xffffffff00047882 */ /* 0x000fc60000000000 */
[----:B------:R-:W-:Y:S05]  /*137f0*/  BRA.DIV UR4, `(.L_x_795) ;  /* 0x0000008a04c87947 */ /* 0x000fea000b800000 */
[----:B0-----:R0:W0:Y:S04]  /*13800*/  SHFL.IDX PT, R0, R20, 0x2, 0x181f ;  /* 0x00581f0014007f89 */ /* 0x00102800000e0000 */
[----:B---3--:R3:W0:Y:S02]  /*13810*/  SHFL.IDX PT, R14, R3, 0x2, 0x181f ;  /* 0x00581f00030e7f89 */ /* 0x00862400000e0000 */
.L_x_997:
        /* <DEDUP_REMOVED lines=31> */
.L_x_797:
[----:B------:R-:W-:Y:S05]  /*13a10*/  BSYNC B1 ;  /* 0x0000000000017941 */ /* 0x000fea0003800000 */
.L_x_796:
[----:B------:R-:W-:-:S03]  /*13a20*/  UMOV UR4, 0xffffffff ;  /* 0xffffffff00047882 */ /* 0x000fc60000000000 */
[----:B------:R-:W-:Y:S05]  /*13a30*/  BRA.DIV UR4, `(.L_x_798) ;  /* 0x0000008a04807947 */ /* 0x000fea000b800000 */
[----:B0-----:R0:W0:Y:S04]  /*13a40*/  SHFL.IDX PT, R0, R20, 0x3, 0x181f ;  /* 0x00781f0014007f89 */ /* 0x00102800000e0000 */
[----:B------:R0:W0:Y:S02]  /*13a50*/  SHFL.IDX PT, R14, R3, 0x3, 0x181f ;  /* 0x00781f00030e7f89 */ /* 0x00002400000e0000 */
.L_x_1001:
[----:B0123--:R-:W-:-:S05]  /*13a60*/  VIADD R3, R24, 0x60 ;  /* 0x0000006018037836 */ /* 0x00ffca0000000000 */
[----:B------:R-:W-:-:S13]  /*13a70*/  ISETP.GE.AND P0, PT, R3, R21, PT ;  /* 0x000000150300720c */ /* 0x000fda0003f06270 */
[----:B------:R-:W-:Y:S05]  /*13a80*/  @P0 BRA `(.L_x_781) ;  /* 0x00000000006c0947 */ /* 0x000fea0003800000 */
[C---:B----4-:R-:W-:Y:S01]  /*13a90*/  VIADD R10, R207.reuse, 0x40 ;  /* 0x00000040cf0a7836 */ /* 0x050fe20000000000 */
        /* <DEDUP_REMOVED lines=13> */
[CC--:B------:R-:W-:Y:S02]  /*13b70*/  @!P3 LEA R4, P5, R207.reuse, R14.reuse, 0x1 ;  /* 0x0000000ecf04b211 */ /* 0x0c0fe400078a08ff */
        /* <DEDUP_REMOVED lines=12> */
.L_x_781:
[----:B------:R-:W-:Y:S05]  /*13c40*/  BSYNC B0 ;  /* 0x0000000000007941 */ /* 0x000fea0003800000 */
.L_x_767:
[----:B------:R-:W-:Y:S02]  /*13c50*/  ULDC UR4, c[0x0][0xc3c] ;  /* 0x00030f0000047ab9 */ /* 0x000fe40000000800 */
[----:B------:R-:W-:-:S13]  /*13c60*/  ISETP.GE.AND P0, PT, R51, UR4, PT ;  /* 0x0000000433007c0c */ /* 0x000fda000bf06270 */
[----:B------:R-:W-:Y:S05]  /*13c70*/  @!P0 BRA `(.L_x_799) ;  /* 0xfffffedc00008947 */ /* 0x000fea000383ffff */
[----:B------:R-:W-:Y:S05]  /*13c80*/  BRA `(.L_x_643) ;  /* 0x0000007000007947 */ /* 0x000fea0003800000 */
.L_x_641:
[----:B------:R-:W-:-:S08]  /*13c90*/  NOP ;  /* 0x0000000000007918 */ /* 0x000fd00000000000 */
[----:B------:R-:W0:-:S00]  /*13ca0*/  USETMAXREG.DEALLOC.CTAPOOL 0x28 ;  /* 0x00000028000079c8 */ /* 0x000e0000080e0500 */
[----:B0-----:R-:W2:Y:S01]  /*13cb0*/  LDL.LU R3, [R1] ;  /* 0x0000000001037983 */ /* 0x001ea20000300800 */
[----:B------:R-:W-:Y:S01]  /*13cc0*/  LOP3.LUT R2, R2, 0x3, RZ, 0xc0, !PT ;  /* 0x0000000302027812 */ /* 0x000fe200078ec0ff */
[----:B------:R-:W-:-:S05]  /*13cd0*/  IMAD.MOV.U32 R6, RZ, RZ, RZ ;  /* 0x000000ffff067224 */ /* 0x000fca00078e00ff */
[----:B------:R-:W0:Y:S02]  /*13ce0*/  SHFL.IDX PT, R2, R2, RZ, 0x1f ;  /* 0x00001fff02027589 */ /* 0x000e2400000e0000 */
[----:B0-----:R-:W-:Y:S02]  /*13cf0*/  ISETP.NE.AND P0, PT, R2, RZ, PT ;  /* 0x000000ff0200720c */ /* 0x001fe40003f05270 */
[----:B--2---:R-:W-:-:S11]  /*13d00*/  LOP3.LUT R3, R3, 0xffffff7f, RZ, 0xc0, !PT ;  /* 0xffffff7f03037812 */ /* 0x004fd600078ec0ff */
[----:B------:R-:W-:-:S05]  /*13d10*/  @P0 LOP3.LUT R3, R3, 0x80, RZ, 0xfc, !PT ;  /* 0x0000008003030812 */ /* 0x000fca00078efcff */
[----:B------:R0:W-:Y:S01]  /*13d20*/  STL [R1], R3 ;  /* 0x0000000301007387 */ /* 0x0001e20000100800 */
[----:B------:R-:W-:Y:S05]  /*13d30*/  @!P0 BRA `(.L_x_800) ;  /* 0x00000000001c8947 */ /* 0x000fea0003800000 */
[----:B------:R-:W1:Y:S08]  /*13d40*/  S2UR UR5, SR_CgaCtaId ;  /* 0x00000000000579c3 */ /* 0x000e700000008800 */
[----:B------:R-:W-:Y:S06]  /*13d50*/  BAR.SYNC.DEFER_BLOCKING 0x5, 0x180 ;  /* 0x0146000000007b1d */ /* 0x000fec0000010000 */
[----:B------:R-:W-:-:S02]  /*13d60*/  UMOV UR4, 0x400 ;  /* 0x0000040000047882 */ /* 0x000fc40000000000 */
[----:B-1----:R-:W-:-:S09]  /*13d70*/  ULEA UR4, UR5, UR4, 0x18 ;  /* 0x0000000405047291 */ /* 0x002fd2000f8ec03f */
[----:B------:R-:W1:Y:S01]  /*13d80*/  LDS.128 R16, [UR4+0x228d0] ;  /* 0x0228d004ff107984 */ /* 0x000e620008000c00 */
[----:B------:R-:W-:Y:S06]  /*13d90*/  BAR.ARV 0x4, 0x180 ;  /* 0x0106000000007b1d */ /* 0x000fec0000002000 */
[----:B------:R-:W-:Y:S05]  /*13da0*/  BRA `(.L_x_801) ;  /* 0x0000000800947947 */ /* 0x000fea0003800000 */
.L_x_800:
[----:B------:R-:W-:Y:S01]  /*13db0*/  LOP3.LUT R7, R0, 0x1f, RZ, 0xc0, !PT ;  /* 0x0000001f00077812 */ /* 0x000fe200078ec0ff */
[----:B------:R-:W-:Y:S01]  /*13dc0*/  ULDC UR4, c[0x0][0xc3c] ;  /* 0x00030f0000047ab9 */ /* 0x000fe20000000800 */
[----:B------:R-:W-:Y:S01]  /*13dd0*/  IMAD.MOV.U32 R9, RZ, RZ, RZ ;  /* 0x000000ffff097224 */ /* 0x000fe200078e00ff */
[----:B------:R-:W1:Y:S01]  /*13de0*/  S2UR UR6, SR_CTAID.X ;  /* 0x00000000000679c3 */ /* 0x000e620000002500 */
[----:B------:R-:W-:Y:S01]  /*13df0*/  ISETP.NE.AND P0, PT, R7, 0x1f, PT ;  /* 0x0000001f0700780c */ /* 0x000fe20003f05270 */
[----:B------:R-:W-:-:S03]  /*13e00*/  ULDC UR5, c[0x0][0xc38] ;  /* 0x00030e0000057ab9 */ /* 0x000fc60000000800 */
[----:B------:R-:W-:-:S13]  /*13e10*/  ISETP.GE.OR P1, PT, R7, UR4, !P0 ;  /* 0x0000000407007c0c */ /* 0x000fda000c726670 */
[----:B------:R-:W2:Y:S08]  /*13e20*/  @!P1 LDC.64 R4, c[0x0][0xc80] ;  /* 0x00032000ff049b82 */ /* 0x000eb00000000a00 */
[----:B0-----:R-:W0:Y:S01]  /*13e30*/  @!P1 LDC.64 R2, c[0x0][0xc78] ;  /* 0x00031e00ff029b82 */ /* 0x001e220000000a00 */
[----:B--2---:R-:W-:-:S05]  /*13e40*/  @!P1 IMAD.WIDE.U32 R4, R7, 0x4, R4 ;  /* 0x0000000407049825 */ /* 0x004fca00078e0004 */
[----:B------:R-:W2:Y:S01]  /*13e50*/  @!P1 LDG.E R6, desc[UR40][R4.64] ;  /* 0x0000002804069981 */ /* 0x000ea2000c1e1900 */
[----:B0-----:R-:W-:-:S05]  /*13e60*/  @!P1 IMAD.WIDE.U32 R2, R7, 0x4, R2 ;  /* 0x0000000407029825 */ /* 0x001fca00078e0002 */
[----:B------:R-:W2:Y:S01]  /*13e70*/  @!P1 LDG.E R9, desc[UR40][R2.64] ;  /* 0x0000002802099981 */ /* 0x000ea2000c1e1900 */
[C---:B------:R-:W-:Y:S02]  /*13e80*/  ISETP.NE.AND P1, PT, R7.reuse, RZ, PT ;  /* 0x000000ff0700720c */ /* 0x040fe40003f25270 */
[C---:B------:R-:W-:Y:S02]  /*13e90*/  ISETP.GE.U32.AND P2, PT, R7.reuse, 0x2, PT ;  /* 0x000000020700780c */ /* 0x040fe40003f46070 */
[C---:B------:R-:W-:Y:S02]  /*13ea0*/  ISETP.GE.U32.AND P3, PT, R7.reuse, 0x4, PT ;  /* 0x000000040700780c */ /* 0x040fe40003f66070 */
[C---:B------:R-:W-:Y:S02]  /*13eb0*/  ISETP.GE.U32.AND P4, PT, R7.reuse, 0x8, PT ;  /* 0x000000080700780c */ /* 0x040fe40003f86070 */
[----:B------:R-:W-:Y:S01]  /*13ec0*/  ISETP.GE.U32.AND P5, PT, R7, 0x10, PT ;  /* 0x000000100700780c */ /* 0x000fe20003fa6070 */
[----:B------:R-:W-:Y:S01]  /*13ed0*/  UMOV UR4, URZ ;  /* 0x0000003f00047c82 */ /* 0x000fe20008000000 */
        /* <DEDUP_REMOVED lines=17> */
[----:B0-----:R-:W-:-:S05]  /*13ff0*/  IMAD R8, R8, UR5, RZ ;  /* 0x0000000508087c24 */ /* 0x001fca000f8e02ff */
[----:B-1----:R-:W-:Y:S01]  /*14000*/  ISETP.GT.AND P6, PT, R8, UR6, PT ;  /* 0x0000000608007c0c */ /* 0x002fe2000bfc4270 */
[----:B------:R-:W-:-:S12]  /*14010*/  IMAD.MOV.U32 R3, RZ, RZ, R8 ;  /* 0x000000ffff037224 */ /* 0x000fd800078e0008 */
[----:B------:R-:W-:Y:S05]  /*14020*/  @P6 BRA `(.L_x_802) ;  /* 0x0000000000a06947 */ /* 0x000fea0003800000 */
[----:B------:R-:W-:Y:S01]  /*14030*/  IMAD.MOV.U32 R8, RZ, RZ, R3 ;  /* 0x000000ffff087224 */ /* 0x000fe200078e0003 */
[----:B------:R-:W-:Y:S01]  /*14040*/  UMOV UR4, URZ ;  /* 0x0000003f00047c82 */ /* 0x000fe20008000000 */
[----:B------:R-:W-:-:S05]  /*14050*/  ULDC UR5, c[0x0][0xc38] ;  /* 0x00030e0000057ab9 */ /* 0x000fca0000000800 */
.L_x_804:
[----:B------:R-:W0:Y:S01]  /*14060*/  LDC R2, c[0x0][0xc3c] ;  /* 0x00030f00ff027b82 */ /* 0x000e220000000800 */
[----:B------:R-:W-:Y:S01]  /*14070*/  UIADD3 UR4, UR4, 0x1f, URZ ;  /* 0x0000001f04047890 */ /* 0x000fe2000fffe03f */
[----:B------:R-:W-:Y:S02]  /*14080*/  ULDC UR7, c[0x0][0xc3c] ;  /* 0x00030f0000077ab9 */ /* 0x000fe40000000800 */
[----:B------:R-:W-:-:S03]  /*14090*/  IMAD.U32 R19, RZ, RZ, UR7 ;  /* 0x00000007ff137e24 */ /* 0x000fc6000f8e00ff */
        /* <DEDUP_REMOVED lines=33> */
.L_x_802:
        /* <DEDUP_REMOVED lines=18> */
.L_x_805:
[----:B-1----:R-:W-:Y:S01]  /*143d0*/  IMAD R16, R16, UR5, R11 ;  /* 0x0000000510107c24 */ /* 0x002fe2000f8e020b */
[----:B0-----:R-:W-:Y:S01]  /*143e0*/  IABS R5, R9 ;  /* 0x0000000900057213 */ /* 0x001fe20000000000 */
[----:B------:R-:W-:Y:S01]  /*143f0*/  IMAD.MOV.U32 R11, RZ, RZ, R12 ;  /* 0x000000ffff0b7224 */ /* 0x000fe200078e000c */
[----:B------:R-:W-:Y:S01]  /*14400*/  IABS R12, R6 ;  /* 0x00000006000c7213 */ /* 0x000fe20000000000 */
[----:B------:R-:W-:Y:S01]  /*14410*/  IMAD.MOV.U32 R2, RZ, RZ, RZ ;  /* 0x000000ffff027224 */ /* 0x000fe200078e00ff */
[----:B------:R-:W-:Y:S01]  /*14420*/  IADD3 R17, -R16, UR6, RZ ;  /* 0x0000000610117c10 */ /* 0x000fe2000fffe1ff */
[----:B------:R-:W-:Y:S01]  /*14430*/  IMAD R11, R11, R4, RZ ;  /* 0x000000040b0b7224 */ /* 0x000fe200078e02ff */
[----:B------:R-:W0:Y:S01]  /*14440*/  I2F.RP R8, R5 ;  /* 0x0000000500087306 */ /* 0x000e220000209400 */
[----:B------:R-:W-:Y:S01]  /*14450*/  IMAD.MOV R12, RZ, RZ, -R12 ;  /* 0x000000ffff0c7224 */ /* 0x000fe200078e0a0c */
[----:B------:R-:W-:Y:S01]  /*14460*/  IABS R10, R17 ;  /* 0x00000011000a7213 */ /* 0x000fe20000000000 */
[----:B------:R-:W-:-:S04]  /*14470*/  IMAD.HI.U32 R2, R3, R11, R2 ;  /* 0x0000000b03027227 */ /* 0x000fc800078e0002 */
[----:B------:R-:W-:Y:S02]  /*14480*/  IMAD.MOV.U32 R3, RZ, RZ, R10 ;  /* 0x000000ffff037224 */ /* 0x000fe400078e000a */
[----:B------:R-:W-:Y:S02]  /*14490*/  IMAD.MOV.U32 R10, RZ, RZ, R12 ;  /* 0x000000ffff0a7224 */ /* 0x000fe400078e000c */
[----:B------:R-:W-:-:S04]  /*144a0*/  IMAD.HI.U32 R2, R2, R3, RZ ;  /* 0x0000000302027227 */ /* 0x000fc800078e00ff */
[----:B------:R-:W-:Y:S01]  /*144b0*/  IMAD R3, R2, R10, R3 ;  /* 0x0000000a02037224 */ /* 0x000fe200078e0203 */
[----:B0-----:R-:W0:Y:S01]  /*144c0*/  MUFU.RCP R8, R8 ;  /* 0x0000000800087308 */ /* 0x001e220000001000 */
[----:B------:R-:W-:-:S03]  /*144d0*/  VIADD R19, R19, UR4 ;  /* 0x0000000413137c36 */ /* 0x000fc60008000000 */
[----:B------:R-:W-:-:S13]  /*144e0*/  ISETP.GT.U32.AND P1, PT, R4, R3, PT ;  /* 0x000000030400720c */ /* 0x000fda0003f24070 */
[----:B------:R-:W-:Y:S02]  /*144f0*/  @!P1 IMAD.IADD R3, R3, 0x1, -R4 ;  /* 0x0000000103039824 */ /* 0x000fe400078e0a04 */
[----:B0-----:R-:W-:Y:S02]  /*14500*/  VIADD R10, R8, 0xffffffe ;  /* 0x0ffffffe080a7836 */ /* 0x001fe40000000000 */
[----:B------:R-:W-:Y:S01]  /*14510*/  @!P1 VIADD R2, R2, 0x1 ;  /* 0x0000000102029836 */ /* 0x000fe20000000000 */
[----:B------:R-:W-:Y:S02]  /*14520*/  ISETP.GE.U32.AND P0, PT, R3, R4, PT ;  /* 0x000000040300720c */ /* 0x000fe40003f06070 */
[----:B------:R-:W-:Y:S01]  /*14530*/  LOP3.LUT R4, R17, R6, RZ, 0x3c, !PT ;  /* 0x0000000611047212 */ /* 0x000fe200078e3cff */
[----:B------:R0:W1:Y:S01]  /*14540*/  F2I.FTZ.U32.TRUNC.NTZ R3, R10 ;  /* 0x0000000a00037305 */ /* 0x000062000021f000 */
[----:B------:R-:W-:Y:S02]  /*14550*/  ISETP.NE.AND P1, PT, R6, RZ, PT ;  /* 0x000000ff0600720c */ /* 0x000fe40003f25270 */
[----:B------:R-:W-:-:S02]  /*14560*/  ISETP.GE.AND P2, PT, R4, RZ, PT ;  /* 0x000000ff0400720c */ /* 0x000fc40003f46270 */
[----:B0-----:R-:W-:-:S05]  /*14570*/  IABS R10, R9 ;  /* 0x00000009000a7213 */ /* 0x001fca0000000000 */
[----:B------:R-:W-:-:S04]  /*14580*/  @P0 VIADD R2, R2, 0x1 ;  /* 0x0000000102020836 */ /* 0x000fc80000000000 */
[----:B------:R-:W-:Y:S02]  /*14590*/  IMAD.MOV.U32 R8, RZ, RZ, R2 ;  /* 0x000000ffff087224 */ /* 0x000fe400078e0002 */
[----:B-1----:R-:W-:Y:S02]  /*145a0*/  IMAD.MOV R2, RZ, RZ, -R3 ;  /* 0x000000ffff027224 */ /* 0x002fe400078e0a03 */
[----:B------:R-:W-:Y:S01]  /*145b0*/  @!P2 IMAD.MOV R8, RZ, RZ, -R8 ;  /* 0x000000ffff08a224 */ /* 0x000fe200078e0a08 */
[----:B------:R-:W-:Y:S01]  /*145c0*/  @!P1 LOP3.LUT R8, RZ, R6, RZ, 0x33, !PT ;  /* 0x00000006ff089212 */ /* 0x000fe200078e33ff */
[----:B------:R-:W-:Y:S02]  /*145d0*/  IMAD R11, R2, R5, RZ ;  /* 0x00000005020b7224 */ /* 0x000fe400078e02ff */
[----:B------:R-:W-:Y:S01]  /*145e0*/  IMAD.MOV.U32 R2, RZ, RZ, RZ ;  /* 0x000000ffff027224 */ /* 0x000fe200078e00ff */
[----:B------:R-:W-:Y:S01]  /*145f0*/  IABS R4, R8 ;  /* 0x0000000800047213 */ /* 0x000fe20000000000 */
[----:B------:R-:W-:-:S02]  /*14600*/  IMAD.MOV R10, RZ, RZ, -R10 ;  /* 0x000000ffff0a7224 */ /* 0x000fc400078e0a0a */
[----:B------:R-:W-:-:S04]  /*14610*/  IMAD.HI.U32 R2, R3, R11, R2 ;  /* 0x0000000b03027227 */ /* 0x000fc800078e0002 */
[----:B------:R-:W-:Y:S02]  /*14620*/  IMAD.MOV.U32 R3, RZ, RZ, R4 ;  /* 0x000000ffff037224 */ /* 0x000fe400078e0004 */
[----:B------:R-:W-:Y:S02]  /*14630*/  IMAD.MOV.U32 R4, RZ, RZ, R10 ;  /* 0x000000ffff047224 */ /* 0x000fe400078e000a */
[----:B------:R-:W-:-:S04]  /*14640*/  IMAD.HI.U32 R2, R2, R3, RZ ;  /* 0x0000000302027227 */ /* 0x000fc800078e00ff */
[----:B------:R-:W-:Y:S01]  /*14650*/  IMAD R4, R2, R4, R3 ;  /* 0x0000000402047224 */ /* 0x000fe200078e0203 */
[----:B------:R-:W-:Y:S01]  /*14660*/  LOP3.LUT R3, R8, R9, RZ, 0x3c, !PT ;  /* 0x0000000908037212 */ /* 0x000fe200078e3cff */
[----:B------:R-:W-:-:S03]  /*14670*/  IMAD R6, R6, R8, RZ ;  /* 0x0000000806067224 */ /* 0x000fc600078e02ff */
[----:B------:R-:W-:Y:S01]  /*14680*/  ISETP.GT.U32.AND P1, PT, R5, R4, PT ;  /* 0x000000040500720c */ /* 0x000fe20003f24070 */
[----:B------:R-:W-:Y:S01]  /*14690*/  IMAD.IADD R17, R17, 0x1, -R6 ;  /* 0x0000000111117824 */ /* 0x000fe200078e0a06 */
[----:B------:R-:W-:-:S11]  /*146a0*/  ISETP.GE.AND P2, PT, R3, RZ, PT ;  /* 0x000000ff0300720c */ /* 0x000fd60003f46270 */
[----:B------:R-:W-:Y:S02]  /*146b0*/  @!P1 IMAD.IADD R4, R4, 0x1, -R5 ;  /* 0x0000000104049824 */ /* 0x000fe400078e0a05 */
[----:B------:R-:W-:Y:S01]  /*146c0*/  @!P1 VIADD R2, R2, 0x1 ;  /* 0x0000000102029836 */ /* 0x000fe20000000000 */
[----:B------:R-:W-:Y:S02]  /*146d0*/  ISETP.NE.AND P1, PT, R9, RZ, PT ;  /* 0x000000ff0900720c */ /* 0x000fe40003f25270 */
[----:B------:R-:W-:-:S13]  /*146e0*/  ISETP.GE.U32.AND P0, PT, R4, R5, PT ;  /* 0x000000050400720c */ /* 0x000fda0003f06070 */
[----:B------:R-:W-:-:S04]  /*146f0*/  @P0 VIADD R2, R2, 0x1 ;  /* 0x0000000102020836 */ /* 0x000fc80000000000 */
[----:B------:R-:W-:Y:S01]  /*14700*/  @!P2 IMAD.MOV R2, RZ, RZ, -R2 ;  /* 0x000000ffff02a224 */ /* 0x000fe200078e0a02 */
[----:B------:R-:W-:-:S05]  /*14710*/  @!P1 LOP3.LUT R2, RZ, R9, RZ, 0x33, !PT ;  /* 0x00000009ff029212 */ /* 0x000fca00078e33ff */
[----:B------:R-:W-:-:S04]  /*14720*/  IMAD.MOV R18, RZ, RZ, -R2 ;  /* 0x000000ffff127224 */ /* 0x000fc800078e0a02 */
[C---:B------:R-:W-:Y:S02]  /*14730*/  IMAD R18, R9.reuse, R18, R8 ;  /* 0x0000001209127224 */ /* 0x040fe400078e0208 */
[----:B------:R-:W-:-:S04]  /*14740*/  IMAD R9, R9, 0x1000000, R2 ;  /* 0x0100000009097824 */ /* 0x000fc800078e0202 */
[----:B------:R-:W-:Y:S01]  /*14750*/  IMAD R18, R18, 0x10000, R9 ;  /* 0x0001000012127824 */ /* 0x000fe200078e0209 */
[----:B------:R-:W-:Y:S06]  /*14760*/  BRA `(.L_x_806) ;  /* 0x00000000000c7947 */ /* 0x000fec0003800000 */
.L_x_803:
[----:B------:R-:W-:Y:S02]  /*14770*/  IMAD.MOV.U32 R17, RZ, RZ, RZ ;  /* 0x000000ffff117224 */ /* 0x000fe400078e00ff */
[----:B------:R-:W-:Y:S02]  /*14780*/  IMAD.U32 R16, RZ, RZ, UR6 ;  /* 0x00000006ff107e24 */ /* 0x000fe4000f8e00ff */
[----:B------:R-:W-:-:S07]  /*14790*/  IMAD.MOV.U32 R18, RZ, RZ, RZ ;  /* 0x000000ffff127224 */ /* 0x000fce00078e00ff */
.L_x_806:
[----:B------:R-:W-:-:S13]  /*147a0*/  ISETP.NE.AND P0, PT, R7, RZ, PT ;  /* 0x000000ff0700720c */ /* 0x000fda0003f05270 */
[----:B------:R-:W0:Y:S01]  /*147b0*/  @!P0 S2R R3, SR_CgaCtaId ;  /* 0x0000000000038919 */ /* 0x000e220000008800 */
[----:B------:R-:W-:-:S04]  /*147c0*/  @!P0 MOV R2, 0x400 ;  /* 0x0000040000028802 */ /* 0x000fc80000000f00 */
[----:B0-----:R-:W-:-:S05]  /*147d0*/  @!P0 LEA R2, R3, R2, 0x18 ;  /* 0x0000000203028211 */ /* 0x001fca00078ec0ff */
[----:B------:R2:W-:Y:S01]  /*147e0*/  @!P0 STS.128 [R2+0x228d0], R16 ;  /* 0x0228d01002008388 */ /* 0x0005e20000000c00 */
[----:B------:R-:W-:Y:S06]  /*147f0*/  BAR.ARV 0x5, 0x180 ;  /* 0x0146000000007b1d */ /* 0x000fec0000002000 */
.L_x_801:
[----:B------:R3:W-:Y:S01]  /*14800*/  STL [R1+0x24], RZ ;  /* 0x000024ff01007387 */ /* 0x0007e20000100800 */
[----:B------:R-:W-:Y:S01]  /*14810*/  ULDC UR4, c[0x0][0xc3c] ;  /* 0x00030f0000047ab9 */ /* 0x000fe20000000800 */
[----:B------:R-:W-:Y:S01]  /*14820*/  IMAD.MOV.U32 R25, RZ, RZ, 0x1 ;  /* 0x00000001ff197424 */ /* 0x000fe200078e00ff */
[----:B-1----:R-:W-:Y:S01]  /*14830*/  ISETP.GE.AND P0, PT, R19, UR4, PT ;  /* 0x0000000413007c0c */ /* 0x002fe2000bf06270 */
[----:B------:R-:W-:-:S12]  /*14840*/  IMAD.MOV.U32 R24, RZ, RZ, RZ ;  /* 0x000000ffff187224 */ /* 0x000fd800078e00ff */
[----:B---3--:R-:W-:Y:S05]  /*14850*/  @P0 BRA `(.L_x_807) ;  /* 0x0000006000340947 */ /* 0x008fea0003800000 */
[----:B------:R-:W1:Y:S01]  /*14860*/  S2UR UR5, SR_CgaCtaId ;  /* 0x00000000000579c3 */ /* 0x000e620000008800 */
[C---:B--2---:R-:W-:Y:S01]  /*14870*/  IMAD.SHL.U32 R2, R0.reuse, 0x8, RZ ;  /* 0x0000000800027824 */ /* 0x044fe200078e00ff */
[----:B------:R-:W-:Y:S01]  /*14880*/  LOP3.LUT R4, R0, 0x7f, RZ, 0xc0, !PT ;  /* 0x0000007f00047812 */ /* 0x000fe200078ec0ff */
[----:B------:R-:W-:Y:S01]  /*14890*/  UMOV UR4, 0x400 ;  /* 0x0000040000047882 */ /* 0x000fe20000000000 */
[----:B------:R2:W-:Y:S01]  /*148a0*/  STL [R1+0x24], RZ ;  /* 0x000024ff01007387 */ /* 0x0005e20000100800 */
[----:B------:R-:W-:Y:S01]  /*148b0*/  BSSY B8, `(.L_x_807) ;  /* 0x0000607000087945 */ /* 0x000fe20003800000 */
[----:B0-----:R-:W-:Y:S01]  /*148c0*/  LOP3.LUT R3, R2, 0x1f8, RZ, 0xc0, !PT ;  /* 0x000001f802037812 */ /* 0x001fe200078ec0ff */
[----:B------:R-:W-:Y:S01]  /*148d0*/  IMAD.SHL.U32 R28, R4, 0x8, RZ ;  /* 0x00000008041c7824 */ /* 0x000fe200078e00ff */
[----:B------:R-:W-:Y:S01]  /*148e0*/  LOP3.LUT R2, R2, 0x38, RZ, 0xc0, !PT ;  /* 0x0000003802027812 */ /* 0x000fe200078ec0ff */
[----:B------:R-:W-:Y:S01]  /*148f0*/  IMAD.MOV.U32 R26, RZ, RZ, 0x1 ;  /* 0x00000001ff1a7424 */ /* 0x000fe200078e00ff */
[----:B------:R-:W-:Y:S01]  /*14900*/  LOP3.LUT R3, R3, 0x38, R0, 0x78, !PT ;  /* 0x0000003803037812 */ /* 0x000fe200078e7800 */
[----:B------:R-:W-:Y:S01]  /*14910*/  IMAD.SHL.U32 R0, R0, 0x10, RZ ;  /* 0x0000001000007824 */ /* 0x000fe200078e00ff */
[----:B------:R-:W-:Y:S01]  /*14920*/  ULDC.64 UR38, c[0x0][0x198] ;  /* 0x0000660000267ab9 */ /* 0x000fe20000000a00 */
[----:B------:R-:W-:Y:S01]  /*14930*/  IMAD.MOV.U32 R23, RZ, RZ, RZ ;  /* 0x000000ffff177224 */ /* 0x000fe200078e00ff */
[----:B------:R-:W-:Y:S01]  /*14940*/  LOP3.LUT R28, R3, 0x200, R28, 0xf8, !PT ;  /* 0x00000200031c7812 */ /* 0x000fe200078ef81c */
[----:B------:R-:W-:Y:S01]  /*14950*/  IMAD.MOV.U32 R24, RZ, RZ, RZ ;  /* 0x000000ffff187224 */ /* 0x000fe200078e00ff */
[----:B------:R-:W-:Y:S01]  /*14960*/  SHF.R.U32.HI R3, RZ, 0x3, R4 ;  /* 0x00000003ff037819 */ /* 0x000fe20000011604 */
[----:B------:R-:W-:Y:S01]  /*14970*/  IMAD.MOV.U32 R25, RZ, RZ, 0x1 ;  /* 0x00000001ff197424 */ /* 0x000fe200078e00ff */
[----:B------:R-:W-:Y:S01]  /*14980*/  LOP3.LUT R4, R37, 0x2, RZ, 0xfc, !PT ;  /* 0x0000000225047812 */ /* 0x000fe200078efcff */
[----:B------:R-:W-:Y:S01]  /*14990*/  ULDC UR36, c[0x0][0xc] ;  /* 0x0000030000247ab9 */ /* 0x000fe20000000800 */
[----:B------:R-:W-:-:S02]  /*149a0*/  LOP3.LUT R3, R3, 0x70, R0, 0xf8, !PT ;  /* 0x0000007003037812 */ /* 0x000fc400078ef800 */
[C---:B------:R-:W-:Y:S01]  /*149b0*/  LOP3.LUT R0, R2.reuse, 0x40, RZ, 0xfc, !PT ;  /* 0x0000004002007812 */ /* 0x040fe200078efcff */
[----:B-1----:R-:W-:Y:S01]  /*149c0*/  ULEA UR4, UR5, UR4, 0x18 ;  /* 0x0000000405047291 */ /* 0x002fe2000f8ec03f */
[C---:B------:R-:W-:Y:S02]  /*149d0*/  LOP3.LUT R3, R2.reuse, 0x80, RZ, 0xfc, !PT ;  /* 0x0000008002037812 */ /* 0x040fe400078efcff */
[----:B------:R-:W-:-:S03]  /*149e0*/  LOP3.LUT R2, R2, 0xc0, RZ, 0xfc, !PT ;  /* 0x000000c002027812 */ /* 0x000fc600078efcff */
[----:B------:R-:W-:-:S04]  /*149f0*/  IMAD.U32 R22, RZ, RZ, UR4 ;  /* 0x00000004ff167e24 */ /* 0x000fc8000f8e00ff */
[----:B------:R-:W-:-:S05]  /*14a00*/  IMAD R0, R28, 0x2, R22 ;  /* 0x000000021c007824 */ /* 0x000fca00078e0216 */
[----:B------:R2:W-:Y:S02]  /*14a10*/  STL [R1+0x4], R0 ;  /* 0x0000040001007387 */ /* 0x0005e40000100800 */
.L_x_908:
[----:B------:R-:W0:Y:S02]  /*14a20*/  LDC.64 R34, c[0x0][0xc88] ;  /* 0x00032200ff227b82 */ /* 0x000e240000000a00 */
[----:B0-----:R-:W-:-:S06]  /*14a30*/  IMAD.WIDE R34, R19, 0x4, R34 ;  /* 0x0000000413227825 */ /* 0x001fcc00078e0222 */
[----:B--2---:R-:W2:Y:S01]  /*14a40*/  LDG.E R34, desc[UR40][R34.64] ;  /* 0x0000002822227981 */ /* 0x004ea2000c1e1900 */
[----:B------:R-:W-:Y:S05]  /*14a50*/  YIELD ;  /* 0x0000000000007946 */ /* 0x000fea0003800000 */
[----:B------:R-:W-:Y:S01]  /*14a60*/  ULDC.64 UR4, c[0x0][0xa28] ;  /* 0x00028a0000047ab9 */ /* 0x000fe20000000a00 */
[----:B------:R-:W-:Y:S01]  /*14a70*/  IMAD.MOV.U32 R30, RZ, RZ, RZ ;  /* 0x000000ffff1e7224 */ /* 0x000fe200078e00ff */
[----:B------:R-:W-:Y:S01]  /*14a80*/  ISETP.NE.U32.AND P0, PT, RZ, UR4, PT ;  /* 0x00000004ff007c0c */ /* 0x000fe2000bf05070 */
[----:B-1----:R-:W-:Y:S01]  /*14a90*/  IMAD.MOV.U32 R6, RZ, RZ, RZ ;  /* 0x000000ffff067224 */ /* 0x002fe200078e00ff */
[----:B------:R-:W-:Y:S01]  /*14aa0*/  ULDC.64 UR8, c[0x0][0xa18] ;  /* 0x0002860000087ab9 */ /* 0x000fe20000000a00 */
[----:B------:R-:W-:Y:S01]  /*14ab0*/  ULDC.64 UR6, c[0x0][0xa10] ;  /* 0x0002840000067ab9 */ /* 0x000fe20000000a00 */
[----:B------:R-:W-:-:S02]  /*14ac0*/  ISETP.NE.AND.EX P0, PT, RZ, UR5, PT, P0 ;  /* 0x00000005ff007c0c */ /* 0x000fc4000bf05300 */
[----:B--2---:R-:W-:-:S11]  /*14ad0*/  SHF.R.S32.HI R0, RZ, 0x1f, R34 ;  /* 0x0000001fff007819 */ /* 0x004fd60000011422 */
[C---:B------:R-:W-:Y:S01]  /*14ae0*/  @P0 LEA R2, P1, R34.reuse, UR4, 0x2 ;  /* 0x0000000422020c11 */ /* 0x040fe2000f8210ff */
[C---:B------:R-:W-:Y:S01]  /*14af0*/  IMAD.SHL.U32 R31, R34.reuse, 0x4, RZ ;  /* 0x00000004221f7824 */ /* 0x040fe200078e00ff */
[C-C-:B------:R-:W-:Y:S01]  /*14b00*/  SHF.L.U64.HI R32, R34.reuse, 0x2, R0.reuse ;  /* 0x0000000222207819 */ /* 0x140fe20000010200 */
[----:B------:R0:W-:Y:S01]  /*14b10*/  STL [R1+0x14], R0 ;  /* 0x0000140001007387 */ /* 0x0001e20000100800 */
[----:B------:R-:W-:Y:S01]  /*14b20*/  @P0 LEA.HI.X R3, R34, UR5, R0, 0x2, P1 ;  /* 0x0000000522030c11 */ /* 0x000fe200088f1400 */
[----:B------:R-:W-:-:S04]  /*14b30*/  ULDC.64 UR4, c[0x0][0xa00] ;  /* 0x0002800000047ab9 */ /* 0x000fc80000000a00 */
[----:B------:R1:W5:Y:S01]  /*14b40*/  @P0 LDG.E R30, desc[UR40][R2.64] ;  /* 0x00000028021e0981 */ /* 0x000362000c1e1900 */
[----:B------:R-:W-:Y:S02]  /*14b50*/  ISETP.NE.U32.AND P0, PT, RZ, UR4, PT ;  /* 0x00000004ff007c0c */ /* 0x000fe4000bf05070 */
[----:B------:R-:W-:Y:S01]  /*14b60*/  ISETP.NE.U32.AND P1, PT, RZ, UR8, PT ;  /* 0x00000008ff007c0c */ /* 0x000fe2000bf25070 */
[----:B0-----:R-:W-:Y:S01]  /*14b70*/  IMAD.MOV.U32 R0, RZ, RZ, RZ ;  /* 0x000000ffff007224 */ /* 0x001fe200078e00ff */
[----:B------:R-:W-:Y:S02]  /*14b80*/  ISETP.NE.AND.EX P0, PT, RZ, UR5, PT, P0 ;  /* 0x00000005ff007c0c */ /* 0x000fe4000bf05300 */
[----:B------:R-:W-:Y:S02]  /*14b90*/  ISETP.NE.AND.EX P1, PT, RZ, UR9, PT, P1 ;  /* 0x00000009ff007c0c */ /* 0x000fe4000bf25310 */
[----:B------:R-:W-:Y:S02]  /*14ba0*/  ISETP.NE.U32.AND P2, PT, RZ, UR6, PT ;  /* 0x00000006ff007c0c */ /* 0x000fe4000bf45070 */
[----:B-1----:R-:W-:-:S02]  /*14bb0*/  IADD3 R2, P3, R31, UR4, RZ ;  /* 0x000000041f027c10 */ /* 0x002fc4000ff7e0ff */
[----:B------:R-:W-:Y:S02]  /*14bc0*/  ISETP.NE.AND.EX P2, PT, RZ, UR7, PT, P2 ;  /* 0x00000007ff007c0c */ /* 0x000fe4000bf45320 */
[----:B------:R-:W-:Y:S02]  /*14bd0*/  IADD3.X R3, R32, UR5, RZ, P3, !PT ;  /* 0x0000000520037c10 */ /* 0x000fe40009ffe4ff */
[----:B---3--:R-:W-:-:S03]  /*14be0*/  IADD3 R4, P4, R31, UR6, RZ ;  /* 0x000000061f047c10 */ /* 0x008fc6000ff9e0ff */
[----:B------:R-:W2:Y:S01]  /*14bf0*/  @P0 LDG.E R6, desc[UR40][R2.64] ;  /* 0x0000002802060981 */ /* 0x000ea2000c1e1900 */
[----:B------:R-:W-:Y:S01]  /*14c00*/  ULDC UR4, c[0x0][0x288] ;  /* 0x0000a20000047ab9 */ /* 0x000fe20000000800 */
[----:B------:R-:W-:Y:S01]  /*14c10*/  IADD3.X R5, R32, UR7, RZ, P4, !PT ;  /* 0x0000000720057c10 */ /* 0x000fe2000a7fe4ff */
[----:B------:R-:W-:Y:S01]  /*14c20*/  IMAD.U32 R8, RZ, RZ, UR4 ;  /* 0x00000004ff087e24 */ /* 0x000fe2000f8e00ff */
[----:B------:R-:W-:-:S03]  /*14c30*/  ULDC.64 UR4, c[0x0][0x418] ;  /* 0x0001060000047ab9 */ /* 0x000fc60000000a00 */
[----:B------:R-:W5:Y:S04]  /*14c40*/  @P2 LDG.E R0, desc[UR40][R4.64] ;  /* 0x0000002804002981 */ /* 0x000f68000c1e1900 */
[----:B--2---:R0:W-:Y:S02]  /*14c50*/  STL [R1+0xc], R6 ;  /* 0x00000c0601007387 */ /* 0x0041e40000100800 */
[----:B0-----:R-:W-:-:S04]  /*14c60*/  @P1 IADD3 R6, P3, R31, UR8, RZ ;  /* 0x000000081f061c10 */ /* 0x001fc8000ff7e0ff */
[----:B------:R-:W-:-:S05]  /*14c70*/  @P1 IADD3.X R7, R32, UR9, RZ, P3, !PT ;  /* 0x0000000920071c10 */ /* 0x000fca0009ffe4ff */
[----:B------:R0:W2:Y:S01]  /*14c80*/  @P1 LDG.E R8, desc[UR40][R6.64] ;  /* 0x0000002806081981 */ /* 0x0000a2000c1e1900 */
[----:B------:R-:W-:-:S03]  /*14c90*/  UISETP.NE.U32.AND UP0, UPT, UR4, URZ, UPT ;  /* 0x0000003f0400728c */ /* 0x000fc6000bf05070 */
[----:B------:R-:W-:Y:S01]  /*14ca0*/  ULDC UR4, c[0x0][0x424] ;  /* 0x0001090000047ab9 */ /* 0x000fe20000000800 */
[----:B------:R-:W-:-:S03]  /*14cb0*/  UISETP.NE.AND.EX UP0, UPT, UR5, URZ, UPT, UP0 ;  /* 0x0000003f0500728c */ /* 0x000fc6000bf05300 */
[----:B------:R-:W-:Y:S01]  /*14cc0*/  ULDC UR5, c[0x0][0x2f0] ;  /* 0x0000bc0000057ab9 */ /* 0x000fe20000000800 */
[----:B------:R-:W-:-:S04]  /*14cd0*/  USEL UR4, UR4, 0x1, UP0 ;  /* 0x0000000104047887 */ /* 0x000fc80008000000 */
[----:B------:R-:W-:-:S03]  /*14ce0*/  UIMAD UR4, UR4, UR5, URZ ;  /* 0x00000005040472a4 */ /* 0x000fc6000f8e023f */
[----:B------:R-:W-:Y:S02]  /*14cf0*/  ULDC UR5, c[0x0][0x348] ;  /* 0x0000d20000057ab9 */ /* 0x000fe40000000800 */
[----:B0-----:R-:W-:Y:S01]  /*14d00*/  IMAD.U32 R6, RZ, RZ, UR5 ;  /* 0x00000005ff067e24 */ /* 0x001fe2000f8e00ff */
[----:B--2---:R0:W-:Y:S02]  /*14d10*/  STL [R1+0x18], R8 ;  /* 0x0000180801007387 */ /* 0x0041e40000100800 */
[----:B0-----:R-:W-:Y:S01]  /*14d20*/  IMAD.U32 R8, RZ, RZ, UR4 ;  /* 0x00000004ff087e24 */ /* 0x001fe2000f8e00ff */
[----:B----4-:R-:W-:Y:S06]  /*14d30*/  @P1 BRA `(.L_x_808) ;  /* 0x0000000000141947 */ /* 0x010fec0003800000 */
[----:B------:R-:W-:Y:S05]  /*14d40*/  @!P0 BRA `(.L_x_808) ;  /* 0x0000000000108947 */ /* 0x000fea0003800000 */
[----:B------:R-:W2:Y:S04]  /*14d50*/  LDG.E R7, desc[UR40][R2.64] ;  /* 0x0000002802077981 */ /* 0x000ea8000c1e1900 */
[----:B------:R-:W2:Y:S02]  /*14d60*/  LDG.E R10, desc[UR40][R2.64+0x4] ;  /* 0x00000428020a7981 */ /* 0x000ea4000c1e1900 */
[----:B--2---:R-:W-:-:S05]  /*14d70*/  IMAD.IADD R2, R10, 0x1, -R7 ;  /* 0x000000010a027824 */ /* 0x004fca00078e0a07 */
[----:B------:R0:W-:Y:S02]  /*14d80*/  STL [R1+0x18], R2 ;  /* 0x0000180201007387 */ /* 0x0001e40000100800 */
.L_x_808:
[----:B------:R-:W-:Y:S01]  /*14d90*/  ULDC.64 UR4, c[0x0][0xa20] ;  /* 0x0002880000047ab9 */ /* 0x000fe20000000a00 */
[C---:B------:R-:W-:Y:S01]  /*14da0*/  LOP3.LUT R7, R18.reuse, 0xff000000, RZ, 0xc0, !PT ;  /* 0xff00000012077812 */ /* 0x040fe200078ec0ff */
[----:B------:R-:W-:Y:S01]  /*14db0*/  IMAD.MOV.U32 R27, RZ, RZ, R34 ;  /* 0x000000ffff1b7224 */ /* 0x000fe200078e0022 */
[----:B------:R-:W-:Y:S02]  /*14dc0*/  ISETP.NE.U32.AND P0, PT, RZ, UR4, PT ;  /* 0x00000004ff007c0c */ /* 0x000fe4000bf05070 */
[----:B------:R-:W-:Y:S02]  /*14dd0*/  SHF.R.U32.HI R7, RZ, 0x8, R7 ;  /* 0x00000008ff077819 */ /* 0x000fe40000011607 */
[----:B------:R-:W-:Y:S02]  /*14de0*/  ISETP.NE.AND.EX P0, PT, RZ, UR5, PT, P0 ;  /* 0x00000005ff007c0c */ /* 0x000fe4000bf05300 */
[C---:B0-----:R-:W-:Y:S02]  /*14df0*/  LOP3.LUT R2, R18.reuse, 0xff0000, RZ, 0xc0, !PT ;  /* 0x00ff000012027812 */ /* 0x041fe400078ec0ff */
[----:B------:R-:W-:-:S02]  /*14e00*/  LOP3.LUT R18, R18, 0xffff, RZ, 0xc0, !PT ;  /* 0x0000ffff12127812 */ /* 0x000fc400078ec0ff */
[----:B------:R-:W-:-:S07]  /*14e10*/  LEA.HI R7, R2, R7, RZ, 0x10 ;  /* 0x0000000702077211 */ /* 0x000fce00078f80ff */
[----:B------:R-:W-:Y:S05]  /*14e20*/  @!P0 BRA `(.L_x_809) ;  /* 0x0000000000108947 */ /* 0x000fea0003800000 */
[----:B------:R-:W-:-:S04]  /*14e30*/  IADD3 R2, P0, R31, UR4, RZ ;  /* 0x000000041f027c10 */ /* 0x000fc8000ff1e0ff */
[----:B------:R-:W-:-:S05]  /*14e40*/  IADD3.X R3, R32, UR5, RZ, P0, !PT ;  /* 0x0000000520037c10 */ /* 0x000fca00087fe4ff */
[----:B------:R0:W5:Y:S01]  /*14e50*/  LDG.E R8, desc[UR40][R2.64] ;  /* 0x0000002802087981 */ /* 0x000162000c1e1900 */
[----:B------:R-:W-:Y:S05]  /*14e60*/  BRA `(.L_x_810) ;  /* 0x0000000000247947 */ /* 0x000fea0003800000 */
.L_x_809:
[----:B------:R-:W-:Y:S02]  /*14e70*/  ULDC.64 UR4, c[0x0][0xa08] ;  /* 0x0002820000047ab9 */ /* 0x000fe40000000a00 */
[----:B------:R-:W-:-:S04]  /*14e80*/  ISETP.NE.U32.AND P0, PT, RZ, UR4, PT ;  /* 0x00000004ff007c0c */ /* 0x000fc8000bf05070 */
[----:B------:R-:W-:-:S13]  /*14e90*/  ISETP.NE.AND.EX P0, PT, RZ, UR5, PT, P0 ;  /* 0x00000005ff007c0c */ /* 0x000fda000bf05300 */
[----:B------:R-:W-:Y:S05]  /*14ea0*/  @!P0 BRA `(.L_x_810) ;  /* 0x0000000000148947 */ /* 0x000fea0003800000 */
[----:B------:R-:W0:Y:S02]  /*14eb0*/  LDC.64 R2, c[0x0][0xa08] ;  /* 0x00028200ff027b82 */ /* 0x000e240000000a00 */
[----:B0-----:R-:W-:-:S05]  /*14ec0*/  IMAD.WIDE R2, R27, 0x4, R2 ;  /* 0x000000041b027825 */ /* 0x001fca00078e0202 */
[----:B------:R-:W2:Y:S04]  /*14ed0*/  LDG.E R8, desc[UR40][R2.64] ;  /* 0x0000002802087981 */ /* 0x000ea8000c1e1900 */
[----:B------:R-:W2:Y:S02]  /*14ee0*/  LDG.E R2, desc[UR40][R2.64+0x4] ;  /* 0x0000042802027981 */ /* 0x000ea4000c1e1900 */
[----:B--2---:R-:W-:-:S07]  /*14ef0*/  IMAD.IADD R8, R2, 0x1, -R8 ;  /* 0x0000000102087824 */ /* 0x004fce00078e0a08 */
.L_x_810:
[----:B0-----:R-:W2:Y:S04]  /*14f00*/  @P2 LDG.E R2, desc[UR40][R4.64] ;  /* 0x0000002804022981 */ /* 0x001ea8000c1e1900 */
[----:B------:R0:W2:Y:S01]  /*14f10*/  @P2 LDG.E R4, desc[UR40][R4.64+0x4] ;  /* 0x0000042804042981 */ /* 0x0000a2000c1e1900 */
[----:B-----5:R-:W-:Y:S01]  /*14f20*/  IMAD.IADD R8, R8, 0x1, -R30 ;  /* 0x0000000108087824 */ /* 0x020fe200078e0a1e */
[----:B------:R-:W-:Y:S01]  /*14f30*/  BSSY B0, `(.L_x_811) ;  /* 0x000002a000007945 */ /* 0x000fe20003800000 */
[----:B------:R-:W-:Y:S02]  /*14f40*/  LOP3.LUT R29, R7, 0xff, RZ, 0xc0, !PT ;  /* 0x000000ff071d7812 */ /* 0x000fe400078ec0ff */
[----:B0-----:R-:W-:Y:S01]  /*14f50*/  SHF.R.U32.HI R5, RZ, 0x10, R7 ;  /* 0x00000010ff057819 */ /* 0x001fe20000011607 */
[----:B--2---:R-:W-:-:S04]  /*14f60*/  @P2 IMAD.IADD R6, R4, 0x1, -R2 ;  /* 0x0000000104062824 */ /* 0x004fc800078e0a02 */
[----:B------:R-:W-:-:S04]  /*14f70*/  IMAD.IADD R3, R8, 0x1, R6 ;  /* 0x0000000108037824 */ /* 0x000fc800078e0206 */
[C---:B------:R-:W-:Y:S01]  /*14f80*/  VIADD R4, R3.reuse, 0x5f ;  /* 0x0000005f03047836 */ /* 0x040fe20000000000 */
[----:B------:R-:W-:Y:S01]  /*14f90*/  ISETP.GE.AND P1, PT, R3, 0x1, PT ;  /* 0x000000010300780c */ /* 0x000fe20003f26270 */
[----:B------:R0:W-:Y:S02]  /*14fa0*/  STL [R1+0x8], R3 ;  /* 0x0000080301007387 */ /* 0x0001e40000100800 */
[----:B------:R-:W-:-:S05]  /*14fb0*/  IMAD.HI R4, R4, 0x2aaaaaab, RZ ;  /* 0x2aaaaaab04047827 */ /* 0x000fca00078e02ff */
[----:B------:R-:W-:Y:S01]  /*14fc0*/  SHF.R.U32.HI R2, RZ, 0x1f, R4 ;  /* 0x0000001fff027819 */ /* 0x000fe20000011604 */
[----:B0-----:R-:W-:-:S03]  /*14fd0*/  IMAD.MOV.U32 R3, RZ, RZ, RZ ;  /* 0x000000ffff037224 */ /* 0x001fc600078e00ff */
[----:B------:R-:W-:Y:S01]  /*14fe0*/  LEA.HI.SX32 R4, R4, R2, 0x1c ;  /* 0x0000000204047211 */ /* 0x000fe200078fe2ff */
[----:B------:R-:W-:Y:S06]  /*14ff0*/  @!P1 BRA `(.L_x_812) ;  /* 0x0000000000749947 */ /* 0x000fec0003800000 */
[----:B------:R-:W-:Y:S01]  /*15000*/  ISETP.NE.AND P0, PT, R5, RZ, PT ;  /* 0x000000ff0500720c */ /* 0x000fe20003f05270 */
[----:B------:R-:W-:-:S03]  /*15010*/  ULDC UR4, c[0x0][0x9f0] ;  /* 0x00027c0000047ab9 */ /* 0x000fc60000000800 */
[----:B------:R-:W-:-:S04]  /*15020*/  SEL R7, R5, UR4, P0 ;  /* 0x0000000405077c07 */ /* 0x000fc80008000000 */
[----:B------:R-:W-:Y:S02]  /*15030*/  IABS R10, R7 ;  /* 0x00000007000a7213 */ /* 0x000fe40000000000 */
[----:B------:R-:W-:Y:S02]  /*15040*/  IADD3 R9, R7, -0x1, R4 ;  /* 0xffffffff07097810 */ /* 0x000fe40007ffe004 */
[----:B------:R-:W0:Y:S08]  /*15050*/  I2F.RP R2, R10 ;  /* 0x0000000a00027306 */ /* 0x000e300000209400 */
[----:B0-----:R-:W0:Y:S02]  /*15060*/  MUFU.RCP R2, R2 ;  /* 0x0000000200027308 */ /* 0x001e240000001000 */
[----:B0-----:R-:W-:-:S06]  /*15070*/  VIADD R2, R2, 0xffffffe ;  /* 0x0ffffffe02027836 */ /* 0x001fcc0000000000 */
[----:B------:R0:W1:Y:S02]  /*15080*/  F2I.FTZ.U32.TRUNC.NTZ R3, R2 ;  /* 0x0000000200037305 */ /* 0x000064000021f000 */
[----:B0-----:R-:W-:-:S04]  /*15090*/  LOP3.LUT R2, R9, R7, RZ, 0x3c, !PT ;  /* 0x0000000709027212 */ /* 0x001fc800078e3cff */
[----:B------:R-:W-:Y:S01]  /*150a0*/  ISETP.GE.AND P4, PT, R2, RZ, PT ;  /* 0x000000ff0200720c */ /* 0x000fe20003f86270 */
[----:B-1----:R-:W-:-:S04]  /*150b0*/  IMAD.MOV R2, RZ, RZ, -R3 ;  /* 0x000000ffff027224 */ /* 0x002fc800078e0a03 */
[----:B------:R-:W-:Y:S02]  /*150c0*/  IMAD R11, R2, R10, RZ ;  /* 0x0000000a020b7224 */ /* 0x000fe400078e02ff */
[----:B------:R-:W-:-:S04]  /*150d0*/  IMAD.MOV.U32 R2, RZ, RZ, RZ ;  /* 0x000000ffff027224 */ /* 0x000fc800078e00ff */
        /* <DEDUP_REMOVED lines=15> */
.L_x_812:
[----:B------:R-:W-:Y:S05]  /*151d0*/  BSYNC B0 ;  /* 0x0000000000007941 */ /* 0x000fea0003800000 */
.L_x_811:
[-C--:B------:R-:W-:Y:S01]  /*151e0*/  IMAD R2, R29, R3.reuse, RZ ;  /* 0x000000031d027224 */ /* 0x080fe200078e02ff */
[----:B------:R-:W-:Y:S04]  /*151f0*/  BSSY B0, `(.L_x_813) ;  /* 0x0000131000007945 */ /* 0x000fe80003800000 */
[C---:B------:R-:W-:Y:S01]  /*15200*/  VIADDMNMX R3, R2.reuse, R3, R4, PT ;  /* 0x0000000302037246 */ /* 0x040fe20003800104 */
[----:B------:R-:W-:-:S04]  /*15210*/  IMAD R2, R2, 0x60, -R8 ;  /* 0x0000006002027824 */ /* 0x000fc800078e0a08 */
[----:B------:R-:W-:Y:S01]  /*15220*/  IMAD R3, R3, 0x60, -R8 ;  /* 0x0000006003037824 */ /* 0x000fe200078e0a08 */
[----:B------:R-:W-:-:S04]  /*15230*/  VIMNMX R2, RZ, R2, !PT ;  /* 0x00000002ff027248 */ /* 0x000fc80007fe0100 */
[----:B------:R-:W-:-:S04]  /*15240*/  VIMNMX R3, R3, R6, PT ;  /* 0x0000000603037248 */ /* 0x000fc80003fe0100 */
[----:B------:R-:W-:-:S13]  /*15250*/  ISETP.GT.AND P0, PT, R3, R2, PT ;  /* 0x000000020300720c */ /* 0x000fda0003f04270 */
[----:B------:R-:W-:Y:S02]  /*15260*/  @P0 VIADD R6, R3, 0x5f ;  /* 0x0000005f03060836 */ /* 0x000fe40000000000 */
[----:B------:R-:W-:-:S04]  /*15270*/  IMAD.WIDE.U32 R2, R2, -0x55555555, RZ ;  /* 0xaaaaaaab02027825 */ /* 0x000fc800078e00ff */
[----:B------:R-:W-:Y:S01]  /*15280*/  @P0 IMAD.HI R6, R6, 0x2aaaaaab, RZ ;  /* 0x2aaaaaab06060827 */ /* 0x000fe200078e02ff */
[----:B------:R-:W-:-:S04]  /*15290*/  SHF.R.U32.HI R7, RZ, 0x6, R3 ;  /* 0x00000006ff077819 */ /* 0x000fc80000011603 */
[----:B------:R-:W-:Y:S01]  /*152a0*/  @P0 SHF.R.U32.HI R3, RZ, 0x1f, R6 ;  /* 0x0000001fff030819 */ /* 0x000fe20000011606 */
[----:B------:R-:W-:-:S03]  /*152b0*/  IMAD.MOV.U32 R2, RZ, RZ, R7 ;  /* 0x000000ffff027224 */ /* 0x000fc600078e0007 */
[----:B------:R-:W-:Y:S02]  /*152c0*/  @P0 LEA.HI.SX32 R2, R6, R3, 0x1c ;  /* 0x0000000306020211 */ /* 0x000fe400078fe2ff */
[----:B------:R-:W-:Y:S02]  /*152d0*/  PLOP3.LUT P0, PT, PT, PT, PT, 0x80, 0x0 ;  /* 0x000000000000781c */ /* 0x000fe40003f0f070 */
[----:B------:R-:W-:-:S13]  /*152e0*/  ISETP.GT.AND P3, PT, R2, R7, PT ;  /* 0x000000070200720c */ /* 0x000fda0003f64270 */
[----:B------:R-:W-:Y:S05]  /*152f0*/  @!P3 BRA `(.L_x_814) ;  /* 0x000000100080b947 */ /* 0x000fea0003800000 */
[----:B------:R-:W-:Y:S01]  /*15300*/  UMOV UR4, 0xffffffff ;  /* 0xffffffff00047882 */ /* 0x000fe20000000000 */
[----:B------:R-:W-:Y:S02]  /*15310*/  SEL R6, R27, RZ, !P2 ;  /* 0x000000ff1b067207 */ /* 0x000fe40005000000 */
[----:B------:R-:W-:Y:S05]  /*15320*/  BRA.DIV UR4, `(.L_x_815) ;  /* 0x00000072048c7947 */ /* 0x000fea000b800000 */
[----:B------:R-:W0:Y:S02]  /*15330*/  S2R R3, SR_TID.X ;  /* 0x0000000000037919 */ /* 0x000e240000002100 */
[----:B0-----:R-:W-:-:S04]  /*15340*/  SHF.R.U32.HI R3, RZ, 0x5, R3 ;  /* 0x00000005ff037819 */ /* 0x001fc80000011603 */
[----:B------:R-:W-:-:S05]  /*15350*/  LOP3.LUT R3, R3, 0x3, RZ, 0xc0, !PT ;  /* 0x0000000303037812 */ /* 0x000fca00078ec0ff */
[----:B------:R0:W1:Y:S02]  /*15360*/  SHFL.IDX PT, R14, R3, RZ, 0x1f ;  /* 0x00001fff030e7589 */ /* 0x00006400000e0000 */
.L_x_1004:
[----:B-1----:R-:W-:Y:S02]  /*15370*/  ISETP.NE.AND P0, PT, R14, RZ, PT ;  /* 0x000000ff0e00720c */ /* 0x002fe40003f05270 */
[----:B------:R-:W-:-:S11]  /*15380*/  PLOP3.LUT P6, PT, PT, PT, PT, 0x8, 0x0 ;  /* 0x000000000000781c */ /* 0x000fd60003fce170 */
[----:B------:R-:W-:Y:S05]  /*15390*/  @P0 BRA `(.L_x_816) ;  /* 0x00000000000c0947 */ /* 0x000fea0003800000 */
[----:B------:R-:W-:-:S03]  /*153a0*/  UMOV UR4, 0xffffffff ;  /* 0xffffffff00047882 */ /* 0x000fc60000000000 */
[----:B------:R-:W-:Y:S05]  /*153b0*/  BRA.DIV UR4, `(.L_x_817) ;  /* 0x00000072049c7947 */ /* 0x000fea000b800000 */
[----:B------:R-:W-:-:S13]  /*153c0*/  ELECT P6, URZ, PT ;  /* 0x00000000003f782f */ /* 0x000fda00038c0000 */
.L_x_816:
[----:B0-----:R-:W2:Y:S01]  /*153d0*/  LDL R3, [R1+0x24] ;  /* 0x0000240001037983 */ /* 0x001ea20000100800 */
[----:B------:R-:W-:Y:S01]  /*153e0*/  BSSY B1, `(.L_x_818) ;  /* 0x0000008000017945 */ /* 0x000fe20003800000 */
[----:B--2---:R-:W-:-:S05]  /*153f0*/  VIADD R3, R3, 0x1 ;  /* 0x0000000103037836 */ /* 0x004fca0000000000 */
[----:B------:R-:W-:-:S04]  /*15400*/  LEA.HI R8, R3, R3, RZ, 0x1 ;  /* 0x0000000303087211 */ /* 0x000fc800078f08ff */
[----:B------:R-:W-:-:S05]  /*15410*/  LOP3.LUT R8, R8, 0xfffffffe, RZ, 0xc0, !PT ;  /* 0xfffffffe08087812 */ /* 0x000fca00078ec0ff */
[----:B------:R-:W-:-:S05]  /*15420*/  IMAD.IADD R3, R3, 0x1, -R8 ;  /* 0x0000000103037824 */ /* 0x000fca00078e0a08 */
[----:B------:R-:W-:-:S04]  /*15430*/  SHF.L.U32 R3, R3, 0x1f, RZ ;  /* 0x0000001f03037819 */ /* 0x000fc800000006ff */
[----:B------:R-:W0:Y:S02]  /*15440*/  SYNCS.PHASECHK.TRANS64.TRYWAIT P0, [R22+URZ+0x22820], R3 ;  /* 0x02282003160075a7 */ /* 0x000e24000800017f */
[----:B0-----:R-:W-:Y:S05]  /*15450*/  @!P0 BRA `(.L_x_819) ;  /* 0x0000007000948947 */ /* 0x001fea0003800000 */
.L_x_1007:
[----:B------:R-:W-:Y:S05]  /*15460*/  BSYNC B1 ;  /* 0x0000000000017941 */ /* 0x000fea0003800000 */
.L_x_818:
[----:B------:R-:W-:Y:S04]  /*15470*/  BSSY B1, `(.L_x_820) ;  /* 0x000007b000017945 */ /* 0x000fe80003800000 */
[----:B------:R-:W-:Y:S05]  /*15480*/  @!P6 BRA `(.L_x_821) ;  /* 0x0000000400e4e947 */ /* 0x000fea0003800000 */
[----:B0-----:R-:W-:Y:S01]  /*15490*/  IMAD R3, R23, 0x8, R22 ;  /* 0x0000000817037824 */ /* 0x001fe200078e0216 */
[----:B------:R-:W-:Y:S01]  /*154a0*/  SHF.L.U32 R8, R26, 0x1f, RZ ;  /* 0x0000001f1a087819 */ /* 0x000fe200000006ff */
[----:B------:R-:W0:Y:S01]  /*154b0*/  S2R R9, SR_TID.X ;  /* 0x0000000000097919 */ /* 0x000e220000002100 */
[----:B------:R-:W-:Y:S02]  /*154c0*/  BSSY B2, `(.L_x_822) ;  /* 0x0000005000027945 */ /* 0x000fe40003800000 */
[----:B------:R-:W1:Y:S01]  /*154d0*/  SYNCS.PHASECHK.TRANS64.TRYWAIT P0, [R3+URZ+0x228a0], R8 ;  /* 0x0228a008030075a7 */ /* 0x000e62000800017f */
[----:B0-----:R-:W-:-:S04]  /*154e0*/  LOP3.LUT R9, R9, 0x7f, RZ, 0xc0, !PT ;  /* 0x0000007f09097812 */ /* 0x001fc800078ec0ff */
[----:B------:R-:W-:Y:S01]  /*154f0*/  ISETP.NE.AND P2, PT, R9, RZ, PT ;  /* 0x000000ff0900720c */ /* 0x000fe20003f45270 */
[----:B-1----:R-:W-:-:S12]  /*15500*/  @!P0 BRA `(.L_x_823) ;  /* 0x00000070007c8947 */ /* 0x002fd80003800000 */
.L_x_1008:
[----:B------:R-:W-:Y:S05]  /*15510*/  BSYNC B2 ;  /* 0x0000000000027941 */ /* 0x000fea0003800000 */
.L_x_822:
[----:B------:R-:W-:Y:S04]  /*15520*/  BSSY B2, `(.L_x_824) ;  /* 0x0000009000027945 */ /* 0x000fe80003800000 */
[----:B------:R-:W-:Y:S05]  /*15530*/  @P2 BRA `(.L_x_825) ;  /* 0x00000000001c2947 */ /* 0x000fea0003800000 */
[----:B------:R-:W1:Y:S01]  /*15540*/  S2R R10, SR_TID.X ;  /* 0x00000000000a7919 */ /* 0x000e620000002100 */
[----:B------:R-:W-:-:S04]  /*15550*/  IMAD.MOV.U32 R9, RZ, RZ, 0x3000 ;  /* 0x00003000ff097424 */ /* 0x000fc800078e00ff */
[----:B------:R2:W-:Y:S01]  /*15560*/  SYNCS.ARRIVE.TRANS64 RZ, [R3+URZ+0x22890], R9 ;  /* 0x0228900903ff79a7 */ /* 0x0005e2000800003f */
[----:B-1----:R-:W-:-:S04]  /*15570*/  LOP3.LUT R10, R10, 0x1f, RZ, 0xc0, !PT ;  /* 0x0000001f0a0a7812 */ /* 0x002fc800078ec0ff */
[----:B------:R-:W-:-:S13]  /*15580*/  ISETP.NE.AND P0, PT, R10, RZ, PT ;  /* 0x000000ff0a00720c */ /* 0x000fda0003f05270 */
[----:B--2---:R-:W-:Y:S05]  /*15590*/  @!P0 BRA `(.L_x_825) ;  /* 0x0000000000048947 */ /* 0x004fea0003800000 */
[----:B------:R-:W-:Y:S01]  /*155a0*/  BPT.TRAP 0x1 ;  /* 0x000000040000795c */ /* 0x000fe20000300000 */
.L_x_825:
[----:B------:R-:W-:Y:S05]  /*155b0*/  BSYNC B2 ;  /* 0x0000000000027941 */ /* 0x000fea0003800000 */
.L_x_824:
[----:B------:R-:W-:Y:S01]  /*155c0*/  IMAD.MOV.U32 R14, RZ, RZ, RZ ;  /* 0x000000ffff0e7224 */ /* 0x000fe200078e00ff */
[----:B------:R-:W-:Y:S01]  /*155d0*/  UIADD3 UR4, UP0, UR38, 0x570, URZ ;  /* 0x0000057026047890 */ /* 0x000fe2000ff1e03f */
[----:B------:R-:W-:Y:S01]  /*155e0*/  IMAD R9, R2, 0x60, R0 ;  /* 0x0000006002097824 */ /* 0x000fe200078e0200 */
[----:B------:R-:W-:Y:S01]  /*155f0*/  PLOP3.LUT P0, PT, PT, PT, PT, 0x80, 0x0 ;  /* 0x000000000000781c */ /* 0x000fe20003f0f070 */
[----:B------:R-:W-:Y:S01]  /*15600*/  IMAD R10, R23, 0x3000, R22 ;  /* 0x00003000170a7824 */ /* 0x000fe200078e0216 */
[----:B------:R-:W-:Y:S01]  /*15610*/  R2UR UR10, R14 ;  /* 0x000000000e0a72ca */ /* 0x000fe200000e0000 */
[----:B------:R-:W-:Y:S01]  /*15620*/  VIADD R9, R9, 0xffffffa0 ;  /* 0xffffffa009097836 */ /* 0x000fe20000000000 */
[----:B------:R-:W-:Y:S01]  /*15630*/  UIADD3.X UR5, URZ, UR39, URZ, UP0, !UPT ;  /* 0x000000273f057290 */ /* 0x000fe200087fe43f */
[----:B------:R-:W-:Y:S01]  /*15640*/  VIADD R10, R10, 0x1c400 ;  /* 0x0001c4000a0a7836 */ /* 0x000fe20000000000 */
[----:B------:R-:W-:Y:S01]  /*15650*/  UMOV UR6, 0x0 ;  /* 0x0000000000067882 */ /* 0x000fe20000000000 */
[----:B------:R-:W-:Y:S01]  /*15660*/  VIADD R11, R3, 0x22890 ;  /* 0x00022890030b7836 */ /* 0x000fe20000000000 */
[----:B------:R-:W-:-:S09]  /*15670*/  UMOV UR7, 0x12f00000 ;  /* 0x12f0000000077882 */ /* 0x000fd20000000000 */
.L_x_826:
[----:B------:R-:W-:-:S13]  /*15680*/  @P0 ELECT P3, URZ, PT ;  /* 0x00000000003f082f */ /* 0x000fda0003860000 */
[----:B------:R-:W-:Y:S02]  /*15690*/  @P3 R2UR UR13, R6 ;  /* 0x00000000060d32ca */ /* 0x000fe400000e0000 */
[----:B------:R-:W-:Y:S02]  /*156a0*/  @P3 R2UR UR12, R18 ;  /* 0x00000000120c32ca */ /* 0x000fe400000e0000 */
[----:B------:R-:W-:Y:S02]  /*156b0*/  @P3 R2UR UR11, R9 ;  /* 0x00000000090b32ca */ /* 0x000fe400000e0000 */
[----:B------:R-:W-:Y:S02]  /*156c0*/  @P3 R2UR UR9, R11 ;  /* 0x000000000b0932ca */ /* 0x000fe400000e0000 */
[----:B------:R-:W-:Y:S02]  /*156d0*/  @P3 R2UR UR8, R10 ;  /* 0x000000000a0832ca */ /* 0x000fe400000e0000 */
[----:B------:R-:W-:-:S02]  /*156e0*/  @P3 PLOP3.LUT P0, PT, P3, PT, PT, 0x8, 0x0 ;  /* 0x000000000000381c */ /* 0x000fc40001f0e170 */
[----:B------:R-:W-:-:S09]  /*156f0*/  PLOP3.LUT P3, PT, PT, PT, PT, 0x8, 0x0 ;  /* 0x000000000000781c */ /* 0x000fd20003f6e170 */
[----:B------:R1:W-:Y:S02]  /*15700*/  UTMALDG.4D [UR8], [UR4], desc[UR6] ;  /* 0x00000608040075b4 */ /* 0x0003e40008019000 */
[----:B-1----:R-:W-:Y:S05]  /*15710*/  @P0 BRA.U.ANY `(.L_x_826) ;  /* 0xfffffffd00d80947 */ /* 0x002fea000393ffff */
[----:B------:R-:W1:Y:S01]  /*15720*/  SYNCS.PHASECHK.TRANS64.TRYWAIT P0, [R3+URZ+0x228c0], R8 ;  /* 0x0228c008030075a7 */ /* 0x000e62000800017f */
[----:B------:R-:W-:Y:S04]  /*15730*/  BSSY B2, `(.L_x_827) ;  /* 0x0000002000027945 */ /* 0x000fe80003800000 */
[----:B-1----:R-:W-:Y:S05]  /*15740*/  @!P0 BRA `(.L_x_828) ;  /* 0x0000007000008947 */ /* 0x002fea0003800000 */
.L_x_1009:
[----:B------:R-:W-:Y:S05]  /*15750*/  BSYNC B2 ;  /* 0x0000000000027941 */ /* 0x000fea0003800000 */
.L_x_827:
[----:B------:R-:W-:Y:S01]  /*15760*/  BSSY B2, `(.L_x_829) ;  /* 0x000000b000027945 */ /* 0x000fe20003800000 */
[----:B------:R-:W-:Y:S02]  /*15770*/  IMAD.MOV.U32 R12, RZ, RZ, 0x0 ;  /* 0x00000000ff0c7424 */ /* 0x000fe400078e00ff */
[----:B------:R-:W-:Y:S01]  /*15780*/  IMAD.MOV.U32 R13, RZ, RZ, 0x12f00000 ;  /* 0x12f00000ff0d7424 */ /* 0x000fe200078e00ff */
[----:B------:R-:W-:Y:S06]  /*15790*/  @P2 BRA `(.L_x_830) ;  /* 0x00000000001c2947 */ /* 0x000fec0003800000 */
[----:B------:R-:W2:Y:S01]  /*157a0*/  S2R R10, SR_TID.X ;  /* 0x00000000000a7919 */ /* 0x000ea20000002100 */
[----:B01----:R-:W-:-:S04]  /*157b0*/  IMAD.MOV.U32 R8, RZ, RZ, 0xc000 ;  /* 0x0000c000ff087424 */ /* 0x003fc800078e00ff */
[----:B------:R3:W-:Y:S01]  /*157c0*/  SYNCS.ARRIVE.TRANS64 RZ, [R3+URZ+0x228b0], R8 ;  /* 0x0228b00803ff79a7 */ /* 0x0007e2000800003f */
[----:B--2---:R-:W-:-:S04]  /*157d0*/  LOP3.LUT R10, R10, 0x1f, RZ, 0xc0, !PT ;  /* 0x0000001f0a0a7812 */ /* 0x004fc800078ec0ff */
[----:B------:R-:W-:-:S13]  /*157e0*/  ISETP.NE.AND P0, PT, R10, RZ, PT ;  /* 0x000000ff0a00720c */ /* 0x000fda0003f05270 */
[----:B---3--:R-:W-:Y:S05]  /*157f0*/  @!P0 BRA `(.L_x_830) ;  /* 0x0000000000048947 */ /* 0x008fea0003800000 */
[----:B------:R-:W-:Y:S01]  /*15800*/  BPT.TRAP 0x1 ;  /* 0x000000040000795c */ /* 0x000fe20000300000 */
.L_x_830:
[----:B------:R-:W-:Y:S05]  /*15810*/  BSYNC B2 ;  /* 0x0000000000027941 */ /* 0x000fea0003800000 */
.L_x_829:
[----:B------:R-:W-:Y:S01]  /*15820*/  R2UR UR10, R14 ;  /* 0x000000000e0a72ca */ /* 0x000fe200000e0000 */
[----:B01----:R-:W-:Y:S01]  /*15830*/  IMAD R8, R23, 0xc000, R22 ;  /* 0x0000c00017087824 */ /* 0x003fe200078e0216 */
[----:B------:R-:W-:Y:S01]  /*15840*/  R2UR UR6, R12 ;  /* 0x000000000c0672ca */ /* 0x000fe200000e0000 */
[----:B------:R-:W-:Y:S01]  /*15850*/  UIADD3 UR4, UP0, UR38, 0x670, URZ ;  /* 0x0000067026047890 */ /* 0x000fe2000ff1e03f */
[----:B------:R-:W-:Y:S01]  /*15860*/  R2UR UR7, R13 ;  /* 0x000000000d0772ca */ /* 0x000fe200000e0000 */
[----:B------:R-:W-:Y:S01]  /*15870*/  VIADD R3, R3, 0x228b0 ;  /* 0x000228b003037836 */ /* 0x000fe20000000000 */
[----:B------:R-:W-:Y:S01]  /*15880*/  PLOP3.LUT P0, PT, PT, PT, PT, 0x80, 0x0 ;  /* 0x000000000000781c */ /* 0x000fe20003f0f070 */
[----:B------:R-:W-:Y:S01]  /*15890*/  VIADD R10, R8, 0x400 ;  /* 0x00000400080a7836 */ /* 0x000fe20000000000 */
[----:B------:R-:W-:-:S12]  /*158a0*/  UIADD3.X UR5, URZ, UR39, URZ, UP0, !UPT ;  /* 0x000000273f057290 */ /* 0x000fd800087fe43f */
.L_x_831:
        /* <DEDUP_REMOVED lines=9> */
[----:B0-----:R-:W-:Y:S05]  /*15940*/  @P0 BRA.U.ANY `(.L_x_831) ;  /* 0xfffffffd00d80947 */ /* 0x001fea000393ffff */
[----:B------:R-:W-:Y:S01]  /*15950*/  R2UR UR6, R12 ;  /* 0x000000000c0672ca */ /* 0x000fe200000e0000 */
[----:B------:R-:W-:Y:S01]  /*15960*/  VIADD R10, R8, 0x3400 ;  /* 0x00003400080a7836 */ /* 0x000fe20000000000 */
[----:B------:R-:W-:Y:S01]  /*15970*/  R2UR UR7, R13 ;  /* 0x000000000d0772ca */ /* 0x000fe200000e0000 */
[----:B------:R-:W-:Y:S01]  /*15980*/  UMOV UR10, 0x40 ;  /* 0x00000040000a7882 */ /* 0x000fe20000000000 */
[----:B------:R-:W-:-:S13]  /*15990*/  PLOP3.LUT P0, PT, PT, PT, PT, 0x80, 0x0 ;  /* 0x000000000000781c */ /* 0x000fda0003f0f070 */
.L_x_832:
        /* <DEDUP_REMOVED lines=15> */
.L_x_833:
        /* <DEDUP_REMOVED lines=15> */
.L_x_834:
        /* <DEDUP_REMOVED lines=10> */
.L_x_821:
[----:B------:R-:W-:Y:S05]  /*15c20*/  BSYNC B1 ;  /* 0x0000000000017941 */ /* 0x000fea0003800000 */
.L_x_820:
[----:B------:R-:W-:Y:S01]  /*15c30*/  VIADD R11, R2, 0xfffffffe ;  /* 0xfffffffe020b7836 */ /* 0x000fe20000000000 */
[----:B------:R-:W-:Y:S01]  /*15c40*/  PLOP3.LUT P0, PT, PT, PT, PT, 0x8, 0x0 ;  /* 0x000000000000781c */ /* 0x000fe20003f0e170 */
[----:B------:R-:W-:-:S03]  /*15c50*/  VIADD R23, R23, 0x1 ;  /* 0x0000000117177836 */ /* 0x000fc60000000000 */
[----:B------:R-:W-:Y:S02]  /*15c60*/  ISETP.GE.AND P3, PT, R11, R7, PT ;  /* 0x000000070b00720c */ /* 0x000fe40003f66270 */
[----:B------:R-:W-:-:S04]  /*15c70*/  ISETP.NE.AND P2, PT, R23, 0x2, PT ;  /* 0x000000021700780c */ /* 0x000fc80003f45270 */
[----:B------:R-:W-:Y:S02]  /*15c80*/  SEL R2, RZ, 0x1, P2 ;  /* 0x00000001ff027807 */ /* 0x000fe40001000000 */
[----:B------:R-:W-:Y:S02]  /*15c90*/  SEL R23, R23, RZ, P2 ;  /* 0x000000ff17177207 */ /* 0x000fe40001000000 */
[----:B------:R-:W-:-:S03]  /*15ca0*/  LOP3.LUT R26, R26, R2, RZ, 0x3c, !PT ;  /* 0x000000021a1a7212 */ /* 0x000fc600078e3cff */
[----:B------:R-:W-:Y:S05]  /*15cb0*/  @!P3 BRA `(.L_x_814) ;  /* 0x000000080010b947 */ /* 0x000fea0003800000 */
.L_x_850:
[----:B------:R-:W-:Y:S05]  /*15cc0*/  YIELD ;  /* 0x0000000000007946 */ /* 0x000fea0003800000 */
[----:B------:R-:W-:Y:S04]  /*15cd0*/  BSSY B1, `(.L_x_835) ;  /* 0x000007a000017945 */ /* 0x000fe80003800000 */
[----:B------:R-:W-:Y:S05]  /*15ce0*/  @!P6 BRA `(.L_x_836) ;  /* 0x0000000400e0e947 */ /* 0x000fea0003800000 */
[----:B------:R-:W-:Y:S01]  /*15cf0*/  IMAD R8, R23, 0x8, R22 ;  /* 0x0000000817087824 */ /* 0x000fe200078e0216 */
[----:B------:R-:W-:Y:S01]  /*15d00*/  SHF.L.U32 R2, R26, 0x1f, RZ ;  /* 0x0000001f1a027819 */ /* 0x000fe200000006ff */
[----:B0-----:R-:W0:Y:S01]  /*15d10*/  S2R R3, SR_TID.X ;  /* 0x0000000000037919 */ /* 0x001e220000002100 */
[----:B------:R-:W-:Y:S02]  /*15d20*/  BSSY B2, `(.L_x_837) ;  /* 0x0000005000027945 */ /* 0x000fe40003800000 */
[----:B------:R-:W1:Y:S01]  /*15d30*/  SYNCS.PHASECHK.TRANS64.TRYWAIT P2, [R8+URZ+0x228a0], R2 ;  /* 0x0228a002080075a7 */ /* 0x000e62000804017f */
[----:B0-----:R-:W-:-:S04]  /*15d40*/  LOP3.LUT R3, R3, 0x7f, RZ, 0xc0, !PT ;  /* 0x0000007f03037812 */ /* 0x001fc800078ec0ff */
[----:B------:R-:W-:Y:S01]  /*15d50*/  ISETP.NE.AND P3, PT, R3, RZ, PT ;  /* 0x000000ff0300720c */ /* 0x000fe20003f65270 */
[----:B-1----:R-:W-:-:S12]  /*15d60*/  @!P2 BRA `(.L_x_838) ;  /* 0x00000068008ca947 */ /* 0x002fd80003800000 */
.L_x_1010:
[----:B------:R-:W-:Y:S05]  /*15d70*/  BSYNC B2 ;  /* 0x0000000000027941 */ /* 0x000fea0003800000 */
.L_x_837:
        /* <DEDUP_REMOVED lines=9> */
.L_x_840:
[----:B------:R-:W-:Y:S05]  /*15e10*/  BSYNC B2 ;  /* 0x0000000000027941 */ /* 0x000fea0003800000 */
.L_x_839:
        /* <DEDUP_REMOVED lines=10> */
[----:B------:R-:W-:-:S10]  /*15ec0*/  UMOV UR7, 0x12f00000 ;  /* 0x12f0000000077882 */ /* 0x000fd40000000000 */
.L_x_841:
        /* <DEDUP_REMOVED lines=13> */
.L_x_1011:
[----:B------:R-:W-:Y:S05]  /*15fa0*/  BSYNC B2 ;  /* 0x0000000000027941 */ /* 0x000fea0003800000 */
.L_x_842:
[----:B------:R-:W-:Y:S01]  /*15fb0*/  BSSY B2, `(.L_x_844) ;  /* 0x000000b000027945 */ /* 0x000fe20003800000 */
[----:B01----:R-:W-:Y:S02]  /*15fc0*/  IMAD.MOV.U32 R2, RZ, RZ, 0x0 ;  /* 0x00000000ff027424 */ /* 0x003fe400078e00ff */
[----:B------:R-:W-:Y:S01]  /*15fd0*/  IMAD.MOV.U32 R3, RZ, RZ, 0x12f00000 ;  /* 0x12f00000ff037424 */ /* 0x000fe200078e00ff */
[----:B------:R-:W-:Y:S06]  /*15fe0*/  @P3 BRA `(.L_x_845) ;  /* 0x00000000001c3947 */ /* 0x000fec0003800000 */
[----:B------:R-:W0:Y:S01]  /*15ff0*/  S2R R13, SR_TID.X ;  /* 0x00000000000d7919 */ /* 0x000e220000002100 */
[----:B------:R-:W-:-:S04]  /*16000*/  IMAD.MOV.U32 R9, RZ, RZ, 0xc000 ;  /* 0x0000c000ff097424 */ /* 0x000fc800078e00ff */
[----:B------:R1:W-:Y:S01]  /*16010*/  SYNCS.ARRIVE.TRANS64 RZ, [R8+URZ+0x228b0], R9 ;  /* 0x0228b00908ff79a7 */ /* 0x0003e2000800003f */
[----:B0-----:R-:W-:-:S04]  /*16020*/  LOP3.LUT R13, R13, 0x1f, RZ, 0xc0, !PT ;  /* 0x0000001f0d0d7812 */ /* 0x001fc800078ec0ff */
[----:B------:R-:W-:-:S13]  /*16030*/  ISETP.NE.AND P2, PT, R13, RZ, PT ;  /* 0x000000ff0d00720c */ /* 0x000fda0003f45270 */
[----:B-1----:R-:W-:Y:S05]  /*16040*/  @!P2 BRA `(.L_x_845) ;  /* 0x000000000004a947 */ /* 0x002fea0003800000 */
[----:B------:R-:W-:Y:S01]  /*16050*/  BPT.TRAP 0x1 ;  /* 0x000000040000795c */ /* 0x000fe20000300000 */
.L_x_845:
[----:B------:R-:W-:Y:S05]  /*16060*/  BSYNC B2 ;  /* 0x0000000000027941 */ /* 0x000fea0003800000 */
.L_x_844:
[----:B------:R-:W-:Y:S01]  /*16070*/  R2UR UR6, R2 ;  /* 0x00000000020672ca */ /* 0x000fe200000e0000 */
[----:B------:R-:W-:Y:S01]  /*16080*/  IMAD R9, R23, 0xc000, R22 ;  /* 0x0000c00017097824 */ /* 0x000fe200078e0216 */
[----:B------:R-:W-:Y:S01]  /*16090*/  R2UR UR7, R3 ;  /* 0x00000000030772ca */ /* 0x000fe200000e0000 */
[----:B------:R-:W-:Y:S01]  /*160a0*/  UIADD3 UR4, UP0, UR38, 0x670, URZ ;  /* 0x0000067026047890 */ /* 0x000fe2000ff1e03f */
[----:B------:R-:W-:Y:S01]  /*160b0*/  R2UR UR10, R12 ;  /* 0x000000000c0a72ca */ /* 0x000fe200000e0000 */
[----:B------:R-:W-:Y:S01]  /*160c0*/  VIADD R8, R8, 0x228b0 ;  /* 0x000228b008087836 */ /* 0x000fe20000000000 */
[----:B------:R-:W-:Y:S01]  /*160d0*/  PLOP3.LUT P2, PT, PT, PT, PT, 0x80, 0x0 ;  /* 0x000000000000781c */ /* 0x000fe20003f4f070 */
[----:B------:R-:W-:Y:S01]  /*160e0*/  VIADD R12, R9, 0x400 ;  /* 0x00000400090c7836 */ /* 0x000fe20000000000 */
[----:B------:R-:W-:-:S12]  /*160f0*/  UIADD3.X UR5, URZ, UR39, URZ, UP0, !UPT ;  /* 0x000000273f057290 */ /* 0x000fd800087fe43f */
.L_x_846:
        /* <DEDUP_REMOVED lines=15> */
.L_x_847:
        /* <DEDUP_REMOVED lines=15> */
.L_x_848:
        /* <DEDUP_REMOVED lines=15> */
.L_x_849:
        /* <DEDUP_REMOVED lines=10> */
.L_x_836:
[----:B------:R-:W-:Y:S05]  /*16470*/  BSYNC B1 ;  /* 0x0000000000017941 */ /* 0x000fea0003800000 */
.L_x_835:
[----:B------:R-:W-:Y:S01]  /*16480*/  ISETP.GT.AND P3, PT, R11, R7, PT ;  /* 0x000000070b00720c */ /* 0x000fe20003f64270 */
[----:B------:R-:W-:Y:S02]  /*16490*/  VIADD R23, R23, 0x1 ;  /* 0x0000000117177836 */ /* 0x000fe40000000000 */
[----:B------:R-:W-:-:S03]  /*164a0*/  VIADD R11, R11, 0xffffffff ;  /* 0xffffffff0b0b7836 */ /* 0x000fc60000000000 */
[----:B------:R-:W-:-:S04]  /*164b0*/  ISETP.NE.AND P2, PT, R23, 0x2, PT ;  /* 0x000000021700780c */ /* 0x000fc80003f45270 */
[----:B------:R-:W-:Y:S02]  /*164c0*/  SEL R2, RZ, 0x1, P2 ;  /* 0x00000001ff027807 */ /* 0x000fe40001000000 */
[----:B------:R-:W-:Y:S02]  /*164d0*/  SEL R23, R23, RZ, P2 ;  /* 0x000000ff17177207 */ /* 0x000fe40001000000 */
[----:B------:R-:W-:Y:S01]  /*164e0*/  LOP3.LUT R26, R26, R2, RZ, 0x3c, !PT ;  /* 0x000000021a1a7212 */ /* 0x000fe200078e3cff */
[----:B------:R-:W-:Y:S06]  /*164f0*/  @P3 BRA `(.L_x_850) ;  /* 0xfffffff400f03947 */ /* 0x000fec000383ffff */
.L_x_814:
[----:B------:R-:W-:Y:S05]  /*16500*/  BSYNC B0 ;  /* 0x0000000000007941 */ /* 0x000fea0003800000 */
.L_x_813:
[----:B------:R-:W-:Y:S05]  /*16510*/  @!P0 WARPSYNC.ALL ;  /* 0x0000000000008948 */ /* 0x000fea0003800000 */
[----:B------:R-:W-:Y:S01]  /*16520*/  @!P0 BAR.SYNC.DEFER_BLOCKING 0xc, 0x180 ;  /* 0x0306000000008b1d */ /* 0x000fe20000010000 */
[----:B------:R-:W-:-:S05]  /*16530*/  IMAD.MOV.U32 R0, RZ, RZ, RZ ;  /* 0x000000ffff007224 */ /* 0x000fca00078e00ff */
[----:B------:R-:W-:Y:S04]  /*16540*/  BSSY B0, `(.L_x_851) ;  /* 0x000001e000007945 */ /* 0x000fe80003800000 */
[----:B------:R-:W-:Y:S05]  /*16550*/  @!P1 BRA `(.L_x_852) ;  /* 0x0000000000709947 */ /* 0x000fea0003800000 */
[----:B------:R-:W-:-:S13]  /*16560*/  ISETP.NE.AND P0, PT, R5, RZ, PT ;  /* 0x000000ff0500720c */ /* 0x000fda0003f05270 */
[----:B------:R-:W1:Y:S02]  /*16570*/  @!P0 LDC R5, c[0x0][0x9f0] ;  /* 0x00027c00ff058b82 */ /* 0x000e640000000800 */
[-C--:B-1----:R-:W-:Y:S02]  /*16580*/  IABS R0, R5.reuse ;  /* 0x0000000500007213 */ /* 0x082fe40000000000 */
[----:B------:R-:W-:Y:S02]  /*16590*/  IABS R7, R5 ;  /* 0x0000000500077213 */ /* 0x000fe40000000000 */
[----:B------:R-:W1:Y:S03]  /*165a0*/  I2F.RP R2, R0 ;  /* 0x0000000000027306 */ /* 0x000e660000209400 */
[----:B------:R-:W-:-:S05]  /*165b0*/  IMAD.MOV R7, RZ, RZ, -R7 ;  /* 0x000000ffff077224 */ /* 0x000fca00078e0a07 */
[----:B-1----:R-:W1:Y:S02]  /*165c0*/  MUFU.RCP R2, R2 ;  /* 0x0000000200027308 */ /* 0x002e640000001000 */
[----:B-1----:R-:W-:-:S06]  /*165d0*/  VIADD R2, R2, 0xffffffe ;  /* 0x0ffffffe02027836 */ /* 0x002fcc0000000000 */
[----:B0-----:R-:W0:Y:S02]  /*165e0*/  F2I.FTZ.U32.TRUNC.NTZ R3, R2 ;  /* 0x0000000200037305 */ /* 0x001e24000021f000 */
[----:B0-----:R-:W-:-:S04]  /*165f0*/  IMAD.MOV R2, RZ, RZ, -R3 ;  /* 0x000000ffff027224 */ /* 0x001fc800078e0a03 */
[----:B------:R-:W-:Y:S02]  /*16600*/  IMAD R6, R2, R0, RZ ;  /* 0x0000000002067224 */ /* 0x000fe400078e02ff */
[----:B------:R-:W-:-:S04]  /*16610*/  IMAD.MOV.U32 R2, RZ, RZ, RZ ;  /* 0x000000ffff027224 */ /* 0x000fc800078e00ff */
[----:B------:R-:W-:Y:S01]  /*16620*/  IMAD.HI.U32 R6, R3, R6, R2 ;  /* 0x0000000603067227 */ /* 0x000fe200078e0002 */
[----:B------:R-:W-:-:S04]  /*16630*/  IADD3 R3, R4, -0x1, R5 ;  /* 0xffffffff04037810 */ /* 0x000fc80007ffe005 */
[----:B------:R-:W-:Y:S02]  /*16640*/  IABS R2, R3 ;  /* 0x0000000300027213 */ /* 0x000fe40000000000 */
[----:B------:R-:W-:-:S03]  /*16650*/  LOP3.LUT R3, R3, R5, RZ, 0x3c, !PT ;  /* 0x0000000503037212 */ /* 0x000fc600078e3cff */
[----:B------:R-:W-:Y:S01]  /*16660*/  IMAD.HI.U32 R6, R6, R2, RZ ;  /* 0x0000000206067227 */ /* 0x000fe200078e00ff */
[----:B------:R-:W-:-:S03]  /*16670*/  ISETP.GE.AND P2, PT, R3, RZ, PT ;  /* 0x000000ff0300720c */ /* 0x000fc60003f46270 */
        /* <DEDUP_REMOVED lines=10> */
.L_x_852:
[----:B------:R-:W-:Y:S05]  /*16720*/  BSYNC B0 ;  /* 0x0000000000007941 */ /* 0x000fea0003800000 */
.L_x_851:
[-C--:B------:R-:W-:Y:S01]  /*16730*/  IMAD R29, R29, R0.reuse, RZ ;  /* 0x000000001d1d7224 */ /* 0x080fe200078e02ff */
[----:B------:R-:W-:Y:S04]  /*16740*/  BSSY B7, `(.L_x_853) ;  /* 0x000035a000077945 */ /* 0x000fe80003800000 */
[----:B------:R-:W-:-:S04]  /*16750*/  VIADDMNMX R35, R29, R0, R4, PT ;  /* 0x000000001d237246 */ /* 0x000fc80003800104 */
[----:B------:R-:W-:Y:S01]  /*16760*/  ISETP.GT.AND P0, PT, R35, R29, PT ;  /* 0x0000001d2300720c */ /* 0x000fe20003f04270 */
[----:B------:R1:W-:-:S12]  /*16770*/  STL [R1+0x20], R35 ;  /* 0x0000202301007387 */ /* 0x0003d80000100800 */
[----:B-1----:R-:W-:Y:S05]  /*16780*/  @P0 BRA `(.L_x_854) ;  /* 0x0000000000440947 */ /* 0x002fea0003800000 */
[----:B------:R-:W1:Y:S02]  /*16790*/  S2R R2, SR_TID.X ;  /* 0x0000000000027919 */ /* 0x000e640000002100 */
[----:B-1----:R-:W-:-:S04]  /*167a0*/  LOP3.LUT R2, R2, 0x7f, RZ, 0xc0, !PT ;  /* 0x0000007f02027812 */ /* 0x002fc800078ec0ff */
[----:B------:R-:W-:-:S13]  /*167b0*/  ISETP.NE.AND P0, PT, R2, RZ, PT ;  /* 0x000000ff0200720c */ /* 0x000fda0003f05270 */
[----:B------:R-:W-:Y:S05]  /*167c0*/  @P0 BRA `(.L_x_855) ;  /* 0x0000003400440947 */ /* 0x000fea0003800000 */
[----:B------:R-:W1:Y:S01]  /*167d0*/  S2R R5, SR_LANEID ;  /* 0x0000000000057919 */ /* 0x000e620000000000 */
[----:B------:R-:W-:Y:S01]  /*167e0*/  VOTEU.ANY UR4, UPT, PT ;  /* 0x0000000000047886 */ /* 0x000fe200038e0100 */
[----:B0-----:R-:W0:Y:S01]  /*167f0*/  LDC.64 R2, c[0x0][0xc60] ;  /* 0x00031800ff027b82 */ /* 0x001e220000000a00 */
[----:B------:R-:W1:Y:S02]  /*16800*/  FLO.U32 R0, UR4 ;  /* 0x0000000400007d00 */ /* 0x000e6400080e0000 */
[----:B-1----:R-:W-:-:S06]  /*16810*/  ISETP.EQ.U32.AND P0, PT, R0, R5, PT ;  /* 0x000000050000720c */ /* 0x002fcc0003f02070 */
[----:B------:R-:W0:Y:S07]  /*16820*/  POPC R5, UR4 ;  /* 0x0000000400057d09 */ /* 0x000e2e0008000000 */
[----:B0-----:R-:W2:Y:S01]  /*16830*/  @P0 ATOMG.E.ADD.STRONG.GPU PT, R3, desc[UR40][R2.64], R5 ;  /* 0x00000005020309a8 */ /* 0x001ea200081ee1e8 */
[----:B------:R-:W0:Y:S02]  /*16840*/  S2R R4, SR_LTMASK ;  /* 0x0000000000047919 */ /* 0x000e240000003900 */
[----:B0-----:R-:W-:-:S04]  /*16850*/  LOP3.LUT R4, R4, UR4, RZ, 0xc0, !PT ;  /* 0x0000000404047c12 */ /* 0x001fc8000f8ec0ff */
[----:B------:R-:W0:Y:S01]  /*16860*/  POPC R7, R4 ;  /* 0x0000000400077309 */ /* 0x000e220000000000 */
[----:B--2---:R-:W0:Y:S02]  /*16870*/  SHFL.IDX PT, R0, R3, R0, 0x1f ;  /* 0x00001f0003007589 */ /* 0x004e2400000e0000 */
[----:B0-----:R-:W-:Y:S01]  /*16880*/  IADD3 R16, R0, UR36, R7 ;  /* 0x0000002400107c10 */ /* 0x001fe2000fffe007 */
[----:B------:R-:W-:Y:S06]  /*16890*/  BRA `(.L_x_855) ;  /* 0x0000003400107947 */ /* 0x000fec0003800000 */
.L_x_854:
        /* <DEDUP_REMOVED lines=9> */
[----:B0-----:R-:W0:Y:S01]  /*16930*/  LDC.64 R2, c[0x4][R2] ;  /* 0x0100000002027b82 */ /* 0x001e220000000a00 */
        /* <DEDUP_REMOVED lines=10> */
.L_x_857:
[----:B------:R-:W-:Y:S05]  /*169e0*/  BSYNC B6 ;  /* 0x0000000000067941 */ /* 0x000fea0003800000 */
.L_x_856:
        /* <DEDUP_REMOVED lines=8> */
[----:B0-----:R0:W1:Y:S01]  /*16a70*/  LDC.64 R2, c[0x4][R33] ;  /* 0x0100000021027b82 */ /* 0x0010620000000a00 */
        /* <DEDUP_REMOVED lines=11> */
.L_x_860:
        /* <DEDUP_REMOVED lines=15> */
.L_x_859:
[----:B------:R-:W-:Y:S05]  /*16c20*/  BSYNC B6 ;  /* 0x0000000000067941 */ /* 0x000fea0003800000 */
.L_x_858:
[----:B------:R-:W2:Y:S01]  /*16c30*/  LDL.LU R21, [R1] ;  /* 0x0000000001157983 */ /* 0x000ea20000300800 */
[----:B------:R-:W-:Y:S01]  /*16c40*/  ULDC.64 UR4, c[0x0][0x9f8] ;  /* 0x00027e0000047ab9 */ /* 0x000fe20000000a00 */
[----:B------:R-:W1:Y:S02]  /*16c50*/  LDC R8, c[0x0][0x430] ;  /* 0x00010c00ff087b82 */ /* 0x000e640000000800 */
[----:B------:R-:W3:Y:S01]  /*16c60*/  LDL R20, [R1+0x8] ;  /* 0x0000080001147983 */ /* 0x000ee20000100800 */
[----:B------:R-:W-:Y:S01]  /*16c70*/  ISETP.NE.U32.AND P0, PT, RZ, UR4, PT ;  /* 0x00000004ff007c0c */ /* 0x000fe2000bf05070 */
[----:B------:R-:W4:Y:S03]  /*16c80*/  S2R R33, SR_TID.X ;  /* 0x0000000000217919 */ /* 0x000f260000002100 */
[----:B------:R-:W-:-:S13]  /*16c90*/  ISETP.NE.AND.EX P0, PT, RZ, UR5, PT, P0 ;  /* 0x00000005ff007c0c */ /* 0x000fda000bf05300 */
[----:B------:R-:W-:Y:S01]  /*16ca0*/  @P0 IADD3 R2, P1, R31, UR4, RZ ;  /* 0x000000041f020c10 */ /* 0x000fe2000ff3e0ff */
[----:B------:R-:W1:Y:S01]  /*16cb0*/  S2R R10, SR_TID.X ;  /* 0x00000000000a7919 */ /* 0x000e620000002100 */
[----:B------:R-:W-:Y:S01]  /*16cc0*/  VIADD R0, R35, 0xffffffff ;  /* 0xffffffff23007836 */ /* 0x000fe20000000000 */
[----:B------:R-:W-:Y:S01]  /*16cd0*/  LOP3.LUT R9, R37, 0x2, RZ, 0xfc, !PT ;  /* 0x0000000225097812 */ /* 0x000fe200078efcff */
[----:B------:R-:W-:Y:S01]  /*16ce0*/  ULDC UR4, c[0x0][0x320] ;  /* 0x0000c80000047ab9 */ /* 0x000fe20000000800 */
[----:B0-----:R-:W-:-:S05]  /*16cf0*/  @P0 IADD3.X R3, R32, UR5, RZ, P1, !PT ;  /* 0x0000000520030c10 */ /* 0x001fca0008ffe4ff */
[----:B------:R0:W2:Y:S01]  /*16d00*/  @P0 LDG.E R27, desc[UR40][R2.64] ;  /* 0x00000028021b0981 */ /* 0x0000a2000c1e1900 */
[----:B----4-:R-:W-:-:S04]  /*16d10*/  LOP3.LUT R33, R33, 0x7f, RZ, 0xc0, !PT ;  /* 0x0000007f21217812 */ /* 0x010fc800078ec0ff */
[----:B------:R-:W-:Y:S02]  /*16d20*/  SHF.R.U32.HI R33, RZ, 0x3, R33 ;  /* 0x00000003ff217819 */ /* 0x000fe40000011621 */
[----:B-1----:R-:W-:Y:S01]  /*16d30*/  ISETP.NE.AND P1, PT, R8, 0x1, PT ;  /* 0x000000010800780c */ /* 0x002fe20003f25270 */
[----:B------:R-:W-:-:S12]  /*16d40*/  IMAD.SHL.U32 R10, R10, 0x10, RZ ;  /* 0x000000100a0a7824 */ /* 0x000fd800078e00ff */
[----:B------:R-:W1:Y:S01]  /*16d50*/  @P1 LDC R5, c[0x0][0x434] ;  /* 0x00010d00ff051b82 */ /* 0x000e620000000800 */
[----:B------:R-:W-:-:S05]  /*16d60*/  LOP3.LUT R10, R33, 0x70, R10, 0xf8, !PT ;  /* 0x00000070210a7812 */ /* 0x000fca00078ef80a */
[----:B------:R-:W-:Y:S02]  /*16d70*/  IMAD R36, R0, 0x60, R10 ;  /* 0x0000006000247824 */ /* 0x000fe400078e020a */
[----:B------:R-:W4:Y:S01]  /*16d80*/  @P1 LDC R4, c[0x0][0x438] ;  /* 0x00010e00ff041b82 */ /* 0x000f220000000800 */
[----:B------:R-:W-:Y:S01]  /*16d90*/  IMAD.MOV.U32 R35, RZ, RZ, RZ ;  /* 0x000000ffff237224 */ /* 0x000fe200078e00ff */
[----:B------:R-:W-:Y:S01]  /*16da0*/  UMOV UR5, 0xffffffff ;  /* 0xffffffff00057882 */ /* 0x000fe20000000000 */
[----:B---3--:R-:W-:-:S04]  /*16db0*/  ISETP.GE.AND P0, PT, R36, R20, PT ;  /* 0x000000142400720c */ /* 0x008fc80003f06270 */
[----:B------:R-:W-:Y:S01]  /*16dc0*/  ISETP.GT.U32.OR P0, PT, R10, 0x5f, P0 ;  /* 0x0000005f0a00780c */ /* 0x000fe20000704470 */
[----:B------:R-:W-:-:S12]  /*16dd0*/  IMAD.IADD R36, R36, 0x1, R30 ;  /* 0x0000000124247824 */ /* 0x000fd800078e021e */
[----:B0-----:R-:W0:Y:S01]  /*16de0*/  @!P0 LDC.64 R2, c[0x0][0x428] ;  /* 0x00010a00ff028b82 */ /* 0x001e220000000a00 */
[----:B-1----:R-:W-:-:S04]  /*16df0*/  @P1 IMAD.HI.U32 R5, R36, R5, RZ ;  /* 0x0000000524051227 */ /* 0x002fc800078e00ff */
[----:B------:R-:W-:Y:S01]  /*16e00*/  IMAD.MOV.U32 R6, RZ, RZ, R36 ;  /* 0x000000ffff067224 */ /* 0x000fe200078e0024 */
[----:B----4-:R-:W-:Y:S02]  /*16e10*/  @P1 SHF.R.U32.HI R6, RZ, R4, R5 ;  /* 0x00000004ff061219 */ /* 0x010fe40000011605 */
[----:B--2---:R-:W-:-:S03]  /*16e20*/  SHF.R.S32.HI R33, RZ, 0x1f, R27 ;  /* 0x0000001fff217819 */ /* 0x004fc6000001141b */
[--C-:B------:R-:W-:Y:S01]  /*16e30*/  @!P0 IMAD.MOV.U32 R4, RZ, RZ, R6.reuse ;  /* 0x000000ffff048224 */ /* 0x100fe200078e0006 */
[----:B------:R-:W-:Y:S01]  /*16e40*/  @!P0 SHF.R.S32.HI R5, RZ, 0x1f, R6 ;  /* 0x0000001fff058819 */ /* 0x000fe20000011406 */
[-C--:B0-----:R-:W-:Y:S02]  /*16e50*/  @!P0 IMAD R7, R33, R2.reuse, RZ ;  /* 0x0000000221078224 */ /* 0x081fe400078e02ff */
[----:B------:R-:W-:-:S04]  /*16e60*/  @!P0 IMAD.WIDE.U32 R4, R27, R2, R4 ;  /* 0x000000021b048225 */ /* 0x000fc800078e0004 */
[----:B------:R-:W-:Y:S02]  /*16e70*/  @!P0 IMAD R7, R27, R3, R7 ;  /* 0x000000031b078224 */ /* 0x000fe400078e0207 */
[----:B------:R-:W0:Y:S02]  /*16e80*/  @!P0 LDC.64 R2, c[0x0][0x418] ;  /* 0x00010600ff028b82 */ /* 0x000e240000000a00 */
[----:B------:R-:W-:Y:S01]  /*16e90*/  @!P0 IMAD.IADD R7, R5, 0x1, R7 ;  /* 0x0000000105078824 */ /* 0x000fe200078e0207 */
[----:B0-----:R-:W-:-:S04]  /*16ea0*/  @!P0 LEA R2, P1, R4, R2, 0x2 ;  /* 0x0000000204028211 */ /* 0x001fc800078210ff */
[----:B------:R-:W-:-:S05]  /*16eb0*/  @!P0 LEA.HI.X R3, R4, R3, R7, 0x2, P1 ;  /* 0x0000000304038211 */ /* 0x000fca00008f1407 */
[----:B------:R0:W5:Y:S01]  /*16ec0*/  @!P0 LDG.E R35, desc[UR40][R2.64] ;  /* 0x0000002802238981 */ /* 0x000162000c1e1900 */
[----:B------:R-:W-:Y:S02]  /*16ed0*/  ISETP.NE.AND P0, PT, R9, 0x3, PT ;  /* 0x000000030900780c */ /* 0x000fe40003f05270 */
[----:B------:R-:W1:Y:S01]  /*16ee0*/  S2R R9, SR_TID.X ;  /* 0x0000000000097919 */ /* 0x000e620000002100 */
[----:B------:R-:W-:Y:S02]  /*16ef0*/  ISETP.GT.U32.AND P1, PT, R10, 0x5f, PT ;  /* 0x0000005f0a00780c */ /* 0x000fe40003f24070 */
[----:B------:R-:W2:Y:S01]  /*16f00*/  S2R R10, SR_TID.X ;  /* 0x00000000000a7919 */ /* 0x000ea20000002100 */
[----:B------:R-:W-:-:S10]  /*16f10*/  LOP3.LUT R21, R21, 0xffffffdf, RZ, 0xc0, !PT ;  /* 0xffffffdf15157812 */ /* 0x000fd400078ec0ff */
[----:B------:R-:W-:-:S04]  /*16f20*/  @P1 LOP3.LUT R21, R21, 0x20, RZ, 0xfc, !PT ;  /* 0x0000002015151812 */ /* 0x000fc800078efcff */
[----:B------:R-:W-:Y:S01]  /*16f30*/  LOP3.LUT R21, R21, 0xffffffbf, RZ, 0xc0, !PT ;  /* 0xffffffbf15157812 */ /* 0x000fe200078ec0ff */
[----:B-1----:R-:W-:Y:S02]  /*16f40*/  IMAD.SHL.U32 R9, R9, 0x8, RZ ;  /* 0x0000000809097824 */ /* 0x002fe400078e00ff */
[----:B--2---:R-:W-:-:S03]  /*16f50*/  IMAD.SHL.U32 R10, R10, 0x8, RZ ;  /* 0x000000080a0a7824 */ /* 0x004fc600078e00ff */
[----:B------:R-:W-:Y:S02]  /*16f60*/  LOP3.LUT R9, R9, 0x38, RZ, 0xc0, !PT ;  /* 0x0000003809097812 */ /* 0x000fe400078ec0ff */
[----:B------:R-:W-:Y:S02]  /*16f70*/  LOP3.LUT R10, R10, 0x38, RZ, 0xc0, !PT ;  /* 0x000000380a0a7812 */ /* 0x000fe400078ec0ff */
[----:B------:R-:W-:Y:S02]  /*16f80*/  ISETP.GE.AND P1, PT, R9, UR4, PT ;  /* 0x0000000409007c0c */ /* 0x000fe4000bf26270 */
[----:B------:R-:W-:Y:S02]  /*16f90*/  LOP3.LUT R10, R10, 0x40, RZ, 0xfc, !PT ;  /* 0x000000400a0a7812 */ /* 0x000fe400078efcff */
[----:B------:R-:W-:Y:S02]  /*16fa0*/  @P0 LOP3.LUT R21, R21, 0x40, RZ, 0xfc, !PT ;  /* 0x0000004015150812 */ /* 0x000fe400078efcff */
[----:B------:R-:W-:-:S02]  /*16fb0*/  ISETP.GE.AND P2, PT, R10, UR4, PT ;  /* 0x000000040a007c0c */ /* 0x000fc4000bf46270 */
[----:B------:R-:W-:Y:S02]  /*16fc0*/  LOP3.LUT R21, R21, 0xffffffef, RZ, 0xc0, !PT ;  /* 0xffffffef15157812 */ /* 0x000fe400078ec0ff */
[----:B------:R-:W-:-:S03]  /*16fd0*/  LOP3.LUT R10, R9, 0x80, RZ, 0xfc, !PT ;  /* 0x00000080090a7812 */ /* 0x000fc600078efcff */
[----:B------:R-:W-:-:S04]  /*16fe0*/  @P1 LOP3.LUT R21, R21, 0x10, RZ, 0xfc, !PT ;  /* 0x0000001015151812 */ /* 0x000fc800078efcff */
[----:B------:R-:W-:Y:S02]  /*16ff0*/  LOP3.LUT R21, R21, 0xfffffff7, RZ, 0xc0, !PT ;  /* 0xfffffff715157812 */ /* 0x000fe400078ec0ff */
[----:B------:R-:W-:Y:S02]  /*17000*/  LOP3.LUT R9, R9, 0xc0, RZ, 0xfc, !PT ;  /* 0x000000c009097812 */ /* 0x000fe400078efcff */
[----:B------:R-:W-:Y:S02]  /*17010*/  ISETP.GE.AND P3, PT, R10, UR4, PT ;  /* 0x000000040a007c0c */ /* 0x000fe4000bf66270 */
[----:B------:R-:W-:Y:S02]  /*17020*/  @P2 LOP3.LUT R21, R21, 0x8, RZ, 0xfc, !PT ;  /* 0x0000000815152812 */ /* 0x000fe400078efcff */
[----:B------:R-:W-:Y:S02]  /*17030*/  ISETP.GE.AND P2, PT, R9, UR4, PT ;  /* 0x0000000409007c0c */ /* 0x000fe4000bf46270 */
[----:B------:R-:W-:-:S04]  /*17040*/  LOP3.LUT R21, R21, 0xfffffffd, RZ, 0xc0, !PT ;  /* 0xfffffffd15157812 */ /* 0x000fc800078ec0ff */
[----:B------:R-:W-:-:S04]  /*17050*/  LOP3.LUT R21, R21, 0xfffffffb, RZ, 0xc0, !PT ;  /* 0xfffffffb15157812 */ /* 0x000fc800078ec0ff */
[----:B------:R-:W-:-:S04]  /*17060*/  @P3 LOP3.LUT R21, R21, 0x4, RZ, 0xfc, !PT ;  /* 0x0000000415153812 */ /* 0x000fc800078efcff */
[----:B------:R-:W-:-:S05]  /*17070*/  @P2 LOP3.LUT R21, R21, 0x2, RZ, 0xfc, !PT ;  /* 0x0000000215152812 */ /* 0x000fca00078efcff */
[----:B------:R1:W-:Y:S01]  /*17080*/  STL [R1], R21 ;  /* 0x0000001501007387 */ /* 0x0003e20000100800 */
[----:B0-----:R-:W-:-:S04]  /*17090*/  IMAD.MOV R2, RZ, RZ, -R6 ;  /* 0x000000ffff027224 */ /* 0x001fc800078e0a06 */
[----:B------:R-:W-:Y:S01]  /*170a0*/  IMAD R36, R8, R2, R36 ;  /* 0x0000000208247224 */ /* 0x000fe200078e0224 */
[----:B------:R-:W-:Y:S06]  /*170b0*/  BRA.DIV UR5, `(.L_x_861) ;  /* 0x0000005605e07947 */ /* 0x000fec000b800000 */
.L_x_1014:
[----:B------:R-:W-:Y:S01]  /*170c0*/  SEL R7, RZ, 0x1, P1 ;  /* 0x00000001ff077807 */ /* 0x000fe20000800000 */
[----:B------:R-:W-:Y:S06]  /*170d0*/  @!P0 BRA `(.L_x_862) ;  /* 0x0000000000048947 */ /* 0x000fec0003800000 */
[----:B------:R-:W-:Y:S01]  /*170e0*/  BPT.TRAP 0x1 ;  /* 0x000000040000795c */ /* 0x000fe20000300000 */
.L_x_862:
[----:B------:R-:W-:Y:S01]  /*170f0*/  IMAD R32, R0, -0x60, R20 ;  /* 0xffffffa000207824 */ /* 0x000fe200078e0214 */
[----:B------:R-:W-:Y:S01]  /*17100*/  SHF.L.U32 R0, R25, 0x1f, RZ ;  /* 0x0000001f19007819 */ /* 0x000fe200000006ff */
[----:B------:R-:W-:Y:S01]  /*17110*/  IMAD R31, R24, 0x8, R22 ;  /* 0x00000008181f7824 */ /* 0x000fe200078e0216 */
[----:B------:R-:W-:Y:S03]  /*17120*/  BSSY B0, `(.L_x_863) ;  /* 0x0000003000007945 */ /* 0x000fe60003800000 */
[----:B------:R-:W0:Y:S02]  /*17130*/  SYNCS.PHASECHK.TRANS64.TRYWAIT P0, [R31+URZ+0x22840], R0 ;  /* 0x022840001f0075a7 */ /* 0x000e24000800017f */
[----:B0-----:R-:W-:Y:S05]  /*17140*/  @!P0 BRA `(.L_x_864) ;  /* 0x0000005400f08947 */ /* 0x001fea0003800000 */
.L_x_1015:
[----:B------:R-:W-:Y:S05]  /*17150*/  BSYNC B0 ;  /* 0x0000000000007941 */ /* 0x000fea0003800000 */
.L_x_863:
[----:B------:R-:W2:Y:S01]  /*17160*/  LDL.LU R6, [R1] ;  /* 0x0000000001067983 */ /* 0x000ea20000300800 */
[----:B0-----:R-:W-:Y:S01]  /*17170*/  SHF.R.S32.HI R0, RZ, 0x1f, R36 ;  /* 0x0000001fff007819 */ /* 0x001fe20000011424 */
[----:B------:R-:W-:Y:S01]  /*17180*/  ULDC.64 UR4, c[0x0][0x300] ;  /* 0x0000c00000047ab9 */ /* 0x000fe20000000a00 */
[----:B-----5:R-:W-:Y:S01]  /*17190*/  SHF.R.S32.HI R4, RZ, 0x1f, R35 ;  /* 0x0000001fff047819 */ /* 0x020fe20000011423 */
[----:B------:R-:W0:Y:S01]  /*171a0*/  S2R R8, SR_TID.X ;  /* 0x0000000000087919 */ /* 0x000e220000002100 */
[----:B------:R-:W-:Y:S01]  /*171b0*/  IMAD.WIDE.U32 R2, R36, UR4, RZ ;  /* 0x0000000424027c25 */ /* 0x000fe2000f8e00ff */
[----:B------:R-:W-:Y:S01]  /*171c0*/  ULDC.64 UR6, c[0x0][0x2e8] ;  /* 0x0000ba0000067ab9 */ /* 0x000fe20000000a00 */
[----:B------:R3:W-:Y:S04]  /*171d0*/  STL [R1+0x28], R0 ;  /* 0x0000280001007387 */ /* 0x0007e80000100800 */
[----:B------:R4:W-:Y:S01]  /*171e0*/  STL [R1+0x2c], R4 ;  /* 0x00002c0401007387 */ /* 0x0009e20000100800 */
[----:B---3--:R-:W-:-:S04]  /*171f0*/  IMAD R0, R0, UR4, RZ ;  /* 0x0000000400007c24 */ /* 0x008fc8000f8e02ff */
[----:B------:R-:W-:Y:S01]  /*17200*/  IMAD R0, R36, UR5, R0 ;  /* 0x0000000524007c24 */ /* 0x000fe2000f8e0200 */
[----:B------:R-:W-:-:S03]  /*17210*/  ULDC.64 UR4, c[0x0][0x310] ;  /* 0x0000c40000047ab9 */ /* 0x000fc60000000a00 */
[----:B------:R-:W-:Y:S02]  /*17220*/  IMAD.IADD R3, R3, 0x1, R0 ;  /* 0x0000000103037824 */ /* 0x000fe400078e0200 */
[----:B------:R-:W-:Y:S02]  /*17230*/  IMAD R0, R4, UR4, RZ ;  /* 0x0000000404007c24 */ /* 0x000fe4000f8e02ff */
[C---:B------:R-:W-:Y:S01]  /*17240*/  IMAD.WIDE.U32 R2, R35.reuse, UR4, R2 ;  /* 0x0000000423027c25 */ /* 0x040fe2000f8e0002 */
[----:B----4-:R-:W3:Y:S03]  /*17250*/  S2R R4, SR_TID.X ;  /* 0x0000000000047919 */ /* 0x010ee60000002100 */
[----:B------:R-:W-:Y:S01]  /*17260*/  IMAD R0, R35, UR5, R0 ;  /* 0x0000000523007c24 */ /* 0x000fe2000f8e0200 */
[----:B------:R-:W-:Y:S01]  /*17270*/  ULDC.64 UR4, c[0x0][0x308] ;  /* 0x0000c20000047ab9 */ /* 0x000fe20000000a00 */
[----:B0-----:R-:W-:-:S02]  /*17280*/  IMAD.SHL.U32 R8, R8, 0x8, RZ ;  /* 0x0000000808087824 */ /* 0x001fc400078e00ff */
[----:B------:R-:W-:-:S03]  /*17290*/  IMAD.IADD R3, R3, 0x1, R0 ;  /* 0x0000000103037824 */ /* 0x000fc600078e0200 */
[----:B------:R-:W-:Y:S01]  /*172a0*/  LOP3.LUT R8, R8, 0x38, RZ, 0xc0, !PT ;  /* 0x0000003808087812 */ /* 0x000fe200078ec0ff */
[----:B------:R-:W-:Y:S01]  /*172b0*/  IMAD.WIDE.U32 R2, R18, UR4, R2 ;  /* 0x0000000412027c25 */ /* 0x000fe2000f8e0002 */
[----:B------:R-:W-:Y:S02]  /*172c0*/  ULDC UR4, c[0x0][0x2f4] ;  /* 0x0000bd0000047ab9 */ /* 0x000fe40000000800 */
[----:B------:R-:W-:Y:S02]  /*172d0*/  ISETP.GE.AND P2, PT, R8, UR4, PT ;  /* 0x0000000408007c0c */ /* 0x000fe4000bf46270 */
[----:B------:R-:W-:Y:S02]  /*172e0*/  LEA R0, P0, R2, UR6, 0x1 ;  /* 0x0000000602007c11 */ /* 0x000fe4000f8008ff */
[----:B---3--:R-:W-:-:S04]  /*172f0*/  LOP3.LUT R4, R4, 0x7f, RZ, 0xc0, !PT ;  /* 0x0000007f04047812 */ /* 0x008fc800078ec0ff */
[----:B------:R-:W-:Y:S01]  /*17300*/  SHF.R.U32.HI R5, RZ, 0x3, R4 ;  /* 0x00000003ff057819 */ /* 0x000fe20000011604 */
[----:B------:R-:W-:Y:S01]  /*17310*/  IMAD R4, R18, UR5, R3 ;  /* 0x0000000512047c24 */ /* 0x000fe2000f8e0203 */
[----:B------:R-:W-:-:S03]  /*17320*/  UMOV UR5, 0xffffffff ;  /* 0xffffffff00057882 */ /* 0x000fc60000000000 */
[----:B------:R-:W-:Y:S01]  /*17330*/  IMAD.IADD R32, R32, 0x1, -R5 ;  /* 0x0000000120207824 */ /* 0x000fe200078e0a05 */
[----:B------:R-:W-:Y:S01]  /*17340*/  LEA.HI.X R4, R2, UR7, R4, 0x1, P0 ;  /* 0x0000000702047c11 */ /* 0x000fe200080f0c04 */
[----:B------:R-:W-:-:S03]  /*17350*/  IMAD R5, R24, 0x1800, R28 ;  /* 0x0000180018057824 */ /* 0x000fc600078e021c */
[----:B------:R-:W-:Y:S02]  /*17360*/  ISETP.GE.AND P0, PT, R32, 0x1, PT ;  /* 0x000000012000780c */ /* 0x000fe40003f06270 */
[----:B--2---:R-:W-:-:S04]  /*17370*/  LOP3.LUT R6, R6, 0xfffffffe, RZ, 0xc0, !PT ;  /* 0xfffffffe06067812 */ /* 0x004fc800078ec0ff */
[----:B------:R-:W-:-:S05]  /*17380*/  @P2 LOP3.LUT R6, R6, 0x1, RZ, 0xfc, !PT ;  /* 0x0000000106062812 */ /* 0x000fca00078efcff */
[----:B------:R0:W-:Y:S01]  /*17390*/  STL [R1], R6 ;  /* 0x0000000601007387 */ /* 0x0001e20000100800 */
[----:B------:R-:W-:Y:S05]  /*173a0*/  BRA.DIV UR5, `(.L_x_865) ;  /* 0x00000056056c7947 */ /* 0x000fea000b800000 */
[----:B------:R-:W2:Y:S01]  /*173b0*/  SHFL.IDX PT, R3, R0, RZ, 0x181f ;  /* 0x00181fff00037589 */ /* 0x000ea200000e0000 */
[----:B0-----:R-:W-:-:S03]  /*173c0*/  @P0 IMAD R6, R5, 0x2, R22 ;  /* 0x0000000205060824 */ /* 0x001fc600078e0216 */
[----:B------:R-:W0:Y:S01]  /*173d0*/  SHFL.IDX PT, R2, R4, RZ, 0x181f ;  /* 0x00181fff04027589 */ /* 0x000e2200000e0000 */
[----:B--2---:R-:W-:-:S05]  /*173e0*/  @P0 LEA R3, P1, R8, R3, 0x1 ;  /* 0x0000000308030211 */ /* 0x004fca00078208ff */
[----:B0-----:R-:W-:-:S05]  /*173f0*/  @P0 IMAD.X R2, RZ, RZ, R2, P1 ;  /* 0x000000ffff020224 */ /* 0x001fca00008e0602 */
        /* <DEDUP_REMOVED lines=8> */
[----:B------:R-:W2:Y:S01]  /*17480*/  SHFL.IDX PT, R2, R4, 0x1, 0x181f ;  /* 0x00381f0004027f89 */ /* 0x000ea200000e0000 */
[----:B0-----:R-:W-:-:S05]  /*17490*/  @P0 LEA R3, P1, R8, R3, 0x1 ;  /* 0x0000000308030211 */ /* 0x001fca00078208ff */
[----:B--2---:R-:W-:-:S05]  /*174a0*/  @P0 IMAD.X R2, RZ, RZ, R2, P1 ;  /* 0x000000ffff020224 */ /* 0x004fca00008e0602 */
[----:B------:R-:W-:-:S04]  /*174b0*/  @P0 LOP3.LUT R3, R3, R2, RZ, 0x3c, !PT ;  /* 0x0000000203030212 */ /* 0x000fc800078e3cff */
[----:B------:R-:W-:-:S04]  /*174c0*/  @P0 LOP3.LUT R2, R3, R2, RZ, 0x3c, !PT ;  /* 0x0000000203020212 */ /* 0x000fc800078e3cff */
[----:B------:R-:W-:-:S05]  /*174d0*/  @P0 LOP3.LUT R3, R3, R2, RZ, 0x3c, !PT ;  /* 0x0000000203030212 */ /* 0x000fca00078e3cff */
        /* <DEDUP_REMOVED lines=24> */
[----:B------:R-:W2:Y:S04]  /*17660*/  SHFL.IDX PT, R2, R4, 0x4, 0x181f ;  /* 0x00981f0004027f89 */ /* 0x000ea800000e0000 */
[----:B------:R-:W3:Y:S04]  /*17670*/  SHFL.IDX PT, R4, R4, 0x5, 0x181f ;  /* 0x00b81f0004047f89 */ /* 0x000ee800000e0000 */
[----:B------:R-:W4:Y:S01]  /*17680*/  SHFL.IDX PT, R0, R0, 0x5, 0x181f ;  /* 0x00b81f0000007f89 */ /* 0x000f2200000e0000 */
[----:B0-----:R-:W-:-:S05]  /*17690*/  @P0 LEA R3, P1, R8, R3, 0x1 ;  /* 0x0000000308030211 */ /* 0x001fca00078208ff */
[----:B--2---:R-:W-:-:S05]  /*176a0*/  @P0 IMAD.X R2, RZ, RZ, R2, P1 ;  /* 0x000000ffff020224 */ /* 0x004fca00008e0602 */
[----:B------:R-:W-:-:S04]  /*176b0*/  @P0 LOP3.LUT R3, R3, R2, RZ, 0x3c, !PT ;  /* 0x0000000203030212 */ /* 0x000fc800078e3cff */
[----:B------:R-:W-:-:S04]  /*176c0*/  @P0 LOP3.LUT R2, R3, R2, RZ, 0x3c, !PT ;  /* 0x0000000203020212 */ /* 0x000fc800078e3cff */
[----:B------:R-:W-:-:S05]  /*176d0*/  @P0 LOP3.LUT R3, R3, R2, RZ, 0x3c, !PT ;  /* 0x0000000203030212 */ /* 0x000fca00078e3cff */
[----:B---34-:R2:W-:Y:S02]  /*176e0*/  @P0 LDGSTS.E.BYPASS.LTC128B.128 [R6+0x1e400], desc[UR40][R2.64], !P2 ;  /* 0x1e40000002060fae */ /* 0x0185e4000d101d68 */
.L_x_1029:
[----:B------:R-:W-:-:S13]  /*176f0*/  ISETP.GE.AND P0, PT, R32, 0x51, PT ;  /* 0x000000512000780c */ /* 0x000fda0003f06270 */
[----:B0-2---:R-:W-:Y:S01]  /*17700*/  @P0 LEA R2, P1, R8, R0, 0x1 ;  /* 0x0000000008020211 */ /* 0x005fe200078208ff */
        /* <DEDUP_REMOVED lines=8> */
.L_x_866:
[----:B------:R-:W-:Y:S02]  /*17790*/  PLOP3.LUT P1, PT, P1, P0, PT, 0xa2, 0x0 ;  /* 0x000000000000781c */ /* 0x000fe40000f21472 */
[----:B------:R-:W-:-:S08]  /*177a0*/  @P0 R2UR P1, UR4, R31 ;  /* 0x000000001f0402ca */ /* 0x000fd00000020000 */
[----:B------:R-:W-:-:S05]  /*177b0*/  @P0 PLOP3.LUT P0, PT, P1, PT, PT, 0x80, 0x0 ;  /* 0x000000000000081c */ /* 0x000fca0000f0f070 */
[----:B------:R-:W-:Y:S01]  /*177c0*/  @!P1 SYNCS.ARRIVE.TRANS64.RED.A0T1 RZ, [UR4+0x22830], RZ ;  /* 0x022830ffffff99a7 */ /* 0x000fe20008200404 */
[----:B------:R-:W-:Y:S07]  /*177d0*/  @!P1 ARRIVES.LDGSTSBAR.64.TRANSCNT [UR4+0x22830] ;  /* 0x02283000ff0099b0 */ /* 0x000fee0008000a84 */
[----:B------:R-:W-:Y:S05]  /*177e0*/  @P0 BRA.U.ANY `(.L_x_866) ;  /* 0xfffffffd00e80947 */ /* 0x000fea000393ffff */
[----:B------:R-:W-:Y:S01]  /*177f0*/  NOP ;  /* 0x0000000000007918 */ /* 0x000fe20000000000 */
[----:B------:R-:W-:-:S04]  /*17800*/  LOP3.LUT R0, R37, 0x2, RZ, 0xfc, !PT ;  /* 0x0000000225007812 */ /* 0x000fc800078efcff */
[----:B------:R-:W-:-:S13]  /*17810*/  ISETP.NE.AND P2, PT, R0, 0x3, PT ;  /* 0x000000030000780c */ /* 0x000fda0003f45270 */
[----:B------:R-:W-:Y:S05]  /*17820*/  @!P2 BRA `(.L_x_867) ;  /* 0x000000000004a947 */ /* 0x000fea0003800000 */
[----:B------:R-:W-:Y:S01]  /*17830*/  BPT.TRAP 0x1 ;  /* 0x000000040000795c */ /* 0x000fe20000300000 */
.L_x_867:
[----:B------:R2:W5:Y:S01]  /*17840*/  LDL R0, [R1] ;  /* 0x0000000001007983 */ /* 0x0005620000100800 */
[----:B------:R2:W-:Y:S03]  /*17850*/  SYNCS.ARRIVE.TRANS64.A1T0 RZ, [R31+URZ+0x22830], RZ ;  /* 0x022830ff1fff79a7 */ /* 0x0005e6000810003f */
[----:B------:R2:W5:Y:S04]  /*17860*/  LDL.LU R4, [R1+0x14] ;  /* 0x0000140001047983 */ /* 0x0005680000300800 */
[----:B0-----:R2:W5:Y:S02]  /*17870*/  LDL.LU R3, [R1+0xc] ;  /* 0x00000c0001037983 */ /* 0x0015640000300800 */
[----:B------:R-:W-:Y:S05]  /*17880*/  WARPSYNC.ALL ;  /* 0x0000000000007948 */ /* 0x000fea0003800000 */
[----:B------:R-:W-:Y:S01]  /*17890*/  ULDC.64 UR4, c[0x0][0xa00] ;  /* 0x0002800000047ab9 */ /* 0x000fe20000000a00 */
[----:B------:R-:W-:Y:S01]  /*178a0*/  BSSY B6, `(.L_x_868) ;  /* 0x000002b000067945 */ /* 0x000fe20003800000 */
[----:B------:R-:W-:Y:S01]  /*178b0*/  BAR.SYNC.DEFER_BLOCKING 0x8, 0x180 ;  /* 0x0206000000007b1d */ /* 0x000fe20000010000 */
[C---:B-----5:R-:W-:Y:S02]  /*178c0*/  LOP3.LUT P0, RZ, R0.reuse, 0x4, RZ, 0xc0, !PT ;  /* 0x0000000400ff7812 */ /* 0x060fe4000780c0ff */
[----:B------:R-:W-:-:S02]  /*178d0*/  LOP3.LUT P2, RZ, R0, 0x8, RZ, 0xc0, !PT ;  /* 0x0000000800ff7812 */ /* 0x000fc4000784c0ff */
[----:B------:R-:W-:Y:S02]  /*178e0*/  SEL R2, RZ, 0x4, P0 ;  /* 0x00000004ff027807 */ /* 0x000fe40000000000 */
[----:B------:R-:W-:Y:S02]  /*178f0*/  ISETP.NE.U32.AND P0, PT, RZ, UR4, PT ;  /* 0x00000004ff007c0c */ /* 0x000fe4000bf05070 */
[----:B------:R-:W-:Y:S02]  /*17900*/  LOP3.LUT P1, RZ, R0, 0x2, RZ, 0xc0, !PT ;  /* 0x0000000200ff7812 */ /* 0x000fe4000782c0ff */
[----:B------:R-:W-:Y:S01]  /*17910*/  ISETP.NE.AND.EX P0, PT, RZ, UR5, PT, P0 ;  /* 0x00000005ff007c0c */ /* 0x000fe2000bf05300 */
[----:B------:R-:W-:Y:S01]  /*17920*/  ULDC.64 UR4, c[0x0][0x298] ;  /* 0x0000a60000047ab9 */ /* 0x000fe20000000a00 */
[----:B------:R-:W-:Y:S02]  /*17930*/  SEL R0, RZ, 0x2, P2 ;  /* 0x00000002ff007807 */ /* 0x000fe40001000000 */
[----:B------:R-:W-:-:S02]  /*17940*/  SEL R5, R34, RZ, !P0 ;  /* 0x000000ff22057207 */ /* 0x000fc40004000000 */
[----:B------:R-:W-:Y:S02]  /*17950*/  IADD3 R0, R2, R0, R7 ;  /* 0x0000000002007210 */ /* 0x000fe40007ffe007 */
[----:B------:R-:W-:Y:S01]  /*17960*/  SEL R34, RZ, 0x8, P1 ;  /* 0x00000008ff227807 */ /* 0x000fe20000800000 */
[----:B------:R0:W-:Y:S01]  /*17970*/  STL [R1+0x1c], R5 ;  /* 0x00001c0501007387 */ /* 0x0001e20000100800 */
[----:B------:R-:W-:-:S03]  /*17980*/  SEL R2, R4, RZ, !P0 ;  /* 0x000000ff04027207 */ /* 0x000fc60004000000 */
[----:B------:R-:W-:Y:S01]  /*17990*/  IMAD.IADD R34, R0, 0x1, R34 ;  /* 0x0000000100227824 */ /* 0x000fe200078e0222 */
[----:B------:R-:W-:Y:S01]  /*179a0*/  SHF.R.S32.HI R0, RZ, 0x1f, R3 ;  /* 0x0000001fff007819 */ /* 0x000fe20000011403 */
[----:B------:R3:W-:Y:S04]  /*179b0*/  STL [R1+0x34], R2 ;  /* 0x0000340201007387 */ /* 0x0007e80000100800 */
[----:B------:R-:W-:Y:S02]  /*179c0*/  IMAD R0, R0, UR4, RZ ;  /* 0x0000000400007c24 */ /* 0x000fe4000f8e02ff */
[----:B0-----:R-:W-:-:S04]  /*179d0*/  IMAD.WIDE.U32 R4, R3, UR4, RZ ;  /* 0x0000000403047c25 */ /* 0x001fc8000f8e00ff */
[----:B------:R-:W-:Y:S01]  /*179e0*/  IMAD R0, R3, UR5, R0 ;  /* 0x0000000503007c24 */ /* 0x000fe2000f8e0200 */
[----:B------:R0:W-:Y:S01]  /*179f0*/  STL.64 [R1+0x8], R4 ;  /* 0x0000080401007387 */ /* 0x0001e20000100a00 */
[----:B---3--:R-:W-:Y:S02]  /*17a00*/  VIADD R2, R22, 0x18400 ;  /* 0x0001840016027836 */ /* 0x008fe40000000000 */
[----:B------:R-:W-:-:S03]  /*17a10*/  IMAD.IADD R0, R5, 0x1, R0 ;  /* 0x0000000105007824 */ /* 0x000fc600078e0200 */
[----:B------:R-:W-:Y:S02]  /*17a20*/  LOP3.LUT P0, RZ, R2, 0x3ff, RZ, 0xc0, !PT ;  /* 0x000003ff02ff7812 */ /* 0x000fe4000780c0ff */
[----:B------:R0:W-:Y:S11]  /*17a30*/  STL [R1+0x14], R0 ;  /* 0x0000140001007387 */ /* 0x0001f60000100800 */
[----:B0-----:R-:W-:Y:S05]  /*17a40*/  @!P0 BRA `(.L_x_869) ;  /* 0x0000000000408947 */ /* 0x001fea0003800000 */
        /* <DEDUP_REMOVED lines=14> */
[----:B-1----:R-:W-:-:S07]  /*17b30*/  LEPC R20, `(.L_x_869) ;  /* 0x000000001014794e */ /* 0x002fce0000000000 */
[----:B0-2---:R-:W-:Y:S05]  /*17b40*/  CALL.ABS.NOINC R2 ;  /* 0x0000000002007343 */ /* 0x005fea0003c00000 */
.L_x_869:
[----:B------:R-:W-:Y:S05]  /*17b50*/  BSYNC B6 ;  /* 0x0000000000067941 */ /* 0x000fea0003800000 */
.L_x_868:
[----:B------:R-:W3:Y:S01]  /*17b60*/  LDL.LU R0, [R1+0x14] ;  /* 0x0000140001007983 */ /* 0x000ee20000300800 */
[----:B------:R-:W-:Y:S01]  /*17b70*/  ULDC.64 UR4, c[0x0][0x2d8] ;  /* 0x0000b60000047ab9 */ /* 0x000fe20000000a00 */
[----:B------:R-:W0:Y:S02]  /*17b80*/  LDC R7, c[0x0][0x448] ;  /* 0x00011200ff077b82 */ /* 0x000e240000000800 */
[----:B------:R-:W3:Y:S04]  /*17b90*/  LDL.LU.64 R2, [R1+0x8] ;  /* 0x0000080001027983 */ /* 0x000ee80000300a00 */
[----:B-1----:R-:W4:Y:S04]  /*17ba0*/  LDL.LU R21, [R1+0x34] ;  /* 0x0000340001157983 */ /* 0x002f280000300800 */
[----:B------:R-:W2:Y:S01]  /*17bb0*/  LDL.LU R20, [R1+0x1c] ;  /* 0x00001c0001147983 */ /* 0x000ea20000300800 */
[----:B------:R-:W-:-:S03]  /*17bc0*/  IMAD.SHL.U32 R17, R17, 0x80, RZ ;  /* 0x0000008011117824 */ /* 0x000fc600078e00ff */
[----:B------:R1:W5:Y:S01]  /*17bd0*/  LDL R8, [R1+0x4] ;  /* 0x0000040001087983 */ /* 0x0003620000100800 */
[----:B0-----:R-:W-:-:S13]  /*17be0*/  ISETP.NE.AND P0, PT, R7, 0x1, PT ;  /* 0x000000010700780c */ /* 0x001fda0003f05270 */
[----:B------:R-:W0:Y:S01]  /*17bf0*/  @P0 LDC R4, c[0x0][0x44c] ;  /* 0x00011300ff040b82 */ /* 0x000e220000000800 */
[----:B---3--:R-:W-:Y:S02]  /*17c00*/  IMAD.MOV.U32 R3, RZ, RZ, R0 ;  /* 0x000000ffff037224 */ /* 0x008fe400078e0000 */
[----:B------:R-:W-:-:S04]  /*17c10*/  IMAD.WIDE.U32 R2, R18, UR4, R2 ;  /* 0x0000000412027c25 */ /* 0x000fc8000f8e0002 */
[----:B------:R-:W-:Y:S01]  /*17c20*/  IMAD R3, R18, UR5, R3 ;  /* 0x0000000512037c24 */ /* 0x000fe2000f8e0203 */
[----:B------:R-:W-:Y:S02]  /*17c30*/  ULDC.64 UR4, c[0x0][0x2e0] ;  /* 0x0000b80000047ab9 */ /* 0x000fe40000000a00 */
[----:B----4-:R-:W-:Y:S02]  /*17c40*/  IMAD R0, R21, UR4, RZ ;  /* 0x0000000415007c24 */ /* 0x010fe4000f8e02ff */
[----:B--2---:R-:W-:-:S04]  /*17c50*/  IMAD.WIDE.U32 R2, R20, UR4, R2 ;  /* 0x0000000414027c25 */ /* 0x004fc8000f8e0002 */
[----:B------:R-:W-:Y:S01]  /*17c60*/  IMAD R0, R20, UR5, R0 ;  /* 0x0000000514007c24 */ /* 0x000fe2000f8e0200 */
[----:B------:R-:W2:Y:S01]  /*17c70*/  S2R R9, SR_TID.X ;  /* 0x0000000000097919 */ /* 0x000ea20000002100 */
[----:B------:R-:W-:Y:S02]  /*17c80*/  ULDC.64 UR4, c[0x0][0x2d0] ;  /* 0x0000b40000047ab9 */ /* 0x000fe40000000a00 */
[----:B------:R-:W-:Y:S01]  /*17c90*/  IMAD.IADD R3, R3, 0x1, R0 ;  /* 0x0000000103037824 */ /* 0x000fe200078e0200 */
[----:B------:R-:W3:Y:S01]  /*17ca0*/  S2R R20, SR_TID.X ;  /* 0x0000000000147919 */ /* 0x000ee20000002100 */
[----:B------:R-:W4:Y:S01]  /*17cb0*/  @P0 LDC R0, c[0x0][0x450] ;  /* 0x00011400ff000b82 */ /* 0x000f220000000800 */
[----:B---3--:R-:W-:-:S04]  /*17cc0*/  LOP3.LUT R20, R20, 0x7f, RZ, 0xc0, !PT ;  /* 0x0000007f14147812 */ /* 0x008fc800078ec0ff */
[----:B------:R-:W-:Y:S02]  /*17cd0*/  SHF.R.U32.HI R21, RZ, 0x3, R20 ;  /* 0x00000003ff157819 */ /* 0x000fe40000011614 */
[----:B------:R-:W3:Y:S02]  /*17ce0*/  S2R R20, SR_TID.X ;  /* 0x0000000000147919 */ /* 0x000ee40000002100 */
[----:B---3--:R-:W-:-:S05]  /*17cf0*/  IMAD.SHL.U32 R20, R20, 0x10, RZ ;  /* 0x0000001014147824 */ /* 0x008fca00078e00ff */
[----:B------:R-:W-:-:S04]  /*17d00*/  LOP3.LUT R20, R21, 0x70, R20, 0xf8, !PT ;  /* 0x0000007015147812 */ /* 0x000fc800078ef814 */
[----:B------:R-:W-:Y:S02]  /*17d10*/  LOP3.LUT R5, R20, R17, RZ, 0xfc, !PT ;  /* 0x0000001114057212 */ /* 0x000fe400078efcff */
[----:B------:R1:W5:Y:S03]  /*17d20*/  LDL R20, [R1+0x18] ;  /* 0x0000180001147983 */ /* 0x0003660000100800 */
[----:B0-----:R-:W-:-:S04]  /*17d30*/  @P0 IMAD.HI.U32 R6, R5, R4, RZ ;  /* 0x0000000405060227 */ /* 0x001fc800078e00ff */
[----:B------:R-:W-:Y:S01]  /*17d40*/  IMAD.MOV.U32 R4, RZ, RZ, R5 ;  /* 0x000000ffff047224 */ /* 0x000fe200078e0005 */
[----:B----4-:R-:W-:Y:S01]  /*17d50*/  @P0 SHF.R.U32.HI R4, RZ, R0, R6 ;  /* 0x00000000ff040219 */ /* 0x010fe20000011606 */
        /* <DEDUP_REMOVED lines=13> */
[----:B------:R-:W-:Y:S01]  /*17e30*/  ULDC.64 UR4, c[0x0][0x280] ;  /* 0x0000a00000047ab9 */ /* 0x000fe20000000a00 */
[----:B--2---:R-:W-:Y:S01]  /*17e40*/  IMAD.SHL.U32 R9, R9, 0x8, RZ ;  /* 0x0000000809097824 */ /* 0x004fe200078e00ff */
[C---:B------:R-:W-:Y:S01]  /*17e50*/  LEA R0, P0, R2.reuse, UR4, 0x1 ;  /* 0x0000000402007c11 */ /* 0x040fe2000f8008ff */
[----:B------:R-:W-:Y:S01]  /*17e60*/  IMAD.IADD R4, R3, 0x1, R4 ;  /* 0x0000000103047824 */ /* 0x000fe200078e0204 */
[----:B------:R-:W-:Y:S02]  /*17e70*/  ULDC UR4, c[0x0][0x2b8] ;  /* 0x0000ae0000047ab9 */ /* 0x000fe40000000800 */
[----:B------:R-:W-:Y:S02]  /*17e80*/  LOP3.LUT R9, R9, 0x38, RZ, 0xc0, !PT ;  /* 0x0000003809097812 */ /* 0x000fe400078ec0ff */
[----:B------:R-:W-:Y:S01]  /*17e90*/  LEA.HI.X R4, R2, UR5, R4, 0x1, P0 ;  /* 0x0000000502047c11 */ /* 0x000fe200080f0c04 */
[----:B------:R-:W-:Y:S01]  /*17ea0*/  UMOV UR5, 0xffffffff ;  /* 0xffffffff00057882 */ /* 0x000fe20000000000 */
[----:B0-----:R-:W-:-:S02]  /*17eb0*/  LOP3.LUT R21, R21, 0x7f, RZ, 0xc0, !PT ;  /* 0x0000007f15157812 */ /* 0x001fc400078ec0ff */
[----:B------:R-:W-:Y:S02]  /*17ec0*/  ISETP.GE.AND P1, PT, R9, UR4, PT ;  /* 0x0000000409007c0c */ /* 0x000fe4000bf26270 */
[----:B------:R-:W-:Y:S01]  /*17ed0*/  SHF.R.U32.HI R10, RZ, 0x3, R21 ;  /* 0x00000003ff0a7819 */ /* 0x000fe20000011615 */
[----:B-1----:R-:W-:Y:S10]  /*17ee0*/  BRA.DIV UR5, `(.L_x_870) ;  /* 0x00000052059c7947 */ /* 0x002ff4000b800000 */
[----:B------:R-:W0:Y:S01]  /*17ef0*/  SHFL.IDX PT, R3, R0, RZ, 0x181f ;  /* 0x00181fff00037589 */ /* 0x000e2200000e0000 */
[----:B-----5:R-:W-:Y:S02]  /*17f00*/  IMAD R5, R20, R7, RZ ;  /* 0x0000000714057224 */ /* 0x020fe400078e02ff */
[----:B------:R-:W-:Y:S01]  /*17f10*/  IMAD.IADD R17, R10, 0x1, R17 ;  /* 0x000000010a117824 */ /* 0x000fe200078e0211 */
[----:B------:R-:W1:Y:S03]  /*17f20*/  SHFL.IDX PT, R2, R4, RZ, 0x181f ;  /* 0x00181fff04027589 */ /* 0x000e6600000e0000 */
[C---:B------:R-:W-:Y:S01]  /*17f30*/  VIADD R6, R17.reuse, 0x10 ;  /* 0x0000001011067836 */ /* 0x040fe20000000000 */
[----:B------:R-:W-:-:S13]  /*17f40*/  ISETP.GE.AND P0, PT, R17, R5, PT ;  /* 0x000000051100720c */ /* 0x000fda0003f06270 */
[----:B0-----:R-:W-:-:S05]  /*17f50*/  @!P0 LEA R3, P2, R9, R3, 0x1 ;  /* 0x0000000309038211 */ /* 0x001fca00078408ff */
[----:B-1----:R-:W-:-:S05]  /*17f60*/  @!P0 IMAD.X R2, RZ, RZ, R2, P2 ;  /* 0x000000ffff028224 */ /* 0x002fca00010e0602 */
[----:B------:R-:W-:-:S04]  /*17f70*/  @!P0 LOP3.LUT R3, R3, R2, RZ, 0x3c, !PT ;  /* 0x0000000203038212 */ /* 0x000fc800078e3cff */
[----:B------:R-:W-:-:S04]  /*17f80*/  @!P0 LOP3.LUT R2, R3, R2, RZ, 0x3c, !PT ;  /* 0x0000000203028212 */ /* 0x000fc800078e3cff */
[----:B------:R-:W-:-:S05]  /*17f90*/  @!P0 LOP3.LUT R3, R3, R2, RZ, 0x3c, !PT ;  /* 0x0000000203038212 */ /* 0x000fca00078e3cff */
[----:B------:R-:W-:Y:S01]  /*17fa0*/  @!PT LDS RZ, [RZ] ;  /* 0x00000000fffff984 */ /* 0x000fe20000000800 */
        /* <DEDUP_REMOVED lines=54> */
[----:B------:R-:W2:Y:S04]  /*18310*/  SHFL.IDX PT, R4, R4, 0x7, 0x181f ;  /* 0x00f81f0004047f89 */ /* 0x000ea800000e0000 */
[----:B------:R-:W3:Y:S01]  /*18320*/  SHFL.IDX PT, R0, R0, 0x7, 0x181f ;  /* 0x00f81f0000007f89 */ /* 0x000ee200000e0000 */
[----:B0-----:R-:W-:-:S05]  /*18330*/  @!P0 LEA R3, P2, R9, R3, 0x1 ;  /* 0x0000000309038211 */ /* 0x001fca00078408ff */
[----:B-1----:R-:W-:-:S05]  /*18340*/  @!P0 IMAD.X R2, RZ, RZ, R2, P2 ;  /* 0x000000ffff028224 */ /* 0x002fca00010e0602 */
[----:B------:R-:W-:-:S04]  /*18350*/  @!P0 LOP3.LUT R3, R3, R2, RZ, 0x3c, !PT ;  /* 0x0000000203038212 */ /* 0x000fc800078e3cff */
[----:B------:R-:W-:-:S04]  /*18360*/  @!P0 LOP3.LUT R2, R3, R2, RZ, 0x3c, !PT ;  /* 0x0000000203028212 */ /* 0x000fc800078e3cff */
[----:B------:R-:W-:-:S05]  /*18370*/  @!P0 LOP3.LUT R3, R3, R2, RZ, 0x3c, !PT ;  /* 0x0000000203038212 */ /* 0x000fca00078e3cff */
[----:B--23--:R1:W-:Y:S02]  /*18380*/  @!P0 LDGSTS.E.BYPASS.LTC128B.128 [R8+0x1b400], desc[UR40][R2.64], !P1 ;  /* 0x1b40000002088fae */ /* 0x00c3e4000c901d68 */
.L_x_1046:
[----:B------:R-:W-:-:S05]  /*18390*/  VIADD R17, R17, 0x70 ;  /* 0x0000007011117836 */ /* 0x000fca0000000000 */
[----:B------:R-:W-:-:S13]  /*183a0*/  ISETP.GE.AND P0, PT, R17, R5, PT ;  /* 0x000000051100720c */ /* 0x000fda0003f06270 */
[----:B01----:R-:W-:-:S05]  /*183b0*/  @!P0 LEA R2, P2, R9, R0, 0x1 ;  /* 0x0000000009028211 */ /* 0x003fca00078408ff */
[----:B------:R-:W-:-:S05]  /*183c0*/  @!P0 IMAD.X R3, RZ, RZ, R4, P2 ;  /* 0x000000ffff038224 */ /* 0x000fca00010e0604 */
[----:B------:R-:W-:Y:S01]  /*183d0*/  @!PT LDS RZ, [RZ] ;  /* 0x00000000fffff984 */ /* 0x000fe20000000800 */
[----:B------:R-:W-:Y:S01]  /*183e0*/  @!PT LDS RZ, [RZ] ;  /* 0x00000000fffff984 */ /* 0x000fe20000000800 */
[----:B------:R-:W-:Y:S01]  /*183f0*/  @!PT LDS RZ, [RZ] ;  /* 0x00000000fffff984 */ /* 0x000fe20000000800 */
[----:B------:R0:W-:Y:S01]  /*18400*/  @!P0 LDGSTS.E.BYPASS.LTC128B.128 [R8+0x1bc00], desc[UR40][R2.64], !P1 ;  /* 0x1bc0000002088fae */ /* 0x0001e2000c901d68 */
[----:B------:R-:W-:Y:S01]  /*18410*/  PLOP3.LUT P0, PT, PT, PT, PT, 0x80, 0x0 ;  /* 0x000000000000781c */ /* 0x000fe20003f0f070 */
[----:B------:R-:W-:-:S12]  /*18420*/  NOP ;  /* 0x0000000000007918 */ /* 0x000fd80000000000 */
.L_x_871:
        /* <DEDUP_REMOVED lines=18> */
.L_x_1047:
[----:B------:R-:W-:Y:S05]  /*18550*/  BSYNC B0 ;  /* 0x0000000000007941 */ /* 0x000fea0003800000 */
.L_x_872:
[----:B------:R-:W-:-:S04]  /*18560*/  LOP3.LUT R0, R37, 0x2, RZ, 0xfc, !PT ;  /* 0x0000000225007812 */ /* 0x000fc800078efcff */
[----:B------:R-:W-:-:S13]  /*18570*/  ISETP.NE.AND P0, PT, R0, 0x3, PT ;  /* 0x000000030000780c */ /* 0x000fda0003f05270 */
[----:B------:R-:W-:Y:S05]  /*18580*/  @!P0 BRA `(.L_x_874) ;  /* 0x0000000000048947 */ /* 0x000fea0003800000 */
[----:B------:R-:W-:Y:S01]  /*18590*/  BPT.TRAP 0x1 ;  /* 0x000000040000795c */ /* 0x000fe20000300000 */
.L_x_874:
[----:B------:R-:W-:Y:S01]  /*185a0*/  SHF.L.U32 R0, R25, 0x1f, RZ ;  /* 0x0000001f19007819 */ /* 0x000fe200000006ff */
[----:B------:R-:W-:Y:S03]  /*185b0*/  BSSY B0, `(.L_x_875) ;  /* 0x0000003000007945 */ /* 0x000fe60003800000 */
[----:B------:R-:W1:Y:S02]  /*185c0*/  SYNCS.PHASECHK.TRANS64.TRYWAIT P0, [R31+URZ+0x22860], R0 ;  /* 0x022860001f0075a7 */ /* 0x000e64000800017f */
[----:B-1----:R-:W-:Y:S05]  /*185d0*/  @!P0 BRA `(.L_x_876) ;  /* 0x0000005400988947 */ /* 0x002fea0003800000 */
.L_x_1048:
[----:B------:R-:W-:Y:S05]  /*185e0*/  BSYNC B0 ;  /* 0x0000000000007941 */ /* 0x000fea0003800000 */
.L_x_875:
[----:B------:R-:W0:Y:S01]  /*185f0*/  LDL.LU R2, [R1+0x28] ;  /* 0x0000280001027983 */ /* 0x000e220000300800 */
[----:B------:R-:W-:Y:S01]  /*18600*/  ULDC.64 UR4, c[0x0][0x328] ;  /* 0x0000ca0000047ab9 */ /* 0x000fe20000000a00 */
[----:B------:R-:W-:Y:S02]  /*18610*/  ULDC.64 UR6, c[0x0][0x318] ;  /* 0x0000c60000067ab9 */ /* 0x000fe40000000a00 */
[----:B------:R-:W1:Y:S01]  /*18620*/  LDL.LU R4, [R1+0x2c] ;  /* 0x00002c0001047983 */ /* 0x000e620000300800 */
[----:B0-----:R-:W-:-:S04]  /*18630*/  IMAD R3, R2, UR4, RZ ;  /* 0x0000000402037c24 */ /* 0x001fc8000f8e02ff */
[C---:B------:R-:W-:Y:S02]  /*18640*/  IMAD R5, R36.reuse, UR5, R3 ;  /* 0x0000000524057c24 */ /* 0x040fe4000f8e0203 */
[----:B------:R-:W-:Y:S01]  /*18650*/  IMAD.WIDE.U32 R2, R36, UR4, RZ ;  /* 0x0000000424027c25 */ /* 0x000fe2000f8e00ff */
[----:B------:R-:W-:-:S03]  /*18660*/  ULDC.64 UR4, c[0x0][0x338] ;  /* 0x0000ce0000047ab9 */ /* 0x000fc60000000a00 */
[----:B------:R-:W-:Y:S02]  /*18670*/  IMAD.IADD R3, R3, 0x1, R5 ;  /* 0x0000000103037824 */ /* 0x000fe400078e0205 */
[----:B-1----:R-:W-:Y:S02]  /*18680*/  IMAD R0, R4, UR4, RZ ;  /* 0x0000000404007c24 */ /* 0x002fe4000f8e02ff */
        /* <DEDUP_REMOVED lines=12> */
[----:B------:R-:W-:Y:S01]  /*18750*/  LOP3.LUT R7, R34, 0x1, RZ, 0xc0, !PT ;  /* 0x0000000122077812 */ /* 0x000fe200078ec0ff */
[----:B------:R-:W-:Y:S01]  /*18760*/  IMAD R4, R4, 0x2, R22 ;  /* 0x0000000204047824 */ /* 0x000fe200078e0216 */
[C---:B------:R-:W-:Y:S01]  /*18770*/  LOP3.LUT P2, RZ, R34.reuse, 0x2, RZ, 0xc0, !PT ;  /* 0x0000000222ff7812 */ /* 0x040fe2000784c0ff */
[----:B------:R-:W1:Y:S01]  /*18780*/  SHFL.IDX PT, R14, R5, RZ, 0x181f ;  /* 0x00181fff050e7589 */ /* 0x000e6200000e0000 */
[----:B------:R-:W-:Y:S02]  /*18790*/  ISETP.NE.U32.AND P3, PT, R7, 0x1, PT ;  /* 0x000000010700780c */ /* 0x000fe40003f65070 */
[----:B------:R-:W-:Y:S01]  /*187a0*/  LOP3.LUT P1, RZ, R34, 0x4, RZ, 0xc0, !PT ;  /* 0x0000000422ff7812 */ /* 0x000fe2000782c0ff */
[----:B------:R-:W2:Y:S03]  /*187b0*/  SHFL.IDX PT, R3, R6, RZ, 0x181f ;  /* 0x00181fff06037589 */ /* 0x000ea600000e0000 */
[----:B------:R-:W-:Y:S01]  /*187c0*/  ISETP.LT.OR P4, PT, R32, 0x1, !P1 ;  /* 0x000000012000780c */ /* 0x000fe20004f81670 */
        /* <DEDUP_REMOVED lines=10> */
[----:B------:R-:W-:-:S03]  /*18870*/  LOP3.LUT P0, RZ, R34, 0x8, RZ, 0xc0, !PT ;  /* 0x0000000822ff7812 */ /* 0x000fc6000780c0ff */
        /* <DEDUP_REMOVED lines=15> */
[----:B------:R1:W-:Y:S01]  /*18970*/  LDGSTS.E.BYPASS.LTC128B.128 [R4+0x9c00], desc[UR40][R8.64+0x180], !P4 ;  /* 0x09c0018008047fae */ /* 0x0003e2000e101d68 */
        /* <DEDUP_REMOVED lines=11> */
[----:B-1----:R-:W-:-:S03]  /*18a30*/  IADD3 R8, P4, R14, R0, RZ ;  /* 0x000000000e087210 */ /* 0x002fc60007f9e0ff */
[----:B------:R-:W-:Y:S04]  /*18a40*/  SHFL.IDX PT, R14, R5, 0x4, 0x181f ;  /* 0x00981f00050e7f89 */ /* 0x000fe800000e0000 */
[----:B0-----:R-:W0:Y:S02]  /*18a50*/  SHFL.IDX PT, R3, R6, 0x3, 0x181f ;  /* 0x00781f0006037f89 */ /* 0x001e2400000e0000 */
[----:B0-----:R-:W-:Y:S01]  /*18a60*/  IMAD.X R9, RZ, RZ, R3, P4 ;  /* 0x000000ffff097224 */ /* 0x001fe200020e0603 */
[C---:B------:R-:W-:Y:S01]  /*18a70*/  ISETP.LT.OR P4, PT, R32.reuse, 0x31, P3 ;  /* 0x000000312000780c */ /* 0x040fe20001f81670 */
[----:B------:R-:W0:Y:S04]  /*18a80*/  SHFL.IDX PT, R3, R6, 0x4, 0x181f ;  /* 0x00981f0006037f89 */ /* 0x000e2800000e0000 */
[----:B------:R-:W1:Y:S08]  /*18a90*/  SHFL.IDX PT, R6, R6, 0x5, 0x181f ;  /* 0x00b81f0006067f89 */ /* 0x000e7000000e0000 */
[----:B------:R2:W-:Y:S01]  /*18aa0*/  LDGSTS.E.BYPASS.LTC128B.128 [R4+0x1c00], desc[UR40][R8.64], !P4 ;  /* 0x01c0000008047fae */ /* 0x0005e2000e101d68 */
[----:B------:R-:W-:-:S13]  /*18ab0*/  ISETP.LT.OR P4, PT, R32, 0x31, !P2 ;  /* 0x000000312000780c */ /* 0x000fda0005781670 */
[----:B------:R2:W-:Y:S01]  /*18ac0*/  LDGSTS.E.BYPASS.LTC128B.128 [R4+0x4c00], desc[UR40][R8.64+0x80], !P4 ;  /* 0x04c0008008047fae */ /* 0x0005e2000e101d68 */
[----:B------:R-:W-:-:S13]  /*18ad0*/  ISETP.LT.OR P4, PT, R32, 0x31, !P1 ;  /* 0x000000312000780c */ /* 0x000fda0004f81670 */
[----:B------:R2:W-:Y:S01]  /*18ae0*/  LDGSTS.E.BYPASS.LTC128B.128 [R4+0x7c00], desc[UR40][R8.64+0x100], !P4 ;  /* 0x07c0010008047fae */ /* 0x0005e2000e101d68 */
[----:B------:R-:W-:-:S13]  /*18af0*/  ISETP.LT.OR P4, PT, R32, 0x31, !P0 ;  /* 0x000000312000780c */ /* 0x000fda0004781670 */
[----:B------:R2:W-:Y:S01]  /*18b00*/  LDGSTS.E.BYPASS.LTC128B.128 [R4+0xac00], desc[UR40][R8.64+0x180], !P4 ;  /* 0x0ac0018008047fae */ /* 0x0005e2000e101d68 */
[----:B------:R-:W-:-:S03]  /*18b10*/  IADD3 R2, P4, R14, R0, RZ ;  /* 0x000000000e027210 */ /* 0x000fc60007f9e0ff */
[----:B------:R2:W3:Y:S02]  /*18b20*/  SHFL.IDX PT, R14, R5, 0x5, 0x181f ;  /* 0x00b81f00050e7f89 */ /* 0x0004e400000e0000 */
        /* <DEDUP_REMOVED lines=9> */
.L_x_1062:
        /* <DEDUP_REMOVED lines=15> */
.L_x_878:
[----:B------:R-:W-:Y:S02]  /*18cb0*/  PLOP3.LUT P1, PT, P1, P0, PT, 0xa2, 0x0 ;  /* 0x000000000000781c */ /* 0x000fe40000f21472 */
[----:B------:R-:W-:-:S08]  /*18cc0*/  @P0 R2UR P1, UR4, R31 ;  /* 0x000000001f0402ca */ /* 0x000fd00000020000 */
[----:B------:R-:W-:-:S05]  /*18cd0*/  @P0 PLOP3.LUT P0, PT, P1, PT, PT, 0x80, 0x0 ;  /* 0x000000000000081c */ /* 0x000fca0000f0f070 */
[----:B------:R-:W-:Y:S01]  /*18ce0*/  @!P1 SYNCS.ARRIVE.TRANS64.RED.A0T1 RZ, [UR4+0x22850], RZ ;  /* 0x022850ffffff99a7 */ /* 0x000fe20008200404 */
[----:B------:R-:W-:Y:S07]  /*18cf0*/  @!P1 ARRIVES.LDGSTSBAR.64.TRANSCNT [UR4+0x22850] ;  /* 0x02285000ff0099b0 */ /* 0x000fee0008000a84 */
[----:B------:R-:W-:Y:S05]  /*18d00*/  @P0 BRA.U.ANY `(.L_x_878) ;  /* 0xfffffffd00e80947 */ /* 0x000fea000393ffff */
[----:B------:R-:W-:Y:S01]  /*18d10*/  NOP ;  /* 0x0000000000007918 */ /* 0x000fe20000000000 */
[----:B0-----:R-:W-:-:S04]  /*18d20*/  LOP3.LUT R2, R37, 0x2, RZ, 0xfc, !PT ;  /* 0x0000000225027812 */ /* 0x001fc800078efcff */
[----:B------:R-:W-:-:S13]  /*18d30*/  ISETP.NE.AND P2, PT, R2, 0x3, PT ;  /* 0x000000030200780c */ /* 0x000fda0003f45270 */
[----:B------:R-:W-:Y:S05]  /*18d40*/  @!P2 BRA `(.L_x_879) ;  /* 0x000000000004a947 */ /* 0x000fea0003800000 */
[----:B------:R-:W-:Y:S01]  /*18d50*/  BPT.TRAP 0x1 ;  /* 0x000000040000795c */ /* 0x000fe20000300000 */
.L_x_879:
[----:B------:R-:W2:Y:S01]  /*18d60*/  LDL.LU R2, [R1+0x20] ;  /* 0x0000200001027983 */ /* 0x000ea20000300800 */
[----:B------:R0:W-:Y:S01]  /*18d70*/  SYNCS.ARRIVE.TRANS64.A1T0 RZ, [R31+URZ+0x22850], RZ ;  /* 0x022850ff1fff79a7 */ /* 0x0001e2000810003f */
[----:B------:R-:W-:Y:S01]  /*18d80*/  BSSY B0, `(.L_x_880) ;  /* 0x00000de000007945 */ /* 0x000fe20003800000 */
[----:B--2---:R-:W-:-:S05]  /*18d90*/  VIADD R10, R2, 0xfffffffe ;  /* 0xfffffffe020a7836 */ /* 0x004fca0000000000 */
[----:B------:R-:W-:-:S13]  /*18da0*/  ISETP.GE.AND P0, PT, R10, R29, PT ;  /* 0x0000001d0a00720c */ /* 0x000fda0003f06270 */
[----:B0-----:R-:W-:Y:S05]  /*18db0*/  @!P0 BRA `(.L_x_881) ;  /* 0x0000000c00688947 */ /* 0x001fea0003800000 */
.L_x_894:
[----:B0-----:R-:W0:Y:S01]  /*18dc0*/  S2R R2, SR_TID.X ;  /* 0x0000000000027919 */ /* 0x001e220000002100 */
[----:B------:R-:W1:Y:S01]  /*18dd0*/  LDC R6, c[0x0][0x430] ;  /* 0x00010c00ff067b82 */ /* 0x000e620000000800 */
[----:B------:R-:W-:Y:S01]  /*18de0*/  IMAD R7, R10, 0x60, R30 ;  /* 0x000000600a077824 */ /* 0x000fe200078e021e */
[----:B------:R-:W-:Y:S01]  /*18df0*/  LOP3.LUT R12, R37, 0x2, RZ, 0xfc, !PT ;  /* 0x00000002250c7812 */ /* 0x000fe200078efcff */
[----:B--23--:R-:W2:Y:S01]  /*18e00*/  S2R R4, SR_TID.X ;  /* 0x0000000000047919 */ /* 0x00cea20000002100 */
[----:B------:R-:W-:Y:S01]  /*18e10*/  VIADD R24, R24, 0x1 ;  /* 0x0000000118187836 */ /* 0x000fe20000000000 */
[----:B-1----:R-:W-:Y:S02]  /*18e20*/  ISETP.NE.AND P0, PT, R6, 0x1, PT ;  /* 0x000000010600780c */ /* 0x002fe40003f05270 */
[----:B0-----:R-:W-:Y:S01]  /*18e30*/  LOP3.LUT R2, R2, 0x7f, RZ, 0xc0, !PT ;  /* 0x0000007f02027812 */ /* 0x001fe200078ec0ff */
[----:B--2---:R-:W-:-:S03]  /*18e40*/  IMAD.SHL.U32 R4, R4, 0x10, RZ ;  /* 0x0000001004047824 */ /* 0x004fc600078e00ff */
[----:B------:R-:W-:-:S07]  /*18e50*/  SHF.R.U32.HI R2, RZ, 0x3, R2 ;  /* 0x00000003ff027819 */ /* 0x000fce0000011602 */
[----:B------:R-:W0:Y:S01]  /*18e60*/  @P0 LDC R3, c[0x0][0x438] ;  /* 0x00010e00ff030b82 */ /* 0x000e220000000800 */
[----:B------:R-:W-:-:S04]  /*18e70*/  LOP3.LUT R4, R2, 0x70, R4, 0xf8, !PT ;  /* 0x0000007002047812 */ /* 0x000fc800078ef804 */
[----:B------:R-:W-:-:S03]  /*18e80*/  ISETP.GT.U32.AND P1, PT, R4, 0x5f, PT ;  /* 0x0000005f0400780c */ /* 0x000fc60003f24070 */
[----:B------:R-:W1:Y:S01]  /*18e90*/  @P0 LDC R2, c[0x0][0x434] ;  /* 0x00010d00ff020b82 */ /* 0x000e620000000800 */
[----:B------:R-:W-:-:S04]  /*18ea0*/  IMAD.IADD R7, R4, 0x1, R7 ;  /* 0x0000000104077824 */ /* 0x000fc800078e0207 */
[----:B------:R-:W-:-:S05]  /*18eb0*/  IMAD.MOV.U32 R11, RZ, RZ, R7 ;  /* 0x000000ffff0b7224 */ /* 0x000fca00078e0007 */
[----:B------:R-:W2:Y:S08]  /*18ec0*/  @!P1 LDC.64 R4, c[0x0][0x428] ;  /* 0x00010a00ff049b82 */ /* 0x000eb00000000a00 */
[----:B------:R-:W3:Y:S01]  /*18ed0*/  @!P1 LDC.64 R8, c[0x0][0x418] ;  /* 0x00010600ff089b82 */ /* 0x000ee20000000a00 */
[----:B-1----:R-:W-:-:S05]  /*18ee0*/  @P0 IMAD.HI.U32 R2, R7, R2, RZ ;  /* 0x0000000207020227 */ /* 0x002fca00078e00ff */
[----:B0-----:R-:W-:-:S04]  /*18ef0*/  @P0 SHF.R.U32.HI R11, RZ, R3, R2 ;  /* 0x00000003ff0b0219 */ /* 0x001fc80000011602 */
[--C-:B------:R-:W-:Y:S01]  /*18f00*/  @!P1 SHF.R.S32.HI R3, RZ, 0x1f, R11.reuse ;  /* 0x0000001fff039819 */ /* 0x100fe2000001140b */
[----:B------:R-:W-:-:S04]  /*18f10*/  @!P1 IMAD.MOV.U32 R2, RZ, RZ, R11 ;  /* 0x000000ffff029224 */ /* 0x000fc800078e000b */
[----:B--2---:R-:W-:-:S04]  /*18f20*/  @!P1 IMAD.WIDE.U32 R2, R27, R4, R2 ;  /* 0x000000041b029225 */ /* 0x004fc800078e0002 */
[----:B------:R-:W-:Y:S01]  /*18f30*/  @!P1 IMAD R4, R33, R4, RZ ;  /* 0x0000000421049224 */ /* 0x000fe200078e02ff */
[----:B---3--:R-:W-:-:S03]  /*18f40*/  @!P1 LEA R8, P0, R2, R8, 0x2 ;  /* 0x0000000802089211 */ /* 0x008fc600078010ff */
[----:B------:R-:W-:-:S04]  /*18f50*/  @!P1 IMAD R5, R27, R5, R4 ;  /* 0x000000051b059224 */ /* 0x000fc800078e0204 */
[----:B------:R-:W-:Y:S02]  /*18f60*/  @!P1 IMAD.IADD R3, R5, 0x1, R3 ;  /* 0x0000000105039824 */ /* 0x000fe400078e0203 */
[----:B------:R-:W-:-:S03]  /*18f70*/  IMAD.MOV.U32 R5, RZ, RZ, RZ ;  /* 0x000000ffff057224 */ /* 0x000fc600078e00ff */
[----:B------:R-:W-:Y:S01]  /*18f80*/  @!P1 LEA.HI.X R9, R2, R9, R3, 0x2, P0 ;  /* 0x0000000902099211 */ /* 0x000fe200000f1403 */
[----:B------:R-:W-:Y:S01]  /*18f90*/  IMAD.MOV R3, RZ, RZ, -R11 ;  /* 0x000000ffff037224 */ /* 0x000fe200078e0a0b */
[----:B------:R-:W-:-:S03]  /*18fa0*/  ISETP.NE.AND P0, PT, R24, 0x2, PT ;  /* 0x000000021800780c */ /* 0x000fc60003f05270 */
[----:B------:R0:W5:Y:S01]  /*18fb0*/  @!P1 LDG.E R5, desc[UR40][R8.64] ;  /* 0x0000002808059981 */ /* 0x000162000c1e1900 */
[----:B------:R-:W-:Y:S01]  /*18fc0*/  ISETP.NE.AND P1, PT, R12, 0x3, PT ;  /* 0x000000030c00780c */ /* 0x000fe20003f25270 */
[----:B------:R-:W-:Y:S05]  /*18fd0*/  YIELD ;  /* 0x0000000000007946 */ /* 0x000fea0003800000 */
[----:B------:R-:W-:Y:S01]  /*18fe0*/  SEL R2, RZ, 0x1, P0 ;  /* 0x00000001ff027807 */ /* 0x000fe20000000000 */
[----:B------:R-:W-:Y:S01]  /*18ff0*/  IMAD R6, R6, R3, R7 ;  /* 0x0000000306067224 */ /* 0x000fe200078e0207 */
[----:B------:R-:W-:Y:S02]  /*19000*/  SEL R24, R24, RZ, P0 ;  /* 0x000000ff18187207 */ /* 0x000fe40000000000 */
[----:B------:R-:W-:Y:S01]  /*19010*/  LOP3.LUT R25, R25, R2, RZ, 0x3c, !PT ;  /* 0x0000000219197212 */ /* 0x000fe200078e3cff */
[----:B------:R-:W-:-:S02]  /*19020*/  IMAD.MOV.U32 R2, RZ, RZ, R10 ;  /* 0x000000ffff027224 */ /* 0x000fc400078e000a */
[----:B------:R-:W-:-:S03]  /*19030*/  VIADD R10, R10, 0xffffffff ;  /* 0xffffffff0a0a7836 */ /* 0x000fc60000000000 */
[----:B------:R-:W-:Y:S01]  /*19040*/  ISETP.GT.AND P2, PT, R2, R29, PT ;  /* 0x0000001d0200720c */ /* 0x000fe20003f44270 */
[----:B0-----:R-:W-:-:S12]  /*19050*/  @!P1 BRA `(.L_x_882) ;  /* 0x0000000000049947 */ /* 0x001fd80003800000 */
[----:B------:R-:W-:Y:S01]  /*19060*/  BPT.TRAP 0x1 ;  /* 0x000000040000795c */ /* 0x000fe20000300000 */
.L_x_882:
[----:B------:R-:W-:Y:S01]  /*19070*/  IMAD R4, R24, 0x8, R22 ;  /* 0x0000000818047824 */ /* 0x000fe200078e0216 */
[----:B------:R-:W-:Y:S01]  /*19080*/  SHF.L.U32 R21, R25, 0x1f, RZ ;  /* 0x0000001f19157819 */ /* 0x000fe200000006ff */
[----:B------:R-:W-:Y:S01]  /*19090*/  BSSY B1, `(.L_x_883) ;  /* 0x0000004000017945 */ /* 0x000fe20003800000 */
[----:B------:R-:W-:Y:S02]  /*190a0*/  SHF.R.S32.HI R17, RZ, 0x1f, R6 ;  /* 0x0000001fff117819 */ /* 0x000fe40000011406 */
[----:B------:R-:W0:Y:S02]  /*190b0*/  SYNCS.PHASECHK.TRANS64.TRYWAIT P0, [R4+URZ+0x22840], R21 ;  /* 0x02284015040075a7 */ /* 0x000e24000800017f */
[----:B0-----:R-:W-:Y:S05]  /*190c0*/  @!P0 BRA `(.L_x_884) ;  /* 0x0000005400388947 */ /* 0x001fea0003800000 */
.L_x_1063:
[----:B------:R-:W-:Y:S05]  /*190d0*/  BSYNC B1 ;  /* 0x0000000000017941 */ /* 0x000fea0003800000 */
.L_x_883:
[----:B------:R-:W2:Y:S01]  /*190e0*/  LDL R2, [R1] ;  /* 0x0000000001027983 */ /* 0x000ea20000100800 */
[----:B------:R-:W-:Y:S01]  /*190f0*/  ULDC.64 UR4, c[0x0][0x300] ;  /* 0x0000c00000047ab9 */ /* 0x000fe20000000a00 */
[----:B-----5:R-:W-:Y:S01]  /*19100*/  SHF.R.S32.HI R20, RZ, 0x1f, R5 ;  /* 0x0000001fff147819 */ /* 0x020fe20000011405 */
[----:B------:R-:W-:Y:S01]  /*19110*/  IMAD R3, R17, UR4, RZ ;  /* 0x0000000411037c24 */ /* 0x000fe2000f8e02ff */
[----:B------:R-:W-:-:S03]  /*19120*/  ULDC.64 UR6, c[0x0][0x2e8] ;  /* 0x0000ba0000067ab9 */ /* 0x000fc60000000a00 */
[----:B------:R-:W-:Y:S01]  /*19130*/  IMAD R7, R6, UR5, R3 ;  /* 0x0000000506077c24 */ /* 0x000fe2000f8e0203 */
[----:B--2---:R-:W-:Y:S01]  /*19140*/  LOP3.LUT P1, RZ, R2, 0x1, RZ, 0xc0, !PT ;  /* 0x0000000102ff7812 */ /* 0x004fe2000782c0ff */
[----:B------:R-:W-:Y:S01]  /*19150*/  IMAD.WIDE.U32 R2, R6, UR4, RZ ;  /* 0x0000000406027c25 */ /* 0x000fe2000f8e00ff */
[----:B------:R-:W-:-:S03]  /*19160*/  ULDC.64 UR4, c[0x0][0x310] ;  /* 0x0000c40000047ab9 */ /* 0x000fc60000000a00 */
[----:B------:R-:W-:Y:S02]  /*19170*/  IMAD.IADD R3, R3, 0x1, R7 ;  /* 0x0000000103037824 */ /* 0x000fe400078e0207 */
[----:B------:R-:W-:Y:S02]  /*19180*/  IMAD R7, R20, UR4, RZ ;  /* 0x0000000414077c24 */ /* 0x000fe4000f8e02ff */
[----:B------:R-:W-:-:S04]  /*19190*/  IMAD.WIDE.U32 R2, R5, UR4, R2 ;  /* 0x0000000405027c25 */ /* 0x000fc8000f8e0002 */
[----:B------:R-:W-:Y:S01]  /*191a0*/  IMAD R7, R5, UR5, R7 ;  /* 0x0000000505077c24 */ /* 0x000fe2000f8e0207 */
[----:B------:R-:W-:-:S03]  /*191b0*/  ULDC.64 UR4, c[0x0][0x308] ;  /* 0x0000c20000047ab9 */ /* 0x000fc60000000a00 */
[----:B------:R-:W-:Y:S02]  /*191c0*/  IMAD.IADD R3, R3, 0x1, R7 ;  /* 0x0000000103037824 */ /* 0x000fe400078e0207 */
[----:B------:R-:W-:Y:S02]  /*191d0*/  IMAD R7, R24, 0x1800, R28 ;  /* 0x0000180018077824 */ /* 0x000fe400078e021c */
        /* <DEDUP_REMOVED lines=8> */
[----:B------:R-:W2:Y:S01]  /*19260*/  SHFL.IDX PT, R3, R9, RZ, 0x181f ;  /* 0x00181fff09037589 */ /* 0x000ea200000e0000 */
[----:B-1----:R-:W-:-:S05]  /*19270*/  IADD3 R2, P0, R2, R0, RZ ;  /* 0x0000000002027210 */ /* 0x002fca0007f1e0ff */
[----:B--2---:R-:W-:-:S05]  /*19280*/  IMAD.X R3, RZ, RZ, R3, P0 ;  /* 0x000000ffff037224 */ /* 0x004fca00000e0603 */
[----:B------:R-:W-:Y:S01]  /*19290*/  @!PT LDS RZ, [RZ] ;  /* 0x00000000fffff984 */ /* 0x000fe20000000800 */
        /* <DEDUP_REMOVED lines=21> */
[----:B------:R1:W-:Y:S04]  /*193f0*/  LDGSTS.E.BYPASS.LTC128B.128 [R7+0x1e400], desc[UR40][R2.64], !P1 ;  /* 0x1e40000002077fae */ /* 0x0003e8000c901d68 */
[----:B-1-3--:R1:W2:Y:S02]  /*19400*/  SHFL.IDX PT, R2, R8, 0x5, 0x181f ;  /* 0x00b81f0008027f89 */ /* 0x00a2a400000e0000 */
.L_x_1077:
[----:B--2---:R-:W-:-:S05]  /*19410*/  IADD3 R2, P0, R2, R0, RZ ;  /* 0x0000000002027210 */ /* 0x004fca0007f1e0ff */
[----:B------:R-:W-:Y:S01]  /*19420*/  IMAD.X R3, RZ, RZ, R9, P0 ;  /* 0x000000ffff037224 */ /* 0x000fe200000e0609 */
[----:B------:R-:W-:-:S04]  /*19430*/  PLOP3.LUT P0, PT, PT, PT, PT, 0x80, 0x0 ;  /* 0x000000000000781c */ /* 0x000fc80003f0f070 */
[----:B------:R-:W-:Y:S01]  /*19440*/  @!PT LDS RZ, [RZ] ;  /* 0x00000000fffff984 */ /* 0x000fe20000000800 */
[----:B------:R-:W-:Y:S01]  /*19450*/  @!PT LDS RZ, [RZ] ;  /* 0x00000000fffff984 */ /* 0x000fe20000000800 */
[----:B------:R-:W-:Y:S01]  /*19460*/  @!PT LDS RZ, [RZ] ;  /* 0x00000000fffff984 */ /* 0x000fe20000000800 */
[----:B------:R2:W-:Y:S01]  /*19470*/  LDGSTS.E.BYPASS.LTC128B.128 [R7+0x1ec00], desc[UR40][R2.64], !P1 ;  /* 0x1ec0000002077fae */ /* 0x0005e2000c901d68 */
[----:B------:R-:W-:-:S08]  /*19480*/  NOP ;  /* 0x0000000000007918 */ /* 0x000fd00000000000 */
.L_x_886:
[----:B------:R-:W-:Y:S02]  /*19490*/  PLOP3.LUT P1, PT, P1, P0, PT, 0xa2, 0x0 ;  /* 0x000000000000781c */ /* 0x000fe40000f21472 */
[----:B------:R-:W-:-:S08]  /*194a0*/  @P0 R2UR P1, UR4, R4 ;  /* 0x00000000040402ca */ /* 0x000fd00000020000 */
[----:B------:R-:W-:-:S05]  /*194b0*/  @P0 PLOP3.LUT P0, PT, P1, PT, PT, 0x80, 0x0 ;  /* 0x000000000000081c */ /* 0x000fca0000f0f070 */
[----:B------:R-:W-:Y:S01]  /*194c0*/  @!P1 SYNCS.ARRIVE.TRANS64.RED.A0T1 RZ, [UR4+0x22830], RZ ;  /* 0x022830ffffff99a7 */ /* 0x000fe20008200404 */
[----:B------:R-:W-:Y:S07]  /*194d0*/  @!P1 ARRIVES.LDGSTSBAR.64.TRANSCNT [UR4+0x22830] ;  /* 0x02283000ff0099b0 */ /* 0x000fee0008000a84 */
[----:B------:R-:W-:Y:S05]  /*194e0*/  @P0 BRA.U.ANY `(.L_x_886) ;  /* 0xfffffffd00e80947 */ /* 0x000fea000393ffff */
[----:B------:R-:W-:Y:S01]  /*194f0*/  NOP ;  /* 0x0000000000007918 */ /* 0x000fe20000000000 */
[----:B--2---:R-:W-:-:S04]  /*19500*/  LOP3.LUT R2, R37, 0x2, RZ, 0xfc, !PT ;  /* 0x0000000225027812 */ /* 0x004fc800078efcff */
[----:B------:R-:W-:-:S13]  /*19510*/  ISETP.NE.AND P3, PT, R2, 0x3, PT ;  /* 0x000000030200780c */ /* 0x000fda0003f65270 */
[----:B------:R-:W-:Y:S05]  /*19520*/  @!P3 BRA `(.L_x_887) ;  /* 0x000000000004b947 */ /* 0x000fea0003800000 */
[----:B------:R-:W-:Y:S01]  /*19530*/  BPT.TRAP 0x1 ;  /* 0x000000040000795c */ /* 0x000fe20000300000 */
.L_x_887:
[----:B------:R2:W-:Y:S01]  /*19540*/  SYNCS.ARRIVE.TRANS64.A1T0 RZ, [R4+URZ+0x22830], RZ ;  /* 0x022830ff04ff79a7 */ /* 0x0005e2000810003f */
[----:B------:R-:W-:Y:S05]  /*19550*/  @!P3 BRA `(.L_x_888) ;  /* 0x000000000004b947 */ /* 0x000fea0003800000 */
[----:B------:R-:W-:Y:S01]  /*19560*/  BPT.TRAP 0x1 ;  /* 0x000000040000795c */ /* 0x000fe20000300000 */
.L_x_888:
[----:B------:R-:W3:Y:S01]  /*19570*/  SYNCS.PHASECHK.TRANS64.TRYWAIT P0, [R4+URZ+0x22860], R21 ;  /* 0x02286015040075a7 */ /* 0x000ee2000800017f */
[----:B------:R-:W-:Y:S04]  /*19580*/  BSSY B1, `(.L_x_889) ;  /* 0x0000002000017945 */ /* 0x000fe80003800000 */
[----:B---3--:R-:W-:Y:S05]  /*19590*/  @!P0 BRA `(.L_x_890) ;  /* 0x0000005400bc8947 */ /* 0x008fea0003800000 */
.L_x_1078:
[----:B------:R-:W-:Y:S05]  /*195a0*/  BSYNC B1 ;  /* 0x0000000000017941 */ /* 0x000fea0003800000 */
.L_x_889:
[----:B------:R-:W4:Y:S01]  /*195b0*/  LDL R2, [R1] ;  /* 0x0000000001027983 */ /* 0x000f220000100800 */
[----:B------:R-:W-:Y:S01]  /*195c0*/  ULDC.64 UR4, c[0x0][0x328] ;  /* 0x0000ca0000047ab9 */ /* 0x000fe20000000a00 */
[----:B------:R-:W-:Y:S01]  /*195d0*/  ULDC.64 UR6, c[0x0][0x318] ;  /* 0x0000c60000067ab9 */ /* 0x000fe20000000a00 */
[----:B------:R-:W-:-:S04]  /*195e0*/  IMAD R17, R17, UR4, RZ ;  /* 0x0000000411117c24 */ /* 0x000fc8000f8e02ff */
[----:B------:R-:W-:Y:S01]  /*195f0*/  IMAD R17, R6, UR5, R17 ;  /* 0x0000000506117c24 */ /* 0x000fe2000f8e0211 */
[C---:B----4-:R-:W-:Y:S02]  /*19600*/  LOP3.LUT P5, RZ, R2.reuse, 0x10, RZ, 0xc0, !PT ;  /* 0x0000001002ff7812 */ /* 0x050fe400078ac0ff */
[C---:B------:R-:W-:Y:S02]  /*19610*/  LOP3.LUT P4, RZ, R2.reuse, 0x8, RZ, 0xc0, !PT ;  /* 0x0000000802ff7812 */ /* 0x040fe4000788c0ff */
[C---:B------:R-:W-:Y:S02]  /*19620*/  LOP3.LUT P3, RZ, R2.reuse, 0x4, RZ, 0xc0, !PT ;  /* 0x0000000402ff7812 */ /* 0x040fe4000786c0ff */
[----:B------:R-:W-:Y:S01]  /*19630*/  LOP3.LUT P1, RZ, R2, 0x2, RZ, 0xc0, !PT ;  /* 0x0000000202ff7812 */ /* 0x000fe2000782c0ff */
        /* <DEDUP_REMOVED lines=15> */
[----:B------:R-:W4:Y:S01]  /*19730*/  SHFL.IDX PT, R14, R6, RZ, 0x181f ;  /* 0x00181fff060e7589 */ /* 0x000f2200000e0000 */
[----:B------:R-:W-:-:S03]  /*19740*/  IMAD R5, R5, 0x2, R22 ;  /* 0x0000000205057824 */ /* 0x000fc600078e0216 */
[----:B------:R-:W5:Y:S04]  /*19750*/  SHFL.IDX PT, R3, R7, RZ, 0x181f ;  /* 0x00181fff07037589 */ /* 0x000f6800000e0000 */
[----:B-1----:R-:W-:Y:S01]  /*19760*/  SHFL.IDX PT, R8, R7, 0x1, 0x181f ;  /* 0x00381f0007087f89 */ /* 0x002fe200000e0000 */
[----:B----4-:R-:W-:-:S03]  /*19770*/  IADD3 R2, P0, R14, R0, RZ ;  /* 0x000000000e027210 */ /* 0x010fc60007f1e0ff */
[----:B------:R-:W1:Y:S02]  /*19780*/  SHFL.IDX PT, R14, R6, 0x1, 0x181f ;  /* 0x00381f00060e7f89 */ /* 0x000e6400000e0000 */
[----:B-----5:R-:W-:-:S05]  /*19790*/  IMAD.X R3, RZ, RZ, R3, P0 ;  /* 0x000000ffff037224 */ /* 0x020fca00000e0603 */
[----:B------:R-:W-:Y:S04]  /*197a0*/  LDGSTS.E.BYPASS.LTC128B.128 [R5+0x400], desc[UR40][R2.64], !P5 ;  /* 0x0040000002057fae */ /* 0x000fe8000e901d68 */
[----:B------:R-:W-:Y:S04]  /*197b0*/  LDGSTS.E.BYPASS.LTC128B.128 [R5+0x3400], desc[UR40][R2.64+0x80], !P4 ;  /* 0x0340008002057fae */ /* 0x000fe8000e101d68 */
[----:B------:R-:W-:Y:S04]  /*197c0*/  LDGSTS.E.BYPASS.LTC128B.128 [R5+0x6400], desc[UR40][R2.64+0x100], !P3 ;  /* 0x0640010002057fae */ /* 0x000fe8000d901d68 */
[----:B------:R1:W-:Y:S02]  /*197d0*/  LDGSTS.E.BYPASS.LTC128B.128 [R5+0x9400], desc[UR40][R2.64+0x180], !P1 ;  /* 0x0940018002057fae */ /* 0x0003e4000c901d68 */
[----:B-1----:R-:W-:-:S02]  /*197e0*/  IADD3 R2, P0, R14, R0, RZ ;  /* 0x000000000e027210 */ /* 0x002fc40007f1e0ff */
[----:B------:R-:W1:Y:S03]  /*197f0*/  SHFL.IDX PT, R14, R6, 0x2, 0x181f ;  /* 0x00581f00060e7f89 */ /* 0x000e6600000e0000 */
[----:B------:R-:W-:Y:S02]  /*19800*/  IMAD.X R3, RZ, RZ, R8, P0 ;  /* 0x000000ffff037224 */ /* 0x000fe400000e0608 */
[----:B------:R-:W4:Y:S04]  /*19810*/  SHFL.IDX PT, R8, R7, 0x2, 0x181f ;  /* 0x00581f0007087f89 */ /* 0x000f2800000e0000 */
[----:B------:R-:W-:Y:S04]  /*19820*/  LDGSTS.E.BYPASS.LTC128B.128 [R5+0xc00], desc[UR40][R2.64], !P5 ;  /* 0x00c0000002057fae */ /* 0x000fe8000e901d68 */
[----:B------:R-:W-:Y:S04]  /*19830*/  LDGSTS.E.BYPASS.LTC128B.128 [R5+0x3c00], desc[UR40][R2.64+0x80], !P4 ;  /* 0x03c0008002057fae */ /* 0x000fe8000e101d68 */
[----:B------:R-:W-:Y:S04]  /*19840*/  LDGSTS.E.BYPASS.LTC128B.128 [R5+0x6c00], desc[UR40][R2.64+0x100], !P3 ;  /* 0x06c0010002057fae */ /* 0x000fe8000d901d68 */
[----:B------:R1:W-:Y:S02]  /*19850*/  LDGSTS.E.BYPASS.LTC128B.128 [R5+0x9c00], desc[UR40][R2.64+0x180], !P1 ;  /* 0x09c0018002057fae */ /* 0x0003e4000c901d68 */
[----:B-1----:R-:W-:-:S02]  /*19860*/  IADD3 R2, P0, R14, R0, RZ ;  /* 0x000000000e027210 */ /* 0x002fc40007f1e0ff */
[----:B------:R-:W1:Y:S03]  /*19870*/  SHFL.IDX PT, R14, R6, 0x3, 0x181f ;  /* 0x00781f00060e7f89 */ /* 0x000e6600000e0000 */
[----:B----4-:R-:W-:Y:S02]  /*19880*/  IMAD.X R3, RZ, RZ, R8, P0 ;  /* 0x000000ffff037224 */ /* 0x010fe400000e0608 */
        /* <DEDUP_REMOVED lines=14> */
[----:B------:R1:W0:Y:S03]  /*19970*/  SHFL.IDX PT, R14, R6, 0x5, 0x181f ;  /* 0x00b81f00060e7f89 */ /* 0x00022600000e0000 */
[----:B----4-:R-:W-:Y:S02]  /*19980*/  IMAD.X R3, RZ, RZ, R8, P0 ;  /* 0x000000ffff037224 */ /* 0x010fe400000e0608 */
[----:B------:R1:W4:Y:S04]  /*19990*/  SHFL.IDX PT, R8, R7, 0x5, 0x181f ;  /* 0x00b81f0007087f89 */ /* 0x00032800000e0000 */
[----:B------:R1:W-:Y:S04]  /*199a0*/  LDGSTS.E.BYPASS.LTC128B.128 [R5+0x2400], desc[UR40][R2.64], !P5 ;  /* 0x0240000002057fae */ /* 0x0003e8000e901d68 */
[----:B------:R1:W-:Y:S04]  /*199b0*/  LDGSTS.E.BYPASS.LTC128B.128 [R5+0x5400], desc[UR40][R2.64+0x80], !P4 ;  /* 0x0540008002057fae */ /* 0x0003e8000e101d68 */
[----:B------:R1:W-:Y:S04]  /*199c0*/  LDGSTS.E.BYPASS.LTC128B.128 [R5+0x8400], desc[UR40][R2.64+0x100], !P3 ;  /* 0x0840010002057fae */ /* 0x0003e8000d901d68 */
[----:B------:R1:W-:Y:S02]  /*199d0*/  LDGSTS.E.BYPASS.LTC128B.128 [R5+0xb400], desc[UR40][R2.64+0x180], !P1 ;  /* 0x0b40018002057fae */ /* 0x0003e4000c901d68 */
.L_x_1092:
[----:B01----:R-:W-:-:S05]  /*199e0*/  IADD3 R2, P0, R14, R0, RZ ;  /* 0x000000000e027210 */ /* 0x003fca0007f1e0ff */
[----:B----4-:R-:W-:Y:S01]  /*199f0*/  IMAD.X R3, RZ, RZ, R8, P0 ;  /* 0x000000ffff037224 */ /* 0x010fe200000e0608 */
        /* <DEDUP_REMOVED lines=9> */
.L_x_892:
        /* <DEDUP_REMOVED lines=11> */
.L_x_893:
[----:B------:R0:W-:Y:S01]  /*19b40*/  SYNCS.ARRIVE.TRANS64.A1T0 RZ, [R4+URZ+0x22850], RZ ;  /* 0x022850ff04ff79a7 */ /* 0x0001e2000810003f */
[----:B------:R-:W-:Y:S05]  /*19b50*/  @P2 BRA `(.L_x_894) ;  /* 0xfffffff000982947 */ /* 0x000fea000383ffff */
.L_x_881:
[----:B------:R-:W-:Y:S05]  /*19b60*/  BSYNC B0 ;  /* 0x0000000000007941 */ /* 0x000fea0003800000 */
.L_x_880:
[----:B------:R-:W1:Y:S01]  /*19b70*/  S2R R2, SR_TID.X ;  /* 0x0000000000027919 */ /* 0x000e620000002100 */
[----:B------:R-:W-:Y:S01]  /*19b80*/  VIADD R24, R24, 0x1 ;  /* 0x0000000118187836 */ /* 0x000fe20000000000 */
[----:B------:R-:W-:Y:S04]  /*19b90*/  BSSY B0, `(.L_x_895) ;  /* 0x0000013000007945 */ /* 0x000fe80003800000 */
[----:B------:R-:W-:-:S04]  /*19ba0*/  ISETP.NE.AND P0, PT, R24, 0x2, PT ;  /* 0x000000021800780c */ /* 0x000fc80003f05270 */
[----:B------:R-:W-:-:S04]  /*19bb0*/  SEL R0, RZ, 0x1, P0 ;  /* 0x00000001ff007807 */ /* 0x000fc80000000000 */
[----:B------:R-:W-:Y:S02]  /*19bc0*/  LOP3.LUT R25, R25, R0, RZ, 0x3c, !PT ;  /* 0x0000000019197212 */ /* 0x000fe400078e3cff */
[----:B-1----:R-:W-:-:S04]  /*19bd0*/  LOP3.LUT R2, R2, 0x7f, RZ, 0xc0, !PT ;  /* 0x0000007f02027812 */ /* 0x002fc800078ec0ff */
[----:B------:R-:W-:-:S13]  /*19be0*/  ISETP.NE.AND P1, PT, R2, RZ, PT ;  /* 0x000000ff0200720c */ /* 0x000fda0003f25270 */
[----:B------:R-:W-:Y:S05]  /*19bf0*/  @P1 BRA `(.L_x_896) ;  /* 0x0000000000301947 */ /* 0x000fea0003800000 */
[----:B------:R-:W1:Y:S01]  /*19c00*/  S2R R5, SR_LANEID ;  /* 0x0000000000057919 */ /* 0x000e620000000000 */
[----:B------:R-:W-:Y:S01]  /*19c10*/  VOTEU.ANY UR4, UPT, PT ;  /* 0x0000000000047886 */ /* 0x000fe200038e0100 */
[----:B------:R-:W4:Y:S01]  /*19c20*/  LDC.64 R2, c[0x0][0xc60] ;  /* 0x00031800ff027b82 */ /* 0x000f220000000a00 */
[----:B------:R-:W1:Y:S02]  /*19c30*/  FLO.U32 R0, UR4 ;  /* 0x0000000400007d00 */ /* 0x000e6400080e0000 */
[----:B-1----:R-:W-:-:S06]  /*19c40*/  ISETP.EQ.U32.AND P1, PT, R0, R5, PT ;  /* 0x000000050000720c */ /* 0x002fcc0003f22070 */
[----:B------:R-:W4:Y:S07]  /*19c50*/  POPC R5, UR4 ;  /* 0x0000000400057d09 */ /* 0x000f2e0008000000 */
[----:B----4-:R-:W4:Y:S01]  /*19c60*/  @P1 ATOMG.E.ADD.STRONG.GPU PT, R3, desc[UR40][R2.64], R5 ;  /* 0x00000005020319a8 */ /* 0x010f2200081ee1e8 */
[----:B0-23--:R-:W0:Y:S02]  /*19c70*/  S2R R4, SR_LTMASK ;  /* 0x0000000000047919 */ /* 0x00de240000003900 */
[----:B0-----:R-:W-:-:S04]  /*19c80*/  LOP3.LUT R4, R4, UR4, RZ, 0xc0, !PT ;  /* 0x0000000404047c12 */ /* 0x001fc8000f8ec0ff */
[----:B------:R-:W0:Y:S01]  /*19c90*/  POPC R7, R4 ;  /* 0x0000000400077309 */ /* 0x000e220000000000 */
[----:B----4-:R-:W0:Y:S02]  /*19ca0*/  SHFL.IDX PT, R0, R3, R0, 0x1f ;  /* 0x00001f0003007589 */ /* 0x010e2400000e0000 */
[----:B0-----:R-:W-:-:S07]  /*19cb0*/  IADD3 R16, R0, UR36, R7 ;  /* 0x0000002400107c10 */ /* 0x001fce000fffe007 */
.L_x_896:
[----:B------:R-:W-:Y:S05]  /*19cc0*/  BSYNC B0 ;  /* 0x0000000000007941 */ /* 0x000fea0003800000 */
.L_x_895:
[----:B------:R-:W-:-:S07]  /*19cd0*/  SEL R24, R24, RZ, P0 ;  /* 0x000000ff18187207 */ /* 0x000fce0000000000 */
.L_x_855:
[----:B------:R-:W-:Y:S05]  /*19ce0*/  BSYNC B7 ;  /* 0x0000000000077941 */ /* 0x000fea0003800000 */
.L_x_853:
[----:B------:R-:W4:Y:S02]  /*19cf0*/  LDL R0, [R1] ;  /* 0x0000000001007983 */ /* 0x000f240000100800 */
[----:B----4-:R-:W-:-:S13]  /*19d00*/  LOP3.LUT P0, RZ, R0, 0x80, RZ, 0xc0, !PT ;  /* 0x0000008000ff7812 */ /* 0x010fda000780c0ff */
[----:B------:R-:W-:Y:S05]  /*19d10*/  @!P0 BRA `(.L_x_897) ;  /* 0x0000000000248947 */ /* 0x000fea0003800000 */
[----:B------:R-:W-:Y:S05]  /*19d20*/  WARPSYNC.ALL ;  /* 0x0000000000007948 */ /* 0x000fea0003800000 */
[----:B------:R-:W1:Y:S08]  /*19d30*/  S2UR UR5, SR_CgaCtaId ;  /* 0x00000000000579c3 */ /* 0x000e700000008800 */
[----:B------:R-:W-:Y:S06]  /*19d40*/  BAR.SYNC.DEFER_BLOCKING 0x5, 0x180 ;  /* 0x0146000000007b1d */ /* 0x000fec0000010000 */
[----:B------:R-:W-:-:S02]  /*19d50*/  UMOV UR4, 0x400 ;  /* 0x0000040000047882 */ /* 0x000fc40000000000 */
[----:B-1----:R-:W-:-:S06]  /*19d60*/  ULEA UR4, UR5, UR4, 0x18 ;  /* 0x0000000405047291 */ /* 0x002fcc000f8ec03f */
[----:B0-----:R-:W-:-:S05]  /*19d70*/  IMAD.U32 R22, RZ, RZ, UR4 ;  /* 0x00000004ff167e24 */ /* 0x001fca000f8e00ff */
[----:B------:R4:W0:Y:S01]  /*19d80*/  LDS.128 R16, [R22+0x228d0] ;  /* 0x0228d00016107984 */ /* 0x0008220000000c00 */
[----:B------:R-:W-:Y:S06]  /*19d90*/  BAR.ARV 0x4, 0x180 ;  /* 0x0106000000007b1d */ /* 0x000fec0000002000 */
[----:B------:R-:W-:Y:S05]  /*19da0*/  BRA `(.L_x_898) ;  /* 0x0000000800d07947 */ /* 0x000fea0003800000 */
.L_x_897:
[----:B------:R-:W1:Y:S01]  /*19db0*/  S2R R9, SR_TID.X ;  /* 0x0000000000097919 */ /* 0x000e620000002100 */
[----:B------:R-:W-:Y:S01]  /*19dc0*/  UMOV UR4, 0xffffffff ;  /* 0xffffffff00047882 */ /* 0x000fe20000000000 */
[----:B-1----:R-:W-:-:S04]  /*19dd0*/  LOP3.LUT R9, R9, 0x1f, RZ, 0xc0, !PT ;  /* 0x0000001f09097812 */ /* 0x002fc800078ec0ff */
[----:B------:R-:W-:Y:S01]  /*19de0*/  ISETP.NE.AND P0, PT, R9, 0x1f, PT ;  /* 0x0000001f0900780c */ /* 0x000fe20003f05270 */
[----:B------:R-:W-:-:S12]  /*19df0*/  BRA.DIV UR4, `(.L_x_899) ;  /* 0x0000005604807947 */ /* 0x000fd8000b800000 */
[----:B------:R-:W-:Y:S01]  /*19e00*/  IMAD.IADD R7, R19, 0x1, R9 ;  /* 0x0000000113077824 */ /* 0x000fe200078e0209 */
[----:B------:R-:W-:-:S04]  /*19e10*/  ULDC UR4, c[0x0][0xc3c] ;  /* 0x00030f0000047ab9 */ /* 0x000fc80000000800 */
[----:B------:R-:W-:-:S13]  /*19e20*/  ISETP.GE.OR P1, PT, R7, UR4, !P0 ;  /* 0x0000000407007c0c */ /* 0x000fda000c726670 */
[----:B0-----:R-:W0:Y:S08]  /*19e30*/  @!P1 LDC.64 R2, c[0x0][0xc80] ;  /* 0x00032000ff029b82 */ /* 0x001e300000000a00 */
[----:B--23--:R-:W1:Y:S01]  /*19e40*/  @!P1 LDC.64 R4, c[0x0][0xc78] ;  /* 0x00031e00ff049b82 */ /* 0x00ce620000000a00 */
[----:B0-----:R-:W-:-:S05]  /*19e50*/  @!P1 IMAD.WIDE R2, R7, 0x4, R2 ;  /* 0x0000000407029825 */ /* 0x001fca00078e0202 */
[----:B------:R1:W2:Y:S02]  /*19e60*/  @!P1 LDG.E R8, desc[UR40][R2.64] ;  /* 0x0000002802089981 */ /* 0x0002a4000c1e1900 */
[----:B-1----:R-:W-:-:S05]  /*19e70*/  @!P1 IMAD.WIDE R2, R7, 0x4, R4 ;  /* 0x0000000407029825 */ /* 0x002fca00078e0204 */
        /* <DEDUP_REMOVED lines=8> */
[----:B------:R0:W-:Y:S02]  /*19f00*/  SHFL.IDX PT, R6, R16, 0x1, 0x1f ;  /* 0x00201f0010067f89 */ /* 0x0001e400000e0000 */
[----:B0-----:R-:W-:-:S02]  /*19f10*/  IMAD.MOV.U32 R16, RZ, RZ, RZ ;  /* 0x000000ffff107224 */ /* 0x001fc400078e00ff */
[----:B--2---:R-:W-:Y:S02]  /*19f20*/  @!P1 IMAD.MOV.U32 R7, RZ, RZ, R8 ;  /* 0x000000ffff079224 */ /* 0x004fe400078e0008 */
[----:B---3--:R-:W-:Y:S01]  /*19f30*/  @!P1 IMAD.MOV.U32 R4, RZ, RZ, R5 ;  /* 0x000000ffff049224 */ /* 0x008fe200078e0005 */
[----:B------:R-:W-:-:S03]  /*19f40*/  ISETP.NE.AND P1, PT, R9, RZ, PT ;  /* 0x000000ff0900720c */ /* 0x000fc60003f25270 */
[----:B------:R-:W-:-:S05]  /*19f50*/  IMAD R13, R4, R7, RZ ;  /* 0x00000007040d7224 */ /* 0x000fca00078e02ff */
        /* <DEDUP_REMOVED lines=15> */
[----:B------:R0:W1:Y:S02]  /*1a050*/  SHFL.IDX PT, R14, R3, 0x1f, 0x1f ;  /* 0x03e01f00030e7f89 */ /* 0x00006400000e0000 */
.L_x_1102:
[----:B------:R-:W-:Y:S02]  /*1a060*/  ULDC UR4, c[0x0][0xc38] ;  /* 0x00030e0000047ab9 */ /* 0x000fe40000000800 */
[----:B------:R-:W-:-:S04]  /*1a070*/  IMAD.U32 R5, RZ, RZ, UR4 ;  /* 0x00000004ff057e24 */ /* 0x000fc8000f8e00ff */
[----:B-1----:R-:W-:-:S04]  /*1a080*/  IMAD R9, R14, R5, RZ ;  /* 0x000000050e097224 */ /* 0x002fc800078e02ff */
[----:B------:R-:W-:-:S05]  /*1a090*/  IMAD.IADD R6, R6, 0x1, R9 ;  /* 0x0000000106067824 */ /* 0x000fca00078e0209 */
[----:B------:R-:W-:-:S13]  /*1a0a0*/  ISETP.GT.AND P6, PT, R6, R0, PT ;  /* 0x000000000600720c */ /* 0x000fda0003fc4270 */
[----:B------:R-:W-:Y:S05]  /*1a0b0*/  @P6 BRA `(.L_x_900) ;  /* 0x0000000000a46947 */ /* 0x000fea0003800000 */
.L_x_903:
[----:B------:R-:W1:Y:S01]  /*1a0c0*/  LDC R2, c[0x0][0xc3c] ;  /* 0x00030f00ff027b82 */ /* 0x000e620000000800 */
[----:B------:R-:W-:-:S05]  /*1a0d0*/  VIADD R19, R19, 0x1f ;  /* 0x0000001f13137836 */ /* 0x000fca0000000000 */
[----:B-1----:R-:W-:-:S13]  /*1a0e0*/  ISETP.GE.AND P6, PT, R19, R2, PT ;  /* 0x000000021300720c */ /* 0x002fda0003fc6270 */
[----:B------:R-:W-:Y:S05]  /*1a0f0*/  @P6 BRA `(.L_x_901) ;  /* 0x0000000400b86947 */ /* 0x000fea0003800000 */
[----:B0-----:R-:W0:Y:S01]  /*1a100*/  S2R R3, SR_TID.X ;  /* 0x0000000000037919 */ /* 0x001e220000002100 */
[----:B------:R-:W-:Y:S01]  /*1a110*/  IMAD.MOV.U32 R7, RZ, RZ, RZ ;  /* 0x000000ffff077224 */ /* 0x000fe200078e00ff */
[----:B0-----:R-:W-:-:S05]  /*1a120*/  LOP3.LUT R3, R3, 0x1f, RZ, 0xc0, !PT ;  /* 0x0000001f03037812 */ /* 0x001fca00078ec0ff */
[----:B------:R-:W-:-:S05]  /*1a130*/  IMAD.IADD R9, R19, 0x1, R3 ;  /* 0x0000000113097824 */ /* 0x000fca00078e0203 */
[----:B------:R-:W-:-:S13]  /*1a140*/  ISETP.GE.OR P6, PT, R9, R2, !P0 ;  /* 0x000000020900720c */ /* 0x000fda00047c6670 */
[----:B------:R-:W0:Y:S08]  /*1a150*/  @!P6 LDC.64 R2, c[0x0][0xc80] ;  /* 0x00032000ff02eb82 */ /* 0x000e300000000a00 */
[----:B------:R-:W1:Y:S01]  /*1a160*/  @!P6 LDC.64 R4, c[0x0][0xc78] ;  /* 0x00031e00ff04eb82 */ /* 0x000e620000000a00 */
[----:B0-----:R-:W-:-:S05]  /*1a170*/  @!P6 IMAD.WIDE R2, R9, 0x4, R2 ;  /* 0x000000040902e825 */ /* 0x001fca00078e0202 */
[----:B------:R1:W2:Y:S02]  /*1a180*/  @!P6 LDG.E R7, desc[UR40][R2.64] ;  /* 0x000000280207e981 */ /* 0x0002a4000c1e1900 */
[----:B-1----:R-:W-:-:S04]  /*1a190*/  @!P6 IMAD.WIDE R2, R9, 0x4, R4 ;  /* 0x000000040902e825 */ /* 0x002fc800078e0204 */
[----:B------:R-:W-:-:S06]  /*1a1a0*/  IMAD.MOV.U32 R4, RZ, RZ, RZ ;  /* 0x000000ffff047224 */ /* 0x000fcc00078e00ff */
[----:B------:R-:W2:Y:S01]  /*1a1b0*/  @!P6 LDG.E R4, desc[UR40][R2.64] ;  /* 0x000000280204e981 */ /* 0x000ea2000c1e1900 */
[----:B------:R-:W-:Y:S01]  /*1a1c0*/  UMOV UR4, 0xffffffff ;  /* 0xffffffff00047882 */ /* 0x000fe20000000000 */
[----:B--2---:R-:W-:Y:S02]  /*1a1d0*/  IMAD R13, R4, R7, RZ ;  /* 0x00000007040d7224 */ /* 0x004fe400078e02ff */
[----:B------:R-:W-:Y:S05]  /*1a1e0*/  BRA.DIV UR4, `(.L_x_902) ;  /* 0x0000005604c07947 */ /* 0x000fea000b800000 */
        /* <DEDUP_REMOVED lines=16> */
.L_x_1110:
[----:B------:R-:W-:Y:S02]  /*1a2f0*/  ULDC UR4, c[0x0][0xc38] ;  /* 0x00030e0000047ab9 */ /* 0x000fe40000000800 */
[----:B------:R-:W-:-:S04]  /*1a300*/  IMAD.U32 R5, RZ, RZ, UR4 ;  /* 0x00000004ff057e24 */ /* 0x000fc8000f8e00ff */
[----:B-1----:R-:W-:-:S04]  /*1a310*/  IMAD R9, R14, R5, RZ ;  /* 0x000000050e097224 */ /* 0x002fc800078e02ff */
[----:B------:R-:W-:-:S05]  /*1a320*/  IMAD.IADD R6, R9, 0x1, R6 ;  /* 0x0000000109067824 */ /* 0x000fca00078e0206 */
[----:B------:R-:W-:-:S13]  /*1a330*/  ISETP.GT.AND P6, PT, R6, R0, PT ;  /* 0x000000000600720c */ /* 0x000fda0003fc4270 */
[----:B------:R-:W-:Y:S05]  /*1a340*/  @!P6 BRA `(.L_x_903) ;  /* 0xfffffffc005ce947 */ /* 0x000fea000383ffff */
.L_x_900:
[----:B------:R-:W-:Y:S01]  /*1a350*/  IMAD.IADD R2, R6, 0x1, -R9 ;  /* 0x0000000106027824 */ /* 0x000fe200078e0a09 */
[----:B------:R-:W-:-:S03]  /*1a360*/  UMOV UR4, 0xffffffff ;  /* 0xffffffff00047882 */ /* 0x000fc60000000000 */
[----:B------:R-:W-:-:S05]  /*1a370*/  IMAD R9, R3, R5, R2 ;  /* 0x0000000503097224 */ /* 0x000fca00078e0202 */
[----:B------:R-:W-:Y:S01]  /*1a380*/  ISETP.GT.AND P6, PT, R9, R0, PT ;  /* 0x000000000900720c */ /* 0x000fe20003fc4270 */
[----:B------:R-:W-:-:S12]  /*1a390*/  BRA.DIV UR4, `(.L_x_904) ;  /* 0x0000005a040c7947 */ /* 0x000fd8000b800000 */
[----:B------:R-:W-:-:S04]  /*1a3a0*/  VOTE.ANY R8, PT, !P6 ;  /* 0x0000000000087806 */ /* 0x000fc800070e0100 */
[----:B------:R-:W1:Y:S02]  /*1a3b0*/  POPC R6, R8 ;  /* 0x0000000800067309 */ /* 0x000e640000000000 */
[----:B-1----:R1:W2:Y:S04]  /*1a3c0*/  SHFL.IDX PT, R7, R7, R6, 0x1f ;  /* 0x00001f0607077589 */ /* 0x0022a800000e0000 */
[----:B------:R1:W3:Y:S02]  /*1a3d0*/  SHFL.IDX PT, R4, R4, R6, 0x1f ;  /* 0x00001f0604047589 */ /* 0x0002e400000e0000 */
.L_x_1115:
[----:B------:R-:W-:-:S13]  /*1a3e0*/  ISETP.NE.AND P0, PT, R8, RZ, PT ;  /* 0x000000ff0800720c */ /* 0x000fda0003f05270 */
[----:B------:R-:W-:Y:S05]  /*1a3f0*/  @!P0 BRA `(.L_x_905) ;  /* 0x0000000000108947 */ /* 0x000fea0003800000 */
[----:B------:R-:W-:Y:S01]  /*1a400*/  UMOV UR4, 0xffffffff ;  /* 0xffffffff00047882 */ /* 0x000fe20000000000 */
[----:B------:R-:W-:Y:S02]  /*1a410*/  VIADD R12, R6, 0xffffffff ;  /* 0xffffffff060c7836 */ /* 0x000fe40000000000 */
[----:B------:R-:W-:Y:S05]  /*1a420*/  BRA.DIV UR4, `(.L_x_906) ;  /* 0x0000005a04447947 */ /* 0x000fea000b800000 */
[----:B------:R4:W0:Y:S02]  /*1a430*/  SHFL.IDX PT, R16, R3, R12, 0x1f ;  /* 0x00001f0c03107589 */ /* 0x00082400000e0000 */
.L_x_905:
[----:B--2---:R-:W-:Y:S01]  /*1a440*/  IABS R8, R7 ;  /* 0x0000000700087213 */ /* 0x004fe20000000000 */
[----:B0-----:R-:W-:Y:S01]  /*1a450*/  IMAD R16, R16, R5, R2 ;  /* 0x0000000510107224 */ /* 0x001fe200078e0202 */
[----:B---3--:R-:W-:Y:S01]  /*1a460*/  IABS R5, R4 ;  /* 0x0000000400057213 */ /* 0x008fe20000000000 */
[----:B------:R-:W-:Y:S01]  /*1a470*/  IMAD.MOV.U32 R2, RZ, RZ, RZ ;  /* 0x000000ffff027224 */ /* 0x000fe200078e00ff */
[----:B------:R-:W0:Y:S01]  /*1a480*/  I2F.RP R9, R8 ;  /* 0x0000000800097306 */ /* 0x000e220000209400 */
[----:B------:R-:W-:Y:S02]  /*1a490*/  IMAD.IADD R0, R0, 0x1, -R16 ;  /* 0x0000000100007824 */ /* 0x000fe400078e0a10 */
[----:B------:R-:W-:-:S05]  /*1a4a0*/  IMAD.IADD R19, R6, 0x1, R19 ;  /* 0x0000000106137824 */ /* 0x000fca00078e0213 */
[----:B------:R-:W2:Y:S08]  /*1a4b0*/  I2F.RP R10, R5 ;  /* 0x00000005000a7306 */ /* 0x000eb00000209400 */
[----:B0-----:R-:W4:Y:S08]  /*1a4c0*/  MUFU.RCP R9, R9 ;  /* 0x0000000900097308 */ /* 0x001f300000001000 */
[----:B--2---:R-:W-:Y:S01]  /*1a4d0*/  MUFU.RCP R10, R10 ;  /* 0x0000000a000a7308 */ /* 0x004fe20000001000 */
[----:B----4-:R-:W-:-:S07]  /*1a4e0*/  VIADD R3, R9, 0xffffffe ;  /* 0x0ffffffe09037836 */ /* 0x010fce0000000000 */
[----:B------:R-:W0:Y:S02]  /*1a4f0*/  F2I.FTZ.U32.TRUNC.NTZ R3, R3 ;  /* 0x0000000300037305 */ /* 0x000e24000021f000 */
[----:B0-----:R-:W-:-:S04]  /*1a500*/  IMAD.MOV R11, RZ, RZ, -R3 ;  /* 0x000000ffff0b7224 */ /* 0x001fc800078e0a03 */
        /* <DEDUP_REMOVED lines=18> */
[----:B------:R-:W-:-:S04]  /*1a630*/  LOP3.LUT R2, R0, R7, RZ, 0x3c, !PT ;  /* 0x0000000700027212 */ /* 0x000fc800078e3cff */
[----:B------:R-:W-:Y:S01]  /*1a640*/  ISETP.GE.AND P2, PT, R2, RZ, PT ;  /* 0x000000ff0200720c */ /* 0x000fe20003f46270 */
[----:B------:R-:W-:Y:S01]  /*1a650*/  @P0 VIADD R9, R9, 0x1 ;  /* 0x0000000109090836 */ /* 0x000fe20000000000 */
[----:B------:R-:W-:-:S05]  /*1a660*/  IABS R2, R4 ;  /* 0x0000000400027213 */ /* 0x000fca0000000000 */
[----:B------:R-:W-:-:S06]  /*1a670*/  IMAD.MOV R2, RZ, RZ, -R2 ;  /* 0x000000ffff027224 */ /* 0x000fcc00078e0a02 */
        /* <DEDUP_REMOVED lines=22> */
.L_x_901:
[----:B------:R-:W-:Y:S01]  /*1a7e0*/  UMOV UR4, URZ ;  /* 0x0000003f00047c82 */ /* 0x000fe20008000000 */
[----:B------:R-:W-:Y:S01]  /*1a7f0*/  UMOV UR5, URZ ;  /* 0x0000003f00057c82 */ /* 0x000fe20008000000 */
[----:B------:R-:W-:Y:S01]  /*1a800*/  ULDC UR6, c[0x0][0xc3c] ;  /* 0x00030f0000067ab9 */ /* 0x000fe20000000800 */
[----:B------:R-:W-:Y:S02]  /*1a810*/  IMAD.MOV.U32 R16, RZ, RZ, R0 ;  /* 0x000000ffff107224 */ /* 0x000fe400078e0000 */
[----:B------:R-:W-:Y:S02]  /*1a820*/  IMAD.U32 R17, RZ, RZ, UR4 ;  /* 0x00000004ff117e24 */ /* 0x000fe4000f8e00ff */
[----:B------:R-:W-:Y:S02]  /*1a830*/  IMAD.U32 R18, RZ, RZ, UR5 ;  /* 0x00000005ff127e24 */ /* 0x000fe4000f8e00ff */
[----:B------:R-:W-:-:S07]  /*1a840*/  IMAD.U32 R19, RZ, RZ, UR6 ;  /* 0x00000006ff137e24 */ /* 0x000fce000f8e00ff */
.L_x_907:
[----:B------:R-:W2:Y:S01]  /*1a850*/  S2R R0, SR_TID.X ;  /* 0x0000000000007919 */ /* 0x000ea20000002100 */
[----:B------:R-:W-:Y:S05]  /*1a860*/  WARPSYNC.ALL ;  /* 0x0000000000007948 */ /* 0x000fea0003800000 */
[----:B------:R-:W-:Y:S01]  /*1a870*/  BAR.SYNC.DEFER_BLOCKING 0x4, 0x180 ;  /* 0x0106000000007b1d */ /* 0x000fe20000010000 */
[----:B--2---:R-:W-:-:S04]  /*1a880*/  LOP3.LUT R0, R0, 0x1f, RZ, 0xc0, !PT ;  /* 0x0000001f00007812 */ /* 0x004fc800078ec0ff */
[----:B------:R-:W-:-:S13]  /*1a890*/  ISETP.NE.AND P0, PT, R0, RZ, PT ;  /* 0x000000ff0000720c */ /* 0x000fda0003f05270 */
[----:B0-----:R-:W0:Y:S01]  /*1a8a0*/  @!P0 S2R R3, SR_CgaCtaId ;  /* 0x0000000000038919 */ /* 0x001e220000008800 */
[----:B------:R-:W-:-:S04]  /*1a8b0*/  @!P0 MOV R0, 0x400 ;  /* 0x0000040000008802 */ /* 0x000fc80000000f00 */
[----:B0-----:R-:W-:-:S05]  /*1a8c0*/  @!P0 LEA R22, R3, R0, 0x18 ;  /* 0x0000000003168211 */ /* 0x001fca00078ec0ff */
[----:B------:R0:W-:Y:S01]  /*1a8d0*/  @!P0 STS.128 [R22+0x228d0], R16 ;  /* 0x0228d01016008388 */ /* 0x0001e20000000c00 */
[----:B------:R-:W-:Y:S06]  /*1a8e0*/  BAR.ARV 0x5, 0x180 ;  /* 0x0146000000007b1d */ /* 0x000fec0000002000 */
.L_x_898:
[----:B------:R-:W-:Y:S02]  /*1a8f0*/  ULDC UR4, c[0x0][0xc3c] ;  /* 0x00030f0000047ab9 */ /* 0x000fe40000000800 */
[----:B0-----:R-:W-:-:S13]  /*1a900*/  ISETP.GE.AND P0, PT, R19, UR4, PT ;  /* 0x0000000413007c0c */ /* 0x001fda000bf06270 */
[----:B------:R-:W-:Y:S05]  /*1a910*/  @!P0 BRA `(.L_x_908) ;  /* 0xffffffa000408947 */ /* 0x000fea000383ffff */
[----:B------:R-:W-:Y:S05]  /*1a920*/  BSYNC B8 ;  /* 0x0000000000087941 */ /* 0x000fea0003800000 */
.L_x_807:
[----:B------:R-:W5:Y:S01]  /*1a930*/  LDL.LU R0, [R1+0x24] ;  /* 0x0000240001007983 */ /* 0x000f620000300800 */
[----:B------:R-:W-:Y:S01]  /*1a940*/  BSSY B0, `(.L_x_909) ;  /* 0x000000b000007945 */ /* 0x000fe20003800000 */
[----:B------:R-:W1:Y:S01]  /*1a950*/  S2R R5, SR_CgaCtaId ;  /* 0x0000000000057919 */ /* 0x000e620000008800 */
[----:B-----5:R-:W-:-:S05]  /*1a960*/  VIADD R0, R0, 0x1 ;  /* 0x0000000100007836 */ /* 0x020fca0000000000 */
[----:B--2---:R-:W-:-:S04]  /*1a970*/  LEA.HI R2, R0, R0, RZ, 0x1 ;  /* 0x0000000000027211 */ /* 0x004fc800078f08ff */
[----:B0-----:R-:W-:Y:S02]  /*1a980*/  LOP3.LUT R3, R2, 0xfffffffe, RZ, 0xc0, !PT ;  /* 0xfffffffe02037812 */ /* 0x001fe400078ec0ff */
[----:B------:R-:W-:-:S03]  /*1a990*/  MOV R2, 0x400 ;  /* 0x0000040000027802 */ /* 0x000fc60000000f00 */
[----:B------:R-:W-:Y:S01]  /*1a9a0*/  IMAD.IADD R0, R0, 0x1, -R3 ;  /* 0x0000000100007824 */ /* 0x000fe200078e0a03 */
[----:B-1----:R-:W-:-:S04]  /*1a9b0*/  LEA R5, R5, R2, 0x18 ;  /* 0x0000000205057211 */ /* 0x002fc800078ec0ff */
[----:B------:R-:W-:-:S04]  /*1a9c0*/  SHF.L.U32 R0, R0, 0x1f, RZ ;  /* 0x0000001f00007819 */ /* 0x000fc800000006ff */
[----:B------:R-:W0:Y:S02]  /*1a9d0*/  SYNCS.PHASECHK.TRANS64.TRYWAIT P0, [R5+URZ+0x22820], R0 ;  /* 0x02282000050075a7 */ /* 0x000e24000800017f */
[----:B0-----:R-:W-:Y:S05]  /*1a9e0*/  @!P0 BRA `(.L_x_910) ;  /* 0x0000005000fc8947 */ /* 0x001fea0003800000 */
.L_x_1118:
[----:B------:R-:W-:Y:S05]  /*1a9f0*/  BSYNC B0 ;  /* 0x0000000000007941 */ /* 0x000fea0003800000 */
.L_x_909:
[----:B------:R-:W-:-:S03]  /*1aa00*/  UMOV UR4, 0xffffffff ;  /* 0xffffffff00047882 */ /* 0x000fc60000000000 */
[----:B------:R-:W-:Y:S05]  /*1aa10*/  BRA.DIV UR4, `(.L_x_911) ;  /* 0x0000005604047947 */ /* 0x000fea000b800000 */
[----:B0-----:R-:W0:Y:S02]  /*1aa20*/  S2R R0, SR_TID.X ;  /* 0x0000000000007919 */ /* 0x001e240000002100 */
[----:B0-----:R-:W-:-:S04]  /*1aa30*/  SHF.R.U32.HI R0, RZ, 0x5, R0 ;  /* 0x00000005ff007819 */ /* 0x001fc80000011600 */
[----:B------:R-:W-:-:S05]  /*1aa40*/  LOP3.LUT R0, R0, 0x3, RZ, 0xc0, !PT ;  /* 0x0000000300007812 */ /* 0x000fca00078ec0ff */
[----:B------:R0:W1:Y:S02]  /*1aa50*/  SHFL.IDX PT, R14, R0, RZ, 0x1f ;  /* 0x00001fff000e7589 */ /* 0x00006400000e0000 */
.L_x_1121:
[----:B-1----:R-:W-:-:S13]  /*1aa60*/  ISETP.NE.AND P0, PT, R14, RZ, PT ;  /* 0x000000ff0e00720c */ /* 0x002fda0003f05270 */
[----:B------:R-:W-:Y:S05]  /*1aa70*/  @P0 BRA `(.L_x_643) ;  /* 0x0000000000840947 */ /* 0x000fea0003800000 */
[----:B------:R-:W-:-:S03]  /*1aa80*/  UMOV UR4, 0xffffffff ;  /* 0xffffffff00047882 */ /* 0x000fc60000000000 */
[----:B------:R-:W-:Y:S05]  /*1aa90*/  BRA.DIV UR4, `(.L_x_912) ;  /* 0x0000005604187947 */ /* 0x000fea000b800000 */
[----:B------:R-:W-:-:S13]  /*1aaa0*/  ELECT P6, URZ, PT ;  /* 0x00000000003f782f */ /* 0x000fda00038c0000 */
.L_x_1124:
[----:B------:R-:W-:Y:S05]  /*1aab0*/  @!P6 BRA `(.L_x_643) ;  /* 0x000000000074e947 */ /* 0x000fea0003800000 */
[----:B------:R-:W-:-:S04]  /*1aac0*/  LOP3.LUT R37, R37, 0x2, RZ, 0xfc, !PT ;  /* 0x0000000225257812 */ /* 0x000fc800078efcff */
[----:B------:R-:W-:-:S13]  /*1aad0*/  ISETP.NE.AND P0, PT, R37, 0x3, PT ;  /* 0x000000032500780c */ /* 0x000fda0003f05270 */
[----:B------:R-:W-:Y:S05]  /*1aae0*/  @!P0 BRA `(.L_x_913) ;  /* 0x0000000000048947 */ /* 0x000fea0003800000 */
[----:B------:R-:W-:Y:S01]  /*1aaf0*/  BPT.TRAP 0x1 ;  /* 0x000000040000795c */ /* 0x000fe20000300000 */
.L_x_913:
[C---:B------:R-:W-:Y:S01]  /*1ab00*/  IMAD R3, R24.reuse, 0x8, R5 ;  /* 0x0000000818037824 */ /* 0x040fe200078e0205 */
[----:B------:R-:W-:Y:S01]  /*1ab10*/  SHF.L.U32 R2, R25, 0x1f, RZ ;  /* 0x0000001f19027819 */ /* 0x000fe200000006ff */
[----:B------:R-:W-:-:S03]  /*1ab20*/  VIADD R24, R24, 0x1 ;  /* 0x0000000118187836 */ /* 0x000fc60000000000 */
[----:B------:R-:W1:Y:S02]  /*1ab30*/  SYNCS.PHASECHK.TRANS64.TRYWAIT P1, [R3+URZ+0x22840], R2 ;  /* 0x02284002030075a7 */ /* 0x000e64000802017f */
[----:B------:R-:W-:-:S04]  /*1ab40*/  ISETP.NE.AND P2, PT, R24, 0x2, PT ;  /* 0x000000021800780c */ /* 0x000fc80003f45270 */
[----:B0-----:R-:W-:Y:S01]  /*1ab50*/  SEL R0, RZ, 0x1, P2 ;  /* 0x00000001ff007807 */ /* 0x001fe20001000000 */
[----:B-1----:R-:W-:Y:S08]  /*1ab60*/  @!P1 BRA `(.L_x_914) ;  /* 0x0000005400049947 */ /* 0x002ff00003800000 */
.L_x_1125:
[----:B------:R-:W-:Y:S02]  /*1ab70*/  SEL R24, R24, RZ, P2 ;  /* 0x000000ff18187207 */ /* 0x000fe40001000000 */
[----:B------:R-:W-:Y:S01]  /*1ab80*/  LOP3.LUT R0, R25, R0, RZ, 0x3c, !PT ;  /* 0x0000000019007212 */ /* 0x000fe200078e3cff */
[----:B------:R-:W-:Y:S06]  /*1ab90*/  @!P0 BRA `(.L_x_915) ;  /* 0x0000000000048947 */ /* 0x000fec0003800000 */
[----:B------:R-:W-:Y:S01]  /*1aba0*/  BPT.TRAP 0x1 ;  /* 0x000000040000795c */ /* 0x000fe20000300000 */
.L_x_915:
[----:B------:R-:W-:Y:S01]  /*1abb0*/  IMAD R5, R24, 0x8, R5 ;  /* 0x0000000818057824 */ /* 0x000fe200078e0205 */
[----:B------:R-:W-:-:S04]  /*1abc0*/  SHF.L.U32 R0, R0, 0x1f, RZ ;  /* 0x0000001f00007819 */ /* 0x000fc800000006ff */
[----:B------:R-:W1:Y:S02]  /*1abd0*/  SYNCS.PHASECHK.TRANS64.TRYWAIT P1, [R5+URZ+0x22840], R0 ;  /* 0x02284000050075a7 */ /* 0x000e64000802017f */
[----:B-1----:R-:W-:Y:S05]  /*1abe0*/  @!P1 BRA `(.L_x_916) ;  /* 0x0000005000f89947 */ /* 0x002fea0003800000 */
.L_x_1126:
[----:B------:R-:W-:Y:S05]  /*1abf0*/  @!P0 BRA `(.L_x_917) ;  /* 0x0000000000048947 */ /* 0x000fea0003800000 */
[----:B------:R-:W-:Y:S01]  /*1ac00*/  BPT.TRAP 0x1 ;  /* 0x000000040000795c */ /* 0x000fe20000300000 */
.L_x_917:
[----:B------:R-:W2:Y:S02]  /*1ac10*/  SYNCS.PHASECHK.TRANS64.TRYWAIT P1, [R3+URZ+0x22860], R2 ;  /* 0x02286002030075a7 */ /* 0x000ea4000802017f */
[----:B--2---:R-:W-:Y:S05]  /*1ac20*/  @!P1 BRA `(.L_x_918) ;  /* 0x0000005000fc9947 */ /* 0x004fea0003800000 */
.L_x_1127:
[----:B------:R-:W-:Y:S05]  /*1ac30*/  @!P0 BRA `(.L_x_919) ;  /* 0x0000000000048947 */ /* 0x000fea0003800000 */
[----:B------:R-:W-:Y:S01]  /*1ac40*/  BPT.TRAP 0x1 ;  /* 0x000000040000795c */ /* 0x000fe20000300000 */
.L_x_919:
[----:B------:R0:W0:Y:S02]  /*1ac50*/  SYNCS.PHASECHK.TRANS64.TRYWAIT P0, [R5+URZ+0x22860], R0 ;  /* 0x02286000050075a7 */ /* 0x000024000800017f */
[----:B0-----:R-:W-:Y:S05]  /*1ac60*/  @!P0 NANOSLEEP.SYNCS 0x989680 ;  /* 0x009896800000895d */ /* 0x001fea0003900000 */
[----:B------:R-:W0:Y:S02]  /*1ac70*/  @!P0 SYNCS.PHASECHK.TRANS64 P0, [R5+URZ+0x22860], R0 ;  /* 0x02286000050085a7 */ /* 0x000e24000800007f */
[----:B0-----:R-:W-:Y:S05]  /*1ac80*/  @!P0 BRA `(.L_x_919) ;  /* 0xfffffffc00f08947 */ /* 0x001fea000383ffff */
.L_x_643:
[----:B------:R-:W-:Y:S05]  /*1ac90*/  BSYNC B9 ;  /* 0x0000000000097941 */ /* 0x000fea0003800000 */
.L_x_640:
[----:B------:R-:W-:Y:S05]  /*1aca0*/  EXIT ;  /* 0x000000000000794d */ /* 0x000fea0003800000 */
.L_x_663:
[----:B0-----:R0:W1:Y:S02]  /*1acb0*/  SYNCS.PHASECHK.TRANS64.TRYWAIT P5, [R87+URZ+0x22890], R95 ;  /* 0x0228905f570075a7 */ /* 0x00106400080a017f */
[----:B-1----:R-:W-:Y:S05]  /*1acc0*/  @!P5 NANOSLEEP.SYNCS 0x989680 ;  /* 0x009896800000d95d */ /* 0x002fea0003900000 */
[----:B------:R-:W1:Y:S02]  /*1acd0*/  @!P5 SYNCS.PHASECHK.TRANS64 P5, [R87+URZ+0x22890], R95 ;  /* 0x0228905f5700d5a7 */ /* 0x000e6400080a007f */
[----:B-1----:R-:W-:Y:S05]  /*1ace0*/  @!P5 BRA `(.L_x_663) ;  /* 0xfffffffc00f0d947 */ /* 0x002fea000383ffff */
[----:B------:R-:W-:Y:S05]  /*1acf0*/  BRA `(.L_x_920) ;  /* 0xfffffe8800ac7947 */ /* 0x000fea000383ffff */
.L_x_664:
        /* <DEDUP_REMOVED lines=8> */
.L_x_922:
[----:B------:R-:W-:Y:S05]  /*1ad80*/  BSYNC B1 ;  /* 0x0000000000017941 */ /* 0x000fea0003800000 */
.L_x_921:
[----:B------:R-:W-:Y:S02]  /*1ad90*/  IMAD.MOV.U32 R13, RZ, RZ, R96 ;  /* 0x000000ffff0d7224 */ /* 0x000fe400078e0060 */
[----:B------:R-:W-:Y:S02]  /*1ada0*/  IMAD.MOV.U32 R12, RZ, RZ, RZ ;  /* 0x000000ffff0c7224 */ /* 0x000fe400078e00ff */
[----:B------:R-:W-:Y:S02]  /*1adb0*/  IMAD.MOV.U32 R11, RZ, RZ, 0x1c1f ;  /* 0x00001c1fff0b7424 */ /* 0x000fe400078e00ff */
[----:B------:R-:W-:Y:S02]  /*1adc0*/  IMAD.MOV.U32 R15, RZ, RZ, -0x1 ;  /* 0xffffffffff0f7424 */ /* 0x000fe400078e00ff */
[----:B------:R-:W-:-:S07]  /*1add0*/  IMAD.MOV.U32 R99, RZ, RZ, R14 ;  /* 0x000000ffff637224 */ /* 0x000fce00078e000e */
[----:B------:R-:W-:Y:S05]  /*1ade0*/  WARPSYNC.COLLECTIVE R15, `(.L_x_923) ;  /* 0x000000000f087348 */ /* 0x000fea0003c00000 */
[----:B------:R0:W1:Y:S02]  /*1adf0*/  SHFL.IDX P6, R14, R13, R12, R11 ;  /* 0x0000000c0d0e7389 */ /* 0x00006400000c000b */
[----:B01----:R-:W-:Y:S01]  /*1ae00*/  ENDCOLLECTIVE ;  /* 0x000000000000791b */ /* 0x003fe20003800000 */
.L_x_923:
[----:B------:R-:W-:Y:S05]  /*1ae10*/  BRA `(.L_x_924) ;  /* 0xfffffe8800787947 */ /* 0x000fea000383ffff */
.L_x_673:
[----:B------:R-:W-:Y:S01]  /*1ae20*/  BSSY B1, `(.L_x_925) ;  /* 0x0000008000017945 */ /* 0x000fe20003800000 */
[----:B----4-:R-:W-:Y:S02]  /*1ae30*/  IMAD.MOV.U32 R13, RZ, RZ, R97 ;  /* 0x000000ffff0d7224 */ /* 0x010fe400078e0061 */
[----:B------:R-:W-:Y:S02]  /*1ae40*/  IMAD.MOV.U32 R12, RZ, RZ, 0x1 ;  /* 0x00000001ff0c7424 */ /* 0x000fe400078e00ff */
[----:B------:R-:W-:Y:S02]  /*1ae50*/  IMAD.MOV.U32 R11, RZ, RZ, 0x1c1f ;  /* 0x00001c1fff0b7424 */ /* 0x000fe400078e00ff */
[----:B------:R-:W-:-:S07]  /*1ae60*/  IMAD.MOV.U32 R15, RZ, RZ, -0x1 ;  /* 0xffffffffff0f7424 */ /* 0x000fce00078e00ff */
[----:B0123--:R-:W-:Y:S05]  /*1ae70*/  WARPSYNC.COLLECTIVE R15, `(.L_x_926) ;  /* 0x000000000f087348 */ /* 0x00ffea0003c00000 */
[----:B---3--:R3:W4:Y:S02]  /*1ae80*/  SHFL.IDX P6, R14, R13, R12, R11 ;  /* 0x0000000c0d0e7389 */ /* 0x00872400000c000b */
[----:B01234-:R-:W-:Y:S01]  /*1ae90*/  ENDCOLLECTIVE ;  /* 0x000000000000791b */ /* 0x01ffe20003800000 */
.L_x_926:
[----:B------:R-:W-:Y:S05]  /*1aea0*/  BSYNC B1 ;  /* 0x0000000000017941 */ /* 0x000fea0003800000 */
.L_x_925:
[----:B------:R-:W-:Y:S02]  /*1aeb0*/  IMAD.MOV.U32 R13, RZ, RZ, R96 ;  /* 0x000000ffff0d7224 */ /* 0x000fe400078e0060 */
[----:B------:R-:W-:Y:S02]  /*1aec0*/  IMAD.MOV.U32 R12, RZ, RZ, 0x1 ;  /* 0x00000001ff0c7424 */ /* 0x000fe400078e00ff */
[----:B------:R-:W-:Y:S02]  /*1aed0*/  IMAD.MOV.U32 R11, RZ, RZ, 0x1c1f ;  /* 0x00001c1fff0b7424 */ /* 0x000fe400078e00ff */
[----:B------:R-:W-:Y:S02]  /*1aee0*/  IMAD.MOV.U32 R15, RZ, RZ, -0x1 ;  /* 0xffffffffff0f7424 */ /* 0x000fe400078e00ff */
[----:B------:R-:W-:-:S07]  /*1aef0*/  IMAD.MOV.U32 R97, RZ, RZ, R14 ;  /* 0x000000ffff617224 */ /* 0x000fce00078e000e */
[----:B------:R-:W-:Y:S05]  /*1af00*/  WARPSYNC.COLLECTIVE R15, `(.L_x_927) ;  /* 0x000000000f087348 */ /* 0x000fea0003c00000 */
[----:B------:R0:W1:Y:S02]  /*1af10*/  SHFL.IDX P6, R14, R13, R12, R11 ;  /* 0x0000000c0d0e7389 */ /* 0x00006400000c000b */
[----:B01----:R-:W-:Y:S01]  /*1af20*/  ENDCOLLECTIVE ;  /* 0x000000000000791b */ /* 0x003fe20003800000 */
.L_x_927:
[----:B------:R-:W-:Y:S05]  /*1af30*/  BRA `(.L_x_928) ;  /* 0xfffffe9000047947 */ /* 0x000fea000383ffff */
.L_x_683:
[----:B-1----:R1:W2:Y:S02]  /*1af40*/  SYNCS.PHASECHK.TRANS64.TRYWAIT P4, [R87+URZ+0x22890], R95 ;  /* 0x0228905f570075a7 */ /* 0x0022a4000808017f */
[----:B--2---:R-:W-:Y:S05]  /*1af50*/  @!P4 NANOSLEEP.SYNCS 0x989680 ;  /* 0x009896800000c95d */ /* 0x004fea0003900000 */
[----:B------:R-:W2:Y:S02]  /*1af60*/  @!P4 SYNCS.PHASECHK.TRANS64 P4, [R87+URZ+0x22890], R95 ;  /* 0x0228905f5700c5a7 */ /* 0x000ea4000808007f */
[----:B--2---:R-:W-:Y:S05]  /*1af70*/  @!P4 BRA `(.L_x_683) ;  /* 0xfffffffc00f0c947 */ /* 0x004fea000383ffff */
[----:B------:R-:W-:Y:S05]  /*1af80*/  BRA `(.L_x_929) ;  /* 0xfffffe9800fc7947 */ /* 0x000fea000383ffff */
.L_x_684:
        /* <DEDUP_REMOVED lines=8> */
.L_x_931:
[----:B------:R-:W-:Y:S05]  /*1b010*/  BSYNC B1 ;  /* 0x0000000000017941 */ /* 0x000fea0003800000 */
.L_x_930:
        /* <DEDUP_REMOVED lines=8> */
.L_x_932:
[----:B------:R-:W-:Y:S01]  /*1b0a0*/  IMAD.MOV.U32 R100, RZ, RZ, R14 ;  /* 0x000000ffff647224 */ /* 0x000fe200078e000e */
[----:B------:R-:W-:Y:S06]  /*1b0b0*/  BRA `(.L_x_933) ;  /* 0xfffffe9800c87947 */ /* 0x000fec000383ffff */
.L_x_689:
[----:B------:R-:W-:Y:S01]  /*1b0c0*/  BSSY B1, `(.L_x_934) ;  /* 0x0000008000017945 */ /* 0x000fe20003800000 */
[----:B----4-:R-:W-:Y:S02]  /*1b0d0*/  IMAD.MOV.U32 R13, RZ, RZ, R97 ;  /* 0x000000ffff0d7224 */ /* 0x010fe400078e0061 */
[----:B------:R-:W-:Y:S02]  /*1b0e0*/  IMAD.MOV.U32 R12, RZ, RZ, 0x1 ;  /* 0x00000001ff0c7424 */ /* 0x000fe400078e00ff */
[----:B------:R-:W-:Y:S02]  /*1b0f0*/  IMAD.MOV.U32 R11, RZ, RZ, 0x1c1f ;  /* 0x00001c1fff0b7424 */ /* 0x000fe400078e00ff */
[----:B------:R-:W-:-:S07]  /*1b100*/  IMAD.MOV.U32 R15, RZ, RZ, -0x1 ;  /* 0xffffffffff0f7424 */ /* 0x000fce00078e00ff */
[----:B0123--:R-:W-:Y:S05]  /*1b110*/  WARPSYNC.COLLECTIVE R15, `(.L_x_935) ;  /* 0x000000000f087348 */ /* 0x00ffea0003c00000 */
[----:B------:R4:W0:Y:S02]  /*1b120*/  SHFL.IDX P6, R14, R13, R12, R11 ;  /* 0x0000000c0d0e7389 */ /* 0x00082400000c000b */
[----:B01234-:R-:W-:Y:S01]  /*1b130*/  ENDCOLLECTIVE ;  /* 0x000000000000791b */ /* 0x01ffe20003800000 */
.L_x_935:
[----:B------:R-:W-:Y:S05]  /*1b140*/  BSYNC B1 ;  /* 0x0000000000017941 */ /* 0x000fea0003800000 */
.L_x_934:
        /* <DEDUP_REMOVED lines=8> */
.L_x_936:
[----:B------:R-:W-:Y:S01]  /*1b1d0*/  IMAD.MOV.U32 R96, RZ, RZ, R14 ;  /* 0x000000ffff607224 */ /* 0x000fe200078e000e */
[----:B------:R-:W-:Y:S06]  /*1b1e0*/  BRA `(.L_x_937) ;  /* 0xfffffea000707947 */ /* 0x000fec000383ffff */
.L_x_694:
[----:B-1----:R1:W2:Y:S02]  /*1b1f0*/  SYNCS.PHASECHK.TRANS64.TRYWAIT P2, [R87+URZ+0x22890], R95 ;  /* 0x0228905f570075a7 */ /* 0x0022a4000804017f */
[----:B--2---:R-:W-:Y:S05]  /*1b200*/  @!P2 NANOSLEEP.SYNCS 0x989680 ;  /* 0x009896800000a95d */ /* 0x004fea0003900000 */
[----:B------:R-:W2:Y:S02]  /*1b210*/  @!P2 SYNCS.PHASECHK.TRANS64 P2, [R87+URZ+0x22890], R95 ;  /* 0x0228905f5700a5a7 */ /* 0x000ea4000804007f */
[----:B--2---:R-:W-:Y:S05]  /*1b220*/  @!P2 BRA `(.L_x_694) ;  /* 0xfffffffc00f0a947 */ /* 0x004fea000383ffff */
[----:B------:R-:W-:Y:S05]  /*1b230*/  BRA `(.L_x_938) ;  /* 0xfffffea800847947 */ /* 0x000fea000383ffff */
.L_x_695:
        /* <DEDUP_REMOVED lines=8> */
.L_x_940:
[----:B------:R-:W-:Y:S05]  /*1b2c0*/  BSYNC B1 ;  /* 0x0000000000017941 */ /* 0x000fea0003800000 */
.L_x_939:
        /* <DEDUP_REMOVED lines=8> */
.L_x_941:
[----:B------:R-:W-:Y:S01]  /*1b350*/  IMAD.MOV.U32 R7, RZ, RZ, R14 ;  /* 0x000000ffff077224 */ /* 0x000fe200078e000e */
[----:B------:R-:W-:Y:S06]  /*1b360*/  BRA `(.L_x_942) ;  /* 0xfffffea800a07947 */ /* 0x000fec000383ffff */
.L_x_698:
        /* <DEDUP_REMOVED lines=8> */
.L_x_944:
[----:B------:R-:W-:Y:S05]  /*1b3f0*/  BSYNC B1 ;  /* 0x0000000000017941 */ /* 0x000fea0003800000 */
.L_x_943:
        /* <DEDUP_REMOVED lines=8> */
.L_x_945:
[----:B------:R-:W-:Y:S01]  /*1b480*/  IMAD.MOV.U32 R7, RZ, RZ, R14 ;  /* 0x000000ffff077224 */ /* 0x000fe200078e000e */
[----:B------:R-:W-:Y:S06]  /*1b490*/  BRA `(.L_x_946) ;  /* 0xfffffea8009c7947 */ /* 0x000fec000383ffff */
.L_x_702:
[----:B---3--:R3:W4:Y:S02]  /*1b4a0*/  SYNCS.PHASECHK.TRANS64.TRYWAIT P3, [R87+URZ+0x228b0], R95 ;  /* 0x0228b05f570075a7 */ /* 0x008724000806017f */
[----:B----4-:R-:W-:Y:S05]  /*1b4b0*/  @!P3 NANOSLEEP.SYNCS 0x989680 ;  /* 0x009896800000b95d */ /* 0x010fea0003900000 */
[----:B------:R-:W4:Y:S02]  /*1b4c0*/  @!P3 SYNCS.PHASECHK.TRANS64 P3, [R87+URZ+0x228b0], R95 ;  /* 0x0228b05f5700b5a7 */ /* 0x000f24000806007f */
[----:B----4-:R-:W-:Y:S05]  /*1b4d0*/  @!P3 BRA `(.L_x_702) ;  /* 0xfffffffc00f0b947 */ /* 0x010fea000383ffff */
[----:B------:R-:W-:Y:S05]  /*1b4e0*/  BRA `(.L_x_947) ;  /* 0xfffffeac00147947 */ /* 0x000fea000383ffff */
.L_x_712:
[----:B------:R-:W-:Y:S01]  /*1b4f0*/  BSSY B0, `(.L_x_948) ;  /* 0x0000007000007945 */ /* 0x000fe20003800000 */
[----:B------:R-:W-:Y:S02]  /*1b500*/  IMAD.MOV.U32 R12, RZ, RZ, RZ ;  /* 0x000000ffff0c7224 */ /* 0x000fe400078e00ff */
[----:B------:R-:W-:Y:S02]  /*1b510*/  IMAD.MOV.U32 R11, RZ, RZ, 0x1f ;  /* 0x0000001fff0b7424 */ /* 0x000fe400078e00ff */
[----:B------:R-:W-:-:S07]  /*1b520*/  IMAD.MOV.U32 R15, RZ, RZ, -0x1 ;  /* 0xffffffffff0f7424 */ /* 0x000fce00078e00ff */
[----:B-----5:R-:W-:Y:S05]  /*1b530*/  WARPSYNC.COLLECTIVE R15, `(.L_x_949) ;  /* 0x000000000f087348 */ /* 0x020fea0003c00000 */
[----:B------:R0:W1:Y:S02]  /*1b540*/  SHFL.IDX P6, R14, R13, R12, R11 ;  /* 0x0000000c0d0e7389 */ /* 0x00006400000c000b */
[----:B01---5:R-:W-:Y:S01]  /*1b550*/  ENDCOLLECTIVE ;  /* 0x000000000000791b */ /* 0x023fe20003800000 */
.L_x_949:
[----:B------:R-:W-:Y:S05]  /*1b560*/  BSYNC B0 ;  /* 0x0000000000007941 */ /* 0x000fea0003800000 */
.L_x_948:
[----:B------:R-:W-:Y:S05]  /*1b570*/  BRA `(.L_x_950) ;  /* 0xfffffebc00047947 */ /* 0x000fea000383ffff */
.L_x_724:
[----:B------:R-:W-:Y:S01]  /*1b580*/  BSSY B1, `(.L_x_951) ;  /* 0x0000008000017945 */ /* 0x000fe20003800000 */
[----:B0-----:R-:W-:Y:S02]  /*1b590*/  IMAD.MOV.U32 R13, RZ, RZ, R27 ;  /* 0x000000ffff0d7224 */ /* 0x001fe400078e001b */
[----:B------:R-:W-:Y:S02]  /*1b5a0*/  IMAD.MOV.U32 R12, RZ, RZ, RZ ;  /* 0x000000ffff0c7224 */ /* 0x000fe400078e00ff */
[----:B------:R-:W-:Y:S02]  /*1b5b0*/  IMAD.MOV.U32 R11, RZ, RZ, 0x1c1f ;  /* 0x00001c1fff0b7424 */ /* 0x000fe400078e00ff */
[----:B------:R-:W-:-:S07]  /*1b5c0*/  IMAD.MOV.U32 R15, RZ, RZ, -0x1 ;  /* 0xffffffffff0f7424 */ /* 0x000fce00078e00ff */
[----:B------:R-:W-:Y:S05]  /*1b5d0*/  WARPSYNC.COLLECTIVE R15, `(.L_x_952) ;  /* 0x000000000f087348 */ /* 0x000fea0003c00000 */
[----:B------:R0:W1:Y:S02]  /*1b5e0*/  SHFL.IDX P6, R14, R13, R12, R11 ;  /* 0x0000000c0d0e7389 */ /* 0x00006400000c000b */
[----:B01----:R-:W-:Y:S01]  /*1b5f0*/  ENDCOLLECTIVE ;  /* 0x000000000000791b */ /* 0x003fe20003800000 */
.L_x_952:
[----:B------:R-:W-:Y:S05]  /*1b600*/  BSYNC B1 ;  /* 0x0000000000017941 */ /* 0x000fea0003800000 */
.L_x_951:
        /* <DEDUP_REMOVED lines=8> */
.L_x_953:
[----:B------:R-:W-:Y:S02]  /*1b690*/  IMAD.MOV.U32 R13, RZ, RZ, R25 ;  /* 0x000000ffff0d7224 */ /* 0x000fe400078e0019 */
[----:B------:R-:W-:-:S07]  /*1b6a0*/  IMAD.MOV.U32 R3, RZ, RZ, R14 ;  /* 0x000000ffff037224 */ /* 0x000fce00078e000e */
[----:B------:R-:W-:Y:S05]  /*1b6b0*/  WARPSYNC.COLLECTIVE R15, `(.L_x_954) ;  /* 0x000000000f087348 */ /* 0x000fea0003c00000 */
[----:B------:R0:W1:Y:S02]  /*1b6c0*/  SHFL.IDX P6, R14, R13, R12, R11 ;  /* 0x0000000c0d0e7389 */ /* 0x00006400000c000b */
[----:B01----:R-:W-:Y:S01]  /*1b6d0*/  ENDCOLLECTIVE ;  /* 0x000000000000791b */ /* 0x003fe20003800000 */
.L_x_954:
[----:B------:R-:W-:Y:S02]  /*1b6e0*/  IMAD.MOV.U32 R13, RZ, RZ, R28 ;  /* 0x000000ffff0d7224 */ /* 0x000fe400078e001c */
[----:B------:R-:W-:-:S07]  /*1b6f0*/  IMAD.MOV.U32 R25, RZ, RZ, R14 ;  /* 0x000000ffff197224 */ /* 0x000fce00078e000e */
[----:B------:R-:W-:Y:S05]  /*1b700*/  WARPSYNC.COLLECTIVE R15, `(.L_x_955) ;  /* 0x000000000f087348 */ /* 0x000fea0003c00000 */
[----:B------:R0:W1:Y:S02]  /*1b710*/  SHFL.IDX P6, R14, R13, R12, R11 ;  /* 0x0000000c0d0e7389 */ /* 0x00006400000c000b */
[----:B01----:R-:W-:Y:S01]  /*1b720*/  ENDCOLLECTIVE ;  /* 0x000000000000791b */ /* 0x003fe20003800000 */
.L_x_955:
[----:B------:R-:W-:Y:S01]  /*1b730*/  IMAD.MOV.U32 R20, RZ, RZ, R14 ;  /* 0x000000ffff147224 */ /* 0x000fe200078e000e */
[----:B------:R-:W-:Y:S06]  /*1b740*/  BRA `(.L_x_956) ;  /* 0xfffffec0001c7947 */ /* 0x000fec000383ffff */
.L_x_728:
[----:B0-----:R0:W1:Y:S02]  /*1b750*/  SYNCS.PHASECHK.TRANS64.TRYWAIT P0, [R19+URZ+0x22800], R26 ;  /* 0x0228001a130075a7 */ /* 0x001064000800017f */
[----:B-1----:R-:W-:Y:S05]  /*1b760*/  @!P0 NANOSLEEP.SYNCS 0x989680 ;  /* 0x009896800000895d */ /* 0x002fea0003900000 */
[----:B------:R-:W1:Y:S02]  /*1b770*/  @!P0 SYNCS.PHASECHK.TRANS64 P0, [R19+URZ+0x22800], R26 ;  /* 0x0228001a130085a7 */ /* 0x000e64000800007f */
[----:B-1----:R-:W-:Y:S05]  /*1b780*/  @!P0 BRA `(.L_x_728) ;  /* 0xfffffffc00f08947 */ /* 0x002fea000383ffff */
[----:B------:R-:W-:Y:S05]  /*1b790*/  BRA `(.L_x_957) ;  /* 0xfffffec400347947 */ /* 0x000fea000383ffff */
.L_x_736:
        /* <DEDUP_REMOVED lines=8> */
.L_x_959:
[----:B------:R-:W-:Y:S05]  /*1b820*/  BSYNC B1 ;  /* 0x0000000000017941 */ /* 0x000fea0003800000 */
.L_x_958:
        /* <DEDUP_REMOVED lines=8> */
.L_x_960:
[----:B------:R-:W-:Y:S02]  /*1b8b0*/  IMAD.MOV.U32 R13, RZ, RZ, R25 ;  /* 0x000000ffff0d7224 */ /* 0x000fe400078e0019 */
[----:B------:R-:W-:-:S07]  /*1b8c0*/  IMAD.MOV.U32 R3, RZ, RZ, R14 ;  /* 0x000000ffff037224 */ /* 0x000fce00078e000e */
[----:B------:R-:W-:Y:S05]  /*1b8d0*/  WARPSYNC.COLLECTIVE R15, `(.L_x_961) ;  /* 0x000000000f087348 */ /* 0x000fea0003c00000 */
[----:B------:R0:W1:Y:S02]  /*1b8e0*/  SHFL.IDX P6, R14, R13, R12, R11 ;  /* 0x0000000c0d0e7389 */ /* 0x00006400000c000b */
[----:B01----:R-:W-:Y:S01]  /*1b8f0*/  ENDCOLLECTIVE ;  /* 0x000000000000791b */ /* 0x003fe20003800000 */
.L_x_961:
[----:B------:R-:W-:Y:S02]  /*1b900*/  IMAD.MOV.U32 R13, RZ, RZ, R28 ;  /* 0x000000ffff0d7224 */ /* 0x000fe400078e001c */
[----:B------:R-:W-:-:S07]  /*1b910*/  IMAD.MOV.U32 R20, RZ, RZ, R14 ;  /* 0x000000ffff147224 */ /* 0x000fce00078e000e */
[----:B------:R-:W-:Y:S05]  /*1b920*/  WARPSYNC.COLLECTIVE R15, `(.L_x_962) ;  /* 0x000000000f087348 */ /* 0x000fea0003c00000 */
[----:B------:R0:W1:Y:S02]  /*1b930*/  SHFL.IDX P6, R14, R13, R12, R11 ;  /* 0x0000000c0d0e7389 */ /* 0x00006400000c000b */
[----:B01----:R-:W-:Y:S01]  /*1b940*/  ENDCOLLECTIVE ;  /* 0x000000000000791b */ /* 0x003fe20003800000 */
.L_x_962:
[----:B------:R-:W-:Y:S05]  /*1b950*/  BRA `(.L_x_963) ;  /* 0xfffffecc00a47947 */ /* 0x000fea000383ffff */
.L_x_740:
[----:B0-----:R0:W1:Y:S02]  /*1b960*/  SYNCS.PHASECHK.TRANS64.TRYWAIT P1, [R19+URZ+0x22800], R26 ;  /* 0x0228001a130075a7 */ /* 0x001064000802017f */
[----:B-1----:R-:W-:Y:S05]  /*1b970*/  @!P1 NANOSLEEP.SYNCS 0x989680 ;  /* 0x009896800000995d */ /* 0x002fea0003900000 */
[----:B------:R-:W1:Y:S02]  /*1b980*/  @!P1 SYNCS.PHASECHK.TRANS64 P1, [R19+URZ+0x22800], R26 ;  /* 0x0228001a130095a7 */ /* 0x000e64000802007f */
[----:B-1----:R-:W-:Y:S05]  /*1b990*/  @!P1 BRA `(.L_x_740) ;  /* 0xfffffffc00f09947 */ /* 0x002fea000383ffff */
[----:B------:R-:W-:Y:S05]  /*1b9a0*/  BRA `(.L_x_964) ;  /* 0xfffffed000847947 */ /* 0x000fea000383ffff */
.L_x_746:
[----:B----4-:R4:W0:Y:S02]  /*1b9b0*/  SYNCS.PHASECHK.TRANS64.TRYWAIT P1, [R3+URZ+0x22830], R20 ;  /* 0x02283014030075a7 */ /* 0x010824000802017f */
[----:B0-----:R-:W-:Y:S05]  /*1b9c0*/  @!P1 NANOSLEEP.SYNCS 0x989680 ;  /* 0x009896800000995d */ /* 0x001fea0003900000 */
[----:B------:R-:W0:Y:S02]  /*1b9d0*/  @!P1 SYNCS.PHASECHK.TRANS64 P1, [R3+URZ+0x22830], R20 ;  /* 0x02283014030095a7 */ /* 0x000e24000802007f */
[----:B0-----:R-:W-:Y:S05]  /*1b9e0*/  @!P1 BRA `(.L_x_746) ;  /* 0xfffffffc00f09947 */ /* 0x001fea000383ffff */
[----:B------:R-:W-:Y:S05]  /*1b9f0*/  BRA `(.L_x_745) ;  /* 0xfffffedc00d07947 */ /* 0x000fea000383ffff */
.L_x_752:
[----:B-1----:R1:W2:Y:S02]  /*1ba00*/  SYNCS.PHASECHK.TRANS64.TRYWAIT P1, [R3+URZ+0x22850], R20 ;  /* 0x02285014030075a7 */ /* 0x0022a4000802017f */
[----:B--2---:R-:W-:Y:S05]  /*1ba10*/  @!P1 NANOSLEEP.SYNCS 0x989680 ;  /* 0x009896800000995d */ /* 0x004fea0003900000 */
[----:B------:R-:W2:Y:S02]  /*1ba20*/  @!P1 SYNCS.PHASECHK.TRANS64 P1, [R3+URZ+0x22850], R20 ;  /* 0x02285014030095a7 */ /* 0x000ea4000802007f */
[----:B--2---:R-:W-:Y:S05]  /*1ba30*/  @!P1 BRA `(.L_x_752) ;  /* 0xfffffffc00f09947 */ /* 0x004fea000383ffff */
[----:B------:R-:W-:Y:S05]  /*1ba40*/  BRA `(.L_x_751) ;  /* 0xfffffef800f87947 */ /* 0x000fea000383ffff */
.L_x_758:
[----:B-1----:R1:W2:Y:S02]  /*1ba50*/  SYNCS.PHASECHK.TRANS64.TRYWAIT P2, [R6+URZ+0x22830], R7 ;  /* 0x02283007060075a7 */ /* 0x0022a4000804017f */
[----:B--2---:R-:W-:Y:S05]  /*1ba60*/  @!P2 NANOSLEEP.SYNCS 0x989680 ;  /* 0x009896800000a95d */ /* 0x004fea0003900000 */
[----:B------:R-:W2:Y:S02]  /*1ba70*/  @!P2 SYNCS.PHASECHK.TRANS64 P2, [R6+URZ+0x22830], R7 ;  /* 0x022830070600a5a7 */ /* 0x000ea4000804007f */
[----:B--2---:R-:W-:Y:S05]  /*1ba80*/  @!P2 BRA `(.L_x_758) ;  /* 0xfffffffc00f0a947 */ /* 0x004fea000383ffff */
[----:B------:R-:W-:Y:S05]  /*1ba90*/  BRA `(.L_x_757) ;  /* 0xffffff0000447947 */ /* 0x000fea000383ffff */
.L_x_764:
[----:B-1----:R1:W2:Y:S02]  /*1baa0*/  SYNCS.PHASECHK.TRANS64.TRYWAIT P2, [R6+URZ+0x22850], R7 ;  /* 0x02285007060075a7 */ /* 0x0022a4000804017f */
[----:B--2---:R-:W-:Y:S05]  /*1bab0*/  @!P2 NANOSLEEP.SYNCS 0x989680 ;  /* 0x009896800000a95d */ /* 0x004fea0003900000 */
[----:B------:R-:W2:Y:S02]  /*1bac0*/  @!P2 SYNCS.PHASECHK.TRANS64 P2, [R6+URZ+0x22850], R7 ;  /* 0x022850070600a5a7 */ /* 0x000ea4000804007f */
[----:B--2---:R-:W-:Y:S05]  /*1bad0*/  @!P2 BRA `(.L_x_764) ;  /* 0xfffffffc00f0a947 */ /* 0x004fea000383ffff */
[----:B------:R-:W-:Y:S05]  /*1bae0*/  BRA `(.L_x_763) ;  /* 0xffffff20003c7947 */ /* 0x000fea000383ffff */
.L_x_771:
[----:B------:R-:W-:Y:S02]  /*1baf0*/  IMAD.MOV.U32 R13, RZ, RZ, R21 ;  /* 0x000000ffff0d7224 */ /* 0x000fe400078e0015 */
[----:B------:R-:W-:Y:S02]  /*1bb00*/  IMAD.MOV.U32 R12, RZ, RZ, RZ ;  /* 0x000000ffff0c7224 */ /* 0x000fe400078e00ff */
[----:B------:R-:W-:Y:S02]  /*1bb10*/  IMAD.MOV.U32 R11, RZ, RZ, 0x181f ;  /* 0x0000181fff0b7424 */ /* 0x000fe400078e00ff */
[----:B------:R-:W-:-:S07]  /*1bb20*/  IMAD.MOV.U32 R15, RZ, RZ, -0x1 ;  /* 0xffffffffff0f7424 */ /* 0x000fce00078e00ff */
[----:B-----5:R-:W-:Y:S05]  /*1bb30*/  WARPSYNC.COLLECTIVE R15, `(.L_x_965) ;  /* 0x000000000f087348 */ /* 0x020fea0003c00000 */
[----:B------:R0:W1:Y:S02]  /*1bb40*/  SHFL.IDX P6, R14, R13, R12, R11 ;  /* 0x0000000c0d0e7389 */ /* 0x00006400000c000b */
[----:B01---5:R-:W-:Y:S01]  /*1bb50*/  ENDCOLLECTIVE ;  /* 0x000000000000791b */ /* 0x023fe20003800000 */
.L_x_965:
[----:B------:R-:W-:Y:S02]  /*1bb60*/  IMAD.MOV.U32 R13, RZ, RZ, R3 ;  /* 0x000000ffff0d7224 */ /* 0x000fe400078e0003 */
[----:B------:R-:W-:-:S07]  /*1bb70*/  IMAD.MOV.U32 R48, RZ, RZ, R14 ;  /* 0x000000ffff307224 */ /* 0x000fce00078e000e */
[----:B------:R-:W-:Y:S05]  /*1bb80*/  WARPSYNC.COLLECTIVE R15, `(.L_x_966) ;  /* 0x000000000f087348 */ /* 0x000fea0003c00000 */
[----:B------:R0:W1:Y:S02]  /*1bb90*/  SHFL.IDX P6, R14, R13, R12, R11 ;  /* 0x0000000c0d0e7389 */ /* 0x00006400000c000b */
[----:B01----:R-:W-:Y:S01]  /*1bba0*/  ENDCOLLECTIVE ;  /* 0x000000000000791b */ /* 0x003fe20003800000 */
.L_x_966:
[----:B------:R-:W-:Y:S05]  /*1bbb0*/  BRA `(.L_x_967) ;  /* 0xffffff4800747947 */ /* 0x000fea000383ffff */
.L_x_774:
[----:B------:R-:W-:Y:S01]  /*1bbc0*/  BSSY B1, `(.L_x_968) ;  /* 0x0000008000017945 */ /* 0x000fe20003800000 */
[----:B---3--:R-:W-:Y:S02]  /*1bbd0*/  IMAD.MOV.U32 R13, RZ, RZ, R21 ;  /* 0x000000ffff0d7224 */ /* 0x008fe400078e0015 */
[----:B------:R-:W-:Y:S02]  /*1bbe0*/  IMAD.MOV.U32 R12, RZ, RZ, 0x1 ;  /* 0x00000001ff0c7424 */ /* 0x000fe400078e00ff */
[----:B------:R-:W-:Y:S02]  /*1bbf0*/  IMAD.MOV.U32 R11, RZ, RZ, 0x181f ;  /* 0x0000181fff0b7424 */ /* 0x000fe400078e00ff */
[----:B------:R-:W-:-:S07]  /*1bc00*/  IMAD.MOV.U32 R15, RZ, RZ, -0x1 ;  /* 0xffffffffff0f7424 */ /* 0x000fce00078e00ff */
[----:B012--5:R-:W-:Y:S05]  /*1bc10*/  WARPSYNC.COLLECTIVE R15, `(.L_x_969) ;  /* 0x000000000f087348 */ /* 0x027fea0003c00000 */
[----:B--2---:R2:W3:Y:S02]  /*1bc20*/  SHFL.IDX P6, R14, R13, R12, R11 ;  /* 0x0000000c0d0e7389 */ /* 0x0044e400000c000b */
[----:B0123-5:R-:W-:Y:S01]  /*1bc30*/  ENDCOLLECTIVE ;  /* 0x000000000000791b */ /* 0x02ffe20003800000 */
.L_x_969:
[----:B------:R-:W-:Y:S05]  /*1bc40*/  BSYNC B1 ;  /* 0x0000000000017941 */ /* 0x000fea0003800000 */
.L_x_968:
        /* <DEDUP_REMOVED lines=8> */
.L_x_970:
[----:B------:R-:W-:Y:S05]  /*1bcd0*/  BRA `(.L_x_971) ;  /* 0xffffff4800bc7947 */ /* 0x000fea000383ffff */
.L_x_777:
[----:B------:R-:W-:Y:S01]  /*1bce0*/  BSSY B1, `(.L_x_972) ;  /* 0x0000008000017945 */ /* 0x000fe20003800000 */
[----:B------:R-:W-:Y:S02]  /*1bcf0*/  IMAD.MOV.U32 R13, RZ, RZ, R21 ;  /* 0x000000ffff0d7224 */ /* 0x000fe400078e0015 */
[----:B------:R-:W-:Y:S02]  /*1bd00*/  IMAD.MOV.U32 R12, RZ, RZ, 0x2 ;  /* 0x00000002ff0c7424 */ /* 0x000fe400078e00ff */
[----:B---3--:R-:W-:Y:S02]  /*1bd10*/  IMAD.MOV.U32 R11, RZ, RZ, 0x181f ;  /* 0x0000181fff0b7424 */ /* 0x008fe400078e00ff */
[----:B------:R-:W-:-:S07]  /*1bd20*/  IMAD.MOV.U32 R15, RZ, RZ, -0x1 ;  /* 0xffffffffff0f7424 */ /* 0x000fce00078e00ff */
[----:B012-4-:R-:W-:Y:S05]  /*1bd30*/  WARPSYNC.COLLECTIVE R15, `(.L_x_973) ;  /* 0x000000000f087348 */ /* 0x017fea0003c00000 */
[----:B--2---:R2:W3:Y:S02]  /*1bd40*/  SHFL.IDX P6, R14, R13, R12, R11 ;  /* 0x0000000c0d0e7389 */ /* 0x0044e400000c000b */
[----:B01234-:R-:W-:Y:S01]  /*1bd50*/  ENDCOLLECTIVE ;  /* 0x000000000000791b */ /* 0x01ffe20003800000 */
.L_x_973:
[----:B------:R-:W-:Y:S05]  /*1bd60*/  BSYNC B1 ;  /* 0x0000000000017941 */ /* 0x000fea0003800000 */
.L_x_972:
        /* <DEDUP_REMOVED lines=8> */
.L_x_974:
[----:B------:R-:W-:Y:S05]  /*1bdf0*/  BRA `(.L_x_975) ;  /* 0xffffff4c00047947 */ /* 0x000fea000383ffff */
.L_x_780:
[----:B------:R-:W-:Y:S01]  /*1be00*/  BSSY B1, `(.L_x_976) ;  /* 0x0000008000017945 */ /* 0x000fe20003800000 */
[----:B------:R-:W-:Y:S02]  /*1be10*/  IMAD.MOV.U32 R13, RZ, RZ, R21 ;  /* 0x000000ffff0d7224 */ /* 0x000fe400078e0015 */
[----:B------:R-:W-:Y:S02]  /*1be20*/  IMAD.MOV.U32 R12, RZ, RZ, 0x3 ;  /* 0x00000003ff0c7424 */ /* 0x000fe400078e00ff */
[----:B---3--:R-:W-:Y:S02]  /*1be30*/  IMAD.MOV.U32 R11, RZ, RZ, 0x181f ;  /* 0x0000181fff0b7424 */ /* 0x008fe400078e00ff */
[----:B------:R-:W-:-:S07]  /*1be40*/  IMAD.MOV.U32 R15, RZ, RZ, -0x1 ;  /* 0xffffffffff0f7424 */ /* 0x000fce00078e00ff */
[----:B012-4-:R-:W-:Y:S05]  /*1be50*/  WARPSYNC.COLLECTIVE R15, `(.L_x_977) ;  /* 0x000000000f087348 */ /* 0x017fea0003c00000 */
[----:B0-----:R0:W3:Y:S02]  /*1be60*/  SHFL.IDX P6, R14, R13, R12, R11 ;  /* 0x0000000c0d0e7389 */ /* 0x0010e400000c000b */
[----:B01234-:R-:W-:Y:S01]  /*1be70*/  ENDCOLLECTIVE ;  /* 0x000000000000791b */ /* 0x01ffe20003800000 */
.L_x_977:
[----:B------:R-:W-:Y:S05]  /*1be80*/  BSYNC B1 ;  /* 0x0000000000017941 */ /* 0x000fea0003800000 */
.L_x_976:
        /* <DEDUP_REMOVED lines=8> */
.L_x_978:
[----:B------:R-:W-:Y:S05]  /*1bf10*/  BRA `(.L_x_979) ;  /* 0xffffff4c004c7947 */ /* 0x000fea000383ffff */
.L_x_782:
[----:B------:R-:W-:Y:S02]  /*1bf20*/  IMAD.MOV.U32 R13, RZ, RZ, R10 ;  /* 0x000000ffff0d7224 */ /* 0x000fe400078e000a */
[----:B------:R-:W-:Y:S02]  /*1bf30*/  IMAD.MOV.U32 R12, RZ, RZ, RZ ;  /* 0x000000ffff0c7224 */ /* 0x000fe400078e00ff */
[----:B------:R-:W-:Y:S02]  /*1bf40*/  IMAD.MOV.U32 R11, RZ, RZ, 0x1c1f ;  /* 0x00001c1fff0b7424 */ /* 0x000fe400078e00ff */
[----:B------:R-:W-:-:S07]  /*1bf50*/  IMAD.MOV.U32 R15, RZ, RZ, -0x1 ;  /* 0xffffffffff0f7424 */ /* 0x000fce00078e00ff */
[----:B------:R-:W-:Y:S05]  /*1bf60*/  WARPSYNC.COLLECTIVE R15, `(.L_x_980) ;  /* 0x000000000f087348 */ /* 0x000fea0003c00000 */
[----:B------:R0:W1:Y:S02]  /*1bf70*/  SHFL.IDX P6, R14, R13, R12, R11 ;  /* 0x0000000c0d0e7389 */ /* 0x00006400000c000b */
[----:B01----:R-:W-:Y:S01]  /*1bf80*/  ENDCOLLECTIVE ;  /* 0x000000000000791b */ /* 0x003fe20003800000 */
.L_x_980:
[----:B------:R-:W-:Y:S02]  /*1bf90*/  IMAD.MOV.U32 R13, RZ, RZ, R3 ;  /* 0x000000ffff0d7224 */ /* 0x000fe400078e0003 */
[----:B------:R-:W-:-:S07]  /*1bfa0*/  IMAD.MOV.U32 R48, RZ, RZ, R14 ;  /* 0x000000ffff307224 */ /* 0x000fce00078e000e */
[----:B------:R-:W-:Y:S05]  /*1bfb0*/  WARPSYNC.COLLECTIVE R15, `(.L_x_981) ;  /* 0x000000000f087348 */ /* 0x000fea0003c00000 */
[----:B------:R0:W1:Y:S02]  /*1bfc0*/  SHFL.IDX P6, R14, R13, R12, R11 ;  /* 0x0000000c0d0e7389 */ /* 0x00006400000c000b */
[----:B01----:R-:W-:Y:S01]  /*1bfd0*/  ENDCOLLECTIVE ;  /* 0x000000000000791b */ /* 0x003fe20003800000 */
.L_x_981:
[----:B------:R-:W-:Y:S01]  /*1bfe0*/  IMAD.MOV.U32 R11, RZ, RZ, R14 ;  /* 0x000000ffff0b7224 */ /* 0x000fe200078e000e */
[----:B------:R-:W-:Y:S06]  /*1bff0*/  BRA `(.L_x_982) ;  /* 0xffffff50004c7947 */ /* 0x000fec000383ffff */
.L_x_785:
[----:B------:R-:W-:Y:S01]  /*1c000*/  BSSY B1, `(.L_x_983) ;  /* 0x0000008000017945 */ /* 0x000fe20003800000 */
[----:B---3--:R-:W-:Y:S02]  /*1c010*/  IMAD.MOV.U32 R13, RZ, RZ, R10 ;  /* 0x000000ffff0d7224 */ /* 0x008fe400078e000a */
[----:B------:R-:W-:Y:S02]  /*1c020*/  IMAD.MOV.U32 R12, RZ, RZ, 0x1 ;  /* 0x00000001ff0c7424 */ /* 0x000fe400078e00ff */
[----:B--2---:R-:W-:Y:S02]  /*1c030*/  IMAD.MOV.U32 R11, RZ, RZ, 0x1c1f ;  /* 0x00001c1fff0b7424 */ /* 0x004fe400078e00ff */
[----:B------:R-:W-:-:S07]  /*1c040*/  IMAD.MOV.U32 R15, RZ, RZ, -0x1 ;  /* 0xffffffffff0f7424 */ /* 0x000fce00078e00ff */
[----:B01----:R-:W-:Y:S05]  /*1c050*/  WARPSYNC.COLLECTIVE R15, `(.L_x_984) ;  /* 0x000000000f087348 */ /* 0x003fea0003c00000 */
[----:B------:R2:W3:Y:S02]  /*1c060*/  SHFL.IDX P6, R14, R13, R12, R11 ;  /* 0x0000000c0d0e7389 */ /* 0x0004e400000c000b */
[----:B0123--:R-:W-:Y:S01]  /*1c070*/  ENDCOLLECTIVE ;  /* 0x000000000000791b */ /* 0x00ffe20003800000 */
.L_x_984:
[----:B------:R-:W-:Y:S05]  /*1c080*/  BSYNC B1 ;  /* 0x0000000000017941 */ /* 0x000fea0003800000 */
.L_x_983:
        /* <DEDUP_REMOVED lines=8> */
.L_x_985:
[----:B------:R-:W-:Y:S01]  /*1c110*/  IMAD.MOV.U32 R3, RZ, RZ, R14 ;  /* 0x000000ffff037224 */ /* 0x000fe200078e000e */
[----:B------:R-:W-:Y:S06]  /*1c120*/  BRA `(.L_x_986) ;  /* 0xffffff5c00247947 */ /* 0x000fec000383ffff */
.L_x_789:
[----:B------:R-:W-:Y:S02]  /*1c130*/  IMAD.MOV.U32 R13, RZ, RZ, R20 ;  /* 0x000000ffff0d7224 */ /* 0x000fe400078e0014 */
[----:B------:R-:W-:Y:S02]  /*1c140*/  IMAD.MOV.U32 R12, RZ, RZ, RZ ;  /* 0x000000ffff0c7224 */ /* 0x000fe400078e00ff */
[----:B------:R-:W-:Y:S02]  /*1c150*/  IMAD.MOV.U32 R11, RZ, RZ, 0x181f ;  /* 0x0000181fff0b7424 */ /* 0x000fe400078e00ff */
[----:B------:R-:W-:-:S07]  /*1c160*/  IMAD.MOV.U32 R15, RZ, RZ, -0x1 ;  /* 0xffffffffff0f7424 */ /* 0x000fce00078e00ff */
[----:B0-----:R-:W-:Y:S05]  /*1c170*/  WARPSYNC.COLLECTIVE R15, `(.L_x_987) ;  /* 0x000000000f087348 */ /* 0x001fea0003c00000 */
[----:B------:R1:W2:Y:S02]  /*1c180*/  SHFL.IDX P6, R14, R13, R12, R11 ;  /* 0x0000000c0d0e7389 */ /* 0x0002a400000c000b */
[----:B012---:R-:W-:Y:S01]  /*1c190*/  ENDCOLLECTIVE ;  /* 0x000000000000791b */ /* 0x007fe20003800000 */
.L_x_987:
[----:B------:R-:W-:Y:S02]  /*1c1a0*/  IMAD.MOV.U32 R13, RZ, RZ, R3 ;  /* 0x000000ffff0d7224 */ /* 0x000fe400078e0003 */
[----:B------:R-:W-:-:S07]  /*1c1b0*/  IMAD.MOV.U32 R0, RZ, RZ, R14 ;  /* 0x000000ffff007224 */ /* 0x000fce00078e000e */
[----:B------:R-:W-:Y:S05]  /*1c1c0*/  WARPSYNC.COLLECTIVE R15, `(.L_x_988) ;  /* 0x000000000f087348 */ /* 0x000fea0003c00000 */
[----:B------:R0:W1:Y:S02]  /*1c1d0*/  SHFL.IDX P6, R14, R13, R12, R11 ;  /* 0x0000000c0d0e7389 */ /* 0x00006400000c000b */
[----:B01----:R-:W-:Y:S01]  /*1c1e0*/  ENDCOLLECTIVE ;  /* 0x000000000000791b */ /* 0x003fe20003800000 */
.L_x_988:
[----:B------:R-:W-:Y:S05]  /*1c1f0*/  BRA `(.L_x_989) ;  /* 0xffffff7000647947 */ /* 0x000fea000383ffff */
.L_x_792:
[----:B------:R-:W-:Y:S01]  /*1c200*/  BSSY B1, `(.L_x_990) ;  /* 0x0000008000017945 */ /* 0x000fe20003800000 */
[----:B------:R-:W-:Y:S02]  /*1c210*/  IMAD.MOV.U32 R13, RZ, RZ, R20 ;  /* 0x000000ffff0d7224 */ /* 0x000fe400078e0014 */
[----:B------:R-:W-:Y:S02]  /*1c220*/  IMAD.MOV.U32 R12, RZ, RZ, 0x1 ;  /* 0x00000001ff0c7424 */ /* 0x000fe400078e00ff */
[----:B----4-:R-:W-:Y:S02]  /*1c230*/  IMAD.MOV.U32 R11, RZ, RZ, 0x181f ;  /* 0x0000181fff0b7424 */ /* 0x010fe400078e00ff */
[----:B------:R-:W-:-:S07]  /*1c240*/  IMAD.MOV.U32 R15, RZ, RZ, -0x1 ;  /* 0xffffffffff0f7424 */ /* 0x000fce00078e00ff */
[----:B0123--:R-:W-:Y:S05]  /*1c250*/  WARPSYNC.COLLECTIVE R15, `(.L_x_991) ;  /* 0x000000000f087348 */ /* 0x00ffea0003c00000 */
[----:B---3--:R3:W4:Y:S02]  /*1c260*/  SHFL.IDX P6, R14, R13, R12, R11 ;  /* 0x0000000c0d0e7389 */ /* 0x00872400000c000b */
[----:B01234-:R-:W-:Y:S01]  /*1c270*/  ENDCOLLECTIVE ;  /* 0x000000000000791b */ /* 0x01ffe20003800000 */
.L_x_991:
[----:B------:R-:W-:Y:S05]  /*1c280*/  BSYNC B1 ;  /* 0x0000000000017941 */ /* 0x000fea0003800000 */
.L_x_990:
        /* <DEDUP_REMOVED lines=8> */
.L_x_992:
[----:B------:R-:W-:Y:S05]  /*1c310*/  BRA `(.L_x_993) ;  /* 0xffffff7000b07947 */ /* 0x000fea000383ffff */
.L_x_795:
        /* <DEDUP_REMOVED lines=8> */
.L_x_995:
[----:B------:R-:W-:Y:S05]  /*1c3a0*/  BSYNC B1 ;  /* 0x0000000000017941 */ /* 0x000fea0003800000 */
.L_x_994:
        /* <DEDUP_REMOVED lines=8> */
.L_x_996:
[----:B------:R-:W-:Y:S05]  /*1c430*/  BRA `(.L_x_997) ;  /* 0xffffff7000f87947 */ /* 0x000fea000383ffff */
.L_x_798:
[----:B------:R-:W-:Y:S01]  /*1c440*/  BSSY B1, `(.L_x_998) ;  /* 0x0000008000017945 */ /* 0x000fe20003800000 */
[----:B------:R-:W-:Y:S02]  /*1c450*/  IMAD.MOV.U32 R13, RZ, RZ, R20 ;  /* 0x000000ffff0d7224 */ /* 0x000fe400078e0014 */
[----:B------:R-:W-:Y:S02]  /*1c460*/  IMAD.MOV.U32 R12, RZ, RZ, 0x3 ;  /* 0x00000003ff0c7424 */ /* 0x000fe400078e00ff */
[----:B----4-:R-:W-:Y:S02]  /*1c470*/  IMAD.MOV.U32 R11, RZ, RZ, 0x181f ;  /* 0x0000181fff0b7424 */ /* 0x010fe400078e00ff */
[----:B------:R-:W-:-:S07]  /*1c480*/  IMAD.MOV.U32 R15, RZ, RZ, -0x1 ;  /* 0xffffffffff0f7424 */ /* 0x000fce00078e00ff */
[----:B0123--:R-:W-:Y:S05]  /*1c490*/  WARPSYNC.COLLECTIVE R15, `(.L_x_999) ;  /* 0x000000000f087348 */ /* 0x00ffea0003c00000 */
[----:B0-----:R0:W4:Y:S02]  /*1c4a0*/  SHFL.IDX P6, R14, R13, R12, R11 ;  /* 0x0000000c0d0e7389 */ /* 0x00112400000c000b */
[----:B01234-:R-:W-:Y:S01]  /*1c4b0*/  ENDCOLLECTIVE ;  /* 0x000000000000791b */ /* 0x01ffe20003800000 */
.L_x_999:
[----:B------:R-:W-:Y:S05]  /*1c4c0*/  BSYNC B1 ;  /* 0x0000000000017941 */ /* 0x000fea0003800000 */
.L_x_998:
        /* <DEDUP_REMOVED lines=8> */
.L_x_1000:
[----:B------:R-:W-:Y:S05]  /*1c550*/  BRA `(.L_x_1001) ;  /* 0xffffff7400407947 */ /* 0x000fea000383ffff */
.L_x_815:
        /* <DEDUP_REMOVED lines=8> */
[----:B------:R-:W-:Y:S05]  /*1c5e0*/  WARPSYNC.COLLECTIVE R15, `(.L_x_1003) ;  /* 0x000000000f087348 */ /* 0x000fea0003c00000 */
[----:B------:R0:W1:Y:S02]  /*1c5f0*/  SHFL.IDX P6, R14, R13, R12, R11 ;  /* 0x0000000c0d0e7389 */ /* 0x00006400000c000b */
[----:B01----:R-:W-:Y:S01]  /*1c600*/  ENDCOLLECTIVE ;  /* 0x000000000000791b */ /* 0x003fe20003800000 */
.L_x_1003:
[----:B------:R-:W-:Y:S05]  /*1c610*/  BSYNC B1 ;  /* 0x0000000000017941 */ /* 0x000fea0003800000 */
.L_x_1002:
[----:B------:R-:W-:Y:S05]  /*1c620*/  BRA `(.L_x_1004) ;  /* 0xffffff8c00507947 */ /* 0x000fea000383ffff */
.L_x_817:
[----:B------:R-:W-:Y:S01]  /*1c630*/  BSSY B1, `(.L_x_1005) ;  /* 0x0000006000017945 */ /* 0x000fe20003800000 */
[----:B------:R-:W-:-:S07]  /*1c640*/  IMAD.MOV.U32 R15, RZ, RZ, -0x1 ;  /* 0xffffffffff0f7424 */ /* 0x000fce00078e00ff */
[----:B0-----:R-:W-:Y:S05]  /*1c650*/  WARPSYNC.COLLECTIVE R15, `(.L_x_1006) ;  /* 0x000000000f0c7348 */ /* 0x001fea0003c00000 */
[----:B------:R-:W-:Y:S02]  /*1c660*/  ELECT P6, UR62, PT ;  /* 0x00000000003e782f */ /* 0x000fe400038c0000 */
[----:B------:R-:W-:Y:S01]  /*1c670*/  MOV R14, UR62 ;  /* 0x0000003e000e7c02 */ /* 0x000fe20008000f00 */
[----:B0-----:R-:W-:Y:S10]  /*1c680*/  ENDCOLLECTIVE ;  /* 0x000000000000791b */ /* 0x001ff40003800000 */
.L_x_1006:
[----:B------:R-:W-:Y:S05]  /*1c690*/  BSYNC B1 ;  /* 0x0000000000017941 */ /* 0x000fea0003800000 */
.L_x_1005:
[----:B------:R-:W-:Y:S05]  /*1c6a0*/  BRA `(.L_x_816) ;  /* 0xffffff8c00487947 */ /* 0x000fea000383ffff */
.L_x_819:
[----:B0-----:R0:W1:Y:S02]  /*1c6b0*/  SYNCS.PHASECHK.TRANS64.TRYWAIT P0, [R22+URZ+0x22820], R3 ;  /* 0x02282003160075a7 */ /* 0x001064000800017f */
[----:B-1----:R-:W-:Y:S05]  /*1c6c0*/  @!P0 NANOSLEEP.SYNCS 0x989680 ;  /* 0x009896800000895d */ /* 0x002fea0003900000 */
[----:B------:R-:W1:Y:S02]  /*1c6d0*/  @!P0 SYNCS.PHASECHK.TRANS64 P0, [R22+URZ+0x22820], R3 ;  /* 0x02282003160085a7 */ /* 0x000e64000800007f */
[----:B-1----:R-:W-:Y:S05]  /*1c6e0*/  @!P0 BRA `(.L_x_819) ;  /* 0xfffffffc00f08947 */ /* 0x002fea000383ffff */
[----:B------:R-:W-:Y:S05]  /*1c6f0*/  BRA `(.L_x_1007) ;  /* 0xffffff8c00587947 */ /* 0x000fea000383ffff */
.L_x_823:
[----:B0-----:R0:W1:Y:S02]  /*1c700*/  SYNCS.PHASECHK.TRANS64.TRYWAIT P0, [R3+URZ+0x228a0], R8 ;  /* 0x0228a008030075a7 */ /* 0x001064000800017f */
[----:B-1----:R-:W-:Y:S05]  /*1c710*/  @!P0 NANOSLEEP.SYNCS 0x989680 ;  /* 0x009896800000895d */ /* 0x002fea0003900000 */
[----:B------:R-:W1:Y:S02]  /*1c720*/  @!P0 SYNCS.PHASECHK.TRANS64 P0, [R3+URZ+0x228a0], R8 ;  /* 0x0228a008030085a7 */ /* 0x000e64000800007f */
[----:B-1----:R-:W-:Y:S05]  /*1c730*/  @!P0 BRA `(.L_x_823) ;  /* 0xfffffffc00f08947 */ /* 0x002fea000383ffff */
[----:B------:R-:W-:Y:S05]  /*1c740*/  BRA `(.L_x_1008) ;  /* 0xffffff8c00707947 */ /* 0x000fea000383ffff */
.L_x_828:
[----:B-1----:R1:W2:Y:S02]  /*1c750*/  SYNCS.PHASECHK.TRANS64.TRYWAIT P0, [R3+URZ+0x228c0], R8 ;  /* 0x0228c008030075a7 */ /* 0x0022a4000800017f */
[----:B--2---:R-:W-:Y:S05]  /*1c760*/  @!P0 NANOSLEEP.SYNCS 0x989680 ;  /* 0x009896800000895d */ /* 0x004fea0003900000 */
[----:B------:R-:W2:Y:S02]  /*1c770*/  @!P0 SYNCS.PHASECHK.TRANS64 P0, [R3+URZ+0x228c0], R8 ;  /* 0x0228c008030085a7 */ /* 0x000ea4000800007f */
[----:B--2---:R-:W-:Y:S05]  /*1c780*/  @!P0 BRA `(.L_x_828) ;  /* 0xfffffffc00f08947 */ /* 0x004fea000383ffff */
[----:B------:R-:W-:Y:S05]  /*1c790*/  BRA `(.L_x_1009) ;  /* 0xffffff8c00ec7947 */ /* 0x000fea000383ffff */
.L_x_838:
[----:B0-----:R0:W1:Y:S02]  /*1c7a0*/  SYNCS.PHASECHK.TRANS64.TRYWAIT P2, [R8+URZ+0x228a0], R2 ;  /* 0x0228a002080075a7 */ /* 0x001064000804017f */
[----:B-1----:R-:W-:Y:S05]  /*1c7b0*/  @!P2 NANOSLEEP.SYNCS 0x989680 ;  /* 0x009896800000a95d */ /* 0x002fea0003900000 */
[----:B------:R-:W1:Y:S02]  /*1c7c0*/  @!P2 SYNCS.PHASECHK.TRANS64 P2, [R8+URZ+0x228a0], R2 ;  /* 0x0228a0020800a5a7 */ /* 0x000e64000804007f */
[----:B-1----:R-:W-:Y:S05]  /*1c7d0*/  @!P2 BRA `(.L_x_838) ;  /* 0xfffffffc00f0a947 */ /* 0x002fea000383ffff */
[----:B------:R-:W-:Y:S05]  /*1c7e0*/  BRA `(.L_x_1010) ;  /* 0xffffff9400607947 */ /* 0x000fea000383ffff */
.L_x_843:
[----:B-1----:R1:W2:Y:S02]  /*1c7f0*/  SYNCS.PHASECHK.TRANS64.TRYWAIT P2, [R8+URZ+0x228c0], R2 ;  /* 0x0228c002080075a7 */ /* 0x0022a4000804017f */
[----:B--2---:R-:W-:Y:S05]  /*1c800*/  @!P2 NANOSLEEP.SYNCS 0x989680 ;  /* 0x009896800000a95d */ /* 0x004fea0003900000 */
[----:B------:R-:W2:Y:S02]  /*1c810*/  @!P2 SYNCS.PHASECHK.TRANS64 P2, [R8+URZ+0x228c0], R2 ;  /* 0x0228c0020800a5a7 */ /* 0x000ea4000804007f */
[----:B--2---:R-:W-:Y:S05]  /*1c820*/  @!P2 BRA `(.L_x_843) ;  /* 0xfffffffc00f0a947 */ /* 0x004fea000383ffff */
[----:B------:R-:W-:Y:S05]  /*1c830*/  BRA `(.L_x_1011) ;  /* 0xffffff9400d87947 */ /* 0x000fea000383ffff */
.L_x_861:
        /* <DEDUP_REMOVED lines=8> */
[----:B-1---5:R-:W-:Y:S05]  /*1c8c0*/  WARPSYNC.COLLECTIVE R15, `(.L_x_1013) ;  /* 0x000000000f087348 */ /* 0x022fea0003c00000 */
[----:B------:R0:W2:Y:S02]  /*1c8d0*/  SHFL.IDX P6, R14, R13, R12, R11 ;  /* 0x0000000c0d0e7389 */ /* 0x0000a400000c000b */
[----:B012--5:R-:W-:Y:S01]  /*1c8e0*/  ENDCOLLECTIVE ;  /* 0x000000000000791b */ /* 0x027fe20003800000 */
.L_x_1013:
[----:B------:R-:W-:Y:S05]  /*1c8f0*/  BSYNC B0 ;  /* 0x0000000000007941 */ /* 0x000fea0003800000 */
.L_x_1012:
[----:B------:R-:W-:Y:S05]  /*1c900*/  BRA `(.L_x_1014) ;  /* 0xffffffa400ec7947 */ /* 0x000fea000383ffff */
.L_x_864:
[----:B0-----:R0:W2:Y:S02]  /*1c910*/  SYNCS.PHASECHK.TRANS64.TRYWAIT P0, [R31+URZ+0x22840], R0 ;  /* 0x022840001f0075a7 */ /* 0x0010a4000800017f */
[----:B--2---:R-:W-:Y:S05]  /*1c920*/  @!P0 NANOSLEEP.SYNCS 0x989680 ;  /* 0x009896800000895d */ /* 0x004fea0003900000 */
[----:B------:R-:W2:Y:S02]  /*1c930*/  @!P0 SYNCS.PHASECHK.TRANS64 P0, [R31+URZ+0x22840], R0 ;  /* 0x022840001f0085a7 */ /* 0x000ea4000800007f */
[----:B--2---:R-:W-:Y:S05]  /*1c940*/  @!P0 BRA `(.L_x_864) ;  /* 0xfffffffc00f08947 */ /* 0x004fea000383ffff */
[----:B------:R-:W-:Y:S05]  /*1c950*/  BRA `(.L_x_1015) ;  /* 0xffffffa400fc7947 */ /* 0x000fea000383ffff */
.L_x_865:
        /* <DEDUP_REMOVED lines=8> */
.L_x_1017:
[----:B------:R-:W-:Y:S05]  /*1c9e0*/  BSYNC B0 ;  /* 0x0000000000007941 */ /* 0x000fea0003800000 */
.L_x_1016:
        /* <DEDUP_REMOVED lines=9> */
.L_x_1018:
[----:B------:R-:W-:Y:S02]  /*1ca80*/  IMAD.MOV.U32 R13, RZ, RZ, R4 ;  /* 0x000000ffff0d7224 */ /* 0x000fe400078e0004 */
[----:B------:R-:W-:Y:S02]  /*1ca90*/  IMAD.MOV.U32 R12, RZ, RZ, 0x1 ;  /* 0x00000001ff0c7424 */ /* 0x000fe400078e00ff */
[----:B------:R-:W-:-:S07]  /*1caa0*/  IMAD.MOV.U32 R3, RZ, RZ, R14 ;  /* 0x000000ffff037224 */ /* 0x000fce00078e000e */
[----:B------:R-:W-:Y:S05]  /*1cab0*/  WARPSYNC.COLLECTIVE R15, `(.L_x_1019) ;  /* 0x000000000f087348 */ /* 0x000fea0003c00000 */
[----:B------:R0:W1:Y:S02]  /*1cac0*/  SHFL.IDX P6, R14, R13, R12, R11 ;  /* 0x0000000c0d0e7389 */ /* 0x00006400000c000b */
[----:B01----:R-:W-:Y:S01]  /*1cad0*/  ENDCOLLECTIVE ;  /* 0x000000000000791b */ /* 0x003fe20003800000 */
.L_x_1019:
        /* <DEDUP_REMOVED lines=15> */
.L_x_1020:
[----:B------:R-:W-:Y:S02]  /*1cbd0*/  @P0 IMAD R6, R5, 0x2, R22 ;  /* 0x0000000205060824 */ /* 0x000fe400078e0216 */
[----:B------:R-:W-:Y:S02]  /*1cbe0*/  IMAD.MOV.U32 R13, RZ, RZ, R4 ;  /* 0x000000ffff0d7224 */ /* 0x000fe400078e0004 */
[----:B------:R-:W-:Y:S02]  /*1cbf0*/  IMAD.MOV.U32 R12, RZ, RZ, 0x2 ;  /* 0x00000002ff0c7424 */ /* 0x000fe400078e00ff */
[----:B------:R-:W-:-:S07]  /*1cc00*/  IMAD.MOV.U32 R3, RZ, RZ, R14 ;  /* 0x000000ffff037224 */ /* 0x000fce00078e000e */
[----:B------:R-:W-:Y:S05]  /*1cc10*/  WARPSYNC.COLLECTIVE R15, `(.L_x_1021) ;  /* 0x000000000f087348 */ /* 0x000fea0003c00000 */
[----:B------:R0:W1:Y:S02]  /*1cc20*/  SHFL.IDX P6, R14, R13, R12, R11 ;  /* 0x0000000c0d0e7389 */ /* 0x00006400000c000b */
[----:B01----:R-:W-:Y:S01]  /*1cc30*/  ENDCOLLECTIVE ;  /* 0x000000000000791b */ /* 0x003fe20003800000 */
.L_x_1021:
        /* <DEDUP_REMOVED lines=15> */
.L_x_1022:
[----:B------:R-:W-:Y:S02]  /*1cd30*/  @P0 IMAD R6, R5, 0x2, R22 ;  /* 0x0000000205060824 */ /* 0x000fe400078e0216 */
[----:B------:R-:W-:Y:S02]  /*1cd40*/  IMAD.MOV.U32 R13, RZ, RZ, R4 ;  /* 0x000000ffff0d7224 */ /* 0x000fe400078e0004 */
[----:B------:R-:W-:Y:S02]  /*1cd50*/  IMAD.MOV.U32 R12, RZ, RZ, 0x3 ;  /* 0x00000003ff0c7424 */ /* 0x000fe400078e00ff */
[----:B------:R-:W-:-:S07]  /*1cd60*/  IMAD.MOV.U32 R3, RZ, RZ, R14 ;  /* 0x000000ffff037224 */ /* 0x000fce00078e000e */
[----:B------:R-:W-:Y:S05]  /*1cd70*/  WARPSYNC.COLLECTIVE R15, `(.L_x_1023) ;  /* 0x000000000f087348 */ /* 0x000fea0003c00000 */
[----:B------:R0:W1:Y:S02]  /*1cd80*/  SHFL.IDX P6, R14, R13, R12, R11 ;  /* 0x0000000c0d0e7389 */ /* 0x00006400000c000b */
[----:B01----:R-:W-:Y:S01]  /*1cd90*/  ENDCOLLECTIVE ;  /* 0x000000000000791b */ /* 0x003fe20003800000 */
.L_x_1023:
        /* <DEDUP_REMOVED lines=15> */
.L_x_1024:
[----:B------:R-:W-:Y:S02]  /*1ce90*/  @P0 IMAD R6, R5, 0x2, R22 ;  /* 0x0000000205060824 */ /* 0x000fe400078e0216 */
[----:B------:R-:W-:Y:S02]  /*1cea0*/  IMAD.MOV.U32 R13, RZ, RZ, R4 ;  /* 0x000000ffff0d7224 */ /* 0x000fe400078e0004 */
[----:B------:R-:W-:Y:S02]  /*1ceb0*/  IMAD.MOV.U32 R12, RZ, RZ, 0x4 ;  /* 0x00000004ff0c7424 */ /* 0x000fe400078e00ff */
[----:B------:R-:W-:-:S07]  /*1cec0*/  IMAD.MOV.U32 R3, RZ, RZ, R14 ;  /* 0x000000ffff037224 */ /* 0x000fce00078e000e */
[----:B------:R-:W-:Y:S05]  /*1ced0*/  WARPSYNC.COLLECTIVE R15, `(.L_x_1025) ;  /* 0x000000000f087348 */ /* 0x000fea0003c00000 */
[----:B------:R0:W1:Y:S02]  /*1cee0*/  SHFL.IDX P6, R14, R13, R12, R11 ;  /* 0x0000000c0d0e7389 */ /* 0x00006400000c000b */
[----:B01----:R-:W-:Y:S01]  /*1cef0*/  ENDCOLLECTIVE ;  /* 0x000000000000791b */ /* 0x003fe20003800000 */
.L_x_1025:
        /* <DEDUP_REMOVED lines=15> */
.L_x_1026:
[----:B------:R-:W-:Y:S02]  /*1cff0*/  @P0 IMAD R6, R5, 0x2, R22 ;  /* 0x0000000205060824 */ /* 0x000fe400078e0216 */
[----:B------:R-:W-:Y:S02]  /*1d000*/  IMAD.MOV.U32 R13, RZ, RZ, R4 ;  /* 0x000000ffff0d7224 */ /* 0x000fe400078e0004 */
[----:B------:R-:W-:Y:S02]  /*1d010*/  IMAD.MOV.U32 R12, RZ, RZ, 0x5 ;  /* 0x00000005ff0c7424 */ /* 0x000fe400078e00ff */
[----:B------:R-:W-:-:S07]  /*1d020*/  IMAD.MOV.U32 R3, RZ, RZ, R14 ;  /* 0x000000ffff037224 */ /* 0x000fce00078e000e */
[----:B------:R-:W-:Y:S05]  /*1d030*/  WARPSYNC.COLLECTIVE R15, `(.L_x_1027) ;  /* 0x000000000f087348 */ /* 0x000fea0003c00000 */
[----:B------:R0:W1:Y:S02]  /*1d040*/  SHFL.IDX P6, R14, R13, R12, R11 ;  /* 0x0000000c0d0e7389 */ /* 0x00006400000c000b */
[----:B01----:R-:W-:Y:S01]  /*1d050*/  ENDCOLLECTIVE ;  /* 0x000000000000791b */ /* 0x003fe20003800000 */
.L_x_1027:
        /* <DEDUP_REMOVED lines=10> */
.L_x_1028:
[----:B------:R-:W-:Y:S01]  /*1d100*/  @!PT LDS RZ, [RZ] ;  /* 0x00000000fffff984 */ /* 0x000fe20000000800 */
[----:B------:R-:W-:Y:S01]  /*1d110*/  @!PT LDS RZ, [RZ] ;  /* 0x00000000fffff984 */ /* 0x000fe20000000800 */
[----:B------:R-:W-:Y:S01]  /*1d120*/  @!PT LDS RZ, [RZ] ;  /* 0x00000000fffff984 */ /* 0x000fe20000000800 */
[----:B------:R0:W-:Y:S01]  /*1d130*/  @P0 LDGSTS.E.BYPASS.LTC128B.128 [R6+0x1e400], desc[UR40][R2.64], !P2 ;  /* 0x1e40000002060fae */ /* 0x0001e2000d101d68 */
[----:B------:R-:W-:Y:S01]  /*1d140*/  IMAD.MOV.U32 R0, RZ, RZ, R14 ;  /* 0x000000ffff007224 */ /* 0x000fe200078e000e */
[----:B------:R-:W-:Y:S06]  /*1d150*/  BRA `(.L_x_1029) ;  /* 0xffffffa400647947 */ /* 0x000fec000383ffff */
.L_x_870:
        /* <DEDUP_REMOVED lines=9> */
.L_x_1030:
[C---:B------:R-:W-:Y:S01]  /*1d1f0*/  VIADD R6, R17.reuse, 0x10 ;  /* 0x0000001011067836 */ /* 0x040fe20000000000 */
[----:B------:R-:W-:Y:S01]  /*1d200*/  ISETP.GE.AND P0, PT, R17, R5, PT ;  /* 0x000000051100720c */ /* 0x000fe20003f06270 */
[----:B------:R-:W-:Y:S02]  /*1d210*/  IMAD.MOV.U32 R13, RZ, RZ, R0 ;  /* 0x000000ffff0d7224 */ /* 0x000fe400078e0000 */
[----:B------:R-:W-:-:S10]  /*1d220*/  IMAD.MOV.U32 R2, RZ, RZ, R14 ;  /* 0x000000ffff027224 */ /* 0x000fd400078e000e */
[----:B------:R-:W-:Y:S05]  /*1d230*/  WARPSYNC.COLLECTIVE R15, `(.L_x_1031) ;  /* 0x000000000f087348 */ /* 0x000fea0003c00000 */
[----:B------:R0:W1:Y:S02]  /*1d240*/  SHFL.IDX P6, R14, R13, R12, R11 ;  /* 0x0000000c0d0e7389 */ /* 0x00006400000c000b */
[----:B01----:R-:W-:Y:S01]  /*1d250*/  ENDCOLLECTIVE ;  /* 0x000000000000791b */ /* 0x003fe20003800000 */
.L_x_1031:
[----:B------:R-:W-:Y:S02]  /*1d260*/  IMAD.MOV.U32 R13, RZ, RZ, R4 ;  /* 0x000000ffff0d7224 */ /* 0x000fe400078e0004 */
[----:B------:R-:W-:Y:S02]  /*1d270*/  IMAD.MOV.U32 R12, RZ, RZ, 0x1 ;  /* 0x00000001ff0c7424 */ /* 0x000fe400078e00ff */
[----:B------:R-:W-:-:S07]  /*1d280*/  IMAD.MOV.U32 R3, RZ, RZ, R14 ;  /* 0x000000ffff037224 */ /* 0x000fce00078e000e */
[----:B------:R-:W-:Y:S05]  /*1d290*/  WARPSYNC.COLLECTIVE R15, `(.L_x_1032) ;  /* 0x000000000f087348 */ /* 0x000fea0003c00000 */
[----:B------:R0:W1:Y:S02]  /*1d2a0*/  SHFL.IDX P6, R14, R13, R12, R11 ;  /* 0x0000000c0d0e7389 */ /* 0x00006400000c000b */
[----:B01----:R-:W-:Y:S01]  /*1d2b0*/  ENDCOLLECTIVE ;  /* 0x000000000000791b */ /* 0x003fe20003800000 */
.L_x_1032:
        /* <DEDUP_REMOVED lines=15> */
.L_x_1033:
[----:B------:R-:W-:Y:S02]  /*1d3b0*/  IMAD.MOV.U32 R13, RZ, RZ, R4 ;  /* 0x000000ffff0d7224 */ /* 0x000fe400078e0004 */
[----:B------:R-:W-:Y:S02]  /*1d3c0*/  IMAD.MOV.U32 R12, RZ, RZ, 0x2 ;  /* 0x00000002ff0c7424 */ /* 0x000fe400078e00ff */
[----:B------:R-:W-:-:S07]  /*1d3d0*/  IMAD.MOV.U32 R3, RZ, RZ, R14 ;  /* 0x000000ffff037224 */ /* 0x000fce00078e000e */
[----:B------:R-:W-:Y:S05]  /*1d3e0*/  WARPSYNC.COLLECTIVE R15, `(.L_x_1034) ;  /* 0x000000000f087348 */ /* 0x000fea0003c00000 */
[----:B------:R0:W1:Y:S02]  /*1d3f0*/  SHFL.IDX P6, R14, R13, R12, R11 ;  /* 0x0000000c0d0e7389 */ /* 0x00006400000c000b */
[----:B01----:R-:W-:Y:S01]  /*1d400*/  ENDCOLLECTIVE ;  /* 0x000000000000791b */ /* 0x003fe20003800000 */
.L_x_1034:
        /* <DEDUP_REMOVED lines=16> */
.L_x_1035:
[----:B------:R-:W-:Y:S02]  /*1d510*/  IMAD.MOV.U32 R13, RZ, RZ, R4 ;  /* 0x000000ffff0d7224 */ /* 0x000fe400078e0004 */
[----:B------:R-:W-:Y:S02]  /*1d520*/  IMAD.MOV.U32 R12, RZ, RZ, 0x3 ;  /* 0x00000003ff0c7424 */ /* 0x000fe400078e00ff */
[----:B------:R-:W-:-:S07]  /*1d530*/  IMAD.MOV.U32 R3, RZ, RZ, R14 ;  /* 0x000000ffff037224 */ /* 0x000fce00078e000e */
[----:B------:R-:W-:Y:S05]  /*1d540*/  WARPSYNC.COLLECTIVE R15, `(.L_x_1036) ;  /* 0x000000000f087348 */ /* 0x000fea0003c00000 */
[----:B------:R0:W1:Y:S02]  /*1d550*/  SHFL.IDX P6, R14, R13, R12, R11 ;  /* 0x0000000c0d0e7389 */ /* 0x00006400000c000b */
[----:B01----:R-:W-:Y:S01]  /*1d560*/  ENDCOLLECTIVE ;  /* 0x000000000000791b */ /* 0x003fe20003800000 */
.L_x_1036:
        /* <DEDUP_REMOVED lines=16> */
.L_x_1037:
[----:B------:R-:W-:Y:S02]  /*1d670*/  IMAD.MOV.U32 R13, RZ, RZ, R4 ;  /* 0x000000ffff0d7224 */ /* 0x000fe400078e0004 */
[----:B------:R-:W-:Y:S02]  /*1d680*/  IMAD.MOV.U32 R12, RZ, RZ, 0x4 ;  /* 0x00000004ff0c7424 */ /* 0x000fe400078e00ff */
[----:B------:R-:W-:-:S07]  /*1d690*/  IMAD.MOV.U32 R3, RZ, RZ, R14 ;  /* 0x000000ffff037224 */ /* 0x000fce00078e000e */
[----:B------:R-:W-:Y:S05]  /*1d6a0*/  WARPSYNC.COLLECTIVE R15, `(.L_x_1038) ;  /* 0x000000000f087348 */ /* 0x000fea0003c00000 */
[----:B------:R0:W1:Y:S02]  /*1d6b0*/  SHFL.IDX P6, R14, R13, R12, R11 ;  /* 0x0000000c0d0e7389 */ /* 0x00006400000c000b */
[----:B01----:R-:W-:Y:S01]  /*1d6c0*/  ENDCOLLECTIVE ;  /* 0x000000000000791b */ /* 0x003fe20003800000 */
.L_x_1038:
        /* <DEDUP_REMOVED lines=16> */
.L_x_1039:
[----:B------:R-:W-:Y:S02]  /*1d7d0*/  IMAD.MOV.U32 R13, RZ, RZ, R4 ;  /* 0x000000ffff0d7224 */ /* 0x000fe400078e0004 */
[----:B------:R-:W-:Y:S02]  /*1d7e0*/  IMAD.MOV.U32 R12, RZ, RZ, 0x5 ;  /* 0x00000005ff0c7424 */ /* 0x000fe400078e00ff */
[----:B------:R-:W-:-:S07]  /*1d7f0*/  IMAD.MOV.U32 R3, RZ, RZ, R14 ;  /* 0x000000ffff037224 */ /* 0x000fce00078e000e */
[----:B------:R-:W-:Y:S05]  /*1d800*/  WARPSYNC.COLLECTIVE R15, `(.L_x_1040) ;  /* 0x000000000f087348 */ /* 0x000fea0003c00000 */
[----:B------:R0:W1:Y:S02]  /*1d810*/  SHFL.IDX P6, R14, R13, R12, R11 ;  /* 0x0000000c0d0e7389 */ /* 0x00006400000c000b */
[----:B01----:R-:W-:Y:S01]  /*1d820*/  ENDCOLLECTIVE ;  /* 0x000000000000791b */ /* 0x003fe20003800000 */
.L_x_1040:
        /* <DEDUP_REMOVED lines=16> */
.L_x_1041:
[----:B------:R-:W-:Y:S02]  /*1d930*/  IMAD.MOV.U32 R13, RZ, RZ, R4 ;  /* 0x000000ffff0d7224 */ /* 0x000fe400078e0004 */
[----:B------:R-:W-:Y:S02]  /*1d940*/  IMAD.MOV.U32 R12, RZ, RZ, 0x6 ;  /* 0x00000006ff0c7424 */ /* 0x000fe400078e00ff */
[----:B------:R-:W-:-:S07]  /*1d950*/  IMAD.MOV.U32 R3, RZ, RZ, R14 ;  /* 0x000000ffff037224 */ /* 0x000fce00078e000e */
[----:B------:R-:W-:Y:S05]  /*1d960*/  WARPSYNC.COLLECTIVE R15, `(.L_x_1042) ;  /* 0x000000000f087348 */ /* 0x000fea0003c00000 */
[----:B------:R0:W1:Y:S02]  /*1d970*/  SHFL.IDX P6, R14, R13, R12, R11 ;  /* 0x0000000c0d0e7389 */ /* 0x00006400000c000b */
[----:B01----:R-:W-:Y:S01]  /*1d980*/  ENDCOLLECTIVE ;  /* 0x000000000000791b */ /* 0x003fe20003800000 */
.L_x_1042:
        /* <DEDUP_REMOVED lines=16> */
.L_x_1043:
[----:B------:R-:W-:Y:S02]  /*1da90*/  IMAD.MOV.U32 R13, RZ, RZ, R4 ;  /* 0x000000ffff0d7224 */ /* 0x000fe400078e0004 */
[----:B------:R-:W-:Y:S02]  /*1daa0*/  IMAD.MOV.U32 R12, RZ, RZ, 0x7 ;  /* 0x00000007ff0c7424 */ /* 0x000fe400078e00ff */
[----:B------:R-:W-:-:S07]  /*1dab0*/  IMAD.MOV.U32 R3, RZ, RZ, R14 ;  /* 0x000000ffff037224 */ /* 0x000fce00078e000e */
[----:B------:R-:W-:Y:S05]  /*1dac0*/  WARPSYNC.COLLECTIVE R15, `(.L_x_1044) ;  /* 0x000000000f087348 */ /* 0x000fea0003c00000 */
[----:B------:R0:W1:Y:S02]  /*1dad0*/  SHFL.IDX P6, R14, R13, R12, R11 ;  /* 0x0000000c0d0e7389 */ /* 0x00006400000c000b */
[----:B01----:R-:W-:Y:S01]  /*1dae0*/  ENDCOLLECTIVE ;  /* 0x000000000000791b */ /* 0x003fe20003800000 */
.L_x_1044:
[----:B------:R-:W-:-:S05]  /*1daf0*/  @!P0 LEA R3, P2, R9, R3, 0x1 ;  /* 0x0000000309038211 */ /* 0x000fca00078408ff */
[----:B------:R-:W-:-:S05]  /*1db00*/  @!P0 IMAD.X R2, RZ, RZ, R2, P2 ;  /* 0x000000ffff028224 */ /* 0x000fca00010e0602 */
[----:B------:R-:W-:Y:S01]  /*1db10*/  @!P0 LOP3.LUT R3, R3, R2, RZ, 0x3c, !PT ;  /* 0x0000000203038212 */ /* 0x000fe200078e3cff */
[----:B------:R-:W-:-:S03]  /*1db20*/  IMAD.MOV.U32 R13, RZ, RZ, R0 ;  /* 0x000000ffff0d7224 */ /* 0x000fc600078e0000 */
[----:B------:R-:W-:-:S04]  /*1db30*/  @!P0 LOP3.LUT R2, R3, R2, RZ, 0x3c, !PT ;  /* 0x0000000203028212 */ /* 0x000fc800078e3cff */
[----:B------:R-:W-:Y:S01]  /*1db40*/  @!P0 LOP3.LUT R3, R3, R2, RZ, 0x3c, !PT ;  /* 0x0000000203038212 */ /* 0x000fe200078e3cff */
[----:B------:R-:W-:-:S07]  /*1db50*/  IMAD.MOV.U32 R4, RZ, RZ, R14 ;  /* 0x000000ffff047224 */ /* 0x000fce00078e000e */
[----:B------:R-:W-:Y:S05]  /*1db60*/  WARPSYNC.COLLECTIVE R15, `(.L_x_1045) ;  /* 0x000000000f087348 */ /* 0x000fea0003c00000 */
[----:B------:R0:W1:Y:S02]  /*1db70*/  SHFL.IDX P6, R14, R13, R12, R11 ;  /* 0x0000000c0d0e7389 */ /* 0x00006400000c000b */
[----:B01----:R-:W-:Y:S01]  /*1db80*/  ENDCOLLECTIVE ;  /* 0x000000000000791b */ /* 0x003fe20003800000 */
.L_x_1045:
[----:B------:R-:W-:Y:S01]  /*1db90*/  @!PT LDS RZ, [RZ] ;  /* 0x00000000fffff984 */ /* 0x000fe20000000800 */
[----:B------:R-:W-:Y:S01]  /*1dba0*/  @!PT LDS RZ, [RZ] ;  /* 0x00000000fffff984 */ /* 0x000fe20000000800 */
[----:B------:R-:W-:Y:S01]  /*1dbb0*/  @!PT LDS RZ, [RZ] ;  /* 0x00000000fffff984 */ /* 0x000fe20000000800 */
[----:B------:R0:W-:Y:S01]  /*1dbc0*/  @!P0 LDGSTS.E.BYPASS.LTC128B.128 [R8+0x1b400], desc[UR40][R2.64], !P1 ;  /* 0x1b40000002088fae */ /* 0x0001e2000c901d68 */
[----:B------:R-:W-:Y:S01]  /*1dbd0*/  IMAD.MOV.U32 R0, RZ, RZ, R14 ;  /* 0x000000ffff007224 */ /* 0x000fe200078e000e */
[----:B------:R-:W-:Y:S06]  /*1dbe0*/  BRA `(.L_x_1046) ;  /* 0xffffffa400e87947 */ /* 0x000fec000383ffff */
.L_x_873:
[----:B0-----:R0:W1:Y:S02]  /*1dbf0*/  SYNCS.PHASECHK.TRANS64.TRYWAIT P0, [R22+URZ+0x22820], R3 ;  /* 0x02282003160075a7 */ /* 0x001064000800017f */
[----:B-1----:R-:W-:Y:S05]  /*1dc00*/  @!P0 NANOSLEEP.SYNCS 0x989680 ;  /* 0x009896800000895d */ /* 0x002fea0003900000 */
[----:B------:R-:W1:Y:S02]  /*1dc10*/  @!P0 SYNCS.PHASECHK.TRANS64 P0, [R22+URZ+0x22820], R3 ;  /* 0x02282003160085a7 */ /* 0x000e64000800007f */
[----:B-1----:R-:W-:Y:S05]  /*1dc20*/  @!P0 BRA `(.L_x_873) ;  /* 0xfffffffc00f08947 */ /* 0x002fea000383ffff */
[----:B------:R-:W-:Y:S05]  /*1dc30*/  BRA `(.L_x_1047) ;  /* 0xffffffa800447947 */ /* 0x000fea000383ffff */
.L_x_876:
[----:B-1----:R1:W2:Y:S02]  /*1dc40*/  SYNCS.PHASECHK.TRANS64.TRYWAIT P0, [R31+URZ+0x22860], R0 ;  /* 0x022860001f0075a7 */ /* 0x0022a4000800017f */
[----:B--2---:R-:W-:Y:S05]  /*1dc50*/  @!P0 NANOSLEEP.SYNCS 0x989680 ;  /* 0x009896800000895d */ /* 0x004fea0003900000 */
[----:B------:R-:W2:Y:S02]  /*1dc60*/  @!P0 SYNCS.PHASECHK.TRANS64 P0, [R31+URZ+0x22860], R0 ;  /* 0x022860001f0085a7 */ /* 0x000ea4000800007f */
[----:B--2---:R-:W-:Y:S05]  /*1dc70*/  @!P0 BRA `(.L_x_876) ;  /* 0xfffffffc00f08947 */ /* 0x004fea000383ffff */
[----:B------:R-:W-:Y:S05]  /*1dc80*/  BRA `(.L_x_1048) ;  /* 0xffffffa800547947 */ /* 0x000fea000383ffff */
.L_x_877:
        /* <DEDUP_REMOVED lines=8> */
.L_x_1050:
[----:B------:R-:W-:Y:S05]  /*1dd10*/  BSYNC B0 ;  /* 0x0000000000007941 */ /* 0x000fea0003800000 */
.L_x_1049:
        /* <DEDUP_REMOVED lines=13> */
.L_x_1051:
        /* <DEDUP_REMOVED lines=11> */
.L_x_1052:
        /* <DEDUP_REMOVED lines=17> */
.L_x_1053:
[----:B------:R-:W-:Y:S02]  /*1dfb0*/  IMAD.MOV.U32 R13, RZ, RZ, R6 ;  /* 0x000000ffff0d7224 */ /* 0x000fe400078e0006 */
[----:B------:R-:W-:Y:S01]  /*1dfc0*/  IMAD.MOV.U32 R12, RZ, RZ, 0x2 ;  /* 0x00000002ff0c7424 */ /* 0x000fe200078e00ff */
[----:B------:R-:W-:-:S13]  /*1dfd0*/  IADD3 R2, P4, R14, R0, RZ ;  /* 0x000000000e027210 */ /* 0x000fda0007f9e0ff */
[----:B------:R-:W-:Y:S05]  /*1dfe0*/  WARPSYNC.COLLECTIVE R15, `(.L_x_1054) ;  /* 0x000000000f087348 */ /* 0x000fea0003c00000 */
[----:B------:R0:W1:Y:S02]  /*1dff0*/  SHFL.IDX P6, R14, R13, R12, R11 ;  /* 0x0000000c0d0e7389 */ /* 0x00006400000c000b */
[----:B01----:R-:W-:Y:S01]  /*1e000*/  ENDCOLLECTIVE ;  /* 0x000000000000791b */ /* 0x003fe20003800000 */
.L_x_1054:
        /* <DEDUP_REMOVED lines=17> */
.L_x_1055:
[----:B------:R-:W-:Y:S02]  /*1e120*/  IMAD.MOV.U32 R13, RZ, RZ, R6 ;  /* 0x000000ffff0d7224 */ /* 0x000fe400078e0006 */
[----:B------:R-:W-:Y:S01]  /*1e130*/  IMAD.MOV.U32 R12, RZ, RZ, 0x3 ;  /* 0x00000003ff0c7424 */ /* 0x000fe200078e00ff */
[----:B------:R-:W-:-:S13]  /*1e140*/  IADD3 R2, P4, R14, R0, RZ ;  /* 0x000000000e027210 */ /* 0x000fda0007f9e0ff */
[----:B------:R-:W-:Y:S05]  /*1e150*/  WARPSYNC.COLLECTIVE R15, `(.L_x_1056) ;  /* 0x000000000f087348 */ /* 0x000fea0003c00000 */
[----:B------:R0:W1:Y:S02]  /*1e160*/  SHFL.IDX P6, R14, R13, R12, R11 ;  /* 0x0000000c0d0e7389 */ /* 0x00006400000c000b */
[----:B01----:R-:W-:Y:S01]  /*1e170*/  ENDCOLLECTIVE ;  /* 0x000000000000791b */ /* 0x003fe20003800000 */
.L_x_1056:
        /* <DEDUP_REMOVED lines=17> */
.L_x_1057:
[----:B------:R-:W-:Y:S02]  /*1e290*/  IMAD.MOV.U32 R13, RZ, RZ, R6 ;  /* 0x000000ffff0d7224 */ /* 0x000fe400078e0006 */
[----:B------:R-:W-:Y:S01]  /*1e2a0*/  IMAD.MOV.U32 R12, RZ, RZ, 0x4 ;  /* 0x00000004ff0c7424 */ /* 0x000fe200078e00ff */
[----:B------:R-:W-:-:S13]  /*1e2b0*/  IADD3 R2, P4, R14, R0, RZ ;  /* 0x000000000e027210 */ /* 0x000fda0007f9e0ff */
[----:B------:R-:W-:Y:S05]  /*1e2c0*/  WARPSYNC.COLLECTIVE R15, `(.L_x_1058) ;  /* 0x000000000f087348 */ /* 0x000fea0003c00000 */
[----:B------:R0:W1:Y:S02]  /*1e2d0*/  SHFL.IDX P6, R14, R13, R12, R11 ;  /* 0x0000000c0d0e7389 */ /* 0x00006400000c000b */
[----:B01----:R-:W-:Y:S01]  /*1e2e0*/  ENDCOLLECTIVE ;  /* 0x000000000000791b */ /* 0x003fe20003800000 */
.L_x_1058:
        /* <DEDUP_REMOVED lines=17> */
.L_x_1059:
[----:B------:R-:W-:Y:S02]  /*1e400*/  IMAD.MOV.U32 R13, RZ, RZ, R6 ;  /* 0x000000ffff0d7224 */ /* 0x000fe400078e0006 */
[----:B------:R-:W-:Y:S01]  /*1e410*/  IMAD.MOV.U32 R12, RZ, RZ, 0x5 ;  /* 0x00000005ff0c7424 */ /* 0x000fe200078e00ff */
[----:B------:R-:W-:-:S13]  /*1e420*/  IADD3 R2, P4, R14, R0, RZ ;  /* 0x000000000e027210 */ /* 0x000fda0007f9e0ff */
[----:B------:R-:W-:Y:S05]  /*1e430*/  WARPSYNC.COLLECTIVE R15, `(.L_x_1060) ;  /* 0x000000000f087348 */ /* 0x000fea0003c00000 */
[----:B------:R0:W1:Y:S02]  /*1e440*/  SHFL.IDX P6, R14, R13, R12, R11 ;  /* 0x0000000c0d0e7389 */ /* 0x00006400000c000b */
[----:B01----:R-:W-:Y:S01]  /*1e450*/  ENDCOLLECTIVE ;  /* 0x000000000000791b */ /* 0x003fe20003800000 */
.L_x_1060:
        /* <DEDUP_REMOVED lines=12> */
.L_x_1061:
        /* <DEDUP_REMOVED lines=9> */
.L_x_884:
[----:B0-----:R0:W1:Y:S02]  /*1e5b0*/  SYNCS.PHASECHK.TRANS64.TRYWAIT P0, [R4+URZ+0x22840], R21 ;  /* 0x02284015040075a7 */ /* 0x001064000800017f */
[----:B-1----:R-:W-:Y:S05]  /*1e5c0*/  @!P0 NANOSLEEP.SYNCS 0x989680 ;  /* 0x009896800000895d */ /* 0x002fea0003900000 */
[----:B------:R-:W1:Y:S02]  /*1e5d0*/  @!P0 SYNCS.PHASECHK.TRANS64 P0, [R4+URZ+0x22840], R21 ;  /* 0x02284015040085a7 */ /* 0x000e64000800007f */
[----:B-1----:R-:W-:Y:S05]  /*1e5e0*/  @!P0 BRA `(.L_x_884) ;  /* 0xfffffffc00f08947 */ /* 0x002fea000383ffff */
[----:B------:R-:W-:Y:S05]  /*1e5f0*/  BRA `(.L_x_1063) ;  /* 0xffffffa800b47947 */ /* 0x000fea000383ffff */
.L_x_885:
        /* <DEDUP_REMOVED lines=8> */
.L_x_1065:
[----:B------:R-:W-:Y:S05]  /*1e680*/  BSYNC B1 ;  /* 0x0000000000017941 */ /* 0x000fea0003800000 */
.L_x_1064:
        /* <DEDUP_REMOVED lines=9> */
.L_x_1066:
[----:B------:R-:W-:Y:S02]  /*1e720*/  IMAD.MOV.U32 R13, RZ, RZ, R9 ;  /* 0x000000ffff0d7224 */ /* 0x000fe400078e0009 */
[----:B------:R-:W-:Y:S02]  /*1e730*/  IMAD.MOV.U32 R12, RZ, RZ, 0x1 ;  /* 0x00000001ff0c7424 */ /* 0x000fe400078e00ff */
[----:B------:R-:W-:-:S07]  /*1e740*/  IMAD.MOV.U32 R2, RZ, RZ, R14 ;  /* 0x000000ffff027224 */ /* 0x000fce00078e000e */
[----:B------:R-:W-:Y:S05]  /*1e750*/  WARPSYNC.COLLECTIVE R15, `(.L_x_1067) ;  /* 0x000000000f087348 */ /* 0x000fea0003c00000 */
[----:B------:R0:W1:Y:S02]  /*1e760*/  SHFL.IDX P6, R14, R13, R12, R11 ;  /* 0x0000000c0d0e7389 */ /* 0x00006400000c000b */
[----:B01----:R-:W-:Y:S01]  /*1e770*/  ENDCOLLECTIVE ;  /* 0x000000000000791b */ /* 0x003fe20003800000 */
.L_x_1067:
        /* <DEDUP_REMOVED lines=11> */
.L_x_1068:
[----:B------:R-:W-:Y:S02]  /*1e830*/  IMAD.MOV.U32 R13, RZ, RZ, R9 ;  /* 0x000000ffff0d7224 */ /* 0x000fe400078e0009 */
[----:B------:R-:W-:Y:S02]  /*1e840*/  IMAD.MOV.U32 R12, RZ, RZ, 0x2 ;  /* 0x00000002ff0c7424 */ /* 0x000fe400078e00ff */
[----:B------:R-:W-:-:S07]  /*1e850*/  IMAD.MOV.U32 R2, RZ, RZ, R14 ;  /* 0x000000ffff027224 */ /* 0x000fce00078e000e */
[----:B------:R-:W-:Y:S05]  /*1e860*/  WARPSYNC.COLLECTIVE R15, `(.L_x_1069) ;  /* 0x000000000f087348 */ /* 0x000fea0003c00000 */
[----:B------:R0:W1:Y:S02]  /*1e870*/  SHFL.IDX P6, R14, R13, R12, R11 ;  /* 0x0000000c0d0e7389 */ /* 0x00006400000c000b */
[----:B01----:R-:W-:Y:S01]  /*1e880*/  ENDCOLLECTIVE ;  /* 0x000000000000791b */ /* 0x003fe20003800000 */
.L_x_1069:
        /* <DEDUP_REMOVED lines=11> */
.L_x_1070:
[----:B------:R-:W-:Y:S02]  /*1e940*/  IMAD.MOV.U32 R13, RZ, RZ, R9 ;  /* 0x000000ffff0d7224 */ /* 0x000fe400078e0009 */
[----:B------:R-:W-:Y:S02]  /*1e950*/  IMAD.MOV.U32 R12, RZ, RZ, 0x3 ;  /* 0x00000003ff0c7424 */ /* 0x000fe400078e00ff */
[----:B------:R-:W-:-:S07]  /*1e960*/  IMAD.MOV.U32 R2, RZ, RZ, R14 ;  /* 0x000000ffff027224 */ /* 0x000fce00078e000e */
[----:B------:R-:W-:Y:S05]  /*1e970*/  WARPSYNC.COLLECTIVE R15, `(.L_x_1071) ;  /* 0x000000000f087348 */ /* 0x000fea0003c00000 */
[----:B------:R0:W1:Y:S02]  /*1e980*/  SHFL.IDX P6, R14, R13, R12, R11 ;  /* 0x0000000c0d0e7389 */ /* 0x00006400000c000b */
[----:B01----:R-:W-:Y:S01]  /*1e990*/  ENDCOLLECTIVE ;  /* 0x000000000000791b */ /* 0x003fe20003800000 */
.L_x_1071:
        /* <DEDUP_REMOVED lines=11> */
.L_x_1072:
[----:B------:R-:W-:Y:S02]  /*1ea50*/  IMAD.MOV.U32 R13, RZ, RZ, R9 ;  /* 0x000000ffff0d7224 */ /* 0x000fe400078e0009 */
[----:B------:R-:W-:Y:S02]  /*1ea60*/  IMAD.MOV.U32 R12, RZ, RZ, 0x4 ;  /* 0x00000004ff0c7424 */ /* 0x000fe400078e00ff */
[----:B------:R-:W-:-:S07]  /*1ea70*/  IMAD.MOV.U32 R2, RZ, RZ, R14 ;  /* 0x000000ffff027224 */ /* 0x000fce00078e000e */
[----:B------:R-:W-:Y:S05]  /*1ea80*/  WARPSYNC.COLLECTIVE R15, `(.L_x_1073) ;  /* 0x000000000f087348 */ /* 0x000fea0003c00000 */
[----:B------:R0:W1:Y:S02]  /*1ea90*/  SHFL.IDX P6, R14, R13, R12, R11 ;  /* 0x0000000c0d0e7389 */ /* 0x00006400000c000b */
[----:B01----:R-:W-:Y:S01]  /*1eaa0*/  ENDCOLLECTIVE ;  /* 0x000000000000791b */ /* 0x003fe20003800000 */
.L_x_1073:
        /* <DEDUP_REMOVED lines=11> */
.L_x_1074:
[----:B------:R-:W-:Y:S02]  /*1eb60*/  IMAD.MOV.U32 R13, RZ, RZ, R9 ;  /* 0x000000ffff0d7224 */ /* 0x000fe400078e0009 */
[----:B------:R-:W-:Y:S02]  /*1eb70*/  IMAD.MOV.U32 R12, RZ, RZ, 0x5 ;  /* 0x00000005ff0c7424 */ /* 0x000fe400078e00ff */
[----:B------:R-:W-:-:S07]  /*1eb80*/  IMAD.MOV.U32 R2, RZ, RZ, R14 ;  /* 0x000000ffff027224 */ /* 0x000fce00078e000e */
[----:B------:R-:W-:Y:S05]  /*1eb90*/  WARPSYNC.COLLECTIVE R15, `(.L_x_1075) ;  /* 0x000000000f087348 */ /* 0x000fea0003c00000 */
[----:B------:R0:W1:Y:S02]  /*1eba0*/  SHFL.IDX P6, R14, R13, R12, R11 ;  /* 0x0000000c0d0e7389 */ /* 0x00006400000c000b */
[----:B01----:R-:W-:Y:S01]  /*1ebb0*/  ENDCOLLECTIVE ;  /* 0x000000000000791b */ /* 0x003fe20003800000 */
.L_x_1075:
        /* <DEDUP_REMOVED lines=11> */
.L_x_1076:
[----:B------:R-:W-:Y:S01]  /*1ec70*/  IMAD.MOV.U32 R2, RZ, RZ, R14 ;  /* 0x000000ffff027224 */ /* 0x000fe200078e000e */
[----:B------:R-:W-:Y:S06]  /*1ec80*/  BRA `(.L_x_1077) ;  /* 0xffffffa400e07947 */ /* 0x000fec000383ffff */
.L_x_890:
[----:B---3--:R3:W4:Y:S02]  /*1ec90*/  SYNCS.PHASECHK.TRANS64.TRYWAIT P0, [R4+URZ+0x22860], R21 ;  /* 0x02286015040075a7 */ /* 0x008724000800017f */
[----:B----4-:R-:W-:Y:S05]  /*1eca0*/  @!P0 NANOSLEEP.SYNCS 0x989680 ;  /* 0x009896800000895d */ /* 0x010fea0003900000 */
[----:B------:R-:W4:Y:S02]  /*1ecb0*/  @!P0 SYNCS.PHASECHK.TRANS64 P0, [R4+URZ+0x22860], R21 ;  /* 0x02286015040085a7 */ /* 0x000f24000800007f */
[----:B----4-:R-:W-:Y:S05]  /*1ecc0*/  @!P0 BRA `(.L_x_890) ;  /* 0xfffffffc00f08947 */ /* 0x010fea000383ffff */
[----:B------:R-:W-:Y:S05]  /*1ecd0*/  BRA `(.L_x_1078) ;  /* 0xffffffa800307947 */ /* 0x000fea000383ffff */
.L_x_891:
[----:B------:R-:W-:Y:S01]  /*1ece0*/  BSSY B1, `(.L_x_1079) ;  /* 0x0000008000017945 */ /* 0x000fe20003800000 */
[----:B------:R-:W-:Y:S02]  /*1ecf0*/  IMAD.MOV.U32 R13, RZ, RZ, R7 ;  /* 0x000000ffff0d7224 */ /* 0x000fe400078e0007 */
[----:B------:R-:W-:Y:S02]  /*1ed00*/  IMAD.MOV.U32 R12, RZ, RZ, RZ ;  /* 0x000000ffff0c7224 */ /* 0x000fe400078e00ff */
[----:B------:R-:W-:Y:S02]  /*1ed10*/  IMAD.MOV.U32 R11, RZ, RZ, 0x181f ;  /* 0x0000181fff0b7424 */ /* 0x000fe400078e00ff */
[----:B------:R-:W-:-:S07]  /*1ed20*/  IMAD.MOV.U32 R15, RZ, RZ, -0x1 ;  /* 0xffffffffff0f7424 */ /* 0x000fce00078e00ff */
[----:B0123--:R-:W-:Y:S05]  /*1ed30*/  WARPSYNC.COLLECTIVE R15, `(.L_x_1080) ;  /* 0x000000000f087348 */ /* 0x00ffea0003c00000 */
[----:B------:R4:W0:Y:S02]  /*1ed40*/  SHFL.IDX P6, R14, R13, R12, R11 ;  /* 0x0000000c0d0e7389 */ /* 0x00082400000c000b */
[----:B01234-:R-:W-:Y:S01]  /*1ed50*/  ENDCOLLECTIVE ;  /* 0x000000000000791b */ /* 0x01ffe20003800000 */
.L_x_1080:
[----:B------:R-:W-:Y:S05]  /*1ed60*/  BSYNC B1 ;  /* 0x0000000000017941 */ /* 0x000fea0003800000 */
.L_x_1079:
        /* <DEDUP_REMOVED lines=9> */
.L_x_1081:
[----:B------:R-:W-:Y:S02]  /*1ee00*/  IMAD.MOV.U32 R13, RZ, RZ, R7 ;  /* 0x000000ffff0d7224 */ /* 0x000fe400078e0007 */
[----:B------:R-:W-:Y:S01]  /*1ee10*/  IMAD.MOV.U32 R12, RZ, RZ, 0x1 ;  /* 0x00000001ff0c7424 */ /* 0x000fe200078e00ff */
[----:B------:R-:W-:-:S13]  /*1ee20*/  IADD3 R2, P0, R14, R0, RZ ;  /* 0x000000000e027210 */ /* 0x000fda0007f1e0ff */
[----:B------:R-:W-:Y:S05]  /*1ee30*/  WARPSYNC.COLLECTIVE R15, `(.L_x_1082) ;  /* 0x000000000f087348 */ /* 0x000fea0003c00000 */
[----:B------:R0:W1:Y:S02]  /*1ee40*/  SHFL.IDX P6, R14, R13, R12, R11 ;  /* 0x0000000c0d0e7389 */ /* 0x00006400000c000b */
[----:B01----:R-:W-:Y:S01]  /*1ee50*/  ENDCOLLECTIVE ;  /* 0x000000000000791b */ /* 0x003fe20003800000 */
.L_x_1082:
        /* <DEDUP_REMOVED lines=13> */
.L_x_1083:
[----:B------:R-:W-:Y:S02]  /*1ef30*/  IMAD.MOV.U32 R13, RZ, RZ, R7 ;  /* 0x000000ffff0d7224 */ /* 0x000fe400078e0007 */
[----:B------:R-:W-:Y:S01]  /*1ef40*/  IMAD.MOV.U32 R12, RZ, RZ, 0x2 ;  /* 0x00000002ff0c7424 */ /* 0x000fe200078e00ff */
[----:B------:R-:W-:-:S13]  /*1ef50*/  IADD3 R2, P0, R14, R0, RZ ;  /* 0x000000000e027210 */ /* 0x000fda0007f1e0ff */
[----:B------:R-:W-:Y:S05]  /*1ef60*/  WARPSYNC.COLLECTIVE R15, `(.L_x_1084) ;  /* 0x000000000f087348 */ /* 0x000fea0003c00000 */
[----:B------:R0:W1:Y:S02]  /*1ef70*/  SHFL.IDX P6, R14, R13, R12, R11 ;  /* 0x0000000c0d0e7389 */ /* 0x00006400000c000b */
[----:B01----:R-:W-:Y:S01]  /*1ef80*/  ENDCOLLECTIVE ;  /* 0x000000000000791b */ /* 0x003fe20003800000 */
.L_x_1084:
        /* <DEDUP_REMOVED lines=13> */
.L_x_1085:
[----:B------:R-:W-:Y:S02]  /*1f060*/  IMAD.MOV.U32 R13, RZ, RZ, R7 ;  /* 0x000000ffff0d7224 */ /* 0x000fe400078e0007 */
[----:B------:R-:W-:Y:S01]  /*1f070*/  IMAD.MOV.U32 R12, RZ, RZ, 0x3 ;  /* 0x00000003ff0c7424 */ /* 0x000fe200078e00ff */
[----:B------:R-:W-:-:S13]  /*1f080*/  IADD3 R2, P0, R14, R0, RZ ;  /* 0x000000000e027210 */ /* 0x000fda0007f1e0ff */
[----:B------:R-:W-:Y:S05]  /*1f090*/  WARPSYNC.COLLECTIVE R15, `(.L_x_1086) ;  /* 0x000000000f087348 */ /* 0x000fea0003c00000 */
[----:B------:R0:W1:Y:S02]  /*1f0a0*/  SHFL.IDX P6, R14, R13, R12, R11 ;  /* 0x0000000c0d0e7389 */ /* 0x00006400000c000b */
[----:B01----:R-:W-:Y:S01]  /*1f0b0*/  ENDCOLLECTIVE ;  /* 0x000000000000791b */ /* 0x003fe20003800000 */
.L_x_1086:
        /* <DEDUP_REMOVED lines=13> */
.L_x_1087:
[----:B------:R-:W-:Y:S02]  /*1f190*/  IMAD.MOV.U32 R13, RZ, RZ, R7 ;  /* 0x000000ffff0d7224 */ /* 0x000fe400078e0007 */
[----:B------:R-:W-:Y:S01]  /*1f1a0*/  IMAD.MOV.U32 R12, RZ, RZ, 0x4 ;  /* 0x00000004ff0c7424 */ /* 0x000fe200078e00ff */
[----:B------:R-:W-:-:S13]  /*1f1b0*/  IADD3 R2, P0, R14, R0, RZ ;  /* 0x000000000e027210 */ /* 0x000fda0007f1e0ff */
[----:B------:R-:W-:Y:S05]  /*1f1c0*/  WARPSYNC.COLLECTIVE R15, `(.L_x_1088) ;  /* 0x000000000f087348 */ /* 0x000fea0003c00000 */
[----:B------:R0:W1:Y:S02]  /*1f1d0*/  SHFL.IDX P6, R14, R13, R12, R11 ;  /* 0x0000000c0d0e7389 */ /* 0x00006400000c000b */
[----:B01----:R-:W-:Y:S01]  /*1f1e0*/  ENDCOLLECTIVE ;  /* 0x000000000000791b */ /* 0x003fe20003800000 */
.L_x_1088:
        /* <DEDUP_REMOVED lines=13> */
.L_x_1089:
[----:B------:R-:W-:Y:S02]  /*1f2c0*/  IMAD.MOV.U32 R13, RZ, RZ, R7 ;  /* 0x000000ffff0d7224 */ /* 0x000fe400078e0007 */
[----:B------:R-:W-:Y:S01]  /*1f2d0*/  IMAD.MOV.U32 R12, RZ, RZ, 0x5 ;  /* 0x00000005ff0c7424 */ /* 0x000fe200078e00ff */
[----:B------:R-:W-:-:S13]  /*1f2e0*/  IADD3 R2, P0, R14, R0, RZ ;  /* 0x000000000e027210 */ /* 0x000fda0007f1e0ff */
[----:B------:R-:W-:Y:S05]  /*1f2f0*/  WARPSYNC.COLLECTIVE R15, `(.L_x_1090) ;  /* 0x000000000f087348 */ /* 0x000fea0003c00000 */
[----:B------:R0:W1:Y:S02]  /*1f300*/  SHFL.IDX P6, R14, R13, R12, R11 ;  /* 0x0000000c0d0e7389 */ /* 0x00006400000c000b */
[----:B01----:R-:W-:Y:S01]  /*1f310*/  ENDCOLLECTIVE ;  /* 0x000000000000791b */ /* 0x003fe20003800000 */
.L_x_1090:
        /* <DEDUP_REMOVED lines=13> */
.L_x_1091:
[----:B------:R-:W-:Y:S05]  /*1f3f0*/  BRA `(.L_x_1092) ;  /* 0xffffffa400787947 */ /* 0x000fea000383ffff */
.L_x_899:
[----:B------:R-:W-:Y:S01]  /*1f400*/  BSSY B0, `(.L_x_1093) ;  /* 0x0000008000007945 */ /* 0x000fe20003800000 */
[----:B------:R-:W-:Y:S02]  /*1f410*/  IMAD.MOV.U32 R13, RZ, RZ, R16 ;  /* 0x000000ffff0d7224 */ /* 0x000fe400078e0010 */
[----:B------:R-:W-:Y:S02]  /*1f420*/  IMAD.MOV.U32 R12, RZ, RZ, RZ ;  /* 0x000000ffff0c7224 */ /* 0x000fe400078e00ff */
[----:B------:R-:W-:Y:S02]  /*1f430*/  IMAD.MOV.U32 R11, RZ, RZ, 0x1f ;  /* 0x0000001fff0b7424 */ /* 0x000fe400078e00ff */
[----:B------:R-:W-:-:S07]  /*1f440*/  IMAD.MOV.U32 R15, RZ, RZ, -0x1 ;  /* 0xffffffffff0f7424 */ /* 0x000fce00078e00ff */
[----:B0-23--:R-:W-:Y:S05]  /*1f450*/  WARPSYNC.COLLECTIVE R15, `(.L_x_1094) ;  /* 0x000000000f087348 */ /* 0x00dfea0003c00000 */
[----:B------:R1:W4:Y:S02]  /*1f460*/  SHFL.IDX P6, R14, R13, R12, R11 ;  /* 0x0000000c0d0e7389 */ /* 0x00032400000c000b */
[----:B01234-:R-:W-:Y:S01]  /*1f470*/  ENDCOLLECTIVE ;  /* 0x000000000000791b */ /* 0x01ffe20003800000 */
.L_x_1094:
[----:B------:R-:W-:Y:S05]  /*1f480*/  BSYNC B0 ;  /* 0x0000000000007941 */ /* 0x000fea0003800000 */
.L_x_1093:
        /* <DEDUP_REMOVED lines=9> */
.L_x_1095:
        /* <DEDUP_REMOVED lines=14> */
[----:B------:R-:W-:Y:S01]  /*1f600*/  IMAD.MOV.U32 R16, RZ, RZ, RZ ;  /* 0x000000ffff107224 */ /* 0x000fe200078e00ff */
[C---:B------:R-:W-:Y:S02]  /*1f610*/  ISETP.GE.U32.AND P4, PT, R9.reuse, 0x8, PT ;  /* 0x000000080900780c */ /* 0x040fe40003f86070 */
[C---:B------:R-:W-:Y:S01]  /*1f620*/  ISETP.GE.U32.AND P5, PT, R9.reuse, 0x10, PT ;  /* 0x000000100900780c */ /* 0x040fe20003fa6070 */
[----:B--2---:R-:W-:Y:S02]  /*1f630*/  @!P1 IMAD.MOV.U32 R7, RZ, RZ, R8 ;  /* 0x000000ffff079224 */ /* 0x004fe400078e0008 */
[----:B---3--:R-:W-:Y:S01]  /*1f640*/  @!P1 IMAD.MOV.U32 R4, RZ, RZ, R5 ;  /* 0x000000ffff049224 */ /* 0x008fe200078e0005 */
[----:B------:R-:W-:-:S03]  /*1f650*/  ISETP.NE.AND P1, PT, R9, RZ, PT ;  /* 0x000000ff0900720c */ /* 0x000fc60003f25270 */
[----:B------:R-:W-:-:S10]  /*1f660*/  IMAD R13, R4, R7, RZ ;  /* 0x00000007040d7224 */ /* 0x000fd400078e02ff */
[----:B------:R-:W-:Y:S05]  /*1f670*/  WARPSYNC.COLLECTIVE R15, `(.L_x_1096) ;  /* 0x000000000f087348 */ /* 0x000fea0003c00000 */
[----:B------:R0:W1:Y:S02]  /*1f680*/  SHFL.UP P6, R14, R13, R12, R11 ;  /* 0x0400000c0d0e7389 */ /* 0x00006400000c000b */
[----:B01----:R-:W-:Y:S01]  /*1f690*/  ENDCOLLECTIVE ;  /* 0x000000000000791b */ /* 0x003fe20003800000 */
.L_x_1096:
[----:B------:R-:W-:Y:S01]  /*1f6a0*/  IMAD.MOV.U32 R12, RZ, RZ, 0x2 ;  /* 0x00000002ff0c7424 */ /* 0x000fe200078e00ff */
[----:B------:R-:W-:-:S05]  /*1f6b0*/  SEL R14, R14, RZ, P1 ;  /* 0x000000ff0e0e7207 */ /* 0x000fca0000800000 */
[----:B------:R-:W-:-:S04]  /*1f6c0*/  IMAD.IADD R5, R13, 0x1, R14 ;  /* 0x000000010d057824 */ /* 0x000fc800078e020e */
[----:B------:R-:W-:-:S07]  /*1f6d0*/  IMAD.MOV.U32 R13, RZ, RZ, R5 ;  /* 0x000000ffff0d7224 */ /* 0x000fce00078e0005 */
[----:B------:R-:W-:Y:S05]  /*1f6e0*/  WARPSYNC.COLLECTIVE R15, `(.L_x_1097) ;  /* 0x000000000f087348 */ /* 0x000fea0003c00000 */
[----:B------:R0:W1:Y:S02]  /*1f6f0*/  SHFL.UP P6, R14, R13, R12, R11 ;  /* 0x0400000c0d0e7389 */ /* 0x00006400000c000b */
[----:B01----:R-:W-:Y:S01]  /*1f700*/  ENDCOLLECTIVE ;  /* 0x000000000000791b */ /* 0x003fe20003800000 */
.L_x_1097:
[----:B------:R-:W-:Y:S01]  /*1f710*/  IMAD.MOV.U32 R12, RZ, RZ, 0x4 ;  /* 0x00000004ff0c7424 */ /* 0x000fe200078e00ff */
[----:B------:R-:W-:-:S05]  /*1f720*/  SEL R2, R14, RZ, P2 ;  /* 0x000000ff0e027207 */ /* 0x000fca0001000000 */
[----:B------:R-:W-:-:S04]  /*1f730*/  IMAD.IADD R2, R5, 0x1, R2 ;  /* 0x0000000105027824 */ /* 0x000fc800078e0202 */
[----:B------:R-:W-:-:S07]  /*1f740*/  IMAD.MOV.U32 R13, RZ, RZ, R2 ;  /* 0x000000ffff0d7224 */ /* 0x000fce00078e0002 */
[----:B------:R-:W-:Y:S05]  /*1f750*/  WARPSYNC.COLLECTIVE R15, `(.L_x_1098) ;  /* 0x000000000f087348 */ /* 0x000fea0003c00000 */
[----:B------:R0:W1:Y:S02]  /*1f760*/  SHFL.UP P6, R14, R13, R12, R11 ;  /* 0x0400000c0d0e7389 */ /* 0x00006400000c000b */
[----:B01----:R-:W-:Y:S01]  /*1f770*/  ENDCOLLECTIVE ;  /* 0x000000000000791b */ /* 0x003fe20003800000 */
.L_x_1098:
[----:B------:R-:W-:Y:S01]  /*1f780*/  IMAD.MOV.U32 R12, RZ, RZ, 0x8 ;  /* 0x00000008ff0c7424 */ /* 0x000fe200078e00ff */
[----:B------:R-:W-:-:S05]  /*1f790*/  SEL R3, R14, RZ, P3 ;  /* 0x000000ff0e037207 */ /* 0x000fca0001800000 */
[----:B------:R-:W-:-:S04]  /*1f7a0*/  IMAD.IADD R3, R2, 0x1, R3 ;  /* 0x0000000102037824 */ /* 0x000fc800078e0203 */
[----:B------:R-:W-:-:S07]  /*1f7b0*/  IMAD.MOV.U32 R13, RZ, RZ, R3 ;  /* 0x000000ffff0d7224 */ /* 0x000fce00078e0003 */
[----:B------:R-:W-:Y:S05]  /*1f7c0*/  WARPSYNC.COLLECTIVE R15, `(.L_x_1099) ;  /* 0x000000000f087348 */ /* 0x000fea0003c00000 */
[----:B------:R0:W1:Y:S02]  /*1f7d0*/  SHFL.UP P6, R14, R13, R12, R11 ;  /* 0x0400000c0d0e7389 */ /* 0x00006400000c000b */
[----:B01----:R-:W-:Y:S01]  /*1f7e0*/  ENDCOLLECTIVE ;  /* 0x000000000000791b */ /* 0x003fe20003800000 */
.L_x_1099:
[----:B------:R-:W-:Y:S01]  /*1f7f0*/  IMAD.MOV.U32 R12, RZ, RZ, 0x10 ;  /* 0x00000010ff0c7424 */ /* 0x000fe200078e00ff */
[----:B------:R-:W-:-:S05]  /*1f800*/  SEL R14, R14, RZ, P4 ;  /* 0x000000ff0e0e7207 */ /* 0x000fca0002000000 */
[----:B------:R-:W-:-:S04]  /*1f810*/  IMAD.IADD R5, R3, 0x1, R14 ;  /* 0x0000000103057824 */ /* 0x000fc800078e020e */
[----:B------:R-:W-:-:S07]  /*1f820*/  IMAD.MOV.U32 R13, RZ, RZ, R5 ;  /* 0x000000ffff0d7224 */ /* 0x000fce00078e0005 */
[----:B------:R-:W-:Y:S05]  /*1f830*/  WARPSYNC.COLLECTIVE R15, `(.L_x_1100) ;  /* 0x000000000f087348 */ /* 0x000fea0003c00000 */
[----:B------:R0:W1:Y:S02]  /*1f840*/  SHFL.UP P6, R14, R13, R12, R11 ;  /* 0x0400000c0d0e7389 */ /* 0x00006400000c000b */
[----:B01----:R-:W-:Y:S01]  /*1f850*/  ENDCOLLECTIVE ;  /* 0x000000000000791b */ /* 0x003fe20003800000 */
.L_x_1100:
        /* <DEDUP_REMOVED lines=8> */
.L_x_1101:
[----:B------:R-:W-:Y:S05]  /*1f8e0*/  BRA `(.L_x_1102) ;  /* 0xffffffa400dc7947 */ /* 0x000fea000383ffff */
.L_x_902:
[----:B------:R-:W-:Y:S01]  /*1f8f0*/  BSSY B0, `(.L_x_1103) ;  /* 0x0000007000007945 */ /* 0x000fe20003800000 */
[----:B------:R-:W-:Y:S02]  /*1f900*/  IMAD.MOV.U32 R12, RZ, RZ, 0x1 ;  /* 0x00000001ff0c7424 */ /* 0x000fe400078e00ff */
[----:B------:R-:W-:Y:S02]  /*1f910*/  IMAD.MOV.U32 R11, RZ, RZ, RZ ;  /* 0x000000ffff0b7224 */ /* 0x000fe400078e00ff */
[----:B------:R-:W-:-:S07]  /*1f920*/  IMAD.MOV.U32 R15, RZ, RZ, -0x1 ;  /* 0xffffffffff0f7424 */ /* 0x000fce00078e00ff */
[----:B------:R-:W-:Y:S05]  /*1f930*/  WARPSYNC.COLLECTIVE R15, `(.L_x_1104) ;  /* 0x000000000f087348 */ /* 0x000fea0003c00000 */
[----:B------:R0:W1:Y:S02]  /*1f940*/  SHFL.UP P6, R14, R13, R12, R11 ;  /* 0x0400000c0d0e7389 */ /* 0x00006400000c000b */
[----:B01----:R-:W-:Y:S01]  /*1f950*/  ENDCOLLECTIVE ;  /* 0x000000000000791b */ /* 0x003fe20003800000 */
.L_x_1104:
[----:B------:R-:W-:Y:S05]  /*1f960*/  BSYNC B0 ;  /* 0x0000000000007941 */ /* 0x000fea0003800000 */
.L_x_1103:
        /* <DEDUP_REMOVED lines=8> */
.L_x_1105:
[----:B------:R-:W-:Y:S01]  /*1f9f0*/  IMAD.MOV.U32 R12, RZ, RZ, 0x4 ;  /* 0x00000004ff0c7424 */ /* 0x000fe200078e00ff */
[----:B------:R-:W-:-:S05]  /*1fa00*/  SEL R2, R14, RZ, P2 ;  /* 0x000000ff0e027207 */ /* 0x000fca0001000000 */
[----:B------:R-:W-:-:S04]  /*1fa10*/  IMAD.IADD R2, R13, 0x1, R2 ;  /* 0x000000010d027824 */ /* 0x000fc800078e0202 */
[----:B------:R-:W-:-:S07]  /*1fa20*/  IMAD.MOV.U32 R13, RZ, RZ, R2 ;  /* 0x000000ffff0d7224 */ /* 0x000fce00078e0002 */
[----:B------:R-:W-:Y:S05]  /*1fa30*/  WARPSYNC.COLLECTIVE R15, `(.L_x_1106) ;  /* 0x000000000f087348 */ /* 0x000fea0003c00000 */
[----:B------:R0:W1:Y:S02]  /*1fa40*/  SHFL.UP P6, R14, R13, R12, R11 ;  /* 0x0400000c0d0e7389 */ /* 0x00006400000c000b */
[----:B01----:R-:W-:Y:S01]  /*1fa50*/  ENDCOLLECTIVE ;  /* 0x000000000000791b */ /* 0x003fe20003800000 */
.L_x_1106:
[----:B------:R-:W-:Y:S01]  /*1fa60*/  IMAD.MOV.U32 R12, RZ, RZ, 0x8 ;  /* 0x00000008ff0c7424 */ /* 0x000fe200078e00ff */
[----:B------:R-:W-:-:S05]  /*1fa70*/  SEL R3, R14, RZ, P3 ;  /* 0x000000ff0e037207 */ /* 0x000fca0001800000 */
[----:B------:R-:W-:-:S04]  /*1fa80*/  IMAD.IADD R3, R2, 0x1, R3 ;  /* 0x0000000102037824 */ /* 0x000fc800078e0203 */
[----:B------:R-:W-:-:S07]  /*1fa90*/  IMAD.MOV.U32 R13, RZ, RZ, R3 ;  /* 0x000000ffff0d7224 */ /* 0x000fce00078e0003 */
[----:B------:R-:W-:Y:S05]  /*1faa0*/  WARPSYNC.COLLECTIVE R15, `(.L_x_1107) ;  /* 0x000000000f087348 */ /* 0x000fea0003c00000 */
[----:B------:R0:W1:Y:S02]  /*1fab0*/  SHFL.UP P6, R14, R13, R12, R11 ;  /* 0x0400000c0d0e7389 */ /* 0x00006400000c000b */
[----:B01----:R-:W-:Y:S01]  /*1fac0*/  ENDCOLLECTIVE ;  /* 0x000000000000791b */ /* 0x003fe20003800000 */
.L_x_1107:
[----:B------:R-:W-:Y:S01]  /*1fad0*/  IMAD.MOV.U32 R12, RZ, RZ, 0x10 ;  /* 0x00000010ff0c7424 */ /* 0x000fe200078e00ff */
[----:B------:R-:W-:-:S05]  /*1fae0*/  SEL R14, R14, RZ, P4 ;  /* 0x000000ff0e0e7207 */ /* 0x000fca0002000000 */
[----:B------:R-:W-:-:S04]  /*1faf0*/  IMAD.IADD R5, R3, 0x1, R14 ;  /* 0x0000000103057824 */ /* 0x000fc800078e020e */
[----:B------:R-:W-:-:S07]  /*1fb00*/  IMAD.MOV.U32 R13, RZ, RZ, R5 ;  /* 0x000000ffff0d7224 */ /* 0x000fce00078e0005 */
[----:B------:R-:W-:Y:S05]  /*1fb10*/  WARPSYNC.COLLECTIVE R15, `(.L_x_1108) ;  /* 0x000000000f087348 */ /* 0x000fea0003c00000 */
[----:B------:R0:W1:Y:S02]  /*1fb20*/  SHFL.UP P6, R14, R13, R12, R11 ;  /* 0x0400000c0d0e7389 */ /* 0x00006400000c000b */
[----:B01----:R-:W-:Y:S01]  /*1fb30*/  ENDCOLLECTIVE ;  /* 0x000000000000791b */ /* 0x003fe20003800000 */
.L_x_1108:
        /* <DEDUP_REMOVED lines=8> */
.L_x_1109:
[----:B------:R-:W-:Y:S05]  /*1fbc0*/  BRA `(.L_x_1110) ;  /* 0xffffffa400c87947 */ /* 0x000fea000383ffff */
.L_x_904:
[----:B------:R-:W-:Y:S01]  /*1fbd0*/  BSSY B0, `(.L_x_1111) ;  /* 0x0000006000007945 */ /* 0x000fe20003800000 */
[----:B------:R-:W-:Y:S01]  /*1fbe0*/  PLOP3.LUT P6, PT, P6, PT, PT, 0x8, 0x0 ;  /* 0x000000000000781c */ /* 0x000fe200037ce170 */
[----:B------:R-:W-:-:S12]  /*1fbf0*/  IMAD.MOV.U32 R15, RZ, RZ, -0x1 ;  /* 0xffffffffff0f7424 */ /* 0x000fd800078e00ff */
[----:B0-----:R-:W-:Y:S05]  /*1fc00*/  WARPSYNC.COLLECTIVE R15, `(.L_x_1112) ;  /* 0x000000000f087348 */ /* 0x001fea0003c00000 */
[----:B------:R-:W-:Y:S01]  /*1fc10*/  VOTE.ANY R14, PT, P6 ;  /* 0x00000000000e7806 */ /* 0x000fe200030e0100 */
[----:B0-----:R-:W-:Y:S06]  /*1fc20*/  ENDCOLLECTIVE ;  /* 0x000000000000791b */ /* 0x001fec0003800000 */
.L_x_1112:
[----:B------:R-:W-:Y:S05]  /*1fc30*/  BSYNC B0 ;  /* 0x0000000000007941 */ /* 0x000fea0003800000 */
.L_x_1111:
        /* <DEDUP_REMOVED lines=9> */
.L_x_1113:
[----:B------:R-:W-:Y:S02]  /*1fcd0*/  IMAD.MOV.U32 R13, RZ, RZ, R4 ;  /* 0x000000ffff0d7224 */ /* 0x000fe400078e0004 */
[----:B------:R-:W-:-:S07]  /*1fce0*/  IMAD.MOV.U32 R7, RZ, RZ, R14 ;  /* 0x000000ffff077224 */ /* 0x000fce00078e000e */
[----:B------:R-:W-:Y:S05]  /*1fcf0*/  WARPSYNC.COLLECTIVE R15, `(.L_x_1114) ;  /* 0x000000000f087348 */ /* 0x000fea0003c00000 */
[----:B------:R0:W1:Y:S02]  /*1fd00*/  SHFL.IDX P6, R14, R13, R12, R11 ;  /* 0x0000000c0d0e7389 */ /* 0x00006400000c000b */
[----:B01----:R-:W-:Y:S01]  /*1fd10*/  ENDCOLLECTIVE ;  /* 0x000000000000791b */ /* 0x003fe20003800000 */
.L_x_1114:
[----:B------:R-:W-:Y:S01]  /*1fd20*/  IMAD.MOV.U32 R4, RZ, RZ, R14 ;  /* 0x000000ffff047224 */ /* 0x000fe200078e000e */
[----:B------:R-:W-:Y:S06]  /*1fd30*/  BRA `(.L_x_1115) ;  /* 0xffffffa400a87947 */ /* 0x000fec000383ffff */
.L_x_906:
[----:B------:R-:W-:Y:S01]  /*1fd40*/  BSSY B0, `(.L_x_1116) ;  /* 0x0000007000007945 */ /* 0x000fe20003800000 */
[----:B------:R-:W-:Y:S02]  /*1fd50*/  IMAD.MOV.U32 R13, RZ, RZ, R3 ;  /* 0x000000ffff0d7224 */ /* 0x000fe400078e0003 */
[----:B------:R-:W-:Y:S02]  /*1fd60*/  IMAD.MOV.U32 R11, RZ, RZ, 0x1f ;  /* 0x0000001fff0b7424 */ /* 0x000fe400078e00ff */
[----:B------:R-:W-:-:S07]  /*1fd70*/  IMAD.MOV.U32 R15, RZ, RZ, -0x1 ;  /* 0xffffffffff0f7424 */ /* 0x000fce00078e00ff */
[----:B0123--:R-:W-:Y:S05]  /*1fd80*/  WARPSYNC.COLLECTIVE R15, `(.L_x_1117) ;  /* 0x000000000f087348 */ /* 0x00ffea0003c00000 */
[----:B------:R4:W0:Y:S02]  /*1fd90*/  SHFL.IDX P6, R14, R13, R12, R11 ;  /* 0x0000000c0d0e7389 */ /* 0x00082400000c000b */
[----:B01234-:R-:W-:Y:S01]  /*1fda0*/  ENDCOLLECTIVE ;  /* 0x000000000000791b */ /* 0x01ffe20003800000 */
.L_x_1117:
[----:B------:R-:W-:Y:S05]  /*1fdb0*/  BSYNC B0 ;  /* 0x0000000000007941 */ /* 0x000fea0003800000 */
.L_x_1116:
[----:B------:R-:W-:Y:S01]  /*1fdc0*/  IMAD.MOV.U32 R16, RZ, RZ, R14 ;  /* 0x000000ffff107224 */ /* 0x000fe200078e000e */
[----:B------:R-:W-:Y:S06]  /*1fdd0*/  BRA `(.L_x_905) ;  /* 0xffffffa400987947 */ /* 0x000fec000383ffff */
.L_x_910:
[----:B0-----:R0:W1:Y:S02]  /*1fde0*/  SYNCS.PHASECHK.TRANS64.TRYWAIT P0, [R5+URZ+0x22820], R0 ;  /* 0x02282000050075a7 */ /* 0x001064000800017f */
[----:B-1----:R-:W-:Y:S05]  /*1fdf0*/  @!P0 NANOSLEEP.SYNCS 0x989680 ;  /* 0x009896800000895d */ /* 0x002fea0003900000 */
[----:B------:R-:W1:Y:S02]  /*1fe00*/  @!P0 SYNCS.PHASECHK.TRANS64 P0, [R5+URZ+0x22820], R0 ;  /* 0x02282000050085a7 */ /* 0x000e64000800007f */
[----:B-1----:R-:W-:Y:S05]  /*1fe10*/  @!P0 BRA `(.L_x_910) ;  /* 0xfffffffc00f08947 */ /* 0x002fea000383ffff */
[----:B------:R-:W-:Y:S05]  /*1fe20*/  BRA `(.L_x_1118) ;  /* 0xffffffa800f07947 */ /* 0x000fea000383ffff */
.L_x_911:
[----:B------:R-:W1:Y:S01]  /*1fe30*/  S2R R2, SR_TID.X ;  /* 0x0000000000027919 */ /* 0x000e620000002100 */
[----:B------:R-:W-:Y:S01]  /*1fe40*/  BSSY B0, `(.L_x_1119) ;  /* 0x000000a000007945 */ /* 0x000fe20003800000 */
[----:B------:R-:W-:Y:S02]  /*1fe50*/  IMAD.MOV.U32 R12, RZ, RZ, RZ ;  /* 0x000000ffff0c7224 */ /* 0x000fe400078e00ff */
[----:B------:R-:W-:Y:S02]  /*1fe60*/  IMAD.MOV.U32 R11, RZ, RZ, 0x1f ;  /* 0x0000001fff0b7424 */ /* 0x000fe400078e00ff */
[----:B------:R-:W-:Y:S01]  /*1fe70*/  IMAD.MOV.U32 R15, RZ, RZ, -0x1 ;  /* 0xffffffffff0f7424 */ /* 0x000fe200078e00ff */
[----:B-1----:R-:W-:-:S04]  /*1fe80*/  SHF.R.U32.HI R2, RZ, 0x5, R2 ;  /* 0x00000005ff027819 */ /* 0x002fc80000011602 */
[----:B------:R-:W-:-:S05]  /*1fe90*/  LOP3.LUT R2, R2, 0x3, RZ, 0xc0, !PT ;  /* 0x0000000302027812 */ /* 0x000fca00078ec0ff */
[----:B------:R-:W-:-:S07]  /*1fea0*/  IMAD.MOV.U32 R13, RZ, RZ, R2 ;  /* 0x000000ffff0d7224 */ /* 0x000fce00078e0002 */
[----:B0--34-:R-:W-:Y:S05]  /*1feb0*/  WARPSYNC.COLLECTIVE R15, `(.L_x_1120) ;  /* 0x000000000f087348 */ /* 0x019fea0003c00000 */
[----:B------:R1:W2:Y:S02]  /*1fec0*/  SHFL.IDX P6, R14, R13, R12, R11 ;  /* 0x0000000c0d0e7389 */ /* 0x0002a400000c000b */
[----:B01234-:R-:W-:Y:S01]  /*1fed0*/  ENDCOLLECTIVE ;  /* 0x000000000000791b */ /* 0x01ffe20003800000 */
.L_x_1120:
[----:B------:R-:W-:Y:S05]  /*1fee0*/  BSYNC B0 ;  /* 0x0000000000007941 */ /* 0x000fea0003800000 */
.L_x_1119:
[----:B------:R-:W-:Y:S05]  /*1fef0*/  BRA `(.L_x_1121) ;  /* 0xffffffa800d87947 */ /* 0x000fea000383ffff */
.L_x_912:
[----:B------:R-:W-:Y:S01]  /*1ff00*/  BSSY B0, `(.L_x_1122) ;  /* 0x0000006000007945 */ /* 0x000fe20003800000 */
[----:B------:R-:W-:-:S07]  /*1ff10*/  IMAD.MOV.U32 R15, RZ, RZ, -0x1 ;  /* 0xffffffffff0f7424 */ /* 0x000fce00078e00ff */
[----:B0--34-:R-:W-:Y:S05]  /*1ff20*/  WARPSYNC.COLLECTIVE R15, `(.L_x_1123) ;  /* 0x000000000f0c7348 */ /* 0x019fea0003c00000 */
[----:B------:R-:W-:Y:S02]  /*1ff30*/  ELECT P6, UR62, PT ;  /* 0x00000000003e782f */ /* 0x000fe400038c0000 */
[----:B------:R-:W-:Y:S01]  /*1ff40*/  MOV R14, UR62 ;  /* 0x0000003e000e7c02 */ /* 0x000fe20008000f00 */
[----:B0--34-:R-:W-:Y:S10]  /*1ff50*/  ENDCOLLECTIVE ;  /* 0x000000000000791b */ /* 0x019ff40003800000 */
.L_x_1123:
[----:B------:R-:W-:Y:S05]  /*1ff60*/  BSYNC B0 ;  /* 0x0000000000007941 */ /* 0x000fea0003800000 */
.L_x_1122:
[----:B------:R-:W-:Y:S05]  /*1ff70*/  BRA `(.L_x_1124) ;  /* 0xffffffa800cc7947 */ /* 0x000fea000383ffff */
.L_x_914:
[----:B0-----:R0:W1:Y:S02]  /*1ff80*/  SYNCS.PHASECHK.TRANS64.TRYWAIT P1, [R3+URZ+0x22840], R2 ;  /* 0x02284002030075a7 */ /* 0x001064000802017f */
[----:B-1----:R-:W-:Y:S05]  /*1ff90*/  @!P1 NANOSLEEP.SYNCS 0x989680 ;  /* 0x009896800000995d */ /* 0x002fea0003900000 */
[----:B------:R-:W1:Y:S02]  /*1ffa0*/  @!P1 SYNCS.PHASECHK.TRANS64 P1, [R3+URZ+0x22840], R2 ;  /* 0x02284002030095a7 */ /* 0x000e64000802007f */
[----:B-1----:R-:W-:Y:S05]  /*1ffb0*/  @!P1 BRA `(.L_x_914) ;  /* 0xfffffffc00f09947 */ /* 0x002fea000383ffff */
[----:B------:R-:W-:Y:S05]  /*1ffc0*/  BRA `(.L_x_1125) ;  /* 0xffffffa800e87947 */ /* 0x000fea000383ffff */
.L_x_916:
[----:B-1----:R1:W2:Y:S02]  /*1ffd0*/  SYNCS.PHASECHK.TRANS64.TRYWAIT P1, [R5+URZ+0x22840], R0 ;  /* 0x02284000050075a7 */ /* 0x0022a4000802017f */
[----:B--2---:R-:W-:Y:S05]  /*1ffe0*/  @!P1 NANOSLEEP.SYNCS 0x989680 ;  /* 0x009896800000995d */ /* 0x004fea0003900000 */
[----:B------:R-:W2:Y:S02]  /*1fff0*/  @!P1 SYNCS.PHASECHK.TRANS64 P1, [R5+URZ+0x22840], R0 ;  /* 0x02284000050095a7 */ /* 0x000ea4000802007f */
[----:B--2---:R-:W-:Y:S05]  /*20000*/  @!P1 BRA `(.L_x_916) ;  /* 0xfffffffc00f09947 */ /* 0x004fea000383ffff */
[----:B------:R-:W-:Y:S05]  /*20010*/  BRA `(.L_x_1126) ;  /* 0xffffffa800f47947 */ /* 0x000fea000383ffff */
.L_x_918:
[----:B--2---:R2:W0:Y:S02]  /*20020*/  SYNCS.PHASECHK.TRANS64.TRYWAIT P1, [R3+URZ+0x22860], R2 ;  /* 0x02286002030075a7 */ /* 0x004424000802017f */
[----:B0-----:R-:W-:Y:S05]  /*20030*/  @!P1 NANOSLEEP.SYNCS 0x989680 ;  /* 0x009896800000995d */ /* 0x001fea0003900000 */
[----:B------:R-:W0:Y:S02]  /*20040*/  @!P1 SYNCS.PHASECHK.TRANS64 P1, [R3+URZ+0x22860], R2 ;  /* 0x02286002030095a7 */ /* 0x000e24000802007f */
[----:B0-----:R-:W-:Y:S05]  /*20050*/  @!P1 BRA `(.L_x_918) ;  /* 0xfffffffc00f09947 */ /* 0x001fea000383ffff */
[----:B------:R-:W-:Y:S05]  /*20060*/  BRA `(.L_x_1127) ;  /* 0xffffffa800f07947 */ /* 0x000fea000383ffff */
.L_x_1128:
        /* <DEDUP_REMOVED lines=9> */
.L_x_6559:


//--------------------- .text._ZN7cutlass13device_kernelIN5flash11enable_sm90INS1_16FlashAttnFwdSm90INS1_25CollectiveMainloopFwdSm90ILi2EN4cute5tupleIJNS5_1CILi1EEES8_S8_EEENS6_IJNS7_ILi128EEENS7_ILi96EEENS7_ILi64EEEEEELi256ENS_10bfloat16_tEfNS_4arch4Sm90ELb0ELb0ELb1ELb1ELb1ELb0ELb1ELb1ELb0ELb1ELb1ELb0EEENS1_21CollectiveEpilogueFwdINS6_IJSA_NS7_ILi256EEESB_EEES9_SE_SG_Li256ELb1ELb1ELb1ELb0EEENS1_36VarlenDynamicPersistentTileSchedulerILi128ELi96ELi256ELi128ELb1ELb1ELb1ELb0ELb1ELb1EEEEEEEEEvNT_6ParamsE --------------------------
	.section	.text._ZN7cutlass13device_kernelIN5flash11enable_sm90INS1_16FlashAttnFwdSm90INS1_25CollectiveMainloopFwdSm90ILi2EN4cute5tupleIJNS5_1CILi1EEES8_S8_EEENS6_IJNS7_ILi128EEENS7_ILi96EEENS7_ILi64EEEEEELi256ENS_10bfloat16_tEfNS_4arch4Sm90ELb0ELb0ELb1ELb1ELb1ELb0ELb1ELb1ELb0ELb1ELb1ELb0EEENS1_21CollectiveEpilogueFwdINS6_IJSA_NS7_ILi256EEESB_EEES9_SE_SG_Li256ELb1ELb1ELb1ELb0EEENS1_36VarlenDynamicPersistentTileSchedulerILi128ELi96ELi256ELi128ELb1ELb1ELb1ELb0ELb1ELb1EEEEEEEEEvNT_6ParamsE,"ax",@progbits
	.align	128
.text._ZN7cutlass13device_kernelIN5flash11enable_sm90INS1_16FlashAttnFwdSm90INS1_25CollectiveMainloopFwdSm90ILi2EN4cute5tupleIJNS5_1CILi1EEES8_S8_EEENS6_IJNS7_ILi128EEENS7_ILi96EEENS7_ILi64EEEEEELi256ENS_10bfloat16_tEfNS_4arch4Sm90ELb0ELb0ELb1ELb1ELb1ELb0ELb1ELb1ELb0ELb1ELb1ELb0EEENS1_21CollectiveEpilogueFwdINS6_IJSA_NS7_ILi256EEESB_EEES9_SE_SG_Li256ELb1ELb1ELb1ELb0EEENS1_36VarlenDynamicPersistentTileSchedulerILi128ELi96ELi256ELi128ELb1ELb1ELb1ELb0ELb1ELb1EEEEEEEEEvNT_6ParamsE:
        .type           _ZN7cutlass13device_kernelIN5flash11enable_sm90INS1_16FlashAttnFwdSm90INS1_25CollectiveMainloopFwdSm90ILi2EN4cute5tupleIJNS5_1CILi1EEES8_S8_EEENS6_IJNS7_ILi128EEENS7_ILi96EEENS7_ILi64EEEEEELi256ENS_10bfloat16_tEfNS_4arch4Sm90ELb0ELb0ELb1ELb1ELb1ELb0ELb1ELb1ELb0ELb1ELb1ELb0EEENS1_21CollectiveEpilogueFwdINS6_IJSA_NS7_ILi256EEESB_EEES9_SE_SG_Li256ELb1ELb1ELb1ELb0EEENS1_36VarlenDynamicPersistentTileSchedulerILi128ELi96ELi256ELi128ELb1ELb1ELb1ELb0ELb1ELb1EEEEEEEEEvNT_6ParamsE,@function
        .size           _ZN7cutlass13device_kernelIN5flash11enable_sm90INS1_16FlashAttnFwdSm90INS1_25CollectiveMainloopFwdSm90ILi2EN4cute5tupleIJNS5_1CILi1EEES8_S8_EEENS6_IJNS7_ILi128EEENS7_ILi96EEENS7_ILi64EEEEEELi256ENS_10bfloat16_tEfNS_4arch4Sm90ELb0ELb0ELb1ELb1ELb1ELb0ELb1ELb1ELb0ELb1ELb1ELb0EEENS1_21CollectiveEpilogueFwdINS6_IJSA_NS7_ILi256EEESB_EEES9_SE_SG_Li256ELb1ELb1ELb1ELb0EEENS1_36VarlenDynamicPersistentTileSchedulerILi128ELi96ELi256ELi128ELb1ELb1ELb1ELb0ELb1ELb1EEEEEEEEEvNT_6ParamsE,(.L_x_6560 - _ZN7cutlass13device_kernelIN5flash11enable_sm90INS1_16FlashAttnFwdSm90INS1_25CollectiveMainloopFwdSm90ILi2EN4cute5tupleIJNS5_1CILi1EEES8_S8_EEENS6_IJNS7_ILi128EEENS7_ILi96EEENS7_ILi64EEEEEELi256ENS_10bfloat16_tEfNS_4arch4Sm90ELb0ELb0ELb1ELb1ELb1ELb0ELb1ELb1ELb0ELb1ELb1ELb0EEENS1_21CollectiveEpilogueFwdINS6_IJSA_NS7_ILi256EEESB_EEES9_SE_SG_Li256ELb1ELb1ELb1ELb0EEENS1_36VarlenDynamicPersistentTileSchedulerILi128ELi96ELi256ELi128ELb1ELb1ELb1ELb0ELb1ELb1EEEEEEEEEvNT_6ParamsE)
        .other          _ZN7cutlass13device_kernelIN5flash11enable_sm90INS1_16FlashAttnFwdSm90INS1_25CollectiveMainloopFwdSm90ILi2EN4cute5tupleIJNS5_1CILi1EEES8_S8_EEENS6_IJNS7_ILi128EEENS7_ILi96EEENS7_ILi64EEEEEELi256ENS_10bfloat16_tEfNS_4arch4Sm90ELb0ELb0ELb1ELb1ELb1ELb0ELb1ELb1ELb0ELb1ELb1ELb0EEENS1_21CollectiveEpilogueFwdINS6_IJSA_NS7_ILi256EEESB_EEES9_SE_SG_Li256ELb1ELb1ELb1ELb0EEENS1_36VarlenDynamicPersistentTileSchedulerILi128ELi96ELi256ELi128ELb1ELb1ELb1ELb0ELb1ELb1EEEEEEEEEvNT_6ParamsE,@"STO_CUDA_ENTRY STV_DEFAULT"
_ZN7cutlass13device_kernelIN5flash11enable_sm90INS1_16FlashAttnFwdSm90INS1_25CollectiveMainloopFwdSm90ILi2EN4cute5tupleIJNS5_1CILi1EEES8_S8_EEENS6_IJNS7_ILi128EEENS7_ILi96EEENS7_ILi64EEEEEELi256ENS_10bfloat16_tEfNS_4arch4Sm90ELb0ELb0ELb1ELb1ELb1ELb0ELb1ELb1ELb0ELb1ELb1ELb0EEENS1_21CollectiveEpilogueFwdINS6_IJSA_NS7_ILi256EEESB_EEES9_SE_SG_Li256ELb1ELb1ELb1ELb0EEENS1_36VarlenDynamicPersistentTileSchedulerILi128ELi96ELi256ELi128ELb1ELb1ELb1ELb0ELb1ELb1EEEEEEEEEvNT_6ParamsE:
        /* <DEDUP_REMOVED lines=47> */
.L_x_1129:
        /* <DEDUP_REMOVED lines=22> */
.L_x_1130:
        /* <DEDUP_REMOVED lines=18> */
.L_x_1131:
        /* <DEDUP_REMOVED lines=22> */
.L_x_1132:
        /* <DEDUP_REMOVED lines=23> */
.L_x_1133:
[----:B------:R-:W-:Y:S01]  /*0840*/  UISETP.NE.AND UP0, UPT, UR9, URZ, UPT ;  /* 0x0000003f0900728c */ /* 0x000fe2000bf05270 */
[----:B------:R-:W-:Y:S01]  /*0850*/  NOP ;  /* 0x0000000000007918 */ /* 0x000fe20000000000 */
[----:B0-----:R-:W-:Y:S01]  /*0860*/  UMOV UR4, 0x1 ;  /* 0x0000000100047882 */ /* 0x001fe20000000000 */
[----:B------:R-:W-:Y:S01]  /*0870*/  ULDC.64 UR36, c[0x0][0x208] ;  /* 0x0000820000247ab9 */ /* 0x000fe20000000a00 */
[----:B------:R-:W-:Y:S01]  /*0880*/  USEL UR4, UR4, 0x2, !UP0 ;  /* 0x0000000204047887 */ /* 0x000fe2000c000000 */
[----:B-1234-:R-:W-:Y:S01]  /*0890*/  BAR.SYNC.DEFER_BLOCKING 0x0 ;  /* 0x0000000000007b1d */ /* 0x01efe20000010000 */
[----:B------:R-:W-:-:S04]  /*08a0*/  PLOP3.LUT P0, PT, PT, PT, UP0, 0x80, 0x0 ;  /* 0x000000000000781c */ /* 0x000fc80003f0f008 */
[----:B------:R-:W-:-:S05]  /*08b0*/  IMAD.U32 R3, RZ, RZ, UR4 ;  /* 0x00000004ff037e24 */ /* 0x000fca000f8e00ff */
[----:B------:R0:W-:Y:S04]  /*08c0*/  STL [R1+0x38], R3 ;  /* 0x0000380301007387 */ /* 0x0001e80000100800 */
[----:B------:R-:W-:Y:S05]  /*08d0*/  @!P0 BRA `(.L_x_1134) ;  /* 0x000000b800e48947 */ /* 0x000fea0003800000 */
.L_x_1135:
[----:B------:R-:W-:-:S08]  /*08e0*/  NOP ;  /* 0x0000000000007918 */ /* 0x000fd00000000000 */
[----:B------:R-:W1:Y:S02]  /*08f0*/  USETMAXREG.TRY_ALLOC.CTAPOOL UP0, 0xe8 ;  /* 0x000000e8000079c8 */ /* 0x000e640008000600 */
[----:B-1----:R-:W-:-:S13]  /*0900*/  PLOP3.LUT P0, PT, PT, PT, UP0, 0x80, 0x0 ;  /* 0x000000000000781c */ /* 0x002fda0003f0f008 */
[----:B------:R-:W-:Y:S05]  /*0910*/  @!P0 BRA `(.L_x_1135) ;  /* 0xfffffffc00f08947 */ /* 0x000fea000383ffff */
[----:B------:R-:W-:Y:S01]  /*0920*/  SHF.R.U32.HI R2, RZ, 0x7, R0 ;  /* 0x00000007ff027819 */ /* 0x000fe20000011600 */
[----:B------:R-:W1:Y:S08]  /*0930*/  S2UR UR5, SR_CgaCtaId ;  /* 0x00000000000579c3 */ /* 0x000e700000008800 */
[----:B------:R-:W-:Y:S06]  /*0940*/  BAR.ARV 0x8, 0x180 ;  /* 0x0206000000007b1d */ /* 0x000fec0000002000 */
[----:B------:R-:W-:Y:S01]  /*0950*/  ISETP.NE.AND P0, PT, R2, 0x1, PT ;  /* 0x000000010200780c */ /* 0x000fe20003f05270 */
[----:B------:R-:W-:-:S12]  /*0960*/  UMOV UR4, 0x400 ;  /* 0x0000040000047882 */ /* 0x000fd80000000000 */
[----:B------:R-:W-:Y:S06]  /*0970*/  @!P0 BAR.ARV 0x9, 0x100 ;  /* 0x0244000000008b1d */ /* 0x000fec0000002000 */
[----:B-1----:R-:W-:Y:S02]  /*0980*/  ULEA UR4, UR5, UR4, 0x18 ;  /* 0x0000000405047291 */ /* 0x002fe4000f8ec03f */
[----:B------:R-:W-:Y:S07]  /*0990*/  BAR.SYNC.DEFER_BLOCKING 0x5, 0x180 ;  /* 0x0146000000007b1d */ /* 0x000fee0000010000 */
[----:B------:R-:W1:Y:S01]  /*09a0*/  LDS.128 R12, [UR4+0x324d0] ;  /* 0x0324d004ff0c7984 */ /* 0x000e620008000c00 */
[----:B------:R-:W-:Y:S01]  /*09b0*/  ULDC UR4, c[0x0][0xd3c] ;  /* 0x00034f0000047ab9 */ /* 0x000fe20000000800 */
[----:B------:R-:W-:Y:S06]  /*09c0*/  BAR.ARV 0x4, 0x180 ;  /* 0x0106000000007b1d */ /* 0x000fec0000002000 */
[----:B-1----:R-:W-:-:S13]  /*09d0*/  ISETP.GE.AND P0, PT, R15, UR4, PT ;  /* 0x000000040f007c0c */ /* 0x002fda000bf06270 */
[----:B------:R-:W-:Y:S05]  /*09e0*/  @P0 EXIT ;  /* 0x000000000000094d */ /* 0x000fea0003800000 */
[----:B------:R-:W2:Y:S01]  /*09f0*/  LDL R2, [R1+0x38] ;  /* 0x0000380001027983 */ /* 0x000ea20000100800 */
[----:B------:R-:W-:Y:S01]  /*0a00*/  VIADD R0, R0, 0xffffff80 ;  /* 0xffffff8000007836 */ /* 0x000fe20000000000 */
[----:B------:R-:W-:Y:S01]  /*0a10*/  R2UR UR4, R13 ;  /* 0x000000000d0472ca */ /* 0x000fe200000e0000 */
[----:B------:R-:W-:Y:S01]  /*0a20*/  UMOV UR39, URZ ;  /* 0x0000003f00277c82 */ /* 0x000fe20008000000 */
[----:B------:R-:W-:Y:S01]  /*0a30*/  R2UR UR5, R15 ;  /* 0x000000000f0572ca */ /* 0x000fe200000e0000 */
[----:B------:R-:W-:Y:S01]  /*0a40*/  UMOV UR38, URZ ;  /* 0x0000003f00267c82 */ /* 0x000fe20008000000 */
[----:B0-----:R-:W-:-:S04]  /*0a50*/  SHF.R.S32.HI R3, RZ, 0x1f, R0 ;  /* 0x0000001fff037819 */ /* 0x001fc80000011400 */
[CC--:B------:R-:W-:Y:S02]  /*0a60*/  LEA.HI R4, R3.reuse, R0.reuse, RZ, 0x4 ;  /* 0x0000000003047211 */ /* 0x0c0fe400078f20ff */
[----:B------:R-:W-:-:S04]  /*0a70*/  LEA.HI R7, R3, R0, RZ, 0x2 ;  /* 0x0000000003077211 */ /* 0x000fc800078f10ff */
[----:B------:R-:W-:Y:S02]  /*0a80*/  LOP3.LUT R11, R7, 0xfffffffc, RZ, 0xc0, !PT ;  /* 0xfffffffc070b7812 */ /* 0x000fe400078ec0ff */
[----:B------:R-:W-:-:S03]  /*0a90*/  SHF.R.S32.HI R7, RZ, 0x4, R4 ;  /* 0x00000004ff077819 */ /* 0x000fc60000011404 */
[----:B------:R-:W-:Y:S01]  /*0aa0*/  IMAD.IADD R12, R0, 0x1, -R11 ;  /* 0x00000001000c7824 */ /* 0x000fe200078e0a0b */
[----:B--2---:R-:W-:Y:S02]  /*0ab0*/  R2UR UR6, R2 ;  /* 0x00000000020672ca */ /* 0x004fe400000e0000 */
[----:B------:R-:W-:-:S04]  /*0ac0*/  LEA.HI R2, R3, R0, RZ, 0x7 ;  /* 0x0000000003027211 */ /* 0x000fc800078f38ff */
[----:B------:R-:W-:-:S05]  /*0ad0*/  LOP3.LUT R5, R2, 0xffffff80, RZ, 0xc0, !PT ;  /* 0xffffff8002057812 */ /* 0x000fca00078ec0ff */
[----:B------:R-:W-:Y:S01]  /*0ae0*/  IMAD.IADD R16, R0, 0x1, -R5 ;  /* 0x0000000100107824 */ /* 0x000fe200078e0a05 */
[----:B------:R-:W-:Y:S01]  /*0af0*/  LEA.HI R5, R3, R0, RZ, 0x5 ;  /* 0x0000000003057211 */ /* 0x000fe200078f28ff */
[----:B------:R-:W-:Y:S01]  /*0b00*/  ULOP3.LUT UR6, UR6, 0x1, URZ, 0xfc, !UPT ;  /* 0x0000000106067892 */ /* 0x000fe2000f8efc3f */
[C---:B------:R-:W-:Y:S02]  /*0b10*/  LOP3.LUT R3, R4.reuse, 0x3fffff0, RZ, 0xc0, !PT ;  /* 0x03fffff004037812 */ /* 0x040fe400078ec0ff */
[----:B------:R-:W-:Y:S01]  /*0b20*/  SHF.R.S32.HI R8, RZ, 0x1f, R16 ;  /* 0x0000001fff087819 */ /* 0x000fe20000011410 */
[----:B------:R-:W-:Y:S01]  /*0b30*/  IMAD.SHL.U32 R6, R5, 0x20, RZ ;  /* 0x0000002005067824 */ /* 0x000fe200078e00ff */
[----:B------:R-:W-:Y:S01]  /*0b40*/  LEA.HI R4, R4, R7, RZ, 0x1 ;  /* 0x0000000704047211 */ /* 0x000fe200078f08ff */
[----:B------:R-:W-:Y:S01]  /*0b50*/  IMAD.IADD R5, R0, 0x1, -R3 ;  /* 0x0000000100057824 */ /* 0x000fe200078e0a03 */
[CC--:B------:R-:W-:Y:S01]  /*0b60*/  LEA.HI R9, R8.reuse, R16.reuse, RZ, 0x2 ;  /* 0x0000001008097211 */ /* 0x0c0fe200078f10ff */
[----:B------:R-:W-:Y:S01]  /*0b70*/  STL [R1+0x20], R16 ;  /* 0x0000201001007387 */ /* 0x000fe20000100800 */
[----:B------:R-:W-:-:S02]  /*0b80*/  LEA.HI R8, R8, R16, RZ, 0x5 ;  /* 0x0000001008087211 */ /* 0x000fc400078f28ff */
[--C-:B------:R-:W-:Y:S02]  /*0b90*/  SHF.R.S32.HI R10, RZ, 0x2, R9.reuse ;  /* 0x00000002ff0a7819 */ /* 0x100fe40000011409 */
[----:B------:R-:W-:Y:S02]  /*0ba0*/  SHF.R.S32.HI R3, RZ, 0x1f, R9 ;  /* 0x0000001fff037819 */ /* 0x000fe40000011409 */
[----:B------:R-:W-:Y:S02]  /*0bb0*/  LOP3.LUT R6, R6, 0xfffffc00, RZ, 0xc0, !PT ;  /* 0xfffffc0006067812 */ /* 0x000fe400078ec0ff */
[----:B------:R-:W-:Y:S02]  /*0bc0*/  LEA.HI R0, R3, R10, RZ, 0x3 ;  /* 0x0000000a03007211 */ /* 0x000fe400078f18ff */
[----:B------:R-:W-:Y:S01]  /*0bd0*/  SHF.R.S32.HI R3, RZ, 0x7, R2 ;  /* 0x00000007ff037819 */ /* 0x000fe20000011402 */
[----:B------:R-:W-:Y:S01]  /*0be0*/  IMAD R5, R5, 0x40, R6 ;  /* 0x0000004005057824 */ /* 0x000fe200078e0206 */
[----:B------:R-:W-:Y:S01]  /*0bf0*/  LOP3.LUT R11, R0, 0xfffffff8, RZ, 0xc0, !PT ;  /* 0xfffffff8000b7812 */ /* 0x000fe200078ec0ff */
[----:B------:R-:W-:Y:S01]  /*0c00*/  IMAD.MOV.U32 R6, RZ, RZ, R14 ;  /* 0x000000ffff067224 */ /* 0x000fe200078e000e */
[----:B------:R-:W-:-:S02]  /*0c10*/  LEA.HI R2, R2, R3, RZ, 0x1 ;  /* 0x0000000302027211 */ /* 0x000fc400078f08ff */
[----:B------:R-:W-:Y:S01]  /*0c20*/  LOP3.LUT R4, R4, 0x1ffffffe, RZ, 0xc0, !PT ;  /* 0x1ffffffe04047812 */ /* 0x000fe200078ec0ff */
[----:B------:R-:W-:Y:S01]  /*0c30*/  IMAD.IADD R11, R10, 0x1, -R11 ;  /* 0x000000010a0b7824 */ /* 0x000fe200078e0a0b */
[----:B------:R-:W-:Y:S02]  /*0c40*/  LOP3.LUT R2, R2, 0x3fffffe, RZ, 0xc0, !PT ;  /* 0x03fffffe02027812 */ /* 0x000fe400078ec0ff */
[----:B------:R-:W-:Y:S01]  /*0c50*/  SHF.R.S32.HI R8, RZ, 0x5, R8 ;  /* 0x00000005ff087819 */ /* 0x000fe20000011408 */
[----:B------:R-:W-:Y:S01]  /*0c60*/  IMAD.IADD R4, R7, 0x1, -R4 ;  /* 0x0000000107047824 */ /* 0x000fe200078e0a04 */
[----:B------:R-:W-:Y:S01]  /*0c70*/  LEA.HI R0, R12, R12, RZ, 0x1 ;  /* 0x0000000c0c007211 */ /* 0x000fe200078f08ff */
[----:B------:R-:W-:Y:S01]  /*0c80*/  IMAD.IADD R2, R3, 0x1, -R2 ;  /* 0x0000000103027824 */ /* 0x000fe200078e0a02 */
[----:B------:R-:W-:Y:S01]  /*0c90*/  LOP3.LUT R9, R9, 0x7ffffffc, RZ, 0xc0, !PT ;  /* 0x7ffffffc09097812 */ /* 0x000fe200078ec0ff */
[----:B------:R-:W-:Y:S01]  /*0ca0*/  IMAD R11, R8, 0x10, R11 ;  /* 0x00000010080b7824 */ /* 0x000fe200078e020b */
[----:B------:R-:W-:Y:S01]  /*0cb0*/  LOP3.LUT R3, R0, 0x1ffffffe, RZ, 0xc0, !PT ;  /* 0x1ffffffe00037812 */ /* 0x000fe200078ec0ff */
[----:B------:R-:W-:-:S02]  /*0cc0*/  IMAD R4, R4, 0x8, R5 ;  /* 0x0000000804047824 */ /* 0x000fc400078e0205 */
[----:B------:R-:W-:Y:S02]  /*0cd0*/  IMAD R0, R2, 0x40, R11 ;  /* 0x0000004002007824 */ /* 0x000fe400078e020b */
[----:B------:R-:W-:Y:S01]  /*0ce0*/  IMAD.IADD R3, R12, 0x1, -R3 ;  /* 0x000000010c037824 */ /* 0x000fe200078e0a03 */
[----:B------:R-:W-:Y:S01]  /*0cf0*/  STL [R1+0x30], R4 ;  /* 0x0000300401007387 */ /* 0x000fe20000100800 */
[----:B------:R-:W-:Y:S01]  /*0d00*/  IMAD.U32 R2, RZ, RZ, UR6 ;  /* 0x00000006ff027e24 */ /* 0x000fe2000f8e00ff */
[----:B------:R-:W-:Y:S01]  /*0d10*/  UMOV UR6, URZ ;  /* 0x0000003f00067c82 */ /* 0x000fe20008000000 */
[----:B------:R-:W-:Y:S01]  /*0d20*/  IMAD.IADD R9, R16, 0x1, -R9 ;  /* 0x0000000110097824 */ /* 0x000fe200078e0a09 */
[----:B------:R0:W-:Y:S03]  /*0d30*/  STL [R1+0x28], R0 ;  /* 0x0000280001007387 */ /* 0x0001e60000100800 */
[----:B------:R-:W-:Y:S01]  /*0d40*/  IMAD.SHL.U32 R23, R9, 0x2, RZ ;  /* 0x0000000209177824 */ /* 0x000fe200078e00ff */
[----:B------:R1:W-:Y:S03]  /*0d50*/  STL [R1+0x34], R2 ;  /* 0x0000340201007387 */ /* 0x0003e60000100800 */
[----:B------:R-:W-:-:S02]  /*0d60*/  VIADD R10, R23, 0x8 ;  /* 0x00000008170a7836 */ /* 0x000fc40000000000 */
[----:B------:R-:W-:Y:S02]  /*0d70*/  VIADD R8, R23, 0x10 ;  /* 0x0000001017087836 */ /* 0x000fe40000000000 */
        /* <DEDUP_REMOVED lines=8> */
[C---:B-1----:R-:W-:Y:S01]  /*0e00*/  VIADD R2, R23.reuse, 0x30 ;  /* 0x0000003017027836 */ /* 0x042fe20000000000 */
[----:B------:R-:W-:Y:S01]  /*0e10*/  SHF.R.S32.HI R8, RZ, 0x1f, R5 ;  /* 0x0000001fff087819 */ /* 0x000fe20000011405 */
[C---:B------:R-:W-:Y:S01]  /*0e20*/  VIADD R229, R23.reuse, 0x38 ;  /* 0x0000003817e57836 */ /* 0x040fe20000000000 */
[----:B------:R-:W-:Y:S01]  /*0e30*/  SHF.R.S32.HI R7, RZ, 0x1f, R4 ;  /* 0x0000001fff077819 */ /* 0x000fe20000011404 */
[C---:B------:R-:W-:Y:S01]  /*0e40*/  VIADD R228, R23.reuse, 0x40 ;  /* 0x0000004017e47836 */ /* 0x040fe20000000000 */
[----:B------:R-:W-:Y:S01]  /*0e50*/  SHF.R.S32.HI R5, RZ, 0x1f, R2 ;  /* 0x0000001fff057819 */ /* 0x000fe20000011402 */
[C---:B------:R-:W-:Y:S01]  /*0e60*/  VIADD R227, R23.reuse, 0x48 ;  /* 0x0000004817e37836 */ /* 0x040fe20000000000 */
[----:B------:R-:W-:Y:S01]  /*0e70*/  SHF.R.S32.HI R4, RZ, 0x1f, R229 ;  /* 0x0000001fff047819 */ /* 0x000fe200000114e5 */
[----:B0-----:R-:W-:Y:S01]  /*0e80*/  IMAD.U32 R0, RZ, RZ, UR6 ;  /* 0x00000006ff007e24 */ /* 0x001fe2000f8e00ff */
        /* <DEDUP_REMOVED lines=38> */
.L_x_1186:
[----:B------:R-:W-:Y:S01]  /*10f0*/  ULDC.64 UR6, c[0x0][0xd88] ;  /* 0x0003620000067ab9 */ /* 0x000fe20000000a00 */
[----:B01----:R-:W0:Y:S01]  /*1100*/  LDC.64 R4, c[0x0][0x418] ;  /* 0x00010600ff047b82 */ /* 0x003e220000000a00 */
[----:B------:R-:W-:-:S06]  /*1110*/  UIMAD.WIDE UR6, UR5, 0x4, UR6 ;  /* 0x00000004050678a5 */ /* 0x000fcc000f8e0206 */
[----:B------:R-:W-:Y:S01]  /*1120*/  IMAD.U32 R200, RZ, RZ, UR6 ;  /* 0x00000006ffc87e24 */ /* 0x000fe2000f8e00ff */
[----:B------:R-:W1:Y:S01]  /*1130*/  LDC R0, c[0x0][0x424] ;  /* 0x00010900ff007b82 */ /* 0x000e620000000800 */
[----:B------:R-:W-:Y:S01]  /*1140*/  IMAD.U32 R201, RZ, RZ, UR7 ;  /* 0x00000007ffc97e24 */ /* 0x000fe2000f8e00ff */
[----:B------:R-:W-:-:S04]  /*1150*/  ULDC.64 UR6, c[0x0][0xb20] ;  /* 0x0002c80000067ab9 */ /* 0x000fc80000000a00 */
[----:B--2---:R-:W2:Y:S01]  /*1160*/  LDG.E R200, desc[UR36][R200.64] ;  /* 0x00000024c8c87981 */ /* 0x004ea2000c1e1900 */
[----:B------:R-:W-:Y:S01]  /*1170*/  ISETP.NE.U32.AND P0, PT, RZ, UR6, PT ;  /* 0x00000006ff007c0c */ /* 0x000fe2000bf05070 */
[----:B---34-:R-:W3:Y:S01]  /*1180*/  LDC R9, c[0x0][0x2f0] ;  /* 0x0000bc00ff097b82 */ /* 0x018ee20000000800 */
[----:B------:R-:W-:Y:S02]  /*1190*/  IMAD.MOV.U32 R7, RZ, RZ, RZ ;  /* 0x000000ffff077224 */ /* 0x000fe400078e00ff */
[----:B------:R-:W-:Y:S02]  /*11a0*/  ISETP.NE.AND.EX P0, PT, RZ, UR7, PT, P0 ;  /* 0x00000007ff007c0c */ /* 0x000fe4000bf05300 */
[----:B--2---:R-:W-:-:S11]  /*11b0*/  SHF.R.S32.HI R8, RZ, 0x1f, R200 ;  /* 0x0000001fff087819 */ /* 0x004fd600000114c8 */
[C---:B------:R-:W-:Y:S01]  /*11c0*/  @P0 LEA R2, P1, R200.reuse, UR6, 0x2 ;  /* 0x00000006c8020c11 */ /* 0x040fe2000f8210ff */
[----:B------:R2:W-:Y:S03]  /*11d0*/  STL [R1+0x14], R8 ;  /* 0x0000140801007387 */ /* 0x0005e60000100800 */
[----:B------:R-:W-:Y:S01]  /*11e0*/  @P0 LEA.HI.X R3, R200, UR7, R8, 0x2, P1 ;  /* 0x00000007c8030c11 */ /* 0x000fe200088f1408 */
[----:B------:R-:W-:Y:S02]  /*11f0*/  ULDC.64 UR6, c[0x0][0xb18] ;  /* 0x0002c60000067ab9 */ /* 0x000fe40000000a00 */
[----:B------:R-:W-:Y:S02]  /*1200*/  ISETP.NE.U32.AND P1, PT, RZ, UR6, PT ;  /* 0x00000006ff007c0c */ /* 0x000fe4000bf25070 */
[----:B------:R2:W5:Y:S01]  /*1210*/  @P0 LDG.E R7, desc[UR36][R2.64] ;  /* 0x0000002402070981 */ /* 0x000562000c1e1900 */
[----:B0-----:R-:W-:-:S02]  /*1220*/  ISETP.NE.U32.AND P0, PT, R4, RZ, PT ;  /* 0x000000ff0400720c */ /* 0x001fc40003f05070 */
[----:B------:R-:W-:Y:S02]  /*1230*/  ISETP.NE.AND.EX P1, PT, RZ, UR7, PT, P1 ;  /* 0x00000007ff007c0c */ /* 0x000fe4000bf25310 */
[----:B------:R-:W-:-:S04]  /*1240*/  ISETP.NE.AND.EX P0, PT, R5, RZ, PT, P0 ;  /* 0x000000ff0500720c */ /* 0x000fc80003f05300 */
[----:B-1----:R-:W-:-:S05]  /*1250*/  SEL R0, R0, 0x1, P0 ;  /* 0x0000000100007807 */ /* 0x002fca0000000000 */
[----:B---3--:R-:W-:Y:S02]  /*1260*/  IMAD R152, R0, R9, RZ ;  /* 0x0000000900987224 */ /* 0x008fe400078e02ff */
[----:B------:R-:W-:-:S04]  /*1270*/  @P1 LEA R4, P0, R200, UR6, 0x2 ;  /* 0x00000006c8041c11 */ /* 0x000fc8000f8010ff */
[----:B------:R-:W-:-:S05]  /*1280*/  @P1 LEA.HI.X R5, R200, UR7, R8, 0x2, P0 ;  /* 0x00000007c8051c11 */ /* 0x000fca00080f1408 */
[----:B------:R2:W5:Y:S01]  /*1290*/  @P1 LDG.E R152, desc[UR36][R4.64] ;  /* 0x0000002404981981 */ /* 0x000562000c1e1900 */
[----:B------:R-:W-:-:S05]  /*12a0*/  IMAD.U32 R0, RZ, RZ, UR4 ;  /* 0x00000004ff007e24 */ /* 0x000fca000f8e00ff */
[----:B------:R2:W-:Y:S01]  /*12b0*/  STL [R1+0x18], R0 ;  /* 0x0000180001007387 */ /* 0x0005e20000100800 */
[----:B------:R-:W-:Y:S05]  /*12c0*/  @P1 BRA `(.L_x_1136) ;  /* 0x0000000000241947 */ /* 0x000fea0003800000 */
[----:B------:R-:W-:Y:S02]  /*12d0*/  ULDC.64 UR4, c[0x0][0xb00] ;  /* 0x0002c00000047ab9 */ /* 0x000fe40000000a00 */
[----:B------:R-:W-:-:S04]  /*12e0*/  ISETP.NE.U32.AND P0, PT, RZ, UR4, PT ;  /* 0x00000004ff007c0c */ /* 0x000fc8000bf05070 */
[----:B------:R-:W-:-:S13]  /*12f0*/  ISETP.NE.AND.EX P0, PT, RZ, UR5, PT, P0 ;  /* 0x00000005ff007c0c */ /* 0x000fda000bf05300 */
[----:B------:R-:W-:Y:S05]  /*1300*/  @!P0 BRA `(.L_x_1136) ;  /* 0x0000000000148947 */ /* 0x000fea0003800000 */
[----:B--2---:R-:W0:Y:S02]  /*1310*/  LDC.64 R2, c[0x0][0xb00] ;  /* 0x0002c000ff027b82 */ /* 0x004e240000000a00 */
[----:B0-----:R-:W-:-:S05]  /*1320*/  IMAD.WIDE R2, R200, 0x4, R2 ;  /* 0x00000004c8027825 */ /* 0x001fca00078e0202 */
[----:B-----5:R-:W2:Y:S04]  /*1330*/  LDG.E R152, desc[UR36][R2.64] ;  /* 0x0000002402987981 */ /* 0x020ea8000c1e1900 */
[----:B------:R-:W2:Y:S02]  /*1340*/  LDG.E R5, desc[UR36][R2.64+0x4] ;  /* 0x0000042402057981 */ /* 0x000ea4000c1e1900 */
[----:B--2---:R-:W-:-:S07]  /*1350*/  IMAD.IADD R152, R5, 0x1, -R152 ;  /* 0x0000000105987824 */ /* 0x004fce00078e0a98 */
.L_x_1136:
[----:B-----5:R-:W-:Y:S01]  /*1360*/  IMAD.IADD R152, R152, 0x1, -R7 ;  /* 0x0000000198987824 */ /* 0x020fe200078e0a07 */
[----:B--2---:R-:W-:-:S03]  /*1370*/  LOP3.LUT R2, R6, 0xff000000, RZ, 0xc0, !PT ;  /* 0xff00000006027812 */ /* 0x004fc600078ec0ff */
[C---:B------:R-:W-:Y:S01]  /*1380*/  VIADD R0, R152.reuse, 0x5f ;  /* 0x0000005f98007836 */ /* 0x040fe20000000000 */
[----:B------:R-:W-:Y:S02]  /*1390*/  SHF.R.U32.HI R3, RZ, 0x8, R2 ;  /* 0x00000008ff037819 */ /* 0x000fe40000011602 */
[----:B------:R-:W-:Y:S01]  /*13a0*/  ISETP.GE.AND P0, PT, R152, 0x1, PT ;  /* 0x000000019800780c */ /* 0x000fe20003f06270 */
[----:B------:R-:W-:Y:S01]  /*13b0*/  IMAD.HI R4, R0, 0x2aaaaaab, RZ ;  /* 0x2aaaaaab00047827 */ /* 0x000fe200078e02ff */
[----:B------:R-:W-:-:S04]  /*13c0*/  LOP3.LUT R0, R6, 0xff0000, RZ, 0xc0, !PT ;  /* 0x00ff000006007812 */ /* 0x000fc800078ec0ff */
[----:B------:R-:W-:Y:S01]  /*13d0*/  LEA.HI R0, R0, R3, RZ, 0x10 ;  /* 0x0000000300007211 */ /* 0x000fe200078f80ff */
[----:B------:R-:W-:Y:S01]  /*13e0*/  IMAD.MOV.U32 R3, RZ, RZ, RZ ;  /* 0x000000ffff037224 */ /* 0x000fe200078e00ff */
[----:B------:R-:W-:Y:S02]  /*13f0*/  SHF.R.U32.HI R5, RZ, 0x1f, R4 ;  /* 0x0000001fff057819 */ /* 0x000fe40000011604 */
[----:B------:R-:W-:Y:S02]  /*1400*/  LOP3.LUT R11, R0, 0xff, RZ, 0xc0, !PT ;  /* 0x000000ff000b7812 */ /* 0x000fe400078ec0ff */
[----:B------:R-:W-:Y:S02]  /*1410*/  LEA.HI.SX32 R164, R4, R5, 0x1c ;  /* 0x0000000504a47211 */ /* 0x000fe400078fe2ff */
[----:B------:R-:W-:Y:S01]  /*1420*/  SHF.R.U32.HI R202, RZ, 0x10, R0 ;  /* 0x00000010ffca7819 */ /* 0x000fe20000011600 */
[----:B------:R0:W-:Y:S01]  /*1430*/  STL [R1+0x10], R11 ;  /* 0x0000100b01007387 */ /* 0x0001e20000100800 */
[----:B------:R-:W-:Y:S05]  /*1440*/  @!P0 BRA `(.L_x_1137) ;  /* 0x0000000000748947 */ /* 0x000fea0003800000 */
[----:B------:R-:W1:Y:S01]  /*1450*/  LDC R3, c[0x0][0xae8] ;  /* 0x0002ba00ff037b82 */ /* 0x000e620000000800 */
[----:B------:R-:W-:-:S04]  /*1460*/  ISETP.NE.AND P0, PT, R202, RZ, PT ;  /* 0x000000ffca00720c */ /* 0x000fc80003f05270 */
[----:B-1----:R-:W-:-:S04]  /*1470*/  SEL R9, R202, R3, P0 ;  /* 0x00000003ca097207 */ /* 0x002fc80000000000 */
[-C--:B------:R-:W-:Y:S02]  /*1480*/  IABS R5, R9.reuse ;  /* 0x0000000900057213 */ /* 0x080fe40000000000 */
[----:B------:R-:W-:Y:S02]  /*1490*/  IADD3 R0, R164, -0x1, R9 ;  /* 0xffffffffa4007810 */ /* 0x000fe40007ffe009 */
[----:B------:R-:W1:Y:S01]  /*14a0*/  I2F.RP R4, R5 ;  /* 0x0000000500047306 */ /* 0x000e620000209400 */
[----:B------:R-:W-:-:S05]  /*14b0*/  IABS R10, R9 ;  /* 0x00000009000a7213 */ /* 0x000fca0000000000 */
[----:B------:R-:W-:Y:S02]  /*14c0*/  IMAD.MOV R10, RZ, RZ, -R10 ;  /* 0x000000ffff0a7224 */ /* 0x000fe400078e0a0a */
[----:B-1----:R-:W1:Y:S02]  /*14d0*/  MUFU.RCP R4, R4 ;  /* 0x0000000400047308 */ /* 0x002e640000001000 */
[----:B-1----:R-:W-:Y:S01]  /*14e0*/  VIADD R2, R4, 0xffffffe ;  /* 0x0ffffffe04027836 */ /* 0x002fe20000000000 */
[----:B------:R-:W-:Y:S02]  /*14f0*/  IABS R4, R0 ;  /* 0x0000000000047213 */ /* 0x000fe40000000000 */
[----:B------:R-:W-:-:S03]  /*1500*/  LOP3.LUT R0, R0, R9, RZ, 0x3c, !PT ;  /* 0x0000000900007212 */ /* 0x000fc600078e3cff */
[----:B------:R1:W2:Y:S01]  /*1510*/  F2I.FTZ.U32.TRUNC.NTZ R3, R2 ;  /* 0x0000000200037305 */ /* 0x0002a2000021f000 */
[----:B------:R-:W-:Y:S01]  /*1520*/  ISETP.GE.AND P2, PT, R0, RZ, PT ;  /* 0x000000ff0000720c */ /* 0x000fe20003f46270 */
[----:B-1----:R-:W-:Y:S02]  /*1530*/  IMAD.MOV.U32 R2, RZ, RZ, RZ ;  /* 0x000000ffff027224 */ /* 0x002fe400078e00ff */
[----:B--2---:R-:W-:-:S04]  /*1540*/  IMAD.MOV R8, RZ, RZ, -R3 ;  /* 0x000000ffff087224 */ /* 0x004fc800078e0a03 */
[----:B------:R-:W-:-:S04]  /*1550*/  IMAD R7, R8, R5, RZ ;  /* 0x0000000508077224 */ /* 0x000fc800078e02ff */
[----:B------:R-:W-:-:S04]  /*1560*/  IMAD.HI.U32 R3, R3, R7, R2 ;  /* 0x0000000703037227 */ /* 0x000fc800078e0002 */
[----:B------:R-:W-:Y:S02]  /*1570*/  IMAD.MOV.U32 R2, RZ, RZ, R10 ;  /* 0x000000ffff027224 */ /* 0x000fe400078e000a */
        /* <DEDUP_REMOVED lines=10> */
.L_x_1137:
[-C--:B------:R-:W-:Y:S01]  /*1620*/  IMAD R22, R11, R3.reuse, RZ ;  /* 0x000000030b167224 */ /* 0x080fe200078e02ff */
[----:B------:R-:W-:Y:S01]  /*1630*/  LOP3.LUT R201, R6, 0xffff, RZ, 0xc0, !PT ;  /* 0x0000ffff06c97812 */ /* 0x000fe200078ec0ff */
[----:B------:R-:W-:Y:S01]  /*1640*/  IMAD.MOV.U32 R0, RZ, RZ, RZ ;  /* 0x000000ffff007224 */ /* 0x000fe200078e00ff */
[----:B------:R-:W-:Y:S02]  /*1650*/  PLOP3.LUT P0, PT, PT, PT, PT, 0x80, 0x0 ;  /* 0x000000000000781c */ /* 0x000fe40003f0f070 */
[----:B------:R-:W-:Y:S02]  /*1660*/  CS2R R150, SRZ ;  /* 0x0000000000967805 */ /* 0x000fe4000001ff00 */
[----:B------:R-:W-:Y:S01]  /*1670*/  VIADDMNMX R164, R22, R3, R164, PT ;  /* 0x0000000316a47246 */ /* 0x000fe200038001a4 */
[----:B------:R-:W-:Y:S01]  /*1680*/  IMAD.MOV.U32 R3, RZ, RZ, RZ ;  /* 0x000000ffff037224 */ /* 0x000fe200078e00ff */
[----:B------:R-:W-:Y:S02]  /*1690*/  CS2R R148, SRZ ;  /* 0x0000000000947805 */ /* 0x000fe4000001ff00 */
[----:B------:R-:W-:-:S02]  /*16a0*/  CS2R R146, SRZ ;  /* 0x0000000000927805 */ /* 0x000fc4000001ff00 */
[----:B------:R-:W-:Y:S02]  /*16b0*/  ISETP.GT.AND P1, PT, R164, R22, PT ;  /* 0x00000016a400720c */ /* 0x000fe40003f24270 */
        /* <DEDUP_REMOVED lines=62> */
[----:B------:R-:W1:Y:S01]  /*1aa0*/  S2R R0, SR_TID.X ;  /* 0x0000000000007919 */ /* 0x000e620000002100 */
[----:B------:R-:W2:Y:S01]  /*1ab0*/  S2UR UR6, SR_CgaCtaId ;  /* 0x00000000000679c3 */ /* 0x000ea20000008800 */
[----:B------:R-:W-:Y:S02]  /*1ac0*/  UMOV UR5, 0x400 ;  /* 0x0000040000057882 */ /* 0x000fe40000000000 */
[----:B--2---:R-:W-:-:S04]  /*1ad0*/  ULEA UR5, UR6, UR5, 0x18 ;  /* 0x0000000506057291 */ /* 0x004fc8000f8ec03f */
[----:B------:R-:W-:Y:S01]  /*1ae0*/  UIADD3 UR5, UR5, 0x18400, URZ ;  /* 0x0001840005057890 */ /* 0x000fe2000fffe03f */
[----:B-1----:R-:W-:-:S03]  /*1af0*/  VIADD R0, R0, 0xffffff80 ;  /* 0xffffff8000007836 */ /* 0x002fc60000000000 */
[----:B------:R-:W-:Y:S02]  /*1b00*/  ULOP3.LUT UP0, URZ, UR5, 0x1bf, URZ, 0xc0, !UPT ;  /* 0x000001bf053f7892 */ /* 0x000fe4000f80c03f */
[----:B------:R-:W-:-:S04]  /*1b10*/  SHF.R.S32.HI R3, RZ, 0x1f, R0 ;  /* 0x0000001fff037819 */ /* 0x000fc80000011400 */
[----:B------:R-:W-:Y:S02]  /*1b20*/  PLOP3.LUT P0, PT, PT, PT, UP0, 0x80, 0x0 ;  /* 0x000000000000781c */ /* 0x000fe40003f0f008 */
[----:B------:R-:W-:-:S04]  /*1b30*/  LEA.HI R3, R3, R0, RZ, 0x7 ;  /* 0x0000000003037211 */ /* 0x000fc800078f38ff */
[----:B------:R-:W-:-:S06]  /*1b40*/  SHF.R.S32.HI R3, RZ, 0x7, R3 ;  /* 0x00000007ff037819 */ /* 0x000fcc0000011403 */
[----:B------:R-:W1:Y:S02]  /*1b50*/  SHFL.IDX PT, R3, R3, RZ, 0x1f ;  /* 0x00001fff03037589 */ /* 0x000e6400000e0000 */
[----:B-1----:R-:W-:-:S13]  /*1b60*/  R2UR UR40, R3 ;  /* 0x00000000032872ca */ /* 0x002fda00000e0000 */
        /* <DEDUP_REMOVED lines=11> */
[----:B------:R1:W2:Y:S01]  /*1c20*/  LDC.64 R2, c[0x4][R0] ;  /* 0x0100000000027b82 */ /* 0x0002a20000000a00 */
[----:B------:R-:W-:Y:S01]  /*1c30*/  IMAD.U32 R5, RZ, RZ, UR5 ;  /* 0x00000005ff057e24 */ /* 0x000fe2000f8e00ff */
[----:B------:R-:W-:Y:S01]  /*1c40*/  ULDC.64 UR4, c[0x4][0xa0] ;  /* 0x0100280000047ab9 */ /* 0x000fe20000000a00 */
[----:B------:R-:W-:Y:S02]  /*1c50*/  IMAD.U32 R10, RZ, RZ, UR6 ;  /* 0x00000006ff0a7e24 */ /* 0x000fe4000f8e00ff */
[----:B------:R-:W-:Y:S02]  /*1c60*/  IMAD.U32 R6, RZ, RZ, UR4 ;  /* 0x00000004ff067e24 */ /* 0x000fe4000f8e00ff */
[----:B------:R-:W-:-:S02]  /*1c70*/  IMAD.U32 R7, RZ, RZ, UR5 ;  /* 0x00000005ff077e24 */ /* 0x000fc4000f8e00ff */
[----:B0-----:R-:W-:Y:S02]  /*1c80*/  IMAD.U32 R11, RZ, RZ, UR7 ;  /* 0x00000007ff0b7e24 */ /* 0x001fe4000f8e00ff */
[----:B------:R-:W-:Y:S02]  /*1c90*/  IMAD.MOV.U32 R8, RZ, RZ, 0x70 ;  /* 0x00000070ff087424 */ /* 0x000fe400078e00ff */
[----:B------:R-:W-:Y:S02]  /*1ca0*/  IMAD.MOV.U32 R12, RZ, RZ, 0x1 ;  /* 0x00000001ff0c7424 */ /* 0x000fe400078e00ff */
[----:B-1----:R-:W-:-:S07]  /*1cb0*/  IMAD.MOV.U32 R13, RZ, RZ, RZ ;  /* 0x000000ffff0d7224 */ /* 0x002fce00078e00ff */
[----:B------:R-:W-:-:S07]  /*1cc0*/  LEPC R20, `(.L_x_1139) ;  /* 0x000000001014794e */ /* 0x000fce0000000000 */
[----:B--2---:R-:W-:Y:S05]  /*1cd0*/  CALL.ABS.NOINC R2 ;  /* 0x0000000002007343 */ /* 0x004fea0003c00000 */
.L_x_1139:
[----:B------:R-:W2:Y:S01]  /*1ce0*/  LDL R2, [R1+0x1c] ;  /* 0x00001c0001027983 */ /* 0x000ea20000100800 */
[----:B------:R-:W-:Y:S01]  /*1cf0*/  MOV R0, 0x400 ;  /* 0x0000040000007802 */ /* 0x000fe20000000f00 */
[----:B------:R-:W1:Y:S01]  /*1d00*/  S2R R3, SR_CgaCtaId ;  /* 0x0000000000037919 */ /* 0x000e620000008800 */
[----:B------:R-:W3:Y:S02]  /*1d10*/  S2R R16, SR_TID.X ;  /* 0x0000000000107919 */ /* 0x000ee40000002100 */
[----:B-1----:R-:W-:Y:S02]  /*1d20*/  LEA R3, R3, R0, 0x18 ;  /* 0x0000000003037211 */ /* 0x002fe400078ec0ff */
[----:B---3--:R-:W-:-:S05]  /*1d30*/  SHF.R.U32.HI R16, RZ, 0x7, R16 ;  /* 0x00000007ff107819 */ /* 0x008fca0000011610 */
[----:B------:R-:W-:Y:S01]  /*1d40*/  VIADD R72, R16, 0x8 ;  /* 0x0000000810487836 */ /* 0x000fe20000000000 */
[----:B--2---:R-:W-:-:S13]  /*1d50*/  R2UR UR5, R2 ;  /* 0x00000000020572ca */ /* 0x004fda00000e0000 */
[----:B------:R-:W-:-:S04]  /*1d60*/  ULEA.HI UR4, UR5, UR5, URZ, 0x1 ;  /* 0x0000000505047291 */ /* 0x000fc8000f8f083f */
[----:B------:R-:W-:-:S04]  /*1d70*/  ULOP3.LUT UR4, UR4, 0xfffffffe, URZ, 0xc0, !UPT ;  /* 0xfffffffe04047892 */ /* 0x000fc8000f8ec03f */
[----:B------:R-:W-:-:S06]  /*1d80*/  UIADD3 UR4, UR5, -UR4, URZ ;  /* 0x8000000405047290 */ /* 0x000fcc000fffe03f */
[----:B------:R-:W-:-:S05]  /*1d90*/  IMAD.U32 R2, RZ, RZ, UR4 ;  /* 0x00000004ff027e24 */ /* 0x000fca000f8e00ff */
[----:B------:R-:W-:-:S04]  /*1da0*/  SHF.L.U32 R0, R2, 0x1f, RZ ;  /* 0x0000001f02007819 */ /* 0x000fc800000006ff */
[----:B------:R-:W1:Y:S02]  /*1db0*/  SYNCS.PHASECHK.TRANS64.TRYWAIT P0, [R3+URZ+0x32400], R0 ;  /* 0x03240000030075a7 */ /* 0x000e64000800017f */
[----:B-1----:R-:W-:Y:S05]  /*1dc0*/  @!P0 BRA `(.L_x_1140) ;  /* 0x0000010800dc8947 */ /* 0x002fea0003800000 */
.L_x_1275:
[----:B------:R-:W2:Y:S01]  /*1dd0*/  LDL R2, [R1+0x34] ;  /* 0x0000340001027983 */ /* 0x000ea20000100800 */
[----:B------:R-:W-:Y:S05]  /*1de0*/  WARPSYNC.ALL ;  /* 0x0000000000007948 */ /* 0x000fea0003800000 */
[----:B------:R3:W-:Y:S01]  /*1df0*/  BAR.SYNC.DEFER_BLOCKING R72, 0x100 ;  /* 0x000400480000751d */ /* 0x0007e20000010000 */
[----:B--2---:R-:W-:-:S13]  /*1e00*/  R2UR UR4, R2 ;  /* 0x00000000020472ca */ /* 0x004fda00000e0000 */
[----:B------:R-:W-:-:S05]  /*1e10*/  IMAD.U32 R2, RZ, RZ, UR4 ;  /* 0x00000004ff027e24 */ /* 0x000fca000f8e00ff */
[----:B------:R-:W-:-:S13]  /*1e20*/  ISETP.NE.AND P0, PT, R2, 0x3, PT ;  /* 0x000000030200780c */ /* 0x000fda0003f05270 */
[----:B---3--:R-:W-:Y:S05]  /*1e30*/  @!P0 BRA `(.L_x_1141) ;  /* 0x0000000000048947 */ /* 0x008fea0003800000 */
[----:B------:R-:W-:Y:S01]  /*1e40*/  BPT.TRAP 0x1 ;  /* 0x000000040000795c */ /* 0x000fe20000300000 */
.L_x_1141:
[----:B------:R-:W-:Y:S01]  /*1e50*/  R2UR UR6, R3 ;  /* 0x00000000030672ca */ /* 0x000fe200000e0000 */
[----:B------:R-:W-:-:S05]  /*1e60*/  IMAD.U32 R2, RZ, RZ, UR39 ;  /* 0x00000027ff027e24 */ /* 0x000fca000f8e00ff */
[----:B------:R-:W-:-:S07]  /*1e70*/  SHF.L.U32 R2, R2, 0x1f, RZ ;  /* 0x0000001f02027819 */ /* 0x000fce00000006ff */
[----:B------:R-:W-:-:S09]  /*1e80*/  ULEA UR6, UR38, UR6, 0x3 ;  /* 0x0000000626067291 */ /* 0x000fd2000f8e183f */
[----:B------:R2:W3:Y:S01]  /*1e90*/  SYNCS.PHASECHK.TRANS64.TRYWAIT P1, [UR6+0x32430], R2 ;  /* 0x03243002ff0075a7 */ /* 0x0004e20008020146 */
[----:B------:R-:W-:Y:S05]  /*1ea0*/  @!P0 BRA `(.L_x_1142) ;  /* 0x0000000000048947 */ /* 0x000fea0003800000 */
[----:B------:R-:W-:Y:S01]  /*1eb0*/  BPT.TRAP 0x1 ;  /* 0x000000040000795c */ /* 0x000fe20000300000 */
.L_x_1142:
[----:B---3--:R-:W-:Y:S05]  /*1ec0*/  @P1 BRA `(.L_x_1143) ;  /* 0x0000000000081947 */ /* 0x008fea0003800000 */
[----:B------:R-:W3:Y:S02]  /*1ed0*/  SYNCS.PHASECHK.TRANS64.TRYWAIT P1, [UR6+0x32430], R2 ;  /* 0x03243002ff0075a7 */ /* 0x000ee40008020146 */
[----:B---3--:R-:W-:Y:S05]  /*1ee0*/  @!P1 BRA `(.L_x_1144) ;  /* 0x0000010800a89947 */ /* 0x008fea0003800000 */
.L_x_1143:
[----:B------:R-:W-:Y:S01]  /*1ef0*/  R2UR UR4, R3 ;  /* 0x00000000030472ca */ /* 0x000fe200000e0000 */
[----:B------:R-:W-:Y:S01]  /*1f00*/  ULOP3.LUT UR41, UR41, 0x10000, URZ, 0xfc, !UPT ;  /* 0x0001000029297892 */ /* 0x000fe2000f8efc3f */
[----:B------:R-:W-:Y:S01]  /*1f10*/  WARPGROUP.ARRIVE ;  /* 0x00000000000079c5 */ /* 0x000fe20000000000 */
[----:B------:R-:W-:Y:S01]  /*1f20*/  UMOV UR9, 0x40000040 ;  /* 0x4000004000097882 */ /* 0x000fe20000000000 */
[----:B------:R-:W-:Y:S01]  /*1f30*/  UMOV UR11, 0x40000040 ;  /* 0x40000040000b7882 */ /* 0x000fe20000000000 */
[----:B------:R-:W-:Y:S01]  /*1f40*/  UIADD3 UR5, UR41, 0x2, URZ ;  /* 0x0000000229057890 */ /* 0x000fe2000fffe03f */
[----:B------:R-:W-:Y:S02]  /*1f50*/  IMAD.U32 R19, RZ, RZ, UR9 ;  /* 0x00000009ff137e24 */ /* 0x000fe4000f8e00ff */
[----:B------:R-:W-:Y:S02]  /*1f60*/  UMOV UR8, UR41 ;  /* 0x0000002900087c82 */ /* 0x000fe40008000000 */
[----:B------:R-:W-:-:S03]  /*1f70*/  IMAD.U32 R18, RZ, RZ, UR8 ;  /* 0x00000008ff127e24 */ /* 0x000fc6000f8e00ff */
[----:B------:R-:W-:-:S04]  /*1f80*/  UIADD3 UR4, UR4, 0x1c400, URZ ;  /* 0x0001c40004047890 */ /* 0x000fc8000fffe03f */
[----:B------:R-:W-:-:S04]  /*1f90*/  USHF.R.U32.HI UR4, URZ, 0x4, UR4 ;  /* 0x000000043f047899 */ /* 0x000fc80008011604 */
[----:B------:R-:W-:-:S04]  /*1fa0*/  ULOP3.LUT UR4, UR4, 0x3fff, URZ, 0xc0, !UPT ;  /* 0x00003fff04047892 */ /* 0x000fc8000f8ec03f */
[----:B------:R-:W-:-:S04]  /*1fb0*/  ULOP3.LUT UR61, UR4, 0x10000, URZ, 0xfc, !UPT ;  /* 0x00010000043d7892 */ /* 0x000fc8000f8efc3f */
[----:B------:R-:W-:-:S04]  /*1fc0*/  UIMAD UR4, UR38, 0x300, UR61 ;  /* 0x00000300260478a4 */ /* 0x000fc8000f8e023d */
[----:B------:R-:W-:-:S03]  /*1fd0*/  UIADD3 UR7, UR4, 0x2, URZ ;  /* 0x0000000204077890 */ /* 0x000fc6000fffe03f */
[----:B------:R-:W-:Y:S02]  /*1fe0*/  UMOV UR10, UR4 ;  /* 0x00000004000a7c82 */ /* 0x000fe40008000000 */
[----:B------:R-:W-:Y:S01]  /*1ff0*/  HGMMA.64x96x16.F32.BF16 R24, gdesc[UR8], RZ, !UPT, gsb0 ;  /* 0x01600000081879f0 */ /* 0x000fe2000c0018ff */
[----:B------:R-:W-:Y:S01]  /*2000*/  UMOV UR8, UR5 ;  /* 0x0000000500087c82 */ /* 0x000fe20008000000 */
[----:B------:R-:W-:Y:S01]  /*2010*/  UMOV UR9, 0x40000040 ;  /* 0x4000004000097882 */ /* 0x000fe20000000000 */
[----:B------:R-:W-:Y:S01]  /*2020*/  UMOV UR10, UR7 ;  /* 0x00000007000a7c82 */ /* 0x000fe20008000000 */
[----:B------:R-:W-:Y:S01]  /*2030*/  UMOV UR11, 0x40000040 ;  /* 0x40000040000b7882 */ /* 0x000fe20000000000 */
[----:B------:R-:W-:Y:S01]  /*2040*/  UIADD3 UR5, UR41, 0x4, URZ ;  /* 0x0000000429057890 */ /* 0x000fe2000fffe03f */
[----:B------:R-:W-:Y:S01]  /*2050*/  IMAD.U32 R16, RZ, RZ, UR8 ;  /* 0x00000008ff107e24 */ /* 0x000fe2000f8e00ff */
[----:B------:R-:W-:Y:S01]  /*2060*/  UIADD3 UR7, UR4, 0x4, URZ ;  /* 0x0000000404077890 */ /* 0x000fe2000fffe03f */
[----:B------:R-:W-:Y:S01]  /*2070*/  IMAD.U32 R17, RZ, RZ, UR9 ;  /* 0x00000009ff117e24 */ /* 0x000fe2000f8e00ff */
[----:B------:R-:W-:Y:S01]  /*2080*/  UIADD3 UR4, UR4, 0x6, URZ ;  /* 0x0000000604047890 */ /* 0x000fe2000fffe03f */
[----:B------:R-:W-:-:S02]  /*2090*/  WARPGROUP.DEPBAR.LE gsb0, 0x0 ;  /* 0x00008000000079c5 */ /* 0x000fc40000010000 */
[----:B------:R-:W-:-:S06]  /*20a0*/  WARPGROUP.ARRIVE ;  /* 0x00000000000079c5 */ /* 0x000fcc0000000000 */
[----:B------:R-:W-:Y:S01]  /*20b0*/  HGMMA.64x96x16.F32.BF16 R24, gdesc[UR8], R24, gsb0 ;  /* 0x01600000081879f0 */ /* 0x000fe20008001818 */
[----:B------:R-:W-:Y:S01]  /*20c0*/  UMOV UR8, UR5 ;  /* 0x0000000500087c82 */ /* 0x000fe20008000000 */
[----:B------:R-:W-:Y:S01]  /*20d0*/  UMOV UR9, 0x40000040 ;  /* 0x4000004000097882 */ /* 0x000fe20000000000 */
[----:B------:R-:W-:Y:S01]  /*20e0*/  UMOV UR10, UR7 ;  /* 0x00000007000a7c82 */ /* 0x000fe20008000000 */
[----:B------:R-:W-:Y:S01]  /*20f0*/  UMOV UR11, 0x40000040 ;  /* 0x40000040000b7882 */ /* 0x000fe20000000000 */
[----:B------:R-:W-:Y:S01]  /*2100*/  UIADD3 UR5, UR41, 0x6, URZ ;  /* 0x0000000629057890 */ /* 0x000fe2000fffe03f */
[----:B------:R-:W-:Y:S02]  /*2110*/  IMAD.U32 R14, RZ, RZ, UR8 ;  /* 0x00000008ff0e7e24 */ /* 0x000fe4000f8e00ff */
[----:B------:R-:W-:Y:S01]  /*2120*/  IMAD.U32 R15, RZ, RZ, UR9 ;  /* 0x00000009ff0f7e24 */ /* 0x000fe2000f8e00ff */
[----:B------:R-:W-:Y:S02]  /*2130*/  WARPGROUP.DEPBAR.LE gsb0, 0x0 ;  /* 0x00008000000079c5 */ /* 0x000fe40000010000 */
[----:B------:R-:W-:-:S06]  /*2140*/  WARPGROUP.ARRIVE ;  /* 0x00000000000079c5 */ /* 0x000fcc0000000000 */
[----:B------:R-:W-:Y:S01]  /*2150*/  HGMMA.64x96x16.F32.BF16 R24, gdesc[UR8], R24, gsb0 ;  /* 0x01600000081879f0 */ /* 0x000fe20008001818 */
[----:B------:R-:W-:Y:S01]  /*2160*/  UMOV UR8, UR5 ;  /* 0x0000000500087c82 */ /* 0x000fe20008000000 */
[----:B------:R-:W-:Y:S01]  /*2170*/  UMOV UR9, 0x40000040 ;  /* 0x4000004000097882 */ /* 0x000fe20000000000 */
[----:B------:R-:W-:Y:S01]  /*2180*/  UMOV UR10, UR4 ;  /* 0x00000004000a7c82 */ /* 0x000fe20008000000 */
[----:B------:R-:W-:Y:S01]  /*2190*/  UMOV UR11, 0x40000040 ;  /* 0x40000040000b7882 */ /* 0x000fe20000000000 */
[----:B------:R-:W-:Y:S02]  /*21a0*/  IMAD.U32 R12, RZ, RZ, UR8 ;  /* 0x00000008ff0c7e24 */ /* 0x000fe4000f8e00ff */
[----:B------:R-:W-:Y:S01]  /*21b0*/  IMAD.U32 R13, RZ, RZ, UR9 ;  /* 0x00000009ff0d7e24 */ /* 0x000fe2000f8e00ff */
[----:B------:R-:W-:Y:S02]  /*21c0*/  WARPGROUP.DEPBAR.LE gsb0, 0x0 ;  /* 0x00008000000079c5 */ /* 0x000fe40000010000 */
[----:B------:R-:W-:-:S06]  /*21d0*/  WARPGROUP.ARRIVE ;  /* 0x00000000000079c5 */ /* 0x000fcc0000000000 */
[----:B------:R-:W-:Y:S03]  /*21e0*/  HGMMA.64x96x16.F32.BF16 R24, gdesc[UR8], R24, gsb0 ;  /* 0x01600000081879f0 */ /* 0x000fe60008001818 */
[----:B------:R-:W-:Y:S02]  /*21f0*/  WARPGROUP.DEPBAR.LE gsb0, 0x0 ;  /* 0x00008000000079c5 */ /* 0x000fe40000010000 */
[----:B------:R-:W4:Y:S02]  /*2200*/  SYNCS.PHASECHK.TRANS64.TRYWAIT P1, [R3+URZ+0x32410], R0 ;  /* 0x03241000030075a7 */ /* 0x000f24000802017f */
[----:B----4-:R-:W-:Y:S05]  /*2210*/  @!P1 BRA `(.L_x_1145) ;  /* 0x0000010400f49947 */ /* 0x010fea0003800000 */
.L_x_1276:
[----:B------:R-:W-:Y:S05]  /*2220*/  @!P0 BRA `(.L_x_1146) ;  /* 0x0000000000048947 */ /* 0x000fea0003800000 */
[----:B------:R-:W-:Y:S01]  /*2230*/  BPT.TRAP 0x1 ;  /* 0x000000040000795c */ /* 0x000fe20000300000 */
.L_x_1146:
[----:B------:R0:W0:Y:S01]  /*2240*/  SYNCS.PHASECHK.TRANS64.TRYWAIT P1, [UR6+0x32450], R2 ;  /* 0x03245002ff0075a7 */ /* 0x0000220008020146 */
[----:B------:R-:W-:Y:S05]  /*2250*/  @!P0 BRA `(.L_x_1147) ;  /* 0x0000000000048947 */ /* 0x000fea0003800000 */
[----:B------:R-:W-:Y:S01]  /*2260*/  BPT.TRAP 0x1 ;  /* 0x000000040000795c */ /* 0x000fe20000300000 */
.L_x_1147:
[----:B0-----:R-:W-:Y:S05]  /*2270*/  @P1 BRA `(.L_x_1148) ;  /* 0x0000000000081947 */ /* 0x001fea0003800000 */
[----:B------:R-:W0:Y:S02]  /*2280*/  SYNCS.PHASECHK.TRANS64.TRYWAIT P1, [UR6+0x32450], R2 ;  /* 0x03245002ff0075a7 */ /* 0x000e240008020146 */
[----:B0-----:R-:W-:Y:S05]  /*2290*/  @!P1 BRA `(.L_x_1149) ;  /* 0x0000010400e89947 */ /* 0x001fea0003800000 */
.L_x_1148:
[----:B------:R-:W-:Y:S01]  /*22a0*/  R2UR UR5, R3 ;  /* 0x00000000030572ca */ /* 0x000fe200000e0000 */
[----:B------:R-:W-:Y:S01]  /*22b0*/  WARPGROUP.ARRIVE ;  /* 0x00000000000079c5 */ /* 0x000fe20000000000 */
[----:B------:R-:W-:Y:S01]  /*22c0*/  UMOV UR11, 0x40000040 ;  /* 0x40000040000b7882 */ /* 0x000fe20000000000 */
[----:B------:R-:W-:Y:S01]  /*22d0*/  UMOV UR9, 0x40000040 ;  /* 0x4000004000097882 */ /* 0x000fe20000000000 */
[----:B------:R-:W-:Y:S01]  /*22e0*/  UMOV UR13, 0x40000040 ;  /* 0x40000040000d7882 */ /* 0x000fe20000000000 */
[----:B------:R-:W-:Y:S01]  /*22f0*/  IMAD.U32 R11, RZ, RZ, UR9 ;  /* 0x00000009ff0b7e24 */ /* 0x000fe2000f8e00ff */
[----:B------:R-:W-:Y:S01]  /*2300*/  UMOV UR15, 0x40000040 ;  /* 0x40000040000f7882 */ /* 0x000fe20000000000 */
[----:B------:R-:W-:Y:S01]  /*2310*/  IMAD.U32 R9, RZ, RZ, UR13 ;  /* 0x0000000dff097e24 */ /* 0x000fe2000f8e00ff */
[----:B------:R-:W-:Y:S01]  /*2320*/  UMOV UR57, 0x40000040 ;  /* 0x4000004000397882 */ /* 0x000fe20000000000 */
[----:B------:R-:W-:Y:S01]  /*2330*/  UMOV UR59, 0x40000040 ;  /* 0x40000040003b7882 */ /* 0x000fe20000000000 */
[----:B------:R-:W-:Y:S01]  /*2340*/  UMOV UR17, 0x40000040 ;  /* 0x4000004000117882 */ /* 0x000fe20000000000 */
[----:B------:R-:W-:Y:S01]  /*2350*/  UMOV UR19, 0x40000040 ;  /* 0x4000004000137882 */ /* 0x000fe20000000000 */
[----:B------:R-:W-:Y:S01]  /*2360*/  UMOV UR21, 0x40000040 ;  /* 0x4000004000157882 */ /* 0x000fe20000000000 */
[----:B------:R-:W-:Y:S01]  /*2370*/  UIADD3 UR4, UR5, 0x400, URZ ;  /* 0x0000040005047890 */ /* 0x000fe2000fffe03f */
[----:B-1--4-:R-:W1:Y:S01]  /*2380*/  S2R R0, SR_TID.X ;  /* 0x0000000000007919 */ /* 0x012e620000002100 */
[----:B------:R-:W-:-:S02]  /*2390*/  ULEA UR40, UR40, UR5, 0xd ;  /* 0x0000000528287291 */ /* 0x000fc4000f8e683f */
[----:B------:R-:W-:Y:S02]  /*23a0*/  USHF.R.U32.HI UR4, URZ, 0x4, UR4 ;  /* 0x000000043f047899 */ /* 0x000fe40008011604 */
[----:B------:R-:W-:Y:S02]  /*23b0*/  UIADD3 UR40, UR40, 0x22400, URZ ;  /* 0x0002240028287890 */ /* 0x000fe4000fffe03f */
[----:B------:R-:W-:Y:S02]  /*23c0*/  ULOP3.LUT UR7, UR4, 0x3fff, URZ, 0xc0, !UPT ;  /* 0x00003fff04077892 */ /* 0x000fe4000f8ec03f */
[----:B------:R-:W-:Y:S02]  /*23d0*/  USHF.R.U32.HI UR40, URZ, 0x4, UR40 ;  /* 0x000000043f287899 */ /* 0x000fe40008011628 */
[----:B------:R-:W-:Y:S02]  /*23e0*/  ULOP3.LUT UR60, UR7, 0x10000, URZ, 0xfc, !UPT ;  /* 0x00010000073c7892 */ /* 0x000fe4000f8efc3f */
[----:B------:R-:W-:-:S02]  /*23f0*/  ULOP3.LUT UR4, UR40, 0x3fff, URZ, 0xc0, !UPT ;  /* 0x00003fff28047892 */ /* 0x000fc4000f8ec03f */
[----:B------:R-:W-:Y:S02]  /*2400*/  UIMAD UR5, UR38, 0xc00, UR60 ;  /* 0x00000c00260578a4 */ /* 0x000fe4000f8e023c */
[----:B------:R-:W-:Y:S02]  /*2410*/  ULOP3.LUT UR4, UR4, 0x10000, URZ, 0xfc, !UPT ;  /* 0x0001000004047892 */ /* 0x000fe4000f8efc3f */
[----:B------:R-:W-:Y:S02]  /*2420*/  UIADD3 UR58, UR5, 0x302, URZ ;  /* 0x00000302053a7890 */ /* 0x000fe4000fffe03f */
[----:B------:R-:W-:Y:S01]  /*2430*/  UIADD3 UR56, UR4, 0x402, URZ ;  /* 0x0000040204387890 */ /* 0x000fe2000fffe03f */
[----:B------:R-:W-:Y:S02]  /*2440*/  UMOV UR10, UR5 ;  /* 0x00000005000a7c82 */ /* 0x000fe40008000000 */
[----:B------:R-:W-:Y:S01]  /*2450*/  UMOV UR8, UR4 ;  /* 0x0000000400087c82 */ /* 0x000fe20008000000 */
[----:B------:R-:W-:Y:S01]  /*2460*/  UIADD3 UR16, UR4, 0x800, URZ ;  /* 0x0000080004107890 */ /* 0x000fe2000fffe03f */
[----:B------:R-:W-:Y:S01]  /*2470*/  HGMMA.64x96x16.F32.BF16 R24, gdesc[UR8], R24, gsb0 ;  /* 0x01600000081879f0 */ /* 0x000fe20008001818 */
[----:B------:R-:W-:Y:S01]  /*2480*/  IMAD.U32 R10, RZ, RZ, UR8 ;  /* 0x00000008ff0a7e24 */ /* 0x000fe2000f8e00ff */
[----:B------:R-:W-:-:S02]  /*2490*/  UIADD3 UR8, UR4, 0x2, URZ ;  /* 0x0000000204087890 */ /* 0x000fc4000fffe03f */
[----:B------:R-:W-:Y:S02]  /*24a0*/  UIADD3 UR9, UR5, 0x2, URZ ;  /* 0x0000000205097890 */ /* 0x000fe4000fffe03f */
[----:B------:R-:W-:Y:S01]  /*24b0*/  UIADD3 UR10, UR5, 0x304, URZ ;  /* 0x00000304050a7890 */ /* 0x000fe2000fffe03f */
[----:B-1----:R-:W-:Y:S01]  /*24c0*/  SHF.R.U32.HI R0, RZ, 0x7, R0 ;  /* 0x00000007ff007819 */ /* 0x002fe20000011600 */
[----:B------:R-:W-:Y:S01]  /*24d0*/  UMOV UR11, 0x40000040 ;  /* 0x40000040000b7882 */ /* 0x000fe20000000000 */
[----:B------:R-:W-:Y:S01]  /*24e0*/  UMOV UR12, UR8 ;  /* 0x00000008000c7c82 */ /* 0x000fe20008000000 */
[----:B------:R-:W-:Y:S01]  /*24f0*/  UIADD3 UR8, UR4, 0x4, URZ ;  /* 0x0000000404087890 */ /* 0x000fe2000fffe03f */
[----:B------:R-:W-:Y:S01]  /*2500*/  IMAD.U32 R8, RZ, RZ, UR12 ;  /* 0x0000000cff087e24 */ /* 0x000fe2000f8e00ff */
[----:B------:R-:W-:Y:S01]  /*2510*/  UMOV UR14, UR9 ;  /* 0x00000009000e7c82 */ /* 0x000fe20008000000 */
[----:B------:R-:W-:Y:S01]  /*2520*/  UIADD3 UR9, UR5, 0x4, URZ ;  /* 0x0000000405097890 */ /* 0x000fe2000fffe03f */
[----:B------:R-:W-:Y:S01]  /*2530*/  IADD3 R0, -R0, 0xb, RZ ;  /* 0x0000000b00007810 */ /* 0x000fe20007ffe1ff */
[----:B------:R-:W-:-:S02]  /*2540*/  UIADD3 UR18, UR5, 0x600, URZ ;  /* 0x0000060005127890 */ /* 0x000fc4000fffe03f */
[----:B------:R-:W-:Y:S02]  /*2550*/  UIADD3 UR20, UR4, 0x802, URZ ;  /* 0x0000080204147890 */ /* 0x000fe4000fffe03f */
[----:B------:R-:W-:Y:S01]  /*2560*/  UIADD3 UR22, UR5, 0x602, URZ ;  /* 0x0000060205167890 */ /* 0x000fe2000fffe03f */
        /* <DEDUP_REMOVED lines=25> */
[----:B------:R-:W-:Y:S02]  /*2700*/  WARPGROUP.DEPBAR.LE gsb0, 0x0 ;  /* 0x00008000000079c5 */ /* 0x000fe40000010000 */
[----:B------:R-:W-:-:S06]  /*2710*/  WARPGROUP.ARRIVE ;  /* 0x00000000000079c5 */ /* 0x000fcc0000000000 */
[----:B------:R-:W-:Y:S01]  /*2720*/  HGMMA.64x96x16.F32.BF16 R24, gdesc[UR12], R24, gsb0 ;  /* 0x016000000c1879f0 */ /* 0x000fe20008001818 */
[----:B------:R-:W-:Y:S01]  /*2730*/  UMOV UR12, UR8 ;  /* 0x00000008000c7c82 */ /* 0x000fe20008000000 */
[----:B------:R-:W-:Y:S01]  /*2740*/  UMOV UR13, 0x40000040 ;  /* 0x40000040000d7882 */ /* 0x000fe20000000000 */
[----:B------:R-:W-:Y:S01]  /*2750*/  UMOV UR14, UR9 ;  /* 0x00000009000e7c82 */ /* 0x000fe20008000000 */
[----:B------:R-:W-:Y:S01]  /*2760*/  UMOV UR15, 0x40000040 ;  /* 0x40000040000f7882 */ /* 0x000fe20000000000 */
[----:B------:R-:W-:Y:S01]  /*2770*/  UIADD3 UR8, UR4, 0x6, URZ ;  /* 0x0000000604087890 */ /* 0x000fe2000fffe03f */
[----:B------:R-:W-:Y:S01]  /*2780*/  MOV R6, UR12 ;  /* 0x0000000c00067c02 */ /* 0x000fe20008000f00 */
[----:B------:R-:W-:Y:S01]  /*2790*/  UIADD3 UR9, UR5, 0x6, URZ ;  /* 0x0000000605097890 */ /* 0x000fe2000fffe03f */
        /* <DEDUP_REMOVED lines=9> */
[----:B------:R-:W-:Y:S01]  /*2830*/  IMAD.U32 R4, RZ, RZ, UR12 ;  /* 0x0000000cff047e24 */ /* 0x000fe2000f8e00ff */
[----:B------:R-:W-:Y:S01]  /*2840*/  UIADD3 UR9, UR5, 0x300, URZ ;  /* 0x0000030005097890 */ /* 0x000fe2000fffe03f */
[----:B0--3--:R-:W-:Y:S01]  /*2850*/  IMAD.U32 R5, RZ, RZ, UR13 ;  /* 0x0000000dff057e24 */ /* 0x009fe2000f8e00ff */
        /* <DEDUP_REMOVED lines=8> */
[----:B--2---:R-:W-:Y:S01]  /*28e0*/  IMAD.U32 R2, RZ, RZ, UR12 ;  /* 0x0000000cff027e24 */ /* 0x004fe2000f8e00ff */
[----:B------:R-:W-:Y:S01]  /*28f0*/  UMOV UR9, 0x40000040 ;  /* 0x4000004000097882 */ /* 0x000fe20000000000 */
[----:B------:R-:W-:Y:S01]  /*2900*/  IMAD.U32 R3, RZ, RZ, UR13 ;  /* 0x0000000dff037e24 */ /* 0x000fe2000f8e00ff */
[----:B------:R-:W-:Y:S02]  /*2910*/  WARPGROUP.DEPBAR.LE gsb0, 0x0 ;  /* 0x00008000000079c5 */ /* 0x000fe40000010000 */
[----:B------:R-:W-:-:S06]  /*2920*/  WARPGROUP.ARRIVE ;  /* 0x00000000000079c5 */ /* 0x000fcc0000000000 */
[----:B------:R-:W-:Y:S01]  /*2930*/  HGMMA.64x96x16.F32.BF16 R24, gdesc[UR12], R24, gsb0 ;  /* 0x016000000c1879f0 */ /* 0x000fe20008001818 */
        /* <DEDUP_REMOVED lines=41> */
.L_x_1150:
[----:B------:R-:W-:Y:S01]  /*2bd0*/  ULDC UR4, c[0x0][0xad0] ;  /* 0x0002b40000047ab9 */ /* 0x000fe20000000800 */
[----:B------:R-:W-:Y:S02]  /*2be0*/  IMAD R152, R164, -0x60, R152 ;  /* 0xffffffa0a4987824 */ /* 0x000fe400078e0298 */
        /* <DEDUP_REMOVED lines=9> */
[----:B------:R-:W-:Y:S01]  /*2c80*/  IADD3 R152, -R23, 0x60, R152 ;  /* 0x0000006017987810 */ /* 0x000fe20007ffe198 */
[----:B------:R-:W-:Y:S01]  /*2c90*/  FMUL.FTZ R32, R32, UR4 ;  /* 0x0000000420207c20 */ /* 0x000fe20008410000 */
[----:B------:R-:W-:Y:S01]  /*2ca0*/  FMUL.FTZ R34, R34, UR4 ;  /* 0x0000000422227c20 */ /* 0x000fe20008410000 */
[----:B------:R-:W-:Y:S01]  /*2cb0*/  FMUL.FTZ R35, R35, UR4 ;  /* 0x0000000423237c20 */ /* 0x000fe20008410000 */
[C---:B------:R-:W-:Y:S01]  /*2cc0*/  ISETP.GT.AND P1, PT, R152.reuse, RZ, PT ;  /* 0x000000ff9800720c */ /* 0x040fe20003f24270 */
[----:B------:R-:W2:Y:S01]  /*2cd0*/  MUFU.TANH R27, R27 ;  /* 0x0000001b001b7308 */ /* 0x000ea20000002400 */
[----:B------:R-:W-:Y:S01]  /*2ce0*/  FMUL.FTZ R33, R33, UR4 ;  /* 0x0000000421217c20 */ /* 0x000fe20008410000 */
[----:B------:R-:W-:Y:S01]  /*2cf0*/  ISETP.GT.AND P6, PT, R152, 0x1, PT ;  /* 0x000000019800780c */ /* 0x000fe20003fc4270 */
[----:B------:R-:W-:Y:S01]  /*2d00*/  FMUL.FTZ R36, R36, UR4 ;  /* 0x0000000424247c20 */ /* 0x000fe20008410000 */
[----:B------:R-:W-:Y:S01]  /*2d10*/  FMUL.FTZ R38, R38, UR4 ;  /* 0x0000000426267c20 */ /* 0x000fe20008410000 */
[----:B------:R-:W-:Y:S01]  /*2d20*/  FMUL.FTZ R39, R39, UR4 ;  /* 0x0000000427277c20 */ /* 0x000fe20008410000 */
[C---:B------:R-:W-:Y:S01]  /*2d30*/  ISETP.GT.AND P2, PT, R152.reuse, 0x8, PT ;  /* 0x000000089800780c */ /* 0x040fe20003f44270 */
[----:B------:R-:W-:Y:S01]  /*2d40*/  FMUL.FTZ R37, R37, UR4 ;  /* 0x0000000425257c20 */ /* 0x000fe20008410000 */
[----:B------:R1:W3:Y:S01]  /*2d50*/  MUFU.TANH R20, R24 ;  /* 0x0000001800147308 */ /* 0x0002e20000002400 */
[----:B------:R-:W-:Y:S01]  /*2d60*/  ISETP.GT.AND P3, PT, R152, 0x9, PT ;  /* 0x000000099800780c */ /* 0x000fe20003f64270 */
[----:B------:R-:W-:Y:S01]  /*2d70*/  FMUL.FTZ R40, R40, UR4 ;  /* 0x0000000428287c20 */ /* 0x000fe20008410000 */
[----:B------:R-:W-:Y:S01]  /*2d80*/  FMUL.FTZ R42, R42, UR4 ;  /* 0x000000042a2a7c20 */ /* 0x000fe20008410000 */
[----:B------:R-:W-:Y:S01]  /*2d90*/  FMUL.FTZ R43, R43, UR4 ;  /* 0x000000042b2b7c20 */ /* 0x000fe20008410000 */
[C---:B------:R-:W-:Y:S01]  /*2da0*/  ISETP.GT.AND P5, PT, R152.reuse, 0x10, PT ;  /* 0x000000109800780c */ /* 0x040fe20003fa4270 */
[----:B------:R-:W-:Y:S01]  /*2db0*/  FMUL.FTZ R41, R41, UR4 ;  /* 0x0000000429297c20 */ /* 0x000fe20008410000 */
[----:B------:R-:W-:Y:S01]  /*2dc0*/  ISETP.GT.AND P4, PT, R152, 0x11, PT ;  /* 0x000000119800780c */ /* 0x000fe20003f84270 */
[----:B------:R3:W4:Y:S01]  /*2dd0*/  MUFU.TANH R21, R25 ;  /* 0x0000001900157308 */ /* 0x0007220000002400 */
[----:B-1----:R-:W-:Y:S01]  /*2de0*/  FSEL R24, R26, -INF , P1 ;  /* 0xff8000001a187808 */ /* 0x002fe20000800000 */
[----:B------:R-:W-:Y:S01]  /*2df0*/  FMUL.FTZ R44, R44, UR4 ;  /* 0x000000042c2c7c20 */ /* 0x000fe20008410000 */
[----:B--2---:R-:W-:Y:S01]  /*2e00*/  FSEL R26, R27, -INF , P6 ;  /* 0xff8000001b1a7808 */ /* 0x004fe20003000000 */
[----:B------:R-:W-:Y:S01]  /*2e10*/  FMUL.FTZ R45, R45, UR4 ;  /* 0x000000042d2d7c20 */ /* 0x000fe20008410000 */
[----:B------:R-:W-:Y:S01]  /*2e20*/  FMUL.FTZ R48, R48, UR4 ;  /* 0x0000000430307c20 */ /* 0x000fe20008410000 */
[----:B------:R-:W-:Y:S01]  /*2e30*/  FMUL.FTZ R49, R49, UR4 ;  /* 0x0000000431317c20 */ /* 0x000fe20008410000 */
[----:B------:R-:W-:Y:S01]  /*2e40*/  FMUL.FTZ R46, R46, UR4 ;  /* 0x000000042e2e7c20 */ /* 0x000fe20008410000 */
[----:B------:R-:W-:Y:S01]  /*2e50*/  MUFU.TANH R73, R28 ;  /* 0x0000001c00497308 */ /* 0x000fe20000002400 */
[----:B---3--:R-:W-:Y:S01]  /*2e60*/  FSEL R25, R20, -INF , P1 ;  /* 0xff80000014197808 */ /* 0x008fe20000800000 */
[----:B------:R-:W-:Y:S01]  /*2e70*/  FMUL.FTZ R52, R52, UR4 ;  /* 0x0000000434347c20 */ /* 0x000fe20008410000 */
[----:B------:R-:W-:Y:S01]  /*2e80*/  ISETP.GT.AND P1, PT, R152, 0x18, PT ;  /* 0x000000189800780c */ /* 0x000fe20003f24270 */
[----:B------:R-:W-:Y:S01]  /*2e90*/  FMUL.FTZ R47, R47, UR4 ;  /* 0x000000042f2f7c20 */ /* 0x000fe20008410000 */
[----:B------:R-:W-:Y:S01]  /*2ea0*/  FMUL.FTZ R53, R53, UR4 ;  /* 0x0000000435357c20 */ /* 0x000fe20008410000 */
[----:B------:R-:W-:Y:S01]  /*2eb0*/  FMUL.FTZ R50, R50, UR4 ;  /* 0x0000000432327c20 */ /* 0x000fe20008410000 */
[----:B------:R-:W-:Y:S01]  /*2ec0*/  FMUL.FTZ R56, R56, UR4 ;  /* 0x0000000438387c20 */ /* 0x000fe20008410000 */
[----:B------:R-:W1:Y:S01]  /*2ed0*/  MUFU.TANH R30, R30 ;  /* 0x0000001e001e7308 */ /* 0x000e620000002400 */
[----:B----4-:R-:W-:Y:S01]  /*2ee0*/  FSEL R27, R21, -INF , P6 ;  /* 0xff800000151b7808 */ /* 0x010fe20003000000 */
[----:B------:R-:W-:Y:S01]  /*2ef0*/  FMUL.FTZ R51, R51, UR4 ;  /* 0x0000000433337c20 */ /* 0x000fe20008410000 */
[----:B------:R-:W-:Y:S01]  /*2f00*/  FMUL.FTZ R57, R57, UR4 ;  /* 0x0000000439397c20 */ /* 0x000fe20008410000 */
[----:B------:R-:W-:Y:S01]  /*2f10*/  FMUL.FTZ R54, R54, UR4 ;  /* 0x0000000436367c20 */ /* 0x000fe20008410000 */
[----:B------:R-:W-:Y:S01]  /*2f20*/  FMNMX.FTZ R20, R25, R27, !PT ;  /* 0x0000001b19147209 */ /* 0x000fe20007810000 */
        /* <DEDUP_REMOVED lines=8> */
[----:B------:R-:W-:Y:S01]  /*2fb0*/  ISETP.GT.AND P6, PT, R152, 0x50, PT ;  /* 0x000000509800780c */ /* 0x000fe20003fc4270 */
[----:B------:R-:W-:Y:S01]  /*2fc0*/  FMUL.FTZ R59, R59, UR4 ;  /* 0x000000043b3b7c20 */ /* 0x000fe20008410000 */
[----:B------:R3:W4:Y:S01]  /*2fd0*/  MUFU.TANH R74, R29 ;  /* 0x0000001d004a7308 */ /* 0x0007220000002400 */
[----:B-1----:R-:W-:Y:S01]  /*2fe0*/  FSEL R28, R30, -INF , P2 ;  /* 0xff8000001e1c7808 */ /* 0x002fe20001000000 */
[----:B------:R-:W-:Y:S01]  /*2ff0*/  FMUL.FTZ R62, R62, UR4 ;  /* 0x000000043e3e7c20 */ /* 0x000fe20008410000 */
[----:B------:R-:W-:Y:S01]  /*3000*/  FMUL.FTZ R63, R63, UR4 ;  /* 0x000000043f3f7c20 */ /* 0x000fe20008410000 */
[----:B------:R-:W-:Y:S01]  /*3010*/  FMUL.FTZ R66, R66, UR4 ;  /* 0x0000000442427c20 */ /* 0x000fe20008410000 */
[----:B------:R-:W-:Y:S01]  /*3020*/  FMUL.FTZ R67, R67, UR4 ;  /* 0x0000000443437c20 */ /* 0x000fe20008410000 */
[----:B------:R-:W-:Y:S01]  /*3030*/  FMUL.FTZ R69, R69, UR4 ;  /* 0x0000000445457c20 */ /* 0x000fe20008410000 */
[----:B------:R-:W-:Y:S01]  /*3040*/  FMUL.FTZ R70, R70, UR4 ;  /* 0x0000000446467c20 */ /* 0x000fe20008410000 */
[----:B------:R-:W-:Y:S01]  /*3050*/  MUFU.TANH R75, R32 ;  /* 0x00000020004b7308 */ /* 0x000fe20000002400 */
[----:B---3--:R-:W-:Y:S01]  /*3060*/  FSEL R29, R73, -INF , P2 ;  /* 0xff800000491d7808 */ /* 0x008fe20001000000 */
[----:B------:R-:W-:Y:S01]  /*3070*/  FMUL.FTZ R71, R71, UR4 ;  /* 0x0000000447477c20 */ /* 0x000fe20008410000 */
[----:B--2---:R-:W-:Y:S01]  /*3080*/  FSEL R30, R31, -INF , P3 ;  /* 0xff8000001f1e7808 */ /* 0x004fe20001800000 */
[----:B------:R-:W-:Y:S01]  /*3090*/  ULDC UR10, c[0x0][0xa80] ;  /* 0x0002a000000a7ab9 */ /* 0x000fe20000000800 */
[----:B------:R-:W-:Y:S01]  /*30a0*/  FMNMX.FTZ R20, R29, R20, !PT ;  /* 0x000000141d147209 */ /* 0x000fe20007810000 */
[----:B------:R-:W1:Y:S01]  /*30b0*/  S2UR UR5, SR_CgaCtaId ;  /* 0x00000000000579c3 */ /* 0x000e620000008800 */
[----:B------:R-:W-:Y:S01]  /*30c0*/  ISETP.GT.AND P2, PT, R152, 0x19, PT ;  /* 0x000000199800780c */ /* 0x000fe20003f44270 */
[----:B------:R-:W2:Y:S01]  /*30d0*/  MUFU.TANH R34, R34 ;  /* 0x0000002200227308 */ /* 0x000ea20000002400 */
[----:B----4-:R-:W-:Y:S01]  /*30e0*/  FSEL R31, R74, -INF , P3 ;  /* 0xff8000004a1f7808 */ /* 0x010fe20001800000 */
[----:B------:R-:W-:Y:S01]  /*30f0*/  UIADD3 UR4, UR6, 0x32440, URZ ;  /* 0x0003244006047890 */ /* 0x000fe2000fffe03f */
[----:B------:R-:W-:Y:S01]  /*3100*/  ISETP.GT.AND P3, PT, R152, 0x20, PT ;  /* 0x000000209800780c */ /* 0x000fe20003f64270 */
[----:B------:R-:W-:Y:S01]  /*3110*/  ULOP3.LUT UR7, UR7, 0x3000000, URZ, 0xfc, !UPT ;  /* 0x0300000007077892 */ /* 0x000fe2000f8efc3f */
[----:B------:R-:W-:Y:S01]  /*3120*/  FMNMX.FTZ R20, R31, R20, !PT ;  /* 0x000000141f147209 */ /* 0x000fe20007810000 */
[----:B------:R-:W-:Y:S01]  /*3130*/  UMOV UR15, 0x40000040 ;  /* 0x40000040000f7882 */ /* 0x000fe20000000000 */
[----:B------:R-:W-:Y:S01]  /*3140*/  UMOV UR19, 0x40000040 ;  /* 0x4000004000137882 */ /* 0x000fe20000000000 */
[----:B------:R-:W3:Y:S01]  /*3150*/  MUFU.TANH R35, R35 ;  /* 0x0000002300237308 */ /* 0x000ee20000002400 */
[----:B------:R-:W-:-:S04]  /*3160*/  UIMAD UR14, UR38, 0xc00, UR7 ;  /* 0x00000c00260e78a4 */ /* 0x000fc8000f8e0207 */
[----:B------:R-:W-:-:S03]  /*3170*/  UIADD3 UR18, UR14, 0x80, URZ ;  /* 0x000000800e127890 */ /* 0x000fc6000fffe03f */
[----:B------:R4:W5:Y:S01]  /*3180*/  MUFU.TANH R76, R33 ;  /* 0x00000021004c7308 */ /* 0x0009620000002400 */
[----:B--2---:R-:W-:Y:S01]  /*3190*/  FSEL R32, R34, -INF , P5 ;  /* 0xff80000022207808 */ /* 0x004fe20002800000 */
[----:B-1----:R-:W-:-:S06]  /*31a0*/  UPRMT UR4, UR5, 0x654, UR4 ;  /* 0x0000065405047896 */ /* 0x002fcc0008000004 */
[----:B------:R-:W-:Y:S01]  /*31b0*/  MUFU.TANH R77, R36 ;  /* 0x00000024004d7308 */ /* 0x000fe20000002400 */
[----:B----4-:R-:W-:Y:S02]  /*31c0*/  FSEL R33, R75, -INF , P5 ;  /* 0xff8000004b217808 */ /* 0x010fe40002800000 */
[----:B---3--:R-:W-:Y:S02]  /*31d0*/  FSEL R34, R35, -INF , P4 ;  /* 0xff80000023227808 */ /* 0x008fe40002000000 */
[----:B------:R-:W-:Y:S02]  /*31e0*/  FMNMX.FTZ R20, R33, R20, !PT ;  /* 0x0000001421147209 */ /* 0x000fe40007810000 */
[----:B------:R-:W-:Y:S01]  /*31f0*/  ISETP.GT.AND P5, PT, R152, 0x21, PT ;  /* 0x000000219800780c */ /* 0x000fe20003fa4270 */
[----:B------:R-:W1:Y:S01]  /*3200*/  MUFU.TANH R38, R38 ;  /* 0x0000002600267308 */ /* 0x000e620000002400 */
[----:B-----5:R-:W-:Y:S01]  /*3210*/  FSEL R35, R76, -INF , P4 ;  /* 0xff8000004c237808 */ /* 0x020fe20002000000 */
[----:B------:R-:W-:Y:S01]  /*3220*/  SYNCS.ARRIVE.TRANS64.RED.A1T0 RZ, [UR4], RZ ;  /* 0x000000ffffff79a7 */ /* 0x000fe20008100404 */
[----:B------:R-:W-:Y:S01]  /*3230*/  ISETP.GT.AND P4, PT, R152, 0x28, PT ;  /* 0x000000289800780c */ /* 0x000fe20003f84270 */
[----:B------:R-:W-:Y:S01]  /*3240*/  UIADD3 UR4, UR14, 0x100, URZ ;  /* 0x000001000e047890 */ /* 0x000fe2000fffe03f */
[----:B------:R-:W-:-:S03]  /*3250*/  FMNMX.FTZ R20, R35, R20, !PT ;  /* 0x0000001423147209 */ /* 0x000fc60007810000 */
[----:B------:R-:W2:Y:S08]  /*3260*/  MUFU.TANH R39, R39 ;  /* 0x0000002700277308 */ /* 0x000eb00000002400 */
[----:B------:R3:W4:Y:S01]  /*3270*/  MUFU.TANH R78, R37 ;  /* 0x00000025004e7308 */ /* 0x0007220000002400 */
[----:B-1----:R-:W-:-:S07]  /*3280*/  FSEL R36, R38, -INF , P1 ;  /* 0xff80000026247808 */ /* 0x002fce0000800000 */
[----:B------:R-:W-:Y:S01]  /*3290*/  MUFU.TANH R79, R40 ;  /* 0x00000028004f7308 */ /* 0x000fe20000002400 */
[----:B---3--:R-:W-:Y:S02]  /*32a0*/  FSEL R37, R77, -INF , P1 ;  /* 0xff8000004d257808 */ /* 0x008fe40000800000 */
[----:B--2---:R-:W-:Y:S02]  /*32b0*/  FSEL R38, R39, -INF , P2 ;  /* 0xff80000027267808 */ /* 0x004fe40001000000 */
[----:B------:R-:W-:Y:S02]  /*32c0*/  FMNMX.FTZ R20, R37, R20, !PT ;  /* 0x0000001425147209 */ /* 0x000fe40007810000 */
[----:B------:R-:W-:Y:S01]  /*32d0*/  ISETP.GT.AND P1, PT, R152, 0x29, PT ;  /* 0x000000299800780c */ /* 0x000fe20003f24270 */
[----:B------:R-:W1:Y:S01]  /*32e0*/  MUFU.TANH R42, R42 ;  /* 0x0000002a002a7308 */ /* 0x000e620000002400 */
[----:B----4-:R-:W-:Y:S02]  /*32f0*/  FSEL R39, R78, -INF , P2 ;  /* 0xff8000004e277808 */ /* 0x010fe40001000000 */
[----:B------:R-:W-:-:S02]  /*3300*/  ISETP.GT.AND P2, PT, R152, 0x30, PT ;  /* 0x000000309800780c */ /* 0x000fc40003f44270 */
        /* <DEDUP_REMOVED lines=14> */
[----:B------:R-:W3:Y:S01]  /*33f0*/  MUFU.TANH R49, R49 ;  /* 0x0000003100317308 */ /* 0x000ee20000002400 */
[----:B-1----:R-:W-:-:S07]  /*3400*/  FSEL R45, R45, -INF , P1 ;  /* 0xff8000002d2d7808 */ /* 0x002fce0000800000 */
[----:B------:R-:W1:Y:S01]  /*3410*/  MUFU.TANH R46, R46 ;  /* 0x0000002e002e7308 */ /* 0x000e620000002400 */
[----:B--2---:R-:W-:-:S07]  /*3420*/  FSEL R182, R48, -INF , P2 ;  /* 0xff80000030b67808 */ /* 0x004fce0001000000 */
[----:B------:R2:W4:Y:S01]  /*3430*/  MUFU.TANH R163, R47 ;  /* 0x0000002f00a37308 */ /* 0x0005220000002400 */
[----:B---3--:R-:W-:-:S07]  /*3440*/  FSEL R181, R49, -INF , P3 ;  /* 0xff80000031b57808 */ /* 0x008fce0001800000 */
[----:B------:R-:W3:Y:S01]  /*3450*/  MUFU.TANH R52, R52 ;  /* 0x0000003400347308 */ /* 0x000ee20000002400 */
[----:B--2---:R-:W-:Y:S02]  /*3460*/  FSEL R47, R44, -INF , P4 ;  /* 0xff8000002c2f7808 */ /* 0x004fe40002000000 */
[----:B-1----:R-:W-:Y:S02]  /*3470*/  FSEL R183, R46, -INF , P4 ;  /* 0xff8000002eb77808 */ /* 0x002fe40002000000 */
[----:B------:R-:W-:Y:S02]  /*3480*/  FMNMX.FTZ R20, R47, R20, !PT ;  /* 0x000000142f147209 */ /* 0x000fe40007810000 */
[----:B------:R-:W-:Y:S01]  /*3490*/  ISETP.GT.AND P4, PT, R152, 0x39, PT ;  /* 0x000000399800780c */ /* 0x000fe20003f84270 */
[----:B------:R-:W1:Y:S01]  /*34a0*/  MUFU.TANH R53, R53 ;  /* 0x0000003500357308 */ /* 0x000e620000002400 */
        /* <DEDUP_REMOVED lines=9> */
[----:B-1----:R-:W-:Y:S02]  /*3540*/  FSEL R180, R53, -INF , P4 ;  /* 0xff80000035b47808 */ /* 0x002fe40002000000 */
[----:B------:R-:W-:Y:S02]  /*3550*/  FMNMX.FTZ R21, R24, R26, !PT ;  /* 0x0000001a18157209 */ /* 0x000fe40007810000 */
[----:B------:R-:W-:Y:S02]  /*3560*/  FMNMX.FTZ R49, R180, R49, !PT ;  /* 0x00000031b4317209 */ /* 0x000fe40007810000 */
[----:B------:R-:W-:Y:S01]  /*3570*/  FMNMX.FTZ R21, R28, R21, !PT ;  /* 0x000000151c157209 */ /* 0x000fe20007810000 */
[----:B------:R-:W1:Y:S01]  /*3580*/  MUFU.TANH R51, R51 ;  /* 0x0000003300337308 */ /* 0x000e620000002400 */
[----:B--2---:R-:W-:-:S02]  /*3590*/  FSEL R177, R50, -INF , P2 ;  /* 0xff80000032b17808 */ /* 0x004fc40001000000 */
[----:B------:R-:W-:Y:S02]  /*35a0*/  ISETP.GT.AND P2, PT, R152, 0x41, PT ;  /* 0x000000419800780c */ /* 0x000fe40003f44270 */
[----:B------:R-:W-:-:S03]  /*35b0*/  FMNMX.FTZ R21, R30, R21, !PT ;  /* 0x000000151e157209 */ /* 0x000fc60007810000 */
[----:B------:R-:W2:Y:S01]  /*35c0*/  MUFU.TANH R57, R57 ;  /* 0x0000003900397308 */ /* 0x000ea20000002400 */
[----:B---3--:R-:W-:Y:S02]  /*35d0*/  FSEL R172, R56, -INF , P1 ;  /* 0xff80000038ac7808 */ /* 0x008fe40000800000 */
[----:B------:R-:W-:Y:S02]  /*35e0*/  FMNMX.FTZ R21, R32, R21, !PT ;  /* 0x0000001520157209 */ /* 0x000fe40007810000 */
[----:B------:R-:W-:-:S03]  /*35f0*/  FMNMX.FTZ R49, R172, R49, !PT ;  /* 0x00000031ac317209 */ /* 0x000fc60007810000 */
[----:B------:R-:W3:Y:S01]  /*3600*/  MUFU.TANH R54, R54 ;  /* 0x0000003600367308 */ /* 0x000ee20000002400 */
[----:B-1----:R-:W-:Y:S02]  /*3610*/  FSEL R175, R51, -INF , P3 ;  /* 0xff80000033af7808 */ /* 0x002fe40001800000 */
[----:B------:R-:W-:-:S05]  /*3620*/  ISETP.GT.AND P3, PT, R152, 0x48, PT ;  /* 0x000000489800780c */ /* 0x000fca0003f64270 */
[----:B------:R-:W1:Y:S01]  /*3630*/  MUFU.TANH R60, R60 ;  /* 0x0000003c003c7308 */ /* 0x000e620000002400 */
[----:B--2---:R-:W-:-:S04]  /*3640*/  FSEL R20, R57, -INF , P2 ;  /* 0xff80000039147808 */ /* 0x004fc80001000000 */
[----:B------:R-:W-:-:S03]  /*3650*/  FMNMX.FTZ R49, R20, R49, !PT ;  /* 0x0000003114317209 */ /* 0x000fc60007810000 */
[----:B------:R-:W2:Y:S01]  /*3660*/  MUFU.TANH R61, R61 ;  /* 0x0000003d003d7308 */ /* 0x000ea20000002400 */
[----:B---3--:R-:W-:Y:S02]  /*3670*/  FSEL R179, R54, -INF , P5 ;  /* 0xff80000036b37808 */ /* 0x008fe40002800000 */
[----:B------:R-:W-:-:S05]  /*3680*/  ISETP.GT.AND P5, PT, R152, 0x49, PT ;  /* 0x000000499800780c */ /* 0x000fca0003fa4270 */
[----:B------:R-:W3:Y:S01]  /*3690*/  MUFU.TANH R55, R55 ;  /* 0x0000003700377308 */ /* 0x000ee20000002400 */
[----:B-1----:R-:W-:-:S04]  /*36a0*/  FSEL R170, R60, -INF , P3 ;  /* 0xff8000003caa7808 */ /* 0x002fc80001800000 */
[----:B------:R-:W-:Y:S02]  /*36b0*/  FMNMX.FTZ R44, R170, R49, !PT ;  /* 0x00000031aa2c7209 */ /* 0x000fe40007810000 */
[----:B------:R-:W-:Y:S01]  /*36c0*/  FMNMX.FTZ R49, R34, R21, !PT ;  /* 0x0000001522317209 */ /* 0x000fe20007810000 */
[----:B------:R-:W1:Y:S01]  /*36d0*/  MUFU.TANH R64, R64 ;  /* 0x0000004000407308 */ /* 0x000e620000002400 */
[----:B--2---:R-:W-:Y:S02]  /*36e0*/  FSEL R167, R61, -INF , P5 ;  /* 0xff8000003da77808 */ /* 0x004fe40002800000 */
[----:B------:R-:W-:Y:S02]  /*36f0*/  FMNMX.FTZ R49, R36, R49, !PT ;  /* 0x0000003124317209 */ /* 0x000fe40007810000 */
[----:B------:R-:W-:Y:S02]  /*3700*/  FMNMX.FTZ R51, R167, R44, !PT ;  /* 0x0000002ca7337209 */ /* 0x000fe40007810000 */
[----:B------:R-:W-:Y:S01]  /*3710*/  FMNMX.FTZ R49, R38, R49, !PT ;  /* 0x0000003126317209 */ /* 0x000fe20007810000 */
[----:B------:R-:W2:Y:S01]  /*3720*/  MUFU.TANH R58, R58 ;  /* 0x0000003a003a7308 */ /* 0x000ea20000002400 */
[----:B---3--:R-:W-:-:S02]  /*3730*/  FSEL R178, R55, -INF , P4 ;  /* 0xff80000037b27808 */ /* 0x008fc40002000000 */
[----:B------:R-:W-:Y:S02]  /*3740*/  ISETP.GT.AND P4, PT, R152, 0x51, PT ;  /* 0x000000519800780c */ /* 0x000fe40003f84270 */
[----:B------:R-:W-:-:S03]  /*3750*/  FMNMX.FTZ R49, R40, R49, !PT ;  /* 0x0000003128317209 */ /* 0x000fc60007810000 */
[----:B------:R-:W3:Y:S01]  /*3760*/  MUFU.TANH R65, R65 ;  /* 0x0000004100417308 */ /* 0x000ee20000002400 */
[----:B-1----:R-:W-:-:S04]  /*3770*/  FSEL R168, R64, -INF , P6 ;  /* 0xff80000040a87808 */ /* 0x002fc80003000000 */
[----:B------:R-:W-:-:S03]  /*3780*/  FMNMX.FTZ R44, R168, R51, !PT ;  /* 0x00000033a82c7209 */ /* 0x000fc60007810000 */
[----:B------:R-:W1:Y:S01]  /*3790*/  MUFU.TANH R68, R68 ;  /* 0x0000004400447308 */ /* 0x000e620000002400 */
[----:B--2---:R-:W-:Y:S02]  /*37a0*/  FSEL R166, R58, -INF , P1 ;  /* 0xff8000003aa67808 */ /* 0x004fe40000800000 */
[----:B------:R-:W-:-:S05]  /*37b0*/  ISETP.GT.AND P1, PT, R152, 0x58, PT ;  /* 0x000000589800780c */ /* 0x000fca0003f24270 */
[----:B------:R-:W2:Y:S01]  /*37c0*/  MUFU.TANH R59, R59 ;  /* 0x0000003b003b7308 */ /* 0x000ea20000002400 */
[----:B---3--:R-:W-:-:S04]  /*37d0*/  FSEL R21, R65, -INF , P4 ;  /* 0xff80000041157808 */ /* 0x008fc80002000000 */
[----:B------:R-:W-:-:S03]  /*37e0*/  FMNMX.FTZ R44, R21, R44, !PT ;  /* 0x0000002c152c7209 */ /* 0x000fc60007810000 */
[----:B------:R-:W3:Y:S01]  /*37f0*/  MUFU.TANH R62, R62 ;  /* 0x0000003e003e7308 */ /* 0x000ee20000002400 */
[----:B-1----:R-:W-:-:S04]  /*3800*/  FSEL R173, R68, -INF , P1 ;  /* 0xff80000044ad7808 */ /* 0x002fc80000800000 */
[----:B------:R-:W-:Y:S02]  /*3810*/  FMNMX.FTZ R51, R173, R44, !PT ;  /* 0x0000002cad337209 */ /* 0x000fe40007810000 */
[----:B------:R-:W-:Y:S01]  /*3820*/  FMNMX.FTZ R44, R42, R49, !PT ;  /* 0x000000312a2c7209 */ /* 0x000fe20007810000 */
[----:B------:R-:W1:Y:S01]  /*3830*/  MUFU.TANH R63, R63 ;  /* 0x0000003f003f7308 */ /* 0x000e620000002400 */
[----:B--2---:R-:W-:Y:S02]  /*3840*/  FSEL R169, R59, -INF , P2 ;  /* 0xff8000003ba97808 */ /* 0x004fe40001000000 */
[----:B------:R-:W-:Y:S02]  /*3850*/  FMNMX.FTZ R44, R183, R44, !PT ;  /* 0x0000002cb72c7209 */ /* 0x000fe40007810000 */
[----:B------:R-:W-:Y:S02]  /*3860*/  ISETP.GT.AND P2, PT, R152, 0x59, PT ;  /* 0x000000599800780c */ /* 0x000fe40003f44270 */
[----:B------:R-:W-:Y:S01]  /*3870*/  FMNMX.FTZ R44, R163, R44, !PT ;  /* 0x0000002ca32c7209 */ /* 0x000fe20007810000 */
[----:B------:R-:W2:Y:S01]  /*3880*/  MUFU.TANH R66, R66 ;  /* 0x0000004200427308 */ /* 0x000ea20000002400 */
[----:B---3--:R-:W-:-:S02]  /*3890*/  FSEL R184, R62, -INF , P3 ;  /* 0xff8000003eb87808 */ /* 0x008fc40001800000 */
[----:B------:R-:W-:-:S04]  /*38a0*/  FMNMX.FTZ R44, R177, R44, !PT ;  /* 0x0000002cb12c7209 */ /* 0x000fc80007810000 */
[----:B------:R-:W-:Y:S01]  /*38b0*/  FMNMX.FTZ R44, R175, R44, !PT ;  /* 0x0000002caf2c7209 */ /* 0x000fe20007810000 */
[----:B------:R-:W3:Y:S01]  /*38c0*/  MUFU.TANH R67, R67 ;  /* 0x0000004300437308 */ /* 0x000ee20000002400 */
[----:B-1----:R-:W-:Y:S02]  /*38d0*/  FSEL R185, R63, -INF , P5 ;  /* 0xff8000003fb97808 */ /* 0x002fe40002800000 */
[----:B------:R-:W-:-:S04]  /*38e0*/  FMNMX.FTZ R49, R179, R44, !PT ;  /* 0x0000002cb3317209 */ /* 0x000fc80007810000 */
[----:B------:R-:W-:Y:S01]  /*38f0*/  FMNMX.FTZ R49, R178, R49, !PT ;  /* 0x00000031b2317209 */ /* 0x000fe20007810000 */
[----:B------:R-:W1:Y:S01]  /*3900*/  MUFU.TANH R69, R69 ;  /* 0x0000004500457308 */ /* 0x000e620000002400 */
[----:B--2---:R-:W-:Y:S02]  /*3910*/  FSEL R186, R66, -INF , P6 ;  /* 0xff80000042ba7808 */ /* 0x004fe40003000000 */
[----:B------:R-:W-:-:S04]  /*3920*/  FMNMX.FTZ R44, R166, R49, !PT ;  /* 0x00000031a62c7209 */ /* 0x000fc80007810000 */
[----:B------:R-:W-:Y:S01]  /*3930*/  FMNMX.FTZ R49, R169, R44, !PT ;  /* 0x0000002ca9317209 */ /* 0x000fe20007810000 */
        /* <DEDUP_REMOVED lines=8> */
[----:B------:R-:W-:Y:S02]  /*39c0*/  FMNMX.FTZ R49, R187, R44, !PT ;  /* 0x0000002cbb317209 */ /* 0x000fe40007810000 */
[----:B--2---:R-:W-:Y:S01]  /*39d0*/  FSEL R188, R70, -INF , P1 ;  /* 0xff80000046bc7808 */ /* 0x004fe20000800000 */
[----:B------:R-:W1:Y:S03]  /*39e0*/  SHFL.BFLY PT, R46, R51, 0x2, 0x1f ;  /* 0x0c401f00332e7f89 */ /* 0x000e6600000e0000 */
[----:B------:R-:W-:-:S02]  /*39f0*/  FMNMX.FTZ R44, R188, R49, !PT ;  /* 0x00000031bc2c7209 */ /* 0x000fc40007810000 */
[----:B---3--:R-:W-:-:S04]  /*3a00*/  FSEL R189, R71, -INF , P2 ;  /* 0xff80000047bd7808 */ /* 0x008fc80001000000 */
        /* <DEDUP_REMOVED lines=50> */
[----:B------:R2:W4:Y:S01]  /*3d30*/  MUFU.EX2 R153, R26 ;  /* 0x0000001a00997308 */ /* 0x0005220000000800 */
[--C-:B------:R-:W-:Y:S01]  /*3d40*/  FFMA.FTZ R188, R188, UR10, -R191.reuse ;  /* 0x0000000abcbc7c23 */ /* 0x100fe200080108bf */
[----:B------:R-:W-:Y:S01]  /*3d50*/  FFMA.FTZ R189, R189, UR10, -R191 ;  /* 0x0000000abdbd7c23 */ /* 0x000fe200080108bf */
[----:B------:R-:W-:-:S05]  /*3d60*/  FFMA.FTZ R168, R168, UR10, -R190 ;  /* 0x0000000aa8a87c23 */ /* 0x000fca00080108be */
[----:B------:R3:W-:Y:S01]  /*3d70*/  MUFU.EX2 R154, R31 ;  /* 0x0000001f009a7308 */ /* 0x0007e20000000800 */
[----:B--2---:R-:W-:Y:S01]  /*3d80*/  FADD.FTZ R26, R25, R152 ;  /* 0x00000098191a7221 */ /* 0x004fe20000010000 */
[----:B------:R-:W-:-:S06]  /*3d90*/  F2FP.BF16.F32.PACK_AB R152, R152, R25 ;  /* 0x000000199898723e */ /* 0x000fcc00000010ff */
[----:B------:R-:W2:Y:S01]  /*3da0*/  MUFU.EX2 R28, R28 ;  /* 0x0000001c001c7308 */ /* 0x000ea20000000800 */
[----:B---3--:R-:W-:Y:S01]  /*3db0*/  FADD.FTZ R31, R29, R26 ;  /* 0x0000001a1d1f7221 */ /* 0x008fe20000010000 */
[----:B----4-:R-:W-:Y:S01]  /*3dc0*/  FADD.FTZ R27, R24, R153 ;  /* 0x00000099181b7221 */ /* 0x010fe20000010000 */
[----:B------:R-:W-:-:S05]  /*3dd0*/  F2FP.BF16.F32.PACK_AB R153, R153, R24 ;  /* 0x000000189999723e */ /* 0x000fca00000010ff */
[----:B------:R-:W3:Y:S08]  /*3de0*/  MUFU.EX2 R33, R33 ;  /* 0x0000002100217308 */ /* 0x000ef00000000800 */
[----:B------:R4:W5:Y:S01]  /*3df0*/  MUFU.EX2 R155, R30 ;  /* 0x0000001e009b7308 */ /* 0x0009620000000800 */
[----:B--2---:R-:W-:-:S07]  /*3e00*/  FADD.FTZ R26, R28, R27 ;  /* 0x0000001b1c1a7221 */ /* 0x004fce0000010000 */
[----:B------:R-:W2:Y:S01]  /*3e10*/  MUFU.EX2 R156, R35 ;  /* 0x00000023009c7308 */ /* 0x000ea20000000800 */
[C---:B----4-:R-:W-:Y:S01]  /*3e20*/  FADD.FTZ R30, R154.reuse, R31 ;  /* 0x0000001f9a1e7221 */ /* 0x050fe20000010000 */
[----:B------:R-:W-:-:S03]  /*3e30*/  F2FP.BF16.F32.PACK_AB R154, R154, R29 ;  /* 0x0000001d9a9a723e */ /* 0x000fc600000010ff */
[----:B---3--:R-:W-:-:S03]  /*3e40*/  FADD.FTZ R27, R33, R30 ;  /* 0x0000001e211b7221 */ /* 0x008fc60000010000 */
[----:B------:R-:W3:Y:S01]  /*3e50*/  MUFU.EX2 R32, R32 ;  /* 0x0000002000207308 */ /* 0x000ee20000000800 */
[C---:B-----5:R-:W-:Y:S01]  /*3e60*/  FADD.FTZ R25, R155.reuse, R26 ;  /* 0x0000001a9b197221 */ /* 0x060fe20000010000 */
[----:B------:R-:W-:-:S06]  /*3e70*/  F2FP.BF16.F32.PACK_AB R155, R155, R28 ;  /* 0x0000001c9b9b723e */ /* 0x000fcc00000010ff */
[----:B------:R-:W4:Y:S01]  /*3e80*/  MUFU.EX2 R37, R37 ;  /* 0x0000002500257308 */ /* 0x000f220000000800 */
[C---:B--2---:R-:W-:Y:S01]  /*3e90*/  FADD.FTZ R26, R156.reuse, R27 ;  /* 0x0000001b9c1a7221 */ /* 0x044fe20000010000 */
[----:B------:R-:W-:-:S06]  /*3ea0*/  F2FP.BF16.F32.PACK_AB R156, R156, R33 ;  /* 0x000000219c9c723e */ /* 0x000fcc00000010ff */
[----:B------:R-:W2:Y:S01]  /*3eb0*/  MUFU.EX2 R157, R34 ;  /* 0x00000022009d7308 */ /* 0x000ea20000000800 */
[----:B---3--:R-:W-:-:S07]  /*3ec0*/  FADD.FTZ R24, R32, R25 ;  /* 0x0000001920187221 */ /* 0x008fce0000010000 */
[----:B------:R-:W3:Y:S01]  /*3ed0*/  MUFU.EX2 R158, R39 ;  /* 0x00000027009e7308 */ /* 0x000ee20000000800 */
[----:B----4-:R-:W-:-:S07]  /*3ee0*/  FADD.FTZ R27, R37, R26 ;  /* 0x0000001a251b7221 */ /* 0x010fce0000010000 */
[----:B------:R-:W4:Y:S01]  /*3ef0*/  MUFU.EX2 R36, R36 ;  /* 0x0000002400247308 */ /* 0x000f220000000800 */
[C---:B--2---:R-:W-:Y:S01]  /*3f00*/  FADD.FTZ R25, R157.reuse, R24 ;  /* 0x000000189d197221 */ /* 0x044fe20000010000 */
[----:B------:R-:W-:-:S06]  /*3f10*/  F2FP.BF16.F32.PACK_AB R157, R157, R32 ;  /* 0x000000209d9d723e */ /* 0x000fcc00000010ff */
[----:B------:R-:W2:Y:S01]  /*3f20*/  MUFU.EX2 R41, R41 ;  /* 0x0000002900297308 */ /* 0x000ea20000000800 */
[C---:B---3--:R-:W-:Y:S01]  /*3f30*/  FADD.FTZ R26, R158.reuse, R27 ;  /* 0x0000001b9e1a7221 */ /* 0x048fe20000010000 */
[----:B------:R-:W-:-:S06]  /*3f40*/  F2FP.BF16.F32.PACK_AB R158, R158, R37 ;  /* 0x000000259e9e723e */ /* 0x000fcc00000010ff */
[----:B------:R-:W3:Y:S01]  /*3f50*/  MUFU.EX2 R159, R38 ;  /* 0x00000026009f7308 */ /* 0x000ee20000000800 */
[----:B----4-:R-:W-:-:S07]  /*3f60*/  FADD.FTZ R24, R36, R25 ;  /* 0x0000001924187221 */ /* 0x010fce0000010000 */
[----:B------:R-:W4:Y:S01]  /*3f70*/  MUFU.EX2 R160, R43 ;  /* 0x0000002b00a07308 */ /* 0x000f220000000800 */
[----:B--2---:R-:W-:-:S07]  /*3f80*/  FADD.FTZ R27, R41, R26 ;  /* 0x0000001a291b7221 */ /* 0x004fce0000010000 */
[----:B------:R-:W2:Y:S01]  /*3f90*/  MUFU.EX2 R40, R40 ;  /* 0x0000002800287308 */ /* 0x000ea20000000800 */
[C---:B---3--:R-:W-:Y:S01]  /*3fa0*/  FADD.FTZ R25, R159.reuse, R24 ;  /* 0x000000189f197221 */ /* 0x048fe20000010000 */
[----:B------:R-:W-:-:S06]  /*3fb0*/  F2FP.BF16.F32.PACK_AB R159, R159, R36 ;  /* 0x000000249f9f723e */ /* 0x000fcc00000010ff */
[----:B------:R-:W3:Y:S01]  /*3fc0*/  MUFU.EX2 R47, R47 ;  /* 0x0000002f002f7308 */ /* 0x000ee20000000800 */
[C---:B----4-:R-:W-:Y:S01]  /*3fd0*/  FADD.FTZ R26, R160.reuse, R27 ;  /* 0x0000001ba01a7221 */ /* 0x050fe20000010000 */
[----:B------:R-:W-:-:S06]  /*3fe0*/  F2FP.BF16.F32.PACK_AB R160, R160, R41 ;  /* 0x00000029a0a0723e */ /* 0x000fcc00000010ff */
[----:B------:R-:W4:Y:S01]  /*3ff0*/  MUFU.EX2 R161, R42 ;  /* 0x0000002a00a17308 */ /* 0x000f220000000800 */
[----:B--2---:R-:W-:-:S07]  /*4000*/  FADD.FTZ R24, R40, R25 ;  /* 0x0000001928187221 */ /* 0x004fce0000010000 */
[----:B------:R-:W2:Y:S01]  /*4010*/  MUFU.EX2 R162, R45 ;  /* 0x0000002d00a27308 */ /* 0x000ea20000000800 */
[----:B---3--:R-:W-:-:S07]  /*4020*/  FADD.FTZ R25, R47, R26 ;  /* 0x0000001a2f197221 */ /* 0x008fce0000010000 */
[----:B------:R-:W-:Y:S01]  /*4030*/  MUFU.EX2 R20, R20 ;  /* 0x0000001400147308 */ /* 0x000fe20000000800 */
[C---:B----4-:R-:W-:Y:S01]  /*4040*/  FADD.FTZ R193, R161.reuse, R24 ;  /* 0x00000018a1c17221 */ /* 0x050fe20000010000 */
[----:B------:R-:W-:-:S06]  /*4050*/  F2FP.BF16.F32.PACK_AB R161, R161, R40 ;  /* 0x00000028a1a1723e */ /* 0x000fcc00000010ff */
[----:B------:R-:W-:Y:S01]  /*4060*/  MUFU.EX2 R166, R166 ;  /* 0x000000a600a67308 */ /* 0x000fe20000000800 */
[C---:B--2---:R-:W-:Y:S01]  /*4070*/  FADD.FTZ R192, R162.reuse, R25 ;  /* 0x00000019a2c07221 */ /* 0x044fe20000010000 */
[----:B------:R-:W-:Y:S02]  /*4080*/  F2FP.BF16.F32.PACK_AB R162, R162, R47 ;  /* 0x0000002fa2a2723e */ /* 0x000fe400000010ff */
[----:B-1----:R-:W-:-:S04]  /*4090*/  WARPGROUP.ARRIVE ;  /* 0x00000000000079c5 */ /* 0x002fc80000000000 */
[----:B------:R-:W-:Y:S02]  /*40a0*/  MUFU.EX2 R21, R21 ;  /* 0x0000001500157308 */ /* 0x000fe40000000800 */
[----:B------:R-:W-:Y:S01]  /*40b0*/  HGMMA.64x256x16.F32.BF16 R24, R152, gdesc[UR12].tnspB, RZ, !UPT, gsb0 ;  /* 0x43e0000c98187df0 */ /* 0x000fe2000c0018ff */
[----:B------:R-:W-:-:S05]  /*40c0*/  UMOV UR15, 0x40000040 ;  /* 0x40000040000f7882 */ /* 0x000fca0000000000 */
[----:B------:R-:W-:Y:S08]  /*40d0*/  MUFU.EX2 R173, R173 ;  /* 0x000000ad00ad7308 */ /* 0x000ff00000000800 */
[----:B------:R-:W-:Y:S08]  /*40e0*/  MUFU.EX2 R174, R174 ;  /* 0x000000ae00ae7308 */ /* 0x000ff00000000800 */
[----:B------:R-:W-:Y:S08]  /*40f0*/  MUFU.EX2 R186, R186 ;  /* 0x000000ba00ba7308 */ /* 0x000ff00000000800 */
[----:B------:R-:W-:Y:S08]  /*4100*/  MUFU.EX2 R187, R187 ;  /* 0x000000bb00bb7308 */ /* 0x000ff00000000800 */
[----:B------:R-:W-:Y:S08]  /*4110*/  MUFU.EX2 R188, R188 ;  /* 0x000000bc00bc7308 */ /* 0x000ff00000000800 */
[----:B------:R-:W-:Y:S01]  /*4120*/  MUFU.EX2 R189, R189 ;  /* 0x000000bd00bd7308 */ /* 0x000fe20000000800 */
[----:B------:R-:W-:-:S02]  /*4130*/  WARPGROUP.DEPBAR.LE gsb0, 0x0 ;  /* 0x00008000000079c5 */ /* 0x000fc40000010000 */
[----:B------:R-:W-:Y:S01]  /*4140*/  WARPGROUP.ARRIVE ;  /* 0x00000000000079c5 */ /* 0x000fe20000000000 */
[----:B------:R-:W-:Y:S01]  /*4150*/  FFMA.FTZ R152, R163, UR10, -R191 ;  /* 0x0000000aa3987c23 */ /* 0x000fe200080108bf */
[----:B------:R-:W-:-:S03]  /*4160*/  FFMA.FTZ R153, R182, UR10, -R190 ;  /* 0x0000000ab6997c23 */ /* 0x000fc600080108be */
[----:B------:R-:W1:Y:S01]  /*4170*/  MUFU.EX2 R163, R183 ;  /* 0x000000b700a37308 */ /* 0x000e620000000800 */
[----:B------:R-:W-:Y:S01]  /*4180*/  FFMA.FTZ R154, R181, UR10, -R190 ;  /* 0x0000000ab59a7c23 */ /* 0x000fe200080108be */
[----:B------:R-:W-:Y:S01]  /*4190*/  FFMA.FTZ R155, R177, UR10, -R191 ;  /* 0x0000000ab19b7c23 */ /* 0x000fe200080108bf */
[----:B------:R-:W-:Y:S01]  /*41a0*/  HGMMA.64x256x16.F32.BF16 R24, R156, gdesc[UR16].tnspB, R24, gsb0 ;  /* 0x43e000109c187df0 */ /* 0x000fe20008001818 */
[----:B------:R-:W-:Y:S01]  /*41b0*/  UMOV UR18, UR4 ;  /* 0x0000000400127c82 */ /* 0x000fe20008000000 */
[----:B------:R-:W-:Y:S01]  /*41c0*/  UMOV UR19, 0x40000040 ;  /* 0x4000004000137882 */ /* 0x000fe20000000000 */
[----:B------:R-:W-:Y:S02]  /*41d0*/  UIADD3 UR4, UR14, 0x180, URZ ;  /* 0x000001800e047890 */ /* 0x000fe4000fffe03f */
[----:B------:R-:W2:Y:S08]  /*41e0*/  MUFU.EX2 R152, R152 ;  /* 0x0000009800987308 */ /* 0x000eb00000000800 */
[----:B------:R-:W-:Y:S01]  /*41f0*/  MUFU.EX2 R153, R153 ;  /* 0x0000009900997308 */ /* 0x000fe20000000800 */
[----:B-1----:R-:W-:-:S07]  /*4200*/  FADD.FTZ R193, R163, R193 ;  /* 0x000000c1a3c17221 */ /* 0x002fce0000010000 */
[----:B------:R-:W1:Y:S01]  /*4210*/  MUFU.EX2 R154, R154 ;  /* 0x0000009a009a7308 */ /* 0x000e620000000800 */
[C---:B--2---:R-:W-:Y:S01]  /*4220*/  F2FP.BF16.F32.PACK_AB R163, R152.reuse, R163 ;  /* 0x000000a398a3723e */ /* 0x044fe200000010ff */
[----:B------:R-:W-:-:S06]  /*4230*/  FADD.FTZ R193, R152, R193 ;  /* 0x000000c198c17221 */ /* 0x000fcc0000010000 */
[----:B------:R-:W2:Y:S01]  /*4240*/  MUFU.EX2 R155, R155 ;  /* 0x0000009b009b7308 */ /* 0x000ea20000000800 */
[----:B-1----:R-:W-:Y:S01]  /*4250*/  F2FP.BF16.F32.PACK_AB R152, R154, R153 ;  /* 0x000000999a98723e */ /* 0x002fe200000010ff */
[----:B--2---:R-:W-:Y:S01]  /*4260*/  FADD.FTZ R193, R155, R193 ;  /* 0x000000c19bc17221 */ /* 0x004fe20000010000 */
[----:B------:R-:W-:Y:S02]  /*4270*/  WARPGROUP.DEPBAR.LE gsb0, 0x0 ;  /* 0x00008000000079c5 */ /* 0x000fe40000010000 */
[----:B------:R-:W-:Y:S01]  /*4280*/  WARPGROUP.ARRIVE ;  /* 0x00000000000079c5 */ /* 0x000fe20000000000 */
[--C-:B------:R-:W-:Y:S01]  /*4290*/  FFMA.FTZ R158, R175, UR10, -R191.reuse ;  /* 0x0000000aaf9e7c23 */ /* 0x100fe200080108bf */
[--C-:B------:R-:W-:Y:S01]  /*42a0*/  FFMA.FTZ R156, R176, UR10, -R190.reuse ;  /* 0x0000000ab09c7c23 */ /* 0x100fe200080108be */
[----:B------:R-:W-:Y:S01]  /*42b0*/  FFMA.FTZ R157, R180, UR10, -R190 ;  /* 0x0000000ab49d7c23 */ /* 0x000fe200080108be */
[----:B------:R-:W-:Y:S02]  /*42c0*/  FFMA.FTZ R159, R179, UR10, -R191 ;  /* 0x0000000ab39f7c23 */ /* 0x000fe400080108bf */
[----:B------:R-:W-:Y:S01]  /*42d0*/  HGMMA.64x256x16.F32.BF16 R24, R160, gdesc[UR16].tnspB, R24, gsb0 ;  /* 0x43e00010a0187df0 */ /* 0x000fe20008001818 */
[----:B------:R-:W1:Y:S01]  /*42e0*/  MUFU.EX2 R158, R158 ;  /* 0x0000009e009e7308 */ /* 0x000e620000000800 */
[----:B------:R-:W-:Y:S01]  /*42f0*/  UMOV UR18, UR4 ;  /* 0x0000000400127c82 */ /* 0x000fe20008000000 */
[----:B------:R-:W-:Y:S01]  /*4300*/  UMOV UR19, 0x40000040 ;  /* 0x4000004000137882 */ /* 0x000fe20000000000 */
[----:B------:R-:W-:-:S02]  /*4310*/  UIADD3 UR4, UR14, 0x200, URZ ;  /* 0x000002000e047890 */ /* 0x000fc4000fffe03f */
[----:B------:R-:W-:-:S03]  /*4320*/  UIADD3 UR14, UR14, 0x280, URZ ;  /* 0x000002800e0e7890 */ /* 0x000fc6000fffe03f */
[----:B------:R-:W-:Y:S08]  /*4330*/  MUFU.EX2 R156, R156 ;  /* 0x0000009c009c7308 */ /* 0x000ff00000000800 */
[----:B------:R-:W-:Y:S01]  /*4340*/  MUFU.EX2 R157, R157 ;  /* 0x0000009d009d7308 */ /* 0x000fe20000000800 */
[----:B-1----:R-:W-:-:S07]  /*4350*/  FADD.FTZ R193, R158, R193 ;  /* 0x000000c19ec17221 */ /* 0x002fce0000010000 */
[----:B------:R-:W1:Y:S02]  /*4360*/  MUFU.EX2 R159, R159 ;  /* 0x0000009f009f7308 */ /* 0x000e640000000800 */
[----:B-1----:R-:W-:Y:S01]  /*4370*/  FADD.FTZ R193, R159, R193 ;  /* 0x000000c19fc17221 */ /* 0x002fe20000010000 */
[----:B------:R-:W-:Y:S02]  /*4380*/  WARPGROUP.DEPBAR.LE gsb0, 0x0 ;  /* 0x00008000000079c5 */ /* 0x000fe40000010000 */
[----:B------:R-:W-:Y:S01]  /*4390*/  FFMA.FTZ R160, R178, UR10, -R191 ;  /* 0x0000000ab2a07c23 */ /* 0x000fe200080108bf */
[----:B------:R-:W-:Y:S01]  /*43a0*/  FADD.FTZ R161, R153, R192 ;  /* 0x000000c099a17221 */ /* 0x000fe20000010000 */
[----:B------:R-:W-:Y:S01]  /*43b0*/  F2FP.BF16.F32.PACK_AB R153, R158, R155 ;  /* 0x0000009b9e99723e */ /* 0x000fe200000010ff */
[--C-:B------:R-:W-:Y:S01]  /*43c0*/  FFMA.FTZ R163, R167, UR10, -R190.reuse ;  /* 0x0000000aa7a37c23 */ /* 0x100fe200080108be */
[----:B------:R-:W-:Y:S01]  /*43d0*/  FFMA.FTZ R162, R170, UR10, -R190 ;  /* 0x0000000aaaa27c23 */ /* 0x000fe200080108be */
[----:B------:R-:W-:Y:S01]  /*43e0*/  FADD.FTZ R161, R154, R161 ;  /* 0x000000a19aa17221 */ /* 0x000fe20000010000 */
[----:B------:R-:W1:Y:S01]  /*43f0*/  MUFU.EX2 R160, R160 ;  /* 0x000000a000a07308 */ /* 0x000e620000000800 */
[----:B------:R-:W-:Y:S01]  /*4400*/  F2FP.BF16.F32.PACK_AB R154, R157, R156 ;  /* 0x0000009c9d9a723e */ /* 0x000fe200000010ff */
[----:B------:R-:W-:Y:S01]  /*4410*/  FFMA.FTZ R167, R169, UR10, -R191 ;  /* 0x0000000aa9a77c23 */ /* 0x000fe200080108bf */
[----:B------:R-:W-:Y:S01]  /*4420*/  FADD.FTZ R161, R156, R161 ;  /* 0x000000a19ca17221 */ /* 0x000fe20000010000 */
[----:B------:R-:W-:-:S03]  /*4430*/  FFMA.FTZ R156, R185, UR10, -R191 ;  /* 0x0000000ab99c7c23 */ /* 0x000fc600080108bf */
[----:B------:R-:W-:Y:S01]  /*4440*/  FADD.FTZ R161, R157, R161 ;  /* 0x000000a19da17221 */ /* 0x000fe20000010000 */
[----:B------:R-:W-:Y:S08]  /*4450*/  MUFU.EX2 R162, R162 ;  /* 0x000000a200a27308 */ /* 0x000ff00000000800 */
[----:B------:R-:W-:Y:S01]  /*4460*/  MUFU.EX2 R163, R163 ;  /* 0x000000a300a37308 */ /* 0x000fe20000000800 */
[C---:B-1----:R-:W-:Y:S01]  /*4470*/  F2FP.BF16.F32.PACK_AB R155, R160.reuse, R159 ;  /* 0x0000009fa09b723e */ /* 0x042fe200000010ff */
[----:B------:R-:W-:-:S03]  /*4480*/  FADD.FTZ R193, R160, R193 ;  /* 0x000000c1a0c17221 */ /* 0x000fc60000010000 */
[----:B------:R-:W-:Y:S01]  /*4490*/  WARPGROUP.ARRIVE ;  /* 0x00000000000079c5 */ /* 0x000fe20000000000 */
[----:B------:R-:W-:Y:S02]  /*44a0*/  FADD.FTZ R193, R166, R193 ;  /* 0x000000c1a6c17221 */ /* 0x000fe40000010000 */
[----:B------:R-:W1:Y:S03]  /*44b0*/  MUFU.EX2 R167, R167 ;  /* 0x000000a700a77308 */ /* 0x000e660000000800 */
[----:B------:R-:W-:Y:S01]  /*44c0*/  HGMMA.64x256x16.F32.BF16 R24, R152, gdesc[UR16].tnspB, R24, gsb0 ;  /* 0x43e0001098187df0 */ /* 0x000fe20008001818 */
[----:B------:R-:W-:Y:S01]  /*44d0*/  UMOV UR18, UR4 ;  /* 0x0000000400127c82 */ /* 0x000fe20008000000 */
[----:B------:R-:W-:-:S03]  /*44e0*/  UMOV UR19, 0x40000040 ;  /* 0x4000004000137882 */ /* 0x000fc60000000000 */
[----:B------:R-:W2:Y:S08]  /*44f0*/  MUFU.EX2 R158, R184 ;  /* 0x000000b8009e7308 */ /* 0x000eb00000000800 */
[----:B------:R-:W3:Y:S01]  /*4500*/  MUFU.EX2 R156, R156 ;  /* 0x0000009c009c7308 */ /* 0x000ee20000000800 */
[----:B-1----:R-:W-:-:S04]  /*4510*/  FADD.FTZ R193, R167, R193 ;  /* 0x000000c1a7c17221 */ /* 0x002fc80000010000 */
[----:B--2---:R-:W-:Y:S01]  /*4520*/  FADD.FTZ R193, R158, R193 ;  /* 0x000000c19ec17221 */ /* 0x004fe20000010000 */
[----:B------:R-:W-:Y:S02]  /*4530*/  WARPGROUP.DEPBAR.LE gsb0, 0x0 ;  /* 0x00008000000079c5 */ /* 0x000fe40000010000 */
[----:B------:R-:W-:Y:S01]  /*4540*/  FFMA.FTZ R152, R172, UR10, -R190 ;  /* 0x0000000aac987c23 */ /* 0x000fe200080108be */
[----:B------:R-:W-:Y:S02]  /*4550*/  F2FP.BF16.F32.PACK_AB R153, R167, R166 ;  /* 0x000000a6a799723e */ /* 0x000fe400000010ff */
[----:B------:R-:W-:Y:S02]  /*4560*/  F2FP.BF16.F32.PACK_AB R154, R163, R162 ;  /* 0x000000a2a39a723e */ /* 0x000fe400000010ff */
[C---:B---3--:R-:W-:Y:S01]  /*4570*/  F2FP.BF16.F32.PACK_AB R155, R156.reuse, R158 ;  /* 0x0000009e9c9b723e */ /* 0x048fe200000010ff */
[----:B------:R-:W1:Y:S01]  /*4580*/  MUFU.EX2 R152, R152 ;  /* 0x0000009800987308 */ /* 0x000e620000000800 */
[----:B------:R-:W-:-:S04]  /*4590*/  FADD.FTZ R156, R156, R193 ;  /* 0x000000c19c9c7221 */ /* 0x000fc80000010000 */
[----:B------:R-:W-:Y:S01]  /*45a0*/  FADD.FTZ R156, R186, R156 ;  /* 0x0000009cba9c7221 */ /* 0x000fe20000010000 */
[----:B-1----:R-:W-:Y:S01]  /*45b0*/  FADD.FTZ R161, R152, R161 ;  /* 0x000000a198a17221 */ /* 0x002fe20000010000 */
[----:B------:R-:W-:-:S03]  /*45c0*/  F2FP.BF16.F32.PACK_AB R152, R20, R152 ;  /* 0x000000981498723e */ /* 0x000fc600000010ff */
[----:B------:R-:W-:Y:S01]  /*45d0*/  FADD.FTZ R161, R20, R161 ;  /* 0x000000a114a17221 */ /* 0x000fe20000010000 */
[----:B------:R-:W-:-:S03]  /*45e0*/  WARPGROUP.ARRIVE ;  /* 0x00000000000079c5 */ /* 0x000fc60000000000 */
[----:B------:R-:W-:-:S03]  /*45f0*/  FADD.FTZ R161, R162, R161 ;  /* 0x000000a1a2a17221 */ /* 0x000fc60000010000 */
[----:B------:R-:W-:Y:S01]  /*4600*/  HGMMA.64x256x16.F32.BF16 R24, R152, gdesc[UR16].tnspB, R24, gsb0 ;  /* 0x43e0001098187df0 */ /* 0x000fe20008001818 */
[----:B------:R-:W-:Y:S02]  /*4610*/  FADD.FTZ R20, R163, R161 ;  /* 0x000000a1a3147221 */ /* 0x000fe40000010000 */
[----:B------:R-:W-:Y:S02]  /*4620*/  WARPGROUP.DEPBAR.LE gsb0, 0x0 ;  /* 0x00008000000079c5 */ /* 0x000fe40000010000 */
[----:B------:R-:W1:Y:S01]  /*4630*/  MUFU.EX2 R152, R168 ;  /* 0x000000a800987308 */ /* 0x000e620000000800 */
[C---:B------:R-:W-:Y:S01]  /*4640*/  F2FP.BF16.F32.PACK_AB R153, R187.reuse, R186 ;  /* 0x000000babb99723e */ /* 0x040fe200000010ff */
[----:B------:R-:W-:Y:S01]  /*4650*/  FADD.FTZ R187, R187, R156 ;  /* 0x0000009cbbbb7221 */ /* 0x000fe20000010000 */
[----:B------:R-:W-:Y:S02]  /*4660*/  F2FP.BF16.F32.PACK_AB R154, R174, R173 ;  /* 0x000000adae9a723e */ /* 0x000fe400000010ff */
[----:B------:R-:W-:Y:S01]  /*4670*/  F2FP.BF16.F32.PACK_AB R155, R189, R188 ;  /* 0x000000bcbd9b723e */ /* 0x000fe200000010ff */
[----:B------:R-:W-:-:S04]  /*4680*/  FADD.FTZ R188, R188, R187 ;  /* 0x000000bbbcbc7221 */ /* 0x000fc80000010000 */
[----:B------:R-:W-:Y:S01]  /*4690*/  FADD.FTZ R208, R189, R188 ;  /* 0x000000bcbdd07221 */ /* 0x000fe20000010000 */
[----:B-1----:R-:W-:Y:S01]  /*46a0*/  FADD.FTZ R20, R152, R20 ;  /* 0x0000001498147221 */ /* 0x002fe20000010000 */
[----:B------:R-:W-:-:S03]  /*46b0*/  F2FP.BF16.F32.PACK_AB R152, R21, R152 ;  /* 0x000000981598723e */ /* 0x000fc600000010ff */
[----:B------:R-:W-:Y:S01]  /*46c0*/  FADD.FTZ R20, R21, R20 ;  /* 0x0000001415147221 */ /* 0x000fe20000010000 */
[----:B------:R-:W-:-:S03]  /*46d0*/  WARPGROUP.ARRIVE ;  /* 0x00000000000079c5 */ /* 0x000fc60000000000 */
[----:B------:R-:W-:-:S04]  /*46e0*/  FADD.FTZ R173, R173, R20 ;  /* 0x00000014adad7221 */ /* 0x000fc80000010000 */
[----:B------:R-:W-:Y:S01]  /*46f0*/  HGMMA.64x256x16.F32.BF16 R24, R152, gdesc[UR12].tnspB, R24, gsb0 ;  /* 0x43e0000c98187df0 */ /* 0x000fe20008001818 */
[----:B------:R-:W-:Y:S02]  /*4700*/  FADD.FTZ R20, R174, R173 ;  /* 0x000000adae147221 */ /* 0x000fe40000010000 */
[----:B------:R-:W-:Y:S02]  /*4710*/  WARPGROUP.DEPBAR.LE gsb0, 0x0 ;  /* 0x00008000000079c5 */ /* 0x000fe40000010000 */
[----:B------:R-:W-:Y:S05]  /*4720*/  @!P0 BRA `(.L_x_1151) ;  /* 0x0000000000048947 */ /* 0x000fea0003800000 */
[----:B------:R-:W-:Y:S01]  /*4730*/  BPT.TRAP 0x1 ;  /* 0x000000040000795c */ /* 0x000fe20000300000 */
.L_x_1151:
[----:B------:R-:W1:Y:S01]  /*4740*/  S2UR UR4, SR_CgaCtaId ;  /* 0x00000000000479c3 */ /* 0x000e620000008800 */
[----:B------:R-:W-:Y:S01]  /*4750*/  VIADD R21, R164, 0xfffffffe ;  /* 0xfffffffea4157836 */ /* 0x000fe20000000000 */
[----:B------:R-:W-:-:S04]  /*4760*/  UIADD3 UR6, UR6, 0x32460, URZ ;  /* 0x0003246006067890 */ /* 0x000fc8000fffe03f */
[----:B------:R-:W-:Y:S01]  /*4770*/  ISETP.GE.AND P1, PT, R21, R22, PT ;  /* 0x000000161500720c */ /* 0x000fe20003f26270 */
[----:B-1----:R-:W-:-:S09]  /*4780*/  UPRMT UR6, UR4, 0x654, UR6 ;  /* 0x0000065404067896 */ /* 0x002fd20008000006 */
[----:B------:R-:W-:Y:S03]  /*4790*/  SYNCS.ARRIVE.TRANS64.RED.A1T0 RZ, [UR6], RZ ;  /* 0x000000ffffff79a7 */ /* 0x000fe60008100406 */
[----:B------:R-:W-:Y:S05]  /*47a0*/  @!P1 BRA `(.L_x_1152) ;  /* 0x0000002800709947 */ /* 0x000fea0003800000 */
[----:B------:R-:W-:Y:S01]  /*47b0*/  R2UR UR4, R21 ;  /* 0x00000000150472ca */ /* 0x000fe200000e0000 */
[----:B------:R-:W-:Y:S02]  /*47c0*/  IMAD.MOV.U32 R21, RZ, RZ, R171 ;  /* 0x000000ffff157224 */ /* 0x000fe400078e00ab */
[----:B------:R-:W-:-:S12]  /*47d0*/  IMAD.MOV.U32 R209, RZ, RZ, R165 ;  /* 0x000000ffffd17224 */ /* 0x000fd800078e00a5 */
.L_x_1163:
[----:B------:R-:W-:Y:S01]  /*47e0*/  UIADD3 UR38, UR38, 0x1, URZ ;  /* 0x0000000126267890 */ /* 0x000fe2000fffe03f */
[----:B------:R-:W-:Y:S01]  /*47f0*/  UMOV UR5, UR4 ;  /* 0x0000000400057c82 */ /* 0x000fe20008000000 */
[----:B------:R-:W-:Y:S01]  /*4800*/  UIADD3 UR4, UR4, -0x1, URZ ;  /* 0xffffffff04047890 */ /* 0x000fe2000fffe03f */
[----:B------:R-:W-:Y:S01]  /*4810*/  ISETP.LT.AND P1, PT, R22, UR5, PT ;  /* 0x0000000516007c0c */ /* 0x000fe2000bf21270 */
[----:B------:R-:W-:-:S04]  /*4820*/  UISETP.NE.AND UP0, UPT, UR38, 0x2, UPT ;  /* 0x000000022600788c */ /* 0x000fc8000bf05270 */
[----:B------:R-:W-:Y:S02]  /*4830*/  USEL UR6, URZ, 0x1, UP0 ;  /* 0x000000013f067887 */ /* 0x000fe40008000000 */
[----:B------:R-:W-:Y:S02]  /*4840*/  USEL UR38, UR38, URZ, UP0 ;  /* 0x0000003f26267287 */ /* 0x000fe40008000000 */
[----:B------:R-:W-:Y:S01]  /*4850*/  ULOP3.LUT UR39, UR39, UR6, URZ, 0x3c, !UPT ;  /* 0x0000000627277292 */ /* 0x000fe2000f8e3c3f */
[----:B------:R-:W-:Y:S11]  /*4860*/  @!P0 BRA `(.L_x_1153) ;  /* 0x0000000000048947 */ /* 0x000ff60003800000 */
[----:B------:R-:W-:Y:S01]  /*4870*/  BPT.TRAP 0x1 ;  /* 0x000000040000795c */ /* 0x000fe20000300000 */
.L_x_1153:
[----:B------:R-:W1:Y:S01]  /*4880*/  S2UR UR54, SR_CgaCtaId ;  /* 0x00000000003679c3 */ /* 0x000e620000008800 */
[----:B------:R-:W-:Y:S01]  /*4890*/  UMOV UR5, 0x400 ;  /* 0x0000040000057882 */ /* 0x000fe20000000000 */
[----:B0-----:R-:W-:-:S05]  /*48a0*/  IMAD.U32 R0, RZ, RZ, UR39 ;  /* 0x00000027ff007e24 */ /* 0x001fca000f8e00ff */
[----:B------:R-:W-:Y:S01]  /*48b0*/  SHF.L.U32 R0, R0, 0x1f, RZ ;  /* 0x0000001f00007819 */ /* 0x000fe200000006ff */
[----:B-1----:R-:W-:-:S04]  /*48c0*/  ULEA UR5, UR54, UR5, 0x18 ;  /* 0x0000000536057291 */ /* 0x002fc8000f8ec03f */
[----:B------:R-:W-:-:S09]  /*48d0*/  ULEA UR5, UR38, UR5, 0x3 ;  /* 0x0000000526057291 */ /* 0x000fd2000f8e183f */
[----:B------:R0:W1:Y:S01]  /*48e0*/  SYNCS.PHASECHK.TRANS64.TRYWAIT P2, [UR5+0x32430], R0 ;  /* 0x03243000ff0075a7 */ /* 0x0000620008040145 */
[----:B------:R-:W-:Y:S05]  /*48f0*/  @!P0 BRA `(.L_x_1154) ;  /* 0x0000000000048947 */ /* 0x000fea0003800000 */
[----:B------:R-:W-:Y:S01]  /*4900*/  BPT.TRAP 0x1 ;  /* 0x000000040000795c */ /* 0x000fe20000300000 */
.L_x_1154:
[----:B-1----:R-:W-:Y:S05]  /*4910*/  @P2 BRA `(.L_x_1155) ;  /* 0x0000000000082947 */ /* 0x002fea0003800000 */
[----:B------:R-:W1:Y:S02]  /*4920*/  SYNCS.PHASECHK.TRANS64.TRYWAIT P2, [UR5+0x32430], R0 ;  /* 0x03243000ff0075a7 */ /* 0x000e640008040145 */
[----:B-1----:R-:W-:Y:S05]  /*4930*/  @!P2 BRA `(.L_x_1156) ;  /* 0x000000e00058a947 */ /* 0x002fea0003800000 */
.L_x_1155:
[----:B------:R-:W-:Y:S01]  /*4940*/  R2UR UR48, R18 ;  /* 0x00000000123072ca */ /* 0x000fe200000e0000 */
[----:B------:R-:W-:Y:S01]  /*4950*/  UIMAD UR6, UR38, 0x300, UR61 ;  /* 0x00000300260678a4 */ /* 0x000fe2000f8e023d */
[----:B------:R-:W-:Y:S01]  /*4960*/  R2UR UR49, R19 ;  /* 0x00000000133172ca */ /* 0x000fe200000e0000 */
[----:B-1----:R-:W-:Y:S01]  /*4970*/  WARPGROUP.ARRIVE ;  /* 0x00000000000079c5 */ /* 0x002fe20000000000 */
[----:B------:R-:W-:-:S04]  /*4980*/  UMOV UR51, 0x40000040 ;  /* 0x4000004000337882 */ /* 0x000fc80000000000 */
[----:B------:R-:W-:-:S07]  /*4990*/  UMOV UR50, UR6 ;  /* 0x0000000600327c82 */ /* 0x000fce0008000000 */
[----:B------:R-:W-:Y:S01]  /*49a0*/  HGMMA.64x96x16.F32.BF16 R152, gdesc[UR48], RZ, !UPT, gsb0 ;  /* 0x01600000309879f0 */ /* 0x000fe2000c0018ff */
[----:B------:R-:W-:Y:S01]  /*49b0*/  R2UR UR48, R16 ;  /* 0x00000000103072ca */ /* 0x000fe200000e0000 */
[----:B------:R-:W-:Y:S01]  /*49c0*/  UIADD3 UR50, UR6, 0x2, URZ ;  /* 0x0000000206327890 */ /* 0x000fe2000fffe03f */
[----:B------:R-:W-:Y:S01]  /*49d0*/  R2UR UR49, R17 ;  /* 0x00000000113172ca */ /* 0x000fe200000e0000 */
[----:B------:R-:W-:Y:S01]  /*49e0*/  UMOV UR51, 0x40000040 ;  /* 0x4000004000337882 */ /* 0x000fe20000000000 */
[----:B------:R-:W-:Y:S02]  /*49f0*/  WARPGROUP.DEPBAR.LE gsb0, 0x0 ;  /* 0x00008000000079c5 */ /* 0x000fe40000010000 */
[----:B------:R-:W-:-:S09]  /*4a00*/  WARPGROUP.ARRIVE ;  /* 0x00000000000079c5 */ /* 0x000fd20000000000 */
[----:B------:R-:W-:Y:S01]  /*4a10*/  HGMMA.64x96x16.F32.BF16 R152, gdesc[UR48], R152, gsb0 ;  /* 0x01600000309879f0 */ /* 0x000fe20008001898 */
        /* <DEDUP_REMOVED lines=13> */
[----:B------:R-:W-:Y:S03]  /*4af0*/  HGMMA.64x96x16.F32.BF16 R152, gdesc[UR48], R152, gsb0 ;  /* 0x01600000309879f0 */ /* 0x000fe60008001898 */
[----:B------:R-:W-:Y:S02]  /*4b00*/  WARPGROUP.DEPBAR.LE gsb0, 0x0 ;  /* 0x00008000000079c5 */ /* 0x000fe40000010000 */
[----:B------:R-:W-:Y:S05]  /*4b10*/  @!P0 BRA `(.L_x_1157) ;  /* 0x0000000000048947 */ /* 0x000fea0003800000 */
[----:B------:R-:W-:Y:S01]  /*4b20*/  BPT.TRAP 0x1 ;  /* 0x000000040000795c */ /* 0x000fe20000300000 */
.L_x_1157:
[----:B------:R1:W2:Y:S01]  /*4b30*/  SYNCS.PHASECHK.TRANS64.TRYWAIT P2, [UR5+0x32450], R0 ;  /* 0x03245000ff0075a7 */ /* 0x0002a20008040145 */
[----:B------:R-:W-:Y:S05]  /*4b40*/  @!P0 BRA `(.L_x_1158) ;  /* 0x0000000000048947 */ /* 0x000fea0003800000 */
[----:B------:R-:W-:Y:S01]  /*4b50*/  BPT.TRAP 0x1 ;  /* 0x000000040000795c */ /* 0x000fe20000300000 */
.L_x_1158:
[----:B--2---:R-:W-:Y:S05]  /*4b60*/  @P2 BRA `(.L_x_1159) ;  /* 0x0000000000082947 */ /* 0x004fea0003800000 */
[----:B------:R-:W2:Y:S02]  /*4b70*/  SYNCS.PHASECHK.TRANS64.TRYWAIT P2, [UR5+0x32450], R0 ;  /* 0x03245000ff0075a7 */ /* 0x000ea40008040145 */
[----:B--2---:R-:W-:Y:S05]  /*4b80*/  @!P2 BRA `(.L_x_1160) ;  /* 0x000000dc00dca947 */ /* 0x004fea0003800000 */
.L_x_1159:
[----:B------:R-:W-:Y:S01]  /*4b90*/  R2UR UR48, R10 ;  /* 0x000000000a3072ca */ /* 0x000fe200000e0000 */
[----:B------:R-:W-:Y:S01]  /*4ba0*/  UIMAD UR6, UR38, 0xc00, UR60 ;  /* 0x00000c00260678a4 */ /* 0x000fe2000f8e023c */
[----:B------:R-:W-:Y:S01]  /*4bb0*/  R2UR UR49, R11 ;  /* 0x000000000b3172ca */ /* 0x000fe200000e0000 */
[----:B------:R-:W-:Y:S01]  /*4bc0*/  WARPGROUP.ARRIVE ;  /* 0x00000000000079c5 */ /* 0x000fe20000000000 */
[----:B------:R-:W-:Y:S01]  /*4bd0*/  UMOV UR51, 0x40000040 ;  /* 0x4000004000337882 */ /* 0x000fe20000000000 */
[----:B------:R-:W-:-:S04]  /*4be0*/  UIADD3 UR10, UR6, 0x304, URZ ;  /* 0x00000304060a7890 */ /* 0x000fc8000fffe03f */
[----:B--2---:R-:W2:Y:S01]  /*4bf0*/  S2R R210, SR_TID.X ;  /* 0x0000000000d27919 */ /* 0x004ea20000002100 */
[----:B------:R-:W-:Y:S01]  /*4c00*/  UMOV UR11, 0x40000040 ;  /* 0x40000040000b7882 */ /* 0x000fe20000000000 */
[----:B------:R-:W-:Y:S01]  /*4c10*/  UMOV UR50, UR6 ;  /* 0x0000000600327c82 */ /* 0x000fe20008000000 */
[----:B------:R-:W-:Y:S01]  /*4c20*/  UIADD3 UR14, UR6, 0x306, URZ ;  /* 0x00000306060e7890 */ /* 0x000fe2000fffe03f */
[----:B------:R-:W-:Y:S01]  /*4c30*/  UMOV UR15, 0x40000040 ;  /* 0x40000040000f7882 */ /* 0x000fe20000000000 */
[----:B------:R-:W-:Y:S01]  /*4c40*/  UIADD3 UR18, UR6, 0x600, URZ ;  /* 0x0000060006127890 */ /* 0x000fe2000fffe03f */
[----:B------:R-:W-:Y:S01]  /*4c50*/  UMOV UR19, 0x40000040 ;  /* 0x4000004000137882 */ /* 0x000fe20000000000 */
[----:B------:R-:W-:Y:S01]  /*4c60*/  HGMMA.64x96x16.F32.BF16 R152, gdesc[UR48], R152, gsb0 ;  /* 0x01600000309879f0 */ /* 0x000fe20008001898 */
[----:B------:R-:W-:Y:S01]  /*4c70*/  R2UR UR48, R8 ;  /* 0x00000000083072ca */ /* 0x000fe200000e0000 */
[----:B------:R-:W-:Y:S01]  /*4c80*/  UIADD3 UR50, UR6, 0x2, URZ ;  /* 0x0000000206327890 */ /* 0x000fe2000fffe03f */
[----:B------:R-:W-:Y:S01]  /*4c90*/  R2UR UR49, R9 ;  /* 0x00000000093172ca */ /* 0x000fe200000e0000 */
        /* <DEDUP_REMOVED lines=13> */
[----:B--2---:R-:W-:-:S04]  /*4d70*/  SHF.R.U32.HI R210, RZ, 0x7, R210 ;  /* 0x00000007ffd27819 */ /* 0x004fc800000116d2 */
[----:B01----:R-:W-:Y:S01]  /*4d80*/  IADD3 R0, -R210, 0xb, RZ ;  /* 0x0000000bd2007810 */ /* 0x003fe20007ffe1ff */
        /* <DEDUP_REMOVED lines=69> */
.L_x_1161:
[----:B------:R-:W-:Y:S01]  /*51e0*/  ULDC UR6, c[0x0][0xad0] ;  /* 0x0002b40000067ab9 */ /* 0x000fe20000000800 */
[----:B------:R-:W-:Y:S01]  /*51f0*/  ULDC UR10, c[0x0][0xa80] ;  /* 0x0002a000000a7ab9 */ /* 0x000fe20000000800 */
        /* <DEDUP_REMOVED lines=42> */
[----:B------:R-:W-:-:S04]  /*54a0*/  UMOV UR15, 0x40000040 ;  /* 0x40000040000f7882 */ /* 0x000fc80000000000 */
        /* <DEDUP_REMOVED lines=38> */
[----:B------:R-:W-:Y:S01]  /*5710*/  MUFU.TANH R196, R196 ;  /* 0x000000c400c47308 */ /* 0x000fe20000002400 */
[----:B--2---:R-:W-:-:S07]  /*5720*/  FMNMX.FTZ R165, R211, R165, !PT ;  /* 0x000000a5d3a57209 */ /* 0x004fce0007810000 */
[----:B------:R-:W-:Y:S01]  /*5730*/  MUFU.TANH R155, R155 ;  /* 0x0000009b009b7308 */ /* 0x000fe20000002400 */
[----:B---3--:R-:W-:-:S05]  /*5740*/  FMNMX.FTZ R165, R197, R165, !PT ;  /* 0x000000a5c5a57209 */ /* 0x008fca0007810000 */
[----:B------:R-:W1:Y:S02]  /*5750*/  SHFL.BFLY PT, R214, R165, 0x2, 0x1f ;  /* 0x0c401f00a5d67f89 */ /* 0x000e6400000e0000 */
[----:B------:R-:W-:Y:S08]  /*5760*/  MUFU.TANH R158, R158 ;  /* 0x0000009e009e7308 */ /* 0x000ff00000002400 */
[----:B------:R-:W-:Y:S08]  /*5770*/  MUFU.TANH R159, R159 ;  /* 0x0000009f009f7308 */ /* 0x000ff00000002400 */
[----:B------:R-:W-:Y:S01]  /*5780*/  MUFU.TANH R162, R162 ;  /* 0x000000a200a27308 */ /* 0x000fe20000002400 */
[----:B-1----:R-:W-:-:S07]  /*5790*/  FMNMX.FTZ R165, R165, R214, !PT ;  /* 0x000000d6a5a57209 */ /* 0x002fce0007810000 */
[----:B------:R-:W-:Y:S01]  /*57a0*/  MUFU.TANH R163, R163 ;  /* 0x000000a300a37308 */ /* 0x000fe20000002400 */
[----:B------:R-:W1:Y:S07]  /*57b0*/  SHFL.BFLY PT, R154, R165, 0x1, 0x1f ;  /* 0x0c201f00a59a7f89 */ /* 0x000e6e00000e0000 */
[----:B------:R-:W-:Y:S08]  /*57c0*/  MUFU.TANH R166, R166 ;  /* 0x000000a600a67308 */ /* 0x000ff00000002400 */
[----:B------:R-:W-:Y:S08]  /*57d0*/  MUFU.TANH R167, R167 ;  /* 0x000000a700a77308 */ /* 0x000ff00000002400 */
[----:B------:R-:W-:Y:S01]  /*57e0*/  MUFU.TANH R170, R170 ;  /* 0x000000aa00aa7308 */ /* 0x000fe20000002400 */
[----:B-1----:R-:W-:-:S05]  /*57f0*/  FMNMX.FTZ R165, R165, R154, !PT ;  /* 0x0000009aa5a57209 */ /* 0x002fca0007810000 */
        /* <DEDUP_REMOVED lines=30> */
[-C--:B-1----:R-:W-:Y:S01]  /*59e0*/  FMUL.FTZ R24, R24, R209.reuse ;  /* 0x000000d118187220 */ /* 0x082fe20000410000 */
[----:B------:R1:W3:Y:S01]  /*59f0*/  MUFU.EX2 R154, R153 ;  /* 0x00000099009a7308 */ /* 0x0002e20000000800 */
[-C--:B------:R-:W-:Y:S01]  /*5a00*/  FMUL.FTZ R25, R25, R209.reuse ;  /* 0x000000d119197220 */ /* 0x080fe20000410000 */
[-C--:B------:R-:W-:Y:S01]  /*5a10*/  FMUL.FTZ R28, R28, R209.reuse ;  /* 0x000000d11c1c7220 */ /* 0x080fe20000410000 */
[----:B--2---:R-:W-:Y:S01]  /*5a20*/  FFMA.FTZ R20, R209, R20, R152 ;  /* 0x00000014d1147223 */ /* 0x004fe20000010098 */
[-C--:B------:R-:W-:Y:S01]  /*5a30*/  FMUL.FTZ R29, R29, R209.reuse ;  /* 0x000000d11d1d7220 */ /* 0x080fe20000410000 */
[-C--:B------:R-:W-:Y:S01]  /*5a40*/  FMUL.FTZ R32, R32, R209.reuse ;  /* 0x000000d120207220 */ /* 0x080fe20000410000 */
[-C--:B------:R-:W-:Y:S01]  /*5a50*/  FMUL.FTZ R33, R33, R209.reuse ;  /* 0x000000d121217220 */ /* 0x080fe20000410000 */
[-C--:B------:R-:W-:Y:S01]  /*5a60*/  FMUL.FTZ R36, R36, R209.reuse ;  /* 0x000000d124247220 */ /* 0x080fe20000410000 */
[-C--:B------:R-:W-:Y:S01]  /*5a70*/  FMUL.FTZ R37, R37, R209.reuse ;  /* 0x000000d125257220 */ /* 0x080fe20000410000 */
[----:B-1----:R-:W-:Y:S01]  /*5a80*/  FMUL.FTZ R153, R171, UR6 ;  /* 0x00000006ab997c20 */ /* 0x002fe20008410000 */
[-C--:B------:R-:W-:Y:S01]  /*5a90*/  FMUL.FTZ R40, R40, R209.reuse ;  /* 0x000000d128287220 */ /* 0x080fe20000410000 */
[----:B------:R1:W-:Y:S01]  /*5aa0*/  MUFU.EX2 R171, R157 ;  /* 0x0000009d00ab7308 */ /* 0x0003e20000000800 */
[-C--:B------:R-:W-:Y:S01]  /*5ab0*/  FMUL.FTZ R41, R41, R209.reuse ;  /* 0x000000d129297220 */ /* 0x080fe20000410000 */
[-C--:B------:R-:W-:Y:S01]  /*5ac0*/  FMUL.FTZ R44, R44, R209.reuse ;  /* 0x000000d12c2c7220 */ /* 0x080fe20000410000 */
[-C--:B------:R-:W-:Y:S01]  /*5ad0*/  FMUL.FTZ R45, R45, R209.reuse ;  /* 0x000000d12d2d7220 */ /* 0x080fe20000410000 */
[-C--:B------:R-:W-:Y:S01]  /*5ae0*/  FMUL.FTZ R48, R48, R209.reuse ;  /* 0x000000d130307220 */ /* 0x080fe20000410000 */
[-C--:B------:R-:W-:Y:S01]  /*5af0*/  FMUL.FTZ R49, R49, R209.reuse ;  /* 0x000000d131317220 */ /* 0x080fe20000410000 */
[C---:B---3--:R-:W-:Y:S01]  /*5b00*/  FADD.FTZ R20, R154.reuse, R20 ;  /* 0x000000149a147221 */ /* 0x048fe20000010000 */
[----:B------:R-:W-:Y:S01]  /*5b10*/  F2FP.BF16.F32.PACK_AB R152, R154, R152 ;  /* 0x000000989a98723e */ /* 0x000fe200000010ff */
[----:B------:R-:W-:Y:S01]  /*5b20*/  MUFU.TANH R153, R153 ;  /* 0x0000009900997308 */ /* 0x000fe20000002400 */
[----:B-1----:R-:W-:Y:S01]  /*5b30*/  FMUL.FTZ R157, R178, UR6 ;  /* 0x00000006b29d7c20 */ /* 0x002fe20008410000 */
[----:B------:R-:W-:Y:S01]  /*5b40*/  FMUL.FTZ R178, R182, UR6 ;  /* 0x00000006b6b27c20 */ /* 0x000fe20008410000 */
[----:B------:R-:W-:Y:S01]  /*5b50*/  FMUL.FTZ R182, R186, UR6 ;  /* 0x00000006bab67c20 */ /* 0x000fe20008410000 */
[----:B------:R-:W-:Y:S01]  /*5b60*/  FMUL.FTZ R186, R190, UR6 ;  /* 0x00000006beba7c20 */ /* 0x000fe20008410000 */
[----:B------:R-:W-:Y:S01]  /*5b70*/  FMUL.FTZ R190, R194, UR6 ;  /* 0x00000006c2be7c20 */ /* 0x000fe20008410000 */
[----:B------:R-:W-:Y:S01]  /*5b80*/  FMUL.FTZ R194, R198, UR6 ;  /* 0x00000006c6c27c20 */ /* 0x000fe20008410000 */
[-C--:B------:R-:W-:Y:S01]  /*5b90*/  FMUL.FTZ R52, R52, R209.reuse ;  /* 0x000000d134347220 */ /* 0x080fe20000410000 */
[----:B------:R1:W2:Y:S01]  /*5ba0*/  MUFU.EX2 R154, R156 ;  /* 0x0000009c009a7308 */ /* 0x0002a20000000800 */
[-C--:B------:R-:W-:Y:S01]  /*5bb0*/  FMUL.FTZ R53, R53, R209.reuse ;  /* 0x000000d135357220 */ /* 0x080fe20000410000 */
[-C--:B------:R-:W-:Y:S01]  /*5bc0*/  FMUL.FTZ R56, R56, R209.reuse ;  /* 0x000000d138387220 */ /* 0x080fe20000410000 */
[-C--:B------:R-:W-:Y:S01]  /*5bd0*/  FMUL.FTZ R57, R57, R209.reuse ;  /* 0x000000d139397220 */ /* 0x080fe20000410000 */
[-C--:B------:R-:W-:Y:S01]  /*5be0*/  FMUL.FTZ R60, R60, R209.reuse ;  /* 0x000000d13c3c7220 */ /* 0x080fe20000410000 */
[-C--:B------:R-:W-:Y:S01]  /*5bf0*/  FMUL.FTZ R61, R61, R209.reuse ;  /* 0x000000d13d3d7220 */ /* 0x080fe20000410000 */
[-C--:B------:R-:W-:Y:S01]  /*5c00*/  FMUL.FTZ R64, R64, R209.reuse ;  /* 0x000000d140407220 */ /* 0x080fe20000410000 */
[-C--:B------:R-:W-:Y:S01]  /*5c10*/  FMUL.FTZ R65, R65, R209.reuse ;  /* 0x000000d141417220 */ /* 0x080fe20000410000 */
[----:B------:R-:W-:Y:S01]  /*5c20*/  MUFU.TANH R157, R157 ;  /* 0x0000009d009d7308 */ /* 0x000fe20000002400 */
[----:B-1----:R-:W-:Y:S01]  /*5c30*/  FMUL.FTZ R156, R175, UR6 ;  /* 0x00000006af9c7c20 */ /* 0x002fe20008410000 */
[----:B------:R-:W-:Y:S01]  /*5c40*/  FMUL.FTZ R175, R179, UR6 ;  /* 0x00000006b3af7c20 */ /* 0x000fe20008410000 */
[----:B------:R-:W-:Y:S01]  /*5c50*/  FMUL.FTZ R179, R183, UR6 ;  /* 0x00000006b7b37c20 */ /* 0x000fe20008410000 */
[----:B------:R-:W-:Y:S01]  /*5c60*/  FMUL.FTZ R183, R187, UR6 ;  /* 0x00000006bbb77c20 */ /* 0x000fe20008410000 */
[----:B------:R-:W-:Y:S01]  /*5c70*/  FMUL.FTZ R187, R191, UR6 ;  /* 0x00000006bfbb7c20 */ /* 0x000fe20008410000 */
[----:B------:R-:W-:Y:S01]  /*5c80*/  FMUL.FTZ R191, R195, UR6 ;  /* 0x00000006c3bf7c20 */ /* 0x000fe20008410000 */
[----:B------:R-:W-:Y:S01]  /*5c90*/  FMUL.FTZ R195, R199, UR6 ;  /* 0x00000006c7c37c20 */ /* 0x000fe20008410000 */
[----:B------:R-:W1:Y:S01]  /*5ca0*/  MUFU.TANH R156, R156 ;  /* 0x0000009c009c7308 */ /* 0x000e620000002400 */
[----:B--2---:R-:W-:Y:S01]  /*5cb0*/  FADD.FTZ R20, R154, R20 ;  /* 0x000000149a147221 */ /* 0x004fe20000010000 */
[C---:B------:R-:W-:Y:S01]  /*5cc0*/  F2FP.BF16.F32.PACK_AB R154, R171.reuse, R154 ;  /* 0x0000009aab9a723e */ /* 0x040fe200000010ff */
[----:B------:R-:W-:Y:S01]  /*5cd0*/  UIADD3 UR6, UR5, 0x32440, URZ ;  /* 0x0003244005067890 */ /* 0x000fe2000fffe03f */
[----:B------:R-:W-:Y:S01]  /*5ce0*/  FMUL.FTZ R68, R68, R209 ;  /* 0x000000d144447220 */ /* 0x000fe20000410000 */
[----:B------:R-:W-:Y:S01]  /*5cf0*/  FADD.FTZ R20, R171, R20 ;  /* 0x00000014ab147221 */ /* 0x000fe20000010000 */
[----:B------:R-:W-:Y:S01]  /*5d00*/  FMNMX.FTZ R171, R196, R21, !PT ;  /* 0x00000015c4ab7209 */ /* 0x000fe20007810000 */
[----:B------:R-:W-:Y:S01]  /*5d10*/  UPRMT UR11, UR54, 0x654, UR6 ;  /* 0x00000654360b7896 */ /* 0x000fe20008000006 */
[----:B------:R-:W2:Y:S01]  /*5d20*/  MUFU.TANH R175, R175 ;  /* 0x000000af00af7308 */ /* 0x000ea20000002400 */
[----:B------:R-:W-:Y:S01]  /*5d30*/  FMUL.FTZ R69, R69, R209 ;  /* 0x000000d145457220 */ /* 0x000fe20000410000 */
[----:B------:R-:W-:Y:S01]  /*5d40*/  FMNMX.FTZ R171, R155, R171, !PT ;  /* 0x000000ab9bab7209 */ /* 0x000fe20007810000 */
[-C--:B------:R-:W-:Y:S01]  /*5d50*/  FMUL.FTZ R72, R72, R209.reuse ;  /* 0x000000d148487220 */ /* 0x080fe20000410000 */
[-C--:B------:R-:W-:Y:S01]  /*5d60*/  FMUL.FTZ R73, R73, R209.reuse ;  /* 0x000000d149497220 */ /* 0x080fe20000410000 */
[----:B------:R-:W-:Y:S01]  /*5d70*/  FMUL.FTZ R76, R76, R209 ;  /* 0x000000d14c4c7220 */ /* 0x000fe20000410000 */
[----:B------:R-:W-:Y:S01]  /*5d80*/  FMNMX.FTZ R171, R158, R171, !PT ;  /* 0x000000ab9eab7209 */ /* 0x000fe20007810000 */
[----:B------:R-:W-:Y:S01]  /*5d90*/  FMUL.FTZ R77, R77, R209 ;  /* 0x000000d14d4d7220 */ /* 0x000fe20000410000 */
[----:B------:R-:W3:Y:S01]  /*5da0*/  MUFU.TANH R178, R178 ;  /* 0x000000b200b27308 */ /* 0x000ee20000002400 */
[----:B------:R-:W-:Y:S01]  /*5db0*/  SYNCS.ARRIVE.TRANS64.RED.A1T0 RZ, [UR11], RZ ;  /* 0x000000ffffff79a7 */ /* 0x000fe2000810040b */
[----:B------:R-:W-:Y:S01]  /*5dc0*/  FMNMX.FTZ R171, R159, R171, !PT ;  /* 0x000000ab9fab7209 */ /* 0x000fe20007810000 */
[-C--:B------:R-:W-:Y:S01]  /*5dd0*/  FMUL.FTZ R80, R80, R209.reuse ;  /* 0x000000d150507220 */ /* 0x080fe20000410000 */
[-C--:B------:R-:W-:Y:S01]  /*5de0*/  FMUL.FTZ R81, R81, R209.reuse ;  /* 0x000000d151517220 */ /* 0x080fe20000410000 */
[----:B------:R-:W-:Y:S01]  /*5df0*/  FMUL.FTZ R84, R84, R209 ;  /* 0x000000d154547220 */ /* 0x000fe20000410000 */
[----:B------:R-:W-:Y:S01]  /*5e00*/  FMNMX.FTZ R171, R162, R171, !PT ;  /* 0x000000aba2ab7209 */ /* 0x000fe20007810000 */
[-C--:B------:R-:W-:Y:S01]  /*5e10*/  FMUL.FTZ R85, R85, R209.reuse ;  /* 0x000000d155557220 */ /* 0x080fe20000410000 */
[----:B------:R-:W4:Y:S01]  /*5e20*/  MUFU.TANH R179, R179 ;  /* 0x000000b300b37308 */ /* 0x000f220000002400 */
[----:B------:R-:W-:Y:S01]  /*5e30*/  FMUL.FTZ R88, R88, R209 ;  /* 0x000000d158587220 */ /* 0x000fe20000410000 */
[----:B------:R-:W-:Y:S01]  /*5e40*/  FMNMX.FTZ R171, R163, R171, !PT ;  /* 0x000000aba3ab7209 */ /* 0x000fe20007810000 */
[-C--:B------:R-:W-:Y:S01]  /*5e50*/  FMUL.FTZ R89, R89, R209.reuse ;  /* 0x000000d159597220 */ /* 0x080fe20000410000 */
[-C--:B------:R-:W-:Y:S01]  /*5e60*/  FMUL.FTZ R92, R92, R209.reuse ;  /* 0x000000d15c5c7220 */ /* 0x080fe20000410000 */
[----:B------:R-:W-:Y:S01]  /*5e70*/  FMUL.FTZ R93, R93, R209 ;  /* 0x000000d15d5d7220 */ /* 0x000fe20000410000 */
[----:B------:R-:W-:Y:S01]  /*5e80*/  FMNMX.FTZ R171, R166, R171, !PT ;  /* 0x000000aba6ab7209 */ /* 0x000fe20007810000 */
[-C--:B------:R-:W-:Y:S01]  /*5e90*/  FMUL.FTZ R96, R96, R209.reuse ;  /* 0x000000d160607220 */ /* 0x080fe20000410000 */
[----:B------:R-:W5:Y:S01]  /*5ea0*/  MUFU.TANH R182, R182 ;  /* 0x000000b600b67308 */ /* 0x000f620000002400 */
[----:B------:R-:W-:Y:S01]  /*5eb0*/  FMUL.FTZ R97, R97, R209 ;  /* 0x000000d161617220 */ /* 0x000fe20000410000 */
[----:B------:R-:W-:Y:S01]  /*5ec0*/  FMNMX.FTZ R171, R167, R171, !PT ;  /* 0x000000aba7ab7209 */ /* 0x000fe20007810000 */
[-C--:B------:R-:W-:Y:S01]  /*5ed0*/  FMUL.FTZ R100, R100, R209.reuse ;  /* 0x000000d164647220 */ /* 0x080fe20000410000 */
[-C--:B------:R-:W-:Y:S01]  /*5ee0*/  FMUL.FTZ R101, R101, R209.reuse ;  /* 0x000000d165657220 */ /* 0x080fe20000410000 */
[----:B------:R-:W-:Y:S01]  /*5ef0*/  FMUL.FTZ R104, R104, R209 ;  /* 0x000000d168687220 */ /* 0x000fe20000410000 */
[----:B------:R-:W-:Y:S01]  /*5f00*/  FMNMX.FTZ R171, R170, R171, !PT ;  /* 0x000000abaaab7209 */ /* 0x000fe20007810000 */
[-C--:B------:R-:W-:Y:S01]  /*5f10*/  FMUL.FTZ R105, R105, R209.reuse ;  /* 0x000000d169697220 */ /* 0x080fe20000410000 */
[----:B------:R-:W0:Y:S01]  /*5f20*/  MUFU.TANH R183, R183 ;  /* 0x000000b700b77308 */ /* 0x000e220000002400 */
        /* <DEDUP_REMOVED lines=9> */
[----:B-1----:R-:W-:Y:S01]  /*5fc0*/  FMNMX.FTZ R171, R156, R171, !PT ;  /* 0x000000ab9cab7209 */ /* 0x002fe20007810000 */
[-C--:B------:R-:W-:Y:S01]  /*5fd0*/  FMUL.FTZ R120, R120, R209.reuse ;  /* 0x000000d178787220 */ /* 0x080fe20000410000 */
[-C--:B------:R-:W-:Y:S01]  /*5fe0*/  FMUL.FTZ R121, R121, R209.reuse ;  /* 0x000000d179797220 */ /* 0x080fe20000410000 */
[----:B------:R-:W-:Y:S01]  /*5ff0*/  FMUL.FTZ R124, R124, R209 ;  /* 0x000000d17c7c7220 */ /* 0x000fe20000410000 */
[----:B------:R-:W-:Y:S01]  /*6000*/  FMNMX.FTZ R171, R157, R171, !PT ;  /* 0x000000ab9dab7209 */ /* 0x000fe20007810000 */
[-C--:B------:R-:W-:Y:S01]  /*6010*/  FMUL.FTZ R125, R125, R209.reuse ;  /* 0x000000d17d7d7220 */ /* 0x080fe20000410000 */
[----:B------:R-:W1:Y:S01]  /*6020*/  MUFU.TANH R187, R187 ;  /* 0x000000bb00bb7308 */ /* 0x000e620000002400 */
[----:B------:R-:W-:Y:S01]  /*6030*/  FMUL.FTZ R128, R128, R209 ;  /* 0x000000d180807220 */ /* 0x000fe20000410000 */
[----:B--2---:R-:W-:Y:S01]  /*6040*/  FMNMX.FTZ R171, R175, R171, !PT ;  /* 0x000000abafab7209 */ /* 0x004fe20007810000 */
[-C--:B------:R-:W-:Y:S01]  /*6050*/  FMUL.FTZ R129, R129, R209.reuse ;  /* 0x000000d181817220 */ /* 0x080fe20000410000 */
[-C--:B------:R-:W-:Y:S01]  /*6060*/  FMUL.FTZ R132, R132, R209.reuse ;  /* 0x000000d184847220 */ /* 0x080fe20000410000 */
[----:B------:R-:W-:Y:S01]  /*6070*/  FMUL.FTZ R133, R133, R209 ;  /* 0x000000d185857220 */ /* 0x000fe20000410000 */
[----:B---3--:R-:W-:Y:S01]  /*6080*/  FMNMX.FTZ R171, R178, R171, !PT ;  /* 0x000000abb2ab7209 */ /* 0x008fe20007810000 */
[-C--:B------:R-:W-:Y:S01]  /*6090*/  FMUL.FTZ R136, R136, R209.reuse ;  /* 0x000000d188887220 */ /* 0x080fe20000410000 */
[----:B------:R-:W2:Y:S01]  /*60a0*/  MUFU.TANH R190, R190 ;  /* 0x000000be00be7308 */ /* 0x000ea20000002400 */
[----:B------:R-:W-:Y:S01]  /*60b0*/  FMUL.FTZ R137, R137, R209 ;  /* 0x000000d189897220 */ /* 0x000fe20000410000 */
[----:B----4-:R-:W-:Y:S01]  /*60c0*/  FMNMX.FTZ R171, R179, R171, !PT ;  /* 0x000000abb3ab7209 */ /* 0x010fe20007810000 */
[-C--:B------:R-:W-:Y:S01]  /*60d0*/  FMUL.FTZ R140, R140, R209.reuse ;  /* 0x000000d18c8c7220 */ /* 0x080fe20000410000 */
[-C--:B------:R-:W-:Y:S01]  /*60e0*/  FMUL.FTZ R141, R141, R209.reuse ;  /* 0x000000d18d8d7220 */ /* 0x080fe20000410000 */
[----:B------:R-:W-:Y:S01]  /*60f0*/  FMUL.FTZ R144, R144, R209 ;  /* 0x000000d190907220 */ /* 0x000fe20000410000 */
[----:B-----5:R-:W-:Y:S01]  /*6100*/  FMNMX.FTZ R171, R182, R171, !PT ;  /* 0x000000abb6ab7209 */ /* 0x020fe20007810000 */
[-C--:B------:R-:W-:Y:S01]  /*6110*/  FMUL.FTZ R145, R145, R209.reuse ;  /* 0x000000d191917220 */ /* 0x080fe20000410000 */
[----:B------:R-:W3:Y:S01]  /*6120*/  MUFU.TANH R191, R191 ;  /* 0x000000bf00bf7308 */ /* 0x000ee20000002400 */
[----:B------:R-:W-:Y:S01]  /*6130*/  FMUL.FTZ R148, R148, R209 ;  /* 0x000000d194947220 */ /* 0x000fe20000410000 */
[----:B0-----:R-:W-:Y:S01]  /*6140*/  FMNMX.FTZ R171, R183, R171, !PT ;  /* 0x000000abb7ab7209 */ /* 0x001fe20007810000 */
[----:B------:R-:W-:Y:S01]  /*6150*/  FMUL.FTZ R149, R149, R209 ;  /* 0x000000d195957220 */ /* 0x000fe20000410000 */
[----:B------:R-:W-:-:S02]  /*6160*/  UIMAD UR6, UR38, 0xc00, UR7 ;  /* 0x00000c00260678a4 */ /* 0x000fc4000f8e0207 */
[----:B------:R-:W-:Y:S02]  /*6170*/  FMNMX.FTZ R171, R186, R171, !PT ;  /* 0x000000abbaab7209 */ /* 0x000fe40007810000 */
[----:B------:R-:W0:Y:S02]  /*6180*/  MUFU.TANH R194, R194 ;  /* 0x000000c200c27308 */ /* 0x000e240000002400 */
[----:B-1----:R-:W-:Y:S01]  /*6190*/  FMNMX.FTZ R171, R187, R171, !PT ;  /* 0x000000abbbab7209 */ /* 0x002fe20007810000 */
[----:B------:R-:W-:-:S03]  /*61a0*/  UMOV UR14, UR6 ;  /* 0x00000006000e7c82 */ /* 0x000fc60008000000 */
[----:B--2---:R-:W-:Y:S02]  /*61b0*/  FMNMX.FTZ R171, R190, R171, !PT ;  /* 0x000000abbeab7209 */ /* 0x004fe40007810000 */
[----:B------:R-:W1:Y:S02]  /*61c0*/  MUFU.TANH R195, R195 ;  /* 0x000000c300c37308 */ /* 0x000e640000002400 */
[----:B---3--:R-:W-:-:S06]  /*61d0*/  FMNMX.FTZ R171, R191, R171, !PT ;  /* 0x000000abbfab7209 */ /* 0x008fcc0007810000 */
[----:B------:R-:W-:Y:S01]  /*61e0*/  MUFU.EX2 R161, R161 ;  /* 0x000000a100a17308 */ /* 0x000fe20000000800 */
[----:B0-----:R-:W-:-:S07]  /*61f0*/  FMNMX.FTZ R171, R194, R171, !PT ;  /* 0x000000abc2ab7209 */ /* 0x001fce0007810000 */
[----:B------:R-:W-:Y:S01]  /*6200*/  MUFU.EX2 R210, R210 ;  /* 0x000000d200d27308 */ /* 0x000fe20000000800 */
[----:B-1----:R-:W-:-:S05]  /*6210*/  FMNMX.FTZ R171, R195, R171, !PT ;  /* 0x000000abc3ab7209 */ /* 0x002fca0007810000 */
[----:B------:R-:W0:Y:S02]  /*6220*/  SHFL.BFLY PT, R198, R171, 0x2, 0x1f ;  /* 0x0c401f00abc67f89 */ /* 0x000e2400000e0000 */
[----:B------:R-:W-:Y:S08]  /*6230*/  MUFU.EX2 R169, R169 ;  /* 0x000000a900a97308 */ /* 0x000ff00000000800 */
[----:B------:R-:W-:Y:S08]  /*6240*/  MUFU.EX2 R173, R173 ;  /* 0x000000ad00ad7308 */ /* 0x000ff00000000800 */
[----:B------:R-:W-:Y:S01]  /*6250*/  MUFU.EX2 R177, R177 ;  /* 0x000000b100b17308 */ /* 0x000fe20000000800 */
[----:B0-----:R-:W-:-:S07]  /*6260*/  FMNMX.FTZ R171, R171, R198, !PT ;  /* 0x000000c6abab7209 */ /* 0x001fce0007810000 */
[----:B------:R-:W-:Y:S01]  /*6270*/  MUFU.EX2 R181, R181 ;  /* 0x000000b500b57308 */ /* 0x000fe20000000800 */
[----:B------:R-:W0:Y:S07]  /*6280*/  SHFL.BFLY PT, R198, R171, 0x1, 0x1f ;  /* 0x0c201f00abc67f89 */ /* 0x000e2e00000e0000 */
[----:B------:R-:W-:Y:S08]  /*6290*/  MUFU.EX2 R185, R185 ;  /* 0x000000b900b97308 */ /* 0x000ff00000000800 */
[----:B------:R-:W-:Y:S08]  /*62a0*/  MUFU.EX2 R189, R189 ;  /* 0x000000bd00bd7308 */ /* 0x000ff00000000800 */
[----:B------:R-:W-:Y:S01]  /*62b0*/  MUFU.EX2 R193, R193 ;  /* 0x000000c100c17308 */ /* 0x000fe20000000800 */
[----:B0-----:R-:W-:-:S05]  /*62c0*/  FMNMX.FTZ R171, R171, R198, !PT ;  /* 0x000000c6abab7209 */ /* 0x001fca0007810000 */
[C---:B------:R-:W-:Y:S01]  /*62d0*/  FADD.FTZ R198, -R171.reuse, R21 ;  /* 0x00000015abc67221 */ /* 0x040fe20000010100 */
[----:B------:R-:W-:Y:S01]  /*62e0*/  FMUL.FTZ R21, R171, UR10 ;  /* 0x0000000aab157c20 */ /* 0x000fe20008410000 */
[----:B------:R-:W-:Y:S02]  /*62f0*/  MUFU.EX2 R197, R197 ;  /* 0x000000c500c57308 */ /* 0x000fe40000000800 */
[----:B------:R-:W-:Y:S01]  /*6300*/  FMUL.FTZ R198, R198, UR10 ;  /* 0x0000000ac6c67c20 */ /* 0x000fe20008410000 */
[--C-:B------:R-:W-:Y:S01]  /*6310*/  FFMA.FTZ R215, R156, UR10, -R21.reuse ;  /* 0x0000000a9cd77c23 */ /* 0x100fe20008010815 */
[--C-:B------:R-:W-:Y:S01]  /*6320*/  FFMA.FTZ R196, R196, UR10, -R21.reuse ;  /* 0x0000000ac4c47c23 */ /* 0x100fe20008010815 */
[----:B------:R-:W0:Y:S01]  /*6330*/  S2R R156, SR_TID.X ;  /* 0x00000000009c7919 */ /* 0x000e220000002100 */
        /* <DEDUP_REMOVED lines=24> */
[----:B------:R-:W-:Y:S01]  /*64c0*/  FFMA.FTZ R21, R195, UR10, -R21 ;  /* 0x0000000ac3157c23 */ /* 0x000fe20008010815 */
[-C--:B-1----:R-:W-:Y:S01]  /*64d0*/  FMUL.FTZ R26, R26, R198.reuse ;  /* 0x000000c61a1a7220 */ /* 0x082fe20000410000 */
[----:B------:R-:W-:Y:S01]  /*64e0*/  FMUL.FTZ R27, R27, R198 ;  /* 0x000000c61b1b7220 */ /* 0x000fe20000410000 */
[----:B------:R-:W-:Y:S01]  /*64f0*/  MUFU.EX2 R195, R159 ;  /* 0x0000009f00c37308 */ /* 0x000fe20000000800 */
[----:B--2---:R-:W-:Y:S01]  /*6500*/  FFMA.FTZ R196, R198, R208, R153 ;  /* 0x000000d0c6c47223 */ /* 0x004fe20000010099 */
[-C--:B------:R-:W-:Y:S01]  /*6510*/  FMUL.FTZ R30, R30, R198.reuse ;  /* 0x000000c61e1e7220 */ /* 0x080fe20000410000 */
[-C--:B------:R-:W-:Y:S01]  /*6520*/  FMUL.FTZ R31, R31, R198.reuse ;  /* 0x000000c61f1f7220 */ /* 0x080fe20000410000 */
[----:B0-----:R-:W-:Y:S01]  /*6530*/  SHF.R.U32.HI R156, RZ, 0x7, R156 ;  /* 0x00000007ff9c7819 */ /* 0x001fe2000001169c */
[-C--:B------:R-:W-:Y:S01]  /*6540*/  FMUL.FTZ R34, R34, R198.reuse ;  /* 0x000000c622227220 */ /* 0x080fe20000410000 */
[-C--:B------:R-:W-:Y:S01]  /*6550*/  FMUL.FTZ R35, R35, R198.reuse ;  /* 0x000000c623237220 */ /* 0x080fe20000410000 */
[-C--:B------:R-:W-:Y:S01]  /*6560*/  FMUL.FTZ R38, R38, R198.reuse ;  /* 0x000000c626267220 */ /* 0x080fe20000410000 */
[----:B------:R-:W-:Y:S01]  /*6570*/  FMUL.FTZ R39, R39, R198 ;  /* 0x000000c627277220 */ /* 0x000fe20000410000 */
[----:B------:R-:W-:-:S02]  /*6580*/  VIADD R156, R156, 0x8 ;  /* 0x000000089c9c7836 */ /* 0x000fc40000000000 */
[C---:B---3--:R-:W-:Y:S01]  /*6590*/  FADD.FTZ R196, R155.reuse, R196 ;  /* 0x000000c49bc47221 */ /* 0x048fe20000010000 */
[----:B------:R-:W-:Y:S01]  /*65a0*/  F2FP.BF16.F32.PACK_AB R153, R155, R153 ;  /* 0x000000999b99723e */ /* 0x000fe200000010ff */
[-C--:B------:R-:W-:Y:S01]  /*65b0*/  FMUL.FTZ R42, R42, R198.reuse ;  /* 0x000000c62a2a7220 */ /* 0x080fe20000410000 */
[----:B------:R-:W0:Y:S01]  /*65c0*/  MUFU.EX2 R155, R158 ;  /* 0x0000009e009b7308 */ /* 0x000e220000000800 */
[----:B------:R1:W-:Y:S01]  /*65d0*/  BAR.SYNC.DEFER_BLOCKING R156, 0x100 ;  /* 0x0004009c0000751d */ /* 0x0003e20000010000 */
        /* <DEDUP_REMOVED lines=56> */
[C---:B------:R-:W-:Y:S01]  /*6960*/  F2FP.BF16.F32.PACK_AB R155, R195.reuse, R155 ;  /* 0x0000009bc39b723e */ /* 0x040fe200000010ff */
[----:B-1----:R-:W0:Y:S02]  /*6970*/  MUFU.EX2 R156, R160 ;  /* 0x000000a0009c7308 */ /* 0x002e240000000800 */
[----:B------:R-:W-:Y:S01]  /*6980*/  FADD.FTZ R196, R195, R196 ;  /* 0x000000c4c3c47221 */ /* 0x000fe20000010000 */
[----:B------:R-:W-:-:S05]  /*6990*/  WARPGROUP.ARRIVE ;  /* 0x00000000000079c5 */ /* 0x000fca0000000000 */
[----:B------:R-:W1:Y:S01]  /*69a0*/  MUFU.EX2 R158, R164 ;  /* 0x000000a4009e7308 */ /* 0x000e620000000800 */
[----:B------:R-:W-:Y:S01]  /*69b0*/  HGMMA.64x256x16.F32.BF16 R24, R152, gdesc[UR12].tnspB, R24, gsb0 ;  /* 0x43e0000c98187df0 */ /* 0x000fe20008001818 */
[----:B------:R-:W-:Y:S01]  /*69c0*/  UIADD3 UR14, UR6, 0x80, URZ ;  /* 0x00000080060e7890 */ /* 0x000fe2000fffe03f */
[----:B------:R-:W-:-:S05]  /*69d0*/  UMOV UR15, 0x40000040 ;  /* 0x40000040000f7882 */ /* 0x000fca0000000000 */
[----:B------:R-:W2:Y:S01]  /*69e0*/  MUFU.EX2 R164, R162 ;  /* 0x000000a200a47308 */ /* 0x000ea20000000800 */
[----:B0-----:R-:W-:Y:S01]  /*69f0*/  FADD.FTZ R20, R156, R20 ;  /* 0x000000149c147221 */ /* 0x001fe20000010000 */
[----:B------:R-:W-:-:S03]  /*6a00*/  F2FP.BF16.F32.PACK_AB R156, R161, R156 ;  /* 0x0000009ca19c723e */ /* 0x000fc600000010ff */
[----:B------:R-:W-:-:S03]  /*6a10*/  FADD.FTZ R20, R161, R20 ;  /* 0x00000014a1147221 */ /* 0x000fc60000010000 */
[----:B------:R-:W0:Y:S01]  /*6a20*/  MUFU.EX2 R198, R163 ;  /* 0x000000a300c67308 */ /* 0x000e220000000800 */
[----:B-1----:R-:W-:Y:S01]  /*6a30*/  FADD.FTZ R20, R158, R20 ;  /* 0x000000149e147221 */ /* 0x002fe20000010000 */
[----:B------:R-:W-:-:S03]  /*6a40*/  F2FP.BF16.F32.PACK_AB R158, R210, R158 ;  /* 0x0000009ed29e723e */ /* 0x000fc600000010ff */
[----:B------:R-:W-:-:S03]  /*6a50*/  FADD.FTZ R20, R210, R20 ;  /* 0x00000014d2147221 */ /* 0x000fc60000010000 */
[----:B------:R-:W1:Y:S01]  /*6a60*/  MUFU.EX2 R199, R199 ;  /* 0x000000c700c77308 */ /* 0x000e620000000800 */
[----:B--2---:R-:W-:-:S07]  /*6a70*/  FADD.FTZ R196, R164, R196 ;  /* 0x000000c4a4c47221 */ /* 0x004fce0000010000 */
[----:B------:R-:W2:Y:S01]  /*6a80*/  MUFU.EX2 R214, R214 ;  /* 0x000000d600d67308 */ /* 0x000ea20000000800 */
[C---:B0-----:R-:W-:Y:S01]  /*6a90*/  F2FP.BF16.F32.PACK_AB R157, R198.reuse, R164 ;  /* 0x000000a4c69d723e */ /* 0x041fe200000010ff */
[----:B------:R-:W-:-:S06]  /*6aa0*/  FADD.FTZ R196, R198, R196 ;  /* 0x000000c4c6c47221 */ /* 0x000fcc0000010000 */
[----:B------:R-:W0:Y:S01]  /*6ab0*/  MUFU.EX2 R160, R168 ;  /* 0x000000a800a07308 */ /* 0x000e220000000800 */
[----:B-1----:R-:W-:-:S07]  /*6ac0*/  FADD.FTZ R196, R199, R196 ;  /* 0x000000c4c7c47221 */ /* 0x002fce0000010000 */
[----:B------:R-:W1:Y:S01]  /*6ad0*/  MUFU.EX2 R162, R172 ;  /* 0x000000ac00a27308 */ /* 0x000e620000000800 */
[C---:B--2---:R-:W-:Y:S01]  /*6ae0*/  F2FP.BF16.F32.PACK_AB R159, R214.reuse, R199 ;  /* 0x000000c7d69f723e */ /* 0x044fe200000010ff */
[----:B------:R-:W-:-:S06]  /*6af0*/  FADD.FTZ R196, R214, R196 ;  /* 0x000000c4d6c47221 */ /* 0x000fcc0000010000 */
        /* <DEDUP_REMOVED lines=19> */
[----:B0-----:R-:W-:-:S07]  /*6c30*/  FADD.FTZ R196, R166, R196 ;  /* 0x000000c4a6c47221 */ /* 0x001fce0000010000 */
[----:B------:R-:W0:Y:S01]  /*6c40*/  MUFU.EX2 R179, R179 ;  /* 0x000000b300b37308 */ /* 0x000e220000000800 */
[----:B-1----:R-:W-:-:S07]  /*6c50*/  FADD.FTZ R196, R175, R196 ;  /* 0x000000c4afc47221 */ /* 0x002fce0000010000 */
[----:B------:R-:W-:Y:S01]  /*6c60*/  MUFU.EX2 R182, R182 ;  /* 0x000000b600b67308 */ /* 0x000fe20000000800 */
[----:B--2---:R-:W-:-:S07]  /*6c70*/  FADD.FTZ R196, R178, R196 ;  /* 0x000000c4b2c47221 */ /* 0x004fce0000010000 */
[----:B------:R-:W-:Y:S08]  /*6c80*/  MUFU.EX2 R183, R183 ;  /* 0x000000b700b77308 */ /* 0x000ff00000000800 */
[----:B------:R-:W-:Y:S08]  /*6c90*/  MUFU.EX2 R186, R186 ;  /* 0x000000ba00ba7308 */ /* 0x000ff00000000800 */
[----:B------:R-:W-:Y:S08]  /*6ca0*/  MUFU.EX2 R187, R187 ;  /* 0x000000bb00bb7308 */ /* 0x000ff00000000800 */
[----:B------:R-:W-:Y:S08]  /*6cb0*/  MUFU.EX2 R190, R190 ;  /* 0x000000be00be7308 */ /* 0x000ff00000000800 */
[----:B------:R-:W-:Y:S08]  /*6cc0*/  MUFU.EX2 R191, R191 ;  /* 0x000000bf00bf7308 */ /* 0x000ff00000000800 */
[----:B------:R-:W-:Y:S08]  /*6cd0*/  MUFU.EX2 R194, R194 ;  /* 0x000000c200c27308 */ /* 0x000ff00000000800 */
[----:B------:R-:W-:Y:S01]  /*6ce0*/  MUFU.EX2 R21, R21 ;  /* 0x0000001500157308 */ /* 0x000fe20000000800 */
[----:B------:R-:W-:-:S02]  /*6cf0*/  WARPGROUP.DEPBAR.LE gsb0, 0x0 ;  /* 0x00008000000079c5 */ /* 0x000fc40000010000 */
[----:B------:R-:W-:-:S05]  /*6d00*/  WARPGROUP.ARRIVE ;  /* 0x00000000000079c5 */ /* 0x000fca0000000000 */
[----:B------:R-:W1:Y:S01]  /*6d10*/  MUFU.EX2 R152, R176 ;  /* 0x000000b000987308 */ /* 0x000e620000000800 */
[----:B------:R-:W-:Y:S02]  /*6d20*/  F2FP.BF16.F32.PACK_AB R153, R175, R166 ;  /* 0x000000a6af99723e */ /* 0x000fe400000010ff */
[C---:B0-----:R-:W-:Y:S01]  /*6d30*/  F2FP.BF16.F32.PACK_AB R155, R179.reuse, R178 ;  /* 0x000000b2b39b723e */ /* 0x041fe200000010ff */
[----:B------:R-:W-:Y:S01]  /*6d40*/  FADD.FTZ R179, R179, R196 ;  /* 0x000000c4b3b37221 */ /* 0x000fe20000010000 */
[----:B------:R-:W-:Y:S01]  /*6d50*/  HGMMA.64x256x16.F32.BF16 R24, R156, gdesc[UR12].tnspB, R24, gsb0 ;  /* 0x43e0000c9c187df0 */ /* 0x000fe20008001818 */
[----:B------:R-:W-:Y:S01]  /*6d60*/  UIADD3 UR14, UR6, 0x100, URZ ;  /* 0x00000100060e7890 */ /* 0x000fe2000fffe03f */
[----:B------:R-:W-:Y:S01]  /*6d70*/  UMOV UR15, 0x40000040 ;  /* 0x40000040000f7882 */ /* 0x000fe20000000000 */
[----:B------:R-:W0:Y:S01]  /*6d80*/  MUFU.EX2 R154, R180 ;  /* 0x000000b4009a7308 */ /* 0x000e220000000800 */
[----:B-1----:R-:W-:Y:S01]  /*6d90*/  FADD.FTZ R20, R152, R20 ;  /* 0x0000001498147221 */ /* 0x002fe20000010000 */
[----:B------:R-:W-:-:S03]  /*6da0*/  F2FP.BF16.F32.PACK_AB R152, R177, R152 ;  /* 0x00000098b198723e */ /* 0x000fc600000010ff */
[----:B------:R-:W-:-:S04]  /*6db0*/  FADD.FTZ R20, R177, R20 ;  /* 0x00000014b1147221 */ /* 0x000fc80000010000 */
[----:B0-----:R-:W-:Y:S01]  /*6dc0*/  FADD.FTZ R20, R154, R20 ;  /* 0x000000149a147221 */ /* 0x001fe20000010000 */
[----:B------:R-:W-:-:S03]  /*6dd0*/  F2FP.BF16.F32.PACK_AB R154, R181, R154 ;  /* 0x0000009ab59a723e */ /* 0x000fc600000010ff */
[----:B------:R-:W-:Y:S01]  /*6de0*/  FADD.FTZ R20, R181, R20 ;  /* 0x00000014b5147221 */ /* 0x000fe20000010000 */
[----:B------:R-:W-:Y:S02]  /*6df0*/  WARPGROUP.DEPBAR.LE gsb0, 0x0 ;  /* 0x00008000000079c5 */ /* 0x000fe40000010000 */
[----:B------:R-:W-:-:S09]  /*6e00*/  WARPGROUP.ARRIVE ;  /* 0x00000000000079c5 */ /* 0x000fd20000000000 */
        /* <DEDUP_REMOVED lines=10> */
[----:B------:R-:W0:Y:S01]  /*6eb0*/  MUFU.EX2 R152, R184 ;  /* 0x000000b800987308 */ /* 0x000e220000000800 */
[----:B------:R-:W-:Y:S01]  /*6ec0*/  F2FP.BF16.F32.PACK_AB R153, R183, R182 ;  /* 0x000000b6b799723e */ /* 0x000fe200000010ff */
[----:B------:R-:W-:Y:S01]  /*6ed0*/  FADD.FTZ R182, R182, R179 ;  /* 0x000000b3b6b67221 */ /* 0x000fe20000010000 */
[----:B------:R-:W-:-:S03]  /*6ee0*/  F2FP.BF16.F32.PACK_AB R155, R187, R186 ;  /* 0x000000babb9b723e */ /* 0x000fc600000010ff */
[----:B------:R-:W-:Y:S02]  /*6ef0*/  FADD.FTZ R183, R183, R182 ;  /* 0x000000b6b7b77221 */ /* 0x000fe40000010000 */
[----:B------:R-:W1:Y:S02]  /*6f00*/  MUFU.EX2 R154, R188 ;  /* 0x000000bc009a7308 */ /* 0x000e640000000800 */
[----:B------:R-:W-:-:S04]  /*6f10*/  FADD.FTZ R186, R186, R183 ;  /* 0x000000b7baba7221 */ /* 0x000fc80000010000 */
[----:B------:R-:W-:Y:S01]  /*6f20*/  FADD.FTZ R187, R187, R186 ;  /* 0x000000babbbb7221 */ /* 0x000fe20000010000 */
[----:B0-----:R-:W-:Y:S01]  /*6f30*/  FADD.FTZ R20, R152, R20 ;  /* 0x0000001498147221 */ /* 0x001fe20000010000 */
[----:B------:R-:W-:-:S03]  /*6f40*/  F2FP.BF16.F32.PACK_AB R152, R185, R152 ;  /* 0x00000098b998723e */ /* 0x000fc600000010ff */
[----:B------:R-:W-:-:S04]  /*6f50*/  FADD.FTZ R20, R185, R20 ;  /* 0x00000014b9147221 */ /* 0x000fc80000010000 */
[----:B-1----:R-:W-:Y:S01]  /*6f60*/  FADD.FTZ R20, R154, R20 ;  /* 0x000000149a147221 */ /* 0x002fe20000010000 */
[----:B------:R-:W-:-:S03]  /*6f70*/  F2FP.BF16.F32.PACK_AB R154, R189, R154 ;  /* 0x0000009abd9a723e */ /* 0x000fc600000010ff */
[----:B------:R-:W-:Y:S01]  /*6f80*/  FADD.FTZ R20, R189, R20 ;  /* 0x00000014bd147221 */ /* 0x000fe20000010000 */
[----:B------:R-:W-:-:S06]  /*6f90*/  WARPGROUP.ARRIVE ;  /* 0x00000000000079c5 */ /* 0x000fcc0000000000 */
        /* <DEDUP_REMOVED lines=19> */
[----:B------:R-:W-:Y:S03]  /*70d0*/  HGMMA.64x256x16.F32.BF16 R24, R152, gdesc[UR12].tnspB, R24, gsb0 ;  /* 0x43e0000c98187df0 */ /* 0x000fe60008001818 */
[----:B------:R-:W-:Y:S02]  /*70e0*/  WARPGROUP.DEPBAR.LE gsb0, 0x0 ;  /* 0x00008000000079c5 */ /* 0x000fe40000010000 */
[----:B------:R-:W-:Y:S05]  /*70f0*/  @!P0 BRA `(.L_x_1162) ;  /* 0x0000000000048947 */ /* 0x000fea0003800000 */
[----:B------:R-:W-:Y:S01]  /*7100*/  BPT.TRAP 0x1 ;  /* 0x000000040000795c */ /* 0x000fe20000300000 */
.L_x_1162:
[----:B------:R-:W-:Y:S01]  /*7110*/  UIADD3 UR5, UR5, 0x32460, URZ ;  /* 0x0003246005057890 */ /* 0x000fe2000fffe03f */
[----:B------:R-:W-:Y:S02]  /*7120*/  IMAD.MOV.U32 R21, RZ, RZ, R171 ;  /* 0x000000ffff157224 */ /* 0x000fe400078e00ab */
[----:B------:R-:W-:Y:S01]  /*7130*/  IMAD.MOV.U32 R209, RZ, RZ, R165 ;  /* 0x000000ffffd17224 */ /* 0x000fe200078e00a5 */
[----:B------:R-:W-:-:S09]  /*7140*/  UPRMT UR5, UR54, 0x654, UR5 ;  /* 0x0000065436057896 */ /* 0x000fd20008000005 */
[----:B------:R-:W-:Y:S01]  /*7150*/  SYNCS.ARRIVE.TRANS64.RED.A1T0 RZ, [UR5], RZ ;  /* 0x000000ffffff79a7 */ /* 0x000fe20008100405 */
[----:B------:R-:W-:Y:S05]  /*7160*/  @P1 BRA `(.L_x_1163) ;  /* 0xffffffd4009c1947 */ /* 0x000fea000383ffff */
.L_x_1152:
[----:B------:R-:W2:Y:S01]  /*7170*/  LDL.LU R152, [R1+0x1c] ;  /* 0x00001c0001987983 */ /* 0x000ea20000300800 */
[----:B------:R-:W-:Y:S01]  /*7180*/  UIADD3 UR38, UR38, 0x1, URZ ;  /* 0x0000000126267890 */ /* 0x000fe2000fffe03f */
[----:B------:R0:W-:Y:S06]  /*7190*/  BAR.ARV R0, 0x100 ;  /* 0x000400000000751d */ /* 0x0001ec0000002000 */
[----:B------:R-:W-:Y:S02]  /*71a0*/  UISETP.NE.AND UP0, UPT, UR38, 0x2, UPT ;  /* 0x000000022600788c */ /* 0x000fe4000bf05270 */
[----:B------:R-:W-:Y:S06]  /*71b0*/  BAR.ARV 0x8, 0x180 ;  /* 0x0206000000007b1d */ /* 0x000fec0000002000 */
[----:B------:R-:W-:Y:S01]  /*71c0*/  PLOP3.LUT P0, PT, PT, PT, PT, 0x8, 0x0 ;  /* 0x000000000000781c */ /* 0x000fe20003f0e170 */
[----:B------:R-:W-:Y:S01]  /*71d0*/  USEL UR38, UR38, URZ, UP0 ;  /* 0x0000003f26267287 */ /* 0x000fe20008000000 */
[----:B------:R-:W1:Y:S04]  /*71e0*/  SHFL.BFLY PT, R3, R20, 0x2, 0x1f ;  /* 0x0c401f0014037f89 */ /* 0x000e6800000e0000 */
[----:B------:R-:W3:Y:S01]  /*71f0*/  SHFL.BFLY PT, R5, R208, 0x2, 0x1f ;  /* 0x0c401f00d0057f89 */ /* 0x000ee200000e0000 */
[----:B-1----:R-:W-:Y:S01]  /*7200*/  FADD.FTZ R6, R3, R20 ;  /* 0x0000001403067221 */ /* 0x002fe20000010000 */
[----:B---3--:R-:W-:-:S04]  /*7210*/  FADD.FTZ R7, R5, R208 ;  /* 0x000000d005077221 */ /* 0x008fc80000010000 */
[----:B------:R-:W1:Y:S01]  /*7220*/  SHFL.BFLY PT, R3, R6, 0x1, 0x1f ;  /* 0x0c201f0006037f89 */ /* 0x000e6200000e0000 */
[----:B------:R-:W-:-:S03]  /*7230*/  IMAD.MOV.U32 R5, RZ, RZ, RZ ;  /* 0x000000ffff057224 */ /* 0x000fc600078e00ff */
[----:B------:R-:W3:Y:S01]  /*7240*/  SHFL.BFLY PT, R2, R7, 0x1, 0x1f ;  /* 0x0c201f0007027f89 */ /* 0x000ee200000e0000 */
[----:B-1----:R-:W-:Y:S01]  /*7250*/  FADD.FTZ R8, R6, R3 ;  /* 0x0000000306087221 */ /* 0x002fe20000010000 */
[----:B------:R-:W-:Y:S02]  /*7260*/  IMAD.U32 R6, RZ, RZ, UR10 ;  /* 0x0000000aff067e24 */ /* 0x000fe4000f8e00ff */
[----:B---3--:R-:W-:Y:S02]  /*7270*/  FADD.FTZ R3, R7, R2 ;  /* 0x0000000207037221 */ /* 0x008fe40000010000 */
[----:B------:R-:W-:Y:S01]  /*7280*/  FSETP.NE.FTZ.AND P1, PT, R8, RZ, PT ;  /* 0x000000ff0800720b */ /* 0x000fe20003f35000 */
[----:B------:R-:W-:Y:S02]  /*7290*/  IMAD.MOV.U32 R2, RZ, RZ, RZ ;  /* 0x000000ffff027224 */ /* 0x000fe400078e00ff */
[----:B------:R-:W-:-:S10]  /*72a0*/  FSETP.NE.FTZ.AND P2, PT, R3, RZ, PT ;  /* 0x000000ff0300720b */ /* 0x000fd40003f55000 */
[----:B------:R-:W1:Y:S01]  /*72b0*/  @P1 MUFU.RCP R5, R8 ;  /* 0x0000000800051308 */ /* 0x000e620000001000 */
[----:B------:R-:W-:-:S07]  /*72c0*/  @P1 FMUL.FTZ R6, R6, 0.69314718246459960938 ;  /* 0x3f31721806061820 */ /* 0x000fce0000410000 */
[----:B------:R-:W3:Y:S08]  /*72d0*/  @P1 MUFU.LG2 R4, R8 ;  /* 0x0000000800041308 */ /* 0x000ef00000000c00 */
[----:B------:R-:W4:Y:S01]  /*72e0*/  @P2 MUFU.LG2 R7, R3 ;  /* 0x0000000300072308 */ /* 0x000f220000000c00 */
[-C--:B-1----:R-:W-:Y:S01]  /*72f0*/  FMUL.FTZ R24, R24, R5.reuse ;  /* 0x0000000518187220 */ /* 0x082fe20000410000 */
[-C--:B------:R-:W-:Y:S01]  /*7300*/  FMUL.FTZ R25, R25, R5.reuse ;  /* 0x0000000519197220 */ /* 0x080fe20000410000 */
[-C--:B------:R-:W-:Y:S01]  /*7310*/  FMUL.FTZ R28, R28, R5.reuse ;  /* 0x000000051c1c7220 */ /* 0x080fe20000410000 */
[-C--:B------:R-:W-:Y:S01]  /*7320*/  FMUL.FTZ R29, R29, R5.reuse ;  /* 0x000000051d1d7220 */ /* 0x080fe20000410000 */
[-C--:B------:R-:W-:Y:S01]  /*7330*/  FMUL.FTZ R32, R32, R5.reuse ;  /* 0x0000000520207220 */ /* 0x080fe20000410000 */
[-C--:B------:R-:W-:Y:S01]  /*7340*/  FMUL.FTZ R33, R33, R5.reuse ;  /* 0x0000000521217220 */ /* 0x080fe20000410000 */
[-C--:B------:R-:W-:Y:S01]  /*7350*/  FMUL.FTZ R36, R36, R5.reuse ;  /* 0x0000000524247220 */ /* 0x080fe20000410000 */
[----:B------:R1:W5:Y:S01]  /*7360*/  @P2 MUFU.RCP R2, R3 ;  /* 0x0000000300022308 */ /* 0x0003620000001000 */
        /* <DEDUP_REMOVED lines=58> */
[----:B---3--:R-:W-:Y:S01]  /*7710*/  @P1 FMUL.FTZ R4, R4, 0.69314718246459960938 ;  /* 0x3f31721804041820 */ /* 0x008fe20000410000 */
[----:B----4-:R-:W-:Y:S01]  /*7720*/  @P2 FMUL.FTZ R7, R7, 0.69314718246459960938 ;  /* 0x3f31721807072820 */ /* 0x010fe20000410000 */
[----:B-1----:R-:W-:Y:S02]  /*7730*/  IMAD.MOV.U32 R3, RZ, RZ, -0x800000 ;  /* 0xff800000ff037424 */ /* 0x002fe400078e00ff */
[----:B------:R-:W-:Y:S01]  /*7740*/  @P2 FMUL.FTZ R5, R5, 0.69314718246459960938 ;  /* 0x3f31721805052820 */ /* 0x000fe20000410000 */
[-C--:B-----5:R-:W-:Y:S01]  /*7750*/  FMUL.FTZ R26, R26, R2.reuse ;  /* 0x000000021a1a7220 */ /* 0x0a0fe20000410000 */
        /* <DEDUP_REMOVED lines=64> */
[----:B--2---:R-:W-:-:S13]  /*7b60*/  R2UR UR4, R152 ;  /* 0x00000000980472ca */ /* 0x004fda00000e0000 */
[----:B------:R-:W-:-:S06]  /*7b70*/  UIADD3 UR4, UR4, 0x1, URZ ;  /* 0x0000000104047890 */ /* 0x000fcc000fffe03f */
[----:B0-----:R-:W-:Y:S01]  /*7b80*/  IMAD.U32 R0, RZ, RZ, UR4 ;  /* 0x00000004ff007e24 */ /* 0x001fe2000f8e00ff */
[----:B------:R-:W-:-:S04]  /*7b90*/  USEL UR4, URZ, 0x1, UP0 ;  /* 0x000000013f047887 */ /* 0x000fc80008000000 */
[----:B------:R0:W-:Y:S01]  /*7ba0*/  STL [R1+0x1c], R0 ;  /* 0x00001c0001007387 */ /* 0x0001e20000100800 */
[----:B------:R-:W-:Y:S01]  /*7bb0*/  ULOP3.LUT UR39, UR39, UR4, URZ, 0x3c, !UPT ;  /* 0x0000000427277292 */ /* 0x000fe2000f8e3c3f */
[----:B0-----:R-:W-:Y:S02]  /*7bc0*/  IMAD.MOV.U32 R0, RZ, RZ, -0x800000 ;  /* 0xff800000ff007424 */ /* 0x001fe400078e00ff */
[----:B------:R-:W-:-:S09]  /*7bd0*/  @P2 FFMA.FTZ R0, R5, R171, R7 ;  /* 0x000000ab05002223 */ /* 0x000fd20000010007 */
.L_x_1138:
[----:B------:R-:W1:Y:S08]  /*7be0*/  S2UR UR5, SR_CgaCtaId ;  /* 0x00000000000579c3 */ /* 0x000e700000008800 */
[----:B------:R-:W-:Y:S06]  /*7bf0*/  BAR.SYNC.DEFER_BLOCKING 0x5, 0x180 ;  /* 0x0146000000007b1d */ /* 0x000fec0000010000 */
[----:B------:R-:W-:Y:S01]  /*7c00*/  UMOV UR4, 0x400 ;  /* 0x0000040000047882 */ /* 0x000fe20000000000 */
[----:B------:R-:W-:Y:S01]  /*7c10*/  BSSY B0, `(.L_x_1164) ;  /* 0x0000480000007945 */ /* 0x000fe20003800000 */
[----:B-1----:R-:W-:-:S09]  /*7c20*/  ULEA UR9, UR5, UR4, 0x18 ;  /* 0x0000000405097291 */ /* 0x002fd2000f8ec03f */
[----:B------:R-:W1:Y:S02]  /*7c30*/  LDS.128 R4, [UR9+0x324d0] ;  /* 0x0324d009ff047984 */ /* 0x000e640008000c00 */
[----:B-1----:R-:W-:Y:S02]  /*7c40*/  R2UR UR4, R5 ;  /* 0x00000000050472ca */ /* 0x002fe400000e0000 */
[----:B------:R-:W-:Y:S01]  /*7c50*/  R2UR UR5, R7 ;  /* 0x00000000070572ca */ /* 0x000fe200000e0000 */
[----:B------:R-:W-:Y:S06]  /*7c60*/  BAR.ARV 0x4, 0x180 ;  /* 0x0106000000007b1d */ /* 0x000fec0000002000 */
[----:B------:R-:W-:Y:S08]  /*7c70*/  @P0 BRA `(.L_x_1165) ;  /* 0x0000003800280947 */ /* 0x000ff00003800000 */
[----:B------:R-:W2:Y:S04]  /*7c80*/  LDL R2, [R1+0x30] ;  /* 0x0000300001027983 */ /* 0x000ea80000100800 */
[----:B------:R-:W3:Y:S01]  /*7c90*/  LDL R163, [R1+0x18] ;  /* 0x0000180001a37983 */ /* 0x000ee20000100800 */
[----:B------:R-:W1:Y:S01]  /*7ca0*/  S2UR UR8, SR_SWINHI ;  /* 0x00000000000879c3 */ /* 0x000e620000002f00 */
[----:B------:R-:W-:Y:S01]  /*7cb0*/  IMAD.MOV.U32 R152, RZ, RZ, 0x2 ;  /* 0x00000002ff987424 */ /* 0x000fe200078e00ff */
[----:B------:R-:W-:Y:S01]  /*7cc0*/  F2FP.BF16.F32.PACK_AB R10, R29, R28 ;  /* 0x0000001c1d0a723e */ /* 0x000fe200000010ff */
[----:B------:R-:W4:Y:S01]  /*7cd0*/  LDL.LU R165, [R1+0x14] ;  /* 0x0000140001a57983 */ /* 0x000f220000300800 */
[----:B0-----:R-:W-:Y:S01]  /*7ce0*/  F2FP.BF16.F32.PACK_AB R11, R31, R30 ;  /* 0x0000001e1f0b723e */ /* 0x001fe200000010ff */
[----:B------:R-:W-:Y:S01]  /*7cf0*/  ULDC.64 UR10, c[0x0][0xd08] ;  /* 0x00034200000a7ab9 */ /* 0x000fe20000000a00 */
[----:B------:R-:W-:Y:S01]  /*7d00*/  F2FP.BF16.F32.PACK_AB R14, R37, R36 ;  /* 0x00000024250e723e */ /* 0x000fe200000010ff */
[----:B------:R-:W5:Y:S01]  /*7d10*/  LDL R164, [R1+0x2c] ;  /* 0x00002c0001a47983 */ /* 0x000f620000100800 */
[----:B------:R-:W-:-:S03]  /*7d20*/  F2FP.BF16.F32.PACK_AB R15, R39, R38 ;  /* 0x00000026270f723e */ /* 0x000fc600000010ff */
[----:B------:R-:W5:Y:S01]  /*7d30*/  LDL R162, [R1+0x10] ;  /* 0x0000100001a27983 */ /* 0x000f620000100800 */
[----:B------:R-:W-:Y:S01]  /*7d40*/  UMOV UR6, UR9 ;  /* 0x0000000900067c82 */ /* 0x000fe20008000000 */
[----:B-1----:R-:W-:Y:S01]  /*7d50*/  UMOV UR7, UR8 ;  /* 0x0000000800077c82 */ /* 0x002fe20008000000 */
[----:B------:R-:W-:Y:S01]  /*7d60*/  BAR.SYNC.DEFER_BLOCKING 0x1, 0x100 ;  /* 0x0044000000007b1d */ /* 0x000fe20000010000 */
[----:B--2---:R-:W-:Y:S01]  /*7d70*/  IMAD.WIDE R152, R2, R152, UR6 ;  /* 0x0000000602987e25 */ /* 0x004fe2000f8e0298 */
[----:B---3--:R-:W-:Y:S02]  /*7d80*/  R2UR UR12, R163 ;  /* 0x00000000a30c72ca */ /* 0x008fe400000e0000 */
[C---:B------:R-:W-:Y:S02]  /*7d90*/  IADD3 R13, P4, R152.reuse, 0x20, RZ ;  /* 0x00000020980d7810 */ /* 0x040fe40007f9e0ff */
[C---:B------:R-:W-:Y:S02]  /*7da0*/  LOP3.LUT R9, R152.reuse, 0x380, RZ, 0xc0, !PT ;  /* 0x0000038098097812 */ /* 0x040fe400078ec0ff */
[----:B------:R-:W-:-:S02]  /*7db0*/  IADD3 R5, P0, R152, 0xc060, RZ ;  /* 0x0000c06098057810 */ /* 0x000fc40007f1e0ff */
[----:B------:R-:W-:Y:S02]  /*7dc0*/  LOP3.LUT R12, R13, 0x380, RZ, 0xc0, !PT ;  /* 0x000003800d0c7812 */ /* 0x000fe400078ec0ff */
[----:B------:R-:W-:Y:S02]  /*7dd0*/  IADD3 R17, P3, R152, 0x40, RZ ;  /* 0x0000004098117810 */ /* 0x000fe40007f7e0ff */
[----:B------:R-:W-:Y:S02]  /*7de0*/  SHF.R.U64 R9, R9, 0x3, RZ ;  /* 0x0000000309097819 */ /* 0x000fe400000012ff */
[----:B------:R-:W-:Y:S02]  /*7df0*/  LOP3.LUT R4, R5, 0x380, RZ, 0xc0, !PT ;  /* 0x0000038005047812 */ /* 0x000fe400078ec0ff */
[----:B------:R-:W-:Y:S02]  /*7e00*/  SHF.R.U64 R12, R12, 0x3, RZ ;  /* 0x000000030c0c7819 */ /* 0x000fe400000012ff */
[----:B------:R-:W-:-:S02]  /*7e10*/  LOP3.LUT R16, R17, 0x380, RZ, 0xc0, !PT ;  /* 0x0000038011107812 */ /* 0x000fc400078ec0ff */
[----:B------:R-:W-:Y:S01]  /*7e20*/  LOP3.LUT R8, R9, R152, RZ, 0x3c, !PT ;  /* 0x0000009809087212 */ /* 0x000fe200078e3cff */
[--C-:B------:R-:W-:Y:S01]  /*7e30*/  IMAD.MOV.U32 R9, RZ, RZ, R153.reuse ;  /* 0x000000ffff097224 */ /* 0x100fe200078e0099 */
[----:B------:R-:W-:Y:S02]  /*7e40*/  SHF.R.U64 R4, R4, 0x3, RZ ;  /* 0x0000000304047819 */ /* 0x000fe400000012ff */
[----:B------:R-:W-:Y:S02]  /*7e50*/  IADD3 R157, P5, R152, 0x60, RZ ;  /* 0x00000060989d7810 */ /* 0x000fe40007fbe0ff */
[----:B------:R-:W-:Y:S01]  /*7e60*/  LOP3.LUT R12, R12, R13, RZ, 0x3c, !PT ;  /* 0x0000000d0c0c7212 */ /* 0x000fe200078e3cff */
[----:B------:R-:W-:Y:S01]  /*7e70*/  IMAD.X R13, RZ, RZ, R153, P4 ;  /* 0x000000ffff0d7224 */ /* 0x000fe200020e0699 */
[----:B------:R-:W-:Y:S02]  /*7e80*/  SHF.R.U64 R16, R16, 0x3, RZ ;  /* 0x0000000310107819 */ /* 0x000fe400000012ff */
[----:B------:R-:W-:-:S02]  /*7e90*/  LOP3.LUT R4, R4, R5, RZ, 0x3c, !PT ;  /* 0x0000000504047212 */ /* 0x000fc400078e3cff */
[----:B------:R-:W-:Y:S02]  /*7ea0*/  LOP3.LUT R156, R157, 0x380, RZ, 0xc0, !PT ;  /* 0x000003809d9c7812 */ /* 0x000fe400078ec0ff */
[----:B------:R-:W-:Y:S02]  /*7eb0*/  MOV R5, R8 ;  /* 0x0000000800057202 */ /* 0x000fe40000000f00 */
[----:B------:R-:W-:Y:S02]  /*7ec0*/  F2FP.BF16.F32.PACK_AB R8, R25, R24 ;  /* 0x000000181908723e */ /* 0x000fe400000010ff */
[----:B------:R-:W-:Y:S02]  /*7ed0*/  F2FP.BF16.F32.PACK_AB R9, R27, R26 ;  /* 0x0000001a1b09723e */ /* 0x000fe400000010ff */
[----:B------:R-:W-:Y:S01]  /*7ee0*/  LOP3.LUT R16, R16, R17, RZ, 0x3c, !PT ;  /* 0x0000001110107212 */ /* 0x000fe200078e3cff */
[----:B------:R-:W-:Y:S01]  /*7ef0*/  IMAD.X R17, RZ, RZ, R153, P3 ;  /* 0x000000ffff117224 */ /* 0x000fe200018e0699 */
[----:B------:R-:W-:-:S02]  /*7f00*/  MOV R2, R12 ;  /* 0x0000000c00027202 */ /* 0x000fc40000000f00 */
[----:B------:R-:W-:Y:S02]  /*7f10*/  SHF.R.U64 R156, R156, 0x3, RZ ;  /* 0x000000039c9c7819 */ /* 0x000fe400000012ff */
[----:B------:R-:W-:Y:S02]  /*7f20*/  F2FP.BF16.F32.PACK_AB R12, R33, R32 ;  /* 0x00000020210c723e */ /* 0x000fe400000010ff */
[----:B------:R-:W-:Y:S02]  /*7f30*/  F2FP.BF16.F32.PACK_AB R13, R35, R34 ;  /* 0x00000022230d723e */ /* 0x000fe400000010ff */
[C---:B------:R-:W-:Y:S01]  /*7f40*/  IADD3 R19, P4, R152.reuse, 0x4000, RZ ;  /* 0x0000400098137810 */ /* 0x040fe20007f9e0ff */
[----:B------:R0:W-:Y:S01]  /*7f50*/  STSM.16.M88.4 [R5], R8 ;  /* 0x0000000805007844 */ /* 0x0001e20000000200 */
[----:B------:R-:W-:Y:S02]  /*7f60*/  IADD3 R7, P3, R152, 0x8020, RZ ;  /* 0x0000802098077810 */ /* 0x000fe40007f7e0ff */
[----:B------:R-:W-:Y:S01]  /*7f70*/  LOP3.LUT R156, R156, R157, RZ, 0x3c, !PT ;  /* 0x0000009d9c9c7212 */ /* 0x000fe200078e3cff */
[----:B------:R1:W-:Y:S01]  /*7f80*/  STSM.16.M88.4 [R2], R12 ;  /* 0x0000000c02007844 */ /* 0x0003e20000000200 */
[----:B------:R-:W-:Y:S01]  /*7f90*/  MOV R17, R16 ;  /* 0x0000001000117202 */ /* 0x000fe20000000f00 */
[----:B------:R-:W-:Y:S01]  /*7fa0*/  IMAD.X R157, RZ, RZ, R153, P5 ;  /* 0x000000ffff9d7224 */ /* 0x000fe200028e0699 */
[----:B------:R-:W-:-:S02]  /*7fb0*/  LOP3.LUT R18, R19, 0x380, RZ, 0xc0, !PT ;  /* 0x0000038013127812 */ /* 0x000fc400078ec0ff */
[----:B------:R-:W-:Y:S02]  /*7fc0*/  LOP3.LUT R16, R7, 0x380, RZ, 0xc0, !PT ;  /* 0x0000038007107812 */ /* 0x000fe400078ec0ff */
[----:B------:R-:W-:Y:S02]  /*7fd0*/  SHF.R.U64 R18, R18, 0x3, RZ ;  /* 0x0000000312127819 */ /* 0x000fe400000012ff */
[----:B0-----:R-:W-:Y:S02]  /*7fe0*/  F2FP.BF16.F32.PACK_AB R8, R41, R40 ;  /* 0x000000282908723e */ /* 0x001fe400000010ff */
[----:B------:R-:W-:Y:S02]  /*7ff0*/  F2FP.BF16.F32.PACK_AB R9, R43, R42 ;  /* 0x0000002a2b09723e */ /* 0x000fe400000010ff */
[----:B------:R-:W-:Y:S02]  /*8000*/  F2FP.BF16.F32.PACK_AB R10, R45, R44 ;  /* 0x0000002c2d0a723e */ /* 0x000fe400000010ff */
[----:B------:R-:W-:-:S02]  /*8010*/  F2FP.BF16.F32.PACK_AB R11, R47, R46 ;  /* 0x0000002e2f0b723e */ /* 0x000fc400000010ff */
[----:B-1----:R-:W-:-:S03]  /*8020*/  IADD3 R2, P5, R152, 0x4020, RZ ;  /* 0x0000402098027810 */ /* 0x002fc60007fbe0ff */
[----:B------:R0:W-:Y:S01]  /*8030*/  STSM.16.M88.4 [R17], R8 ;  /* 0x0000000811007844 */ /* 0x0001e20000000200 */
[----:B------:R-:W-:Y:S02]  /*8040*/  SHF.R.U64 R16, R16, 0x3, RZ ;  /* 0x0000000310107819 */ /* 0x000fe400000012ff */
[----:B------:R-:W-:Y:S01]  /*8050*/  LOP3.LUT R18, R18, R19, RZ, 0x3c, !PT ;  /* 0x0000001312127212 */ /* 0x000fe200078e3cff */
[----:B------:R-:W-:Y:S01]  /*8060*/  IMAD.X R19, RZ, RZ, R153, P4 ;  /* 0x000000ffff137224 */ /* 0x000fe200020e0699 */
[----:B------:R-:W-:Y:S02]  /*8070*/  LOP3.LUT R16, R16, R7, RZ, 0x3c, !PT ;  /* 0x0000000710107212 */ /* 0x000fe400078e3cff */
[----:B------:R-:W-:Y:S02]  /*8080*/  IADD3 R5, P4, R152, 0x4040, RZ ;  /* 0x0000404098057810 */ /* 0x000fe40007f9e0ff */
[----:B------:R-:W-:Y:S02]  /*8090*/  MOV R7, R156 ;  /* 0x0000009c00077202 */ /* 0x000fe40000000f00 */
[----:B0-----:R-:W-:-:S02]  /*80a0*/  LOP3.LUT R9, R2, 0x380, RZ, 0xc0, !PT ;  /* 0x0000038002097812 */ /* 0x001fc400078ec0ff */
[----:B------:R-:W-:Y:S02]  /*80b0*/  F2FP.BF16.F32.PACK_AB R12, R49, R48 ;  /* 0x00000030310c723e */ /* 0x000fe400000010ff */
[----:B------:R-:W-:Y:S02]  /*80c0*/  SHF.R.U64 R9, R9, 0x3, RZ ;  /* 0x0000000309097819 */ /* 0x000fe400000012ff */
[----:B------:R-:W-:Y:S02]  /*80d0*/  F2FP.BF16.F32.PACK_AB R13, R51, R50 ;  /* 0x00000032330d723e */ /* 0x000fe400000010ff */
[----:B------:R-:W-:Y:S02]  /*80e0*/  F2FP.BF16.F32.PACK_AB R14, R53, R52 ;  /* 0x00000034350e723e */ /* 0x000fe400000010ff */
[----:B------:R-:W-:Y:S02]  /*80f0*/  F2FP.BF16.F32.PACK_AB R15, R55, R54 ;  /* 0x00000036370f723e */ /* 0x000fe400000010ff */
[----:B------:R-:W-:-:S02]  /*8100*/  LOP3.LUT R160, R9, R2, RZ, 0x3c, !PT ;  /* 0x0000000209a07212 */ /* 0x000fc400078e3cff */
[----:B------:R-:W-:Y:S01]  /*8110*/  LOP3.LUT R2, R5, 0x380, RZ, 0xc0, !PT ;  /* 0x0000038005027812 */ /* 0x000fe200078ec0ff */
[--C-:B------:R-:W-:Y:S01]  /*8120*/  IMAD.X R161, RZ, RZ, R153.reuse, P5 ;  /* 0x000000ffffa17224 */ /* 0x100fe200028e0699 */
[----:B------:R0:W-:Y:S01]  /*8130*/  STSM.16.M88.4 [R7], R12 ;  /* 0x0000000c07007844 */ /* 0x0001e20000000200 */
[C---:B------:R-:W-:Y:S02]  /*8140*/  IADD3 R158, P5, R152.reuse, 0x4060, RZ ;  /* 0x00004060989e7810 */ /* 0x040fe40007fbe0ff */
[----:B------:R-:W-:Y:S01]  /*8150*/  IADD3 R157, P6, R152, 0x8000, RZ ;  /* 0x00008000989d7810 */ /* 0x000fe20007fde0ff */
[----:B------:R-:W-:Y:S01]  /*8160*/  IMAD.X R17, RZ, RZ, R153, P3 ;  /* 0x000000ffff117224 */ /* 0x000fe200018e0699 */
[----:B------:R-:W-:Y:S02]  /*8170*/  LOP3.LUT R159, R158, 0x380, RZ, 0xc0, !PT ;  /* 0x000003809e9f7812 */ /* 0x000fe400078ec0ff */
[----:B------:R-:W-:Y:S02]  /*8180*/  LOP3.LUT R156, R157, 0x380, RZ, 0xc0, !PT ;  /* 0x000003809d9c7812 */ /* 0x000fe400078ec0ff */
[----:B------:R-:W-:-:S02]  /*8190*/  IADD3 R155, P1, R152, 0x8040, RZ ;  /* 0x00008040989b7810 */ /* 0x000fc40007f3e0ff */
[----:B0-----:R-:W-:Y:S02]  /*81a0*/  MOV R7, R18 ;  /* 0x0000001200077202 */ /* 0x001fe40000000f00 */
[----:B------:R-:W-:Y:S01]  /*81b0*/  SHF.R.U64 R18, R2, 0x3, RZ ;  /* 0x0000000302127819 */ /* 0x000fe200000012ff */
[----:B------:R-:W-:-:S03]  /*81c0*/  IMAD.X R19, RZ, RZ, R153, P4 ;  /* 0x000000ffff137224 */ /* 0x000fc600020e0699 */
[----:B------:R-:W-:Y:S02]  /*81d0*/  LOP3.LUT R18, R18, R5, RZ, 0x3c, !PT ;  /* 0x0000000512127212 */ /* 0x000fe400078e3cff */
[----:B------:R-:W-:Y:S02]  /*81e0*/  SHF.R.U64 R159, R159, 0x3, RZ ;  /* 0x000000039f9f7819 */ /* 0x000fe400000012ff */
[----:B------:R-:W-:Y:S02]  /*81f0*/  F2FP.BF16.F32.PACK_AB R8, R57, R56 ;  /* 0x000000383908723e */ /* 0x000fe400000010ff */
[----:B------:R-:W-:Y:S02]  /*8200*/  F2FP.BF16.F32.PACK_AB R9, R59, R58 ;  /* 0x0000003a3b09723e */ /* 0x000fe400000010ff */
[----:B------:R-:W-:Y:S02]  /*8210*/  F2FP.BF16.F32.PACK_AB R10, R61, R60 ;  /* 0x0000003c3d0a723e */ /* 0x000fe400000010ff */
[----:B------:R-:W-:-:S02]  /*8220*/  F2FP.BF16.F32.PACK_AB R11, R63, R62 ;  /* 0x0000003e3f0b723e */ /* 0x000fc400000010ff */
[----:B------:R-:W-:Y:S02]  /*8230*/  MOV R160, R160 ;  /* 0x000000a000a07202 */ /* 0x000fe40000000f00 */
[----:B------:R-:W-:Y:S02]  /*8240*/  F2FP.BF16.F32.PACK_AB R12, R65, R64 ;  /* 0x00000040410c723e */ /* 0x000fe400000010ff */
[----:B------:R-:W-:Y:S02]  /*8250*/  F2FP.BF16.F32.PACK_AB R13, R67, R66 ;  /* 0x00000042430d723e */ /* 0x000fe400000010ff */
[----:B------:R-:W-:Y:S02]  /*8260*/  F2FP.BF16.F32.PACK_AB R14, R69, R68 ;  /* 0x00000044450e723e */ /* 0x000fe400000010ff */
[----:B------:R-:W-:Y:S02]  /*8270*/  F2FP.BF16.F32.PACK_AB R15, R71, R70 ;  /* 0x00000046470f723e */ /* 0x000fe400000010ff */
[----:B------:R-:W-:-:S02]  /*8280*/  MOV R2, R16 ;  /* 0x0000001000027202 */ /* 0x000fc40000000f00 */
[----:B------:R-:W-:Y:S02]  /*8290*/  MOV R5, R18 ;  /* 0x0000001200057202 */ /* 0x000fe40000000f00 */
[----:B------:R-:W-:Y:S02]  /*82a0*/  SHF.R.U64 R156, R156, 0x3, RZ ;  /* 0x000000039c9c7819 */ /* 0x000fe400000012ff */
[----:B------:R-:W-:Y:S02]  /*82b0*/  F2FP.BF16.F32.PACK_AB R16, R73, R72 ;  /* 0x000000484910723e */ /* 0x000fe400000010ff */
[----:B------:R-:W-:Y:S02]  /*82c0*/  F2FP.BF16.F32.PACK_AB R17, R75, R74 ;  /* 0x0000004a4b11723e */ /* 0x000fe400000010ff */
[----:B------:R-:W-:Y:S02]  /*82d0*/  F2FP.BF16.F32.PACK_AB R18, R77, R76 ;  /* 0x0000004c4d12723e */ /* 0x000fe400000010ff */
[----:B------:R-:W-:-:S02]  /*82e0*/  F2FP.BF16.F32.PACK_AB R19, R79, R78 ;  /* 0x0000004e4f13723e */ /* 0x000fc400000010ff */
[----:B------:R-:W-:Y:S01]  /*82f0*/  LOP3.LUT R154, R155, 0x380, RZ, 0xc0, !PT ;  /* 0x000003809b9a7812 */ /* 0x000fe200078ec0ff */
[----:B------:R0:W-:Y:S01]  /*8300*/  STSM.16.M88.4 [R7], R8 ;  /* 0x0000000807007844 */ /* 0x0001e20000000200 */
[----:B------:R-:W-:Y:S01]  /*8310*/  LOP3.LUT R158, R159, R158, RZ, 0x3c, !PT ;  /* 0x0000009e9f9e7212 */ /* 0x000fe200078e3cff */
[--C-:B------:R-:W-:Y:S01]  /*8320*/  IMAD.X R159, RZ, RZ, R153.reuse, P5 ;  /* 0x000000ffff9f7224 */ /* 0x100fe200028e0699 */
[----:B------:R-:W-:Y:S01]  /*8330*/  IADD3 R22, P4, R152, 0x8060, RZ ;  /* 0x0000806098167810 */ /* 0x000fe20007f9e0ff */
[----:B------:R1:W-:Y:S01]  /*8340*/  STSM.16.M88.4 [R160], R12 ;  /* 0x0000000ca0007844 */ /* 0x0003e20000000200 */
[----:B------:R-:W-:Y:S01]  /*8350*/  LOP3.LUT R156, R156, R157, RZ, 0x3c, !PT ;  /* 0x0000009d9c9c7212 */ /* 0x000fe200078e3cff */
[----:B------:R-:W-:Y:S01]  /*8360*/  IMAD.X R157, RZ, RZ, R153, P6 ;  /* 0x000000ffff9d7224 */ /* 0x000fe200030e0699 */
[----:B------:R-:W-:Y:S01]  /*8370*/  SHF.R.U64 R154, R154, 0x3, RZ ;  /* 0x000000039a9a7819 */ /* 0x000fe200000012ff */
[----:B------:R2:W-:Y:S01]  /*8380*/  STSM.16.M88.4 [R5], R16 ;  /* 0x0000001005007844 */ /* 0x0005e20000000200 */
[----:B------:R-:W-:-:S02]  /*8390*/  IADD3 R21, P2, R152, 0xc040, RZ ;  /* 0x0000c04098157810 */ /* 0x000fc40007f5e0ff */
[----:B------:R-:W-:Y:S02]  /*83a0*/  MOV R158, R158 ;  /* 0x0000009e009e7202 */ /* 0x000fe40000000f00 */
[----:B------:R-:W-:Y:S01]  /*83b0*/  LOP3.LUT R154, R154, R155, RZ, 0x3c, !PT ;  /* 0x0000009b9a9a7212 */ /* 0x000fe200078e3cff */
[----:B------:R-:W-:Y:S01]  /*83c0*/  IMAD.X R155, RZ, RZ, R153, P1 ;  /* 0x000000ffff9b7224 */ /* 0x000fe200008e0699 */
[----:B0-----:R-:W-:Y:S02]  /*83d0*/  F2FP.BF16.F32.PACK_AB R8, R81, R80 ;  /* 0x000000505108723e */ /* 0x001fe400000010ff */
[----:B------:R-:W-:Y:S02]  /*83e0*/  F2FP.BF16.F32.PACK_AB R9, R83, R82 ;  /* 0x000000525309723e */ /* 0x000fe400000010ff */
[----:B-1----:R-:W-:Y:S02]  /*83f0*/  IADD3 R160, P3, R152, 0xc020, RZ ;  /* 0x0000c02098a07810 */ /* 0x002fe40007f7e0ff */
[----:B------:R-:W-:-:S02]  /*8400*/  F2FP.BF16.F32.PACK_AB R10, R85, R84 ;  /* 0x00000054550a723e */ /* 0x000fc400000010ff */
[----:B--2---:R-:W-:Y:S02]  /*8410*/  LOP3.LUT R5, R22, 0x380, RZ, 0xc0, !PT ;  /* 0x0000038016057812 */ /* 0x004fe400078ec0ff */
[----:B------:R-:W-:Y:S02]  /*8420*/  F2FP.BF16.F32.PACK_AB R11, R87, R86 ;  /* 0x00000056570b723e */ /* 0x000fe400000010ff */
[----:B------:R-:W-:Y:S02]  /*8430*/  MOV R156, R156 ;  /* 0x0000009c009c7202 */ /* 0x000fe40000000f00 */
[----:B------:R-:W-:Y:S02]  /*8440*/  SHF.R.U64 R5, R5, 0x3, RZ ;  /* 0x0000000305057819 */ /* 0x000fe400000012ff */
[----:B------:R-:W-:Y:S02]  /*8450*/  LOP3.LUT R7, R160, 0x380, RZ, 0xc0, !PT ;  /* 0x00000380a0077812 */ /* 0x000fe400078ec0ff */
[----:B------:R-:W-:Y:S01]  /*8460*/  IADD3 R157, P1, R152, 0xc000, RZ ;  /* 0x0000c000989d7810 */ /* 0x000fe20007f3e0ff */
[----:B------:R0:W-:Y:S01]  /*8470*/  STSM.16.M88.4 [R158], R8 ;  /* 0x000000089e007844 */ /* 0x0001e20000000200 */
[----:B------:R-:W-:-:S02]  /*8480*/  LOP3.LUT R20, R21, 0x380, RZ, 0xc0, !PT ;  /* 0x0000038015147812 */ /* 0x000fc400078ec0ff */
[----:B------:R-:W-:Y:S02]  /*8490*/  SHF.R.U64 R7, R7, 0x3, RZ ;  /* 0x0000000307077819 */ /* 0x000fe400000012ff */
[----:B------:R-:W-:Y:S02]  /*84a0*/  SHF.R.U64 R20, R20, 0x3, RZ ;  /* 0x0000000314147819 */ /* 0x000fe400000012ff */
[----:B------:R-:W-:Y:S02]  /*84b0*/  F2FP.BF16.F32.PACK_AB R12, R89, R88 ;  /* 0x00000058590c723e */ /* 0x000fe400000010ff */
[----:B------:R-:W-:Y:S02]  /*84c0*/  F2FP.BF16.F32.PACK_AB R13, R91, R90 ;  /* 0x0000005a5b0d723e */ /* 0x000fe400000010ff */
[----:B------:R-:W-:Y:S02]  /*84d0*/  F2FP.BF16.F32.PACK_AB R14, R93, R92 ;  /* 0x0000005c5d0e723e */ /* 0x000fe400000010ff */
[----:B0-----:R-:W-:-:S02]  /*84e0*/  LOP3.LUT R10, R5, R22, RZ, 0x3c, !PT ;  /* 0x00000016050a7212 */ /* 0x001fc400078e3cff */
[----:B------:R-:W-:Y:S02]  /*84f0*/  LOP3.LUT R22, R157, 0x380, RZ, 0xc0, !PT ;  /* 0x000003809d167812 */ /* 0x000fe400078ec0ff */
[----:B------:R-:W-:Y:S02]  /*8500*/  F2FP.BF16.F32.PACK_AB R15, R95, R94 ;  /* 0x0000005e5f0f723e */ /* 0x000fe400000010ff */
[----:B------:R-:W-:Y:S02]  /*8510*/  LOP3.LUT R8, R7, R160, RZ, 0x3c, !PT ;  /* 0x000000a007087212 */ /* 0x000fe400078e3cff */
[----:B------:R-:W-:Y:S01]  /*8520*/  SHF.R.U64 R22, R22, 0x3, RZ ;  /* 0x0000000316167819 */ /* 0x000fe200000012ff */
[--C-:B------:R-:W-:Y:S01]  /*8530*/  IMAD.X R5, RZ, RZ, R153.reuse, P0 ;  /* 0x000000ffff057224 */ /* 0x100fe200000e0699 */
[----:B------:R-:W-:Y:S01]  /*8540*/  LOP3.LUT R20, R20, R21, RZ, 0x3c, !PT ;  /* 0x0000001514147212 */ /* 0x000fe200078e3cff */
[--C-:B------:R-:W-:Y:S01]  /*8550*/  IMAD.X R11, RZ, RZ, R153.reuse, P4 ;  /* 0x000000ffff0b7224 */ /* 0x100fe200020e0699 */
[----:B------:R-:W-:Y:S01]  /*8560*/  F2FP.BF16.F32.PACK_AB R16, R97, R96 ;  /* 0x000000606110723e */ /* 0x000fe200000010ff */
[--C-:B------:R-:W-:Y:S01]  /*8570*/  IMAD.X R21, RZ, RZ, R153.reuse, P2 ;  /* 0x000000ffff157224 */ /* 0x100fe200010e0699 */
[----:B------:R-:W-:Y:S01]  /*8580*/  F2FP.BF16.F32.PACK_AB R17, R99, R98 ;  /* 0x000000626311723e */ /* 0x000fe200000010ff */
[----:B------:R-:W-:Y:S01]  /*8590*/  IMAD.X R9, RZ, RZ, R153, P3 ;  /* 0x000000ffff097224 */ /* 0x000fe200018e0699 */
[----:B------:R-:W-:-:S02]  /*85a0*/  F2FP.BF16.F32.PACK_AB R18, R101, R100 ;  /* 0x000000646512723e */ /* 0x000fc400000010ff */
[----:B------:R-:W-:Y:S02]  /*85b0*/  F2FP.BF16.F32.PACK_AB R19, R103, R102 ;  /* 0x000000666713723e */ /* 0x000fe400000010ff */
[----:B------:R-:W-:Y:S01]  /*85c0*/  MOV R7, R154 ;  /* 0x0000009a00077202 */ /* 0x000fe20000000f00 */
[----:B------:R-:W-:Y:S01]  /*85d0*/  IMAD.X R155, RZ, RZ, R153, P1 ;  /* 0x000000ffff9b7224 */ /* 0x000fe200008e0699 */
[----:B------:R-:W-:Y:S01]  /*85e0*/  LOP3.LUT R154, R22, R157, RZ, 0x3c, !PT ;  /* 0x0000009d169a7212 */ /* 0x000fe200078e3cff */
[----:B------:R-:W0:Y:S01]  /*85f0*/  LDC.64 R152, c[0x0][0xd00] ;  /* 0x00034000ff987b82 */ /* 0x000e220000000a00 */
[----:B------:R1:W-:Y:S01]  /*8600*/  STSM.16.M88.4 [R156], R12 ;  /* 0x0000000c9c007844 */ /* 0x0003e20000000200 */
[----:B------:R-:W-:-:S03]  /*8610*/  MOV R22, R10 ;  /* 0x0000000a00167202 */ /* 0x000fc60000000f00 */
[----:B------:R2:W-:Y:S01]  /*8620*/  STSM.16.M88.4 [R2], R16 ;  /* 0x0000001002007844 */ /* 0x0005e20000000200 */
[----:B------:R-:W-:Y:S02]  /*8630*/  MOV R154, R154 ;  /* 0x0000009a009a7202 */ /* 0x000fe40000000f00 */
[----:B------:R-:W-:Y:S02]  /*8640*/  F2FP.BF16.F32.PACK_AB R10, R125, R124 ;  /* 0x0000007c7d0a723e */ /* 0x000fe400000010ff */
[----:B------:R-:W-:Y:S02]  /*8650*/  F2FP.BF16.F32.PACK_AB R11, R127, R126 ;  /* 0x0000007e7f0b723e */ /* 0x000fe400000010ff */
[----:B-1----:R-:W-:Y:S02]  /*8660*/  F2FP.BF16.F32.PACK_AB R12, R105, R104 ;  /* 0x00000068690c723e */ /* 0x002fe400000010ff */
[----:B------:R-:W-:Y:S02]  /*8670*/  F2FP.BF16.F32.PACK_AB R13, R107, R106 ;  /* 0x0000006a6b0d723e */ /* 0x000fe400000010ff */
[----:B------:R-:W-:-:S02]  /*8680*/  F2FP.BF16.F32.PACK_AB R14, R109, R108 ;  /* 0x0000006c6d0e723e */ /* 0x000fc400000010ff */
[----:B------:R-:W-:Y:S02]  /*8690*/  F2FP.BF16.F32.PACK_AB R15, R111, R110 ;  /* 0x0000006e6f0f723e */ /* 0x000fe400000010ff */
[----:B--2---:R-:W-:Y:S02]  /*86a0*/  F2FP.BF16.F32.PACK_AB R16, R113, R112 ;  /* 0x000000707110723e */ /* 0x004fe400000010ff */
[----:B------:R-:W-:Y:S02]  /*86b0*/  F2FP.BF16.F32.PACK_AB R17, R115, R114 ;  /* 0x000000727311723e */ /* 0x000fe400000010ff */
[----:B------:R-:W-:Y:S02]  /*86c0*/  F2FP.BF16.F32.PACK_AB R18, R117, R116 ;  /* 0x000000747512723e */ /* 0x000fe400000010ff */
[----:B------:R-:W-:Y:S02]  /*86d0*/  F2FP.BF16.F32.PACK_AB R19, R119, R118 ;  /* 0x000000767713723e */ /* 0x000fe400000010ff */
[----:B------:R-:W-:-:S02]  /*86e0*/  MOV R2, R8 ;  /* 0x0000000800027202 */ /* 0x000fc40000000f00 */
[----:B------:R-:W-:Y:S02]  /*86f0*/  F2FP.BF16.F32.PACK_AB R8, R121, R120 ;  /* 0x000000787908723e */ /* 0x000fe400000010ff */
[----:B------:R-:W-:Y:S01]  /*8700*/  F2FP.BF16.F32.PACK_AB R9, R123, R122 ;  /* 0x0000007a7b09723e */ /* 0x000fe200000010ff */
[----:B------:R1:W-:Y:S01]  /*8710*/  STSM.16.M88.4 [R7], R12 ;  /* 0x0000000c07007844 */ /* 0x0003e20000000200 */
[----:B------:R-:W-:-:S03]  /*8720*/  MOV R21, R20 ;  /* 0x0000001400157202 */ /* 0x000fc60000000f00 */
[----:B------:R2:W-:Y:S04]  /*8730*/  STSM.16.M88.4 [R22], R16 ;  /* 0x0000001016007844 */ /* 0x0005e80000000200 */
[----:B------:R3:W-:Y:S01]  /*8740*/  STSM.16.M88.4 [R154], R8 ;  /* 0x000000089a007844 */ /* 0x0007e20000000200 */
[----:B-1----:R-:W-:Y:S02]  /*8750*/  F2FP.BF16.F32.PACK_AB R12, R129, R128 ;  /* 0x00000080810c723e */ /* 0x002fe400000010ff */
[----:B------:R-:W-:Y:S02]  /*8760*/  F2FP.BF16.F32.PACK_AB R13, R131, R130 ;  /* 0x00000082830d723e */ /* 0x000fe400000010ff */
[----:B------:R-:W-:Y:S02]  /*8770*/  F2FP.BF16.F32.PACK_AB R14, R133, R132 ;  /* 0x00000084850e723e */ /* 0x000fe400000010ff */
[----:B------:R-:W-:-:S02]  /*8780*/  F2FP.BF16.F32.PACK_AB R15, R135, R134 ;  /* 0x00000086870f723e */ /* 0x000fc400000010ff */
[----:B--2---:R-:W-:Y:S02]  /*8790*/  F2FP.BF16.F32.PACK_AB R16, R137, R136 ;  /* 0x000000888910723e */ /* 0x004fe400000010ff */
[----:B------:R-:W-:Y:S02]  /*87a0*/  F2FP.BF16.F32.PACK_AB R17, R139, R138 ;  /* 0x0000008a8b11723e */ /* 0x000fe400000010ff */
[----:B------:R-:W-:Y:S02]  /*87b0*/  F2FP.BF16.F32.PACK_AB R18, R141, R140 ;  /* 0x0000008c8d12723e */ /* 0x000fe400000010ff */
[----:B------:R-:W-:Y:S02]  /*87c0*/  F2FP.BF16.F32.PACK_AB R19, R143, R142 ;  /* 0x0000008e8f13723e */ /* 0x000fe400000010ff */
[----:B------:R-:W-:Y:S02]  /*87d0*/  MOV R7, R4 ;  /* 0x0000000400077202 */ /* 0x000fe40000000f00 */
[----:B---3--:R-:W-:-:S02]  /*87e0*/  F2FP.BF16.F32.PACK_AB R8, R145, R144 ;  /* 0x000000909108723e */ /* 0x008fc400000010ff */
[----:B------:R-:W-:Y:S02]  /*87f0*/  F2FP.BF16.F32.PACK_AB R9, R147, R146 ;  /* 0x000000929309723e */ /* 0x000fe400000010ff */
[----:B------:R-:W-:Y:S02]  /*8800*/  F2FP.BF16.F32.PACK_AB R10, R149, R148 ;  /* 0x00000094950a723e */ /* 0x000fe400000010ff */
[----:B------:R-:W-:Y:S01]  /*8810*/  F2FP.BF16.F32.PACK_AB R11, R151, R150 ;  /* 0x00000096970b723e */ /* 0x000fe200000010ff */
[----:B------:R1:W-:Y:S04]  /*8820*/  STSM.16.M88.4 [R2], R12 ;  /* 0x0000000c02007844 */ /* 0x0003e80000000200 */
[----:B------:R-:W-:Y:S04]  /*8830*/  STSM.16.M88.4 [R21], R16 ;  /* 0x0000001015007844 */ /* 0x000fe80000000200 */
[----:B------:R2:W-:Y:S01]  /*8840*/  STSM.16.M88.4 [R7], R8 ;  /* 0x0000000807007844 */ /* 0x0005e20000000200 */
[----:B0-----:R-:W-:Y:S01]  /*8850*/  ISETP.NE.U32.AND P0, PT, R152, RZ, PT ;  /* 0x000000ff9800720c */ /* 0x001fe20003f05070 */
[----:B------:R-:W-:-:S03]  /*8860*/  IMAD.SHL.U32 R155, R200, 0x4, RZ ;  /* 0x00000004c89b7824 */ /* 0x000fc600078e00ff */
[----:B------:R-:W-:Y:S02]  /*8870*/  ISETP.NE.AND.EX P0, PT, R153, RZ, PT, P0 ;  /* 0x000000ff9900720c */ /* 0x000fe40003f05300 */
[----:B----4-:R-:W-:Y:S01]  /*8880*/  SHF.L.U64.HI R20, R200, 0x2, R165 ;  /* 0x00000002c8147819 */ /* 0x010fe200000102a5 */
[----:B-1----:R-:W0:Y:S08]  /*8890*/  LDC R13, c[0x0][0xbd4] ;  /* 0x0002f500ff0d7b82 */ /* 0x002e300000000800 */
[----:B------:R-:W-:Y:S01]  /*88a0*/  BAR.SYNC.DEFER_BLOCKING 0x1, 0x100 ;  /* 0x0044000000007b1d */ /* 0x000fe20000010000 */
[----:B------:R-:W-:Y:S01]  /*88b0*/  IADD3 R4, P1, R155, R152, RZ ;  /* 0x000000989b047210 */ /* 0x000fe20007f3e0ff */
[----:B------:R-:W-:-:S04]  /*88c0*/  IMAD.MOV.U32 R2, RZ, RZ, RZ ;  /* 0x000000ffff027224 */ /* 0x000fc800078e00ff */
[----:B------:R-:W-:Y:S01]  /*88d0*/  IMAD.X R5, R20, 0x1, R153, P1 ;  /* 0x0000000114057824 */ /* 0x000fe200008e0699 */
[----:B------:R-:W-:Y:S01]  /*88e0*/  ISETP.NE.U32.AND P1, PT, RZ, UR10, PT ;  /* 0x0000000aff007c0c */ /* 0x000fe2000bf25070 */
[----:B------:R-:W1:Y:S03]  /*88f0*/  LDC.64 R14, c[0x0][0xca8] ;  /* 0x00032a00ff0e7b82 */ /* 0x000e660000000a00 */
[----:B------:R-:W-:Y:S01]  /*8900*/  ISETP.NE.AND.EX P1, PT, RZ, UR11, PT, P1 ;  /* 0x0000000bff007c0c */ /* 0x000fe2000bf25310 */
[----:B------:R-:W3:-:S12]  /*8910*/  @P0 LDG.E R2, desc[UR36][R4.64] ;  /* 0x0000002404020981 */ /* 0x000ed8000c1e1900 */
[----:B--2---:R-:W-:-:S04]  /*8920*/  @P1 IADD3 R8, P2, R155, UR10, RZ ;  /* 0x0000000a9b081c10 */ /* 0x004fc8000ff5e0ff */
[----:B------:R-:W-:Y:S01]  /*8930*/  @P1 IADD3.X R9, R20, UR11, RZ, P2, !PT ;  /* 0x0000000b14091c10 */ /* 0x000fe200097fe4ff */
[----:B------:R-:W-:Y:S01]  /*8940*/  IMAD.MOV.U32 R21, RZ, RZ, 0xab8 ;  /* 0x00000ab8ff157424 */ /* 0x000fe200078e00ff */
[----:B------:R-:W-:-:S03]  /*8950*/  ULDC UR11, c[0x0][0xce8] ;  /* 0x00033a00000b7ab9 */ /* 0x000fc60000000800 */
[----:B------:R2:W4:Y:S01]  /*8960*/  @P1 LDG.E R20, desc[UR36][R8.64] ;  /* 0x0000002408141981 */ /* 0x000522000c1e1900 */
[----:B------:R-:W-:-:S04]  /*8970*/  ISETP.NE.AND P2, PT, R202, RZ, PT ;  /* 0x000000ffca00720c */ /* 0x000fc80003f45270 */
[----:B0-----:R-:W-:-:S04]  /*8980*/  SEL R13, R202, R13, P2 ;  /* 0x0000000dca0d7207 */ /* 0x001fc80001000000 */
[----:B------:R-:W-:-:S04]  /*8990*/  ISETP.GT.AND P3, PT, R13, 0x1, PT ;  /* 0x000000010d00780c */ /* 0x000fc80003f64270 */
[----:B------:R-:W-:-:S04]  /*89a0*/  SEL R21, R21, 0xa78, P3 ;  /* 0x00000a7815157807 */ /* 0x000fc80001800000 */
[----:B------:R-:W0:Y:S01]  /*89b0*/  LDC.64 R10, c[0x0][R21+0x220] ;  /* 0x00008800150a7b82 */ /* 0x000e220000000a00 */
[----:B------:R-:W-:-:S07]  /*89c0*/  ISETP.NE.U32.AND P2, PT, R152, RZ, PT ;  /* 0x000000ff9800720c */ /* 0x000fce0003f45070 */
[----:B--2---:R-:W2:Y:S01]  /*89d0*/  LDC.64 R8, c[0x0][R21+0x218] ;  /* 0x0000860015087b82 */ /* 0x004ea20000000a00 */
[----:B------:R-:W-:Y:S01]  /*89e0*/  ISETP.NE.AND.EX P2, PT, R153, RZ, PT, P2 ;  /* 0x000000ff9900720c */ /* 0x000fe20003f45320 */
[----:B------:R-:W-:-:S03]  /*89f0*/  UISETP.NE.AND UP0, UPT, UR11, 0x1, UPT ;  /* 0x000000010b00788c */ /* 0x000fc6000bf05270 */
[----:B------:R-:W-:-:S03]  /*8a00*/  SEL R200, R200, RZ, !P2 ;  /* 0x000000ffc8c87207 */ /* 0x000fc60005000000 */
[----:B------:R-:W3:Y:S01]  /*8a10*/  LDC.64 R12, c[0x0][R21+0x228] ;  /* 0x00008a00150c7b82 */ /* 0x000ee20000000a00 */
[----:B------:R-:W-:Y:S02]  /*8a20*/  PLOP3.LUT P4, PT, PT, PT, UP0, 0x80, 0x0 ;  /* 0x000000000000781c */ /* 0x000fe40003f8f008 */
[----:B------:R-:W-:Y:S01]  /*8a30*/  SEL R7, R165, RZ, !P2 ;  /* 0x000000ffa5077207 */ /* 0x000fe20005000000 */
[----:B------:R-:W-:Y:S01]  /*8a40*/  IMAD.U32 R18, RZ, RZ, UR12 ;  /* 0x0000000cff127e24 */ /* 0x000fe2000f8e00ff */
[----:B------:R-:W-:Y:S01]  /*8a50*/  @UP0 ULDC UR8, c[0x0][0xcec] ;  /* 0x00033b0000080ab9 */ /* 0x000fe20000000800 */
[-C--:B0-----:R-:W-:Y:S02]  /*8a60*/  IMAD R11, R11, R200.reuse, RZ ;  /* 0x000000c80b0b7224 */ /* 0x081fe400078e02ff */
[----:B-1----:R-:W0:Y:S01]  /*8a70*/  @!P3 LDC R14, c[0x0][0xc50] ;  /* 0x00031400ff0ebb82 */ /* 0x002e220000000800 */
[----:B------:R-:W-:-:S04]  /*8a80*/  IMAD.WIDE.U32 R16, R10, R200, RZ ;  /* 0x000000c80a107225 */ /* 0x000fc800078e00ff */
[----:B------:R-:W-:Y:S02]  /*8a90*/  IMAD R19, R10, R7, R11 ;  /* 0x000000070a137224 */ /* 0x000fe400078e020b */
[-C--:B--2---:R-:W-:Y:S01]  /*8aa0*/  IMAD.WIDE.U32 R10, R8, R201.reuse, RZ ;  /* 0x000000c9080a7225 */ /* 0x084fe200078e00ff */
[----:B------:R-:W1:Y:S03]  /*8ab0*/  @!P3 LDC R15, c[0x0][0xc54] ;  /* 0x00031500ff0fbb82 */ /* 0x000e660000000800 */
[----:B------:R-:W-:Y:S02]  /*8ac0*/  IMAD R7, R9, R201, RZ ;  /* 0x000000c909077224 */ /* 0x000fe400078e02ff */
[----:B-----5:R-:W-:-:S03]  /*8ad0*/  IMAD R18, R18, 0x80, R164 ;  /* 0x0000008012127824 */ /* 0x020fc600078e02a4 */
[----:B------:R2:W5:Y:S01]  /*8ae0*/  LDC.64 R8, c[0x0][R21+0x210] ;  /* 0x0000840015087b82 */ /* 0x0005620000000a00 */
[----:B------:R-:W-:Y:S01]  /*8af0*/  IMAD.IADD R22, R17, 0x1, R19 ;  /* 0x0000000111167824 */ /* 0x000fe200078e0213 */
[----:B------:R-:W-:Y:S01]  /*8b00*/  SEL R17, R162, RZ, P3 ;  /* 0x000000ffa2117207 */ /* 0x000fe20001800000 */
[----:B------:R-:W-:Y:S01]  /*8b10*/  IMAD.MOV.U32 R19, RZ, RZ, R18 ;  /* 0x000000ffff137224 */ /* 0x000fe200078e0012 */
[----:B---3--:R-:W-:Y:S01]  /*8b20*/  IADD3 R16, P2, P5, R16, R10, R2 ;  /* 0x0000000a10107210 */ /* 0x008fe20007d5e002 */
[----:B------:R-:W-:Y:S01]  /*8b30*/  @P4 IMAD.HI.U32 R10, R18, UR8, RZ ;  /* 0x00000008120a4c27 */ /* 0x000fe2000f8e00ff */
[----:B------:R-:W-:-:S04]  /*8b40*/  @UP0 ULDC UR8, c[0x0][0xcf0] ;  /* 0x00033c0000080ab9 */ /* 0x000fc80000000800 */
[----:B------:R-:W-:Y:S01]  /*8b50*/  @P4 SHF.R.U32.HI R19, RZ, UR8, R10 ;  /* 0x00000008ff134c19 */ /* 0x000fe2000801160a */
[----:B------:R-:W-:Y:S01]  /*8b60*/  IMAD.IADD R10, R11, 0x1, R7 ;  /* 0x000000010b0a7824 */ /* 0x000fe200078e0207 */
[----:B------:R-:W-:Y:S01]  /*8b70*/  SHF.R.S32.HI R7, RZ, 0x1f, R2 ;  /* 0x0000001fff077819 */ /* 0x000fe20000011402 */
[-C--:B------:R-:W-:Y:S02]  /*8b80*/  IMAD R11, R13, R17.reuse, RZ ;  /* 0x000000110d0b7224 */ /* 0x080fe400078e02ff */
[----:B------:R-:W-:Y:S01]  /*8b90*/  IMAD.WIDE.U32 R12, R12, R17, RZ ;  /* 0x000000110c0c7225 */ /* 0x000fe200078e00ff */
[----:B------:R-:W-:-:S03]  /*8ba0*/  IADD3.X R17, R22, R10, R7, P2, P5 ;  /* 0x0000000a16117210 */ /* 0x000fc600017ea407 */
[----:B--2---:R-:W-:Y:S01]  /*8bb0*/  IMAD.MOV R21, RZ, RZ, -R19 ;  /* 0x000000ffff157224 */ /* 0x004fe200078e0a13 */
[----:B------:R-:W-:Y:S01]  /*8bc0*/  IADD3 R12, P2, P5, R19, R16, R12 ;  /* 0x00000010130c7210 */ /* 0x000fe20007d5e00c */
[----:B------:R-:W-:Y:S01]  /*8bd0*/  IMAD.IADD R13, R13, 0x1, R11 ;  /* 0x000000010d0d7824 */ /* 0x000fe200078e020b */
[----:B------:R-:W-:Y:S01]  /*8be0*/  SHF.R.S32.HI R10, RZ, 0x1f, R19 ;  /* 0x0000001fff0a7819 */ /* 0x000fe20000011413 */
[----:B------:R-:W-:-:S03]  /*8bf0*/  IMAD R11, R21, UR11, R18 ;  /* 0x0000000b150b7c24 */ /* 0x000fc6000f8e0212 */
[----:B------:R-:W-:Y:S01]  /*8c00*/  IADD3.X R13, R10, R17, R13, P2, P5 ;  /* 0x000000110a0d7210 */ /* 0x000fe200017ea40d */
[-C--:B-----5:R-:W-:Y:S01]  /*8c10*/  IMAD R9, R9, R11.reuse, RZ ;  /* 0x0000000b09097224 */ /* 0x0a0fe200078e02ff */
[----:B------:R-:W-:Y:S01]  /*8c20*/  SHF.R.S32.HI R17, RZ, 0x1f, R11 ;  /* 0x0000001fff117819 */ /* 0x000fe2000001140b */
[----:B------:R-:W-:-:S04]  /*8c30*/  IMAD.WIDE.U32 R12, R8, R11, R12 ;  /* 0x0000000b080c7225 */ /* 0x000fc800078e000c */
[----:B------:R-:W-:Y:S01]  /*8c40*/  IMAD R9, R8, R17, R9 ;  /* 0x0000001108097224 */ /* 0x000fe200078e0209 */
[----:B0-----:R-:W-:Y:S01]  /*8c50*/  LEA R14, P2, R12, R14, 0x2 ;  /* 0x0000000e0c0e7211 */ /* 0x001fe200078410ff */
[----:B------:R-:W-:Y:S02]  /*8c60*/  ULDC UR8, c[0x0][0xb88] ;  /* 0x0002e20000087ab9 */ /* 0x000fe40000000800 */
[----:B------:R-:W-:Y:S01]  /*8c70*/  IMAD.IADD R8, R13, 0x1, R9 ;  /* 0x000000010d087824 */ /* 0x000fe200078e0209 */
[----:B----4-:R-:W-:-:S04]  /*8c80*/  @P1 R2UR UR8, R20 ;  /* 0x00000000140812ca */ /* 0x010fc800000e0000 */
[----:B-1----:R-:W-:Y:S01]  /*8c90*/  LEA.HI.X R15, R12, R15, R8, 0x2, P2 ;  /* 0x0000000f0c0f7211 */ /* 0x002fe200010f1408 */
[----:B------:R-:W-:Y:S10]  /*8ca0*/  @P1 BRA `(.L_x_1166) ;  /* 0x0000000000181947 */ /* 0x000ff40003800000 */
[----:B------:R-:W-:Y:S05]  /*8cb0*/  @!P0 BRA `(.L_x_1166) ;  /* 0x0000000000148947 */ /* 0x000fea0003800000 */
[----:B------:R-:W2:Y:S04]  /*8cc0*/  LDG.E R9, desc[UR36][R4.64] ;  /* 0x0000002404097981 */ /* 0x000ea8000c1e1900 */
[----:B------:R-:W3:Y:S01]  /*8cd0*/  LDG.E R8, desc[UR36][R4.64+0x4] ;  /* 0x0000042404087981 */ /* 0x000ee2000c1e1900 */
[----:B--2---:R-:W-:Y:S02]  /*8ce0*/  R2UR UR10, R9 ;  /* 0x00000000090a72ca */ /* 0x004fe400000e0000 */
[----:B---3--:R-:W-:-:S13]  /*8cf0*/  R2UR UR8, R8 ;  /* 0x00000000080872ca */ /* 0x008fda00000e0000 */
[----:B------:R-:W-:-:S12]  /*8d00*/  UIADD3 UR8, -UR10, UR8, URZ ;  /* 0x000000080a087290 */ /* 0x000fd8000fffe13f */
.L_x_1166:
[----:B------:R-:W2:Y:S04]  /*8d10*/  LDL R12, [R1+0x28] ;  /* 0x00002800010c7983 */ /* 0x000ea80000100800 */
[----:B------:R-:W3:Y:S01]  /*8d20*/  LDL R10, [R1+0x20] ;  /* 0x00002000010a7983 */ /* 0x000ee20000100800 */
[----:B------:R-:W-:Y:S01]  /*8d30*/  R2UR UR10, R163 ;  /* 0x00000000a30a72ca */ /* 0x000fe200000e0000 */
[----:B------:R-:W-:Y:S02]  /*8d40*/  UIMAD UR8, UR8, UR11, URZ ;  /* 0x0000000b080872a4 */ /* 0x000fe4000f8e023f */
[----:B------:R-:W-:Y:S04]  /*8d50*/  SHFL.IDX PT, R4, R14, RZ, 0x1c1f ;  /* 0x001c1fff0e047589 */ /* 0x000fe800000e0000 */
[----:B------:R-:W0:Y:S04]  /*8d60*/  SHFL.IDX PT, R5, R15, RZ, 0x1c1f ;  /* 0x001c1fff0f057589 */ /* 0x000e2800000e0000 */
[----:B------:R-:W-:Y:S02]  /*8d70*/  SHFL.IDX PT, R8, R14, 0x1, 0x1c1f ;  /* 0x003c1f000e087f89 */ /* 0x000fe400000e0000 */
[----:B------:R-:W-:-:S02]  /*8d80*/  IMAD.U32 R11, RZ, RZ, UR10 ;  /* 0x0000000aff0b7e24 */ /* 0x000fc4000f8e00ff */
[----:B------:R-:W1:Y:S02]  /*8d90*/  SHFL.IDX PT, R9, R15, 0x1, 0x1c1f ;  /* 0x003c1f000f097f89 */ /* 0x000e6400000e0000 */
[----:B--2---:R-:W-:Y:S01]  /*8da0*/  IMAD R11, R11, 0x80, R12 ;  /* 0x000000800b0b7824 */ /* 0x004fe200078e020c */
[----:B---3--:R-:W-:-:S03]  /*8db0*/  LOP3.LUT P0, RZ, R10, 0x3, RZ, 0xc0, !PT ;  /* 0x000000030aff7812 */ /* 0x008fc6000780c0ff */
[C---:B------:R-:W-:Y:S01]  /*8dc0*/  VIADD R10, R11.reuse, 0x8 ;  /* 0x000000080b0a7836 */ /* 0x040fe20000000000 */
[C---:B------:R-:W-:Y:S02]  /*8dd0*/  ISETP.GE.AND P2, PT, R11.reuse, UR8, PT ;  /* 0x000000080b007c0c */ /* 0x040fe4000bf46270 */
[----:B------:R-:W-:Y:S02]  /*8de0*/  ISETP.GE.OR P1, PT, R11, UR8, P0 ;  /* 0x000000080b007c0c */ /* 0x000fe40008726670 */
[----:B------:R-:W-:-:S11]  /*8df0*/  ISETP.GE.OR P0, PT, R10, UR8, P0 ;  /* 0x000000080a007c0c */ /* 0x000fd60008706670 */
[----:B0-----:R0:W-:Y:S04]  /*8e00*/  @!P1 ST.E desc[UR36][R4.64], R3 ;  /* 0x0000000304009985 */ /* 0x0011e8000c101924 */
[----:B-1----:R0:W-:Y:S01]  /*8e10*/  @!P0 ST.E desc[UR36][R8.64], R0 ;  /* 0x0000000008008985 */ /* 0x0021e2000c101924 */
[----:B------:R-:W-:Y:S01]  /*8e20*/  ISETP.GE.AND P0, PT, R10, UR8, PT ;  /* 0x000000080a007c0c */ /* 0x000fe2000bf06270 */
[----:B------:R-:W-:-:S12]  /*8e30*/  @P3 BRA `(.L_x_1167) ;  /* 0x0000001000083947 */ /* 0x000fd80003800000 */
[----:B0-----:R-:W0:Y:S01]  /*8e40*/  S2R R0, SR_TID.X ;  /* 0x0000000000007919 */ /* 0x001e220000002100 */
[----:B------:R-:W-:Y:S01]  /*8e50*/  R2UR UR12, R163 ;  /* 0x00000000a30c72ca */ /* 0x000fe200000e0000 */
[----:B------:R-:W-:Y:S01]  /*8e60*/  @UP0 ULDC UR10, c[0x0][0xcec] ;  /* 0x00033b00000a0ab9 */ /* 0x000fe20000000800 */
[----:B0-----:R-:W-:-:S05]  /*8e70*/  VIADD R0, R0, 0xffffff80 ;  /* 0xffffff8000007836 */ /* 0x001fca0000000000 */
[----:B------:R-:W-:-:S04]  /*8e80*/  SHF.R.S32.HI R3, RZ, 0x1f, R0 ;  /* 0x0000001fff037819 */ /* 0x000fc80000011400 */
[----:B------:R-:W-:-:S04]  /*8e90*/  LEA.HI R3, R3, R0, RZ, 0x3 ;  /* 0x0000000003037211 */ /* 0x000fc800078f18ff */
[----:B------:R-:W-:Y:S02]  /*8ea0*/  LOP3.LUT R5, R3, 0xfffffff8, RZ, 0xc0, !PT ;  /* 0xfffffff803057812 */ /* 0x000fe400078ec0ff */
[----:B------:R-:W-:-:S03]  /*8eb0*/  SHF.R.S32.HI R3, RZ, 0x3, R3 ;  /* 0x00000003ff037819 */ /* 0x000fc60000011403 */
[----:B------:R-:W-:Y:S02]  /*8ec0*/  IMAD.IADD R20, R0, 0x1, -R5 ;  /* 0x0000000100147824 */ /* 0x000fe400078e0a05 */
[----:B------:R-:W-:Y:S02]  /*8ed0*/  IMAD.MOV.U32 R5, RZ, RZ, 0x2 ;  /* 0x00000002ff057424 */ /* 0x000fe400078e00ff */
[----:B------:R-:W-:-:S04]  /*8ee0*/  IMAD.SHL.U32 R0, R20, 0x8, RZ ;  /* 0x0000000814007824 */ /* 0x000fc800078e00ff */
[----:B------:R-:W-:-:S04]  /*8ef0*/  IMAD R4, R3, 0x40, R0 ;  /* 0x0000004003047824 */ /* 0x000fc800078e0200 */
[----:B------:R-:W-:Y:S01]  /*8f00*/  IMAD.WIDE R4, R4, R5, UR6 ;  /* 0x0000000604047e25 */ /* 0x000fe2000f8e0205 */
[----:B------:R-:W-:Y:S02]  /*8f10*/  ULDC.64 UR6, c[0x0][0xba0] ;  /* 0x0002e80000067ab9 */ /* 0x000fe40000000a00 */
[C---:B------:R-:W-:Y:S02]  /*8f20*/  IADD3 R25, P1, R4.reuse, 0x3000, RZ ;  /* 0x0000300004197810 */ /* 0x040fe40007f3e0ff */
[C---:B------:R-:W-:Y:S02]  /*8f30*/  IADD3 R13, P3, R4.reuse, 0x1000, RZ ;  /* 0x00001000040d7810 */ /* 0x040fe40007f7e0ff */
[----:B------:R-:W-:Y:S02]  /*8f40*/  IADD3 R17, P2, R4, 0x2000, RZ ;  /* 0x0000200004117810 */ /* 0x000fe40007f5e0ff */
[----:B------:R-:W-:Y:S02]  /*8f50*/  LOP3.LUT R24, R25, 0x380, RZ, 0xc0, !PT ;  /* 0x0000038019187812 */ /* 0x000fe400078ec0ff */
[----:B------:R-:W-:-:S02]  /*8f60*/  LOP3.LUT R12, R13, 0x380, RZ, 0xc0, !PT ;  /* 0x000003800d0c7812 */ /* 0x000fc400078ec0ff */
[----:B------:R-:W-:Y:S02]  /*8f70*/  LOP3.LUT R16, R17, 0x380, RZ, 0xc0, !PT ;  /* 0x0000038011107812 */ /* 0x000fe400078ec0ff */
[----:B------:R-:W-:Y:S02]  /*8f80*/  SHF.R.U64 R24, R24, 0x3, RZ ;  /* 0x0000000318187819 */ /* 0x000fe400000012ff */
[----:B------:R-:W-:Y:S02]  /*8f90*/  SHF.R.U64 R12, R12, 0x3, RZ ;  /* 0x000000030c0c7819 */ /* 0x000fe400000012ff */
[----:B------:R-:W-:Y:S02]  /*8fa0*/  SHF.R.U64 R16, R16, 0x3, RZ ;  /* 0x0000000310107819 */ /* 0x000fe400000012ff */
[----:B------:R-:W-:Y:S01]  /*8fb0*/  LOP3.LUT R24, R24, R25, RZ, 0x3c, !PT ;  /* 0x0000001918187212 */ /* 0x000fe200078e3cff */
[--C-:B------:R-:W-:Y:S01]  /*8fc0*/  IMAD.X R25, RZ, RZ, R5.reuse, P1 ;  /* 0x000000ffff197224 */ /* 0x100fe200008e0605 */
[----:B------:R-:W-:Y:S01]  /*8fd0*/  LOP3.LUT R12, R12, R13, RZ, 0x3c, !PT ;  /* 0x0000000d0c0c7212 */ /* 0x000fe200078e3cff */
[--C-:B------:R-:W-:Y:S01]  /*8fe0*/  IMAD.X R13, RZ, RZ, R5.reuse, P3 ;  /* 0x000000ffff0d7224 */ /* 0x100fe200018e0605 */
[----:B------:R-:W-:Y:S01]  /*8ff0*/  LOP3.LUT R16, R16, R17, RZ, 0x3c, !PT ;  /* 0x0000001110107212 */ /* 0x000fe200078e3cff */
[----:B------:R-:W-:Y:S01]  /*9000*/  IMAD.X R17, RZ, RZ, R5, P2 ;  /* 0x000000ffff117224 */ /* 0x000fe200010e0605 */
[----:B------:R-:W-:-:S02]  /*9010*/  IADD3 R49, P1, R4, 0x9000, RZ ;  /* 0x0000900004317810 */ /* 0x000fc40007f3e0ff */
[C---:B------:R-:W-:Y:S02]  /*9020*/  IADD3 R29, P0, R4.reuse, 0x4000, RZ ;  /* 0x00004000041d7810 */ /* 0x040fe40007f1e0ff */
[C---:B------:R-:W-:Y:S02]  /*9030*/  IADD3 R33, P6, R4.reuse, 0x5000, RZ ;  /* 0x0000500004217810 */ /* 0x040fe40007fde0ff */
[C---:B------:R-:W-:Y:S02]  /*9040*/  IADD3 R37, P5, R4.reuse, 0x6000, RZ ;  /* 0x0000600004257810 */ /* 0x040fe40007fbe0ff */
[C---:B------:R-:W-:Y:S01]  /*9050*/  LOP3.LUT R11, R4.reuse, 0x380, RZ, 0xc0, !PT ;  /* 0x00000380040b7812 */ /* 0x040fe200078ec0ff */
[----:B------:R-:W-:Y:S01]  /*9060*/  IMAD R7, R7, UR6, RZ ;  /* 0x0000000607077c24 */ /* 0x000fe2000f8e02ff */
[C---:B------:R-:W-:Y:S01]  /*9070*/  IADD3 R41, P3, R4.reuse, 0x7000, RZ ;  /* 0x0000700004297810 */ /* 0x040fe20007f7e0ff */
[----:B------:R-:W-:Y:S01]  /*9080*/  IMAD.U32 R77, RZ, RZ, UR12 ;  /* 0x0000000cff4d7e24 */ /* 0x000fe2000f8e00ff */
[----:B------:R-:W-:-:S02]  /*9090*/  IADD3 R45, P2, R4, 0x8000, RZ ;  /* 0x00008000042d7810 */ /* 0x000fc40007f5e0ff */
[----:B------:R-:W-:Y:S01]  /*90a0*/  SHF.R.S32.HI R21, RZ, 0x1f, R200 ;  /* 0x0000001fff157819 */ /* 0x000fe200000114c8 */
[----:B------:R-:W-:Y:S01]  /*90b0*/  IMAD.U32 R78, RZ, RZ, UR12 ;  /* 0x0000000cff4e7e24 */ /* 0x000fe2000f8e00ff */
[----:B------:R-:W-:Y:S01]  /*90c0*/  LOP3.LUT R48, R49, 0x380, RZ, 0xc0, !PT ;  /* 0x0000038031307812 */ /* 0x000fe200078ec0ff */
[----:B------:R-:W5:Y:S01]  /*90d0*/  LD.E.128 R12, desc[UR36][R12.64] ;  /* 0x000000240c0c7980 */ /* 0x000f62000c101d00 */
[----:B------:R-:W-:Y:S02]  /*90e0*/  LOP3.LUT R28, R29, 0x380, RZ, 0xc0, !PT ;  /* 0x000003801d1c7812 */ /* 0x000fe400078ec0ff */
[----:B------:R-:W-:Y:S01]  /*90f0*/  LOP3.LUT R32, R33, 0x380, RZ, 0xc0, !PT ;  /* 0x0000038021207812 */ /* 0x000fe200078ec0ff */
[----:B------:R-:W5:Y:S01]  /*9100*/  LD.E.128 R16, desc[UR36][R16.64] ;  /* 0x0000002410107980 */ /* 0x000f62000c101d00 */
[----:B------:R-:W-:Y:S02]  /*9110*/  LOP3.LUT R36, R37, 0x380, RZ, 0xc0, !PT ;  /* 0x0000038025247812 */ /* 0x000fe400078ec0ff */
[----:B------:R-:W-:Y:S01]  /*9120*/  LOP3.LUT R40, R41, 0x380, RZ, 0xc0, !PT ;  /* 0x0000038029287812 */ /* 0x000fe200078ec0ff */
[----:B------:R-:W5:Y:S01]  /*9130*/  LD.E.128 R24, desc[UR36][R24.64] ;  /* 0x0000002418187980 */ /* 0x000f62000c101d00 */
[----:B------:R-:W-:-:S02]  /*9140*/  LOP3.LUT R44, R45, 0x380, RZ, 0xc0, !PT ;  /* 0x000003802d2c7812 */ /* 0x000fc400078ec0ff */
[----:B------:R-:W-:Y:S02]  /*9150*/  SHF.R.U64 R48, R48, 0x3, RZ ;  /* 0x0000000330307819 */ /* 0x000fe400000012ff */
[----:B------:R-:W-:Y:S02]  /*9160*/  SHF.R.U64 R28, R28, 0x3, RZ ;  /* 0x000000031c1c7819 */ /* 0x000fe400000012ff */
[----:B------:R-:W-:Y:S02]  /*9170*/  SHF.R.U64 R32, R32, 0x3, RZ ;  /* 0x0000000320207819 */ /* 0x000fe400000012ff */
[----:B------:R-:W-:Y:S02]  /*9180*/  SHF.R.U64 R36, R36, 0x3, RZ ;  /* 0x0000000324247819 */ /* 0x000fe400000012ff */
[----:B------:R-:W-:Y:S02]  /*9190*/  SHF.R.U64 R40, R40, 0x3, RZ ;  /* 0x0000000328287819 */ /* 0x000fe400000012ff */
[----:B------:R-:W-:-:S02]  /*91a0*/  SHF.R.U64 R44, R44, 0x3, RZ ;  /* 0x000000032c2c7819 */ /* 0x000fc400000012ff */
        /* <DEDUP_REMOVED lines=13> */
[----:B------:R-:W-:Y:S01]  /*9280*/  SHF.R.U64 R11, R11, 0x3, RZ ;  /* 0x000000030b0b7819 */ /* 0x000fe200000012ff */
[----:B------:R-:W-:Y:S01]  /*9290*/  IMAD R7, R2, UR7, R7 ;  /* 0x0000000702077c24 */ /* 0x000fe2000f8e0207 */
[C---:B------:R-:W-:Y:S01]  /*92a0*/  IADD3 R53, P0, R4.reuse, 0xa000, RZ ;  /* 0x0000a00004357810 */ /* 0x040fe20007f1e0ff */
[----:B------:R-:W-:Y:S01]  /*92b0*/  IMAD.X R73, RZ, RZ, R5, P1 ;  /* 0x000000ffff497224 */ /* 0x000fe200008e0605 */
[C---:B------:R-:W-:Y:S01]  /*92c0*/  IADD3 R57, P6, R4.reuse, 0xb000, RZ ;  /* 0x0000b00004397810 */ /* 0x040fe20007fde0ff */
[----:B------:R-:W5:Y:S01]  /*92d0*/  LD.E.128 R28, desc[UR36][R28.64] ;  /* 0x000000241c1c7980 */ /* 0x000f62000c101d00 */
[C---:B------:R-:W-:Y:S02]  /*92e0*/  IADD3 R61, P5, R4.reuse, 0xc000, RZ ;  /* 0x0000c000043d7810 */ /* 0x040fe40007fbe0ff */
[C---:B------:R-:W-:Y:S01]  /*92f0*/  IADD3 R65, P3, R4.reuse, 0xd000, RZ ;  /* 0x0000d00004417810 */ /* 0x040fe20007f7e0ff */
[----:B------:R-:W5:Y:S01]  /*9300*/  LD.E.128 R32, desc[UR36][R32.64] ;  /* 0x0000002420207980 */ /* 0x000f62000c101d00 */
[----:B------:R-:W-:-:S02]  /*9310*/  IADD3 R69, P2, R4, 0xe000, RZ ;  /* 0x0000e00004457810 */ /* 0x000fc40007f5e0ff */
        /* <DEDUP_REMOVED lines=9> */
[----:B------:R-:W-:Y:S01]  /*93b0*/  SHF.R.U64 R8, R8, 0x3, RZ ;  /* 0x0000000308087819 */ /* 0x000fe200000012ff */
[----:B------:R-:W5:Y:S01]  /*93c0*/  LD.E.128 R48, desc[UR36][R48.64] ;  /* 0x0000002430307980 */ /* 0x000f62000c101d00 */
[----:B------:R-:W-:Y:S02]  /*93d0*/  SHF.R.U64 R52, R52, 0x3, RZ ;  /* 0x0000000334347819 */ /* 0x000fe400000012ff */
[----:B------:R-:W-:Y:S02]  /*93e0*/  SHF.R.U64 R56, R56, 0x3, RZ ;  /* 0x0000000338387819 */ /* 0x000fe400000012ff */
[----:B------:R-:W-:Y:S02]  /*93f0*/  SHF.R.U64 R60, R60, 0x3, RZ ;  /* 0x000000033c3c7819 */ /* 0x000fe400000012ff */
[----:B------:R-:W-:Y:S02]  /*9400*/  SHF.R.U64 R64, R64, 0x3, RZ ;  /* 0x0000000340407819 */ /* 0x000fe400000012ff */
[----:B------:R-:W-:-:S02]  /*9410*/  SHF.R.U64 R68, R68, 0x3, RZ ;  /* 0x0000000344447819 */ /* 0x000fc400000012ff */
[----:B------:R-:W-:Y:S02]  /*9420*/  LOP3.LUT R4, R11, R4, RZ, 0x3c, !PT ;  /* 0x000000040b047212 */ /* 0x000fe400078e3cff */
        /* <DEDUP_REMOVED lines=11> */
[----:B------:R-:W5:Y:S04]  /*94e0*/  LD.E.128 R52, desc[UR36][R52.64] ;  /* 0x0000002434347980 */ /* 0x000f68000c101d00 */
[----:B------:R0:W5:Y:S01]  /*94f0*/  LD.E.128 R8, desc[UR36][R4.64] ;  /* 0x0000002404087980 */ /* 0x000162000c101d00 */
[----:B------:R-:W-:-:S03]  /*9500*/  IMAD R78, R78, 0x80, R3 ;  /* 0x000000804e4e7824 */ /* 0x000fc600078e0203 */
[----:B------:R-:W5:Y:S04]  /*9510*/  LD.E.128 R56, desc[UR36][R56.64] ;  /* 0x0000002438387980 */ /* 0x000f68000c101d00 */
[----:B------:R-:W5:Y:S01]  /*9520*/  LD.E.128 R60, desc[UR36][R60.64] ;  /* 0x000000243c3c7980 */ /* 0x000f62000c101d00 */
[----:B0-----:R-:W-:Y:S01]  /*9530*/  IMAD.WIDE.U32 R4, R2, UR6, RZ ;  /* 0x0000000602047c25 */ /* 0x001fe2000f8e00ff */
[----:B------:R-:W-:Y:S02]  /*9540*/  ULDC.64 UR6, c[0x0][0xbe8] ;  /* 0x0002fa0000067ab9 */ /* 0x000fe40000000a00 */
[----:B------:R-:W5:Y:S01]  /*9550*/  LD.E.128 R64, desc[UR36][R64.64] ;  /* 0x0000002440407980 */ /* 0x000f62000c101d00 */
[----:B------:R-:W-:Y:S02]  /*9560*/  IMAD R2, R20, 0x20, R3 ;  /* 0x0000002014027824 */ /* 0x000fe400078e0203 */
[----:B------:R-:W-:Y:S01]  /*9570*/  IMAD.IADD R5, R5, 0x1, R7 ;  /* 0x0000000105057824 */ /* 0x000fe200078e0207 */
[----:B------:R-:W5:Y:S01]  /*9580*/  LD.E.128 R68, desc[UR36][R68.64] ;  /* 0x0000002444447980 */ /* 0x000f62000c101d00 */
[----:B------:R-:W-:-:S02]  /*9590*/  IMAD R77, R77, 0x80, R2 ;  /* 0x000000804d4d7824 */ /* 0x000fc400078e0202 */
[----:B------:R-:W-:Y:S01]  /*95a0*/  IMAD.WIDE.U32 R4, R201, UR6, R4 ;  /* 0x00000006c9047c25 */ /* 0x000fe2000f8e0004 */
[----:B------:R-:W5:Y:S03]  /*95b0*/  LD.E.128 R72, desc[UR36][R72.64] ;  /* 0x0000002448487980 */ /* 0x000f66000c101d00 */
[----:B------:R-:W-:Y:S01]  /*95c0*/  @P4 IMAD.HI.U32 R2, R77, UR10, RZ ;  /* 0x0000000a4d024c27 */ /* 0x000fe2000f8e00ff */
[----:B------:R-:W-:Y:S01]  /*95d0*/  @UP0 ULDC UR10, c[0x0][0xcf0] ;  /* 0x00033c00000a0ab9 */ /* 0x000fe20000000800 */
[----:B------:R-:W-:Y:S01]  /*95e0*/  @!PT LDS RZ, [RZ] ;  /* 0x00000000fffff984 */ /* 0x000fe20000000800 */
[----:B------:R-:W-:Y:S01]  /*95f0*/  @!PT LDS RZ, [RZ] ;  /* 0x00000000fffff984 */ /* 0x000fe20000000800 */
[----:B------:R-:W-:Y:S01]  /*9600*/  @!PT LDS RZ, [RZ] ;  /* 0x00000000fffff984 */ /* 0x000fe20000000800 */
[----:B------:R-:W-:Y:S01]  /*9610*/  @!PT LDS RZ, [RZ] ;  /* 0x00000000fffff984 */ /* 0x000fe20000000800 */
[----:B------:R0:W-:Y:S06]  /*9620*/  MEMBAR.ALL.CTA ;  /* 0x0000000000007992 */ /* 0x0001ec0000008000 */
[----:B0-----:R-:W0:Y:S01]  /*9630*/  FENCE.VIEW.ASYNC.S ;  /* 0x00000000000073c6 */ /* 0x001e220000000000 */
[----:B------:R-:W-:Y:S01]  /*9640*/  IMAD R5, R201, UR7, R5 ;  /* 0x00000007c9057c24 */ /* 0x000fe2000f8e0205 */
[----:B------:R-:W-:Y:S01]  /*9650*/  ULDC.64 UR6, c[0x0][0xbf0] ;  /* 0x0002fc0000067ab9 */ /* 0x000fe20000000a00 */
[----:B------:R-:W-:Y:S01]  /*9660*/  IMAD.MOV.U32 R7, RZ, RZ, R77 ;  /* 0x000000ffff077224 */ /* 0x000fe200078e004d */
[----:B------:R-:W-:Y:S01]  /*9670*/  @P4 SHF.R.U32.HI R7, RZ, UR10, R2 ;  /* 0x0000000aff074c19 */ /* 0x000fe20008011602 */
[----:B------:R-:W-:-:S03]  /*9680*/  IMAD R21, R21, UR6, RZ ;  /* 0x0000000615157c24 */ /* 0x000fc6000f8e02ff */
[----:B------:R-:W-:Y:S01]  /*9690*/  SHF.R.S32.HI R2, RZ, 0x1f, R7 ;  /* 0x0000001fff027819 */ /* 0x000fe20000011407 */
[C---:B------:R-:W-:Y:S02]  /*96a0*/  IMAD R21, R200.reuse, UR7, R21 ;  /* 0x00000007c8157c24 */ /* 0x040fe4000f8e0215 */
[----:B------:R-:W-:Y:S01]  /*96b0*/  IMAD.WIDE.U32 R200, R200, UR6, R4 ;  /* 0x00000006c8c87c25 */ /* 0x000fe2000f8e0004 */
[----:B------:R-:W-:-:S03]  /*96c0*/  ULDC.64 UR6, c[0x0][0xbe0] ;  /* 0x0002f80000067ab9 */ /* 0x000fc60000000a00 */
[----:B------:R-:W-:Y:S02]  /*96d0*/  IMAD.MOV R4, RZ, RZ, -R7 ;  /* 0x000000ffff047224 */ /* 0x000fe400078e0a07 */
[----:B------:R-:W-:Y:S02]  /*96e0*/  IMAD.IADD R201, R201, 0x1, R21 ;  /* 0x00000001c9c97824 */ /* 0x000fe400078e0215 */
[----:B------:R-:W-:Y:S02]  /*96f0*/  IMAD R2, R2, UR6, RZ ;  /* 0x0000000602027c24 */ /* 0x000fe4000f8e02ff */
[----:B------:R-:W-:Y:S02]  /*9700*/  IMAD R21, R4, UR11, R77 ;  /* 0x0000000b04157c24 */ /* 0x000fe4000f8e024d */
[----:B------:R-:W-:-:S04]  /*9710*/  IMAD.WIDE.U32 R4, R7, UR6, R200 ;  /* 0x0000000607047c25 */ /* 0x000fc8000f8e00c8 */
[----:B------:R-:W-:Y:S01]  /*9720*/  IMAD R7, R7, UR7, R2 ;  /* 0x0000000707077c24 */ /* 0x000fe2000f8e0202 */
[----:B------:R-:W-:Y:S01]  /*9730*/  SHF.R.S32.HI R2, RZ, 0x1f, R21 ;  /* 0x0000001fff027819 */ /* 0x000fe20000011415 */
[----:B------:R-:W-:Y:S02]  /*9740*/  ULDC.64 UR6, c[0x0][0xbd8] ;  /* 0x0002f60000067ab9 */ /* 0x000fe40000000a00 */
[----:B------:R-:W-:Y:S02]  /*9750*/  IMAD.IADD R5, R5, 0x1, R7 ;  /* 0x0000000105057824 */ /* 0x000fe400078e0207 */
[----:B------:R-:W-:-:S04]  /*9760*/  IMAD R2, R2, UR6, RZ ;  /* 0x0000000602027c24 */ /* 0x000fc8000f8e02ff */
[C---:B------:R-:W-:Y:S02]  /*9770*/  IMAD R7, R21.reuse, UR7, R2 ;  /* 0x0000000715077c24 */ /* 0x040fe4000f8e0202 */
[----:B------:R-:W-:Y:S01]  /*9780*/  IMAD.WIDE.U32 R2, R21, UR6, R4 ;  /* 0x0000000615027c25 */ /* 0x000fe2000f8e0004 */
[----:B------:R-:W-:-:S03]  /*9790*/  ULDC.64 UR6, c[0x0][0xb80] ;  /* 0x0002e00000067ab9 */ /* 0x000fc60000000a00 */
[----:B------:R-:W-:Y:S01]  /*97a0*/  IMAD.IADD R3, R3, 0x1, R7 ;  /* 0x0000000103037824 */ /* 0x000fe200078e0207 */
[----:B------:R-:W-:Y:S01]  /*97b0*/  LEA R7, P2, R2, UR6, 0x1 ;  /* 0x0000000602077c11 */ /* 0x000fe2000f8408ff */
[----:B------:R-:W-:-:S03]  /*97c0*/  UIADD3 UR6, UR9, 0x32420, URZ ;  /* 0x0003242009067890 */ /* 0x000fc6000fffe03f */
[----:B------:R-:W-:Y:S02]  /*97d0*/  LEA.HI.X R22, R2, UR7, R3, 0x1, P2 ;  /* 0x0000000702167c11 */ /* 0x000fe400090f0c03 */
[C---:B------:R-:W-:Y:S01]  /*97e0*/  ISETP.GE.AND P2, PT, R78.reuse, UR8, PT ;  /* 0x000000084e007c0c */ /* 0x040fe2000bf46270 */
[----:B------:R-:W-:Y:S01]  /*97f0*/  UPRMT UR6, URZ, 0x654, UR6 ;  /* 0x000006543f067896 */ /* 0x000fe20008000006 */
[----:B------:R-:W-:Y:S01]  /*9800*/  VIADD R4, R78, 0x20 ;  /* 0x000000204e047836 */ /* 0x000fe20000000000 */
[----:B------:R-:W-:Y:S01]  /*9810*/  IADD3 R80, R0, 0x40, RZ ;  /* 0x0000004000507810 */ /* 0x000fe20007ffe0ff */
[----:B------:R-:W-:Y:S02]  /*9820*/  VIADD R5, R78, 0x40 ;  /* 0x000000404e057836 */ /* 0x000fe40000000000 */
[C---:B------:R-:W-:Y:S02]  /*9830*/  VIADD R82, R0.reuse, 0x80 ;  /* 0x0000008000527836 */ /* 0x040fe40000000000 */
[----:B------:R-:W-:Y:S01]  /*9840*/  VIADD R84, R0, 0xc0 ;  /* 0x000000c000547836 */ /* 0x000fe20000000000 */
[----:B0-----:R0:W1:Y:S01]  /*9850*/  SHFL.IDX PT, R79, R7, RZ, 0x181f ;  /* 0x00181fff074f7589 */ /* 0x00106200000e0000 */
[----:B------:R-:W-:Y:S01]  /*9860*/  SYNCS.ARRIVE.TRANS64.RED.A1T0 RZ, [UR6], RZ ;  /* 0x000000ffffff79a7 */ /* 0x000fe20008100406 */
[----:B------:R-:W-:Y:S02]  /*9870*/  BSSY B1, `(.L_x_1168) ;  /* 0x000001a000017945 */ /* 0x000fe40003800000 */
[----:B------:R0:W2:Y:S01]  /*9880*/  SHFL.IDX PT, R77, R22, RZ, 0x181f ;  /* 0x00181fff164d7589 */ /* 0x0000a200000e0000 */
[----:B------:R-:W-:-:S02]  /*9890*/  ISETP.GE.AND P1, PT, R4, UR8, PT ;  /* 0x0000000804007c0c */ /* 0x000fc4000bf26270 */
[----:B------:R-:W-:Y:S02]  /*98a0*/  ISETP.GE.AND P0, PT, R5, UR8, PT ;  /* 0x0000000805007c0c */ /* 0x000fe4000bf06270 */
[----:B------:R-:W-:Y:S02]  /*98b0*/  SHF.R.S32.HI R86, RZ, 0x1f, R0 ;  /* 0x0000001fff567819 */ /* 0x000fe40000011400 */
        /* <DEDUP_REMOVED lines=21> */
.L_x_1169:
[----:B------:R-:W-:Y:S05]  /*9a10*/  BSYNC B1 ;  /* 0x0000000000017941 */ /* 0x000fea0003800000 */
.L_x_1168:
        /* <DEDUP_REMOVED lines=21> */
.L_x_1171:
[----:B------:R-:W-:Y:S05]  /*9b70*/  BSYNC B1 ;  /* 0x0000000000017941 */ /* 0x000fea0003800000 */
.L_x_1170:
        /* <DEDUP_REMOVED lines=16> */
[----:B----4-:R-:W-:-:S02]  /*9c80*/  @!P1 LEA.HI.X R9, R82, R11, R83, 0x1, P4 ;  /* 0x0000000b52099211 */ /* 0x010fc400020f0c53 */
[----:B------:R-:W-:Y:S01]  /*9c90*/  @!P0 LEA.HI.X R11, R84, R11, R85, 0x1, P6 ;  /* 0x0000000b540b8211 */ /* 0x000fe200030f0c55 */
[----:B------:R0:W-:Y:S04]  /*9ca0*/  @!P2 ST.E.128 desc[UR36][R4.64], R36 ;  /* 0x000000240400a985 */ /* 0x0001e8000c101d24 */
[----:B------:R0:W-:Y:S04]  /*9cb0*/  @!P1 ST.E.128 desc[UR36][R8.64], R52 ;  /* 0x0000003408009985 */ /* 0x0001e8000c101d24 */
[----:B------:R0:W-:Y:S02]  /*9cc0*/  @!P0 ST.E.128 desc[UR36][R10.64], R68 ;  /* 0x000000440a008985 */ /* 0x0001e4000c101d24 */
.L_x_1173:
[----:B------:R-:W-:Y:S05]  /*9cd0*/  BSYNC B1 ;  /* 0x0000000000017941 */ /* 0x000fea0003800000 */
.L_x_1172:
[----:B0-----:R-:W-:Y:S01]  /*9ce0*/  VIADD R2, R78, 0x60 ;  /* 0x000000604e027836 */ /* 0x001fe20000000000 */
[----:B------:R0:W0:Y:S04]  /*9cf0*/  SHFL.IDX PT, R11, R22, 0x3, 0x181f ;  /* 0x00781f00160b7f89 */ /* 0x00002800000e0000 */
[----:B------:R-:W-:Y:S01]  /*9d00*/  ISETP.GE.AND P0, PT, R2, UR8, PT ;  /* 0x0000000802007c0c */ /* 0x000fe2000bf06270 */
[----:B---3--:R-:W3:-:S12]  /*9d10*/  SHFL.IDX PT, R7, R7, 0x3, 0x181f ;  /* 0x00781f0007077f89 */ /* 0x008ed800000e0000 */
[----:B------:R-:W-:Y:S05]  /*9d20*/  @P0 BRA `(.L_x_1174) ;  /* 0x0000002400b80947 */ /* 0x000fea0003800000 */
[----:B------:R-:W-:Y:S02]  /*9d30*/  ULDC UR6, c[0x0][0xbc8] ;  /* 0x0002f20000067ab9 */ /* 0x000fe40000000800 */
[----:B------:R-:W-:Y:S02]  /*9d40*/  ISETP.GE.AND P3, PT, R0, UR6, PT ;  /* 0x0000000600007c0c */ /* 0x000fe4000bf66270 */
[----:B------:R-:W-:Y:S02]  /*9d50*/  ISETP.GE.AND P4, PT, R80, UR6, PT ;  /* 0x0000000650007c0c */ /* 0x000fe4000bf86270 */
[----:B------:R-:W-:-:S09]  /*9d60*/  ISETP.GE.AND P5, PT, R82, UR6, PT ;  /* 0x0000000652007c0c */ /* 0x000fd2000bfa6270 */
[-C--:B---3--:R-:W-:Y:S02]  /*9d70*/  @!P3 LEA R2, P0, R0, R7.reuse, 0x1 ;  /* 0x000000070002b211 */ /* 0x088fe400078008ff */
[-C--:B------:R-:W-:Y:S02]  /*9d80*/  @!P4 LEA R4, P1, R80, R7.reuse, 0x1 ;  /* 0x000000075004c211 */ /* 0x080fe400078208ff */
[----:B------:R-:W-:Y:S02]  /*9d90*/  @!P5 LEA R8, P2, R82, R7, 0x1 ;  /* 0x000000075208d211 */ /* 0x000fe400078408ff */
[-C--:B0-----:R-:W-:Y:S02]  /*9da0*/  @!P3 LEA.HI.X R3, R0, R11.reuse, R86, 0x1, P0 ;  /* 0x0000000b0003b211 */ /* 0x081fe400000f0c56 */
[-C--:B------:R-:W-:Y:S02]  /*9db0*/  @!P4 LEA.HI.X R5, R80, R11.reuse, R81, 0x1, P1 ;  /* 0x0000000b5005c211 */ /* 0x080fe400008f0c51 */
[----:B----4-:R-:W-:Y:S01]  /*9dc0*/  @!P5 LEA.HI.X R9, R82, R11, R83, 0x1, P2 ;  /* 0x0000000b5209d211 */ /* 0x010fe200010f0c53 */
[----:B------:R0:W-:Y:S01]  /*9dd0*/  @!P3 ST.E.128 desc[UR36][R2.64], R24 ;  /* 0x000000180200b985 */ /* 0x0001e2000c101d24 */
[----:B------:R-:W-:-:S03]  /*9de0*/  ISETP.GE.AND P0, PT, R84, UR6, PT ;  /* 0x0000000654007c0c */ /* 0x000fc6000bf06270 */
[----:B------:R0:W-:Y:S04]  /*9df0*/  @!P4 ST.E.128 desc[UR36][R4.64], R40 ;  /* 0x000000280400c985 */ /* 0x0001e8000c101d24 */
[----:B------:R0:W-:Y:S06]  /*9e00*/  @!P5 ST.E.128 desc[UR36][R8.64], R56 ;  /* 0x000000380800d985 */ /* 0x0001ec000c101d24 */
[----:B------:R-:W-:Y:S05]  /*9e10*/  @P0 BRA `(.L_x_1174) ;  /* 0x00000024007c0947 */ /* 0x000fea0003800000 */
[----:B0-----:R-:W-:-:S04]  /*9e20*/  LEA R2, P0, R84, R7, 0x1 ;  /* 0x0000000754027211 */ /* 0x001fc800078008ff */
[----:B------:R-:W-:-:S05]  /*9e30*/  LEA.HI.X R3, R84, R11, R85, 0x1, P0 ;  /* 0x0000000b54037211 */ /* 0x000fca00000f0c55 */
[----:B------:R0:W-:Y:S01]  /*9e40*/  ST.E.128 desc[UR36][R2.64], R72 ;  /* 0x0000004802007985 */ /* 0x0001e2000c101d24 */
[----:B------:R-:W-:Y:S05]  /*9e50*/  BRA `(.L_x_1174) ;  /* 0x00000024006c7947 */ /* 0x000fea0003800000 */
.L_x_1167:
[----:B------:R-:W-:Y:S01]  /*9e60*/  ULDC.64 UR6, c[0x0][0xc08] ;  /* 0x0003020000067ab9 */ /* 0x000fe20000000a00 */
[----:B0-----:R-:W-:Y:S01]  /*9e70*/  SHF.R.S32.HI R3, RZ, 0x1f, R200 ;  /* 0x0000001fff037819 */ /* 0x001fe200000114c8 */
[----:B------:R-:W-:Y:S01]  /*9e80*/  IMAD R7, R7, UR6, RZ ;  /* 0x0000000607077c24 */ /* 0x000fe2000f8e02ff */
[----:B------:R-:W-:Y:S01]  /*9e90*/  ULDC.64 UR12, c[0x0][0xc40] ;  /* 0x00031000000c7ab9 */ /* 0x000fe20000000a00 */
[C---:B------:R-:W-:Y:S01]  /*9ea0*/  IMAD.WIDE.U32 R4, R2.reuse, UR6, RZ ;  /* 0x0000000602047c25 */ /* 0x040fe2000f8e00ff */
[----:B------:R-:W-:Y:S01]  /*9eb0*/  UIADD3 UR9, UR9, 0x32420, URZ ;  /* 0x0003242009097890 */ /* 0x000fe2000fffe03f */
[----:B------:R-:W-:Y:S01]  /*9ec0*/  BSSY B1, `(.L_x_1175) ;  /* 0x00000d7000017945 */ /* 0x000fe20003800000 */
[----:B------:R-:W-:Y:S01]  /*9ed0*/  SHF.R.S32.HI R20, RZ, 0x1f, R205 ;  /* 0x0000001fff147819 */ /* 0x000fe200000114cd */
[----:B------:R-:W-:Y:S01]  /*9ee0*/  IMAD R7, R2, UR7, R7 ;  /* 0x0000000702077c24 */ /* 0x000fe2000f8e0207 */
[----:B------:R-:W-:Y:S01]  /*9ef0*/  ULDC.64 UR6, c[0x0][0xc38] ;  /* 0x00030e0000067ab9 */ /* 0x000fe20000000a00 */
[----:B------:R-:W-:Y:S01]  /*9f00*/  IMAD R3, R3, UR12, RZ ;  /* 0x0000000c03037c24 */ /* 0x000fe2000f8e02ff */
[----:B------:R-:W-:Y:S01]  /*9f10*/  UPRMT UR9, URZ, 0x654, UR9 ;  /* 0x000006543f097896 */ /* 0x000fe20008000009 */
[----:B------:R-:W-:Y:S01]  /*9f20*/  IMAD.IADD R5, R5, 0x1, R7 ;  /* 0x0000000105057824 */ /* 0x000fe200078e0207 */
[----:B------:R-:W-:Y:S01]  /*9f30*/  SHF.R.S32.HI R22, RZ, 0x1f, R206 ;  /* 0x0000001fff167819 */ /* 0x000fe200000114ce */
[----:B------:R-:W-:Y:S01]  /*9f40*/  IMAD R7, R200, UR13, R3 ;  /* 0x0000000dc8077c24 */ /* 0x000fe2000f8e0203 */
[----:B------:R-:W-:Y:S01]  /*9f50*/  SHF.R.S32.HI R152, RZ, 0x1f, R207 ;  /* 0x0000001fff987819 */ /* 0x000fe200000114cf */
[----:B------:R-:W-:Y:S01]  /*9f60*/  IMAD.WIDE.U32 R4, R201, UR6, R4 ;  /* 0x00000006c9047c25 */ /* 0x000fe2000f8e0004 */
[----:B------:R-:W-:Y:S01]  /*9f70*/  @UP0 ULDC UR6, c[0x0][0xcec] ;  /* 0x00033b0000060ab9 */ /* 0x000fe20000000800 */
[----:B------:R-:W-:-:S02]  /*9f80*/  SHF.R.S32.HI R153, RZ, 0x1f, R212 ;  /* 0x0000001fff997819 */ /* 0x000fc400000114d4 */
[----:B------:R-:W-:Y:S01]  /*9f90*/  IMAD R5, R201, UR7, R5 ;  /* 0x00000007c9057c24 */ /* 0x000fe2000f8e0205 */
[----:B------:R-:W-:Y:S01]  /*9fa0*/  SYNCS.ARRIVE.TRANS64.RED.A1T0 RZ, [UR9], RZ ;  /* 0x000000ffffff79a7 */ /* 0x000fe20008100409 */
[----:B------:R-:W-:Y:S01]  /*9fb0*/  @P4 IMAD.HI.U32 R0, R18, UR6, RZ ;  /* 0x0000000612004c27 */ /* 0x000fe2000f8e00ff */
[----:B------:R-:W-:Y:S01]  /*9fc0*/  @UP0 ULDC UR6, c[0x0][0xcf0] ;  /* 0x00033c0000060ab9 */ /* 0x000fe20000000800 */
[----:B------:R-:W-:Y:S02]  /*9fd0*/  SHF.R.S32.HI R154, RZ, 0x1f, R213 ;  /* 0x0000001fff9a7819 */ /* 0x000fe400000114d5 */
[----:B------:R-:W-:Y:S01]  /*9fe0*/  IMAD.WIDE.U32 R4, R200, UR12, R4 ;  /* 0x0000000cc8047c25 */ /* 0x000fe2000f8e0004 */
[----:B------:R-:W-:Y:S01]  /*9ff0*/  ULDC.64 UR12, c[0x0][0xc30] ;  /* 0x00030c00000c7ab9 */ /* 0x000fe20000000a00 */
[----:B------:R-:W-:Y:S02]  /*a000*/  SHF.R.S32.HI R155, RZ, 0x1f, R216 ;  /* 0x0000001fff9b7819 */ /* 0x000fe400000114d8 */
[----:B------:R-:W-:Y:S01]  /*a010*/  IMAD.MOV.U32 R3, RZ, RZ, R18 ;  /* 0x000000ffff037224 */ /* 0x000fe200078e0012 */
[----:B------:R-:W-:Y:S01]  /*a020*/  @P4 SHF.R.U32.HI R3, RZ, UR6, R0 ;  /* 0x00000006ff034c19 */ /* 0x000fe20008011600 */
[----:B------:R-:W-:Y:S01]  /*a030*/  IMAD.IADD R5, R5, 0x1, R7 ;  /* 0x0000000105057824 */ /* 0x000fe200078e0207 */
[----:B------:R-:W-:Y:S01]  /*a040*/  ULDC.64 UR6, c[0x0][0xc48] ;  /* 0x0003120000067ab9 */ /* 0x000fe20000000a00 */
[----:B------:R-:W-:Y:S01]  /*a050*/  VIADD R170, R23, 0x30 ;  /* 0x0000003017aa7836 */ /* 0x000fe20000000000 */
[--C-:B------:R-:W-:Y:S01]  /*a060*/  SHF.R.S32.HI R0, RZ, 0x1f, R3.reuse ;  /* 0x0000001fff007819 */ /* 0x100fe20000011403 */
[----:B------:R-:W-:Y:S01]  /*a070*/  IMAD.MOV R7, RZ, RZ, -R3 ;  /* 0x000000ffff077224 */ /* 0x000fe200078e0a03 */
[----:B------:R-:W-:Y:S01]  /*a080*/  SHF.R.S32.HI R156, RZ, 0x1f, R217 ;  /* 0x0000001fff9c7819 */ /* 0x000fe200000114d9 */
[----:B------:R-:W-:Y:S01]  /*a090*/  IMAD.WIDE.U32 R4, R162, UR6, R4 ;  /* 0x00000006a2047c25 */ /* 0x000fe2000f8e0004 */
[----:B------:R-:W-:-:S02]  /*a0a0*/  SHF.R.S32.HI R157, RZ, 0x1f, R218 ;  /* 0x0000001fff9d7819 */ /* 0x000fc400000114da */
[----:B------:R-:W-:Y:S01]  /*a0b0*/  SHF.R.S32.HI R158, RZ, 0x1f, R219 ;  /* 0x0000001fff9e7819 */ /* 0x000fe200000114db */
[----:B------:R-:W-:Y:S01]  /*a0c0*/  IMAD R7, R7, UR11, R18 ;  /* 0x0000000b07077c24 */ /* 0x000fe2000f8e0212 */
[----:B------:R-:W-:Y:S01]  /*a0d0*/  SHF.R.S32.HI R18, RZ, 0x1f, R204 ;  /* 0x0000001fff127819 */ /* 0x000fe200000114cc */
[----:B------:R-:W-:Y:S01]  /*a0e0*/  IMAD R0, R0, UR12, RZ ;  /* 0x0000000c00007c24 */ /* 0x000fe2000f8e02ff */
[----:B------:R-:W-:Y:S01]  /*a0f0*/  SHF.R.S32.HI R159, RZ, 0x1f, R220 ;  /* 0x0000001fff9f7819 */ /* 0x000fe200000114dc */
[----:B------:R-:W-:Y:S01]  /*a100*/  IMAD R5, R162, UR7, R5 ;  /* 0x00000007a2057c24 */ /* 0x000fe2000f8e0205 */
[----:B------:R-:W-:Y:S01]  /*a110*/  ULDC.64 UR6, c[0x0][0xc28] ;  /* 0x00030a0000067ab9 */ /* 0x000fe20000000a00 */
[C---:B------:R-:W-:Y:S01]  /*a120*/  IMAD R9, R3.reuse, UR13, R0 ;  /* 0x0000000d03097c24 */ /* 0x040fe2000f8e0200 */
[----:B------:R-:W-:Y:S01]  /*a130*/  SHF.R.S32.HI R0, RZ, 0x1f, R7 ;  /* 0x0000001fff007819 */ /* 0x000fe20000011407 */
[----:B------:R-:W-:Y:S01]  /*a140*/  IMAD.WIDE.U32 R4, R3, UR12, R4 ;  /* 0x0000000c03047c25 */ /* 0x000fe2000f8e0004 */
[----:B------:R-:W-:-:S02]  /*a150*/  SHF.R.S32.HI R160, RZ, 0x1f, R221 ;  /* 0x0000001fffa07819 */ /* 0x000fc400000114dd */
[----:B------:R-:W-:Y:S01]  /*a160*/  SHF.R.S32.HI R161, RZ, 0x1f, R222 ;  /* 0x0000001fffa17819 */ /* 0x000fe200000114de */
[----:B------:R-:W-:Y:S01]  /*a170*/  IMAD R0, R0, UR6, RZ ;  /* 0x0000000600007c24 */ /* 0x000fe2000f8e02ff */
[----:B------:R-:W-:Y:S01]  /*a180*/  SHF.R.S32.HI R162, RZ, 0x1f, R223 ;  /* 0x0000001fffa27819 */ /* 0x000fe200000114df */
[----:B------:R-:W-:Y:S01]  /*a190*/  IMAD.IADD R5, R5, 0x1, R9 ;  /* 0x0000000105057824 */ /* 0x000fe200078e0209 */
[----:B------:R-:W-:Y:S01]  /*a1a0*/  SHF.R.S32.HI R163, RZ, 0x1f, R224 ;  /* 0x0000001fffa37819 */ /* 0x000fe200000114e0 */
[C---:B------:R-:W-:Y:S01]  /*a1b0*/  IMAD R3, R7.reuse, UR7, R0 ;  /* 0x0000000707037c24 */ /* 0x040fe2000f8e0200 */
[----:B------:R-:W-:Y:S01]  /*a1c0*/  SHF.R.S32.HI R164, RZ, 0x1f, R225 ;  /* 0x0000001fffa47819 */ /* 0x000fe200000114e1 */
[----:B------:R-:W-:Y:S01]  /*a1d0*/  IMAD.WIDE.U32 R4, R7, UR6, R4 ;  /* 0x0000000607047c25 */ /* 0x000fe2000f8e0004 */
[----:B------:R-:W-:Y:S01]  /*a1e0*/  ULDC.64 UR6, c[0x0][0xc00] ;  /* 0x0003000000067ab9 */ /* 0x000fe20000000a00 */
[----:B------:R-:W-:Y:S02]  /*a1f0*/  SHF.R.S32.HI R165, RZ, 0x1f, R226 ;  /* 0x0000001fffa57819 */ /* 0x000fe400000114e2 */
[----:B------:R-:W-:Y:S01]  /*a200*/  IMAD.IADD R7, R5, 0x1, R3 ;  /* 0x0000000105077824 */ /* 0x000fe200078e0203 */
[C---:B------:R-:W-:Y:S01]  /*a210*/  LEA R0, P1, R4.reuse, UR6, 0x2 ;  /* 0x0000000604007c11 */ /* 0x040fe2000f8210ff */
[C---:B------:R-:W-:Y:S01]  /*a220*/  VIADD R171, R23.reuse, 0x28 ;  /* 0x0000002817ab7836 */ /* 0x040fe20000000000 */
[----:B------:R-:W-:Y:S01]  /*a230*/  SHF.R.S32.HI R166, RZ, 0x1f, R227 ;  /* 0x0000001fffa67819 */ /* 0x000fe200000114e3 */
[C---:B------:R-:W-:Y:S01]  /*a240*/  VIADD R173, R23.reuse, 0x20 ;  /* 0x0000002017ad7836 */ /* 0x040fe20000000000 */
[----:B------:R-:W-:Y:S01]  /*a250*/  LEA.HI.X R7, R4, UR7, R7, 0x2, P1 ;  /* 0x0000000704077c11 */ /* 0x000fe200088f1407 */
[C---:B------:R-:W-:Y:S01]  /*a260*/  VIADD R175, R23.reuse, 0x18 ;  /* 0x0000001817af7836 */ /* 0x040fe20000000000 */
[----:B------:R0:W1:Y:S01]  /*a270*/  SHFL.IDX PT, R2, R0, RZ, 0x1c1f ;  /* 0x001c1fff00027589 */ /* 0x00006200000e0000 */
[C---:B------:R-:W-:Y:S01]  /*a280*/  VIADD R177, R23.reuse, 0x10 ;  /* 0x0000001017b17836 */ /* 0x040fe20000000000 */
[----:B------:R-:W-:Y:S01]  /*a290*/  SHF.R.S32.HI R167, RZ, 0x1f, R228 ;  /* 0x0000001fffa77819 */ /* 0x000fe200000114e4 */
[C---:B------:R-:W-:Y:S01]  /*a2a0*/  VIADD R179, R23.reuse, 0x8 ;  /* 0x0000000817b37836 */ /* 0x040fe20000000000 */
[----:B------:R0:W2:Y:S01]  /*a2b0*/  SHFL.IDX PT, R3, R7, RZ, 0x1c1f ;  /* 0x001c1fff07037589 */ /* 0x0000a200000e0000 */
        /* <DEDUP_REMOVED lines=12> */
[----:B------:R-:W-:Y:S01]  /*a380*/  SHF.R.S32.HI R179, RZ, 0x1f, R179 ;  /* 0x0000001fffb37819 */ /* 0x000fe200000114b3 */
[----:B0-----:R-:W-:Y:S06]  /*a390*/  @P2 BRA `(.L_x_1176) ;  /* 0x0000000800242947 */ /* 0x001fec0003800000 */
[----:B------:R-:W-:Y:S01]  /*a3a0*/  ULDC UR6, c[0x0][0xbc8] ;  /* 0x0002f20000067ab9 */ /* 0x000fe20000000800 */
[C---:B------:R-:W-:Y:S01]  /*a3b0*/  VIADD R17, R23.reuse, 0xe0 ;  /* 0x000000e017117836 */ /* 0x040fe20000000000 */
[----:B------:R-:W-:Y:S01]  /*a3c0*/  ISETP.GE.AND P2, PT, R178, UR6, PT ;  /* 0x00000006b2007c0c */ /* 0x000fe2000bf46270 */
[C---:B------:R-:W-:Y:S01]  /*a3d0*/  VIADD R21, R23.reuse, 0xf0 ;  /* 0x000000f017157836 */ /* 0x040fe20000000000 */
[C---:B------:R-:W-:Y:S01]  /*a3e0*/  ISETP.GE.AND P3, PT, R23.reuse, UR6, PT ;  /* 0x0000000617007c0c */ /* 0x040fe2000bf66270 */
[----:B------:R-:W-:Y:S01]  /*a3f0*/  VIADD R19, R23, 0xf8 ;  /* 0x000000f817137836 */ /* 0x000fe20000000000 */
[----:B------:R-:W-:Y:S02]  /*a400*/  ISETP.GE.AND P1, PT, R176, UR6, PT ;  /* 0x00000006b0007c0c */ /* 0x000fe4000bf26270 */
[----:B------:R-:W-:-:S07]  /*a410*/  ISETP.GE.AND P4, PT, R174, UR6, PT ;  /* 0x00000006ae007c0c */ /* 0x000fce000bf86270 */
[C---:B-1----:R-:W-:Y:S02]  /*a420*/  @!P2 LEA R8, P5, R178.reuse, R2, 0x2 ;  /* 0x00000002b208a211 */ /* 0x042fe400078a10ff */
[----:B--2---:R-:W-:Y:S02]  /*a430*/  @!P3 IMAD.WIDE R4, R23, 0x4, R2 ;  /* 0x000000041704b825 */ /* 0x004fe400078e0202 */
[----:B------:R-:W-:-:S03]  /*a440*/  @!P2 LEA.HI.X R9, R178, R3, R179, 0x2, P5 ;  /* 0x00000003b209a211 */ /* 0x000fc600028f14b3 */
[----:B------:R0:W-:Y:S01]  /*a450*/  @!P3 ST.E.64 desc[UR36][R4.64], R24 ;  /* 0x000000180400b985 */ /* 0x0001e2000c101b24 */
[----:B------:R-:W-:-:S03]  /*a460*/  ISETP.GE.AND P3, PT, R172, UR6, PT ;  /* 0x00000006ac007c0c */ /* 0x000fc6000bf66270 */
[----:B------:R1:W-:Y:S01]  /*a470*/  @!P2 ST.E.64 desc[UR36][R8.64], R28 ;  /* 0x0000001c0800a985 */ /* 0x0003e2000c101b24 */
[----:B------:R-:W-:Y:S02]  /*a480*/  ISETP.GE.AND P2, PT, R16, UR6, PT ;  /* 0x0000000610007c0c */ /* 0x000fe4000bf46270 */
[----:B0-----:R-:W-:Y:S01]  /*a490*/  @!P1 LEA R4, P6, R176, R2, 0x2 ;  /* 0x00000002b0049211 */ /* 0x001fe200078c10ff */
[----:B------:R-:W-:-:S03]  /*a4a0*/  VIADD R25, R23, 0xe8 ;  /* 0x000000e817197836 */ /* 0x000fc60000000000 */
[----:B------:R-:W-:Y:S02]  /*a4b0*/  @!P1 LEA.HI.X R5, R176, R3, R177, 0x2, P6 ;  /* 0x00000003b0059211 */ /* 0x000fe400030f14b1 */
[----:B-1----:R-:W-:-:S03]  /*a4c0*/  @!P4 LEA R8, P5, R174, R2, 0x2 ;  /* 0x00000002ae08c211 */ /* 0x002fc600078a10ff */
[----:B------:R0:W-:Y:S01]  /*a4d0*/  @!P1 ST.E.64 desc[UR36][R4.64], R32 ;  /* 0x0000002004009985 */ /* 0x0001e2000c101b24 */
[----:B------:R-:W-:Y:S02]  /*a4e0*/  @!P4 LEA.HI.X R9, R174, R3, R175, 0x2, P5 ;  /* 0x00000003ae09c211 */ /* 0x000fe400028f14af */
[----:B------:R-:W-:-:S03]  /*a4f0*/  ISETP.GE.AND P1, PT, R169, UR6, PT ;  /* 0x00000006a9007c0c */ /* 0x000fc6000bf26270 */
[----:B------:R1:W-:Y:S01]  /*a500*/  @!P4 ST.E.64 desc[UR36][R8.64], R36 ;  /* 0x000000240800c985 */ /* 0x0003e2000c101b24 */
[----:B------:R-:W-:Y:S02]  /*a510*/  ISETP.GE.AND P4, PT, R229, UR6, PT ;  /* 0x00000006e5007c0c */ /* 0x000fe4000bf86270 */
[----:B0-----:R-:W-:-:S04]  /*a520*/  @!P3 LEA R4, P6, R172, R2, 0x2 ;  /* 0x00000002ac04b211 */ /* 0x001fc800078c10ff */
        /* <DEDUP_REMOVED lines=51> */
[-C--:B------:R-:W-:Y:S02]  /*a860*/  @!P2 LEA.HI.X R9, R219, R3.reuse, R158, 0x2, P5 ;  /* 0x00000003db09a211 */ /* 0x080fe400028f149e */
[----:B------:R-:W-:Y:S02]  /*a870*/  ISETP.GE.AND P3, PT, R216, UR6, PT ;  /* 0x00000006d8007c0c */ /* 0x000fe4000bf66270 */
[-C--:B------:R-:W-:Y:S01]  /*a880*/  @!P4 LEA R10, P5, R217, R2.reuse, 0x2 ;  /* 0x00000002d90ac211 */ /* 0x080fe200078a10ff */
[----:B------:R1:W-:Y:S01]  /*a890*/  @!P2 ST.E.64 desc[UR36][R8.64], R92 ;  /* 0x0000005c0800a985 */ /* 0x0003e2000c101b24 */
[----:B------:R-:W-:Y:S02]  /*a8a0*/  ISETP.GE.AND P2, PT, R213, UR6, PT ;  /* 0x00000006d5007c0c */ /* 0x000fe4000bf46270 */
[----:B------:R-:W-:Y:S02]  /*a8b0*/  @!P4 LEA.HI.X R11, R217, R3, R156, 0x2, P5 ;  /* 0x00000003d90bc211 */ /* 0x000fe400028f149c */
[----:B0-----:R-:W-:-:S04]  /*a8c0*/  @!P1 LEA R4, P6, R218, R2, 0x2 ;  /* 0x00000002da049211 */ /* 0x001fc800078c10ff */
        /* <DEDUP_REMOVED lines=13> */
[----:B-1----:R-:W-:-:S03]  /*a9a0*/  @!P1 LEA R8, P6, R212, R2, 0x2 ;  /* 0x00000002d4089211 */ /* 0x002fc600078c10ff */
[CC--:B0-----:R-:W-:Y:S02]  /*a9b0*/  @!P4 LEA R4, P5, R207.reuse, R2.reuse, 0x2 ;  /* 0x00000002cf04c211 */ /* 0x0c1fe400078a10ff */
[-C--:B------:R-:W-:Y:S02]  /*a9c0*/  @!P1 LEA.HI.X R9, R212, R3.reuse, R153, 0x2, P6 ;  /* 0x00000003d4099211 */ /* 0x080fe400030f1499 */
[-C--:B------:R-:W-:Y:S02]  /*a9d0*/  @!P4 LEA.HI.X R5, R207, R3.reuse, R152, 0x2, P5 ;  /* 0x00000003cf05c211 */ /* 0x080fe400028f1498 */
[-C--:B--2---:R-:W-:Y:S01]  /*a9e0*/  @!P3 LEA R10, P6, R206, R2.reuse, 0x2 ;  /* 0x00000002ce0ab211 */ /* 0x084fe200078c10ff */
[----:B------:R0:W-:Y:S01]  /*a9f0*/  @!P1 ST.E.64 desc[UR36][R8.64], R112 ;  /* 0x0000007008009985 */ /* 0x0001e2000c101b24 */
[----:B------:R-:W-:Y:S02]  /*aa00*/  ISETP.GE.AND P1, PT, R204, UR6, PT ;  /* 0x00000006cc007c0c */ /* 0x000fe4000bf26270 */
[----:B------:R-:W-:Y:S01]  /*aa10*/  @!P3 LEA.HI.X R11, R206, R3, R22, 0x2, P6 ;  /* 0x00000003ce0bb211 */ /* 0x000fe200030f1416 */
[----:B------:R1:W-:Y:S01]  /*aa20*/  @!P4 ST.E.64 desc[UR36][R4.64], R116 ;  /* 0x000000740400c985 */ /* 0x0003e2000c101b24 */
[----:B---3--:R-:W-:-:S03]  /*aa30*/  @!P2 LEA R12, P4, R205, R2, 0x2 ;  /* 0x00000002cd0ca211 */ /* 0x008fc600078810ff */
[----:B------:R2:W-:Y:S01]  /*aa40*/  @!P3 ST.E.64 desc[UR36][R10.64], R120 ;  /* 0x000000780a00b985 */ /* 0x0005e2000c101b24 */
[-C--:B------:R-:W-:Y:S02]  /*aa50*/  @!P2 LEA.HI.X R13, R205, R3.reuse, R20, 0x2, P4 ;  /* 0x00000003cd0da211 */ /* 0x080fe400020f1414 */
[----:B------:R-:W-:Y:S02]  /*aa60*/  ISETP.GE.AND P4, PT, R203, UR6, PT ;  /* 0x00000006cb007c0c */ /* 0x000fe4000bf86270 */
[----:B------:R-:W-:Y:S01]  /*aa70*/  ISETP.GE.AND P3, PT, R17, UR6, PT ;  /* 0x0000000611007c0c */ /* 0x000fe2000bf66270 */
[----:B------:R3:W-:Y:S01]  /*aa80*/  @!P2 ST.E.64 desc[UR36][R12.64], R124 ;  /* 0x0000007c0c00a985 */ /* 0x0007e2000c101b24 */
[C---:B----4-:R-:W-:Y:S02]  /*aa90*/  @!P1 LEA R14, P5, R204.reuse, R2, 0x2 ;  /* 0x00000002cc0e9211 */ /* 0x050fe400078a10ff */
[----:B------:R-:W-:Y:S02]  /*aaa0*/  ISETP.GE.AND P2, PT, R25, UR6, PT ;  /* 0x0000000619007c0c */ /* 0x000fe4000bf46270 */
[----:B------:R-:W-:-:S02]  /*aab0*/  @!P1 LEA.HI.X R15, R204, R3, R18, 0x2, P5 ;  /* 0x00000003cc0f9211 */ /* 0x000fc400028f1412 */
[----:B0-----:R-:W-:Y:S02]  /*aac0*/  SHF.R.S32.HI R9, RZ, 0x1f, R203 ;  /* 0x0000001fff097819 */ /* 0x001fe400000114cb */
[----:B-1----:R-:W-:Y:S01]  /*aad0*/  SHF.R.S32.HI R5, RZ, 0x1f, R17 ;  /* 0x0000001fff057819 */ /* 0x002fe20000011411 */
[----:B------:R0:W-:Y:S01]  /*aae0*/  @!P1 ST.E.64 desc[UR36][R14.64], R128 ;  /* 0x000000800e009985 */ /* 0x0001e2000c101b24 */
[----:B------:R-:W-:Y:S02]  /*aaf0*/  ISETP.GE.AND P1, PT, R21, UR6, PT ;  /* 0x0000000615007c0c */ /* 0x000fe4000bf26270 */
[-C--:B------:R-:W-:Y:S02]  /*ab00*/  @!P4 LEA R8, P5, R203, R2.reuse, 0x2 ;  /* 0x00000002cb08c211 */ /* 0x080fe400078a10ff */
[----:B------:R-:W-:Y:S02]  /*ab10*/  @!P3 LEA R4, P6, R17, R2, 0x2 ;  /* 0x000000021104b211 */ /* 0x000fe400078c10ff */
[----:B------:R-:W-:-:S02]  /*ab20*/  @!P4 LEA.HI.X R9, R203, R3, R9, 0x2, P5 ;  /* 0x00000003cb09c211 */ /* 0x000fc400028f1409 */
[----:B------:R-:W-:Y:S02]  /*ab30*/  ISETP.GE.AND P5, PT, R19, UR6, PT ;  /* 0x0000000613007c0c */ /* 0x000fe4000bfa6270 */
[-C--:B------:R-:W-:Y:S01]  /*ab40*/  @!P3 LEA.HI.X R5, R17, R3.reuse, R5, 0x2, P6 ;  /* 0x000000031105b211 */ /* 0x080fe200030f1405 */
[----:B------:R4:W-:Y:S01]  /*ab50*/  @!P4 ST.E.64 desc[UR36][R8.64], R132 ;  /* 0x000000840800c985 */ /* 0x0009e2000c101b24 */
[----:B--2---:R-:W-:Y:S02]  /*ab60*/  SHF.R.S32.HI R11, RZ, 0x1f, R25 ;  /* 0x0000001fff0b7819 */ /* 0x004fe40000011419 */
[C---:B------:R-:W-:Y:S01]  /*ab70*/  @!P2 LEA R10, P6, R25.reuse, R2, 0x2 ;  /* 0x00000002190aa211 */ /* 0x040fe200078c10ff */
[----:B------:R4:W-:Y:S01]  /*ab80*/  @!P3 ST.E.64 desc[UR36][R4.64], R136 ;  /* 0x000000880400b985 */ /* 0x0009e2000c101b24 */
[----:B---3--:R-:W-:Y:S02]  /*ab90*/  SHF.R.S32.HI R13, RZ, 0x1f, R21 ;  /* 0x0000001fff0d7819 */ /* 0x008fe40000011415 */
[----:B------:R-:W-:-:S02]  /*aba0*/  @!P2 LEA.HI.X R11, R25, R3, R11, 0x2, P6 ;  /* 0x00000003190ba211 */ /* 0x000fc400030f140b */
[CC--:B------:R-:W-:Y:S02]  /*abb0*/  @!P1 LEA R12, P6, R21.reuse, R2.reuse, 0x2 ;  /* 0x00000002150c9211 */ /* 0x0c0fe400078c10ff */
[----:B0-----:R-:W-:Y:S01]  /*abc0*/  SHF.R.S32.HI R14, RZ, 0x1f, R19 ;  /* 0x0000001fff0e7819 */ /* 0x001fe20000011413 */
[----:B------:R4:W-:Y:S01]  /*abd0*/  @!P2 ST.E.64 desc[UR36][R10.64], R140 ;  /* 0x0000008c0a00a985 */ /* 0x0009e2000c101b24 */
[----:B------:R-:W-:Y:S02]  /*abe0*/  @!P1 LEA.HI.X R13, R21, R3, R13, 0x2, P6 ;  /* 0x00000003150d9211 */ /* 0x000fe400030f140d */
[----:B------:R-:W-:-:S03]  /*abf0*/  @!P5 LEA R2, P6, R19, R2, 0x2 ;  /* 0x000000021302d211 */ /* 0x000fc600078c10ff */
[----:B------:R4:W-:Y:S01]  /*ac00*/  @!P1 ST.E.64 desc[UR36][R12.64], R144 ;  /* 0x000000900c009985 */ /* 0x0009e2000c101b24 */
[----:B------:R-:W-:-:S05]  /*ac10*/  @!P5 LEA.HI.X R3, R19, R3, R14, 0x2, P6 ;  /* 0x000000031303d211 */ /* 0x000fca00030f140e */
[----:B------:R4:W-:Y:S04]  /*ac20*/  @!P5 ST.E.64 desc[UR36][R2.64], R148 ;  /* 0x000000940200d985 */ /* 0x0009e8000c101b24 */
.L_x_1176:
[----:B------:R-:W-:Y:S05]  /*ac30*/  BSYNC B1 ;  /* 0x0000000000017941 */ /* 0x000fea0003800000 */
.L_x_1175:
[----:B--2-4-:R0:W2:Y:S04]  /*ac40*/  SHFL.IDX PT, R3, R7, 0x1, 0x1c1f ;  /* 0x003c1f0007037f89 */ /* 0x0140a800000e0000 */
[----:B-1----:R0:W1:Y:S01]  /*ac50*/  SHFL.IDX PT, R2, R0, 0x1, 0x1c1f ;  /* 0x003c1f0000027f89 */ /* 0x00206200000e0000 */
[----:B------:R-:W-:Y:S05]  /*ac60*/  @P0 BRA `(.L_x_1174) ;  /* 0x0000001400e80947 */ /* 0x000fea0003800000 */
[----:B------:R-:W-:Y:S01]  /*ac70*/  ULDC UR6, c[0x0][0xbc8] ;  /* 0x0002f20000067ab9 */ /* 0x000fe20000000800 */
[C---:B------:R-:W-:Y:S01]  /*ac80*/  VIADD R19, R23.reuse, 0xe0 ;  /* 0x000000e017137836 */ /* 0x040fe20000000000 */
[----:B------:R-:W-:Y:S01]  /*ac90*/  ISETP.GE.AND P5, PT, R178, UR6, PT ;  /* 0x00000006b2007c0c */ /* 0x000fe2000bfa6270 */
[C---:B0-----:R-:W-:Y:S01]  /*aca0*/  VIADD R7, R23.reuse, 0xe8 ;  /* 0x000000e817077836 */ /* 0x041fe20000000000 */
[----:B------:R-:W-:Y:S02]  /*acb0*/  ISETP.GE.AND P4, PT, R23, UR6, PT ;  /* 0x0000000617007c0c */ /* 0x000fe4000bf86270 */
[----:B------:R-:W-:Y:S02]  /*acc0*/  ISETP.GE.AND P2, PT, R176, UR6, PT ;  /* 0x00000006b0007c0c */ /* 0x000fe4000bf46270 */
[----:B------:R-:W-:Y:S02]  /*acd0*/  ISETP.GE.AND P1, PT, R174, UR6, PT ;  /* 0x00000006ae007c0c */ /* 0x000fe4000bf26270 */
[----:B------:R-:W-:-:S02]  /*ace0*/  ISETP.GE.AND P0, PT, R172, UR6, PT ;  /* 0x00000006ac007c0c */ /* 0x000fc4000bf06270 */
[----:B------:R-:W-:-:S03]  /*acf0*/  SHF.R.S32.HI R0, RZ, 0x1f, R203 ;  /* 0x0000001fff007819 */ /* 0x000fc600000114cb */
[CC--:B-1----:R-:W-:Y:S02]  /*ad00*/  @!P5 LEA R8, P3, R178.reuse, R2.reuse, 0x2 ;  /* 0x00000002b208d211 */ /* 0x0c2fe400078610ff */
[----:B--2---:R-:W-:Y:S02]  /*ad10*/  @!P4 IMAD.WIDE R4, R23, 0x4, R2 ;  /* 0x000000041704c825 */ /* 0x004fe400078e0202 */
[-C--:B------:R-:W-:Y:S02]  /*ad20*/  @!P5 LEA.HI.X R9, R178, R3.reuse, R179, 0x2, P3 ;  /* 0x00000003b209d211 */ /* 0x080fe400018f14b3 */
[-C--:B------:R-:W-:Y:S01]  /*ad30*/  @!P2 LEA R10, P6, R176, R2.reuse, 0x2 ;  /* 0x00000002b00aa211 */ /* 0x080fe200078c10ff */
[----:B------:R0:W-:Y:S01]  /*ad40*/  @!P4 ST.E.64 desc[UR36][R4.64], R26 ;  /* 0x0000001a0400c985 */ /* 0x0001e2000c101b24 */
[----:B------:R-:W-:Y:S02]  /*ad50*/  ISETP.GE.AND P3, PT, R16, UR6, PT ;  /* 0x0000000610007c0c */ /* 0x000fe4000bf66270 */
[----:B------:R-:W-:Y:S01]  /*ad60*/  @!P2 LEA.HI.X R11, R176, R3, R177, 0x2, P6 ;  /* 0x00000003b00ba211 */ /* 0x000fe200030f14b1 */
[----:B------:R1:W-:Y:S01]  /*ad70*/  @!P5 ST.E.64 desc[UR36][R8.64], R30 ;  /* 0x0000001e0800d985 */ /* 0x0003e2000c101b24 */
[----:B------:R-:W-:-:S02]  /*ad80*/  @!P1 LEA R12, P5, R174, R2, 0x2 ;  /* 0x00000002ae0c9211 */ /* 0x000fc400078a10ff */
[----:B------:R-:W-:Y:S01]  /*ad90*/  ISETP.GE.AND P4, PT, R169, UR6, PT ;  /* 0x00000006a9007c0c */ /* 0x000fe2000bf86270 */
[----:B------:R2:W-:Y:S01]  /*ada0*/  @!P2 ST.E.64 desc[UR36][R10.64], R34 ;  /* 0x000000220a00a985 */ /* 0x0005e2000c101b24 */
[-C--:B------:R-:W-:Y:S02]  /*adb0*/  @!P0 LEA R14, P6, R172, R2.reuse, 0x2 ;  /* 0x00000002ac0e8211 */ /* 0x080fe400078c10ff */
        /* <DEDUP_REMOVED lines=8> */
[-C--:B-1----:R-:W-:Y:S02]  /*ae40*/  @!P4 LEA R8, P2, R169, R2.reuse, 0x2 ;  /* 0x00000002a908c211 */ /* 0x082fe400078410ff */
        /* <DEDUP_REMOVED lines=38> */
[----:B------:R-:W-:Y:S02]  /*b0b0*/  @!P0 LEA.HI.X R11, R222, R3, R161, 0x2, P6 ;  /* 0x00000003de0b8211 */ /* 0x000fe400030f14a1 */
[----:B-1----:R-:W-:-:S03]  /*b0c0*/  @!P2 LEA R14, P6, R220, R2, 0x2 ;  /* 0x00000002dc0ea211 */ /* 0x002fc600078c10ff */
[----:B------:R1:W-:Y:S01]  /*b0d0*/  @!P0 ST.E.64 desc[UR36][R10.64], R82 ;  /* 0x000000520a008985 */ /* 0x0003e2000c101b24 */
[-C--:B------:R-:W-:Y:S02]  /*b0e0*/  @!P2 LEA.HI.X R15, R220, R3.reuse, R159, 0x2, P6 ;  /* 0x00000003dc0fa211 */ /* 0x080fe400030f149f */
[-C--:B--2---:R-:W-:Y:S01]  /*b0f0*/  @!P4 LEA R8, P0, R218, R2.reuse, 0x2 ;  /* 0x00000002da08c211 */ /* 0x084fe200078010ff */
[----:B------:R2:W-:Y:S01]  /*b100*/  @!P1 ST.E.64 desc[UR36][R12.64], R86 ;  /* 0x000000560c009985 */ /* 0x0005e2000c101b24 */
[-C--:B------:R-:W-:Y:S02]  /*b110*/  @!P5 LEA R4, P1, R219, R2.reuse, 0x2 ;  /* 0x00000002db04d211 */ /* 0x080fe400078210ff */
[----:B0-----:R-:W-:Y:S01]  /*b120*/  @!P3 LEA R16, P6, R217, R2, 0x2 ;  /* 0x00000002d910b211 */ /* 0x001fe200078c10ff */
[----:B------:R0:W-:Y:S01]  /*b130*/  @!P2 ST.E.64 desc[UR36][R14.64], R90 ;  /* 0x0000005a0e00a985 */ /* 0x0001e2000c101b24 */
[----:B------:R-:W-:Y:S02]  /*b140*/  ISETP.GE.AND P2, PT, R216, UR6, PT ;  /* 0x00000006d8007c0c */ /* 0x000fe4000bf46270 */
[----:B------:R-:W-:-:S02]  /*b150*/  @!P5 LEA.HI.X R5, R219, R3, R158, 0x2, P1 ;  /* 0x00000003db05d211 */ /* 0x000fc400008f149e */
[----:B------:R-:W-:Y:S02]  /*b160*/  ISETP.GE.AND P1, PT, R213, UR6, PT ;  /* 0x00000006d5007c0c */ /* 0x000fe4000bf26270 */
[-C--:B------:R-:W-:Y:S01]  /*b170*/  @!P4 LEA.HI.X R9, R218, R3.reuse, R157, 0x2, P0 ;  /* 0x00000003da09c211 */ /* 0x080fe200000f149d */
[----:B------:R-:W-:Y:S01]  /*b180*/  @!P5 ST.E.64 desc[UR36][R4.64], R94 ;  /* 0x0000005e0400d985 */ /* 0x000fe2000c101b24 */
[----:B------:R-:W-:Y:S02]  /*b190*/  @!P3 LEA.HI.X R17, R217, R3, R156, 0x2, P6 ;  /* 0x00000003d911b211 */ /* 0x000fe400030f149c */
[----:B------:R-:W-:Y:S01]  /*b1a0*/  ISETP.GE.AND P0, PT, R212, UR6, PT ;  /* 0x00000006d4007c0c */ /* 0x000fe2000bf06270 */
[----:B------:R3:W-:Y:S01]  /*b1b0*/  @!P4 ST.E.64 desc[UR36][R8.64], R98 ;  /* 0x000000620800c985 */ /* 0x0007e2000c101b24 */
[----:B------:R-:W-:Y:S02]  /*b1c0*/  ISETP.GE.AND P4, PT, R206, UR6, PT ;  /* 0x00000006ce007c0c */ /* 0x000fe4000bf86270 */
[----:B-1----:R-:W-:Y:S01]  /*b1d0*/  @!P2 LEA R10, P6, R216, R2, 0x2 ;  /* 0x00000002d80aa211 */ /* 0x002fe200078c10ff */
[----:B------:R1:W-:Y:S01]  /*b1e0*/  @!P3 ST.E.64 desc[UR36][R16.64], R102 ;  /* 0x000000661000b985 */ /* 0x0003e2000c101b24 */
[----:B------:R-:W-:-:S02]  /*b1f0*/  ISETP.GE.AND P3, PT, R207, UR6, PT ;  /* 0x00000006cf007c0c */ /* 0x000fc4000bf66270 */
[CC--:B--2---:R-:W-:Y:S02]  /*b200*/  @!P1 LEA R12, P5, R213.reuse, R2.reuse, 0x2 ;  /* 0x00000002d50c9211 */ /* 0x0c4fe400078a10ff */
[-C--:B------:R-:W-:Y:S02]  /*b210*/  @!P2 LEA.HI.X R11, R216, R3.reuse, R155, 0x2, P6 ;  /* 0x00000003d80ba211 */ /* 0x080fe400030f149b */
        /* <DEDUP_REMOVED lines=21> */
[----:B-1----:R-:W-:Y:S02]  /*b370*/  @!P0 LEA R14, P5, R203, R2, 0x2 ;  /* 0x00000002cb0e8211 */ /* 0x002fe400078a10ff */
[-C--:B------:R-:W-:Y:S01]  /*b380*/  @!P1 LEA.HI.X R13, R204, R3.reuse, R18, 0x2, P6 ;  /* 0x00000003cc0d9211 */ /* 0x080fe200030f1412 */
[----:B------:R0:W-:Y:S01]  /*b390*/  @!P2 ST.E.64 desc[UR36][R10.64], R126 ;  /* 0x0000007e0a00a985 */ /* 0x0001e2000c101b24 */
[----:B------:R-:W-:Y:S02]  /*b3a0*/  ISETP.GE.AND P6, PT, R17, UR6, PT ;  /* 0x0000000611007c0c */ /* 0x000fe4000bfc6270 */
[----:B------:R-:W-:Y:S01]  /*b3b0*/  @!P0 LEA.HI.X R15, R203, R3, R0, 0x2, P5 ;  /* 0x00000003cb0f8211 */ /* 0x000fe200028f1400 */
[----:B------:R0:W-:Y:S01]  /*b3c0*/  @!P1 ST.E.64 desc[UR36][R12.64], R130 ;  /* 0x000000820c009985 */ /* 0x0001e2000c101b24 */
[----:B---3--:R-:W-:-:S02]  /*b3d0*/  SHF.R.S32.HI R5, RZ, 0x1f, R19 ;  /* 0x0000001fff057819 */ /* 0x008fc40000011413 */
[CC--:B------:R-:W-:Y:S01]  /*b3e0*/  @!P4 LEA R4, P5, R19.reuse, R2.reuse, 0x2 ;  /* 0x000000021304c211 */ /* 0x0c0fe200078a10ff */
[----:B------:R0:W-:Y:S01]  /*b3f0*/  @!P0 ST.E.64 desc[UR36][R14.64], R134 ;  /* 0x000000860e008985 */ /* 0x0001e2000c101b24 */
[----:B------:R-:W-:Y:S02]  /*b400*/  SHF.R.S32.HI R0, RZ, 0x1f, R7 ;  /* 0x0000001fff007819 */ /* 0x000fe40000011407 */
[----:B------:R-:W-:Y:S02]  /*b410*/  @!P4 LEA.HI.X R5, R19, R3, R5, 0x2, P5 ;  /* 0x000000031305c211 */ /* 0x000fe400028f1405 */
[----:B----4-:R-:W-:-:S03]  /*b420*/  @!P3 LEA R8, P5, R7, R2, 0x2 ;  /* 0x000000020708b211 */ /* 0x010fc600078a10ff */
[----:B------:R0:W-:Y:S01]  /*b430*/  @!P4 ST.E.64 desc[UR36][R4.64], R138 ;  /* 0x0000008a0400c985 */ /* 0x0001e2000c101b24 */
[-C--:B------:R-:W-:Y:S01]  /*b440*/  @!P3 LEA.HI.X R9, R7, R3.reuse, R0, 0x2, P5 ;  /* 0x000000030709b211 */ /* 0x080fe200028f1400 */
[----:B------:R-:W-:Y:S01]  /*b450*/  VIADD R7, R23, 0xf8 ;  /* 0x000000f817077836 */ /* 0x000fe20000000000 */
[----:B------:R-:W-:Y:S02]  /*b460*/  SHF.R.S32.HI R0, RZ, 0x1f, R17 ;  /* 0x0000001fff007819 */ /* 0x000fe40000011411 */
[----:B------:R-:W-:Y:S01]  /*b470*/  @!P6 LEA R16, P5, R17, R2, 0x2 ;  /* 0x000000021110e211 */ /* 0x000fe200078a10ff */
[----:B------:R0:W-:Y:S01]  /*b480*/  @!P3 ST.E.64 desc[UR36][R8.64], R142 ;  /* 0x0000008e0800b985 */ /* 0x0001e2000c101b24 */
[----:B------:R-:W-:Y:S02]  /*b490*/  ISETP.GE.AND P0, PT, R7, UR6, PT ;  /* 0x0000000607007c0c */ /* 0x000fe4000bf06270 */
[----:B------:R-:W-:-:S05]  /*b4a0*/  @!P6 LEA.HI.X R17, R17, R3, R0, 0x2, P5 ;  /* 0x000000031111e211 */ /* 0x000fca00028f1400 */
[----:B------:R0:W-:Y:S06]  /*b4b0*/  @!P6 ST.E.64 desc[UR36][R16.64], R146 ;  /* 0x000000921000e985 */ /* 0x0001ec000c101b24 */
[----:B------:R-:W-:Y:S05]  /*b4c0*/  @P0 BRA `(.L_x_1174) ;  /* 0x0000000c00d00947 */ /* 0x000fea0003800000 */
[----:B------:R-:W-:Y:S02]  /*b4d0*/  LEA R2, P0, R7, R2, 0x2 ;  /* 0x0000000207027211 */ /* 0x000fe400078010ff */
[----:B------:R-:W-:-:S04]  /*b4e0*/  SHF.R.S32.HI R0, RZ, 0x1f, R7 ;  /* 0x0000001fff007819 */ /* 0x000fc80000011407 */
[----:B------:R-:W-:-:S05]  /*b4f0*/  LEA.HI.X R3, R7, R3, R0, 0x2, P0 ;  /* 0x0000000307037211 */ /* 0x000fca00000f1400 */
[----:B------:R1:W-:Y:S01]  /*b500*/  ST.E.64 desc[UR36][R2.64], R150 ;  /* 0x0000009602007985 */ /* 0x0003e2000c101b24 */
[----:B------:R-:W-:Y:S05]  /*b510*/  BRA `(.L_x_1174) ;  /* 0x0000000c00bc7947 */ /* 0x000fea0003800000 */
.L_x_1165:
[----:B------:R-:W1:Y:S01]  /*b520*/  LDC.64 R4, c[0x0][0xd00] ;  /* 0x00034000ff047b82 */ /* 0x000e620000000a00 */
[----:B------:R-:W-:Y:S01]  /*b530*/  ULDC.64 UR6, c[0x0][0xd08] ;  /* 0x0003420000067ab9 */ /* 0x000fe20000000a00 */
[----:B------:R-:W-:Y:S01]  /*b540*/  IMAD.MOV.U32 R7, RZ, RZ, RZ ;  /* 0x000000ffff077224 */ /* 0x000fe200078e00ff */
[----:B------:R-:W-:-:S04]  /*b550*/  ISETP.NE.U32.AND P0, PT, RZ, UR6, PT ;  /* 0x00000006ff007c0c */ /* 0x000fc8000bf05070 */
[----:B------:R-:W-:Y:S01]  /*b560*/  ISETP.NE.AND.EX P1, PT, RZ, UR7, PT, P0 ;  /* 0x00000007ff007c0c */ /* 0x000fe2000bf25300 */
[----:B------:R-:W2:Y:S01]  /*b570*/  LDC.64 R2, c[0x0][0xd00] ;  /* 0x00034000ff027b82 */ /* 0x000ea20000000a00 */
[----:B-1----:R-:W-:-:S04]  /*b580*/  ISETP.NE.U32.AND P0, PT, R4, RZ, PT ;  /* 0x000000ff0400720c */ /* 0x002fc80003f05070 */
[----:B------:R-:W-:-:S07]  /*b590*/  ISETP.NE.AND.EX P0, PT, R5, RZ, PT, P0 ;  /* 0x000000ff0500720c */ /* 0x000fce0003f05300 */
[----:B------:R-:W1:Y:S01]  /*b5a0*/  @P1 LDC.64 R4, c[0x0][0xd08] ;  /* 0x00034200ff041b82 */ /* 0x000e620000000a00 */
[----:B------:R-:W-:Y:S01]  /*b5b0*/  ULDC UR6, c[0x0][0xb88] ;  /* 0x0002e20000067ab9 */ /* 0x000fe20000000800 */
[----:B--2---:R-:W-:-:S04]  /*b5c0*/  IMAD.WIDE R8, R200, 0x4, R2 ;  /* 0x00000004c8087825 */ /* 0x004fc800078e0202 */
[----:B------:R-:W-:Y:S01]  /*b5d0*/  IMAD.U32 R0, RZ, RZ, UR6 ;  /* 0x00000006ff007e24 */ /* 0x000fe2000f8e00ff */
[----:B------:R2:W5:Y:S01]  /*b5e0*/  @P0 LDG.E R7, desc[UR36][R8.64] ;  /* 0x0000002408070981 */ /* 0x000562000c1e1900 */
[----:B-1----:R-:W-:-:S05]  /*b5f0*/  @P1 IMAD.WIDE R2, R200, 0x4, R4 ;  /* 0x00000004c8021825 */ /* 0x002fca00078e0204 */
[----:B------:R2:W5:Y:S01]  /*b600*/  @P1 LDG.E R0, desc[UR36][R2.64] ;  /* 0x0000002402001981 */ /* 0x000562000c1e1900 */
[----:B------:R-:W-:Y:S01]  /*b610*/  ISETP.NE.AND P2, PT, R202, RZ, PT ;  /* 0x000000ffca00720c */ /* 0x000fe20003f45270 */
[----:B------:R-:W1:-:S12]  /*b620*/  S2R R4, SR_TID.X ;  /* 0x0000000000047919 */ /* 0x000e580000002100 */
[----:B------:R-:W3:Y:S01]  /*b630*/  @!P2 LDC R202, c[0x0][0xbd4] ;  /* 0x0002f500ffcaab82 */ /* 0x000ee20000000800 */
[----:B-1----:R-:W-:Y:S01]  /*b640*/  VIADD R26, R4, 0xffffff80 ;  /* 0xffffff80041a7836 */ /* 0x002fe20000000000 */
[----:B---3--:R-:W-:-:S04]  /*b650*/  ISETP.GT.AND P2, PT, R202, 0x1, PT ;  /* 0x00000001ca00780c */ /* 0x008fc80003f44270 */
[----:B------:R-:W-:Y:S01]  /*b660*/  ISETP.GT.AND P3, PT, R26, 0x7f, PT ;  /* 0x0000007f1a00780c */ /* 0x000fe20003f64270 */
[----:B--2---:R-:W-:-:S12]  /*b670*/  @P1 BRA `(.L_x_1177) ;  /* 0x0000000000101947 */ /* 0x004fd80003800000 */
[----:B------:R-:W-:Y:S05]  /*b680*/  @!P0 BRA `(.L_x_1177) ;  /* 0x00000000000c8947 */ /* 0x000fea0003800000 */
[----:B------:R-:W2:Y:S04]  /*b690*/  LDG.E R3, desc[UR36][R8.64] ;  /* 0x0000002408037981 */ /* 0x000ea8000c1e1900 */
[----:B-----5:R-:W2:Y:S02]  /*b6a0*/  LDG.E R0, desc[UR36][R8.64+0x4] ;  /* 0x0000042408007981 */ /* 0x020ea4000c1e1900 */
[----:B--2---:R-:W-:-:S07]  /*b6b0*/  IMAD.IADD R0, R0, 0x1, -R3 ;  /* 0x0000000100007824 */ /* 0x004fce00078e0a03 */
.L_x_1177:
[----:B------:R-:W2:Y:S01]  /*b6c0*/  LDL.LU R2, [R1+0x14] ;  /* 0x0000140001027983 */ /* 0x000ea20000300800 */
[----:B------:R-:W-:Y:S01]  /*b6d0*/  BSSY B1, `(.L_x_1178) ;  /* 0x000003b000017945 */ /* 0x000fe20003800000 */
[----:B------:R-:W-:Y:S02]  /*b6e0*/  SEL R21, R200, RZ, !P0 ;  /* 0x000000ffc8157207 */ /* 0x000fe40004000000 */
[----:B-----5:R-:W-:Y:S02]  /*b6f0*/  SHF.R.S32.HI R18, RZ, 0x1f, R7 ;  /* 0x0000001fff127819 */ /* 0x020fe40000011407 */
[----:B--2---:R-:W-:Y:S01]  /*b700*/  SEL R20, R2, RZ, !P0 ;  /* 0x000000ff02147207 */ /* 0x004fe20004000000 */
[----:B------:R-:W-:Y:S06]  /*b710*/  @P3 BRA `(.L_x_1179) ;  /* 0x0000000000d83947 */ /* 0x000fec0003800000 */
[----:B------:R-:W2:Y:S01]  /*b720*/  LDL R2, [R1+0x18] ;  /* 0x0000180001027983 */ /* 0x000ea20000100800 */
[----:B------:R-:W1:Y:S01]  /*b730*/  LDC R27, c[0x0][0xce8] ;  /* 0x00033a00ff1b7b82 */ /* 0x000e620000000800 */
[----:B--2---:R-:W-:Y:S02]  /*b740*/  R2UR UR6, R2 ;  /* 0x00000000020672ca */ /* 0x004fe400000e0000 */
[----:B------:R-:W2:Y:S11]  /*b750*/  S2R R2, SR_TID.X ;  /* 0x0000000000027919 */ /* 0x000eb60000002100 */
[----:B------:R-:W-:-:S04]  /*b760*/  IMAD.U32 R3, RZ, RZ, UR6 ;  /* 0x00000006ff037e24 */ /* 0x000fc8000f8e00ff */
[----:B--2---:R-:W-:Y:S02]  /*b770*/  IMAD R2, R3, 0x80, R2 ;  /* 0x0000008003027824 */ /* 0x004fe400078e0202 */
[----:B-1----:R-:W-:Y:S02]  /*b780*/  IMAD R3, R0, R27, RZ ;  /* 0x0000001b00037224 */ /* 0x002fe400078e02ff */
[----:B------:R-:W-:-:S05]  /*b790*/  VIADD R22, R2, 0xffffff80 ;  /* 0xffffff8002167836 */ /* 0x000fca0000000000 */
[----:B------:R-:W-:-:S13]  /*b7a0*/  ISETP.GE.AND P0, PT, R22, R3, PT ;  /* 0x000000031600720c */ /* 0x000fda0003f06270 */
[----:B------:R-:W-:Y:S05]  /*b7b0*/  @P0 BRA `(.L_x_1179) ;  /* 0x0000000000b00947 */ /* 0x000fea0003800000 */
[----:B------:R-:W2:Y:S01]  /*b7c0*/  LDL.LU R28, [R1+0x10] ;  /* 0x00001000011c7983 */ /* 0x000ea20000300800 */
[----:B------:R-:W-:Y:S01]  /*b7d0*/  ISETP.NE.AND P1, PT, R27, 0x1, PT ;  /* 0x000000011b00780c */ /* 0x000fe20003f25270 */
[----:B------:R-:W-:Y:S01]  /*b7e0*/  IMAD.MOV.U32 R16, RZ, RZ, 0xab8 ;  /* 0x00000ab8ff107424 */ /* 0x000fe200078e00ff */
[----:B------:R-:W-:Y:S01]  /*b7f0*/  ISETP.GT.AND P0, PT, R202, 0x1, PT ;  /* 0x00000001ca00780c */ /* 0x000fe20003f04270 */
[----:B------:R-:W1:Y:S01]  /*b800*/  LDC.64 R24, c[0x0][0xca8] ;  /* 0x00032a00ff187b82 */ /* 0x000e620000000a00 */
[----:B------:R-:W-:Y:S02]  /*b810*/  IMAD.MOV.U32 R15, RZ, RZ, R22 ;  /* 0x000000ffff0f7224 */ /* 0x000fe400078e0016 */
[----:B------:R-:W-:-:S05]  /*b820*/  SEL R16, R16, 0xa78, P0 ;  /* 0x00000a7810107807 */ /* 0x000fca0000000000 */
[----:B------:R-:W3:Y:S08]  /*b830*/  LDC.64 R4, c[0x0][R16+0x220] ;  /* 0x0000880010047b82 */ /* 0x000ef00000000a00 */
[----:B------:R-:W4:Y:S08]  /*b840*/  @P1 LDC R13, c[0x0][0xcec] ;  /* 0x00033b00ff0d1b82 */ /* 0x000f300000000800 */
[----:B------:R-:W5:Y:S08]  /*b850*/  LDC.64 R2, c[0x0][R16+0x218] ;  /* 0x0000860010027b82 */ /* 0x000f700000000a00 */
[----:B------:R-:W1:Y:S01]  /*b860*/  @P1 LDC R19, c[0x0][0xcf0] ;  /* 0x00033c00ff131b82 */ /* 0x000e620000000800 */
[----:B---3--:R-:W-:-:S07]  /*b870*/  IMAD R5, R5, R21, RZ ;  /* 0x0000001505057224 */ /* 0x008fce00078e02ff */
[----:B------:R-:W3:Y:S01]  /*b880*/  LDC.64 R8, c[0x0][R16+0x228] ;  /* 0x00008a0010087b82 */ /* 0x000ee20000000a00 */
[----:B----4-:R-:W-:-:S04]  /*b890*/  @P1 IMAD.HI.U32 R14, R22, R13, RZ ;  /* 0x0000000d160e1227 */ /* 0x010fc800078e00ff */
[----:B------:R-:W-:-:S03]  /*b8a0*/  IMAD.WIDE.U32 R12, R4, R21, RZ ;  /* 0x00000015040c7225 */ /* 0x000fc600078e00ff */
[----:B0-----:R-:W0:Y:S01]  /*b8b0*/  LDC.64 R10, c[0x0][R16+0x210] ;  /* 0x00008400100a7b82 */ /* 0x001e220000000a00 */
[-C--:B-----5:R-:W-:Y:S02]  /*b8c0*/  IMAD R17, R3, R201.reuse, RZ ;  /* 0x000000c903117224 */ /* 0x0a0fe400078e02ff */
[----:B------:R-:W-:-:S04]  /*b8d0*/  IMAD.WIDE.U32 R2, R2, R201, RZ ;  /* 0x000000c902027225 */ /* 0x000fc800078e00ff */
[----:B------:R-:W-:Y:S01]  /*b8e0*/  IMAD.IADD R17, R3, 0x1, R17 ;  /* 0x0000000103117824 */ /* 0x000fe200078e0211 */
[----:B-1----:R-:W-:Y:S01]  /*b8f0*/  @P1 SHF.R.U32.HI R15, RZ, R19, R14 ;  /* 0x00000013ff0f1219 */ /* 0x002fe2000001160e */
[----:B------:R-:W-:Y:S01]  /*b900*/  IMAD R19, R4, R20, R5 ;  /* 0x0000001404137224 */ /* 0x000fe200078e0205 */
[----:B------:R-:W1:Y:S01]  /*b910*/  @!P0 LDC R24, c[0x0][0xc50] ;  /* 0x00031400ff188b82 */ /* 0x000e620000000800 */
[----:B------:R-:W-:Y:S02]  /*b920*/  IADD3 R4, P1, P3, R12, R2, R7 ;  /* 0x000000020c047210 */ /* 0x000fe40007b3e007 */
[----:B------:R-:W-:Y:S02]  /*b930*/  IMAD.IADD R19, R13, 0x1, R19 ;  /* 0x000000010d137824 */ /* 0x000fe400078e0213 */
[----:B------:R-:W-:-:S03]  /*b940*/  IMAD.MOV R12, RZ, RZ, -R15 ;  /* 0x000000ffff0c7224 */ /* 0x000fc600078e0a0f */
[----:B------:R-:W4:Y:S01]  /*b950*/  @!P0 LDC R25, c[0x0][0xc54] ;  /* 0x00031500ff198b82 */ /* 0x000f220000000800 */
[----:B--2---:R-:W-:-:S05]  /*b960*/  SEL R5, R28, RZ, P0 ;  /* 0x000000ff1c057207 */ /* 0x004fca0000000000 */
[----:B---3--:R-:W-:Y:S01]  /*b970*/  IMAD.WIDE.U32 R2, R8, R5, RZ ;  /* 0x0000000508027225 */ /* 0x008fe200078e00ff */
[----:B------:R-:W-:-:S03]  /*b980*/  IADD3.X R8, R19, R17, R18, P1, P3 ;  /* 0x0000001113087210 */ /* 0x000fc60000fe6412 */
[----:B------:R-:W-:Y:S01]  /*b990*/  IMAD R9, R9, R5, RZ ;  /* 0x0000000509097224 */ /* 0x000fe200078e02ff */
[----:B------:R-:W-:Y:S01]  /*b9a0*/  IADD3 R2, P0, P1, R15, R4, R2 ;  /* 0x000000040f027210 */ /* 0x000fe2000791e002 */
[----:B------:R-:W-:Y:S01]  /*b9b0*/  IMAD R5, R27, R12, R22 ;  /* 0x0000000c1b057224 */ /* 0x000fe200078e0216 */
[----:B------:R-:W-:Y:S01]  /*b9c0*/  SHF.R.S32.HI R15, RZ, 0x1f, R15 ;  /* 0x0000001fff0f7819 */ /* 0x000fe2000001140f */
[----:B------:R-:W-:Y:S02]  /*b9d0*/  IMAD.IADD R9, R3, 0x1, R9 ;  /* 0x0000000103097824 */ /* 0x000fe400078e0209 */
[----:B0-----:R-:W-:-:S03]  /*b9e0*/  IMAD R4, R11, R5, RZ ;  /* 0x000000050b047224 */ /* 0x001fc600078e02ff */
[----:B------:R-:W-:Y:S02]  /*b9f0*/  IADD3.X R3, R15, R8, R9, P0, P1 ;  /* 0x000000080f037210 */ /* 0x000fe400007e2409 */
[----:B------:R-:W-:Y:S01]  /*ba00*/  SHF.R.S32.HI R9, RZ, 0x1f, R5 ;  /* 0x0000001fff097819 */ /* 0x000fe20000011405 */
[----:B------:R-:W-:-:S04]  /*ba10*/  IMAD.WIDE.U32 R2, R10, R5, R2 ;  /* 0x000000050a027225 */ /* 0x000fc800078e0002 */
[----:B------:R-:W-:Y:S01]  /*ba20*/  IMAD R9, R10, R9, R4 ;  /* 0x000000090a097224 */ /* 0x000fe200078e0204 */
[----:B-1----:R-:W-:-:S03]  /*ba30*/  LEA R4, P0, R2, R24, 0x2 ;  /* 0x0000001802047211 */ /* 0x002fc600078010ff */
[----:B------:R-:W-:-:S05]  /*ba40*/  IMAD.IADD R3, R3, 0x1, R9 ;  /* 0x0000000103037824 */ /* 0x000fca00078e0209 */
[----:B----4-:R-:W-:Y:S01]  /*ba50*/  LEA.HI.X R5, R2, R25, R3, 0x2, P0 ;  /* 0x0000001902057211 */ /* 0x010fe200000f1403 */
[----:B------:R-:W-:-:S05]  /*ba60*/  IMAD.MOV.U32 R3, RZ, RZ, -0x800000 ;  /* 0xff800000ff037424 */ /* 0x000fca00078e00ff */
[----:B------:R1:W-:Y:S02]  /*ba70*/  STG.E desc[UR36][R4.64], R3 ;  /* 0x0000000304007986 */ /* 0x0003e4000c101924 */
.L_x_1179:
[----:B------:R-:W-:Y:S05]  /*ba80*/  BSYNC B1 ;  /* 0x0000000000017941 */ /* 0x000fea0003800000 */
.L_x_1178:
[----:B------:R-:W-:Y:S05]  /*ba90*/  @P2 BRA `(.L_x_1174) ;  /* 0x00000008005c2947 */ /* 0x000fea0003800000 */
[----:B------:R-:W2:Y:S01]  /*baa0*/  LDL.LU R2, [R1+0x18] ;  /* 0x0000180001027983 */ /* 0x000ea20000300800 */
[----:B0-----:R-:W0:Y:S01]  /*bab0*/  LDC R11, c[0x0][0xce8] ;  /* 0x00033a00ff0b7b82 */ /* 0x001e220000000800 */
[----:B-1----:R-:W-:Y:S01]  /*bac0*/  SHF.R.S32.HI R3, RZ, 0x1f, R26 ;  /* 0x0000001fff037819 */ /* 0x002fe2000001141a */
[----:B------:R-:W-:Y:S01]  /*bad0*/  ULDC.64 UR6, c[0x0][0xba0] ;  /* 0x0002e80000067ab9 */ /* 0x000fe20000000a00 */
[----:B------:R-:W-:Y:S02]  /*bae0*/  BSSY B1, `(.L_x_1180) ;  /* 0x0000050000017945 */ /* 0x000fe40003800000 */
[----:B------:R-:W-:-:S04]  /*baf0*/  LEA.HI R4, R3, R26, RZ, 0x3 ;  /* 0x0000001a03047211 */ /* 0x000fc800078f18ff */
[----:B------:R-:W-:Y:S02]  /*bb00*/  LOP3.LUT R9, R4, 0xfffffff8, RZ, 0xc0, !PT ;  /* 0xfffffff804097812 */ /* 0x000fe400078ec0ff */
[----:B------:R-:W-:-:S03]  /*bb10*/  SHF.R.S32.HI R15, RZ, 0x3, R4 ;  /* 0x00000003ff0f7819 */ /* 0x000fc60000011404 */
[----:B------:R-:W-:-:S04]  /*bb20*/  IMAD.IADD R26, R26, 0x1, -R9 ;  /* 0x000000011a1a7824 */ /* 0x000fc800078e0a09 */
[----:B------:R-:W-:Y:S01]  /*bb30*/  IMAD R4, R26, 0x20, R15 ;  /* 0x000000201a047824 */ /* 0x000fe200078e020f */
[----:B0-----:R-:W-:-:S13]  /*bb40*/  ISETP.NE.AND P0, PT, R11, 0x1, PT ;  /* 0x000000010b00780c */ /* 0x001fda0003f05270 */
[----:B------:R-:W0:Y:S08]  /*bb50*/  @P0 LDC R8, c[0x0][0xcec] ;  /* 0x00033b00ff080b82 */ /* 0x000e300000000800 */
[----:B------:R-:W1:Y:S01]  /*bb60*/  @P0 LDC R13, c[0x0][0xcf0] ;  /* 0x00033c00ff0d0b82 */ /* 0x000e620000000800 */
[----:B--2---:R-:W-:Y:S01]  /*bb70*/  R2UR UR8, R2 ;  /* 0x00000000020872ca */ /* 0x004fe200000e0000 */
[----:B------:R-:W-:-:S04]  /*bb80*/  IMAD R2, R18, UR6, RZ ;  /* 0x0000000612027c24 */ /* 0x000fc8000f8e02ff */
[C---:B------:R-:W-:Y:S02]  /*bb90*/  IMAD R5, R7.reuse, UR7, R2 ;  /* 0x0000000707057c24 */ /* 0x040fe4000f8e0202 */
[----:B------:R-:W-:Y:S01]  /*bba0*/  IMAD.WIDE.U32 R2, R7, UR6, RZ ;  /* 0x0000000607027c25 */ /* 0x000fe2000f8e00ff */
[----:B------:R-:W-:-:S03]  /*bbb0*/  ULDC.64 UR6, c[0x0][0xbe8] ;  /* 0x0002fa0000067ab9 */ /* 0x000fc60000000a00 */
[----:B------:R-:W-:Y:S02]  /*bbc0*/  IMAD.IADD R3, R3, 0x1, R5 ;  /* 0x0000000103037824 */ /* 0x000fe400078e0205 */
[----:B------:R-:W-:Y:S02]  /*bbd0*/  IMAD.U32 R9, RZ, RZ, UR8 ;  /* 0x00000008ff097e24 */ /* 0x000fe4000f8e00ff */
[----:B------:R-:W-:-:S04]  /*bbe0*/  IMAD.WIDE.U32 R2, R201, UR6, R2 ;  /* 0x00000006c9027c25 */ /* 0x000fc8000f8e0002 */
[----:B------:R-:W-:Y:S02]  /*bbf0*/  IMAD R9, R9, 0x80, R4 ;  /* 0x0000008009097824 */ /* 0x000fe400078e0204 */
[----:B------:R-:W-:Y:S01]  /*bc00*/  IMAD R3, R201, UR7, R3 ;  /* 0x00000007c9037c24 */ /* 0x000fe2000f8e0203 */
[----:B------:R-:W-:Y:S01]  /*bc10*/  ULDC.64 UR6, c[0x0][0xbf0] ;  /* 0x0002fc0000067ab9 */ /* 0x000fe20000000a00 */
[----:B0-----:R-:W-:-:S04]  /*bc20*/  @P0 IMAD.HI.U32 R4, R9, R8, RZ ;  /* 0x0000000809040227 */ /* 0x001fc800078e00ff */
[----:B------:R-:W-:Y:S01]  /*bc30*/  IMAD.MOV.U32 R5, RZ, RZ, R9 ;  /* 0x000000ffff057224 */ /* 0x000fe200078e0009 */
[----:B-1----:R-:W-:Y:S01]  /*bc40*/  @P0 SHF.R.U32.HI R5, RZ, R13, R4 ;  /* 0x0000000dff050219 */ /* 0x002fe20000011604 */
[----:B------:R-:W-:Y:S02]  /*bc50*/  IMAD R7, R20, UR6, RZ ;  /* 0x0000000614077c24 */ /* 0x000fe4000f8e02ff */
[----:B------:R-:W-:Y:S01]  /*bc60*/  IMAD.WIDE.U32 R2, R21, UR6, R2 ;  /* 0x0000000615027c25 */ /* 0x000fe2000f8e0002 */
[----:B------:R-:W-:-:S03]  /*bc70*/  SHF.R.S32.HI R4, RZ, 0x1f, R5 ;  /* 0x0000001fff047819 */ /* 0x000fc60000011405 */
[----:B------:R-:W-:Y:S01]  /*bc80*/  IMAD R7, R21, UR7, R7 ;  /* 0x0000000715077c24 */ /* 0x000fe2000f8e0207 */
[----:B------:R-:W-:Y:S01]  /*bc90*/  ULDC.64 UR6, c[0x0][0xbe0] ;  /* 0x0002f80000067ab9 */ /* 0x000fe20000000a00 */
[----:B------:R-:W-:Y:S02]  /*bca0*/  IMAD.MOV R8, RZ, RZ, -R5 ;  /* 0x000000ffff087224 */ /* 0x000fe400078e0a05 */
[----:B------:R-:W-:Y:S02]  /*bcb0*/  IMAD.IADD R3, R3, 0x1, R7 ;  /* 0x0000000103037824 */ /* 0x000fe400078e0207 */
[----:B------:R-:W-:Y:S02]  /*bcc0*/  IMAD R7, R11, R8, R9 ;  /* 0x000000080b077224 */ /* 0x000fe400078e0209 */
[----:B------:R-:W-:Y:S02]  /*bcd0*/  IMAD R4, R4, UR6, RZ ;  /* 0x0000000604047c24 */ /* 0x000fe4000f8e02ff */
[----:B------:R-:W-:-:S04]  /*bce0*/  IMAD.WIDE.U32 R2, R5, UR6, R2 ;  /* 0x0000000605027c25 */ /* 0x000fc8000f8e0002 */
[----:B------:R-:W-:Y:S01]  /*bcf0*/  IMAD R9, R5, UR7, R4 ;  /* 0x0000000705097c24 */ /* 0x000fe2000f8e0204 */
[----:B------:R-:W-:Y:S01]  /*bd00*/  SHF.R.S32.HI R4, RZ, 0x1f, R7 ;  /* 0x0000001fff047819 */ /* 0x000fe20000011407 */
[----:B------:R-:W-:Y:S01]  /*bd10*/  ULDC.64 UR6, c[0x0][0xbd8] ;  /* 0x0002f60000067ab9 */ /* 0x000fe20000000a00 */
[----:B------:R-:W-:Y:S02]  /*bd20*/  IMAD.U32 R8, RZ, RZ, UR8 ;  /* 0x00000008ff087e24 */ /* 0x000fe4000f8e00ff */
[----:B------:R-:W-:Y:S02]  /*bd30*/  IMAD.IADD R3, R3, 0x1, R9 ;  /* 0x0000000103037824 */ /* 0x000fe400078e0209 */
[----:B------:R-:W-:Y:S02]  /*bd40*/  IMAD R4, R4, UR6, RZ ;  /* 0x0000000604047c24 */ /* 0x000fe4000f8e02ff */
[----:B------:R-:W-:Y:S02]  /*bd50*/  IMAD R8, R8, 0x80, R15 ;  /* 0x0000008008087824 */ /* 0x000fe400078e020f */
[----:B------:R-:W-:-:S02]  /*bd60*/  IMAD R5, R7, UR7, R4 ;  /* 0x0000000707057c24 */ /* 0x000fc4000f8e0204 */
[----:B------:R-:W-:Y:S01]  /*bd70*/  IMAD.WIDE.U32 R2, R7, UR6, R2 ;  /* 0x0000000607027c25 */ /* 0x000fe2000f8e0002 */
[----:B------:R-:W-:-:S03]  /*bd80*/  ULDC.64 UR6, c[0x0][0xb80] ;  /* 0x0002e00000067ab9 */ /* 0x000fc60000000a00 */
[----:B------:R-:W-:Y:S02]  /*bd90*/  IMAD R11, R0, R11, RZ ;  /* 0x0000000b000b7224 */ /* 0x000fe400078e02ff */
[----:B------:R-:W-:Y:S02]  /*bda0*/  VIADD R4, R8, 0x40 ;  /* 0x0000004008047836 */ /* 0x000fe40000000000 */
[----:B------:R-:W-:Y:S01]  /*bdb0*/  IMAD.IADD R3, R3, 0x1, R5 ;  /* 0x0000000103037824 */ /* 0x000fe200078e0205 */
[----:B------:R-:W-:Y:S01]  /*bdc0*/  LEA R5, P2, R2, UR6, 0x1 ;  /* 0x0000000602057c11 */ /* 0x000fe2000f8408ff */
[----:B------:R-:W-:Y:S01]  /*bdd0*/  VIADD R0, R8, 0x20 ;  /* 0x0000002008007836 */ /* 0x000fe20000000000 */
[-C--:B------:R-:W-:Y:S01]  /*bde0*/  ISETP.GE.AND P0, PT, R4, R11.reuse, PT ;  /* 0x0000000b0400720c */ /* 0x080fe20003f06270 */
[----:B------:R-:W-:Y:S01]  /*bdf0*/  IMAD.SHL.U32 R7, R26, 0x8, RZ ;  /* 0x000000081a077824 */ /* 0x000fe200078e00ff */
[----:B------:R-:W-:Y:S02]  /*be00*/  LEA.HI.X R4, R2, UR7, R3, 0x1, P2 ;  /* 0x0000000702047c11 */ /* 0x000fe400090f0c03 */
[-C--:B------:R-:W-:Y:S01]  /*be10*/  ISETP.GE.AND P2, PT, R8, R11.reuse, PT ;  /* 0x0000000b0800720c */ /* 0x080fe20003f46270 */
[C---:B------:R-:W-:Y:S01]  /*be20*/  VIADD R9, R7.reuse, 0x80 ;  /* 0x0000008007097836 */ /* 0x040fe20000000000 */
[----:B------:R-:W-:Y:S01]  /*be30*/  ISETP.GE.AND P1, PT, R0, R11, PT ;  /* 0x0000000b0000720c */ /* 0x000fe20003f26270 */
[C---:B------:R-:W-:Y:S01]  /*be40*/  VIADD R13, R7.reuse, 0x40 ;  /* 0x00000040070d7836 */ /* 0x040fe20000000000 */
[----:B------:R0:W1:Y:S01]  /*be50*/  SHFL.IDX PT, R2, R5, RZ, 0x181f ;  /* 0x00181fff05027589 */ /* 0x00006200000e0000 */
[----:B------:R-:W-:Y:S01]  /*be60*/  VIADD R15, R7, 0xc0 ;  /* 0x000000c0070f7836 */ /* 0x000fe20000000000 */
[----:B------:R-:W-:-:S02]  /*be70*/  SHF.R.S32.HI R16, RZ, 0x1f, R7 ;  /* 0x0000001fff107819 */ /* 0x000fc40000011407 */
[----:B------:R0:W2:Y:S01]  /*be80*/  SHFL.IDX PT, R0, R4, RZ, 0x181f ;  /* 0x00181fff04007589 */ /* 0x0000a200000e0000 */
[----:B------:R-:W-:Y:S02]  /*be90*/  SHF.R.S32.HI R10, RZ, 0x1f, R9 ;  /* 0x0000001fff0a7819 */ /* 0x000fe40000011409 */
[----:B------:R-:W-:Y:S02]  /*bea0*/  SHF.R.S32.HI R12, RZ, 0x1f, R13 ;  /* 0x0000001fff0c7819 */ /* 0x000fe4000001140d */
        /* <DEDUP_REMOVED lines=19> */
.L_x_1181:
[----:B------:R-:W-:Y:S05]  /*bfe0*/  BSYNC B1 ;  /* 0x0000000000017941 */ /* 0x000fea0003800000 */
.L_x_1180:
        /* <DEDUP_REMOVED lines=21> */
.L_x_1183:
[----:B------:R-:W-:Y:S05]  /*c140*/  BSYNC B1 ;  /* 0x0000000000017941 */ /* 0x000fea0003800000 */
.L_x_1182:
        /* <DEDUP_REMOVED lines=21> */
.L_x_1185:
[----:B------:R-:W-:Y:S05]  /*c2a0*/  BSYNC B1 ;  /* 0x0000000000017941 */ /* 0x000fea0003800000 */
.L_x_1184:
        /* <DEDUP_REMOVED lines=11> */
[----:B0-----:R-:W-:Y:S02]  /*c360*/  @!P3 LEA.HI.X R19, R7, R4, R16, 0x1, P4 ;  /* 0x000000040713b211 */ /* 0x001fe400020f0c10 */
        /* <DEDUP_REMOVED lines=10> */
.L_x_1174:
[----:B------:R-:W-:Y:S05]  /*c410*/  BSYNC B0 ;  /* 0x0000000000007941 */ /* 0x000fea0003800000 */
.L_x_1164:
[----:B------:R-:W-:Y:S02]  /*c420*/  ULDC UR6, c[0x0][0xd3c] ;  /* 0x00034f0000067ab9 */ /* 0x000fe40000000800 */
[----:B------:R-:W-:-:S06]  /*c430*/  UISETP.GE.AND UP0, UPT, UR5, UR6, UPT ;  /* 0x000000060500728c */ /* 0x000fcc000bf06270 */
[----:B------:R-:W-:-:S13]  /*c440*/  PLOP3.LUT P0, PT, PT, PT, UP0, 0x80, 0x0 ;  /* 0x000000000000781c */ /* 0x000fda0003f0f008 */
[----:B------:R-:W-:Y:S05]  /*c450*/  @!P0 BRA `(.L_x_1186) ;  /* 0xffffff4c00248947 */ /* 0x000fea000383ffff */
[----:B------:R-:W-:Y:S05]  /*c460*/  EXIT ;  /* 0x000000000000794d */ /* 0x000fea0003800000 */
.L_x_1134:
[----:B------:R-:W-:-:S08]  /*c470*/  NOP ;  /* 0x0000000000007918 */ /* 0x000fd00000000000 */
[----:B0-----:R-:W0:-:S00]  /*c480*/  USETMAXREG.DEALLOC.CTAPOOL 0x28 ;  /* 0x00000028000079c8 */ /* 0x001e0000080e0500 */
        /* <DEDUP_REMOVED lines=14> */
.L_x_1187:
        /* <DEDUP_REMOVED lines=43> */
.L_x_1191:
        /* <DEDUP_REMOVED lines=35> */
.L_x_1189:
[----:B------:R-:W-:Y:S01]  /*ca50*/  IMAD.IADD R11, R8, 0x1, -R3 ;  /* 0x00000001080b7824 */ /* 0x000fe200078e0a03 */
[----:B------:R-:W-:-:S03]  /*ca60*/  MOV R16, RZ ;  /* 0x000000ff00107202 */ /* 0x000fc60000000f00 */
        /* <DEDUP_REMOVED lines=16> */
.L_x_1192:
        /* <DEDUP_REMOVED lines=58> */
.L_x_1190:
[----:B------:R-:W-:Y:S01]  /*cf10*/  ULDC UR4, c[0x0][0xd3c] ;  /* 0x00034f0000047ab9 */ /* 0x000fe20000000800 */
[----:B------:R-:W-:Y:S02]  /*cf20*/  IMAD.MOV.U32 R17, RZ, RZ, RZ ;  /* 0x000000ffff117224 */ /* 0x000fe400078e00ff */
[----:B------:R-:W-:Y:S02]  /*cf30*/  IMAD.U32 R16, RZ, RZ, UR6 ;  /* 0x00000006ff107e24 */ /* 0x000fe4000f8e00ff */
[----:B------:R-:W-:Y:S02]  /*cf40*/  IMAD.MOV.U32 R18, RZ, RZ, RZ ;  /* 0x000000ffff127224 */ /* 0x000fe400078e00ff */
[----:B------:R-:W-:-:S07]  /*cf50*/  IMAD.U32 R19, RZ, RZ, UR4 ;  /* 0x00000004ff137e24 */ /* 0x000fce000f8e00ff */
.L_x_1193:
[----:B------:R-:W-:-:S13]  /*cf60*/  ISETP.NE.AND P0, PT, R7, RZ, PT ;  /* 0x000000ff0700720c */ /* 0x000fda0003f05270 */
[----:B------:R-:W0:Y:S01]  /*cf70*/  @!P0 S2R R3, SR_CgaCtaId ;  /* 0x0000000000038919 */ /* 0x000e220000008800 */
[----:B------:R-:W-:-:S04]  /*cf80*/  @!P0 MOV R2, 0x400 ;  /* 0x0000040000028802 */ /* 0x000fc80000000f00 */
[----:B0-----:R-:W-:-:S05]  /*cf90*/  @!P0 LEA R2, R3, R2, 0x18 ;  /* 0x0000000203028211 */ /* 0x001fca00078ec0ff */
[----:B------:R1:W-:Y:S01]  /*cfa0*/  @!P0 STS.128 [R2+0x324d0], R16 ;  /* 0x0324d01002008388 */ /* 0x0003e20000000c00 */
[----:B------:R-:W-:Y:S06]  /*cfb0*/  BAR.ARV 0x5, 0x180 ;  /* 0x0146000000007b1d */ /* 0x000fec0000002000 */
.L_x_1188:
[----:B------:R2:W-:Y:S01]  /*cfc0*/  STL [R1+0x18], RZ ;  /* 0x000018ff01007387 */ /* 0x0005e20000100800 */
[----:B------:R-:W-:Y:S01]  /*cfd0*/  ULDC UR4, c[0x0][0xd3c] ;  /* 0x00034f0000047ab9 */ /* 0x000fe20000000800 */
[----:B------:R-:W-:Y:S01]  /*cfe0*/  IMAD.MOV.U32 R27, RZ, RZ, 0x1 ;  /* 0x00000001ff1b7424 */ /* 0x000fe200078e00ff */
[----:B0-----:R-:W-:Y:S01]  /*cff0*/  ISETP.GE.AND P0, PT, R19, UR4, PT ;  /* 0x0000000413007c0c */ /* 0x001fe2000bf06270 */
[----:B------:R-:W-:-:S12]  /*d000*/  IMAD.MOV.U32 R24, RZ, RZ, RZ ;  /* 0x000000ffff187224 */ /* 0x000fd800078e00ff */
[----:B--2---:R-:W-:Y:S05]  /*d010*/  @P0 BRA `(.L_x_1194) ;  /* 0x0000005400580947 */ /* 0x004fea0003800000 */
[----:B-1----:R-:W2:Y:S01]  /*d020*/  LDL R2, [R1+0x38] ;  /* 0x0000380001027983 */ /* 0x002ea20000100800 */
[----:B------:R-:W0:Y:S01]  /*d030*/  S2UR UR5, SR_CgaCtaId ;  /* 0x00000000000579c3 */ /* 0x000e220000008800 */
[----:B------:R-:W-:Y:S01]  /*d040*/  LOP3.LUT R4, R0, 0x7f, RZ, 0xc0, !PT ;  /* 0x0000007f00047812 */ /* 0x000fe200078ec0ff */
[----:B------:R-:W-:Y:S01]  /*d050*/  BSSY B8, `(.L_x_1194) ;  /* 0x0000552000087945 */ /* 0x000fe20003800000 */
[----:B------:R1:W-:Y:S01]  /*d060*/  STL [R1+0x18], RZ ;  /* 0x000018ff01007387 */ /* 0x0003e20000100800 */
[----:B------:R-:W-:Y:S01]  /*d070*/  IMAD.MOV.U32 R27, RZ, RZ, 0x1 ;  /* 0x00000001ff1b7424 */ /* 0x000fe200078e00ff */
[----:B------:R-:W-:Y:S01]  /*d080*/  SHF.R.U32.HI R5, RZ, 0x3, R4 ;  /* 0x00000003ff057819 */ /* 0x000fe20000011604 */
[----:B------:R-:W-:Y:S01]  /*d090*/  IMAD.MOV.U32 R24, RZ, RZ, RZ ;  /* 0x000000ffff187224 */ /* 0x000fe200078e00ff */
[----:B------:R-:W-:Y:S01]  /*d0a0*/  ULDC UR39, c[0x0][0xc] ;  /* 0x0000030000277ab9 */ /* 0x000fe20000000800 */
[----:B--2---:R-:W-:Y:S01]  /*d0b0*/  R2UR UR4, R2 ;  /* 0x00000000020472ca */ /* 0x004fe200000e0000 */
[----:B------:R-:W-:-:S05]  /*d0c0*/  IMAD.SHL.U32 R2, R0, 0x8, RZ ;  /* 0x0000000800027824 */ /* 0x000fca00078e00ff */
[C---:B------:R-:W-:Y:S02]  /*d0d0*/  LOP3.LUT R3, R2.reuse, 0x1f8, RZ, 0xc0, !PT ;  /* 0x000001f802037812 */ /* 0x040fe400078ec0ff */
[----:B------:R-:W-:Y:S02]  /*d0e0*/  LOP3.LUT R4, R2, 0x38, RZ, 0xc0, !PT ;  /* 0x0000003802047812 */ /* 0x000fe400078ec0ff */
[----:B------:R-:W-:Y:S01]  /*d0f0*/  LOP3.LUT R3, R3, 0x38, R0, 0x78, !PT ;  /* 0x0000003803037812 */ /* 0x000fe200078e7800 */
[----:B------:R-:W-:Y:S02]  /*d100*/  IMAD.SHL.U32 R0, R0, 0x10, RZ ;  /* 0x0000001000007824 */ /* 0x000fe400078e00ff */
[----:B------:R-:W-:Y:S01]  /*d110*/  ULOP3.LUT UR38, UR4, 0x2, URZ, 0xfc, !UPT ;  /* 0x0000000204267892 */ /* 0x000fe2000f8efc3f */
[----:B------:R-:W-:Y:S02]  /*d120*/  LOP3.LUT R29, R3, 0x200, R2, 0xf8, !PT ;  /* 0x00000200031d7812 */ /* 0x000fe400078ef802 */
[----:B------:R-:W-:Y:S01]  /*d130*/  UMOV UR4, 0x400 ;  /* 0x0000040000047882 */ /* 0x000fe20000000000 */
[----:B------:R-:W-:Y:S01]  /*d140*/  LOP3.LUT R0, R5, 0x70, R0, 0xf8, !PT ;  /* 0x0000007005007812 */ /* 0x000fe200078ef800 */
[----:B0-----:R-:W-:Y:S01]  /*d150*/  ULEA UR4, UR5, UR4, 0x18 ;  /* 0x0000000405047291 */ /* 0x001fe2000f8ec03f */
[----:B------:R-:W-:-:S02]  /*d160*/  LOP3.LUT R3, R4, 0x40, RZ, 0xfc, !PT ;  /* 0x0000004004037812 */ /* 0x000fc400078efcff */
[C---:B------:R-:W-:Y:S02]  /*d170*/  LOP3.LUT R2, R4.reuse, 0x80, RZ, 0xfc, !PT ;  /* 0x0000008004027812 */ /* 0x040fe400078efcff */
[----:B------:R-:W-:Y:S01]  /*d180*/  LOP3.LUT R0, R4, 0xc0, RZ, 0xfc, !PT ;  /* 0x000000c004007812 */ /* 0x000fe200078efcff */
[----:B------:R-:W-:-:S04]  /*d190*/  IMAD.U32 R22, RZ, RZ, UR4 ;  /* 0x00000004ff167e24 */ /* 0x000fc8000f8e00ff */
[----:B-1----:R-:W-:-:S07]  /*d1a0*/  IMAD R26, R29, 0x2, R22 ;  /* 0x000000021d1a7824 */ /* 0x002fce00078e0216 */
.L_x_1261:
[----:B0-----:R-:W0:Y:S02]  /*d1b0*/  LDC.64 R34, c[0x0][0xd88] ;  /* 0x00036200ff227b82 */ /* 0x001e240000000a00 */
[----:B0-----:R-:W-:-:S06]  /*d1c0*/  IMAD.WIDE R34, R19, 0x4, R34 ;  /* 0x0000000413227825 */ /* 0x001fcc00078e0222 */
[----:B--2---:R0:W2:Y:S01]  /*d1d0*/  LDG.E R34, desc[UR36][R34.64] ;  /* 0x0000002422227981 */ /* 0x0040a2000c1e1900 */
[----:B------:R-:W-:Y:S05]  /*d1e0*/  YIELD ;  /* 0x0000000000007946 */ /* 0x000fea0003800000 */
[----:B------:R-:W-:Y:S01]  /*d1f0*/  ULDC.64 UR4, c[0x0][0xb20] ;  /* 0x0002c80000047ab9 */ /* 0x000fe20000000a00 */
[----:B------:R-:W-:Y:S01]  /*d200*/  IMAD.MOV.U32 R32, RZ, RZ, RZ ;  /* 0x000000ffff207224 */ /* 0x000fe200078e00ff */
[----:B------:R-:W-:Y:S01]  /*d210*/  ISETP.NE.U32.AND P0, PT, RZ, UR4, PT ;  /* 0x00000004ff007c0c */ /* 0x000fe2000bf05070 */
[----:B------:R-:W-:-:S03]  /*d220*/  ULDC.64 UR6, c[0x0][0xb10] ;  /* 0x0002c40000067ab9 */ /* 0x000fc60000000a00 */
[----:B------:R-:W-:Y:S01]  /*d230*/  ISETP.NE.AND.EX P0, PT, RZ, UR5, PT, P0 ;  /* 0x00000005ff007c0c */ /* 0x000fe2000bf05300 */
[----:B0-----:R-:W-:Y:S01]  /*d240*/  IMAD.MOV.U32 R35, RZ, RZ, RZ ;  /* 0x000000ffff237224 */ /* 0x001fe200078e00ff */
        /* <DEDUP_REMOVED lines=29> */
[----:B----4-:R-:W-:Y:S05]  /*d420*/  @P0 BRA `(.L_x_1195) ;  /* 0x0000000000200947 */ /* 0x010fea0003800000 */
        /* <DEDUP_REMOVED lines=8> */
.L_x_1195:
        /* <DEDUP_REMOVED lines=9> */
.L_x_1196:
        /* <DEDUP_REMOVED lines=9> */
.L_x_1197:
        /* <DEDUP_REMOVED lines=21> */
[----:B------:R-:W-:Y:S02]  /*d720*/  ISETP.GE.AND P2, PT, R2, RZ, PT ;  /* 0x000000ff0200720c */ /* 0x000fe40003f46270 */
[----:B0-----:R-:W0:Y:S02]  /*d730*/  MUFU.RCP R8, R8 ;  /* 0x0000000800087308 */ /* 0x001e240000001000 */
[----:B0-----:R-:W-:-:S06]  /*d740*/  VIADD R3, R8, 0xffffffe ;  /* 0x0ffffffe08037836 */ /* 0x001fcc0000000000 */
[----:B------:R-:W0:Y:S02]  /*d750*/  F2I.FTZ.U32.TRUNC.NTZ R3, R3 ;  /* 0x0000000300037305 */ /* 0x000e24000021f000 */
[----:B0-----:R-:W-:-:S04]  /*d760*/  IMAD.MOV R2, RZ, RZ, -R3 ;  /* 0x000000ffff027224 */ /* 0x001fc800078e0a03 */
        /* <DEDUP_REMOVED lines=17> */
.L_x_1199:
[----:B------:R-:W-:Y:S05]  /*d880*/  BSYNC B0 ;  /* 0x0000000000007941 */ /* 0x000fea0003800000 */
.L_x_1198:
        /* <DEDUP_REMOVED lines=23> */
.L_x_1201:
        /* <DEDUP_REMOVED lines=20> */
.L_x_1204:
[----:B------:R-:W-:Y:S05]  /*db40*/  BSYNC B6 ;  /* 0x0000000000067941 */ /* 0x000fea0003800000 */
.L_x_1203:
        /* <DEDUP_REMOVED lines=20> */
.L_x_1207:
[----:B------:R0:W1:Y:S01]  /*dc90*/  LDC.64 R2, c[0x4][R36] ;  /* 0x0100000024027b82 */ /* 0x0000620000000a00 */
[----:B------:R-:W-:Y:S01]  /*dca0*/  ULDC.64 UR6, c[0x4][0x98] ;  /* 0x0100260000067ab9 */ /* 0x000fe20000000a00 */
[----:B------:R-:W-:Y:S01]  /*dcb0*/  ULDC.64 UR8, c[0x4][0xa0] ;  /* 0x0100280000087ab9 */ /* 0x000fe20000000a00 */
[----:B------:R-:W-:Y:S01]  /*dcc0*/  ULDC.64 UR4, c[0x4][0x18] ;  /* 0x0100060000047ab9 */ /* 0x000fe20000000a00 */
[----:B------:R-:W-:Y:S01]  /*dcd0*/  IMAD.U32 R4, RZ, RZ, UR6 ;  /* 0x00000006ff047e24 */ /* 0x000fe2000f8e00ff */
[----:B------:R-:W-:Y:S01]  /*dce0*/  MOV R11, UR5 ;  /* 0x00000005000b7c02 */ /* 0x000fe20008000f00 */
        /* <DEDUP_REMOVED lines=9> */
.L_x_1206:
[----:B------:R-:W-:Y:S05]  /*dd80*/  BSYNC B6 ;  /* 0x0000000000067941 */ /* 0x000fea0003800000 */
.L_x_1205:
[----:B------:R-:W2:Y:S01]  /*dd90*/  LDL R21, [R1+0xc] ;  /* 0x00000c0001157983 */ /* 0x000ea20000100800 */
[----:B------:R-:W-:Y:S01]  /*dda0*/  ULDC.64 UR4, c[0x0][0xaf0] ;  /* 0x0002bc0000047ab9 */ /* 0x000fe20000000a00 */
[----:B------:R-:W0:Y:S01]  /*ddb0*/  LDC R8, c[0x0][0x430] ;  /* 0x00010c00ff087b82 */ /* 0x000e220000000800 */
[----:B------:R-:W-:Y:S01]  /*ddc0*/  ISETP.NE.U32.AND P0, PT, RZ, UR4, PT ;  /* 0x00000004ff007c0c */ /* 0x000fe2000bf05070 */
[----:B------:R-:W1:Y:S03]  /*ddd0*/  S2R R20, SR_TID.X ;  /* 0x0000000000147919 */ /* 0x000e660000002100 */
[----:B------:R-:W-:-:S13]  /*dde0*/  ISETP.NE.AND.EX P0, PT, RZ, UR5, PT, P0 ;  /* 0x00000005ff007c0c */ /* 0x000fda000bf05300 */
[----:B------:R-:W-:Y:S01]  /*ddf0*/  @P0 IADD3 R2, P1, R31, UR4, RZ ;  /* 0x000000041f020c10 */ /* 0x000fe2000ff3e0ff */
[----:B------:R-:W-:-:S03]  /*de00*/  ULDC UR4, c[0x0][0x320] ;  /* 0x0000c80000047ab9 */ /* 0x000fc60000000800 */
[----:B------:R-:W-:-:S05]  /*de10*/  @P0 IADD3.X R3, R33, UR5, RZ, P1, !PT ;  /* 0x0000000521030c10 */ /* 0x000fca0008ffe4ff */
[----:B------:R3:W4:Y:S01]  /*de20*/  @P0 LDG.E R28, desc[UR36][R2.64] ;  /* 0x00000024021c0981 */ /* 0x000722000c1e1900 */
[----:B-1----:R-:W-:-:S04]  /*de30*/  LOP3.LUT R20, R20, 0x7f, RZ, 0xc0, !PT ;  /* 0x0000007f14147812 */ /* 0x002fc800078ec0ff */
[----:B------:R-:W-:Y:S02]  /*de40*/  SHF.R.U32.HI R0, RZ, 0x3, R20 ;  /* 0x00000003ff007819 */ /* 0x000fe40000011614 */
[----:B------:R-:W1:Y:S01]  /*de50*/  S2R R20, SR_TID.X ;  /* 0x0000000000147919 */ /* 0x000e620000002100 */
[----:B0-----:R-:W-:-:S13]  /*de60*/  ISETP.NE.AND P2, PT, R8, 0x1, PT ;  /* 0x000000010800780c */ /* 0x001fda0003f45270 */
[----:B------:R-:W0:Y:S08]  /*de70*/  @P2 LDC R6, c[0x0][0x434] ;  /* 0x00010d00ff062b82 */ /* 0x000e300000000800 */
[----:B---3--:R-:W3:Y:S01]  /*de80*/  @P2 LDC R2, c[0x0][0x438] ;  /* 0x00010e00ff022b82 */ /* 0x008ee20000000800 */
[----:B-1----:R-:W-:-:S05]  /*de90*/  IMAD.SHL.U32 R20, R20, 0x10, RZ ;  /* 0x0000001014147824 */ /* 0x002fca00078e00ff */
[----:B------:R-:W-:Y:S02]  /*dea0*/  LOP3.LUT R20, R0, 0x70, R20, 0xf8, !PT ;  /* 0x0000007000147812 */ /* 0x000fe400078ef814 */
[----:B------:R-:W-:-:S04]  /*deb0*/  LOP3.LUT R23, R23, 0xffff7fff, RZ, 0xc0, !PT ;  /* 0xffff7fff17177812 */ /* 0x000fc800078ec0ff */
[----:B------:R-:W-:-:S04]  /*dec0*/  @P2 LOP3.LUT R23, R23, 0x8000, RZ, 0xfc, !PT ;  /* 0x0000800017172812 */ /* 0x000fc800078efcff */
[----:B------:R-:W-:Y:S01]  /*ded0*/  LOP3.LUT R23, R23, 0xffffffef, RZ, 0xc0, !PT ;  /* 0xffffffef17177812 */ /* 0x000fe200078ec0ff */
[----:B------:R-:W-:Y:S01]  /*dee0*/  IMAD.MOV.U32 R36, RZ, RZ, RZ ;  /* 0x000000ffff247224 */ /* 0x000fe200078e00ff */
[----:B------:R-:W-:Y:S01]  /*def0*/  UMOV UR5, 0xffffffff ;  /* 0xffffffff00057882 */ /* 0x000fe20000000000 */
[----:B------:R-:W-:Y:S01]  /*df00*/  LOP3.LUT R18, R18, 0xffff, RZ, 0xc0, !PT ;  /* 0x0000ffff12127812 */ /* 0x000fe200078ec0ff */
[----:B--2---:R-:W-:-:S04]  /*df10*/  VIADD R0, R21, 0xffffffff ;  /* 0xffffffff15007836 */ /* 0x004fc80000000000 */
[----:B------:R-:W-:-:S05]  /*df20*/  IMAD R37, R0, 0x60, R20 ;  /* 0x0000006000257824 */ /* 0x000fca00078e0214 */
[----:B------:R-:W-:-:S04]  /*df30*/  ISETP.GE.AND P0, PT, R37, R25, PT ;  /* 0x000000192500720c */ /* 0x000fc80003f06270 */
[----:B------:R-:W-:Y:S01]  /*df40*/  ISETP.GT.U32.OR P0, PT, R20, 0x5f, P0 ;  /* 0x0000005f1400780c */ /* 0x000fe20000704470 */
[----:B------:R-:W1:Y:S01]  /*df50*/  S2R R21, SR_TID.X ;  /* 0x0000000000157919 */ /* 0x000e620000002100 */
[----:B------:R-:W-:-:S11]  /*df60*/  IMAD.IADD R37, R37, 0x1, R32 ;  /* 0x0000000125257824 */ /* 0x000fd600078e0220 */
[----:B------:R-:W2:Y:S01]  /*df70*/  @!P0 LDC.64 R4, c[0x0][0x428] ;  /* 0x00010a00ff048b82 */ /* 0x000ea20000000a00 */
[----:B0-----:R-:W-:Y:S01]  /*df80*/  @P2 IMAD.HI.U32 R3, R37, R6, RZ ;  /* 0x0000000625032227 */ /* 0x001fe200078e00ff */
[----:B----4-:R-:W-:-:S03]  /*df90*/  SHF.R.S32.HI R33, RZ, 0x1f, R28 ;  /* 0x0000001fff217819 */ /* 0x010fc6000001141c */
[----:B------:R-:W-:Y:S01]  /*dfa0*/  IMAD.MOV.U32 R6, RZ, RZ, R37 ;  /* 0x000000ffff067224 */ /* 0x000fe200078e0025 */
[----:B---3--:R-:W-:-:S04]  /*dfb0*/  @P2 SHF.R.U32.HI R6, RZ, R2, R3 ;  /* 0x00000002ff062219 */ /* 0x008fc80000011603 */
[--C-:B------:R-:W-:Y:S01]  /*dfc0*/  @!P0 SHF.R.S32.HI R3, RZ, 0x1f, R6.reuse ;  /* 0x0000001fff038819 */ /* 0x100fe20000011406 */
[----:B------:R-:W-:Y:S02]  /*dfd0*/  @!P0 IMAD.MOV.U32 R2, RZ, RZ, R6 ;  /* 0x000000ffff028224 */ /* 0x000fe400078e0006 */
[-C--:B--2---:R-:W-:Y:S02]  /*dfe0*/  @!P0 IMAD R7, R33, R4.reuse, RZ ;  /* 0x0000000421078224 */ /* 0x084fe400078e02ff */
[----:B------:R-:W-:-:S04]  /*dff0*/  @!P0 IMAD.WIDE.U32 R2, R28, R4, R2 ;  /* 0x000000041c028225 */ /* 0x000fc800078e0002 */
[----:B------:R-:W-:Y:S02]  /*e000*/  @!P0 IMAD R7, R28, R5, R7 ;  /* 0x000000051c078224 */ /* 0x000fe400078e0207 */
[----:B------:R-:W0:Y:S01]  /*e010*/  @!P0 LDC.64 R4, c[0x0][0x418] ;  /* 0x00010600ff048b82 */ /* 0x000e220000000a00 */
[----:B-1----:R-:W-:-:S05]  /*e020*/  IMAD.SHL.U32 R21, R21, 0x8, RZ ;  /* 0x0000000815157824 */ /* 0x002fca00078e00ff */
[----:B------:R-:W-:-:S04]  /*e030*/  LOP3.LUT R21, R21, 0x38, RZ, 0xc0, !PT ;  /* 0x0000003815157812 */ /* 0x000fc800078ec0ff */
[----:B------:R-:W-:-:S04]  /*e040*/  LOP3.LUT R10, R21, 0x40, RZ, 0xfc, !PT ;  /* 0x00000040150a7812 */ /* 0x000fc800078efcff */
[----:B------:R-:W-:Y:S01]  /*e050*/  ISETP.GE.AND P3, PT, R10, UR4, PT ;  /* 0x000000040a007c0c */ /* 0x000fe2000bf66270 */
[----:B------:R-:W-:Y:S01]  /*e060*/  @!P0 IMAD.IADD R7, R3, 0x1, R7 ;  /* 0x0000000103078824 */ /* 0x000fe200078e0207 */
[----:B------:R-:W-:Y:S02]  /*e070*/  LOP3.LUT R9, R21, 0x80, RZ, 0xfc, !PT ;  /* 0x0000008015097812 */ /* 0x000fe400078efcff */
[----:B0-----:R-:W-:-:S04]  /*e080*/  @!P0 LEA R4, P1, R2, R4, 0x2 ;  /* 0x0000000402048211 */ /* 0x001fc800078210ff */
[----:B------:R-:W-:Y:S02]  /*e090*/  @!P0 LEA.HI.X R5, R2, R5, R7, 0x2, P1 ;  /* 0x0000000502058211 */ /* 0x000fe400008f1407 */
[----:B------:R-:W-:-:S03]  /*e0a0*/  ISETP.GE.AND P1, PT, R9, UR4, PT ;  /* 0x0000000409007c0c */ /* 0x000fc6000bf26270 */
[----:B------:R-:W-:Y:S01]  /*e0b0*/  @P3 LOP3.LUT R23, R23, 0x10, RZ, 0xfc, !PT ;  /* 0x0000001017173812 */ /* 0x000fe200078efcff */
[----:B------:R-:W-:Y:S01]  /*e0c0*/  IMAD.MOV R2, RZ, RZ, -R6 ;  /* 0x000000ffff027224 */ /* 0x000fe200078e0a06 */
[----:B------:R-:W-:Y:S01]  /*e0d0*/  ISETP.GE.AND P2, PT, R21, UR4, PT ;  /* 0x0000000415007c0c */ /* 0x000fe2000bf46270 */
[----:B------:R0:W5:Y:S01]  /*e0e0*/  @!P0 LDG.E R36, desc[UR36][R4.64] ;  /* 0x0000002404248981 */ /* 0x000162000c1e1900 */
[----:B------:R-:W-:Y:S01]  /*e0f0*/  LOP3.LUT R23, R23, 0xfffffffe, RZ, 0xc0, !PT ;  /* 0xfffffffe17177812 */ /* 0x000fe200078ec0ff */
[----:B------:R-:W-:Y:S01]  /*e100*/  IMAD R37, R8, R2, R37 ;  /* 0x0000000208257224 */ /* 0x000fe200078e0225 */
[----:B------:R-:W-:Y:S02]  /*e110*/  LOP3.LUT R8, R21, 0xc0, RZ, 0xfc, !PT ;  /* 0x000000c015087812 */ /* 0x000fe400078efcff */
[----:B------:R-:W-:Y:S02]  /*e120*/  LOP3.LUT R23, R23, 0xfffffff7, RZ, 0xc0, !PT ;  /* 0xfffffff717177812 */ /* 0x000fe400078ec0ff */
[----:B------:R-:W-:-:S02]  /*e130*/  ISETP.GE.AND P0, PT, R8, UR4, PT ;  /* 0x0000000408007c0c */ /* 0x000fc4000bf06270 */
[----:B------:R-:W-:-:S04]  /*e140*/  @P1 LOP3.LUT R23, R23, 0x8, RZ, 0xfc, !PT ;  /* 0x0000000817171812 */ /* 0x000fc800078efcff */
[----:B------:R-:W-:-:S04]  /*e150*/  @P2 LOP3.LUT R23, R23, 0x1, RZ, 0xfc, !PT ;  /* 0x0000000117172812 */ /* 0x000fc800078efcff */
[----:B------:R-:W-:Y:S01]  /*e160*/  LOP3.LUT R23, R23, 0xfffffffb, RZ, 0xc0, !PT ;  /* 0xfffffffb17177812 */ /* 0x000fe200078ec0ff */
[----:B------:R-:W-:-:S03]  /*e170*/  IMAD.U32 R2, RZ, RZ, UR38 ;  /* 0x00000026ff027e24 */ /* 0x000fc6000f8e00ff */
[----:B------:R-:W-:Y:S01]  /*e180*/  @P0 LOP3.LUT R23, R23, 0x4, RZ, 0xfc, !PT ;  /* 0x0000000417170812 */ /* 0x000fe200078efcff */
[----:B0-----:R-:W-:Y:S06]  /*e190*/  BRA.DIV UR5, `(.L_x_1208) ;  /* 0x0000004a05707947 */ /* 0x001fec000b800000 */
.L_x_1279:
[----:B------:R-:W-:Y:S02]  /*e1a0*/  SEL R3, RZ, 0x1, P2 ;  /* 0x00000001ff037807 */ /* 0x000fe40001000000 */
[----:B------:R-:W-:Y:S02]  /*e1b0*/  ISETP.NE.AND P0, PT, R2, 0x3, PT ;  /* 0x000000030200780c */ /* 0x000fe40003f05270 */
[----:B------:R-:W-:Y:S01]  /*e1c0*/  ISETP.GT.U32.AND P1, PT, R20, 0x5f, PT ;  /* 0x0000005f1400780c */ /* 0x000fe20003f24070 */
[----:B------:R0:W-:Y:S01]  /*e1d0*/  STL [R1+0x24], R3 ;  /* 0x0000240301007387 */ /* 0x0001e20000100800 */
[----:B------:R-:W-:-:S09]  /*e1e0*/  LOP3.LUT R23, R23, 0xfffffbff, RZ, 0xc0, !PT ;  /* 0xfffffbff17177812 */ /* 0x000fd200078ec0ff */
[----:B------:R-:W-:-:S04]  /*e1f0*/  @P0 LOP3.LUT R23, R23, 0x400, RZ, 0xfc, !PT ;  /* 0x0000040017170812 */ /* 0x000fc800078efcff */
[----:B------:R-:W-:-:S04]  /*e200*/  LOP3.LUT R23, R23, 0xffffffdf, RZ, 0xc0, !PT ;  /* 0xffffffdf17177812 */ /* 0x000fc800078ec0ff */
[----:B------:R-:W-:Y:S01]  /*e210*/  @P1 LOP3.LUT R23, R23, 0x20, RZ, 0xfc, !PT ;  /* 0x0000002017171812 */ /* 0x000fe200078efcff */
[----:B0-----:R-:W-:Y:S06]  /*e220*/  @!P0 BRA `(.L_x_1209) ;  /* 0x0000000000048947 */ /* 0x001fec0003800000 */
[----:B------:R-:W-:Y:S01]  /*e230*/  BPT.TRAP 0x1 ;  /* 0x000000040000795c */ /* 0x000fe20000300000 */
.L_x_1209:
[----:B------:R-:W-:Y:S01]  /*e240*/  IMAD R31, R0, -0x60, R25 ;  /* 0xffffffa0001f7824 */ /* 0x000fe200078e0219 */
[----:B------:R-:W-:Y:S01]  /*e250*/  SHF.L.U32 R0, R27, 0x1f, RZ ;  /* 0x0000001f1b007819 */ /* 0x000fe200000006ff */
[----:B------:R-:W-:Y:S01]  /*e260*/  IMAD R25, R24, 0x8, R22 ;  /* 0x0000000818197824 */ /* 0x000fe200078e0216 */
[----:B------:R-:W-:Y:S03]  /*e270*/  BSSY B0, `(.L_x_1210) ;  /* 0x0000003000007945 */ /* 0x000fe60003800000 */
[----:B------:R-:W0:Y:S02]  /*e280*/  SYNCS.PHASECHK.TRANS64.TRYWAIT P0, [R25+URZ+0x32440], R0 ;  /* 0x03244000190075a7 */ /* 0x000e24000800017f */
[----:B0-----:R-:W-:Y:S05]  /*e290*/  @!P0 BRA `(.L_x_1211) ;  /* 0x0000004800648947 */ /* 0x001fea0003800000 */
.L_x_1280:
[----:B------:R-:W-:Y:S05]  /*e2a0*/  BSYNC B0 ;  /* 0x0000000000007941 */ /* 0x000fea0003800000 */
.L_x_1210:
        /* <DEDUP_REMOVED lines=87> */
.L_x_1294:
        /* <DEDUP_REMOVED lines=10> */
.L_x_1213:
        /* <DEDUP_REMOVED lines=10> */
.L_x_1214:
[----:B------:R1:W5:Y:S01]  /*e960*/  LDL.LU R0, [R1] ;  /* 0x0000000001007983 */ /* 0x0003620000300800 */
[----:B------:R-:W-:Y:S01]  /*e970*/  LOP3.LUT P0, RZ, R23, 0x40, RZ, 0xc0, !PT ;  /* 0x0000004017ff7812 */ /* 0x000fe2000780c0ff */
[----:B------:R1:W-:-:S12]  /*e980*/  SYNCS.ARRIVE.TRANS64.A1T0 RZ, [R25+URZ+0x32430], RZ ;  /* 0x032430ff19ff79a7 */ /* 0x0003d8000810003f */
[----:B------:R-:W-:Y:S05]  /*e990*/  WARPSYNC.ALL ;  /* 0x0000000000007948 */ /* 0x000fea0003800000 */
[----:B------:R-:W-:Y:S01]  /*e9a0*/  SEL R34, R34, RZ, !P0 ;  /* 0x000000ff22227207 */ /* 0x000fe20004000000 */
[----:B------:R-:W-:Y:S01]  /*e9b0*/  BSSY B6, `(.L_x_1215) ;  /* 0x0000019000067945 */ /* 0x000fe20003800000 */
[----:B------:R-:W-:Y:S01]  /*e9c0*/  BAR.SYNC.DEFER_BLOCKING 0x8, 0x180 ;  /* 0x0206000000007b1d */ /* 0x000fe20000010000 */
[----:B-----5:R-:W-:-:S05]  /*e9d0*/  SEL R0, R0, RZ, !P0 ;  /* 0x000000ff00007207 */ /* 0x020fca0004000000 */
[----:B------:R2:W-:Y:S02]  /*e9e0*/  STL [R1+0x8], R0 ;  /* 0x0000080001007387 */ /* 0x0005e40000100800 */
[----:B--2---:R-:W-:-:S05]  /*e9f0*/  VIADD R0, R22, 0x18400 ;  /* 0x0001840016007836 */ /* 0x004fca0000000000 */
[----:B------:R-:W-:Y:S02]  /*ea00*/  LOP3.LUT P0, RZ, R0, 0x3ff, RZ, 0xc0, !PT ;  /* 0x000003ff00ff7812 */ /* 0x000fe4000780c0ff */
[----:B------:R-:W-:-:S05]  /*ea10*/  SHF.R.S32.HI R0, RZ, 0x1f, R35 ;  /* 0x0000001fff007819 */ /* 0x000fca0000011423 */
[----:B------:R2:W-:Y:S06]  /*ea20*/  STL [R1], R0 ;  /* 0x0000000001007387 */ /* 0x0005ec0000100800 */
[----:B------:R-:W-:Y:S05]  /*ea30*/  @!P0 BRA `(.L_x_1216) ;  /* 0x0000000000408947 */ /* 0x000fea0003800000 */
[----:B0-----:R-:W-:Y:S01]  /*ea40*/  MOV R2, 0x0 ;  /* 0x0000000000027802 */ /* 0x001fe20000000f00 */
        /* <DEDUP_REMOVED lines=14> */
[----:B012---:R-:W-:Y:S05]  /*eb30*/  CALL.ABS.NOINC R2 ;  /* 0x0000000002007343 */ /* 0x007fea0003c00000 */
.L_x_1216:
[----:B------:R-:W-:Y:S05]  /*eb40*/  BSYNC B6 ;  /* 0x0000000000067941 */ /* 0x000fea0003800000 */
.L_x_1215:
[----:B------:R-:W3:Y:S01]  /*eb50*/  LDL R21, [R1] ;  /* 0x0000000001157983 */ /* 0x000ee20000100800 */
[----:B------:R-:W4:Y:S03]  /*eb60*/  LDC R7, c[0x0][0x448] ;  /* 0x00011200ff077b82 */ /* 0x000f260000000800 */
[----:B------:R-:W5:Y:S01]  /*eb70*/  LDL R20, [R1+0x8] ;  /* 0x0000080001147983 */ /* 0x000f620000100800 */
[----:B------:R-:W-:Y:S01]  /*eb80*/  IMAD.SHL.U32 R4, R17, 0x80, RZ ;  /* 0x0000008011047824 */ /* 0x000fe200078e00ff */
[----:B------:R-:W-:Y:S01]  /*eb90*/  ULDC.64 UR4, c[0x0][0x298] ;  /* 0x0000a60000047ab9 */ /* 0x000fe20000000a00 */
[----:B------:R-:W-:Y:S01]  /*eba0*/  LOP3.LUT R23, R23, 0xfffeffff, RZ, 0xc0, !PT ;  /* 0xfffeffff17177812 */ /* 0x000fe200078ec0ff */
[----:B0-----:R-:W0:Y:S01]  /*ebb0*/  S2R R2, SR_TID.X ;  /* 0x0000000000027919 */ /* 0x001e220000002100 */
[----:B------:R-:W1:Y:S01]  /*ebc0*/  S2R R3, SR_TID.X ;  /* 0x0000000000037919 */ /* 0x000e620000002100 */
[----:B----4-:R-:W-:-:S13]  /*ebd0*/  ISETP.NE.AND P0, PT, R7, 0x1, PT ;  /* 0x000000010700780c */ /* 0x010fda0003f05270 */
[----:B--2---:R-:W2:Y:S01]  /*ebe0*/  @P0 LDC R0, c[0x0][0x44c] ;  /* 0x00011300ff000b82 */ /* 0x004ea20000000800 */
[----:B------:R-:W-:Y:S02]  /*ebf0*/  @P0 LOP3.LUT R23, R23, 0x10000, RZ, 0xfc, !PT ;  /* 0x0001000017170812 */ /* 0x000fe400078efcff */
[----:B0-----:R-:W-:Y:S01]  /*ec00*/  LOP3.LUT R2, R2, 0x7f, RZ, 0xc0, !PT ;  /* 0x0000007f02027812 */ /* 0x001fe200078ec0ff */
[----:B-1----:R-:W-:-:S03]  /*ec10*/  IMAD.SHL.U32 R3, R3, 0x10, RZ ;  /* 0x0000001003037824 */ /* 0x002fc600078e00ff */
[----:B------:R-:W-:-:S04]  /*ec20*/  SHF.R.U32.HI R2, RZ, 0x3, R2 ;  /* 0x00000003ff027819 */ /* 0x000fc80000011602 */
[----:B------:R-:W-:Y:S02]  /*ec30*/  LOP3.LUT R3, R2, 0x70, R3, 0xf8, !PT ;  /* 0x0000007002037812 */ /* 0x000fe400078ef803 */
[----:B------:R-:W0:Y:S02]  /*ec40*/  @P0 LDC R2, c[0x0][0x450] ;  /* 0x00011400ff020b82 */ /* 0x000e240000000800 */
[----:B------:R-:W-:-:S05]  /*ec50*/  LOP3.LUT R17, R3, R4, RZ, 0xfc, !PT ;  /* 0x0000000403117212 */ /* 0x000fca00078efcff */
[----:B--2---:R-:W-:-:S04]  /*ec60*/  @P0 IMAD.HI.U32 R3, R17, R0, RZ ;  /* 0x0000000011030227 */ /* 0x004fc800078e00ff */
[----:B------:R-:W-:Y:S01]  /*ec70*/  IMAD.MOV.U32 R0, RZ, RZ, R17 ;  /* 0x000000ffff007224 */ /* 0x000fe200078e0011 */
[----:B0-----:R-:W-:Y:S01]  /*ec80*/  @P0 SHF.R.U32.HI R0, RZ, R2, R3 ;  /* 0x00000002ff000219 */ /* 0x001fe20000011603 */
[----:B------:R-:W-:-:S04]  /*ec90*/  IMAD.WIDE.U32 R2, R35, UR4, RZ ;  /* 0x0000000423027c25 */ /* 0x000fc8000f8e00ff */
[----:B---3--:R-:W-:Y:S02]  /*eca0*/  IMAD R5, R21, UR4, RZ ;  /* 0x0000000415057c24 */ /* 0x008fe4000f8e02ff */
[----:B------:R-:W0:Y:S02]  /*ecb0*/  S2R R21, SR_TID.X ;  /* 0x0000000000157919 */ /* 0x000e240000002100 */
[----:B------:R-:W-:Y:S01]  /*ecc0*/  IMAD R5, R35, UR5, R5 ;  /* 0x0000000523057c24 */ /* 0x000fe2000f8e0205 */
[----:B------:R-:W-:-:S03]  /*ecd0*/  ULDC.64 UR4, c[0x0][0x2d8] ;  /* 0x0000b60000047ab9 */ /* 0x000fc60000000a00 */
[----:B------:R-:W-:Y:S02]  /*ece0*/  IMAD.IADD R3, R3, 0x1, R5 ;  /* 0x0000000103037824 */ /* 0x000fe400078e0205 */
[----:B------:R-:W-:-:S04]  /*ecf0*/  IMAD.WIDE.U32 R2, R18, UR4, R2 ;  /* 0x0000000412027c25 */ /* 0x000fc8000f8e0002 */
[----:B------:R-:W-:Y:S01]  /*ed00*/  IMAD R3, R18, UR5, R3 ;  /* 0x0000000512037c24 */ /* 0x000fe2000f8e0203 */
[----:B------:R-:W-:Y:S02]  /*ed10*/  ULDC.64 UR4, c[0x0][0x2e0] ;  /* 0x0000b80000047ab9 */ /* 0x000fe40000000a00 */
[----:B-----5:R-:W-:Y:S02]  /*ed20*/  IMAD R5, R20, UR4, RZ ;  /* 0x0000000414057c24 */ /* 0x020fe4000f8e02ff */
[C---:B------:R-:W-:Y:S01]  /*ed30*/  IMAD.WIDE.U32 R2, R34.reuse, UR4, R2 ;  /* 0x0000000422027c25 */ /* 0x040fe2000f8e0002 */
[----:B------:R-:W1:Y:S03]  /*ed40*/  S2R R20, SR_TID.X ;  /* 0x0000000000147919 */ /* 0x000e660000002100 */
[----:B------:R-:W-:Y:S01]  /*ed50*/  IMAD R5, R34, UR5, R5 ;  /* 0x0000000522057c24 */ /* 0x000fe2000f8e0205 */
[----:B------:R-:W-:-:S03]  /*ed60*/  ULDC.64 UR4, c[0x0][0x2d0] ;  /* 0x0000b40000047ab9 */ /* 0x000fc60000000a00 */
[----:B------:R-:W-:Y:S01]  /*ed70*/  IMAD.IADD R3, R3, 0x1, R5 ;  /* 0x0000000103037824 */ /* 0x000fe200078e0205 */
[----:B------:R-:W-:Y:S01]  /*ed80*/  SHF.R.S32.HI R5, RZ, 0x1f, R0 ;  /* 0x0000001fff057819 */ /* 0x000fe20000011400 */
[----:B------:R-:W-:Y:S01]  /*ed90*/  IMAD.WIDE.U32 R2, R0, UR4, R2 ;  /* 0x0000000400027c25 */ /* 0x000fe2000f8e0002 */
[----:B0-----:R-:W-:-:S03]  /*eda0*/  LOP3.LUT R21, R21, 0x7f, RZ, 0xc0, !PT ;  /* 0x0000007f15157812 */ /* 0x001fc600078ec0ff */
[----:B------:R-:W-:Y:S01]  /*edb0*/  IMAD R5, R5, UR4, RZ ;  /* 0x0000000405057c24 */ /* 0x000fe2000f8e02ff */
[----:B------:R-:W-:-:S03]  /*edc0*/  SHF.R.U32.HI R21, RZ, 0x3, R21 ;  /* 0x00000003ff157819 */ /* 0x000fc60000011615 */
[----:B------:R-:W-:Y:S01]  /*edd0*/  IMAD R5, R0, UR5, R5 ;  /* 0x0000000500057c24 */ /* 0x000fe2000f8e0205 */
[----:B------:R-:W-:Y:S01]  /*ede0*/  ULDC.64 UR4, c[0x0][0x2c8] ;  /* 0x0000b20000047ab9 */ /* 0x000fe20000000a00 */
[----:B------:R-:W-:Y:S02]  /*edf0*/  IMAD.MOV R0, RZ, RZ, -R0 ;  /* 0x000000ffff007224 */ /* 0x000fe400078e0a00 */
[----:B------:R-:W-:Y:S02]  /*ee00*/  IMAD.IADD R3, R3, 0x1, R5 ;  /* 0x0000000103037824 */ /* 0x000fe400078e0205 */
[----:B------:R-:W-:-:S04]  /*ee10*/  IMAD R0, R7, R0, R17 ;  /* 0x0000000007007224 */ /* 0x000fc800078e0211 */
[----:B------:R-:W-:Y:S01]  /*ee20*/  IMAD.WIDE.U32 R2, R0, UR4, R2 ;  /* 0x0000000400027c25 */ /* 0x000fe2000f8e0002 */
[----:B------:R-:W-:-:S03]  /*ee30*/  SHF.R.S32.HI R5, RZ, 0x1f, R0 ;  /* 0x0000001fff057819 */ /* 0x000fc60000011400 */
[----:B-1----:R-:W-:Y:S02]  /*ee40*/  IMAD.SHL.U32 R20, R20, 0x8, RZ ;  /* 0x0000000814147824 */ /* 0x002fe400078e00ff */
[----:B------:R-:W-:-:S03]  /*ee50*/  IMAD R5, R5, UR4, RZ ;  /* 0x0000000405057c24 */ /* 0x000fc6000f8e02ff */
[----:B------:R-:W-:Y:S01]  /*ee60*/  LOP3.LUT R20, R20, 0x38, RZ, 0xc0, !PT ;  /* 0x0000003814147812 */ /* 0x000fe200078ec0ff */
[----:B------:R-:W-:Y:S01]  /*ee70*/  IMAD R5, R0, UR5, R5 ;  /* 0x0000000500057c24 */ /* 0x000fe2000f8e0205 */
[----:B------:R-:W-:Y:S02]  /*ee80*/  ULDC.64 UR4, c[0x0][0x280] ;  /* 0x0000a00000047ab9 */ /* 0x000fe40000000a00 */
[----:B------:R-:W-:Y:S01]  /*ee90*/  LEA R0, P0, R2, UR4, 0x1 ;  /* 0x0000000402007c11 */ /* 0x000fe2000f8008ff */
[----:B------:R-:W-:Y:S01]  /*eea0*/  IMAD.IADD R5, R3, 0x1, R5 ;  /* 0x0000000103057824 */ /* 0x000fe200078e0205 */
[----:B------:R-:W-:-:S04]  /*eeb0*/  ULDC UR4, c[0x0][0x2b8] ;  /* 0x0000ae0000047ab9 */ /* 0x000fc80000000800 */
[----:B------:R-:W-:Y:S01]  /*eec0*/  LEA.HI.X R5, R2, UR5, R5, 0x1, P0 ;  /* 0x0000000502057c11 */ /* 0x000fe200080f0c05 */
[----:B------:R-:W-:Y:S01]  /*eed0*/  UMOV UR5, 0xffffffff ;  /* 0xffffffff00057882 */ /* 0x000fe20000000000 */
[----:B------:R-:W-:Y:S02]  /*eee0*/  ISETP.GE.AND P0, PT, R20, UR4, PT ;  /* 0x0000000414007c0c */ /* 0x000fe4000bf06270 */
[----:B------:R-:W-:Y:S11]  /*eef0*/  BRA.DIV UR5, `(.L_x_1217) ;  /* 0x0000004605607947 */ /* 0x000ff6000b800000 */
[----:B------:R-:W2:Y:S01]  /*ef00*/  LDL.LU R2, [R1+0x4] ;  /* 0x0000040001027983 */ /* 0x000ea20000300800 */
[----:B------:R-:W2:Y:S03]  /*ef10*/  LDC R3, c[0x0][0x448] ;  /* 0x00011200ff037b82 */ /* 0x000ea60000000800 */
[----:B------:R-:W0:Y:S01]  /*ef20*/  SHFL.IDX PT, R10, R0, RZ, 0x181f ;  /* 0x00181fff000a7589 */ /* 0x000e2200000e0000 */
[----:B------:R-:W-:-:S03]  /*ef30*/  IMAD.IADD R4, R21, 0x1, R4 ;  /* 0x0000000115047824 */ /* 0x000fc600078e0204 */
[----:B------:R-:W-:Y:S01]  /*ef40*/  SHFL.IDX PT, R7, R0, 0x1, 0x181f ;  /* 0x00381f0000077f89 */ /* 0x000fe200000e0000 */
[----:B------:R-:W-:-:S03]  /*ef50*/  VIADD R8, R4, 0x10 ;  /* 0x0000001004087836 */ /* 0x000fc60000000000 */
[----:B------:R-:W-:Y:S04]  /*ef60*/  SHFL.IDX PT, R11, R0, 0x2, 0x181f ;  /* 0x00581f00000b7f89 */ /* 0x000fe800000e0000 */
[----:B------:R-:W-:Y:S01]  /*ef70*/  SHFL.IDX PT, R12, R0, 0x3, 0x181f ;  /* 0x00781f00000c7f89 */ /* 0x000fe200000e0000 */
[----:B------:R-:W-:Y:S01]  /*ef80*/  LOP3.LUT R23, R23, 0xffffdfff, RZ, 0xc0, !PT ;  /* 0xffffdfff17177812 */ /* 0x000fe200078ec0ff */
[----:B--2---:R-:W-:Y:S02]  /*ef90*/  IMAD R6, R2, R3, RZ ;  /* 0x0000000302067224 */ /* 0x004fe400078e02ff */
[----:B------:R-:W1:Y:S03]  /*efa0*/  SHFL.IDX PT, R3, R5, RZ, 0x181f ;  /* 0x00181fff05037589 */ /* 0x000e6600000e0000 */
[-C--:B------:R-:W-:Y:S01]  /*efb0*/  ISETP.GE.AND P6, PT, R4, R6.reuse, PT ;  /* 0x000000060400720c */ /* 0x080fe20003fc6270 */
[----:B------:R-:W2:Y:S01]  /*efc0*/  SHFL.IDX PT, R2, R5, 0x1, 0x181f ;  /* 0x00381f0005027f89 */ /* 0x000ea200000e0000 */
[----:B------:R-:W-:-:S11]  /*efd0*/  ISETP.GE.AND P5, PT, R8, R6, PT ;  /* 0x000000060800720c */ /* 0x000fd60003fa6270 */
[----:B0-----:R-:W-:-:S05]  /*efe0*/  @!P6 LEA R10, P1, R20, R10, 0x1 ;  /* 0x0000000a140ae211 */ /* 0x001fca00078208ff */
[----:B-1----:R-:W-:Y:S01]  /*eff0*/  @!P6 IMAD.X R3, RZ, RZ, R3, P1 ;  /* 0x000000ffff03e224 */ /* 0x002fe200008e0603 */
[----:B------:R-:W-:Y:S01]  /*f000*/  @!P5 LEA R7, P1, R20, R7, 0x1 ;  /* 0x000000071407d211 */ /* 0x000fe200078208ff */
[----:B------:R-:W-:-:S04]  /*f010*/  VIADD R8, R4, 0x20 ;  /* 0x0000002004087836 */ /* 0x000fc80000000000 */
[----:B--2---:R-:W-:Y:S02]  /*f020*/  @!P5 IMAD.X R9, RZ, RZ, R2, P1 ;  /* 0x000000ffff09d224 */ /* 0x004fe400008e0602 */
[----:B------:R-:W0:Y:S01]  /*f030*/  SHFL.IDX PT, R2, R5, 0x2, 0x181f ;  /* 0x00581f0005027f89 */ /* 0x000e2200000e0000 */
[----:B------:R-:W-:-:S13]  /*f040*/  ISETP.GE.AND P3, PT, R8, R6, PT ;  /* 0x000000060800720c */ /* 0x000fda0003f66270 */
[----:B------:R-:W-:-:S05]  /*f050*/  @!P3 LEA R11, P1, R20, R11, 0x1 ;  /* 0x0000000b140bb211 */ /* 0x000fca00078208ff */
[----:B0-----:R-:W-:Y:S02]  /*f060*/  @!P3 IMAD.X R8, RZ, RZ, R2, P1 ;  /* 0x000000ffff08b224 */ /* 0x001fe400008e0602 */
[----:B------:R-:W-:-:S05]  /*f070*/  VIADD R2, R4, 0x30 ;  /* 0x0000003004027836 */ /* 0x000fca0000000000 */
[----:B------:R-:W-:Y:S01]  /*f080*/  ISETP.GE.AND P2, PT, R2, R6, PT ;  /* 0x000000060200720c */ /* 0x000fe20003f46270 */
[----:B------:R-:W-:-:S05]  /*f090*/  VIADD R2, R4, 0x40 ;  /* 0x0000004004027836 */ /* 0x000fca0000000000 */
[----:B------:R-:W-:Y:S02]  /*f0a0*/  ISETP.GE.AND P4, PT, R2, R6, PT ;  /* 0x000000060200720c */ /* 0x000fe40003f86270 */
[----:B------:R-:W0:Y:S05]  /*f0b0*/  SHFL.IDX PT, R2, R5, 0x3, 0x181f ;  /* 0x00781f0005027f89 */ /* 0x000e2a00000e0000 */
[----:B------:R-:W-:Y:S02]  /*f0c0*/  @!P2 LEA R14, P1, R20, R12, 0x1 ;  /* 0x0000000c140ea211 */ /* 0x000fe400078208ff */
[----:B------:R-:W1:Y:S03]  /*f0d0*/  SHFL.IDX PT, R12, R0, 0x4, 0x181f ;  /* 0x00981f00000c7f89 */ /* 0x000e6600000e0000 */
[----:B0-----:R-:W-:-:S02]  /*f0e0*/  @!P2 IMAD.X R13, RZ, RZ, R2, P1 ;  /* 0x000000ffff0da224 */ /* 0x001fc400008e0602 */
[----:B------:R-:W0:Y:S01]  /*f0f0*/  SHFL.IDX PT, R2, R5, 0x4, 0x181f ;  /* 0x00981f0005027f89 */ /* 0x000e2200000e0000 */
[----:B-1----:R-:W-:Y:S02]  /*f100*/  @!P4 LEA R15, P1, R20, R12, 0x1 ;  /* 0x0000000c140fc211 */ /* 0x002fe400078208ff */
[----:B------:R-:W-:-:S04]  /*f110*/  @P6 LOP3.LUT R23, R23, 0x2000, RZ, 0xfc, !PT ;  /* 0x0000200017176812 */ /* 0x000fc800078efcff */
[----:B------:R-:W-:Y:S01]  /*f120*/  LOP3.LUT R23, R23, 0xffffefff, RZ, 0xc0, !PT ;  /* 0xffffefff17177812 */ /* 0x000fe200078ec0ff */
[----:B0-----:R-:W-:Y:S02]  /*f130*/  @!P4 IMAD.X R12, RZ, RZ, R2, P1 ;  /* 0x000000ffff0cc224 */ /* 0x001fe400008e0602 */
[----:B------:R-:W-:-:S05]  /*f140*/  @!P6 IMAD.MOV.U32 R2, RZ, RZ, R10 ;  /* 0x000000ffff02e224 */ /* 0x000fca00078e000a */
[----:B------:R0:W-:Y:S01]  /*f150*/  @!P6 LDGSTS.E.BYPASS.LTC128B.128 [R26+0x18400], desc[UR36][R2.64], !P0 ;  /* 0x18400000021aefae */ /* 0x0001e2000c101d64 */
[----:B------:R-:W-:Y:S01]  /*f160*/  @P5 LOP3.LUT R23, R23, 0x1000, RZ, 0xfc, !PT ;  /* 0x0000100017175812 */ /* 0x000fe200078efcff */
[----:B0-----:R-:W-:Y:S02]  /*f170*/  @!P5 IMAD.MOV.U32 R2, RZ, RZ, R7 ;  /* 0x000000ffff02d224 */ /* 0x001fe400078e0007 */
[----:B------:R-:W-:-:S05]  /*f180*/  @!P5 IMAD.MOV.U32 R3, RZ, RZ, R9 ;  /* 0x000000ffff03d224 */ /* 0x000fca00078e0009 */
[----:B------:R0:W-:Y:S01]  /*f190*/  @!P5 LDGSTS.E.BYPASS.LTC128B.128 [R26+0x18c00], desc[UR36][R2.64], !P0 ;  /* 0x18c00000021adfae */ /* 0x0001e2000c101d64 */
[----:B------:R-:W-:-:S03]  /*f1a0*/  LOP3.LUT R23, R23, 0xfffff7ff, RZ, 0xc0, !PT ;  /* 0xfffff7ff17177812 */ /* 0x000fc600078ec0ff */
[----:B------:R-:W1:Y:S01]  /*f1b0*/  SHFL.IDX PT, R9, R0, 0x5, 0x181f ;  /* 0x00b81f0000097f89 */ /* 0x000e6200000e0000 */
[----:B0-----:R-:W-:Y:S02]  /*f1c0*/  @!P3 IMAD.MOV.U32 R2, RZ, RZ, R11 ;  /* 0x000000ffff02b224 */ /* 0x001fe400078e000b */
[----:B------:R-:W-:-:S05]  /*f1d0*/  @!P3 IMAD.MOV.U32 R3, RZ, RZ, R8 ;  /* 0x000000ffff03b224 */ /* 0x000fca00078e0008 */
[----:B------:R0:W-:Y:S01]  /*f1e0*/  @!P3 LDGSTS.E.BYPASS.LTC128B.128 [R26+0x19400], desc[UR36][R2.64], !P0 ;  /* 0x19400000021abfae */ /* 0x0001e2000c101d64 */
[----:B------:R-:W-:-:S03]  /*f1f0*/  @P3 LOP3.LUT R23, R23, 0x800, RZ, 0xfc, !PT ;  /* 0x0000080017173812 */ /* 0x000fc600078efcff */
[----:B------:R-:W2:Y:S01]  /*f200*/  SHFL.IDX PT, R8, R5, 0x5, 0x181f ;  /* 0x00b81f0005087f89 */ /* 0x000ea200000e0000 */
[----:B0-----:R-:W-:-:S03]  /*f210*/  VIADD R2, R4, 0x50 ;  /* 0x0000005004027836 */ /* 0x001fc60000000000 */
[----:B------:R-:W0:Y:S01]  /*f220*/  SHFL.IDX PT, R7, R0, 0x6, 0x181f ;  /* 0x00d81f0000077f89 */ /* 0x000e2200000e0000 */
[----:B------:R-:W-:Y:S01]  /*f230*/  @!P2 IMAD.MOV.U32 R3, RZ, RZ, R13 ;  /* 0x000000ffff03a224 */ /* 0x000fe200078e000d */
[----:B------:R-:W-:Y:S01]  /*f240*/  ISETP.GE.AND P3, PT, R2, R6, PT ;  /* 0x000000060200720c */ /* 0x000fe20003f66270 */
[----:B------:R-:W-:Y:S01]  /*f250*/  @!P2 IMAD.MOV.U32 R2, RZ, RZ, R14 ;  /* 0x000000ffff02a224 */ /* 0x000fe200078e000e */
[----:B------:R-:W-:-:S04]  /*f260*/  LOP3.LUT R23, R23, 0xfffffdff, RZ, 0xc0, !PT ;  /* 0xfffffdff17177812 */ /* 0x000fc800078ec0ff */
[----:B------:R3:W-:Y:S01]  /*f270*/  @!P2 LDGSTS.E.BYPASS.LTC128B.128 [R26+0x19c00], desc[UR36][R2.64], !P0 ;  /* 0x19c00000021aafae */ /* 0x0007e2000c101d64 */
[----:B------:R-:W-:-:S03]  /*f280*/  @P2 LOP3.LUT R23, R23, 0x200, RZ, 0xfc, !PT ;  /* 0x0000020017172812 */ /* 0x000fc600078efcff */
[----:B---3--:R-:W3:Y:S01]  /*f290*/  SHFL.IDX PT, R2, R5, 0x6, 0x181f ;  /* 0x00d81f0005027f89 */ /* 0x008ee200000e0000 */
[----:B------:R-:W-:-:S05]  /*f2a0*/  VIADD R3, R4, 0x60 ;  /* 0x0000006004037836 */ /* 0x000fca0000000000 */
[----:B------:R-:W-:Y:S02]  /*f2b0*/  ISETP.GE.AND P2, PT, R3, R6, PT ;  /* 0x000000060300720c */ /* 0x000fe40003f46270 */
[----:B-1----:R-:W-:-:S05]  /*f2c0*/  @!P3 LEA R9, P1, R20, R9, 0x1 ;  /* 0x000000091409b211 */ /* 0x002fca00078208ff */
[----:B--2---:R-:W-:-:S06]  /*f2d0*/  @!P3 IMAD.X R8, RZ, RZ, R8, P1 ;  /* 0x000000ffff08b224 */ /* 0x004fcc00008e0608 */
[----:B0-----:R-:W-:Y:S01]  /*f2e0*/  @!P2 LEA R7, P1, R20, R7, 0x1 ;  /* 0x000000071407a211 */ /* 0x001fe200078208ff */
[----:B------:R-:W-:-:S04]  /*f2f0*/  @!P4 IMAD.MOV.U32 R3, RZ, RZ, R12 ;  /* 0x000000ffff03c224 */ /* 0x000fc800078e000c */
[----:B---3--:R-:W-:Y:S02]  /*f300*/  @!P2 IMAD.X R10, RZ, RZ, R2, P1 ;  /* 0x000000ffff0aa224 */ /* 0x008fe400008e0602 */
[----:B------:R-:W-:-:S05]  /*f310*/  @!P4 IMAD.MOV.U32 R2, RZ, RZ, R15 ;  /* 0x000000ffff02c224 */ /* 0x000fca00078e000f */
[----:B------:R0:W-:Y:S01]  /*f320*/  @!P4 LDGSTS.E.BYPASS.LTC128B.128 [R26+0x1a400], desc[UR36][R2.64], !P0 ;  /* 0x1a400000021acfae */ /* 0x0001e2000c101d64 */
[----:B------:R-:W-:Y:S01]  /*f330*/  LOP3.LUT R23, R23, 0xfffffeff, RZ, 0xc0, !PT ;  /* 0xfffffeff17177812 */ /* 0x000fe200078ec0ff */
[----:B0-----:R-:W-:Y:S02]  /*f340*/  @!P3 IMAD.MOV.U32 R2, RZ, RZ, R9 ;  /* 0x000000ffff02b224 */ /* 0x001fe400078e0009 */
[----:B------:R-:W-:-:S05]  /*f350*/  @!P3 IMAD.MOV.U32 R3, RZ, RZ, R8 ;  /* 0x000000ffff03b224 */ /* 0x000fca00078e0008 */
[----:B------:R0:W-:Y:S04]  /*f360*/  @!P3 LDGSTS.E.BYPASS.LTC128B.128 [R26+0x1ac00], desc[UR36][R2.64], !P0 ;  /* 0x1ac00000021abfae */ /* 0x0001e8000c101d64 */
[----:B------:R-:W1:Y:S01]  /*f370*/  SHFL.IDX PT, R5, R5, 0x7, 0x181f ;  /* 0x00f81f0005057f89 */ /* 0x000e6200000e0000 */
[----:B0-----:R-:W-:Y:S02]  /*f380*/  @!P2 IMAD.MOV.U32 R2, RZ, RZ, R7 ;  /* 0x000000ffff02a224 */ /* 0x001fe400078e0007 */
[----:B------:R-:W-:Y:S01]  /*f390*/  @!P2 IMAD.MOV.U32 R3, RZ, RZ, R10 ;  /* 0x000000ffff03a224 */ /* 0x000fe200078e000a */
[----:B------:R-:W0:Y:S04]  /*f3a0*/  SHFL.IDX PT, R0, R0, 0x7, 0x181f ;  /* 0x00f81f0000007f89 */ /* 0x000e2800000e0000 */
[----:B------:R2:W-:Y:S01]  /*f3b0*/  @!P2 LDGSTS.E.BYPASS.LTC128B.128 [R26+0x1b400], desc[UR36][R2.64], !P0 ;  /* 0x1b400000021aafae */ /* 0x0005e2000c101d64 */
[----:B------:R-:W-:-:S04]  /*f3c0*/  @P4 LOP3.LUT R23, R23, 0x100, RZ, 0xfc, !PT ;  /* 0x0000010017174812 */ /* 0x000fc800078efcff */
[----:B------:R-:W-:-:S04]  /*f3d0*/  LOP3.LUT R23, R23, 0xffffff7f, RZ, 0xc0, !PT ;  /* 0xffffff7f17177812 */ /* 0x000fc800078ec0ff */
[----:B------:R-:W-:-:S04]  /*f3e0*/  @P3 LOP3.LUT R23, R23, 0x80, RZ, 0xfc, !PT ;  /* 0x0000008017173812 */ /* 0x000fc800078efcff */
[----:B------:R-:W-:-:S04]  /*f3f0*/  LOP3.LUT R23, R23, 0xffffffbf, RZ, 0xc0, !PT ;  /* 0xffffffbf17177812 */ /* 0x000fc800078ec0ff */
[----:B-12---:R-:W-:-:S07]  /*f400*/  @P2 LOP3.LUT R23, R23, 0x40, RZ, 0xfc, !PT ;  /* 0x0000004017172812 */ /* 0x006fce00078efcff */
.L_x_1311:
[----:B------:R-:W-:Y:S01]  /*f410*/  VIADD R4, R4, 0x70 ;  /* 0x0000007004047836 */ /* 0x000fe20000000000 */
[----:B------:R-:W-:-:S04]  /*f420*/  LOP3.LUT R23, R23, 0xffffbfff, RZ, 0xc0, !PT ;  /* 0xffffbfff17177812 */ /* 0x000fc800078ec0ff */
[----:B------:R-:W-:-:S13]  /*f430*/  ISETP.GE.AND P2, PT, R4, R6, PT ;  /* 0x000000060400720c */ /* 0x000fda0003f46270 */
[----:B0-----:R-:W-:Y:S02]  /*f440*/  @!P2 LEA R2, P1, R20, R0, 0x1 ;  /* 0x000000001402a211 */ /* 0x001fe400078208ff */
[----:B------:R-:W-:-:S03]  /*f450*/  @P2 LOP3.LUT R23, R23, 0x4000, RZ, 0xfc, !PT ;  /* 0x0000400017172812 */ /* 0x000fc600078efcff */
[----:B------:R-:W-:-:S05]  /*f460*/  @!P2 IMAD.X R3, RZ, RZ, R5, P1 ;  /* 0x000000ffff03a224 */ /* 0x000fca00008e0605 */
[----:B------:R-:W-:Y:S01]  /*f470*/  @!PT LDS RZ, [RZ] ;  /* 0x00000000fffff984 */ /* 0x000fe20000000800 */
[----:B------:R-:W-:Y:S01]  /*f480*/  @!PT LDS RZ, [RZ] ;  /* 0x00000000fffff984 */ /* 0x000fe20000000800 */
[----:B------:R-:W-:Y:S01]  /*f490*/  @!PT LDS RZ, [RZ] ;  /* 0x00000000fffff984 */ /* 0x000fe20000000800 */
[----:B------:R0:W-:Y:S01]  /*f4a0*/  @!P2 LDGSTS.E.BYPASS.LTC128B.128 [R26+0x1bc00], desc[UR36][R2.64], !P0 ;  /* 0x1bc00000021aafae */ /* 0x0001e2000c101d64 */
[----:B------:R-:W-:Y:S01]  /*f4b0*/  PLOP3.LUT P0, PT, PT, PT, PT, 0x80, 0x0 ;  /* 0x000000000000781c */ /* 0x000fe20003f0f070 */
[----:B------:R-:W-:-:S12]  /*f4c0*/  NOP ;  /* 0x0000000000007918 */ /* 0x000fd80000000000 */
.L_x_1218:
[----:B------:R-:W-:Y:S02]  /*f4d0*/  PLOP3.LUT P1, PT, P1, P0, PT, 0xa2, 0x0 ;  /* 0x000000000000781c */ /* 0x000fe40000f21472 */
[----:B------:R-:W-:-:S08]  /*f4e0*/  @P0 R2UR P1, UR4, R22 ;  /* 0x00000000160402ca */ /* 0x000fd00000020000 */
[----:B------:R-:W-:-:S05]  /*f4f0*/  @P0 PLOP3.LUT P0, PT, P1, PT, PT, 0x80, 0x0 ;  /* 0x000000000000081c */ /* 0x000fca0000f0f070 */
[----:B------:R-:W-:Y:S01]  /*f500*/  @!P1 SYNCS.ARRIVE.TRANS64.RED.A0T1 RZ, [UR4+0x32400], RZ ;  /* 0x032400ffffff99a7 */ /* 0x000fe20008200404 */
[----:B------:R-:W-:Y:S07]  /*f510*/  @!P1 ARRIVES.LDGSTSBAR.64.TRANSCNT [UR4+0x32400] ;  /* 0x03240000ff0099b0 */ /* 0x000fee0008000a84 */
[----:B------:R-:W-:Y:S05]  /*f520*/  @P0 BRA.U.ANY `(.L_x_1218) ;  /* 0xfffffffd00e80947 */ /* 0x000fea000393ffff */
[----:B------:R-:W-:Y:S01]  /*f530*/  NOP ;  /* 0x0000000000007918 */ /* 0x000fe20000000000 */
[----:B------:R-:W-:Y:S01]  /*f540*/  VIADD R0, R22, 0x22400 ;  /* 0x0002240016007836 */ /* 0x000fe20000000000 */
[----:B------:R1:W-:Y:S01]  /*f550*/  SYNCS.ARRIVE.TRANS64.A1T0 RZ, [R22+URZ+0x32400], RZ ;  /* 0x032400ff16ff79a7 */ /* 0x0003e2000810003f */
[----:B------:R-:W-:Y:S03]  /*f560*/  BSSY B6, `(.L_x_1219) ;  /* 0x0000013000067945 */ /* 0x000fe60003800000 */
[----:B------:R-:W-:-:S13]  /*f570*/  LOP3.LUT P0, RZ, R0, 0x3ff, RZ, 0xc0, !PT ;  /* 0x000003ff00ff7812 */ /* 0x000fda000780c0ff */
[----:B-1----:R-:W-:Y:S05]  /*f580*/  @!P0 BRA `(.L_x_1220) ;  /* 0x0000000000408947 */ /* 0x002fea0003800000 */
[----:B0-----:R-:W-:Y:S01]  /*f590*/  MOV R2, 0x0 ;  /* 0x0000000000027802 */ /* 0x001fe20000000f00 */
[----:B------:R-:W-:Y:S01]  /*f5a0*/  ULDC.64 UR6, c[0x4][0x98] ;  /* 0x0100260000067ab9 */ /* 0x000fe20000000a00 */
[----:B------:R-:W-:Y:S01]  /*f5b0*/  ULDC.64 UR8, c[0x4][0xa0] ;  /* 0x0100280000087ab9 */ /* 0x000fe20000000a00 */
[----:B------:R-:W-:Y:S01]  /*f5c0*/  ULDC.64 UR4, c[0x4][0x28] ;  /* 0x01000a0000047ab9 */ /* 0x000fe20000000a00 */
[----:B------:R-:W-:Y:S01]  /*f5d0*/  IMAD.U32 R4, RZ, RZ, UR6 ;  /* 0x00000006ff047e24 */ /* 0x000fe2000f8e00ff */
[----:B------:R-:W-:Y:S01]  /*f5e0*/  MOV R10, UR4 ;  /* 0x00000004000a7c02 */ /* 0x000fe20008000f00 */
[----:B------:R-:W0:Y:S01]  /*f5f0*/  LDC.64 R2, c[0x4][R2] ;  /* 0x0100000002027b82 */ /* 0x000e220000000a00 */
[----:B------:R-:W-:Y:S02]  /*f600*/  IMAD.U32 R5, RZ, RZ, UR7 ;  /* 0x00000007ff057e24 */ /* 0x000fe4000f8e00ff */
[----:B------:R-:W-:Y:S02]  /*f610*/  IMAD.U32 R6, RZ, RZ, UR8 ;  /* 0x00000008ff067e24 */ /* 0x000fe4000f8e00ff */
[----:B------:R-:W-:-:S02]  /*f620*/  IMAD.U32 R7, RZ, RZ, UR9 ;  /* 0x00000009ff077e24 */ /* 0x000fc4000f8e00ff */
[----:B------:R-:W-:Y:S02]  /*f630*/  IMAD.U32 R11, RZ, RZ, UR5 ;  /* 0x00000005ff0b7e24 */ /* 0x000fe4000f8e00ff */
[----:B------:R-:W-:Y:S02]  /*f640*/  IMAD.MOV.U32 R8, RZ, RZ, 0x70 ;  /* 0x00000070ff087424 */ /* 0x000fe400078e00ff */
[----:B------:R-:W-:Y:S02]  /*f650*/  IMAD.MOV.U32 R12, RZ, RZ, 0x1 ;  /* 0x00000001ff0c7424 */ /* 0x000fe400078e00ff */
[----:B------:R-:W-:-:S07]  /*f660*/  IMAD.MOV.U32 R13, RZ, RZ, RZ ;  /* 0x000000ffff0d7224 */ /* 0x000fce00078e00ff */
[----:B------:R-:W-:-:S07]  /*f670*/  LEPC R20, `(.L_x_1220) ;  /* 0x000000001014794e */ /* 0x000fce0000000000 */
[----:B0-----:R-:W-:Y:S05]  /*f680*/  CALL.ABS.NOINC R2 ;  /* 0x0000000002007343 */ /* 0x001fea0003c00000 */
.L_x_1220:
[----:B------:R-:W-:Y:S05]  /*f690*/  BSYNC B6 ;  /* 0x0000000000067941 */ /* 0x000fea0003800000 */
.L_x_1219:
[----:B------:R-:W2:Y:S01]  /*f6a0*/  LDL.LU R21, [R1] ;  /* 0x0000000001157983 */ /* 0x000ea20000300800 */
[----:B0-----:R-:W0:Y:S01]  /*f6b0*/  LDC R2, c[0x0][0x448] ;  /* 0x00011200ff027b82 */ /* 0x001e220000000800 */
[----:B------:R-:W-:Y:S02]  /*f6c0*/  ULDC.64 UR4, c[0x0][0x398] ;  /* 0x0000e60000047ab9 */ /* 0x000fe40000000a00 */
[----:B------:R-:W3:Y:S01]  /*f6d0*/  LDL.LU R20, [R1+0x8] ;  /* 0x0000080001147983 */ /* 0x000ee20000300800 */
[----:B0-----:R-:W-:-:S13]  /*f6e0*/  ISETP.NE.AND P6, PT, R2, 0x1, PT ;  /* 0x000000010200780c */ /* 0x001fda0003fc5270 */
[----:B------:R-:W0:Y:S08]  /*f6f0*/  @P6 LDC R3, c[0x0][0x44c] ;  /* 0x00011300ff036b82 */ /* 0x000e300000000800 */
[----:B------:R-:W1:Y:S01]  /*f700*/  @P6 LDC R2, c[0x0][0x450] ;  /* 0x00011400ff026b82 */ /* 0x000e620000000800 */
[----:B------:R-:W-:Y:S02]  /*f710*/  IMAD.MOV.U32 R0, RZ, RZ, R17 ;  /* 0x000000ffff007224 */ /* 0x000fe400078e0011 */
[----:B0-----:R-:W-:-:S05]  /*f720*/  @P6 IMAD.HI.U32 R3, R17, R3, RZ ;  /* 0x0000000311036227 */ /* 0x001fca00078e00ff */
[----:B-1----:R-:W-:Y:S01]  /*f730*/  @P6 SHF.R.U32.HI R0, RZ, R2, R3 ;  /* 0x00000002ff006219 */ /* 0x002fe20000011603 */
[----:B------:R-:W-:Y:S01]  /*f740*/  IMAD.WIDE.U32 R2, R35, UR4, RZ ;  /* 0x0000000423027c25 */ /* 0x000fe2000f8e00ff */
[----:B------:R-:W0:Y:S02]  /*f750*/  S2R R8, SR_TID.X ;  /* 0x0000000000087919 */ /* 0x000e240000002100 */
[----:B------:R-:W-:Y:S01]  /*f760*/  SHF.R.S32.HI R5, RZ, 0x1f, R0 ;  /* 0x0000001fff057819 */ /* 0x000fe20000011400 */
[----:B0-----:R-:W-:-:S05]  /*f770*/  IMAD.SHL.U32 R8, R8, 0x8, RZ ;  /* 0x0000000808087824 */ /* 0x001fca00078e00ff */
[----:B------:R-:W-:Y:S01]  /*f780*/  LOP3.LUT R8, R8, 0x38, RZ, 0xc0, !PT ;  /* 0x0000003808087812 */ /* 0x000fe200078ec0ff */
[----:B--2---:R-:W-:-:S04]  /*f790*/  IMAD R4, R21, UR4, RZ ;  /* 0x0000000415047c24 */ /* 0x004fc8000f8e02ff */
[----:B------:R-:W-:Y:S01]  /*f7a0*/  IMAD R4, R35, UR5, R4 ;  /* 0x0000000523047c24 */ /* 0x000fe2000f8e0204 */
[----:B------:R-:W-:-:S03]  /*f7b0*/  ULDC.64 UR4, c[0x0][0x3d8] ;  /* 0x0000f60000047ab9 */ /* 0x000fc60000000a00 */
[----:B------:R-:W-:Y:S02]  /*f7c0*/  IMAD.IADD R3, R3, 0x1, R4 ;  /* 0x0000000103037824 */ /* 0x000fe400078e0204 */
[----:B------:R-:W-:-:S04]  /*f7d0*/  IMAD.WIDE.U32 R2, R18, UR4, R2 ;  /* 0x0000000412027c25 */ /* 0x000fc8000f8e0002 */
[----:B------:R-:W-:Y:S01]  /*f7e0*/  IMAD R3, R18, UR5, R3 ;  /* 0x0000000512037c24 */ /* 0x000fe2000f8e0203 */
[----:B------:R-:W-:Y:S02]  /*f7f0*/  ULDC.64 UR4, c[0x0][0x3e0] ;  /* 0x0000f80000047ab9 */ /* 0x000fe40000000a00 */
[----:B---3--:R-:W-:Y:S02]  /*f800*/  IMAD R4, R20, UR4, RZ ;  /* 0x0000000414047c24 */ /* 0x008fe4000f8e02ff */
[----:B------:R-:W0:Y:S01]  /*f810*/  S2R R20, SR_TID.X ;  /* 0x0000000000147919 */ /* 0x000e220000002100 */
[----:B------:R-:W-:Y:S01]  /*f820*/  IMAD.WIDE.U32 R2, R34, UR4, R2 ;  /* 0x0000000422027c25 */ /* 0x000fe2000f8e0002 */
[----:B------:R-:W-:-:S03]  /*f830*/  ULDC UR4, c[0x0][0x448] ;  /* 0x0001120000047ab9 */ /* 0x000fc60000000800 */
[----:B------:R-:W-:-:S04]  /*f840*/  IMAD R4, R34, UR5, R4 ;  /* 0x0000000522047c24 */ /* 0x000fc8000f8e0204 */
[----:B------:R-:W-:Y:S02]  /*f850*/  IMAD.IADD R3, R3, 0x1, R4 ;  /* 0x0000000103037824 */ /* 0x000fe400078e0204 */
[----:B------:R-:W-:-:S04]  /*f860*/  IMAD.MOV R4, RZ, RZ, -R0 ;  /* 0x000000ffff047224 */ /* 0x000fc800078e0a00 */
[----:B------:R-:W-:Y:S01]  /*f870*/  IMAD R4, R4, UR4, R17 ;  /* 0x0000000404047c24 */ /* 0x000fe2000f8e0211 */
[----:B------:R-:W-:Y:S02]  /*f880*/  ULDC.64 UR4, c[0x0][0x3d0] ;  /* 0x0000f40000047ab9 */ /* 0x000fe40000000a00 */
[----:B------:R-:W-:Y:S02]  /*f890*/  IMAD R5, R5, UR4, RZ ;  /* 0x0000000405057c24 */ /* 0x000fe4000f8e02ff */
[----:B------:R-:W-:-:S04]  /*f8a0*/  IMAD.WIDE.U32 R2, R0, UR4, R2 ;  /* 0x0000000400027c25 */ /* 0x000fc8000f8e0002 */
[----:B------:R-:W-:Y:S01]  /*f8b0*/  IMAD R5, R0, UR5, R5 ;  /* 0x0000000500057c24 */ /* 0x000fe2000f8e0205 */
[----:B------:R-:W-:Y:S01]  /*f8c0*/  SHF.R.S32.HI R0, RZ, 0x1f, R4 ;  /* 0x0000001fff007819 */ /* 0x000fe20000011404 */
[----:B------:R-:W-:Y:S02]  /*f8d0*/  ULDC.64 UR4, c[0x0][0x3c8] ;  /* 0x0000f20000047ab9 */ /* 0x000fe40000000a00 */
[----:B------:R-:W-:Y:S02]  /*f8e0*/  IMAD.IADD R3, R3, 0x1, R5 ;  /* 0x0000000103037824 */ /* 0x000fe400078e0205 */
[----:B------:R-:W-:Y:S02]  /*f8f0*/  IMAD R0, R0, UR4, RZ ;  /* 0x0000000400007c24 */ /* 0x000fe4000f8e02ff */
[----:B0-----:R-:W-:Y:S02]  /*f900*/  IMAD.SHL.U32 R20, R20, 0x8, RZ ;  /* 0x0000000814147824 */ /* 0x001fe400078e00ff */
[----:B------:R-:W-:-:S02]  /*f910*/  IMAD R0, R4, UR5, R0 ;  /* 0x0000000504007c24 */ /* 0x000fc4000f8e0200 */
[----:B------:R-:W-:Y:S01]  /*f920*/  IMAD.WIDE.U32 R2, R4, UR4, R2 ;  /* 0x0000000404027c25 */ /* 0x000fe2000f8e0002 */
[----:B------:R-:W-:Y:S01]  /*f930*/  ULDC.64 UR4, c[0x0][0x390] ;  /* 0x0000e40000047ab9 */ /* 0x000fe20000000a00 */
[----:B------:R-:W-:Y:S02]  /*f940*/  LOP3.LUT R20, R20, 0x38, RZ, 0xc0, !PT ;  /* 0x0000003814147812 */ /* 0x000fe400078ec0ff */
[----:B------:R-:W-:Y:S01]  /*f950*/  IMAD.IADD R3, R3, 0x1, R0 ;  /* 0x0000000103037824 */ /* 0x000fe200078e0200 */
[----:B------:R-:W-:Y:S01]  /*f960*/  LEA R0, P0, R2, UR4, 0x1 ;  /* 0x0000000402007c11 */ /* 0x000fe2000f8008ff */
[----:B------:R-:W-:Y:S01]  /*f970*/  ULDC UR4, c[0x0][0x3b8] ;  /* 0x0000ee0000047ab9 */ /* 0x000fe20000000800 */
[C---:B------:R-:W-:Y:S02]  /*f980*/  LOP3.LUT R9, R20.reuse, 0x40, RZ, 0xfc, !PT ;  /* 0x0000004014097812 */ /* 0x040fe400078efcff */
[C---:B------:R-:W-:Y:S02]  /*f990*/  LOP3.LUT R7, R20.reuse, 0x80, RZ, 0xfc, !PT ;  /* 0x0000008014077812 */ /* 0x040fe400078efcff */
[----:B------:R-:W-:-:S02]  /*f9a0*/  LOP3.LUT R6, R20, 0xc0, RZ, 0xfc, !PT ;  /* 0x000000c014067812 */ /* 0x000fc400078efcff */
[----:B------:R-:W-:Y:S01]  /*f9b0*/  LEA.HI.X R4, R2, UR5, R3, 0x1, P0 ;  /* 0x0000000502047c11 */ /* 0x000fe200080f0c03 */
[----:B------:R-:W-:Y:S01]  /*f9c0*/  UMOV UR5, 0xffffffff ;  /* 0xffffffff00057882 */ /* 0x000fe20000000000 */
[----:B------:R-:W-:Y:S02]  /*f9d0*/  ISETP.GE.AND P4, PT, R8, UR4, PT ;  /* 0x0000000408007c0c */ /* 0x000fe4000bf86270 */
[----:B------:R-:W-:Y:S02]  /*f9e0*/  ISETP.GE.AND P3, PT, R9, UR4, PT ;  /* 0x0000000409007c0c */ /* 0x000fe4000bf66270 */
[----:B------:R-:W-:Y:S02]  /*f9f0*/  ISETP.GE.AND P2, PT, R7, UR4, PT ;  /* 0x0000000407007c0c */ /* 0x000fe4000bf46270 */
[----:B------:R-:W-:Y:S01]  /*fa00*/  ISETP.GE.AND P1, PT, R6, UR4, PT ;  /* 0x0000000406007c0c */ /* 0x000fe2000bf26270 */
[----:B------:R-:W-:-:S12]  /*fa10*/  BRA.DIV UR5, `(.L_x_1221) ;  /* 0x0000004605607947 */ /* 0x000fd8000b800000 */
[----:B------:R-:W0:Y:S01]  /*fa20*/  SHFL.IDX PT, R14, R0, RZ, 0x181f ;  /* 0x00181fff000e7589 */ /* 0x000e2200000e0000 */
[C---:B------:R-:W-:Y:S02]  /*fa30*/  LOP3.LUT P6, RZ, R23.reuse, 0x2000, RZ, 0xc0, !PT ;  /* 0x0000200017ff7812 */ /* 0x040fe400078cc0ff */
[----:B------:R-:W-:Y:S01]  /*fa40*/  LOP3.LUT P5, RZ, R23, 0x1000, RZ, 0xc0, !PT ;  /* 0x0000100017ff7812 */ /* 0x000fe200078ac0ff */
[----:B------:R-:W1:Y:S10]  /*fa50*/  SHFL.IDX PT, R2, R4, RZ, 0x181f ;  /* 0x00181fff04027589 */ /* 0x000e7400000e0000 */
[----:B0-----:R-:W-:-:S02]  /*fa60*/  @!P6 LEA R5, P0, R8, R14, 0x1 ;  /* 0x0000000e0805e211 */ /* 0x001fc400078008ff */
[----:B------:R-:W0:Y:S03]  /*fa70*/  SHFL.IDX PT, R14, R0, 0x1, 0x181f ;  /* 0x00381f00000e7f89 */ /* 0x000e2600000e0000 */
[----:B-1----:R-:W-:Y:S02]  /*fa80*/  @!P6 IMAD.X R3, RZ, RZ, R2, P0 ;  /* 0x000000ffff03e224 */ /* 0x002fe400000e0602 */
[----:B------:R-:W-:Y:S02]  /*fa90*/  @!P6 IMAD.MOV.U32 R2, RZ, RZ, R5 ;  /* 0x000000ffff02e224 */ /* 0x000fe400078e0005 */
[----:B------:R-:W1:Y:S04]  /*faa0*/  SHFL.IDX PT, R5, R4, 0x1, 0x181f ;  /* 0x00381f0004057f89 */ /* 0x000e6800000e0000 */
[----:B------:R-:W-:Y:S04]  /*fab0*/  @!P6 LDGSTS.E.BYPASS.LTC128B.128 [R26+0x22400], desc[UR36][R2.64], !P4 ;  /* 0x22400000021aefae */ /* 0x000fe8000e101d64 */
[----:B------:R-:W-:Y:S04]  /*fac0*/  @!P6 LDGSTS.E.BYPASS.LTC128B.128 [R26+0x26400], desc[UR36][R2.64+0x80], !P3 ;  /* 0x26400080021aefae */ /* 0x000fe8000d901d64 */
[----:B------:R-:W-:Y:S04]  /*fad0*/  @!P6 LDGSTS.E.BYPASS.LTC128B.128 [R26+0x2a400], desc[UR36][R2.64+0x100], !P2 ;  /* 0x2a400100021aefae */ /* 0x000fe8000d101d64 */
[----:B------:R2:W-:Y:S01]  /*fae0*/  @!P6 LDGSTS.E.BYPASS.LTC128B.128 [R26+0x2e400], desc[UR36][R2.64+0x180], !P1 ;  /* 0x2e400180021aefae */ /* 0x0005e2000c901d64 */
[----:B0-----:R-:W-:-:S02]  /*faf0*/  @!P5 LEA R6, P0, R8, R14, 0x1 ;  /* 0x0000000e0806d211 */ /* 0x001fc400078008ff */
[C---:B------:R-:W-:Y:S01]  /*fb00*/  LOP3.LUT P6, RZ, R23.reuse, 0x80, RZ, 0xc0, !PT ;  /* 0x0000008017ff7812 */ /* 0x040fe200078cc0ff */
[----:B------:R-:W0:Y:S01]  /*fb10*/  SHFL.IDX PT, R14, R0, 0x2, 0x181f ;  /* 0x00581f00000e7f89 */ /* 0x000e2200000e0000 */
[----:B------:R-:W-:Y:S01]  /*fb20*/  LOP3.LUT R23, R23, 0xfff7ffff, RZ, 0xc0, !PT ;  /* 0xfff7ffff17177812 */ /* 0x000fe200078ec0ff */
[----:B-1----:R-:W-:Y:S02]  /*fb30*/  @!P5 IMAD.X R7, RZ, RZ, R5, P0 ;  /* 0x000000ffff07d224 */ /* 0x002fe400000e0605 */
[----:B------:R-:W1:Y:S01]  /*fb40*/  SHFL.IDX PT, R5, R4, 0x2, 0x181f ;  /* 0x00581f0004057f89 */ /* 0x000e6200000e0000 */
[----:B--2---:R-:W-:Y:S02]  /*fb50*/  @!P5 IMAD.MOV.U32 R2, RZ, RZ, R6 ;  /* 0x000000ffff02d224 */ /* 0x004fe400078e0006 */
[----:B------:R-:W-:-:S05]  /*fb60*/  @!P5 IMAD.MOV.U32 R3, RZ, RZ, R7 ;  /* 0x000000ffff03d224 */ /* 0x000fca00078e0007 */
[----:B------:R-:W-:Y:S01]  /*fb70*/  @P6 LOP3.LUT R23, R23, 0x80000, RZ, 0xfc, !PT ;  /* 0x0008000017176812 */ /* 0x000fe200078efcff */
[----:B------:R-:W-:Y:S03]  /*fb80*/  @!P5 LDGSTS.E.BYPASS.LTC128B.128 [R26+0x22c00], desc[UR36][R2.64], !P4 ;  /* 0x22c00000021adfae */ /* 0x000fe6000e101d64 */
[C---:B------:R-:W-:Y:S01]  /*fb90*/  LOP3.LUT P6, RZ, R23.reuse, 0x200, RZ, 0xc0, !PT ;  /* 0x0000020017ff7812 */ /* 0x040fe200078cc0ff */
[----:B------:R-:W-:Y:S04]  /*fba0*/  @!P5 LDGSTS.E.BYPASS.LTC128B.128 [R26+0x26c00], desc[UR36][R2.64+0x80], !P3 ;  /* 0x26c00080021adfae */ /* 0x000fe8000d901d64 */
[----:B------:R-:W-:Y:S04]  /*fbb0*/  @!P5 LDGSTS.E.BYPASS.LTC128B.128 [R26+0x2ac00], desc[UR36][R2.64+0x100], !P2 ;  /* 0x2ac00100021adfae */ /* 0x000fe8000d101d64 */
[----:B------:R2:W-:Y:S01]  /*fbc0*/  @!P5 LDGSTS.E.BYPASS.LTC128B.128 [R26+0x2ec00], desc[UR36][R2.64+0x180], !P1 ;  /* 0x2ec00180021adfae */ /* 0x0005e2000c901d64 */
[----:B------:R-:W-:-:S02]  /*fbd0*/  LOP3.LUT P5, RZ, R23, 0x40, RZ, 0xc0, !PT ;  /* 0x0000004017ff7812 */ /* 0x000fc400078ac0ff */
[----:B------:R-:W-:-:S11]  /*fbe0*/  LOP3.LUT R23, R23, 0xfffbffff, RZ, 0xc0, !PT ;  /* 0xfffbffff17177812 */ /* 0x000fd600078ec0ff */
[----:B------:R-:W-:-:S04]  /*fbf0*/  @P5 LOP3.LUT R23, R23, 0x40000, RZ, 0xfc, !PT ;  /* 0x0004000017175812 */ /* 0x000fc800078efcff */
[C---:B------:R-:W-:Y:S02]  /*fc00*/  LOP3.LUT P5, RZ, R23.reuse, 0x100, RZ, 0xc0, !PT ;  /* 0x0000010017ff7812 */ /* 0x040fe400078ac0ff */
[----:B------:R-:W-:-:S11]  /*fc10*/  LOP3.LUT R23, R23, 0xffefffff, RZ, 0xc0, !PT ;  /* 0xffefffff17177812 */ /* 0x000fd600078ec0ff */
[----:B------:R-:W-:-:S04]  /*fc20*/  @P5 LOP3.LUT R23, R23, 0x100000, RZ, 0xfc, !PT ;  /* 0x0010000017175812 */ /* 0x000fc800078efcff */
[----:B------:R-:W-:-:S13]  /*fc30*/  LOP3.LUT P5, RZ, R23, 0x800, RZ, 0xc0, !PT ;  /* 0x0000080017ff7812 */ /* 0x000fda00078ac0ff */
[----:B0-----:R-:W-:Y:S02]  /*fc40*/  @!P5 LEA R6, P0, R8, R14, 0x1 ;  /* 0x0000000e0806d211 */ /* 0x001fe400078008ff */
[----:B------:R-:W0:Y:S03]  /*fc50*/  SHFL.IDX PT, R14, R0, 0x3, 0x181f ;  /* 0x00781f00000e7f89 */ /* 0x000e2600000e0000 */
[----:B-1----:R-:W-:Y:S02]  /*fc60*/  @!P5 IMAD.X R7, RZ, RZ, R5, P0 ;  /* 0x000000ffff07d224 */ /* 0x002fe400000e0605 */
[----:B------:R-:W1:Y:S01]  /*fc70*/  SHFL.IDX PT, R5, R4, 0x3, 0x181f ;  /* 0x00781f0004057f89 */ /* 0x000e6200000e0000 */
[----:B--2---:R-:W-:Y:S02]  /*fc80*/  @!P5 IMAD.MOV.U32 R2, RZ, RZ, R6 ;  /* 0x000000ffff02d224 */ /* 0x004fe400078e0006 */
[----:B------:R-:W-:-:S05]  /*fc90*/  @!P5 IMAD.MOV.U32 R3, RZ, RZ, R7 ;  /* 0x000000ffff03d224 */ /* 0x000fca00078e0007 */
[----:B------:R-:W-:Y:S04]  /*fca0*/  @!P5 LDGSTS.E.BYPASS.LTC128B.128 [R26+0x23400], desc[UR36][R2.64], !P4 ;  /* 0x23400000021adfae */ /* 0x000fe8000e101d64 */
[----:B------:R-:W-:Y:S04]  /*fcb0*/  @!P5 LDGSTS.E.BYPASS.LTC128B.128 [R26+0x27400], desc[UR36][R2.64+0x80], !P3 ;  /* 0x27400080021adfae */ /* 0x000fe8000d901d64 */
[----:B------:R-:W-:Y:S01]  /*fcc0*/  @!P5 LDGSTS.E.BYPASS.LTC128B.128 [R26+0x2b400], desc[UR36][R2.64+0x100], !P2 ;  /* 0x2b400100021adfae */ /* 0x000fe2000d101d64 */
[----:B0-----:R-:W-:-:S03]  /*fcd0*/  @!P6 LEA R6, P0, R8, R14, 0x1 ;  /* 0x0000000e0806e211 */ /* 0x001fc600078008ff */
[----:B------:R0:W-:Y:S01]  /*fce0*/  @!P5 LDGSTS.E.BYPASS.LTC128B.128 [R26+0x2f400], desc[UR36][R2.64+0x180], !P1 ;  /* 0x2f400180021adfae */ /* 0x0001e2000c901d64 */
[----:B------:R-:W-:-:S03]  /*fcf0*/  LOP3.LUT P5, RZ, R23, 0x100000, RZ, 0xc0, !PT ;  /* 0x0010000017ff7812 */ /* 0x000fc600078ac0ff */
[----:B------:R-:W2:Y:S01]  /*fd00*/  SHFL.IDX PT, R14, R0, 0x4, 0x181f ;  /* 0x00981f00000e7f89 */ /* 0x000ea200000e0000 */
[----:B-1----:R-:W-:-:S03]  /*fd10*/  @!P6 IMAD.X R7, RZ, RZ, R5, P0 ;  /* 0x000000ffff07e224 */ /* 0x002fc600000e0605 */
[----:B------:R-:W1:Y:S01]  /*fd20*/  SHFL.IDX PT, R5, R4, 0x4, 0x181f ;  /* 0x00981f0004057f89 */ /* 0x000e6200000e0000 */
[----:B0-----:R-:W-:Y:S02]  /*fd30*/  @!P6 IMAD.MOV.U32 R2, RZ, RZ, R6 ;  /* 0x000000ffff02e224 */ /* 0x001fe400078e0006 */
[----:B------:R-:W-:-:S05]  /*fd40*/  @!P6 IMAD.MOV.U32 R3, RZ, RZ, R7 ;  /* 0x000000ffff03e224 */ /* 0x000fca00078e0007 */
[----:B------:R-:W-:Y:S04]  /*fd50*/  @!P6 LDGSTS.E.BYPASS.LTC128B.128 [R26+0x23c00], desc[UR36][R2.64], !P4 ;  /* 0x23c00000021aefae */ /* 0x000fe8000e101d64 */
[----:B------:R-:W-:Y:S04]  /*fd60*/  @!P6 LDGSTS.E.BYPASS.LTC128B.128 [R26+0x27c00], desc[UR36][R2.64+0x80], !P3 ;  /* 0x27c00080021aefae */ /* 0x000fe8000d901d64 */
[----:B------:R-:W-:Y:S01]  /*fd70*/  @!P6 LDGSTS.E.BYPASS.LTC128B.128 [R26+0x2bc00], desc[UR36][R2.64+0x100], !P2 ;  /* 0x2bc00100021aefae */ /* 0x000fe2000d101d64 */
[----:B--2---:R-:W-:-:S03]  /*fd80*/  @!P5 LEA R6, P0, R8, R14, 0x1 ;  /* 0x0000000e0806d211 */ /* 0x004fc600078008ff */
[----:B------:R-:W0:Y:S02]  /*fd90*/  SHFL.IDX PT, R14, R0, 0x5, 0x181f ;  /* 0x00b81f00000e7f89 */ /* 0x000e2400000e0000 */
[----:B-1----:R-:W-:Y:S02]  /*fda0*/  @!P5 IMAD.X R7, RZ, RZ, R5, P0 ;  /* 0x000000ffff07d224 */ /* 0x002fe400000e0605 */
[----:B------:R-:W1:Y:S04]  /*fdb0*/  SHFL.IDX PT, R5, R4, 0x5, 0x181f ;  /* 0x00b81f0004057f89 */ /* 0x000e6800000e0000 */
[----:B------:R2:W-:Y:S01]  /*fdc0*/  @!P6 LDGSTS.E.BYPASS.LTC128B.128 [R26+0x2fc00], desc[UR36][R2.64+0x180], !P1 ;  /* 0x2fc00180021aefae */ /* 0x0005e2000c901d64 */
[----:B------:R-:W-:Y:S01]  /*fdd0*/  LOP3.LUT P6, RZ, R23, 0x80000, RZ, 0xc0, !PT ;  /* 0x0008000017ff7812 */ /* 0x000fe200078cc0ff */
[----:B--2---:R-:W-:-:S02]  /*fde0*/  @!P5 IMAD.MOV.U32 R2, RZ, RZ, R6 ;  /* 0x000000ffff02d224 */ /* 0x004fc400078e0006 */
[----:B------:R-:W-:-:S10]  /*fdf0*/  @!P5 IMAD.MOV.U32 R3, RZ, RZ, R7 ;  /* 0x000000ffff03d224 */ /* 0x000fd400078e0007 */
[----:B0-----:R-:W-:Y:S02]  /*fe00*/  @!P6 LEA R6, P0, R8, R14, 0x1 ;  /* 0x0000000e0806e211 */ /* 0x001fe400078008ff */
[----:B------:R-:W0:Y:S03]  /*fe10*/  SHFL.IDX PT, R14, R0, 0x6, 0x181f ;  /* 0x00d81f00000e7f89 */ /* 0x000e2600000e0000 */
[----:B-1----:R-:W-:Y:S01]  /*fe20*/  @!P6 IMAD.X R7, RZ, RZ, R5, P0 ;  /* 0x000000ffff07e224 */ /* 0x002fe200000e0605 */
[----:B------:R-:W-:Y:S04]  /*fe30*/  @!P5 LDGSTS.E.BYPASS.LTC128B.128 [R26+0x24400], desc[UR36][R2.64], !P4 ;  /* 0x24400000021adfae */ /* 0x000fe8000e101d64 */
[----:B------:R-:W1:Y:S04]  /*fe40*/  SHFL.IDX PT, R5, R4, 0x6, 0x181f ;  /* 0x00d81f0004057f89 */ /* 0x000e6800000e0000 */
[----:B------:R-:W-:Y:S04]  /*fe50*/  @!P5 LDGSTS.E.BYPASS.LTC128B.128 [R26+0x28400], desc[UR36][R2.64+0x80], !P3 ;  /* 0x28400080021adfae */ /* 0x000fe8000d901d64 */
[----:B------:R-:W-:Y:S04]  /*fe60*/  @!P5 LDGSTS.E.BYPASS.LTC128B.128 [R26+0x2c400], desc[UR36][R2.64+0x100], !P2 ;  /* 0x2c400100021adfae */ /* 0x000fe8000d101d64 */
[----:B------:R2:W-:Y:S01]  /*fe70*/  @!P5 LDGSTS.E.BYPASS.LTC128B.128 [R26+0x30400], desc[UR36][R2.64+0x180], !P1 ;  /* 0x30400180021adfae */ /* 0x0005e2000c901d64 */
[----:B------:R-:W-:Y:S01]  /*fe80*/  LOP3.LUT P5, RZ, R23, 0x40000, RZ, 0xc0, !PT ;  /* 0x0004000017ff7812 */ /* 0x000fe200078ac0ff */
[----:B--2---:R-:W-:-:S02]  /*fe90*/  @!P6 IMAD.MOV.U32 R2, RZ, RZ, R6 ;  /* 0x000000ffff02e224 */ /* 0x004fc400078e0006 */
[----:B------:R-:W-:-:S10]  /*fea0*/  @!P6 IMAD.MOV.U32 R3, RZ, RZ, R7 ;  /* 0x000000ffff03e224 */ /* 0x000fd400078e0007 */
[----:B0-----:R-:W-:Y:S02]  /*feb0*/  @!P5 LEA R6, P0, R8, R14, 0x1 ;  /* 0x0000000e0806d211 */ /* 0x001fe400078008ff */
[----:B------:R0:W2:Y:S03]  /*fec0*/  SHFL.IDX PT, R14, R0, 0x7, 0x181f ;  /* 0x00f81f00000e7f89 */ /* 0x0000a600000e0000 */
[----:B-1----:R-:W-:Y:S01]  /*fed0*/  @!P5 IMAD.X R7, RZ, RZ, R5, P0 ;  /* 0x000000ffff07d224 */ /* 0x002fe200000e0605 */
[----:B------:R-:W-:Y:S04]  /*fee0*/  @!P6 LDGSTS.E.BYPASS.LTC128B.128 [R26+0x24c00], desc[UR36][R2.64], !P4 ;  /* 0x24c00000021aefae */ /* 0x000fe8000e101d64 */
[----:B------:R-:W-:Y:S04]  /*fef0*/  @!P6 LDGSTS.E.BYPASS.LTC128B.128 [R26+0x28c00], desc[UR36][R2.64+0x80], !P3 ;  /* 0x28c00080021aefae */ /* 0x000fe8000d901d64 */
[----:B------:R-:W-:Y:S04]  /*ff00*/  @!P6 LDGSTS.E.BYPASS.LTC128B.128 [R26+0x2cc00], desc[UR36][R2.64+0x100], !P2 ;  /* 0x2cc00100021aefae */ /* 0x000fe8000d101d64 */
[----:B------:R1:W-:Y:S04]  /*ff10*/  @!P6 LDGSTS.E.BYPASS.LTC128B.128 [R26+0x30c00], desc[UR36][R2.64+0x180], !P1 ;  /* 0x30c00180021aefae */ /* 0x0003e8000c901d64 */
[----:B------:R0:W3:Y:S01]  /*ff20*/  SHFL.IDX PT, R5, R4, 0x7, 0x181f ;  /* 0x00f81f0004057f89 */ /* 0x0000e200000e0000 */
[----:B-1----:R-:W-:-:S02]  /*ff30*/  @!P5 IMAD.MOV.U32 R2, RZ, RZ, R6 ;  /* 0x000000ffff02d224 */ /* 0x002fc400078e0006 */
[----:B------:R-:W-:-:S05]  /*ff40*/  @!P5 IMAD.MOV.U32 R3, RZ, RZ, R7 ;  /* 0x000000ffff03d224 */ /* 0x000fca00078e0007 */
[----:B------:R0:W-:Y:S04]  /*ff50*/  @!P5 LDGSTS.E.BYPASS.LTC128B.128 [R26+0x25400], desc[UR36][R2.64], !P4 ;  /* 0x25400000021adfae */ /* 0x0001e8000e101d64 */
[----:B------:R0:W-:Y:S04]  /*ff60*/  @!P5 LDGSTS.E.BYPASS.LTC128B.128 [R26+0x29400], desc[UR36][R2.64+0x80], !P3 ;  /* 0x29400080021adfae */ /* 0x0001e8000d901d64 */
[----:B------:R0:W-:Y:S04]  /*ff70*/  @!P5 LDGSTS.E.BYPASS.LTC128B.128 [R26+0x2d400], desc[UR36][R2.64+0x100], !P2 ;  /* 0x2d400100021adfae */ /* 0x0001e8000d101d64 */
[----:B--23--:R0:W-:Y:S02]  /*ff80*/  @!P5 LDGSTS.E.BYPASS.LTC128B.128 [R26+0x31400], desc[UR36][R2.64+0x180], !P1 ;  /* 0x31400180021adfae */ /* 0x00c1e4000c901d64 */
.L_x_1329:
[----:B------:R-:W-:Y:S01]  /*ff90*/  LOP3.LUT P0, RZ, R23, 0x4000, RZ, 0xc0, !PT ;  /* 0x0000400017ff7812 */ /* 0x000fe2000780c0ff */
[----:B------:R-:W-:-:S12]  /*ffa0*/  BSSY B0, `(.L_x_1222) ;  /* 0x000000b000007945 */ /* 0x000fd80003800000 */
[----:B------:R-:W-:Y:S05]  /*ffb0*/  @P0 BRA `(.L_x_1223) ;  /* 0x0000000000240947 */ /* 0x000fea0003800000 */
[----:B0-----:R-:W-:-:S05]  /*ffc0*/  LEA R2, P0, R8, R14, 0x1 ;  /* 0x0000000e08027211 */ /* 0x001fca00078008ff */
[----:B------:R-:W-:-:S05]  /*ffd0*/  IMAD.X R3, RZ, RZ, R5, P0 ;  /* 0x000000ffff037224 */ /* 0x000fca00000e0605 */
[----:B------:R-:W-:Y:S01]  /*ffe0*/  @!PT LDS RZ, [RZ] ;  /* 0x00000000fffff984 */ /* 0x000fe20000000800 */
[----:B------:R-:W-:Y:S01]  /*fff0*/  @!PT LDS RZ, [RZ] ;  /* 0x00000000fffff984 */ /* 0x000fe20000000800 */
[----:B------:R-:W-:Y:S01]  /*10000*/  @!PT LDS RZ, [RZ] ;  /* 0x00000000fffff984 */ /* 0x000fe20000000800 */
[----:B------:R1:W-:Y:S04]  /*10010*/  LDGSTS.E.BYPASS.LTC128B.128 [R26+0x25c00], desc[UR36][R2.64], !P4 ;  /* 0x25c00000021a7fae */ /* 0x0003e8000e101d64 */
[----:B------:R1:W-:Y:S04]  /*10020*/  LDGSTS.E.BYPASS.LTC128B.128 [R26+0x29c00], desc[UR36][R2.64+0x80], !P3 ;  /* 0x29c00080021a7fae */ /* 0x0003e8000d901d64 */
[----:B------:R1:W-:Y:S04]  /*10030*/  LDGSTS.E.BYPASS.LTC128B.128 [R26+0x2dc00], desc[UR36][R2.64+0x100], !P2 ;  /* 0x2dc00100021a7fae */ /* 0x0003e8000d101d64 */
[----:B------:R1:W-:Y:S02]  /*10040*/  LDGSTS.E.BYPASS.LTC128B.128 [R26+0x31c00], desc[UR36][R2.64+0x180], !P1 ;  /* 0x31c00180021a7fae */ /* 0x0003e4000c901d64 */
.L_x_1223:
[----:B------:R-:W-:Y:S05]  /*10050*/  BSYNC B0 ;  /* 0x0000000000007941 */ /* 0x000fea0003800000 */
.L_x_1222:
[----:B------:R-:W-:Y:S01]  /*10060*/  NOP ;  /* 0x0000000000007918 */ /* 0x000fe20000000000 */
[----:B------:R-:W-:-:S13]  /*10070*/  PLOP3.LUT P0, PT, PT, PT, PT, 0x80, 0x0 ;  /* 0x000000000000781c */ /* 0x000fda0003f0f070 */
.L_x_1224:
[----:B------:R-:W-:Y:S02]  /*10080*/  PLOP3.LUT P1, PT, P1, P0, PT, 0xa2, 0x0 ;  /* 0x000000000000781c */ /* 0x000fe40000f21472 */
[----:B------:R-:W-:-:S08]  /*10090*/  @P0 R2UR P1, UR4, R22 ;  /* 0x00000000160402ca */ /* 0x000fd00000020000 */
[----:B------:R-:W-:-:S05]  /*100a0*/  @P0 PLOP3.LUT P0, PT, P1, PT, PT, 0x80, 0x0 ;  /* 0x000000000000081c */ /* 0x000fca0000f0f070 */
[----:B------:R-:W-:Y:S01]  /*100b0*/  @!P1 SYNCS.ARRIVE.TRANS64.RED.A0T1 RZ, [UR4+0x32410], RZ ;  /* 0x032410ffffff99a7 */ /* 0x000fe20008200404 */
[----:B------:R-:W-:Y:S07]  /*100c0*/  @!P1 ARRIVES.LDGSTSBAR.64.TRANSCNT [UR4+0x32410] ;  /* 0x03241000ff0099b0 */ /* 0x000fee0008000a84 */
[----:B------:R-:W-:Y:S05]  /*100d0*/  @P0 BRA.U.ANY `(.L_x_1224) ;  /* 0xfffffffd00e80947 */ /* 0x000fea000393ffff */
[----:B01----:R-:W2:Y:S02]  /*100e0*/  LDL.LU R2, [R1+0x18] ;  /* 0x0000180001027983 */ /* 0x003ea40000300800 */
        /* <DEDUP_REMOVED lines=11> */
.L_x_1330:
[----:B------:R-:W-:Y:S05]  /*101a0*/  BSYNC B0 ;  /* 0x0000000000007941 */ /* 0x000fea0003800000 */
.L_x_1225:
[----:B------:R-:W-:-:S13]  /*101b0*/  LOP3.LUT P0, RZ, R23, 0x400, RZ, 0xc0, !PT ;  /* 0x0000040017ff7812 */ /* 0x000fda000780c0ff */
[----:B------:R-:W-:Y:S05]  /*101c0*/  @!P0 BRA `(.L_x_1227) ;  /* 0x0000000000048947 */ /* 0x000fea0003800000 */
[----:B------:R-:W-:Y:S01]  /*101d0*/  BPT.TRAP 0x1 ;  /* 0x000000040000795c */ /* 0x000fe20000300000 */
.L_x_1227:
[----:B------:R-:W-:Y:S01]  /*101e0*/  SHF.L.U32 R0, R27, 0x1f, RZ ;  /* 0x0000001f1b007819 */ /* 0x000fe200000006ff */
[----:B------:R-:W-:Y:S03]  /*101f0*/  BSSY B0, `(.L_x_1228) ;  /* 0x0000003000007945 */ /* 0x000fe60003800000 */
[----:B------:R-:W1:Y:S02]  /*10200*/  SYNCS.PHASECHK.TRANS64.TRYWAIT P0, [R25+URZ+0x32460], R0 ;  /* 0x03246000190075a7 */ /* 0x000e64000800017f */
[----:B-1----:R-:W-:Y:S05]  /*10210*/  @!P0 BRA `(.L_x_1229) ;  /* 0x0000004800208947 */ /* 0x002fea0003800000 */
.L_x_1331:
[----:B------:R-:W-:Y:S05]  /*10220*/  BSYNC B0 ;  /* 0x0000000000007941 */ /* 0x000fea0003800000 */
.L_x_1228:
[----:B------:R-:W1:Y:S01]  /*10230*/  LDL.LU R2, [R1+0x10] ;  /* 0x0000100001027983 */ /* 0x000e620000300800 */
[----:B------:R-:W-:Y:S01]  /*10240*/  ULDC.64 UR4, c[0x0][0x328] ;  /* 0x0000ca0000047ab9 */ /* 0x000fe20000000a00 */
[----:B------:R-:W-:Y:S02]  /*10250*/  ULDC.64 UR6, c[0x0][0x318] ;  /* 0x0000c60000067ab9 */ /* 0x000fe40000000a00 */
[----:B------:R-:W2:Y:S04]  /*10260*/  LDL.LU R6, [R1+0x14] ;  /* 0x0000140001067983 */ /* 0x000ea80000300800 */
[----:B------:R-:W3:Y:S01]  /*10270*/  LDL.LU R4, [R1+0x24] ;  /* 0x0000240001047983 */ /* 0x000ee20000300800 */
[C---:B------:R-:W-:Y:S02]  /*10280*/  LOP3.LUT P3, RZ, R23.reuse, 0x10, RZ, 0xc0, !PT ;  /* 0x0000001017ff7812 */ /* 0x040fe4000786c0ff */
[----:B------:R-:W-:-:S02]  /*10290*/  LOP3.LUT P2, RZ, R23, 0x8, RZ, 0xc0, !PT ;  /* 0x0000000817ff7812 */ /* 0x000fc4000784c0ff */
[C---:B------:R-:W-:Y:S02]  /*102a0*/  LOP3.LUT P1, RZ, R23.reuse, 0x4, RZ, 0xc0, !PT ;  /* 0x0000000417ff7812 */ /* 0x040fe4000782c0ff */
[----:B------:R-:W-:Y:S02]  /*102b0*/  LOP3.LUT P4, RZ, R23, 0x1, RZ, 0xc0, !PT ;  /* 0x0000000117ff7812 */ /* 0x000fe4000788c0ff */
[----:B------:R-:W-:Y:S01]  /*102c0*/  SEL R7, RZ, 0x8, P1 ;  /* 0x00000008ff077807 */ /* 0x000fe20000800000 */
[----:B-1----:R-:W-:Y:S02]  /*102d0*/  IMAD R0, R2, UR4, RZ ;  /* 0x0000000402007c24 */ /* 0x002fe4000f8e02ff */
[----:B0-----:R-:W-:-:S04]  /*102e0*/  IMAD.WIDE.U32 R2, R37, UR4, RZ ;  /* 0x0000000425027c25 */ /* 0x001fc8000f8e00ff */
[----:B------:R-:W-:Y:S01]  /*102f0*/  IMAD R5, R37, UR5, R0 ;  /* 0x0000000525057c24 */ /* 0x000fe2000f8e0200 */
[----:B------:R-:W-:Y:S01]  /*10300*/  ULDC.64 UR4, c[0x0][0x338] ;  /* 0x0000ce0000047ab9 */ /* 0x000fe20000000a00 */
[----:B------:R-:W-:Y:S02]  /*10310*/  SEL R0, RZ, 0x2, P3 ;  /* 0x00000002ff007807 */ /* 0x000fe40001800000 */
[----:B------:R-:W-:Y:S02]  /*10320*/  IMAD.IADD R3, R3, 0x1, R5 ;  /* 0x0000000103037824 */ /* 0x000fe400078e0205 */
[----:B--2---:R-:W-:Y:S02]  /*10330*/  IMAD R5, R6, UR4, RZ ;  /* 0x0000000406057c24 */ /* 0x004fe4000f8e02ff */
        /* <DEDUP_REMOVED lines=8> */
[----:B------:R-:W-:Y:S02]  /*103c0*/  LEA.HI.X R6, R2, UR7, R3, 0x1, P0 ;  /* 0x0000000702067c11 */ /* 0x000fe400080f0c03 */
[----:B------:R-:W-:-:S04]  /*103d0*/  SEL R3, RZ, 0x4, P2 ;  /* 0x00000004ff037807 */ /* 0x000fc80001000000 */
[----:B---3--:R-:W-:Y:S01]  /*103e0*/  IADD3 R0, R3, R0, R4 ;  /* 0x0000000003007210 */ /* 0x008fe20007ffe004 */
[----:B------:R-:W-:-:S04]  /*103f0*/  IMAD R4, R24, 0x6000, R29 ;  /* 0x0000600018047824 */ /* 0x000fc800078e021d */
[----:B------:R-:W-:Y:S01]  /*10400*/  IMAD.IADD R7, R0, 0x1, R7 ;  /* 0x0000000100077824 */ /* 0x000fe200078e0207 */
[----:B------:R-:W-:Y:S06]  /*10410*/  BRA.DIV UR4, `(.L_x_1230) ;  /* 0x0000004604b47947 */ /* 0x000fec000b800000 */
[----:B------:R-:W0:Y:S01]  /*10420*/  S2R R2, SR_TID.X ;  /* 0x0000000000027919 */ /* 0x000e220000002100 */
[----:B------:R-:W-:Y:S01]  /*10430*/  IMAD R4, R4, 0x2, R22 ;  /* 0x0000000204047824 */ /* 0x000fe200078e0216 */
[C---:B------:R-:W-:Y:S01]  /*10440*/  LOP3.LUT P2, RZ, R7.reuse, 0x2, RZ, 0xc0, !PT ;  /* 0x0000000207ff7812 */ /* 0x040fe2000784c0ff */
[----:B------:R-:W1:Y:S01]  /*10450*/  SHFL.IDX PT, R14, R5, RZ, 0x181f ;  /* 0x00181fff050e7589 */ /* 0x000e6200000e0000 */
[----:B------:R-:W-:-:S03]  /*10460*/  LOP3.LUT P1, RZ, R7, 0x4, RZ, 0xc0, !PT ;  /* 0x0000000407ff7812 */ /* 0x000fc6000782c0ff */
        /* <DEDUP_REMOVED lines=65> */
.L_x_1345:
        /* <DEDUP_REMOVED lines=15> */
.L_x_1231:
        /* <DEDUP_REMOVED lines=10> */
.L_x_1232:
[----:B0-----:R-:W2:Y:S01]  /*10a10*/  LDL.LU R2, [R1+0xc] ;  /* 0x00000c0001027983 */ /* 0x001ea20000300800 */
[----:B------:R0:W-:Y:S01]  /*10a20*/  SYNCS.ARRIVE.TRANS64.A1T0 RZ, [R25+URZ+0x32450], RZ ;  /* 0x032450ff19ff79a7 */ /* 0x0001e2000810003f */
[----:B------:R-:W-:Y:S01]  /*10a30*/  BSSY B0, `(.L_x_1233) ;  /* 0x00000d9000007945 */ /* 0x000fe20003800000 */
[----:B--2---:R-:W-:-:S05]  /*10a40*/  VIADD R21, R2, 0xfffffffe ;  /* 0xfffffffe02157836 */ /* 0x004fca0000000000 */
[----:B------:R-:W-:-:S13]  /*10a50*/  ISETP.GE.AND P0, PT, R21, R30, PT ;  /* 0x0000001e1500720c */ /* 0x000fda0003f06270 */
[----:B0-----:R-:W-:Y:S05]  /*10a60*/  @!P0 BRA `(.L_x_1234) ;  /* 0x0000000c00548947 */ /* 0x001fea0003800000 */
.L_x_1247:
[----:B0-----:R-:W0:Y:S01]  /*10a70*/  S2R R2, SR_TID.X ;  /* 0x0000000000027919 */ /* 0x001e220000002100 */
[----:B-1----:R-:W1:Y:S01]  /*10a80*/  LDC R3, c[0x0][0x430] ;  /* 0x00010c00ff037b82 */ /* 0x002e620000000800 */
[----:B------:R-:W-:Y:S01]  /*10a90*/  IMAD R8, R21, 0x60, R32 ;  /* 0x0000006015087824 */ /* 0x000fe200078e0220 */
[----:B------:R-:W-:Y:S01]  /*10aa0*/  LOP3.LUT P1, RZ, R23, 0x400, RZ, 0xc0, !PT ;  /* 0x0000040017ff7812 */ /* 0x000fe2000782c0ff */
[----:B------:R-:W-:Y:S01]  /*10ab0*/  VIADD R24, R24, 0x1 ;  /* 0x0000000118187836 */ /* 0x000fe20000000000 */
[----:B-1----:R-:W-:Y:S02]  /*10ac0*/  ISETP.NE.AND P0, PT, R3, 0x1, PT ;  /* 0x000000010300780c */ /* 0x002fe40003f05270 */
[----:B0-----:R-:W-:-:S04]  /*10ad0*/  LOP3.LUT R2, R2, 0x7f, RZ, 0xc0, !PT ;  /* 0x0000007f02027812 */ /* 0x001fc800078ec0ff */
[----:B------:R-:W-:Y:S02]  /*10ae0*/  SHF.R.U32.HI R4, RZ, 0x3, R2 ;  /* 0x00000003ff047819 */ /* 0x000fe40000011602 */
[----:B------:R-:W0:Y:S05]  /*10af0*/  S2R R2, SR_TID.X ;  /* 0x0000000000027919 */ /* 0x000e2a0000002100 */
[----:B------:R-:W1:Y:S08]  /*10b00*/  @P0 LDC R3, c[0x0][0x434] ;  /* 0x00010d00ff030b82 */ /* 0x000e700000000800 */
[----:B--2---:R-:W2:Y:S01]  /*10b10*/  @P0 LDC R7, c[0x0][0x438] ;  /* 0x00010e00ff070b82 */ /* 0x004ea20000000800 */
        /* <DEDUP_REMOVED lines=15> */
[----:B-1----:R-:W-:Y:S01]  /*10c10*/  @!P2 LEA R6, P0, R2, R6, 0x2 ;  /* 0x000000060206a211 */ /* 0x002fe200078010ff */
[----:B------:R-:W-:-:S03]  /*10c20*/  IMAD.MOV.U32 R4, RZ, RZ, RZ ;  /* 0x000000ffff047224 */ /* 0x000fc600078e00ff */
[----:B------:R-:W-:Y:S01]  /*10c30*/  @!P2 LEA.HI.X R7, R2, R7, R3, 0x2, P0 ;  /* 0x000000070207a211 */ /* 0x000fe200000f1403 */
[----:B------:R-:W-:Y:S01]  /*10c40*/  IMAD.MOV R5, RZ, RZ, -R9 ;  /* 0x000000ffff057224 */ /* 0x000fe200078e0a09 */
[C---:B------:R-:W-:Y:S01]  /*10c50*/  ISETP.NE.AND P0, PT, R24.reuse, 0x2, PT ;  /* 0x000000021800780c */ /* 0x040fe20003f05270 */
[----:B------:R-:W-:Y:S05]  /*10c60*/  YIELD ;  /* 0x0000000000007946 */ /* 0x000fea0003800000 */
[----:B------:R-:W-:Y:S01]  /*10c70*/  ULDC UR4, c[0x0][0x430] ;  /* 0x00010c0000047ab9 */ /* 0x000fe20000000800 */
[----:B------:R-:W-:Y:S01]  /*10c80*/  IMAD.MOV.U32 R3, RZ, RZ, R21 ;  /* 0x000000ffff037224 */ /* 0x000fe200078e0015 */
[----:B------:R-:W-:Y:S01]  /*10c90*/  SEL R2, RZ, 0x1, P0 ;  /* 0x00000001ff027807 */ /* 0x000fe20000000000 */
[----:B------:R-:W-:Y:S01]  /*10ca0*/  IMAD R5, R5, UR4, R8 ;  /* 0x0000000405057c24 */ /* 0x000fe2000f8e0208 */
[----:B------:R0:W5:Y:S01]  /*10cb0*/  @!P2 LDG.E R4, desc[UR36][R6.64] ;  /* 0x000000240604a981 */ /* 0x000162000c1e1900 */
[----:B------:R-:W-:Y:S01]  /*10cc0*/  SEL R24, R24, RZ, P0 ;  /* 0x000000ff18187207 */ /* 0x000fe20000000000 */
[----:B------:R-:W-:Y:S01]  /*10cd0*/  VIADD R21, R21, 0xffffffff ;  /* 0xffffffff15157836 */ /* 0x000fe20000000000 */
[----:B------:R-:W-:-:S02]  /*10ce0*/  LOP3.LUT R27, R27, R2, RZ, 0x3c, !PT ;  /* 0x000000021b1b7212 */ /* 0x000fc400078e3cff */
[----:B------:R-:W-:Y:S01]  /*10cf0*/  ISETP.GT.AND P2, PT, R3, R30, PT ;  /* 0x0000001e0300720c */ /* 0x000fe20003f44270 */
[----:B------:R-:W-:-:S12]  /*10d00*/  @!P1 BRA `(.L_x_1235) ;  /* 0x0000000000049947 */ /* 0x000fd80003800000 */
[----:B------:R-:W-:Y:S01]  /*10d10*/  BPT.TRAP 0x1 ;  /* 0x000000040000795c */ /* 0x000fe20000300000 */
.L_x_1235:
[----:B------:R-:W-:Y:S01]  /*10d20*/  IMAD R10, R24, 0x8, R22 ;  /* 0x00000008180a7824 */ /* 0x000fe200078e0216 */
[----:B------:R-:W-:Y:S01]  /*10d30*/  SHF.L.U32 R20, R27, 0x1f, RZ ;  /* 0x0000001f1b147819 */ /* 0x000fe200000006ff */
[----:B------:R-:W-:Y:S01]  /*10d40*/  BSSY B1, `(.L_x_1236) ;  /* 0x0000004000017945 */ /* 0x000fe20003800000 */
[----:B------:R-:W-:Y:S02]  /*10d50*/  SHF.R.S32.HI R9, RZ, 0x1f, R5 ;  /* 0x0000001fff097819 */ /* 0x000fe40000011405 */
[----:B------:R-:W1:Y:S02]  /*10d60*/  SYNCS.PHASECHK.TRANS64.TRYWAIT P0, [R10+URZ+0x32440], R20 ;  /* 0x032440140a0075a7 */ /* 0x000e64000800017f */
[----:B-1----:R-:W-:Y:S05]  /*10d70*/  @!P0 BRA `(.L_x_1237) ;  /* 0x00000044009c8947 */ /* 0x002fea0003800000 */
.L_x_1346:
[----:B------:R-:W-:Y:S05]  /*10d80*/  BSYNC B1 ;  /* 0x0000000000017941 */ /* 0x000fea0003800000 */
.L_x_1236:
[----:B------:R-:W-:Y:S01]  /*10d90*/  ULDC.64 UR4, c[0x0][0x300] ;  /* 0x0000c00000047ab9 */ /* 0x000fe20000000a00 */
[----:B-----5:R-:W-:Y:S01]  /*10da0*/  SHF.R.S32.HI R17, RZ, 0x1f, R4 ;  /* 0x0000001fff117819 */ /* 0x020fe20000011404 */
[----:B------:R-:W-:Y:S01]  /*10db0*/  IMAD R2, R9, UR4, RZ ;  /* 0x0000000409027c24 */ /* 0x000fe2000f8e02ff */
[----:B------:R-:W-:Y:S01]  /*10dc0*/  ULDC.64 UR6, c[0x0][0x2e8] ;  /* 0x0000ba0000067ab9 */ /* 0x000fe20000000a00 */
[----:B------:R-:W-:Y:S02]  /*10dd0*/  LOP3.LUT P1, RZ, R23, 0x2, RZ, 0xc0, !PT ;  /* 0x0000000217ff7812 */ /* 0x000fe4000782c0ff */
[C---:B0-----:R-:W-:Y:S02]  /*10de0*/  IMAD R7, R5.reuse, UR5, R2 ;  /* 0x0000000505077c24 */ /* 0x041fe4000f8e0202 */
        /* <DEDUP_REMOVED lines=18> */
[----:B------:R-:W-:Y:S01]  /*10f10*/  SHFL.IDX PT, R14, R6, 0x5, 0x181f ;  /* 0x00b81f00060e7f89 */ /* 0x000fe200000e0000 */
[----:B0-----:R-:W-:-:S05]  /*10f20*/  IADD3 R2, P0, R2, R0, RZ ;  /* 0x0000000002027210 */ /* 0x001fca0007f1e0ff */
[----:B--2---:R-:W-:-:S05]  /*10f30*/  IMAD.X R3, RZ, RZ, R3, P0 ;  /* 0x000000ffff037224 */ /* 0x004fca00000e0603 */
[----:B------:R0:W-:Y:S04]  /*10f40*/  LDGSTS.E.BYPASS.LTC128B.128 [R7+0x1c400], desc[UR36][R2.64], !P1 ;  /* 0x1c40000002077fae */ /* 0x0001e8000c901d64 */
[----:B0-----:R-:W0:Y:S04]  /*10f50*/  SHFL.IDX PT, R2, R6, 0x1, 0x181f ;  /* 0x00381f0006027f89 */ /* 0x001e2800000e0000 */
[----:B------:R-:W2:Y:S01]  /*10f60*/  SHFL.IDX PT, R3, R8, 0x1, 0x181f ;  /* 0x00381f0008037f89 */ /* 0x000ea200000e0000 */
        /* <DEDUP_REMOVED lines=14> */
[----:B------:R-:W2:Y:S04]  /*11050*/  SHFL.IDX PT, R3, R8, 0x4, 0x181f ;  /* 0x00981f0008037f89 */ /* 0x000ea800000e0000 */
[----:B------:R-:W3:Y:S01]  /*11060*/  SHFL.IDX PT, R8, R8, 0x5, 0x181f ;  /* 0x00b81f0008087f89 */ /* 0x000ee200000e0000 */
[----:B0-----:R-:W-:-:S05]  /*11070*/  IADD3 R2, P0, R2, R0, RZ ;  /* 0x0000000002027210 */ /* 0x001fca0007f1e0ff */
[----:B--2---:R-:W-:-:S05]  /*11080*/  IMAD.X R3, RZ, RZ, R3, P0 ;  /* 0x000000ffff037224 */ /* 0x004fca00000e0603 */
[----:B---3--:R0:W-:Y:S03]  /*11090*/  LDGSTS.E.BYPASS.LTC128B.128 [R7+0x1e400], desc[UR36][R2.64], !P1 ;  /* 0x1e40000002077fae */ /* 0x0081e6000c901d64 */
.L_x_1360:
[----:B0-----:R-:W-:-:S05]  /*110a0*/  IADD3 R2, P0, R14, R0, RZ ;  /* 0x000000000e027210 */ /* 0x001fca0007f1e0ff */
[----:B------:R-:W-:Y:S01]  /*110b0*/  IMAD.X R3, RZ, RZ, R8, P0 ;  /* 0x000000ffff037224 */ /* 0x000fe200000e0608 */
[----:B------:R-:W-:-:S04]  /*110c0*/  PLOP3.LUT P0, PT, PT, PT, PT, 0x80, 0x0 ;  /* 0x000000000000781c */ /* 0x000fc80003f0f070 */
[----:B------:R-:W-:Y:S01]  /*110d0*/  @!PT LDS RZ, [RZ] ;  /* 0x00000000fffff984 */ /* 0x000fe20000000800 */
[----:B------:R-:W-:Y:S01]  /*110e0*/  @!PT LDS RZ, [RZ] ;  /* 0x00000000fffff984 */ /* 0x000fe20000000800 */
[----:B------:R-:W-:Y:S01]  /*110f0*/  @!PT LDS RZ, [RZ] ;  /* 0x00000000fffff984 */ /* 0x000fe20000000800 */
[----:B------:R0:W-:Y:S01]  /*11100*/  LDGSTS.E.BYPASS.LTC128B.128 [R7+0x1ec00], desc[UR36][R2.64], !P1 ;  /* 0x1ec0000002077fae */ /* 0x0001e2000c901d64 */
[----:B------:R-:W-:-:S08]  /*11110*/  NOP ;  /* 0x0000000000007918 */ /* 0x000fd00000000000 */
.L_x_1239:
        /* <DEDUP_REMOVED lines=10> */
.L_x_1240:
[----:B------:R2:W-:Y:S01]  /*111c0*/  SYNCS.ARRIVE.TRANS64.A1T0 RZ, [R10+URZ+0x32430], RZ ;  /* 0x032430ff0aff79a7 */ /* 0x0005e2000810003f */
[----:B------:R-:W-:Y:S05]  /*111d0*/  @!P3 BRA `(.L_x_1241) ;  /* 0x000000000004b947 */ /* 0x000fea0003800000 */
[----:B------:R-:W-:Y:S01]  /*111e0*/  BPT.TRAP 0x1 ;  /* 0x000000040000795c */ /* 0x000fe20000300000 */
.L_x_1241:
[----:B------:R-:W3:Y:S01]  /*111f0*/  SYNCS.PHASECHK.TRANS64.TRYWAIT P0, [R10+URZ+0x32460], R20 ;  /* 0x032460140a0075a7 */ /* 0x000ee2000800017f */
[----:B------:R-:W-:Y:S04]  /*11200*/  BSSY B1, `(.L_x_1242) ;  /* 0x0000002000017945 */ /* 0x000fe80003800000 */
[----:B---3--:R-:W-:Y:S05]  /*11210*/  @!P0 BRA `(.L_x_1243) ;  /* 0x0000004800288947 */ /* 0x008fea0003800000 */
.L_x_1361:
[----:B------:R-:W-:Y:S05]  /*11220*/  BSYNC B1 ;  /* 0x0000000000017941 */ /* 0x000fea0003800000 */
.L_x_1242:
[----:B------:R-:W-:Y:S01]  /*11230*/  ULDC.64 UR4, c[0x0][0x328] ;  /* 0x0000ca0000047ab9 */ /* 0x000fe20000000a00 */
[----:B------:R-:W-:Y:S01]  /*11240*/  ULDC.64 UR6, c[0x0][0x318] ;  /* 0x0000c60000067ab9 */ /* 0x000fe20000000a00 */
[----:B0-----:R-:W-:Y:S01]  /*11250*/  IMAD R2, R9, UR4, RZ ;  /* 0x0000000409027c24 */ /* 0x001fe2000f8e02ff */
[C---:B------:R-:W-:Y:S01]  /*11260*/  LOP3.LUT P5, RZ, R23.reuse, 0x1, RZ, 0xc0, !PT ;  /* 0x0000000117ff7812 */ /* 0x040fe200078ac0ff */
[----:B-1-3--:R-:W-:Y:S01]  /*11270*/  IMAD R20, R24, 0x6000, R29 ;  /* 0x0000600018147824 */ /* 0x00afe200078e021d */
        /* <DEDUP_REMOVED lines=20> */
[----:B------:R-:W1:Y:S04]  /*113c0*/  SHFL.IDX PT, R3, R25, RZ, 0x181f ;  /* 0x00181fff19037589 */ /* 0x000e6800000e0000 */
[----:B------:R-:W-:Y:S04]  /*113d0*/  SHFL.IDX PT, R4, R25, 0x1, 0x181f ;  /* 0x00381f0019047f89 */ /* 0x000fe800000e0000 */
[----:B------:R-:W-:Y:S04]  /*113e0*/  SHFL.IDX PT, R8, R17, 0x2, 0x181f ;  /* 0x00581f0011087f89 */ /* 0x000fe800000e0000 */
[----:B------:R-:W-:Y:S01]  /*113f0*/  SHFL.IDX PT, R5, R25, 0x3, 0x181f ;  /* 0x00781f0019057f89 */ /* 0x000fe200000e0000 */
[----:B0-----:R-:W-:-:S03]  /*11400*/  IADD3 R2, P0, R14, R0, RZ ;  /* 0x000000000e027210 */ /* 0x001fc60007f1e0ff */
[----:B------:R-:W0:Y:S02]  /*11410*/  SHFL.IDX PT, R14, R17, 0x1, 0x181f ;  /* 0x00381f00110e7f89 */ /* 0x000e2400000e0000 */
[----:B-1----:R-:W-:-:S05]  /*11420*/  IMAD.X R3, RZ, RZ, R3, P0 ;  /* 0x000000ffff037224 */ /* 0x002fca00000e0603 */
        /* <DEDUP_REMOVED lines=9> */
[----:B-1----:R-:W-:Y:S04]  /*114c0*/  SHFL.IDX PT, R3, R25, 0x4, 0x181f ;  /* 0x00981f0019037f89 */ /* 0x002fe800000e0000 */
        /* <DEDUP_REMOVED lines=24> */
.L_x_1375:
        /* <DEDUP_REMOVED lines=11> */
.L_x_1245:
        /* <DEDUP_REMOVED lines=10> */
.L_x_1246:
[----:B------:R1:W-:Y:S01]  /*117a0*/  SYNCS.ARRIVE.TRANS64.A1T0 RZ, [R10+URZ+0x32450], RZ ;  /* 0x032450ff0aff79a7 */ /* 0x0003e2000810003f */
[----:B------:R-:W-:Y:S05]  /*117b0*/  @P2 BRA `(.L_x_1247) ;  /* 0xfffffff000ac2947 */ /* 0x000fea000383ffff */
.L_x_1234:
[----:B------:R-:W-:Y:S05]  /*117c0*/  BSYNC B0 ;  /* 0x0000000000007941 */ /* 0x000fea0003800000 */
.L_x_1233:
[----:B0-----:R-:W0:Y:S01]  /*117d0*/  S2R R2, SR_TID.X ;  /* 0x0000000000027919 */ /* 0x001e220000002100 */
[----:B------:R-:W-:Y:S01]  /*117e0*/  VIADD R24, R24, 0x1 ;  /* 0x0000000118187836 */ /* 0x000fe20000000000 */
[----:B------:R-:W-:Y:S04]  /*117f0*/  BSSY B0, `(.L_x_1248) ;  /* 0x0000012000007945 */ /* 0x000fe80003800000 */
[----:B------:R-:W-:-:S04]  /*11800*/  ISETP.NE.AND P0, PT, R24, 0x2, PT ;  /* 0x000000021800780c */ /* 0x000fc80003f05270 */
[----:B------:R-:W-:Y:S02]  /*11810*/  SEL R0, RZ, 0x1, P0 ;  /* 0x00000001ff007807 */ /* 0x000fe40000000000 */
[----:B0-----:R-:W-:-:S04]  /*11820*/  LOP3.LUT R2, R2, 0x7f, RZ, 0xc0, !PT ;  /* 0x0000007f02027812 */ /* 0x001fc800078ec0ff */
[----:B------:R-:W-:-:S13]  /*11830*/  ISETP.NE.AND P1, PT, R2, RZ, PT ;  /* 0x000000ff0200720c */ /* 0x000fda0003f25270 */
[----:B------:R-:W-:Y:S05]  /*11840*/  @P1 BRA `(.L_x_1249) ;  /* 0x0000000000301947 */ /* 0x000fea0003800000 */
[----:B------:R-:W0:Y:S01]  /*11850*/  S2R R5, SR_LANEID ;  /* 0x0000000000057919 */ /* 0x000e220000000000 */
[----:B------:R-:W-:Y:S01]  /*11860*/  VOTEU.ANY UR4, UPT, PT ;  /* 0x0000000000047886 */ /* 0x000fe200038e0100 */
[----:B------:R-:W3:Y:S01]  /*11870*/  LDC.64 R2, c[0x0][0xd60] ;  /* 0x00035800ff027b82 */ /* 0x000ee20000000a00 */
[----:B------:R-:W0:Y:S02]  /*11880*/  FLO.U32 R4, UR4 ;  /* 0x0000000400047d00 */ /* 0x000e2400080e0000 */
[----:B0-----:R-:W-:-:S06]  /*11890*/  ISETP.EQ.U32.AND P1, PT, R4, R5, PT ;  /* 0x000000050400720c */ /* 0x001fcc0003f22070 */
[----:B------:R-:W3:Y:S07]  /*118a0*/  POPC R5, UR4 ;  /* 0x0000000400057d09 */ /* 0x000eee0008000000 */
[----:B---3--:R-:W3:Y:S01]  /*118b0*/  @P1 ATOMG.E.ADD.STRONG.GPU PT, R3, desc[UR36][R2.64], R5 ;  /* 0x00000005020319a8 */ /* 0x008ee200081ee1e4 */
[----:B------:R-:W0:Y:S02]  /*118c0*/  S2R R6, SR_LTMASK ;  /* 0x0000000000067919 */ /* 0x000e240000003900 */
[----:B0-----:R-:W-:-:S04]  /*118d0*/  LOP3.LUT R6, R6, UR4, RZ, 0xc0, !PT ;  /* 0x0000000406067c12 */ /* 0x001fc8000f8ec0ff */
[----:B------:R-:W0:Y:S01]  /*118e0*/  POPC R7, R6 ;  /* 0x0000000600077309 */ /* 0x000e220000000000 */
[----:B---3--:R-:W0:Y:S02]  /*118f0*/  SHFL.IDX PT, R4, R3, R4, 0x1f ;  /* 0x00001f0403047589 */ /* 0x008e2400000e0000 */
[----:B0-----:R-:W-:-:S07]  /*11900*/  IADD3 R16, R4, UR39, R7 ;  /* 0x0000002704107c10 */ /* 0x001fce000fffe007 */
.L_x_1249:
[----:B------:R-:W-:Y:S05]  /*11910*/  BSYNC B0 ;  /* 0x0000000000007941 */ /* 0x000fea0003800000 */
.L_x_1248:
[----:B------:R-:W-:Y:S02]  /*11920*/  SEL R24, R24, RZ, P0 ;  /* 0x000000ff18187207 */ /* 0x000fe40000000000 */
[----:B------:R-:W-:-:S07]  /*11930*/  LOP3.LUT R27, R27, R0, RZ, 0x3c, !PT ;  /* 0x000000001b1b7212 */ /* 0x000fce00078e3cff */
.L_x_1202:
[----:B------:R-:W-:Y:S05]  /*11940*/  BSYNC B7 ;  /* 0x0000000000077941 */ /* 0x000fea0003800000 */
.L_x_1200:
[----:B------:R-:W-:-:S13]  /*11950*/  LOP3.LUT P0, RZ, R23, 0x20000, RZ, 0xc0, !PT ;  /* 0x0002000017ff7812 */ /* 0x000fda000780c0ff */
[----:B------:R-:W-:Y:S05]  /*11960*/  @!P0 BRA `(.L_x_1250) ;  /* 0x0000000000248947 */ /* 0x000fea0003800000 */
[----:B------:R-:W-:Y:S05]  /*11970*/  WARPSYNC.ALL ;  /* 0x0000000000007948 */ /* 0x000fea0003800000 */
[----:B------:R-:W0:Y:S08]  /*11980*/  S2UR UR5, SR_CgaCtaId ;  /* 0x00000000000579c3 */ /* 0x000e300000008800 */
[----:B------:R-:W-:Y:S06]  /*11990*/  BAR.SYNC.DEFER_BLOCKING 0x5, 0x180 ;  /* 0x0146000000007b1d */ /* 0x000fec0000010000 */
[----:B------:R-:W-:-:S02]  /*119a0*/  UMOV UR4, 0x400 ;  /* 0x0000040000047882 */ /* 0x000fc40000000000 */
[----:B0-----:R-:W-:-:S06]  /*119b0*/  ULEA UR4, UR5, UR4, 0x18 ;  /* 0x0000000405047291 */ /* 0x001fcc000f8ec03f */
[----:B------:R-:W-:-:S05]  /*119c0*/  IMAD.U32 R22, RZ, RZ, UR4 ;  /* 0x00000004ff167e24 */ /* 0x000fca000f8e00ff */
[----:B------:R0:W3:Y:S01]  /*119d0*/  LDS.128 R16, [R22+0x324d0] ;  /* 0x0324d00016107984 */ /* 0x0000e20000000c00 */
[----:B------:R-:W-:Y:S06]  /*119e0*/  BAR.ARV 0x4, 0x180 ;  /* 0x0106000000007b1d */ /* 0x000fec0000002000 */
[----:B------:R-:W-:Y:S05]  /*119f0*/  BRA `(.L_x_1251) ;  /* 0x0000000800d07947 */ /* 0x000fea0003800000 */
.L_x_1250:
[----:B------:R-:W0:Y:S01]  /*11a00*/  S2R R9, SR_TID.X ;  /* 0x0000000000097919 */ /* 0x000e220000002100 */
[----:B------:R-:W-:Y:S01]  /*11a10*/  UMOV UR4, 0xffffffff ;  /* 0xffffffff00047882 */ /* 0x000fe20000000000 */
[----:B0-----:R-:W-:-:S04]  /*11a20*/  LOP3.LUT R9, R9, 0x1f, RZ, 0xc0, !PT ;  /* 0x0000001f09097812 */ /* 0x001fc800078ec0ff */
[----:B------:R-:W-:Y:S01]  /*11a30*/  ISETP.NE.AND P0, PT, R9, 0x1f, PT ;  /* 0x0000001f0900780c */ /* 0x000fe20003f05270 */
[----:B------:R-:W-:-:S12]  /*11a40*/  BRA.DIV UR4, `(.L_x_1252) ;  /* 0x0000004604fc7947 */ /* 0x000fd8000b800000 */
[----:B------:R-:W-:Y:S01]  /*11a50*/  IMAD.IADD R7, R19, 0x1, R9 ;  /* 0x0000000113077824 */ /* 0x000fe200078e0209 */
[----:B------:R-:W-:-:S04]  /*11a60*/  ULDC UR4, c[0x0][0xd3c] ;  /* 0x00034f0000047ab9 */ /* 0x000fc80000000800 */
[----:B------:R-:W-:-:S13]  /*11a70*/  ISETP.GE.OR P1, PT, R7, UR4, !P0 ;  /* 0x0000000407007c0c */ /* 0x000fda000c726670 */
[----:B------:R-:W0:Y:S08]  /*11a80*/  @!P1 LDC.64 R2, c[0x0][0xd80] ;  /* 0x00036000ff029b82 */ /* 0x000e300000000a00 */
[----:B------:R-:W3:Y:S01]  /*11a90*/  @!P1 LDC.64 R4, c[0x0][0xd78] ;  /* 0x00035e00ff049b82 */ /* 0x000ee20000000a00 */
[----:B0-----:R-:W-:-:S05]  /*11aa0*/  @!P1 IMAD.WIDE R2, R7, 0x4, R2 ;  /* 0x0000000407029825 */ /* 0x001fca00078e0202 */
[----:B------:R3:W4:Y:S02]  /*11ab0*/  @!P1 LDG.E R6, desc[UR36][R2.64] ;  /* 0x0000002402069981 */ /* 0x000724000c1e1900 */
        /* <DEDUP_REMOVED lines=10> */
[----:B----4-:R-:W-:-:S02]  /*11b60*/  @!P1 IMAD.MOV.U32 R7, RZ, RZ, R6 ;  /* 0x000000ffff079224 */ /* 0x010fc400078e0006 */
[----:B------:R-:W-:Y:S01]  /*11b70*/  IMAD.MOV.U32 R6, RZ, RZ, RZ ;  /* 0x000000ffff067224 */ /* 0x000fe200078e00ff */
[----:B---3--:R-:W-:Y:S02]  /*11b80*/  @!P1 MOV R4, R5 ;  /* 0x0000000500049202 */ /* 0x008fe40000000f00 */
        /* <DEDUP_REMOVED lines=17> */
[----:B------:R0:W3:Y:S02]  /*11ca0*/  SHFL.IDX PT, R14, R2, 0x1f, 0x1f ;  /* 0x03e01f00020e7f89 */ /* 0x0000e400000e0000 */
.L_x_1385:
[----:B------:R-:W-:Y:S02]  /*11cb0*/  ULDC UR4, c[0x0][0xd38] ;  /* 0x00034e0000047ab9 */ /* 0x000fe40000000800 */
[----:B------:R-:W-:-:S04]  /*11cc0*/  IMAD.U32 R5, RZ, RZ, UR4 ;  /* 0x00000004ff057e24 */ /* 0x000fc8000f8e00ff */
[----:B---3--:R-:W-:-:S04]  /*11cd0*/  IMAD R14, R14, R5, RZ ;  /* 0x000000050e0e7224 */ /* 0x008fc800078e02ff */
[----:B------:R-:W-:-:S05]  /*11ce0*/  IMAD.IADD R9, R8, 0x1, R14 ;  /* 0x0000000108097824 */ /* 0x000fca00078e020e */
[----:B------:R-:W-:-:S13]  /*11cf0*/  ISETP.GT.AND P6, PT, R9, R0, PT ;  /* 0x000000000900720c */ /* 0x000fda0003fc4270 */
[----:B------:R-:W-:Y:S05]  /*11d00*/  @P6 BRA `(.L_x_1253) ;  /* 0x0000000000a46947 */ /* 0x000fea0003800000 */
.L_x_1256:
[----:B0-----:R-:W0:Y:S01]  /*11d10*/  LDC R2, c[0x0][0xd3c] ;  /* 0x00034f00ff027b82 */ /* 0x001e220000000800 */
[----:B------:R-:W-:-:S05]  /*11d20*/  VIADD R19, R19, 0x1f ;  /* 0x0000001f13137836 */ /* 0x000fca0000000000 */
[----:B0-----:R-:W-:-:S13]  /*11d30*/  ISETP.GE.AND P6, PT, R19, R2, PT ;  /* 0x000000021300720c */ /* 0x001fda0003fc6270 */
[----:B------:R-:W-:Y:S05]  /*11d40*/  @P6 BRA `(.L_x_1254) ;  /* 0x0000000400b86947 */ /* 0x000fea0003800000 */
[----:B------:R-:W0:Y:S01]  /*11d50*/  S2R R3, SR_TID.X ;  /* 0x0000000000037919 */ /* 0x000e220000002100 */
[----:B------:R-:W-:Y:S01]  /*11d60*/  IMAD.MOV.U32 R7, RZ, RZ, RZ ;  /* 0x000000ffff077224 */ /* 0x000fe200078e00ff */
[----:B0-----:R-:W-:-:S05]  /*11d70*/  LOP3.LUT R3, R3, 0x1f, RZ, 0xc0, !PT ;  /* 0x0000001f03037812 */ /* 0x001fca00078ec0ff */
[----:B------:R-:W-:-:S05]  /*11d80*/  IMAD.IADD R11, R19, 0x1, R3 ;  /* 0x00000001130b7824 */ /* 0x000fca00078e0203 */
[----:B------:R-:W-:-:S13]  /*11d90*/  ISETP.GE.OR P6, PT, R11, R2, !P0 ;  /* 0x000000020b00720c */ /* 0x000fda00047c6670 */
[----:B------:R-:W0:Y:S08]  /*11da0*/  @!P6 LDC.64 R2, c[0x0][0xd80] ;  /* 0x00036000ff02eb82 */ /* 0x000e300000000a00 */
[----:B------:R-:W3:Y:S01]  /*11db0*/  @!P6 LDC.64 R4, c[0x0][0xd78] ;  /* 0x00035e00ff04eb82 */ /* 0x000ee20000000a00 */
[----:B0-----:R-:W-:-:S05]  /*11dc0*/  @!P6 IMAD.WIDE R2, R11, 0x4, R2 ;  /* 0x000000040b02e825 */ /* 0x001fca00078e0202 */
[----:B------:R3:W4:Y:S02]  /*11dd0*/  @!P6 LDG.E R7, desc[UR36][R2.64] ;  /* 0x000000240207e981 */ /* 0x000724000c1e1900 */
[----:B---3--:R-:W-:-:S04]  /*11de0*/  @!P6 IMAD.WIDE R2, R11, 0x4, R4 ;  /* 0x000000040b02e825 */ /* 0x008fc800078e0204 */
[----:B------:R-:W-:-:S06]  /*11df0*/  IMAD.MOV.U32 R4, RZ, RZ, RZ ;  /* 0x000000ffff047224 */ /* 0x000fcc00078e00ff */
[----:B------:R-:W4:Y:S01]  /*11e00*/  @!P6 LDG.E R4, desc[UR36][R2.64] ;  /* 0x000000240204e981 */ /* 0x000f22000c1e1900 */
[----:B------:R-:W-:Y:S01]  /*11e10*/  UMOV UR4, 0xffffffff ;  /* 0xffffffff00047882 */ /* 0x000fe20000000000 */
[----:B----4-:R-:W-:Y:S02]  /*11e20*/  IMAD R13, R4, R7, RZ ;  /* 0x00000007040d7224 */ /* 0x010fe400078e02ff */
        /* <DEDUP_REMOVED lines=17> */
.L_x_1393:
[----:B------:R-:W-:Y:S02]  /*11f40*/  ULDC UR4, c[0x0][0xd38] ;  /* 0x00034e0000047ab9 */ /* 0x000fe40000000800 */
[----:B------:R-:W-:-:S04]  /*11f50*/  IMAD.U32 R5, RZ, RZ, UR4 ;  /* 0x00000004ff057e24 */ /* 0x000fc8000f8e00ff */
[----:B---3--:R-:W-:-:S04]  /*11f60*/  IMAD R14, R14, R5, RZ ;  /* 0x000000050e0e7224 */ /* 0x008fc800078e02ff */
[----:B------:R-:W-:-:S05]  /*11f70*/  IMAD.IADD R9, R14, 0x1, R9 ;  /* 0x000000010e097824 */ /* 0x000fca00078e0209 */
[----:B------:R-:W-:-:S13]  /*11f80*/  ISETP.GT.AND P6, PT, R9, R0, PT ;  /* 0x000000000900720c */ /* 0x000fda0003fc4270 */
[----:B------:R-:W-:Y:S05]  /*11f90*/  @!P6 BRA `(.L_x_1256) ;  /* 0xfffffffc005ce947 */ /* 0x000fea000383ffff */
.L_x_1253:
        /* <DEDUP_REMOVED lines=9> */
.L_x_1398:
[----:B------:R-:W-:-:S13]  /*12030*/  ISETP.NE.AND P0, PT, R3, RZ, PT ;  /* 0x000000ff0300720c */ /* 0x000fda0003f05270 */
[----:B------:R-:W-:Y:S05]  /*12040*/  @!P0 BRA `(.L_x_1258) ;  /* 0x0000000000108947 */ /* 0x000fea0003800000 */
[----:B------:R-:W-:Y:S01]  /*12050*/  UMOV UR4, 0xffffffff ;  /* 0xffffffff00047882 */ /* 0x000fe20000000000 */
[----:B------:R-:W-:Y:S02]  /*12060*/  VIADD R12, R8, 0xffffffff ;  /* 0xffffffff080c7836 */ /* 0x000fe40000000000 */
[----:B------:R-:W-:Y:S05]  /*12070*/  BRA.DIV UR4, `(.L_x_1259) ;  /* 0x0000004a04c07947 */ /* 0x000fea000b800000 */
[----:B------:R0:W0:Y:S02]  /*12080*/  SHFL.IDX PT, R6, R2, R12, 0x1f ;  /* 0x00001f0c02067589 */ /* 0x00002400000e0000 */
.L_x_1258:
[----:B-12-4-:R-:W-:Y:S01]  /*12090*/  IABS R10, R7 ;  /* 0x00000007000a7213 */ /* 0x016fe20000000000 */
[----:B0-----:R-:W-:Y:S01]  /*120a0*/  IMAD R16, R6, R5, R9 ;  /* 0x0000000506107224 */ /* 0x001fe200078e0209 */
[----:B------:R-:W-:Y:S01]  /*120b0*/  IABS R5, R4 ;  /* 0x0000000400057213 */ /* 0x000fe20000000000 */
[----:B------:R-:W-:Y:S01]  /*120c0*/  IMAD.IADD R19, R8, 0x1, R19 ;  /* 0x0000000108137824 */ /* 0x000fe200078e0213 */
[----:B------:R-:W0:Y:S01]  /*120d0*/  I2F.RP R11, R10 ;  /* 0x0000000a000b7306 */ /* 0x000e220000209400 */
[----:B------:R-:W-:-:S07]  /*120e0*/  IMAD.IADD R0, R0, 0x1, -R16 ;  /* 0x0000000100007824 */ /* 0x000fce00078e0a10 */
[----:B------:R-:W1:Y:S08]  /*120f0*/  I2F.RP R12, R5 ;  /* 0x00000005000c7306 */ /* 0x000e700000209400 */
[----:B0-----:R-:W0:Y:S08]  /*12100*/  MUFU.RCP R11, R11 ;  /* 0x0000000b000b7308 */ /* 0x001e300000001000 */
[----:B-1----:R-:W-:Y:S01]  /*12110*/  MUFU.RCP R12, R12 ;  /* 0x0000000c000c7308 */ /* 0x002fe20000001000 */
[----:B0-----:R-:W-:-:S07]  /*12120*/  VIADD R2, R11, 0xffffffe ;  /* 0x0ffffffe0b027836 */ /* 0x001fce0000000000 */
        /* <DEDUP_REMOVED lines=48> */
.L_x_1254:
[----:B------:R-:W-:Y:S01]  /*12430*/  UMOV UR4, URZ ;  /* 0x0000003f00047c82 */ /* 0x000fe20008000000 */
[----:B------:R-:W-:Y:S01]  /*12440*/  UMOV UR5, URZ ;  /* 0x0000003f00057c82 */ /* 0x000fe20008000000 */
[----:B------:R-:W-:Y:S01]  /*12450*/  ULDC UR6, c[0x0][0xd3c] ;  /* 0x00034f0000067ab9 */ /* 0x000fe20000000800 */
[----:B------:R-:W-:Y:S02]  /*12460*/  IMAD.MOV.U32 R16, RZ, RZ, R0 ;  /* 0x000000ffff107224 */ /* 0x000fe400078e0000 */
[----:B------:R-:W-:Y:S02]  /*12470*/  IMAD.U32 R17, RZ, RZ, UR4 ;  /* 0x00000004ff117e24 */ /* 0x000fe4000f8e00ff */
[----:B------:R-:W-:Y:S02]  /*12480*/  IMAD.U32 R18, RZ, RZ, UR5 ;  /* 0x00000005ff127e24 */ /* 0x000fe4000f8e00ff */
[----:B------:R-:W-:-:S07]  /*12490*/  IMAD.U32 R19, RZ, RZ, UR6 ;  /* 0x00000006ff137e24 */ /* 0x000fce000f8e00ff */
.L_x_1260:
[----:B------:R-:W0:Y:S01]  /*124a0*/  S2R R0, SR_TID.X ;  /* 0x0000000000007919 */ /* 0x000e220000002100 */
[----:B------:R-:W-:Y:S05]  /*124b0*/  WARPSYNC.ALL ;  /* 0x0000000000007948 */ /* 0x000fea0003800000 */
[----:B------:R-:W-:Y:S01]  /*124c0*/  BAR.SYNC.DEFER_BLOCKING 0x4, 0x180 ;  /* 0x0106000000007b1d */ /* 0x000fe20000010000 */
[----:B0-----:R-:W-:-:S04]  /*124d0*/  LOP3.LUT R0, R0, 0x1f, RZ, 0xc0, !PT ;  /* 0x0000001f00007812 */ /* 0x001fc800078ec0ff */
[----:B------:R-:W-:-:S13]  /*124e0*/  ISETP.NE.AND P0, PT, R0, RZ, PT ;  /* 0x000000ff0000720c */ /* 0x000fda0003f05270 */
[----:B------:R-:W0:Y:S01]  /*124f0*/  @!P0 S2R R3, SR_CgaCtaId ;  /* 0x0000000000038919 */ /* 0x000e220000008800 */
[----:B------:R-:W-:-:S04]  /*12500*/  @!P0 MOV R0, 0x400 ;  /* 0x0000040000008802 */ /* 0x000fc80000000f00 */
[----:B0-----:R-:W-:-:S05]  /*12510*/  @!P0 LEA R22, R3, R0, 0x18 ;  /* 0x0000000003168211 */ /* 0x001fca00078ec0ff */
[----:B------:R4:W-:Y:S01]  /*12520*/  @!P0 STS.128 [R22+0x324d0], R16 ;  /* 0x0324d01016008388 */ /* 0x0009e20000000c00 */
[----:B------:R-:W-:Y:S06]  /*12530*/  BAR.ARV 0x5, 0x180 ;  /* 0x0146000000007b1d */ /* 0x000fec0000002000 */
.L_x_1251:
[----:B------:R-:W-:Y:S02]  /*12540*/  ULDC UR4, c[0x0][0xd3c] ;  /* 0x00034f0000047ab9 */ /* 0x000fe40000000800 */
[----:B---3--:R-:W-:-:S13]  /*12550*/  ISETP.GE.AND P0, PT, R19, UR4, PT ;  /* 0x0000000413007c0c */ /* 0x008fda000bf06270 */
[----:B------:R-:W-:Y:S05]  /*12560*/  @!P0 BRA `(.L_x_1261) ;  /* 0xffffffac00108947 */ /* 0x000fea000383ffff */
[----:B------:R-:W-:Y:S05]  /*12570*/  BSYNC B8 ;  /* 0x0000000000087941 */ /* 0x000fea0003800000 */
.L_x_1194:
[----:B------:R-:W3:Y:S01]  /*12580*/  LDL.LU R0, [R1+0x18] ;  /* 0x0000180001007983 */ /* 0x000ee20000300800 */
[----:B------:R-:W-:Y:S01]  /*12590*/  BSSY B0, `(.L_x_1262) ;  /* 0x000000b000007945 */ /* 0x000fe20003800000 */
[----:B------:R-:W5:Y:S01]  /*125a0*/  S2R R5, SR_CgaCtaId ;  /* 0x0000000000057919 */ /* 0x000f620000008800 */
[----:B---3--:R-:W-:-:S05]  /*125b0*/  VIADD R0, R0, 0x1 ;  /* 0x0000000100007836 */ /* 0x008fca0000000000 */
        /* <DEDUP_REMOVED lines=8> */
.L_x_1401:
[----:B------:R-:W-:Y:S05]  /*12640*/  BSYNC B0 ;  /* 0x0000000000007941 */ /* 0x000fea0003800000 */
.L_x_1262:
[----:B------:R-:W-:-:S03]  /*12650*/  UMOV UR4, 0xffffffff ;  /* 0xffffffff00047882 */ /* 0x000fc60000000000 */
[----:B------:R-:W-:Y:S05]  /*12660*/  BRA.DIV UR4, `(.L_x_1264) ;  /* 0x0000004604807947 */ /* 0x000fea000b800000 */
[----:B-1----:R-:W1:Y:S02]  /*12670*/  S2R R0, SR_TID.X ;  /* 0x0000000000007919 */ /* 0x002e640000002100 */
[----:B-1----:R-:W-:-:S04]  /*12680*/  SHF.R.U32.HI R0, RZ, 0x5, R0 ;  /* 0x00000005ff007819 */ /* 0x002fc80000011600 */
[----:B------:R-:W-:-:S05]  /*12690*/  LOP3.LUT R0, R0, 0x3, RZ, 0xc0, !PT ;  /* 0x0000000300007812 */ /* 0x000fca00078ec0ff */
[----:B------:R1:W3:Y:S02]  /*126a0*/  SHFL.IDX PT, R14, R0, RZ, 0x1f ;  /* 0x00001fff000e7589 */ /* 0x0002e400000e0000 */
.L_x_1404:
[----:B---3--:R-:W-:Y:S01]  /*126b0*/  ISETP.NE.AND P0, PT, R14, RZ, PT ;  /* 0x000000ff0e00720c */ /* 0x008fe20003f05270 */
[----:B------:R-:W-:-:S12]  /*126c0*/  BSSY B0, `(.L_x_1265) ;  /* 0x0000026000007945 */ /* 0x000fd80003800000 */
[----:B------:R-:W-:Y:S05]  /*126d0*/  @P0 BRA `(.L_x_1266) ;  /* 0x0000000000900947 */ /* 0x000fea0003800000 */
[----:B------:R-:W-:-:S03]  /*126e0*/  UMOV UR4, 0xffffffff ;  /* 0xffffffff00047882 */ /* 0x000fc60000000000 */
[----:B------:R-:W-:Y:S05]  /*126f0*/  BRA.DIV UR4, `(.L_x_1267) ;  /* 0x0000004604907947 */ /* 0x000fea000b800000 */
[----:B------:R-:W-:-:S13]  /*12700*/  ELECT P6, URZ, PT ;  /* 0x00000000003f782f */ /* 0x000fda00038c0000 */
.L_x_1407:
[----:B------:R-:W-:Y:S05]  /*12710*/  @!P6 BRA `(.L_x_1266) ;  /* 0x000000000080e947 */ /* 0x000fea0003800000 */
[----:B-1----:R-:W3:Y:S02]  /*12720*/  LDL R0, [R1+0x38] ;  /* 0x0000380001007983 */ /* 0x002ee40000100800 */
[----:B---3--:R-:W-:-:S13]  /*12730*/  R2UR UR4, R0 ;  /* 0x00000000000472ca */ /* 0x008fda00000e0000 */
[----:B------:R-:W-:-:S06]  /*12740*/  ULOP3.LUT UR4, UR4, 0x2, URZ, 0xfc, !UPT ;  /* 0x0000000204047892 */ /* 0x000fcc000f8efc3f */
[----:B------:R-:W-:-:S05]  /*12750*/  IMAD.U32 R0, RZ, RZ, UR4 ;  /* 0x00000004ff007e24 */ /* 0x000fca000f8e00ff */
[----:B------:R-:W-:-:S13]  /*12760*/  ISETP.NE.AND P0, PT, R0, 0x3, PT ;  /* 0x000000030000780c */ /* 0x000fda0003f05270 */
[----:B------:R-:W-:Y:S05]  /*12770*/  @!P0 BRA `(.L_x_1268) ;  /* 0x0000000000048947 */ /* 0x000fea0003800000 */
[----:B------:R-:W-:Y:S01]  /*12780*/  BPT.TRAP 0x1 ;  /* 0x000000040000795c */ /* 0x000fe20000300000 */
.L_x_1268:
[C---:B------:R-:W-:Y:S01]  /*12790*/  IMAD R3, R24.reuse, 0x8, R5 ;  /* 0x0000000818037824 */ /* 0x040fe200078e0205 */
[----:B------:R-:W-:Y:S01]  /*127a0*/  SHF.L.U32 R2, R27, 0x1f, RZ ;  /* 0x0000001f1b027819 */ /* 0x000fe200000006ff */
[----:B------:R-:W-:-:S03]  /*127b0*/  VIADD R24, R24, 0x1 ;  /* 0x0000000118187836 */ /* 0x000fc60000000000 */
[----:B------:R-:W1:Y:S02]  /*127c0*/  SYNCS.PHASECHK.TRANS64.TRYWAIT P1, [R3+URZ+0x32440], R2 ;  /* 0x03244002030075a7 */ /* 0x000e64000802017f */
[----:B------:R-:W-:-:S04]  /*127d0*/  ISETP.NE.AND P2, PT, R24, 0x2, PT ;  /* 0x000000021800780c */ /* 0x000fc80003f45270 */
[----:B------:R-:W-:Y:S01]  /*127e0*/  SEL R0, RZ, 0x1, P2 ;  /* 0x00000001ff007807 */ /* 0x000fe20001000000 */
[----:B-1----:R-:W-:Y:S08]  /*127f0*/  @!P1 BRA `(.L_x_1269) ;  /* 0x0000004400709947 */ /* 0x002ff00003800000 */
.L_x_1408:
[----:B------:R-:W-:Y:S02]  /*12800*/  SEL R24, R24, RZ, P2 ;  /* 0x000000ff18187207 */ /* 0x000fe40001000000 */
[----:B------:R-:W-:Y:S01]  /*12810*/  LOP3.LUT R0, R27, R0, RZ, 0x3c, !PT ;  /* 0x000000001b007212 */ /* 0x000fe200078e3cff */
[----:B------:R-:W-:Y:S06]  /*12820*/  @!P0 BRA `(.L_x_1270) ;  /* 0x0000000000048947 */ /* 0x000fec0003800000 */
[----:B------:R-:W-:Y:S01]  /*12830*/  BPT.TRAP 0x1 ;  /* 0x000000040000795c */ /* 0x000fe20000300000 */
.L_x_1270:
[----:B------:R-:W-:Y:S01]  /*12840*/  IMAD R5, R24, 0x8, R5 ;  /* 0x0000000818057824 */ /* 0x000fe200078e0205 */
[----:B------:R-:W-:-:S04]  /*12850*/  SHF.L.U32 R0, R0, 0x1f, RZ ;  /* 0x0000001f00007819 */ /* 0x000fc800000006ff */
[----:B------:R-:W3:Y:S02]  /*12860*/  SYNCS.PHASECHK.TRANS64.TRYWAIT P1, [R5+URZ+0x32440], R0 ;  /* 0x03244000050075a7 */ /* 0x000ee4000802017f */
[----:B---3--:R-:W-:Y:S05]  /*12870*/  @!P1 BRA `(.L_x_1271) ;  /* 0x0000004400649947 */ /* 0x008fea0003800000 */
.L_x_1409:
[----:B------:R-:W-:Y:S05]  /*12880*/  @!P0 BRA `(.L_x_1272) ;  /* 0x0000000000048947 */ /* 0x000fea0003800000 */
[----:B------:R-:W-:Y:S01]  /*12890*/  BPT.TRAP 0x1 ;  /* 0x000000040000795c */ /* 0x000fe20000300000 */
.L_x_1272:
[----:B------:R-:W5:Y:S02]  /*128a0*/  SYNCS.PHASECHK.TRANS64.TRYWAIT P1, [R3+URZ+0x32460], R2 ;  /* 0x03246002030075a7 */ /* 0x000f64000802017f */
[----:B-----5:R-:W-:Y:S05]  /*128b0*/  @!P1 BRA `(.L_x_1273) ;  /* 0x0000004400689947 */ /* 0x020fea0003800000 */
.L_x_1410:
[----:B------:R-:W-:Y:S05]  /*128c0*/  @!P0 BRA `(.L_x_1274) ;  /* 0x0000000000048947 */ /* 0x000fea0003800000 */
[----:B------:R-:W-:Y:S01]  /*128d0*/  BPT.TRAP 0x1 ;  /* 0x000000040000795c */ /* 0x000fe20000300000 */
.L_x_1274:
[----:B------:R0:W0:Y:S02]  /*128e0*/  SYNCS.PHASECHK.TRANS64.TRYWAIT P0, [R5+URZ+0x32460], R0 ;  /* 0x03246000050075a7 */ /* 0x000024000800017f */
[----:B0-----:R-:W-:Y:S05]  /*128f0*/  @!P0 NANOSLEEP.SYNCS 0x989680 ;  /* 0x009896800000895d */ /* 0x001fea0003900000 */
[----:B------:R-:W0:Y:S02]  /*12900*/  @!P0 SYNCS.PHASECHK.TRANS64 P0, [R5+URZ+0x32460], R0 ;  /* 0x03246000050085a7 */ /* 0x000e24000800007f */
[----:B0-----:R-:W-:Y:S05]  /*12910*/  @!P0 BRA `(.L_x_1274) ;  /* 0xfffffffc00f08947 */ /* 0x001fea000383ffff */
.L_x_1266:
[----:B------:R-:W-:Y:S05]  /*12920*/  BSYNC B0 ;  /* 0x0000000000007941 */ /* 0x000fea0003800000 */
.L_x_1265:
[----:B------:R-:W-:Y:S05]  /*12930*/  EXIT ;  /* 0x000000000000794d */ /* 0x000fea0003800000 */
.L_x_1140:
[----:B-1----:R1:W2:Y:S02]  /*12940*/  SYNCS.PHASECHK.TRANS64.TRYWAIT P0, [R3+URZ+0x32400], R0 ;  /* 0x03240000030075a7 */ /* 0x0022a4000800017f */
[----:B--2---:R-:W-:Y:S05]  /*12950*/  @!P0 NANOSLEEP.SYNCS 0x989680 ;  /* 0x009896800000895d */ /* 0x004fea0003900000 */
[----:B------:R-:W2:Y:S02]  /*12960*/  @!P0 SYNCS.PHASECHK.TRANS64 P0, [R3+URZ+0x32400], R0 ;  /* 0x03240000030085a7 */ /* 0x000ea4000800007f */
[----:B--2---:R-:W-:Y:S05]  /*12970*/  @!P0 BRA `(.L_x_1140) ;  /* 0xfffffffc00f08947 */ /* 0x004fea000383ffff */
[----:B------:R-:W-:Y:S05]  /*12980*/  BRA `(.L_x_1275) ;  /* 0xfffffef400107947 */ /* 0x000fea000383ffff */
.L_x_1144:
[----:B---3--:R-:W-:-:S04]  /*12990*/  IMAD.U32 R5, RZ, RZ, UR6 ;  /* 0x00000006ff057e24 */ /* 0x008fc8000f8e00ff */
[----:B------:R3:W4:Y:S03]  /*129a0*/  SYNCS.PHASECHK.TRANS64.TRYWAIT P1, [R5+URZ+0x32430], R2 ;  /* 0x03243002050075a7 */ /* 0x000726000802017f */
[----:B----4-:R-:W-:Y:S05]  /*129b0*/  @!P1 NANOSLEEP.SYNCS 0x989680 ;  /* 0x009896800000995d */ /* 0x010fea0003900000 */
[----:B------:R-:W4:Y:S02]  /*129c0*/  @!P1 SYNCS.PHASECHK.TRANS64 P1, [R5+URZ+0x32430], R2 ;  /* 0x03243002050095a7 */ /* 0x000f24000802007f */
[----:B----4-:R-:W-:Y:S05]  /*129d0*/  @!P1 BRA `(.L_x_1144) ;  /* 0xfffffffc00ec9947 */ /* 0x010fea000383ffff */
[----:B------:R-:W-:Y:S05]  /*129e0*/  BRA `(.L_x_1143) ;  /* 0xfffffef400407947 */ /* 0x000fea000383ffff */
.L_x_1145:
[----:B----4-:R4:W0:Y:S02]  /*129f0*/  SYNCS.PHASECHK.TRANS64.TRYWAIT P1, [R3+URZ+0x32410], R0 ;  /* 0x03241000030075a7 */ /* 0x010824000802017f */
[----:B0-----:R-:W-:Y:S05]  /*12a00*/  @!P1 NANOSLEEP.SYNCS 0x989680 ;  /* 0x009896800000995d */ /* 0x001fea0003900000 */
[----:B------:R-:W0:Y:S02]  /*12a10*/  @!P1 SYNCS.PHASECHK.TRANS64 P1, [R3+URZ+0x32410], R0 ;  /* 0x03241000030095a7 */ /* 0x000e24000802007f */
[----:B0-----:R-:W-:Y:S05]  /*12a20*/  @!P1 BRA `(.L_x_1145) ;  /* 0xfffffffc00f09947 */ /* 0x001fea000383ffff */
[----:B------:R-:W-:Y:S05]  /*12a30*/  BRA `(.L_x_1276) ;  /* 0xfffffef400f87947 */ /* 0x000fea000383ffff */
.L_x_1149:
[----:B0--3--:R-:W-:-:S04]  /*12a40*/  IMAD.U32 R5, RZ, RZ, UR6 ;  /* 0x00000006ff057e24 */ /* 0x009fc8000f8e00ff */
[----:B------:R0:W3:Y:S03]  /*12a50*/  SYNCS.PHASECHK.TRANS64.TRYWAIT P1, [R5+URZ+0x32450], R2 ;  /* 0x03245002050075a7 */ /* 0x0000e6000802017f */
[----:B---3--:R-:W-:Y:S05]  /*12a60*/  @!P1 NANOSLEEP.SYNCS 0x989680 ;  /* 0x009896800000995d */ /* 0x008fea0003900000 */
[----:B------:R-:W3:Y:S02]  /*12a70*/  @!P1 SYNCS.PHASECHK.TRANS64 P1, [R5+URZ+0x32450], R2 ;  /* 0x03245002050095a7 */ /* 0x000ee4000802007f */
[----:B---3--:R-:W-:Y:S05]  /*12a80*/  @!P1 BRA `(.L_x_1149) ;  /* 0xfffffffc00ec9947 */ /* 0x008fea000383ffff */
[----:B------:R-:W-:Y:S05]  /*12a90*/  BRA `(.L_x_1148) ;  /* 0xfffffef800007947 */ /* 0x000fea000383ffff */
.L_x_1156:
[----:B-1----:R-:W-:-:S04]  /*12aa0*/  IMAD.U32 R153, RZ, RZ, UR5 ;  /* 0x00000005ff997e24 */ /* 0x002fc8000f8e00ff */
[----:B------:R1:W2:Y:S03]  /*12ab0*/  SYNCS.PHASECHK.TRANS64.TRYWAIT P2, [R153+URZ+0x32430], R0 ;  /* 0x03243000990075a7 */ /* 0x0002a6000804017f */
[----:B--2---:R-:W-:Y:S05]  /*12ac0*/  @!P2 NANOSLEEP.SYNCS 0x989680 ;  /* 0x009896800000a95d */ /* 0x004fea0003900000 */
[----:B------:R-:W2:Y:S02]  /*12ad0*/  @!P2 SYNCS.PHASECHK.TRANS64 P2, [R153+URZ+0x32430], R0 ;  /* 0x032430009900a5a7 */ /* 0x000ea4000804007f */
[----:B--2---:R-:W-:Y:S05]  /*12ae0*/  @!P2 BRA `(.L_x_1156) ;  /* 0xfffffffc00eca947 */ /* 0x004fea000383ffff */
[----:B------:R-:W-:Y:S05]  /*12af0*/  BRA `(.L_x_1155) ;  /* 0xffffff1c00907947 */ /* 0x000fea000383ffff */
.L_x_1160:
[----:B--2---:R-:W-:-:S04]  /*12b00*/  IMAD.U32 R210, RZ, RZ, UR5 ;  /* 0x00000005ffd27e24 */ /* 0x004fc8000f8e00ff */
[----:B------:R2:W3:Y:S03]  /*12b10*/  SYNCS.PHASECHK.TRANS64.TRYWAIT P2, [R210+URZ+0x32450], R0 ;  /* 0x03245000d20075a7 */ /* 0x0004e6000804017f */
[----:B---3--:R-:W-:Y:S05]  /*12b20*/  @!P2 NANOSLEEP.SYNCS 0x989680 ;  /* 0x009896800000a95d */ /* 0x008fea0003900000 */
[----:B------:R-:W3:Y:S02]  /*12b30*/  @!P2 SYNCS.PHASECHK.TRANS64 P2, [R210+URZ+0x32450], R0 ;  /* 0x03245000d200a5a7 */ /* 0x000ee4000804007f */
[----:B---3--:R-:W-:Y:S05]  /*12b40*/  @!P2 BRA `(.L_x_1160) ;  /* 0xfffffffc00eca947 */ /* 0x008fea000383ffff */
[----:B------:R-:W-:Y:S05]  /*12b50*/  BRA `(.L_x_1159) ;  /* 0xffffff20000c7947 */ /* 0x000fea000383ffff */
.L_x_1208:
        /* <DEDUP_REMOVED lines=11> */
.L_x_1278:
[----:B------:R-:W-:Y:S05]  /*12c10*/  BSYNC B0 ;  /* 0x0000000000007941 */ /* 0x000fea0003800000 */
.L_x_1277:
[----:B------:R-:W-:Y:S05]  /*12c20*/  BRA `(.L_x_1279) ;  /* 0xffffffb4005c7947 */ /* 0x000fea000383ffff */
.L_x_1211:
[----:B0-----:R0:W1:Y:S02]  /*12c30*/  SYNCS.PHASECHK.TRANS64.TRYWAIT P0, [R25+URZ+0x32440], R0 ;  /* 0x03244000190075a7 */ /* 0x001064000800017f */
[----:B-1----:R-:W-:Y:S05]  /*12c40*/  @!P0 NANOSLEEP.SYNCS 0x989680 ;  /* 0x009896800000895d */ /* 0x002fea0003900000 */
[----:B------:R-:W1:Y:S02]  /*12c50*/  @!P0 SYNCS.PHASECHK.TRANS64 P0, [R25+URZ+0x32440], R0 ;  /* 0x03244000190085a7 */ /* 0x000e64000800007f */
[----:B-1----:R-:W-:Y:S05]  /*12c60*/  @!P0 BRA `(.L_x_1211) ;  /* 0xfffffffc00f08947 */ /* 0x002fea000383ffff */
[----:B------:R-:W-:Y:S05]  /*12c70*/  BRA `(.L_x_1280) ;  /* 0xffffffb400887947 */ /* 0x000fea000383ffff */
.L_x_1212:
        /* <DEDUP_REMOVED lines=8> */
.L_x_1282:
[----:B------:R-:W-:Y:S05]  /*12d00*/  BSYNC B0 ;  /* 0x0000000000007941 */ /* 0x000fea0003800000 */
.L_x_1281:
        /* <DEDUP_REMOVED lines=9> */
.L_x_1283:
[----:B------:R-:W-:Y:S02]  /*12da0*/  IMAD.MOV.U32 R13, RZ, RZ, R4 ;  /* 0x000000ffff0d7224 */ /* 0x000fe400078e0004 */
[----:B------:R-:W-:Y:S02]  /*12db0*/  IMAD.MOV.U32 R12, RZ, RZ, 0x1 ;  /* 0x00000001ff0c7424 */ /* 0x000fe400078e00ff */
[----:B------:R-:W-:-:S07]  /*12dc0*/  IMAD.MOV.U32 R3, RZ, RZ, R14 ;  /* 0x000000ffff037224 */ /* 0x000fce00078e000e */
[----:B------:R-:W-:Y:S05]  /*12dd0*/  WARPSYNC.COLLECTIVE R15, `(.L_x_1284) ;  /* 0x000000000f087348 */ /* 0x000fea0003c00000 */
[----:B------:R0:W1:Y:S02]  /*12de0*/  SHFL.IDX P6, R14, R13, R12, R11 ;  /* 0x0000000c0d0e7389 */ /* 0x00006400000c000b */
[----:B01----:R-:W-:Y:S01]  /*12df0*/  ENDCOLLECTIVE ;  /* 0x000000000000791b */ /* 0x003fe20003800000 */
.L_x_1284:
        /* <DEDUP_REMOVED lines=15> */
.L_x_1285:
[----:B------:R-:W-:Y:S02]  /*12ef0*/  @P0 IMAD R6, R5, 0x2, R22 ;  /* 0x0000000205060824 */ /* 0x000fe400078e0216 */
[----:B------:R-:W-:Y:S02]  /*12f00*/  IMAD.MOV.U32 R13, RZ, RZ, R4 ;  /* 0x000000ffff0d7224 */ /* 0x000fe400078e0004 */
[----:B------:R-:W-:Y:S02]  /*12f10*/  IMAD.MOV.U32 R12, RZ, RZ, 0x2 ;  /* 0x00000002ff0c7424 */ /* 0x000fe400078e00ff */
[----:B------:R-:W-:-:S07]  /*12f20*/  IMAD.MOV.U32 R3, RZ, RZ, R14 ;  /* 0x000000ffff037224 */ /* 0x000fce00078e000e */
[----:B------:R-:W-:Y:S05]  /*12f30*/  WARPSYNC.COLLECTIVE R15, `(.L_x_1286) ;  /* 0x000000000f087348 */ /* 0x000fea0003c00000 */
[----:B------:R0:W1:Y:S02]  /*12f40*/  SHFL.IDX P6, R14, R13, R12, R11 ;  /* 0x0000000c0d0e7389 */ /* 0x00006400000c000b */
[----:B01----:R-:W-:Y:S01]  /*12f50*/  ENDCOLLECTIVE ;  /* 0x000000000000791b */ /* 0x003fe20003800000 */
.L_x_1286:
[----:B------:R-:W-:-:S05]  /*12f60*/  @P0 LEA R3, P1, R7, R3, 0x1 ;  /* 0x0000000307030211 */ /* 0x000fca00078208ff */
[----:B------:R-:W-:-:S05]  /*12f70*/  @P0 IMAD.X R2, RZ, RZ, R2, P1 ;  /* 0x000000ffff020224 */ /* 0x000fca00008e0602 */
[----:B------:R-:W-:Y:S02]  /*12f80*/  @P0 LOP3.LUT R3, R3, R2, RZ, 0x3c, !PT ;  /* 0x0000000203030212 */ /* 0x000fe400078e3cff */
[----:B------:R-:W-:Y:S02]  /*12f90*/  MOV R13, R0 ;  /* 0x00000000000d7202 */ /* 0x000fe40000000f00 */
        /* <DEDUP_REMOVED lines=11> */
.L_x_1287:
[----:B------:R-:W-:Y:S02]  /*13050*/  @P0 IMAD R6, R5, 0x2, R22 ;  /* 0x0000000205060824 */ /* 0x000fe400078e0216 */
[----:B------:R-:W-:Y:S02]  /*13060*/  IMAD.MOV.U32 R13, RZ, RZ, R4 ;  /* 0x000000ffff0d7224 */ /* 0x000fe400078e0004 */
[----:B------:R-:W-:Y:S02]  /*13070*/  IMAD.MOV.U32 R12, RZ, RZ, 0x3 ;  /* 0x00000003ff0c7424 */ /* 0x000fe400078e00ff */
[----:B------:R-:W-:-:S07]  /*13080*/  IMAD.MOV.U32 R3, RZ, RZ, R14 ;  /* 0x000000ffff037224 */ /* 0x000fce00078e000e */
[----:B------:R-:W-:Y:S05]  /*13090*/  WARPSYNC.COLLECTIVE R15, `(.L_x_1288) ;  /* 0x000000000f087348 */ /* 0x000fea0003c00000 */
[----:B------:R0:W1:Y:S02]  /*130a0*/  SHFL.IDX P6, R14, R13, R12, R11 ;  /* 0x0000000c0d0e7389 */ /* 0x00006400000c000b */
[----:B01----:R-:W-:Y:S01]  /*130b0*/  ENDCOLLECTIVE ;  /* 0x000000000000791b */ /* 0x003fe20003800000 */
.L_x_1288:
        /* <DEDUP_REMOVED lines=15> */
.L_x_1289:
[----:B------:R-:W-:Y:S02]  /*131b0*/  @P0 IMAD R6, R5, 0x2, R22 ;  /* 0x0000000205060824 */ /* 0x000fe400078e0216 */
[----:B------:R-:W-:Y:S02]  /*131c0*/  IMAD.MOV.U32 R13, RZ, RZ, R4 ;  /* 0x000000ffff0d7224 */ /* 0x000fe400078e0004 */
[----:B------:R-:W-:Y:S02]  /*131d0*/  IMAD.MOV.U32 R12, RZ, RZ, 0x4 ;  /* 0x00000004ff0c7424 */ /* 0x000fe400078e00ff */
[----:B------:R-:W-:-:S07]  /*131e0*/  IMAD.MOV.U32 R3, RZ, RZ, R14 ;  /* 0x000000ffff037224 */ /* 0x000fce00078e000e */
[----:B------:R-:W-:Y:S05]  /*131f0*/  WARPSYNC.COLLECTIVE R15, `(.L_x_1290) ;  /* 0x000000000f087348 */ /* 0x000fea0003c00000 */
[----:B------:R0:W1:Y:S02]  /*13200*/  SHFL.IDX P6, R14, R13, R12, R11 ;  /* 0x0000000c0d0e7389 */ /* 0x00006400000c000b */
[----:B01----:R-:W-:Y:S01]  /*13210*/  ENDCOLLECTIVE ;  /* 0x000000000000791b */ /* 0x003fe20003800000 */
.L_x_1290:
        /* <DEDUP_REMOVED lines=15> */
.L_x_1291:
[----:B------:R-:W-:Y:S02]  /*13310*/  @P0 IMAD R6, R5, 0x2, R22 ;  /* 0x0000000205060824 */ /* 0x000fe400078e0216 */
[----:B------:R-:W-:Y:S02]  /*13320*/  IMAD.MOV.U32 R13, RZ, RZ, R4 ;  /* 0x000000ffff0d7224 */ /* 0x000fe400078e0004 */
[----:B------:R-:W-:Y:S02]  /*13330*/  IMAD.MOV.U32 R12, RZ, RZ, 0x5 ;  /* 0x00000005ff0c7424 */ /* 0x000fe400078e00ff */
[----:B------:R-:W-:-:S07]  /*13340*/  IMAD.MOV.U32 R3, RZ, RZ, R14 ;  /* 0x000000ffff037224 */ /* 0x000fce00078e000e */
[----:B------:R-:W-:Y:S05]  /*13350*/  WARPSYNC.COLLECTIVE R15, `(.L_x_1292) ;  /* 0x000000000f087348 */ /* 0x000fea0003c00000 */
[----:B------:R0:W1:Y:S02]  /*13360*/  SHFL.IDX P6, R14, R13, R12, R11 ;  /* 0x0000000c0d0e7389 */ /* 0x00006400000c000b */
[----:B01----:R-:W-:Y:S01]  /*13370*/  ENDCOLLECTIVE ;  /* 0x000000000000791b */ /* 0x003fe20003800000 */
.L_x_1292:
        /* <DEDUP_REMOVED lines=10> */
.L_x_1293:
[----:B------:R-:W-:Y:S01]  /*13420*/  @!PT LDS RZ, [RZ] ;  /* 0x00000000fffff984 */ /* 0x000fe20000000800 */
[----:B------:R-:W-:Y:S01]  /*13430*/  @!PT LDS RZ, [RZ] ;  /* 0x00000000fffff984 */ /* 0x000fe20000000800 */
[----:B------:R-:W-:Y:S01]  /*13440*/  @!PT LDS RZ, [RZ] ;  /* 0x00000000fffff984 */ /* 0x000fe20000000800 */
[----:B------:R1:W-:Y:S01]  /*13450*/  @P0 LDGSTS.E.BYPASS.LTC128B.128 [R6+0x1e400], desc[UR36][R2.64], !P2 ;  /* 0x1e40000002060fae */ /* 0x0003e2000d101d64 */
[----:B------:R-:W-:Y:S01]  /*13460*/  IMAD.MOV.U32 R0, RZ, RZ, R14 ;  /* 0x000000ffff007224 */ /* 0x000fe200078e000e */
[----:B------:R-:W-:Y:S06]  /*13470*/  BRA `(.L_x_1294) ;  /* 0xffffffb000e87947 */ /* 0x000fec000383ffff */
.L_x_1217:
[----:B------:R0:W5:Y:S01]  /*13480*/  LDL.LU R6, [R1+0x4] ;  /* 0x0000040001067983 */ /* 0x0001620000300800 */
[----:B------:R-:W-:Y:S01]  /*13490*/  IMAD.MOV.U32 R13, RZ, RZ, R5 ;  /* 0x000000ffff0d7224 */ /* 0x000fe200078e0005 */
[----:B------:R-:W-:Y:S01]  /*134a0*/  LOP3.LUT R23, R23, 0xffffdfff, RZ, 0xc0, !PT ;  /* 0xffffdfff17177812 */ /* 0x000fe200078ec0ff */
[----:B------:R-:W-:Y:S02]  /*134b0*/  IMAD.MOV.U32 R12, RZ, RZ, RZ ;  /* 0x000000ffff0c7224 */ /* 0x000fe400078e00ff */
[----:B------:R-:W-:Y:S02]  /*134c0*/  IMAD.MOV.U32 R11, RZ, RZ, 0x181f ;  /* 0x0000181fff0b7424 */ /* 0x000fe400078e00ff */
[----:B------:R-:W-:Y:S02]  /*134d0*/  IMAD.MOV.U32 R15, RZ, RZ, -0x1 ;  /* 0xffffffffff0f7424 */ /* 0x000fe400078e00ff */
[----:B0-----:R-:W-:-:S07]  /*134e0*/  IMAD.IADD R4, R21, 0x1, R4 ;  /* 0x0000000115047824 */ /* 0x001fce00078e0204 */
[----:B-----5:R-:W-:Y:S05]  /*134f0*/  WARPSYNC.COLLECTIVE R15, `(.L_x_1295) ;  /* 0x000000000f087348 */ /* 0x020fea0003c00000 */
[----:B------:R0:W1:Y:S02]  /*13500*/  SHFL.IDX P6, R14, R13, R12, R11 ;  /* 0x0000000c0d0e7389 */ /* 0x00006400000c000b */
[----:B01---5:R-:W-:Y:S01]  /*13510*/  ENDCOLLECTIVE ;  /* 0x000000000000791b */ /* 0x023fe20003800000 */
.L_x_1295:
[----:B------:R-:W-:Y:S02]  /*13520*/  IMAD.MOV.U32 R13, RZ, RZ, R0 ;  /* 0x000000ffff0d7224 */ /* 0x000fe400078e0000 */
[----:B------:R-:W-:-:S07]  /*13530*/  IMAD.MOV.U32 R3, RZ, RZ, R14 ;  /* 0x000000ffff037224 */ /* 0x000fce00078e000e */
[----:B------:R-:W-:Y:S05]  /*13540*/  WARPSYNC.COLLECTIVE R15, `(.L_x_1296) ;  /* 0x000000000f087348 */ /* 0x000fea0003c00000 */
[----:B------:R0:W1:Y:S02]  /*13550*/  SHFL.IDX P6, R14, R13, R12, R11 ;  /* 0x0000000c0d0e7389 */ /* 0x00006400000c000b */
[----:B01----:R-:W-:Y:S01]  /*13560*/  ENDCOLLECTIVE ;  /* 0x000000000000791b */ /* 0x003fe20003800000 */
.L_x_1296:
[----:B------:R-:W-:Y:S02]  /*13570*/  IMAD.MOV.U32 R13, RZ, RZ, R5 ;  /* 0x000000ffff0d7224 */ /* 0x000fe400078e0005 */
[----:B------:R-:W-:Y:S02]  /*13580*/  IMAD.MOV.U32 R12, RZ, RZ, 0x1 ;  /* 0x00000001ff0c7424 */ /* 0x000fe400078e00ff */
[----:B------:R-:W-:-:S07]  /*13590*/  IMAD.MOV.U32 R10, RZ, RZ, R14 ;  /* 0x000000ffff0a7224 */ /* 0x000fce00078e000e */
[----:B------:R-:W-:Y:S05]  /*135a0*/  WARPSYNC.COLLECTIVE R15, `(.L_x_1297) ;  /* 0x000000000f087348 */ /* 0x000fea0003c00000 */
[----:B------:R0:W1:Y:S02]  /*135b0*/  SHFL.IDX P6, R14, R13, R12, R11 ;  /* 0x0000000c0d0e7389 */ /* 0x00006400000c000b */
[----:B01----:R-:W-:Y:S01]  /*135c0*/  ENDCOLLECTIVE ;  /* 0x000000000000791b */ /* 0x003fe20003800000 */
.L_x_1297:
[----:B------:R-:W-:Y:S02]  /*135d0*/  IMAD.MOV.U32 R13, RZ, RZ, R0 ;  /* 0x000000ffff0d7224 */ /* 0x000fe400078e0000 */
[----:B------:R-:W-:-:S05]  /*135e0*/  IMAD R6, R6, R7, RZ ;  /* 0x0000000706067224 */ /* 0x000fca00078e02ff */
[----:B------:R-:W-:-:S13]  /*135f0*/  ISETP.GE.AND P2, PT, R4, R6, PT ;  /* 0x000000060400720c */ /* 0x000fda0003f46270 */
[----:B------:R-:W-:Y:S02]  /*13600*/  @!P2 LEA R10, P1, R20, R10, 0x1 ;  /* 0x0000000a140aa211 */ /* 0x000fe400078208ff */
[----:B------:R-:W-:-:S03]  /*13610*/  @P2 LOP3.LUT R23, R23, 0x2000, RZ, 0xfc, !PT ;  /* 0x0000200017172812 */ /* 0x000fc600078efcff */
[----:B------:R-:W-:Y:S01]  /*13620*/  @!P2 IMAD.X R3, RZ, RZ, R3, P1 ;  /* 0x000000ffff03a224 */ /* 0x000fe200008e0603 */
[----:B------:R-:W-:Y:S01]  /*13630*/  LOP3.LUT R23, R23, 0xffffefff, RZ, 0xc0, !PT ;  /* 0xffffefff17177812 */ /* 0x000fe200078ec0ff */
[----:B------:R-:W-:-:S05]  /*13640*/  @!P2 IMAD.MOV.U32 R2, RZ, RZ, R10 ;  /* 0x000000ffff02a224 */ /* 0x000fca00078e000a */
        /* <DEDUP_REMOVED lines=10> */
.L_x_1298:
[----:B------:R-:W-:Y:S01]  /*136f0*/  @P2 LOP3.LUT R23, R23, 0x1000, RZ, 0xfc, !PT ;  /* 0x0000100017172812 */ /* 0x000fe200078efcff */
[----:B------:R-:W-:-:S03]  /*13700*/  IMAD.MOV.U32 R13, RZ, RZ, R5 ;  /* 0x000000ffff0d7224 */ /* 0x000fc600078e0005 */
[----:B------:R-:W-:Y:S01]  /*13710*/  LOP3.LUT R23, R23, 0xfffff7ff, RZ, 0xc0, !PT ;  /* 0xfffff7ff17177812 */ /* 0x000fe200078ec0ff */
[----:B------:R-:W-:Y:S02]  /*13720*/  IMAD.MOV.U32 R12, RZ, RZ, 0x2 ;  /* 0x00000002ff0c7424 */ /* 0x000fe400078e00ff */
[----:B------:R-:W-:-:S07]  /*13730*/  IMAD.MOV.U32 R7, RZ, RZ, R14 ;  /* 0x000000ffff077224 */ /* 0x000fce00078e000e */
[----:B------:R-:W-:Y:S05]  /*13740*/  WARPSYNC.COLLECTIVE R15, `(.L_x_1299) ;  /* 0x000000000f087348 */ /* 0x000fea0003c00000 */
[----:B------:R0:W1:Y:S02]  /*13750*/  SHFL.IDX P6, R14, R13, R12, R11 ;  /* 0x0000000c0d0e7389 */ /* 0x00006400000c000b */
[----:B01----:R-:W-:Y:S01]  /*13760*/  ENDCOLLECTIVE ;  /* 0x000000000000791b */ /* 0x003fe20003800000 */
.L_x_1299:
        /* <DEDUP_REMOVED lines=15> */
.L_x_1300:
[----:B------:R-:W-:Y:S01]  /*13860*/  @P2 LOP3.LUT R23, R23, 0x800, RZ, 0xfc, !PT ;  /* 0x0000080017172812 */ /* 0x000fe200078efcff */
[----:B------:R-:W-:-:S03]  /*13870*/  IMAD.MOV.U32 R13, RZ, RZ, R5 ;  /* 0x000000ffff0d7224 */ /* 0x000fc600078e0005 */
[----:B------:R-:W-:Y:S01]  /*13880*/  LOP3.LUT R23, R23, 0xfffffdff, RZ, 0xc0, !PT ;  /* 0xfffffdff17177812 */ /* 0x000fe200078ec0ff */
[----:B------:R-:W-:Y:S02]  /*13890*/  IMAD.MOV.U32 R12, RZ, RZ, 0x3 ;  /* 0x00000003ff0c7424 */ /* 0x000fe400078e00ff */
[----:B------:R-:W-:-:S05]  /*138a0*/  IMAD.MOV.U32 R11, RZ, RZ, R14 ;  /* 0x000000ffff0b7224 */ /* 0x000fca00078e000e */
[----:B------:R-:W-:-:S05]  /*138b0*/  @!P2 LEA R11, P1, R20, R11, 0x1 ;  /* 0x0000000b140ba211 */ /* 0x000fca00078208ff */
[----:B------:R-:W-:Y:S02]  /*138c0*/  @!P2 IMAD.X R8, RZ, RZ, R2, P1 ;  /* 0x000000ffff08a224 */ /* 0x000fe400008e0602 */
[----:B------:R-:W-:Y:S02]  /*138d0*/  @!P2 IMAD.MOV.U32 R2, RZ, RZ, R11 ;  /* 0x000000ffff02a224 */ /* 0x000fe400078e000b */
[----:B------:R-:W-:Y:S02]  /*138e0*/  IMAD.MOV.U32 R11, RZ, RZ, 0x181f ;  /* 0x0000181fff0b7424 */ /* 0x000fe400078e00ff */
[----:B------:R-:W-:-:S07]  /*138f0*/  @!P2 IMAD.MOV.U32 R3, RZ, RZ, R8 ;  /* 0x000000ffff03a224 */ /* 0x000fce00078e0008 */
[----:B------:R-:W-:Y:S05]  /*13900*/  WARPSYNC.COLLECTIVE R15, `(.L_x_1301) ;  /* 0x000000000f087348 */ /* 0x000fea0003c00000 */
[----:B------:R0:W1:Y:S02]  /*13910*/  SHFL.IDX P6, R14, R13, R12, R11 ;  /* 0x0000000c0d0e7389 */ /* 0x00006400000c000b */
[----:B01----:R-:W-:Y:S01]  /*13920*/  ENDCOLLECTIVE ;  /* 0x000000000000791b */ /* 0x003fe20003800000 */
.L_x_1301:
[----:B------:R-:W-:Y:S01]  /*13930*/  @!PT LDS RZ, [RZ] ;  /* 0x00000000fffff984 */ /* 0x000fe20000000800 */
[----:B------:R-:W-:Y:S01]  /*13940*/  @!PT LDS RZ, [RZ] ;  /* 0x00000000fffff984 */ /* 0x000fe20000000800 */
[----:B------:R-:W-:Y:S01]  /*13950*/  @!PT LDS RZ, [RZ] ;  /* 0x00000000fffff984 */ /* 0x000fe20000000800 */
[----:B------:R0:W-:Y:S01]  /*13960*/  @!P2 LDGSTS.E.BYPASS.LTC128B.128 [R26+0x19400], desc[UR36][R2.64], !P0 ;  /* 0x19400000021aafae */ /* 0x0001e2000c101d64 */
[----:B------:R-:W-:Y:S02]  /*13970*/  IMAD.MOV.U32 R13, RZ, RZ, R0 ;  /* 0x000000ffff0d7224 */ /* 0x000fe400078e0000 */
[----:B0-----:R-:W-:-:S05]  /*13980*/  VIADD R2, R4, 0x30 ;  /* 0x0000003004027836 */ /* 0x001fca0000000000 */
[----:B------:R-:W-:Y:S01]  /*13990*/  ISETP.GE.AND P2, PT, R2, R6, PT ;  /* 0x000000060200720c */ /* 0x000fe20003f46270 */
[----:B------:R-:W-:-:S12]  /*139a0*/  IMAD.MOV.U32 R2, RZ, RZ, R14 ;  /* 0x000000ffff027224 */ /* 0x000fd800078e000e */
[----:B------:R-:W-:Y:S05]  /*139b0*/  WARPSYNC.COLLECTIVE R15, `(.L_x_1302) ;  /* 0x000000000f087348 */ /* 0x000fea0003c00000 */
[----:B------:R0:W1:Y:S02]  /*139c0*/  SHFL.IDX P6, R14, R13, R12, R11 ;  /* 0x0000000c0d0e7389 */ /* 0x00006400000c000b */
[----:B01----:R-:W-:Y:S01]  /*139d0*/  ENDCOLLECTIVE ;  /* 0x000000000000791b */ /* 0x003fe20003800000 */
.L_x_1302:
[----:B------:R-:W-:-:S04]  /*139e0*/  @P2 LOP3.LUT R23, R23, 0x200, RZ, 0xfc, !PT ;  /* 0x0000020017172812 */ /* 0x000fc800078efcff */
[----:B------:R-:W-:Y:S01]  /*139f0*/  LOP3.LUT R23, R23, 0xfffffeff, RZ, 0xc0, !PT ;  /* 0xfffffeff17177812 */ /* 0x000fe200078ec0ff */
[----:B------:R-:W-:-:S05]  /*13a00*/  IMAD.MOV.U32 R12, RZ, RZ, R14 ;  /* 0x000000ffff0c7224 */ /* 0x000fca00078e000e */
[----:B------:R-:W-:Y:S01]  /*13a10*/  @!P2 LEA R14, P1, R20, R12, 0x1 ;  /* 0x0000000c140ea211 */ /* 0x000fe200078208ff */
[----:B------:R-:W-:-:S04]  /*13a20*/  IMAD.MOV.U32 R12, RZ, RZ, 0x4 ;  /* 0x00000004ff0c7424 */ /* 0x000fc800078e00ff */
[----:B------:R-:W-:Y:S02]  /*13a30*/  @!P2 IMAD.X R13, RZ, RZ, R2, P1 ;  /* 0x000000ffff0da224 */ /* 0x000fe400008e0602 */
[----:B------:R-:W-:Y:S02]  /*13a40*/  @!P2 IMAD.MOV.U32 R2, RZ, RZ, R14 ;  /* 0x000000ffff02a224 */ /* 0x000fe400078e000e */
[----:B------:R-:W-:Y:S02]  /*13a50*/  @!P2 IMAD.MOV.U32 R3, RZ, RZ, R13 ;  /* 0x000000ffff03a224 */ /* 0x000fe400078e000d */
[----:B------:R-:W-:-:S03]  /*13a60*/  IMAD.MOV.U32 R13, RZ, RZ, R5 ;  /* 0x000000ffff0d7224 */ /* 0x000fc600078e0005 */
[----:B------:R-:W-:Y:S01]  /*13a70*/  @!PT LDS RZ, [RZ] ;  /* 0x00000000fffff984 */ /* 0x000fe20000000800 */
[----:B------:R-:W-:Y:S01]  /*13a80*/  @!PT LDS RZ, [RZ] ;  /* 0x00000000fffff984 */ /* 0x000fe20000000800 */
[----:B------:R-:W-:Y:S01]  /*13a90*/  @!PT LDS RZ, [RZ] ;  /* 0x00000000fffff984 */ /* 0x000fe20000000800 */
[----:B------:R0:W-:Y:S04]  /*13aa0*/  @!P2 LDGSTS.E.BYPASS.LTC128B.128 [R26+0x19c00], desc[UR36][R2.64], !P0 ;  /* 0x19c00000021aafae */ /* 0x0001e8000c101d64 */
[----:B0-----:R-:W-:Y:S05]  /*13ab0*/  WARPSYNC.COLLECTIVE R15, `(.L_x_1303) ;  /* 0x000000000f087348 */ /* 0x001fea0003c00000 */
[----:B------:R1:W2:Y:S02]  /*13ac0*/  SHFL.IDX P6, R14, R13, R12, R11 ;  /* 0x0000000c0d0e7389 */ /* 0x0002a400000c000b */
[----:B012---:R-:W-:Y:S01]  /*13ad0*/  ENDCOLLECTIVE ;  /* 0x000000000000791b */ /* 0x007fe20003800000 */
.L_x_1303:
[----:B------:R-:W-:-:S05]  /*13ae0*/  VIADD R2, R4, 0x40 ;  /* 0x0000004004027836 */ /* 0x000fca0000000000 */
[----:B------:R-:W-:Y:S01]  /*13af0*/  ISETP.GE.AND P2, PT, R2, R6, PT ;  /* 0x000000060200720c */ /* 0x000fe20003f46270 */
[----:B------:R-:W-:Y:S02]  /*13b00*/  IMAD.MOV.U32 R13, RZ, RZ, R0 ;  /* 0x000000ffff0d7224 */ /* 0x000fe400078e0000 */
[----:B------:R-:W-:-:S10]  /*13b10*/  IMAD.MOV.U32 R2, RZ, RZ, R14 ;  /* 0x000000ffff027224 */ /* 0x000fd400078e000e */
[----:B------:R-:W-:Y:S05]  /*13b20*/  WARPSYNC.COLLECTIVE R15, `(.L_x_1304) ;  /* 0x000000000f087348 */ /* 0x000fea0003c00000 */
[----:B------:R0:W1:Y:S02]  /*13b30*/  SHFL.IDX P6, R14, R13, R12, R11 ;  /* 0x0000000c0d0e7389 */ /* 0x00006400000c000b */
[----:B01----:R-:W-:Y:S01]  /*13b40*/  ENDCOLLECTIVE ;  /* 0x000000000000791b */ /* 0x003fe20003800000 */
.L_x_1304:
[----:B------:R-:W-:-:S04]  /*13b50*/  @P2 LOP3.LUT R23, R23, 0x100, RZ, 0xfc, !PT ;  /* 0x0000010017172812 */ /* 0x000fc800078efcff */
[----:B------:R-:W-:Y:S01]  /*13b60*/  LOP3.LUT R23, R23, 0xffffff7f, RZ, 0xc0, !PT ;  /* 0xffffff7f17177812 */ /* 0x000fe200078ec0ff */
[----:B------:R-:W-:Y:S02]  /*13b70*/  IMAD.MOV.U32 R13, RZ, RZ, R5 ;  /* 0x000000ffff0d7224 */ /* 0x000fe400078e0005 */
[----:B------:R-:W-:-:S05]  /*13b80*/  IMAD.MOV.U32 R12, RZ, RZ, R14 ;  /* 0x000000ffff0c7224 */ /* 0x000fca00078e000e */
[----:B------:R-:W-:-:S05]  /*13b90*/  @!P2 LEA R15, P1, R20, R12, 0x1 ;  /* 0x0000000c140fa211 */ /* 0x000fca00078208ff */
[----:B------:R-:W-:Y:S02]  /*13ba0*/  @!P2 IMAD.X R12, RZ, RZ, R2, P1 ;  /* 0x000000ffff0ca224 */ /* 0x000fe400008e0602 */
[----:B------:R-:W-:Y:S02]  /*13bb0*/  @!P2 IMAD.MOV.U32 R2, RZ, RZ, R15 ;  /* 0x000000ffff02a224 */ /* 0x000fe400078e000f */
[----:B------:R-:W-:Y:S02]  /*13bc0*/  @!P2 IMAD.MOV.U32 R3, RZ, RZ, R12 ;  /* 0x000000ffff03a224 */ /* 0x000fe400078e000c */
[----:B------:R-:W-:Y:S02]  /*13bd0*/  IMAD.MOV.U32 R12, RZ, RZ, 0x5 ;  /* 0x00000005ff0c7424 */ /* 0x000fe400078e00ff */
[----:B------:R-:W-:Y:S01]  /*13be0*/  IMAD.MOV.U32 R15, RZ, RZ, -0x1 ;  /* 0xffffffffff0f7424 */ /* 0x000fe200078e00ff */
[----:B------:R-:W-:Y:S01]  /*13bf0*/  @!PT LDS RZ, [RZ] ;  /* 0x00000000fffff984 */ /* 0x000fe20000000800 */
[----:B------:R-:W-:Y:S01]  /*13c00*/  @!PT LDS RZ, [RZ] ;  /* 0x00000000fffff984 */ /* 0x000fe20000000800 */
[----:B------:R-:W-:Y:S01]  /*13c10*/  @!PT LDS RZ, [RZ] ;  /* 0x00000000fffff984 */ /* 0x000fe20000000800 */
[----:B------:R0:W-:Y:S06]  /*13c20*/  @!P2 LDGSTS.E.BYPASS.LTC128B.128 [R26+0x1a400], desc[UR36][R2.64], !P0 ;  /* 0x1a400000021aafae */ /* 0x0001ec000c101d64 */
[----:B0-----:R-:W-:Y:S05]  /*13c30*/  WARPSYNC.COLLECTIVE R15, `(.L_x_1305) ;  /* 0x000000000f087348 */ /* 0x001fea0003c00000 */
[----:B------:R1:W2:Y:S02]  /*13c40*/  SHFL.IDX P6, R14, R13, R12, R11 ;  /* 0x0000000c0d0e7389 */ /* 0x0002a400000c000b */
[----:B012---:R-:W-:Y:S01]  /*13c50*/  ENDCOLLECTIVE ;  /* 0x000000000000791b */ /* 0x007fe20003800000 */
.L_x_1305:
[----:B------:R-:W-:-:S05]  /*13c60*/  VIADD R2, R4, 0x50 ;  /* 0x0000005004027836 */ /* 0x000fca0000000000 */
[----:B------:R-:W-:Y:S01]  /*13c70*/  ISETP.GE.AND P2, PT, R2, R6, PT ;  /* 0x000000060200720c */ /* 0x000fe20003f46270 */
[----:B------:R-:W-:Y:S02]  /*13c80*/  IMAD.MOV.U32 R13, RZ, RZ, R0 ;  /* 0x000000ffff0d7224 */ /* 0x000fe400078e0000 */
[----:B------:R-:W-:-:S10]  /*13c90*/  IMAD.MOV.U32 R8, RZ, RZ, R14 ;  /* 0x000000ffff087224 */ /* 0x000fd400078e000e */
[----:B------:R-:W-:Y:S05]  /*13ca0*/  WARPSYNC.COLLECTIVE R15, `(.L_x_1306) ;  /* 0x000000000f087348 */ /* 0x000fea0003c00000 */
[----:B------:R0:W1:Y:S02]  /*13cb0*/  SHFL.IDX P6, R14, R13, R12, R11 ;  /* 0x0000000c0d0e7389 */ /* 0x00006400000c000b */
[----:B01----:R-:W-:Y:S01]  /*13cc0*/  ENDCOLLECTIVE ;  /* 0x000000000000791b */ /* 0x003fe20003800000 */
.L_x_1306:
[----:B------:R-:W-:-:S04]  /*13cd0*/  @P2 LOP3.LUT R23, R23, 0x80, RZ, 0xfc, !PT ;  /* 0x0000008017172812 */ /* 0x000fc800078efcff */
[----:B------:R-:W-:Y:S01]  /*13ce0*/  LOP3.LUT R23, R23, 0xffffffbf, RZ, 0xc0, !PT ;  /* 0xffffffbf17177812 */ /* 0x000fe200078ec0ff */
[----:B------:R-:W-:Y:S02]  /*13cf0*/  IMAD.MOV.U32 R13, RZ, RZ, R5 ;  /* 0x000000ffff0d7224 */ /* 0x000fe400078e0005 */
[----:B------:R-:W-:Y:S02]  /*13d00*/  IMAD.MOV.U32 R12, RZ, RZ, 0x6 ;  /* 0x00000006ff0c7424 */ /* 0x000fe400078e00ff */
[----:B------:R-:W-:-:S07]  /*13d10*/  IMAD.MOV.U32 R9, RZ, RZ, R14 ;  /* 0x000000ffff097224 */ /* 0x000fce00078e000e */
[----:B------:R-:W-:Y:S05]  /*13d20*/  WARPSYNC.COLLECTIVE R15, `(.L_x_1307) ;  /* 0x000000000f087348 */ /* 0x000fea0003c00000 */
[----:B------:R0:W1:Y:S02]  /*13d30*/  SHFL.IDX P6, R14, R13, R12, R11 ;  /* 0x0000000c0d0e7389 */ /* 0x00006400000c000b */
[----:B01----:R-:W-:Y:S01]  /*13d40*/  ENDCOLLECTIVE ;  /* 0x000000000000791b */ /* 0x003fe20003800000 */
.L_x_1307:
        /* <DEDUP_REMOVED lines=9> */
[----:B0-----:R-:W-:-:S07]  /*13de0*/  IMAD.MOV.U32 R2, RZ, RZ, R14 ;  /* 0x000000ffff027224 */ /* 0x001fce00078e000e */
[----:B------:R-:W-:Y:S05]  /*13df0*/  WARPSYNC.COLLECTIVE R15, `(.L_x_1308) ;  /* 0x000000000f087348 */ /* 0x000fea0003c00000 */
[----:B------:R0:W1:Y:S02]  /*13e00*/  SHFL.IDX P6, R14, R13, R12, R11 ;  /* 0x0000000c0d0e7389 */ /* 0x00006400000c000b */
[----:B01----:R-:W-:Y:S01]  /*13e10*/  ENDCOLLECTIVE ;  /* 0x000000000000791b */ /* 0x003fe20003800000 */
.L_x_1308:
[----:B------:R-:W-:-:S05]  /*13e20*/  VIADD R3, R4, 0x60 ;  /* 0x0000006004037836 */ /* 0x000fca0000000000 */
[----:B------:R-:W-:Y:S01]  /*13e30*/  ISETP.GE.AND P2, PT, R3, R6, PT ;  /* 0x000000060300720c */ /* 0x000fe20003f46270 */
[----:B------:R-:W-:Y:S02]  /*13e40*/  IMAD.MOV.U32 R13, RZ, RZ, R5 ;  /* 0x000000ffff0d7224 */ /* 0x000fe400078e0005 */
[----:B------:R-:W-:-:S10]  /*13e50*/  IMAD.MOV.U32 R12, RZ, RZ, 0x7 ;  /* 0x00000007ff0c7424 */ /* 0x000fd400078e00ff */
[----:B------:R-:W-:Y:S02]  /*13e60*/  @P2 LOP3.LUT R23, R23, 0x40, RZ, 0xfc, !PT ;  /* 0x0000004017172812 */ /* 0x000fe400078efcff */
[----:B------:R-:W-:-:S07]  /*13e70*/  MOV R7, R14 ;  /* 0x0000000e00077202 */ /* 0x000fce0000000f00 */
[----:B------:R-:W-:Y:S05]  /*13e80*/  WARPSYNC.COLLECTIVE R15, `(.L_x_1309) ;  /* 0x000000000f087348 */ /* 0x000fea0003c00000 */
[----:B------:R0:W1:Y:S02]  /*13e90*/  SHFL.IDX P6, R14, R13, R12, R11 ;  /* 0x0000000c0d0e7389 */ /* 0x00006400000c000b */
[----:B01----:R-:W-:Y:S01]  /*13ea0*/  ENDCOLLECTIVE ;  /* 0x000000000000791b */ /* 0x003fe20003800000 */
.L_x_1309:
        /* <DEDUP_REMOVED lines=9> */
[----:B------:R-:W-:-:S07]  /*13f40*/  IMAD.MOV.U32 R5, RZ, RZ, R14 ;  /* 0x000000ffff057224 */ /* 0x000fce00078e000e */
[----:B0-----:R-:W-:Y:S05]  /*13f50*/  WARPSYNC.COLLECTIVE R15, `(.L_x_1310) ;  /* 0x000000000f087348 */ /* 0x001fea0003c00000 */
[----:B------:R1:W2:Y:S02]  /*13f60*/  SHFL.IDX P6, R14, R13, R12, R11 ;  /* 0x0000000c0d0e7389 */ /* 0x0002a400000c000b */
[----:B012---:R-:W-:Y:S01]  /*13f70*/  ENDCOLLECTIVE ;  /* 0x000000000000791b */ /* 0x007fe20003800000 */
.L_x_1310:
[----:B------:R-:W-:Y:S01]  /*13f80*/  IMAD.MOV.U32 R0, RZ, RZ, R14 ;  /* 0x000000ffff007224 */ /* 0x000fe200078e000e */
[----:B------:R-:W-:Y:S06]  /*13f90*/  BRA `(.L_x_1311) ;  /* 0xffffffb4001c7947 */ /* 0x000fec000383ffff */
.L_x_1221:
        /* <DEDUP_REMOVED lines=8> */
.L_x_1313:
[----:B------:R-:W-:Y:S05]  /*14020*/  BSYNC B0 ;  /* 0x0000000000007941 */ /* 0x000fea0003800000 */
.L_x_1312:
[----:B------:R-:W-:Y:S01]  /*14030*/  IMAD.MOV.U32 R13, RZ, RZ, R0 ;  /* 0x000000ffff0d7224 */ /* 0x000fe200078e0000 */
[----:B------:R-:W-:Y:S01]  /*14040*/  LOP3.LUT P5, RZ, R23, 0x2000, RZ, 0xc0, !PT ;  /* 0x0000200017ff7812 */ /* 0x000fe200078ac0ff */
[----:B------:R-:W-:Y:S02]  /*14050*/  IMAD.MOV.U32 R12, RZ, RZ, RZ ;  /* 0x000000ffff0c7224 */ /* 0x000fe400078e00ff */
[----:B------:R-:W-:Y:S02]  /*14060*/  IMAD.MOV.U32 R11, RZ, RZ, 0x181f ;  /* 0x0000181fff0b7424 */ /* 0x000fe400078e00ff */
[----:B------:R-:W-:Y:S02]  /*14070*/  IMAD.MOV.U32 R15, RZ, RZ, -0x1 ;  /* 0xffffffffff0f7424 */ /* 0x000fe400078e00ff */
[----:B------:R-:W-:-:S07]  /*14080*/  IMAD.MOV.U32 R2, RZ, RZ, R14 ;  /* 0x000000ffff027224 */ /* 0x000fce00078e000e */
[----:B------:R-:W-:Y:S05]  /*14090*/  WARPSYNC.COLLECTIVE R15, `(.L_x_1314) ;  /* 0x000000000f087348 */ /* 0x000fea0003c00000 */
[----:B------:R0:W1:Y:S02]  /*140a0*/  SHFL.IDX P6, R14, R13, R12, R11 ;  /* 0x0000000c0d0e7389 */ /* 0x00006400000c000b */
[----:B01----:R-:W-:Y:S01]  /*140b0*/  ENDCOLLECTIVE ;  /* 0x000000000000791b */ /* 0x003fe20003800000 */
.L_x_1314:
[----:B------:R-:W-:Y:S02]  /*140c0*/  IMAD.MOV.U32 R13, RZ, RZ, R4 ;  /* 0x000000ffff0d7224 */ /* 0x000fe400078e0004 */
[----:B------:R-:W-:Y:S01]  /*140d0*/  IMAD.MOV.U32 R12, RZ, RZ, 0x1 ;  /* 0x00000001ff0c7424 */ /* 0x000fe200078e00ff */
[----:B------:R-:W-:-:S13]  /*140e0*/  @!P5 LEA R5, P0, R8, R14, 0x1 ;  /* 0x0000000e0805d211 */ /* 0x000fda00078008ff */
[----:B------:R-:W-:Y:S05]  /*140f0*/  WARPSYNC.COLLECTIVE R15, `(.L_x_1315) ;  /* 0x000000000f087348 */ /* 0x000fea0003c00000 */
[----:B------:R0:W1:Y:S02]  /*14100*/  SHFL.IDX P6, R14, R13, R12, R11 ;  /* 0x0000000c0d0e7389 */ /* 0x00006400000c000b */
[----:B01----:R-:W-:Y:S01]  /*14110*/  ENDCOLLECTIVE ;  /* 0x000000000000791b */ /* 0x003fe20003800000 */
.L_x_1315:
[----:B------:R-:W-:Y:S02]  /*14120*/  @!P5 IMAD.X R3, RZ, RZ, R2, P0 ;  /* 0x000000ffff03d224 */ /* 0x000fe400000e0602 */
        /* <DEDUP_REMOVED lines=14> */
.L_x_1316:
[----:B------:R-:W-:Y:S02]  /*14210*/  IMAD.MOV.U32 R13, RZ, RZ, R4 ;  /* 0x000000ffff0d7224 */ /* 0x000fe400078e0004 */
[----:B------:R-:W-:Y:S01]  /*14220*/  IMAD.MOV.U32 R12, RZ, RZ, 0x2 ;  /* 0x00000002ff0c7424 */ /* 0x000fe200078e00ff */
[----:B------:R-:W-:-:S13]  /*14230*/  LOP3.LUT P6, RZ, R23, 0x1000, RZ, 0xc0, !PT ;  /* 0x0000100017ff7812 */ /* 0x000fda00078cc0ff */
[----:B------:R-:W-:-:S05]  /*14240*/  @!P6 LEA R6, P0, R8, R14, 0x1 ;  /* 0x0000000e0806e211 */ /* 0x000fca00078008ff */
[----:B------:R-:W-:Y:S02]  /*14250*/  @!P6 IMAD.X R7, RZ, RZ, R5, P0 ;  /* 0x000000ffff07e224 */ /* 0x000fe400000e0605 */
[----:B------:R-:W-:Y:S02]  /*14260*/  @!P6 IMAD.MOV.U32 R2, RZ, RZ, R6 ;  /* 0x000000ffff02e224 */ /* 0x000fe400078e0006 */
        /* <DEDUP_REMOVED lines=11> */
.L_x_1317:
[----:B------:R-:W-:Y:S02]  /*14320*/  IMAD.MOV.U32 R13, RZ, RZ, R0 ;  /* 0x000000ffff0d7224 */ /* 0x000fe400078e0000 */
[----:B------:R-:W-:-:S07]  /*14330*/  IMAD.MOV.U32 R5, RZ, RZ, R14 ;  /* 0x000000ffff057224 */ /* 0x000fce00078e000e */
[----:B------:R-:W-:Y:S05]  /*14340*/  WARPSYNC.COLLECTIVE R15, `(.L_x_1318) ;  /* 0x000000000f087348 */ /* 0x000fea0003c00000 */
[----:B------:R0:W1:Y:S02]  /*14350*/  SHFL.IDX P6, R14, R13, R12, R11 ;  /* 0x0000000c0d0e7389 */ /* 0x00006400000c000b */
[----:B01----:R-:W-:Y:S01]  /*14360*/  ENDCOLLECTIVE ;  /* 0x000000000000791b */ /* 0x003fe20003800000 */
.L_x_1318:
[----:B------:R-:W-:Y:S02]  /*14370*/  IMAD.MOV.U32 R13, RZ, RZ, R4 ;  /* 0x000000ffff0d7224 */ /* 0x000fe400078e0004 */
[----:B------:R-:W-:Y:S01]  /*14380*/  IMAD.MOV.U32 R12, RZ, RZ, 0x3 ;  /* 0x00000003ff0c7424 */ /* 0x000fe200078e00ff */
[----:B------:R-:W-:-:S13]  /*14390*/  @!P5 LEA R6, P0, R8, R14, 0x1 ;  /* 0x0000000e0806d211 */ /* 0x000fda00078008ff */
[----:B------:R-:W-:Y:S05]  /*143a0*/  WARPSYNC.COLLECTIVE R15, `(.L_x_1319) ;  /* 0x000000000f087348 */ /* 0x000fea0003c00000 */
[----:B------:R0:W1:Y:S02]  /*143b0*/  SHFL.IDX P6, R14, R13, R12, R11 ;  /* 0x0000000c0d0e7389 */ /* 0x00006400000c000b */
[----:B01----:R-:W-:Y:S01]  /*143c0*/  ENDCOLLECTIVE ;  /* 0x000000000000791b */ /* 0x003fe20003800000 */
.L_x_1319:
[----:B------:R-:W-:Y:S02]  /*143d0*/  @!P5 IMAD.X R7, RZ, RZ, R5, P0 ;  /* 0x000000ffff07d224 */ /* 0x000fe400000e0605 */
[----:B------:R-:W-:Y:S02]  /*143e0*/  @!P5 IMAD.MOV.U32 R2, RZ, RZ, R6 ;  /* 0x000000ffff02d224 */ /* 0x000fe400078e0006 */
[----:B------:R-:W-:-:S05]  /*143f0*/  @!P5 IMAD.MOV.U32 R3, RZ, RZ, R7 ;  /* 0x000000ffff03d224 */ /* 0x000fca00078e0007 */
[----:B------:R-:W-:Y:S01]  /*14400*/  @!PT LDS RZ, [RZ] ;  /* 0x00000000fffff984 */ /* 0x000fe20000000800 */
[----:B------:R-:W-:Y:S01]  /*14410*/  @!PT LDS RZ, [RZ] ;  /* 0x00000000fffff984 */ /* 0x000fe20000000800 */
[----:B------:R-:W-:Y:S01]  /*14420*/  @!PT LDS RZ, [RZ] ;  /* 0x00000000fffff984 */ /* 0x000fe20000000800 */
[----:B------:R0:W-:Y:S01]  /*14430*/  @!P5 LDGSTS.E.BYPASS.LTC128B.128 [R26+0x23400], desc[UR36][R2.64], !P4 ;  /* 0x23400000021adfae */ /* 0x0001e2000e101d64 */
[----:B------:R-:W-:-:S03]  /*14440*/  IMAD.MOV.U32 R13, RZ, RZ, R0 ;  /* 0x000000ffff0d7224 */ /* 0x000fc600078e0000 */
[----:B------:R0:W-:Y:S04]  /*14450*/  @!P5 LDGSTS.E.BYPASS.LTC128B.128 [R26+0x27400], desc[UR36][R2.64+0x80], !P3 ;  /* 0x27400080021adfae */ /* 0x0001e8000d901d64 */
[----:B------:R0:W-:Y:S01]  /*14460*/  @!P5 LDGSTS.E.BYPASS.LTC128B.128 [R26+0x2b400], desc[UR36][R2.64+0x100], !P2 ;  /* 0x2b400100021adfae */ /* 0x0001e2000d101d64 */
[----:B------:R-:W-:-:S03]  /*14470*/  IMAD.MOV.U32 R5, RZ, RZ, R14 ;  /* 0x000000ffff057224 */ /* 0x000fc600078e000e */
[----:B------:R0:W-:Y:S01]  /*14480*/  @!P5 LDGSTS.E.BYPASS.LTC128B.128 [R26+0x2f400], desc[UR36][R2.64+0x180], !P1 ;  /* 0x2f400180021adfae */ /* 0x0001e2000c901d64 */
[----:B------:R-:W-:-:S13]  /*14490*/  LOP3.LUT P5, RZ, R23, 0x100, RZ, 0xc0, !PT ;  /* 0x0000010017ff7812 */ /* 0x000fda00078ac0ff */
[----:B0-----:R-:W-:Y:S05]  /*144a0*/  WARPSYNC.COLLECTIVE R15, `(.L_x_1320) ;  /* 0x000000000f087348 */ /* 0x001fea0003c00000 */
[----:B------:R1:W2:Y:S02]  /*144b0*/  SHFL.IDX P6, R14, R13, R12, R11 ;  /* 0x0000000c0d0e7389 */ /* 0x0002a400000c000b */
[----:B012---:R-:W-:Y:S01]  /*144c0*/  ENDCOLLECTIVE ;  /* 0x000000000000791b */ /* 0x007fe20003800000 */
.L_x_1320:
        /* <DEDUP_REMOVED lines=17> */
.L_x_1321:
[----:B------:R-:W-:Y:S02]  /*145e0*/  IMAD.MOV.U32 R13, RZ, RZ, R0 ;  /* 0x000000ffff0d7224 */ /* 0x000fe400078e0000 */
[----:B------:R-:W-:-:S07]  /*145f0*/  IMAD.MOV.U32 R5, RZ, RZ, R14 ;  /* 0x000000ffff057224 */ /* 0x000fce00078e000e */
[----:B------:R-:W-:Y:S05]  /*14600*/  WARPSYNC.COLLECTIVE R15, `(.L_x_1322) ;  /* 0x000000000f087348 */ /* 0x000fea0003c00000 */
[----:B------:R0:W1:Y:S02]  /*14610*/  SHFL.IDX P6, R14, R13, R12, R11 ;  /* 0x0000000c0d0e7389 */ /* 0x00006400000c000b */
[----:B01----:R-:W-:Y:S01]  /*14620*/  ENDCOLLECTIVE ;  /* 0x000000000000791b */ /* 0x003fe20003800000 */
.L_x_1322:
[----:B------:R-:W-:Y:S02]  /*14630*/  IMAD.MOV.U32 R13, RZ, RZ, R4 ;  /* 0x000000ffff0d7224 */ /* 0x000fe400078e0004 */
[----:B------:R-:W-:Y:S01]  /*14640*/  IMAD.MOV.U32 R12, RZ, RZ, 0x5 ;  /* 0x00000005ff0c7424 */ /* 0x000fe200078e00ff */
[----:B------:R-:W-:-:S13]  /*14650*/  @!P5 LEA R6, P0, R8, R14, 0x1 ;  /* 0x0000000e0806d211 */ /* 0x000fda00078008ff */
[----:B------:R-:W-:Y:S05]  /*14660*/  WARPSYNC.COLLECTIVE R15, `(.L_x_1323) ;  /* 0x000000000f087348 */ /* 0x000fea0003c00000 */
[----:B------:R0:W1:Y:S02]  /*14670*/  SHFL.IDX P6, R14, R13, R12, R11 ;  /* 0x0000000c0d0e7389 */ /* 0x00006400000c000b */
[----:B01----:R-:W-:Y:S01]  /*14680*/  ENDCOLLECTIVE ;  /* 0x000000000000791b */ /* 0x003fe20003800000 */
.L_x_1323:
        /* <DEDUP_REMOVED lines=16> */
.L_x_1324:
        /* <DEDUP_REMOVED lines=17> */
.L_x_1325:
[----:B------:R-:W-:Y:S02]  /*148a0*/  IMAD.MOV.U32 R13, RZ, RZ, R0 ;  /* 0x000000ffff0d7224 */ /* 0x000fe400078e0000 */
[----:B------:R-:W-:-:S07]  /*148b0*/  IMAD.MOV.U32 R5, RZ, RZ, R14 ;  /* 0x000000ffff057224 */ /* 0x000fce00078e000e */
[----:B------:R-:W-:Y:S05]  /*148c0*/  WARPSYNC.COLLECTIVE R15, `(.L_x_1326) ;  /* 0x000000000f087348 */ /* 0x000fea0003c00000 */
[----:B------:R0:W1:Y:S02]  /*148d0*/  SHFL.IDX P6, R14, R13, R12, R11 ;  /* 0x0000000c0d0e7389 */ /* 0x00006400000c000b */
[----:B01----:R-:W-:Y:S01]  /*148e0*/  ENDCOLLECTIVE ;  /* 0x000000000000791b */ /* 0x003fe20003800000 */
.L_x_1326:
[----:B------:R-:W-:Y:S02]  /*148f0*/  IMAD.MOV.U32 R13, RZ, RZ, R4 ;  /* 0x000000ffff0d7224 */ /* 0x000fe400078e0004 */
[----:B------:R-:W-:Y:S01]  /*14900*/  IMAD.MOV.U32 R12, RZ, RZ, 0x7 ;  /* 0x00000007ff0c7424 */ /* 0x000fe200078e00ff */
[----:B------:R-:W-:-:S13]  /*14910*/  @!P5 LEA R6, P0, R8, R14, 0x1 ;  /* 0x0000000e0806d211 */ /* 0x000fda00078008ff */
[----:B------:R-:W-:Y:S05]  /*14920*/  WARPSYNC.COLLECTIVE R15, `(.L_x_1327) ;  /* 0x000000000f087348 */ /* 0x000fea0003c00000 */
[----:B------:R0:W1:Y:S02]  /*14930*/  SHFL.IDX P6, R14, R13, R12, R11 ;  /* 0x0000000c0d0e7389 */ /* 0x00006400000c000b */
[----:B01----:R-:W-:Y:S01]  /*14940*/  ENDCOLLECTIVE ;  /* 0x000000000000791b */ /* 0x003fe20003800000 */
.L_x_1327:
        /* <DEDUP_REMOVED lines=11> */
[----:B------:R0:W-:Y:S04]  /*14a00*/  @!P5 LDGSTS.E.BYPASS.LTC128B.128 [R26+0x31400], desc[UR36][R2.64+0x180], !P1 ;  /* 0x31400180021adfae */ /* 0x0001e8000c901d64 */
[----:B0-----:R-:W-:Y:S05]  /*14a10*/  WARPSYNC.COLLECTIVE R15, `(.L_x_1328) ;  /* 0x000000000f087348 */ /* 0x001fea0003c00000 */
[----:B------:R1:W2:Y:S02]  /*14a20*/  SHFL.IDX P6, R14, R13, R12, R11 ;  /* 0x0000000c0d0e7389 */ /* 0x0002a400000c000b */
[----:B012---:R-:W-:Y:S01]  /*14a30*/  ENDCOLLECTIVE ;  /* 0x000000000000791b */ /* 0x007fe20003800000 */
.L_x_1328:
[----:B------:R-:W-:Y:S05]  /*14a40*/  BRA `(.L_x_1329) ;  /* 0xffffffb400507947 */ /* 0x000fea000383ffff */
.L_x_1226:
[----:B0-----:R0:W1:Y:S02]  /*14a50*/  SYNCS.PHASECHK.TRANS64.TRYWAIT P0, [R22+URZ+0x32420], R3 ;  /* 0x03242003160075a7 */ /* 0x001064000800017f */
[----:B-1----:R-:W-:Y:S05]  /*14a60*/  @!P0 NANOSLEEP.SYNCS 0x989680 ;  /* 0x009896800000895d */ /* 0x002fea0003900000 */
[----:B------:R-:W1:Y:S02]  /*14a70*/  @!P0 SYNCS.PHASECHK.TRANS64 P0, [R22+URZ+0x32420], R3 ;  /* 0x03242003160085a7 */ /* 0x000e64000800007f */
[----:B-1----:R-:W-:Y:S05]  /*14a80*/  @!P0 BRA `(.L_x_1226) ;  /* 0xfffffffc00f08947 */ /* 0x002fea000383ffff */
[----:B------:R-:W-:Y:S05]  /*14a90*/  BRA `(.L_x_1330) ;  /* 0xffffffb400c07947 */ /* 0x000fea000383ffff */
.L_x_1229:
[----:B-1----:R1:W2:Y:S02]  /*14aa0*/  SYNCS.PHASECHK.TRANS64.TRYWAIT P0, [R25+URZ+0x32460], R0 ;  /* 0x03246000190075a7 */ /* 0x0022a4000800017f */
[----:B--2---:R-:W-:Y:S05]  /*14ab0*/  @!P0 NANOSLEEP.SYNCS 0x989680 ;  /* 0x009896800000895d */ /* 0x004fea0003900000 */
[----:B------:R-:W2:Y:S02]  /*14ac0*/  @!P0 SYNCS.PHASECHK.TRANS64 P0, [R25+URZ+0x32460], R0 ;  /* 0x03246000190085a7 */ /* 0x000ea4000800007f */
[----:B--2---:R-:W-:Y:S05]  /*14ad0*/  @!P0 BRA `(.L_x_1229) ;  /* 0xfffffffc00f08947 */ /* 0x004fea000383ffff */
[----:B------:R-:W-:Y:S05]  /*14ae0*/  BRA `(.L_x_1331) ;  /* 0xffffffb400cc7947 */ /* 0x000fea000383ffff */
.L_x_1230:
        /* <DEDUP_REMOVED lines=8> */
.L_x_1333:
[----:B------:R-:W-:Y:S05]  /*14b70*/  BSYNC B0 ;  /* 0x0000000000007941 */ /* 0x000fea0003800000 */
.L_x_1332:
        /* <DEDUP_REMOVED lines=13> */
.L_x_1334:
[----:B------:R-:W-:Y:S02]  /*14c50*/  IMAD.MOV.U32 R13, RZ, RZ, R6 ;  /* 0x000000ffff0d7224 */ /* 0x000fe400078e0006 */
[----:B------:R-:W-:Y:S02]  /*14c60*/  IMAD.MOV.U32 R12, RZ, RZ, 0x1 ;  /* 0x00000001ff0c7424 */ /* 0x000fe400078e00ff */
[----:B------:R-:W-:-:S05]  /*14c70*/  IMAD.SHL.U32 R8, R8, 0x8, RZ ;  /* 0x0000000808087824 */ /* 0x000fca00078e00ff */
[----:B------:R-:W-:-:S05]  /*14c80*/  LOP3.LUT R8, R8, 0x38, RZ, 0xc0, !PT ;  /* 0x0000003808087812 */ /* 0x000fca00078ec0ff */
[----:B------:R-:W-:-:S05]  /*14c90*/  IMAD.SHL.U32 R0, R8, 0x2, RZ ;  /* 0x0000000208007824 */ /* 0x000fca00078e00ff */
[----:B------:R-:W-:-:S13]  /*14ca0*/  IADD3 R2, P0, R14, R0, RZ ;  /* 0x000000000e027210 */ /* 0x000fda0007f1e0ff */
[----:B------:R-:W-:Y:S05]  /*14cb0*/  WARPSYNC.COLLECTIVE R15, `(.L_x_1335) ;  /* 0x000000000f087348 */ /* 0x000fea0003c00000 */
[----:B------:R0:W1:Y:S02]  /*14cc0*/  SHFL.IDX P6, R14, R13, R12, R11 ;  /* 0x0000000c0d0e7389 */ /* 0x00006400000c000b */
[----:B01----:R-:W-:Y:S01]  /*14cd0*/  ENDCOLLECTIVE ;  /* 0x000000000000791b */ /* 0x003fe20003800000 */
.L_x_1335:
        /* <DEDUP_REMOVED lines=17> */
.L_x_1336:
[----:B------:R-:W-:Y:S02]  /*14df0*/  IMAD.MOV.U32 R13, RZ, RZ, R6 ;  /* 0x000000ffff0d7224 */ /* 0x000fe400078e0006 */
[----:B------:R-:W-:Y:S01]  /*14e00*/  IMAD.MOV.U32 R12, RZ, RZ, 0x2 ;  /* 0x00000002ff0c7424 */ /* 0x000fe200078e00ff */
[----:B------:R-:W-:-:S13]  /*14e10*/  IADD3 R2, P3, R14, R0, RZ ;  /* 0x000000000e027210 */ /* 0x000fda0007f7e0ff */
[----:B------:R-:W-:Y:S05]  /*14e20*/  WARPSYNC.COLLECTIVE R15, `(.L_x_1337) ;  /* 0x000000000f087348 */ /* 0x000fea0003c00000 */
[----:B------:R0:W1:Y:S02]  /*14e30*/  SHFL.IDX P6, R14, R13, R12, R11 ;  /* 0x0000000c0d0e7389 */ /* 0x00006400000c000b */
[----:B01----:R-:W-:Y:S01]  /*14e40*/  ENDCOLLECTIVE ;  /* 0x000000000000791b */ /* 0x003fe20003800000 */
.L_x_1337:
[----:B------:R-:W-:Y:S02]  /*14e50*/  IADD3.X R3, RZ, R3, RZ, P3, !PT ;  /* 0x00000003ff037210 */ /* 0x000fe40001ffe4ff */
        /* <DEDUP_REMOVED lines=16> */
.L_x_1338:
[----:B------:R-:W-:Y:S02]  /*14f60*/  IMAD.MOV.U32 R13, RZ, RZ, R6 ;  /* 0x000000ffff0d7224 */ /* 0x000fe400078e0006 */
[----:B------:R-:W-:Y:S01]  /*14f70*/  IMAD.MOV.U32 R12, RZ, RZ, 0x3 ;  /* 0x00000003ff0c7424 */ /* 0x000fe200078e00ff */
[----:B------:R-:W-:-:S13]  /*14f80*/  IADD3 R2, P3, R14, R0, RZ ;  /* 0x000000000e027210 */ /* 0x000fda0007f7e0ff */
[----:B------:R-:W-:Y:S05]  /*14f90*/  WARPSYNC.COLLECTIVE R15, `(.L_x_1339) ;  /* 0x000000000f087348 */ /* 0x000fea0003c00000 */
[----:B------:R0:W1:Y:S02]  /*14fa0*/  SHFL.IDX P6, R14, R13, R12, R11 ;  /* 0x0000000c0d0e7389 */ /* 0x00006400000c000b */
[----:B01----:R-:W-:Y:S01]  /*14fb0*/  ENDCOLLECTIVE ;  /* 0x000000000000791b */ /* 0x003fe20003800000 */
.L_x_1339:
        /* <DEDUP_REMOVED lines=17> */
.L_x_1340:
[----:B------:R-:W-:Y:S02]  /*150d0*/  IMAD.MOV.U32 R13, RZ, RZ, R6 ;  /* 0x000000ffff0d7224 */ /* 0x000fe400078e0006 */
[----:B------:R-:W-:Y:S01]  /*150e0*/  IMAD.MOV.U32 R12, RZ, RZ, 0x4 ;  /* 0x00000004ff0c7424 */ /* 0x000fe200078e00ff */
[----:B------:R-:W-:-:S13]  /*150f0*/  IADD3 R2, P3, R14, R0, RZ ;  /* 0x000000000e027210 */ /* 0x000fda0007f7e0ff */
[----:B------:R-:W-:Y:S05]  /*15100*/  WARPSYNC.COLLECTIVE R15, `(.L_x_1341) ;  /* 0x000000000f087348 */ /* 0x000fea0003c00000 */
[----:B------:R0:W1:Y:S02]  /*15110*/  SHFL.IDX P6, R14, R13, R12, R11 ;  /* 0x0000000c0d0e7389 */ /* 0x00006400000c000b */
[----:B01----:R-:W-:Y:S01]  /*15120*/  ENDCOLLECTIVE ;  /* 0x000000000000791b */ /* 0x003fe20003800000 */
.L_x_1341:
        /* <DEDUP_REMOVED lines=17> */
.L_x_1342:
[----:B------:R-:W-:Y:S02]  /*15240*/  IMAD.MOV.U32 R13, RZ, RZ, R6 ;  /* 0x000000ffff0d7224 */ /* 0x000fe400078e0006 */
[----:B------:R-:W-:Y:S01]  /*15250*/  IMAD.MOV.U32 R12, RZ, RZ, 0x5 ;  /* 0x00000005ff0c7424 */ /* 0x000fe200078e00ff */
[----:B------:R-:W-:-:S13]  /*15260*/  IADD3 R2, P3, R14, R0, RZ ;  /* 0x000000000e027210 */ /* 0x000fda0007f7e0ff */
[----:B------:R-:W-:Y:S05]  /*15270*/  WARPSYNC.COLLECTIVE R15, `(.L_x_1343) ;  /* 0x000000000f087348 */ /* 0x000fea0003c00000 */
[----:B------:R0:W1:Y:S02]  /*15280*/  SHFL.IDX P6, R14, R13, R12, R11 ;  /* 0x0000000c0d0e7389 */ /* 0x00006400000c000b */
[----:B01----:R-:W-:Y:S01]  /*15290*/  ENDCOLLECTIVE ;  /* 0x000000000000791b */ /* 0x003fe20003800000 */
.L_x_1343:
        /* <DEDUP_REMOVED lines=12> */
.L_x_1344:
        /* <DEDUP_REMOVED lines=9> */
.L_x_1237:
[----:B-1----:R1:W2:Y:S02]  /*153f0*/  SYNCS.PHASECHK.TRANS64.TRYWAIT P0, [R10+URZ+0x32440], R20 ;  /* 0x032440140a0075a7 */ /* 0x0022a4000800017f */
[----:B--2---:R-:W-:Y:S05]  /*15400*/  @!P0 NANOSLEEP.SYNCS 0x989680 ;  /* 0x009896800000895d */ /* 0x004fea0003900000 */
[----:B------:R-:W2:Y:S02]  /*15410*/  @!P0 SYNCS.PHASECHK.TRANS64 P0, [R10+URZ+0x32440], R20 ;  /* 0x032440140a0085a7 */ /* 0x000ea4000800007f */
[----:B--2---:R-:W-:Y:S05]  /*15420*/  @!P0 BRA `(.L_x_1237) ;  /* 0xfffffffc00f08947 */ /* 0x004fea000383ffff */
[----:B------:R-:W-:Y:S05]  /*15430*/  BRA `(.L_x_1346) ;  /* 0xffffffb800507947 */ /* 0x000fea000383ffff */
.L_x_1238:
        /* <DEDUP_REMOVED lines=8> */
.L_x_1348:
[----:B------:R-:W-:Y:S05]  /*154c0*/  BSYNC B1 ;  /* 0x0000000000017941 */ /* 0x000fea0003800000 */
.L_x_1347:
        /* <DEDUP_REMOVED lines=9> */
.L_x_1349:
[----:B------:R-:W-:Y:S02]  /*15560*/  IMAD.MOV.U32 R13, RZ, RZ, R8 ;  /* 0x000000ffff0d7224 */ /* 0x000fe400078e0008 */
[----:B------:R-:W-:Y:S02]  /*15570*/  IMAD.MOV.U32 R12, RZ, RZ, 0x1 ;  /* 0x00000001ff0c7424 */ /* 0x000fe400078e00ff */
[----:B------:R-:W-:-:S07]  /*15580*/  IMAD.MOV.U32 R2, RZ, RZ, R14 ;  /* 0x000000ffff027224 */ /* 0x000fce00078e000e */
[----:B------:R-:W-:Y:S05]  /*15590*/  WARPSYNC.COLLECTIVE R15, `(.L_x_1350) ;  /* 0x000000000f087348 */ /* 0x000fea0003c00000 */
[----:B------:R0:W1:Y:S02]  /*155a0*/  SHFL.IDX P6, R14, R13, R12, R11 ;  /* 0x0000000c0d0e7389 */ /* 0x00006400000c000b */
[----:B01----:R-:W-:Y:S01]  /*155b0*/  ENDCOLLECTIVE ;  /* 0x000000000000791b */ /* 0x003fe20003800000 */
.L_x_1350:
        /* <DEDUP_REMOVED lines=11> */
.L_x_1351:
[----:B------:R-:W-:Y:S02]  /*15670*/  IMAD.MOV.U32 R13, RZ, RZ, R8 ;  /* 0x000000ffff0d7224 */ /* 0x000fe400078e0008 */
[----:B------:R-:W-:Y:S02]  /*15680*/  IMAD.MOV.U32 R12, RZ, RZ, 0x2 ;  /* 0x00000002ff0c7424 */ /* 0x000fe400078e00ff */
[----:B------:R-:W-:-:S07]  /*15690*/  IMAD.MOV.U32 R2, RZ, RZ, R14 ;  /* 0x000000ffff027224 */ /* 0x000fce00078e000e */
[----:B------:R-:W-:Y:S05]  /*156a0*/  WARPSYNC.COLLECTIVE R15, `(.L_x_1352) ;  /* 0x000000000f087348 */ /* 0x000fea0003c00000 */
[----:B------:R0:W1:Y:S02]  /*156b0*/  SHFL.IDX P6, R14, R13, R12, R11 ;  /* 0x0000000c0d0e7389 */ /* 0x00006400000c000b */
[----:B01----:R-:W-:Y:S01]  /*156c0*/  ENDCOLLECTIVE ;  /* 0x000000000000791b */ /* 0x003fe20003800000 */
.L_x_1352:
        /* <DEDUP_REMOVED lines=11> */
.L_x_1353:
[----:B------:R-:W-:Y:S02]  /*15780*/  IMAD.MOV.U32 R13, RZ, RZ, R8 ;  /* 0x000000ffff0d7224 */ /* 0x000fe400078e0008 */
[----:B------:R-:W-:Y:S02]  /*15790*/  IMAD.MOV.U32 R12, RZ, RZ, 0x3 ;  /* 0x00000003ff0c7424 */ /* 0x000fe400078e00ff */
[----:B------:R-:W-:-:S07]  /*157a0*/  IMAD.MOV.U32 R2, RZ, RZ, R14 ;  /* 0x000000ffff027224 */ /* 0x000fce00078e000e */
[----:B------:R-:W-:Y:S05]  /*157b0*/  WARPSYNC.COLLECTIVE R15, `(.L_x_1354) ;  /* 0x000000000f087348 */ /* 0x000fea0003c00000 */
[----:B------:R0:W1:Y:S02]  /*157c0*/  SHFL.IDX P6, R14, R13, R12, R11 ;  /* 0x0000000c0d0e7389 */ /* 0x00006400000c000b */
[----:B01----:R-:W-:Y:S01]  /*157d0*/  ENDCOLLECTIVE ;  /* 0x000000000000791b */ /* 0x003fe20003800000 */
.L_x_1354:
        /* <DEDUP_REMOVED lines=11> */
.L_x_1355:
[----:B------:R-:W-:Y:S02]  /*15890*/  IMAD.MOV.U32 R13, RZ, RZ, R8 ;  /* 0x000000ffff0d7224 */ /* 0x000fe400078e0008 */
[----:B------:R-:W-:Y:S02]  /*158a0*/  IMAD.MOV.U32 R12, RZ, RZ, 0x4 ;  /* 0x00000004ff0c7424 */ /* 0x000fe400078e00ff */
[----:B------:R-:W-:-:S07]  /*158b0*/  IMAD.MOV.U32 R2, RZ, RZ, R14 ;  /* 0x000000ffff027224 */ /* 0x000fce00078e000e */
[----:B------:R-:W-:Y:S05]  /*158c0*/  WARPSYNC.COLLECTIVE R15, `(.L_x_1356) ;  /* 0x000000000f087348 */ /* 0x000fea0003c00000 */
[----:B------:R0:W1:Y:S02]  /*158d0*/  SHFL.IDX P6, R14, R13, R12, R11 ;  /* 0x0000000c0d0e7389 */ /* 0x00006400000c000b */
[----:B01----:R-:W-:Y:S01]  /*158e0*/  ENDCOLLECTIVE ;  /* 0x000000000000791b */ /* 0x003fe20003800000 */
.L_x_1356:
        /* <DEDUP_REMOVED lines=11> */
.L_x_1357:
[----:B------:R-:W-:Y:S02]  /*159a0*/  IMAD.MOV.U32 R13, RZ, RZ, R8 ;  /* 0x000000ffff0d7224 */ /* 0x000fe400078e0008 */
[----:B------:R-:W-:Y:S02]  /*159b0*/  IMAD.MOV.U32 R12, RZ, RZ, 0x5 ;  /* 0x00000005ff0c7424 */ /* 0x000fe400078e00ff */
[----:B------:R-:W-:-:S07]  /*159c0*/  IMAD.MOV.U32 R2, RZ, RZ, R14 ;  /* 0x000000ffff027224 */ /* 0x000fce00078e000e */
[----:B------:R-:W-:Y:S05]  /*159d0*/  WARPSYNC.COLLECTIVE R15, `(.L_x_1358) ;  /* 0x000000000f087348 */ /* 0x000fea0003c00000 */
[----:B------:R0:W1:Y:S02]  /*159e0*/  SHFL.IDX P6, R14, R13, R12, R11 ;  /* 0x0000000c0d0e7389 */ /* 0x00006400000c000b */
[----:B01----:R-:W-:Y:S01]  /*159f0*/  ENDCOLLECTIVE ;  /* 0x000000000000791b */ /* 0x003fe20003800000 */
.L_x_1358:
        /* <DEDUP_REMOVED lines=11> */
.L_x_1359:
[----:B------:R-:W-:Y:S05]  /*15ab0*/  BRA `(.L_x_1360) ;  /* 0xffffffb400787947 */ /* 0x000fea000383ffff */
.L_x_1243:
[----:B---3--:R3:W4:Y:S02]  /*15ac0*/  SYNCS.PHASECHK.TRANS64.TRYWAIT P0, [R10+URZ+0x32460], R20 ;  /* 0x032460140a0075a7 */ /* 0x008724000800017f */
[----:B----4-:R-:W-:Y:S05]  /*15ad0*/  @!P0 NANOSLEEP.SYNCS 0x989680 ;  /* 0x009896800000895d */ /* 0x010fea0003900000 */
[----:B------:R-:W4:Y:S02]  /*15ae0*/  @!P0 SYNCS.PHASECHK.TRANS64 P0, [R10+URZ+0x32460], R20 ;  /* 0x032460140a0085a7 */ /* 0x000f24000800007f */
[----:B----4-:R-:W-:Y:S05]  /*15af0*/  @!P0 BRA `(.L_x_1243) ;  /* 0xfffffffc00f08947 */ /* 0x010fea000383ffff */
[----:B------:R-:W-:Y:S05]  /*15b00*/  BRA `(.L_x_1361) ;  /* 0xffffffb400c47947 */ /* 0x000fea000383ffff */
.L_x_1244:
[----:B------:R-:W-:Y:S01]  /*15b10*/  BSSY B1, `(.L_x_1362) ;  /* 0x0000008000017945 */ /* 0x000fe20003800000 */
[----:B------:R-:W-:Y:S02]  /*15b20*/  IMAD.MOV.U32 R13, RZ, RZ, R25 ;  /* 0x000000ffff0d7224 */ /* 0x000fe400078e0019 */
[----:B------:R-:W-:Y:S02]  /*15b30*/  IMAD.MOV.U32 R12, RZ, RZ, RZ ;  /* 0x000000ffff0c7224 */ /* 0x000fe400078e00ff */
[----:B------:R-:W-:Y:S02]  /*15b40*/  IMAD.MOV.U32 R11, RZ, RZ, 0x181f ;  /* 0x0000181fff0b7424 */ /* 0x000fe400078e00ff */
[----:B------:R-:W-:-:S07]  /*15b50*/  IMAD.MOV.U32 R15, RZ, RZ, -0x1 ;  /* 0xffffffffff0f7424 */ /* 0x000fce00078e00ff */
[----:B--2---:R-:W-:Y:S05]  /*15b60*/  WARPSYNC.COLLECTIVE R15, `(.L_x_1363) ;  /* 0x000000000f087348 */ /* 0x004fea0003c00000 */
[----:B------:R0:W1:Y:S02]  /*15b70*/  SHFL.IDX P6, R14, R13, R12, R11 ;  /* 0x0000000c0d0e7389 */ /* 0x00006400000c000b */
[----:B012---:R-:W-:Y:S01]  /*15b80*/  ENDCOLLECTIVE ;  /* 0x000000000000791b */ /* 0x007fe20003800000 */
.L_x_1363:
[----:B------:R-:W-:Y:S05]  /*15b90*/  BSYNC B1 ;  /* 0x0000000000017941 */ /* 0x000fea0003800000 */
.L_x_1362:
        /* <DEDUP_REMOVED lines=9> */
.L_x_1364:
[----:B------:R-:W-:Y:S02]  /*15c30*/  IMAD.MOV.U32 R13, RZ, RZ, R25 ;  /* 0x000000ffff0d7224 */ /* 0x000fe400078e0019 */
[----:B------:R-:W-:Y:S01]  /*15c40*/  IMAD.MOV.U32 R12, RZ, RZ, 0x1 ;  /* 0x00000001ff0c7424 */ /* 0x000fe200078e00ff */
[----:B------:R-:W-:-:S13]  /*15c50*/  IADD3 R2, P0, R14, R0, RZ ;  /* 0x000000000e027210 */ /* 0x000fda0007f1e0ff */
[----:B------:R-:W-:Y:S05]  /*15c60*/  WARPSYNC.COLLECTIVE R15, `(.L_x_1365) ;  /* 0x000000000f087348 */ /* 0x000fea0003c00000 */
[----:B------:R0:W1:Y:S02]  /*15c70*/  SHFL.IDX P6, R14, R13, R12, R11 ;  /* 0x0000000c0d0e7389 */ /* 0x00006400000c000b */
[----:B01----:R-:W-:Y:S01]  /*15c80*/  ENDCOLLECTIVE ;  /* 0x000000000000791b */ /* 0x003fe20003800000 */
.L_x_1365:
        /* <DEDUP_REMOVED lines=13> */
.L_x_1366:
[----:B------:R-:W-:Y:S02]  /*15d60*/  IMAD.MOV.U32 R13, RZ, RZ, R25 ;  /* 0x000000ffff0d7224 */ /* 0x000fe400078e0019 */
[----:B------:R-:W-:Y:S01]  /*15d70*/  IMAD.MOV.U32 R12, RZ, RZ, 0x2 ;  /* 0x00000002ff0c7424 */ /* 0x000fe200078e00ff */
[----:B------:R-:W-:-:S13]  /*15d80*/  IADD3 R2, P0, R14, R0, RZ ;  /* 0x000000000e027210 */ /* 0x000fda0007f1e0ff */
[----:B------:R-:W-:Y:S05]  /*15d90*/  WARPSYNC.COLLECTIVE R15, `(.L_x_1367) ;  /* 0x000000000f087348 */ /* 0x000fea0003c00000 */
[----:B------:R0:W1:Y:S02]  /*15da0*/  SHFL.IDX P6, R14, R13, R12, R11 ;  /* 0x0000000c0d0e7389 */ /* 0x00006400000c000b */
[----:B01----:R-:W-:Y:S01]  /*15db0*/  ENDCOLLECTIVE ;  /* 0x000000000000791b */ /* 0x003fe20003800000 */
.L_x_1367:
        /* <DEDUP_REMOVED lines=13> */
.L_x_1368:
[----:B------:R-:W-:Y:S02]  /*15e90*/  IMAD.MOV.U32 R13, RZ, RZ, R25 ;  /* 0x000000ffff0d7224 */ /* 0x000fe400078e0019 */
[----:B------:R-:W-:Y:S02]  /*15ea0*/  IMAD.MOV.U32 R12, RZ, RZ, 0x3 ;  /* 0x00000003ff0c7424 */ /* 0x000fe400078e00ff */
[----:B------:R-:W-:-:S07]  /*15eb0*/  IMAD.MOV.U32 R8, RZ, RZ, R14 ;  /* 0x000000ffff087224 */ /* 0x000fce00078e000e */
[----:B------:R-:W-:Y:S05]  /*15ec0*/  WARPSYNC.COLLECTIVE R15, `(.L_x_1369) ;  /* 0x000000000f087348 */ /* 0x000fea0003c00000 */
[----:B------:R0:W1:Y:S02]  /*15ed0*/  SHFL.IDX P6, R14, R13, R12, R11 ;  /* 0x0000000c0d0e7389 */ /* 0x00006400000c000b */
[----:B01----:R-:W-:Y:S01]  /*15ee0*/  ENDCOLLECTIVE ;  /* 0x000000000000791b */ /* 0x003fe20003800000 */
.L_x_1369:
        /* <DEDUP_REMOVED lines=9> */
[----:B------:R-:W-:-:S03]  /*15f80*/  MOV R5, R14 ;  /* 0x0000000e00057202 */ /* 0x000fc60000000f00 */
[----:B------:R0:W-:Y:S04]  /*15f90*/  LDGSTS.E.BYPASS.LTC128B.128 [R20+0xa400], desc[UR36][R2.64+0x180], !P1 ;  /* 0x0a40018002147fae */ /* 0x0001e8000c901d64 */
[----:B0-----:R-:W-:Y:S05]  /*15fa0*/  WARPSYNC.COLLECTIVE R15, `(.L_x_1370) ;  /* 0x000000000f087348 */ /* 0x001fea0003c00000 */
[----:B------:R1:W2:Y:S02]  /*15fb0*/  SHFL.IDX P6, R14, R13, R12, R11 ;  /* 0x0000000c0d0e7389 */ /* 0x0002a400000c000b */
[----:B012---:R-:W-:Y:S01]  /*15fc0*/  ENDCOLLECTIVE ;  /* 0x000000000000791b */ /* 0x007fe20003800000 */
.L_x_1370:
[----:B------:R-:W-:Y:S02]  /*15fd0*/  IMAD.MOV.U32 R13, RZ, RZ, R25 ;  /* 0x000000ffff0d7224 */ /* 0x000fe400078e0019 */
[----:B------:R-:W-:Y:S01]  /*15fe0*/  IMAD.MOV.U32 R12, RZ, RZ, 0x4 ;  /* 0x00000004ff0c7424 */ /* 0x000fe200078e00ff */
[----:B------:R-:W-:-:S13]  /*15ff0*/  IADD3 R2, P0, R14, R0, RZ ;  /* 0x000000000e027210 */ /* 0x000fda0007f1e0ff */
[----:B------:R-:W-:Y:S05]  /*16000*/  WARPSYNC.COLLECTIVE R15, `(.L_x_1371) ;  /* 0x000000000f087348 */ /* 0x000fea0003c00000 */
[----:B------:R0:W1:Y:S02]  /*16010*/  SHFL.IDX P6, R14, R13, R12, R11 ;  /* 0x0000000c0d0e7389 */ /* 0x00006400000c000b */
[----:B01----:R-:W-:Y:S01]  /*16020*/  ENDCOLLECTIVE ;  /* 0x000000000000791b */ /* 0x003fe20003800000 */
.L_x_1371:
        /* <DEDUP_REMOVED lines=13> */
.L_x_1372:
[----:B------:R-:W-:Y:S02]  /*16100*/  IMAD.MOV.U32 R13, RZ, RZ, R25 ;  /* 0x000000ffff0d7224 */ /* 0x000fe400078e0019 */
[----:B------:R-:W-:Y:S01]  /*16110*/  IMAD.MOV.U32 R12, RZ, RZ, 0x5 ;  /* 0x00000005ff0c7424 */ /* 0x000fe200078e00ff */
[----:B------:R-:W-:-:S13]  /*16120*/  IADD3 R2, P0, R14, R0, RZ ;  /* 0x000000000e027210 */ /* 0x000fda0007f1e0ff */
[----:B------:R-:W-:Y:S05]  /*16130*/  WARPSYNC.COLLECTIVE R15, `(.L_x_1373) ;  /* 0x000000000f087348 */ /* 0x000fea0003c00000 */
[----:B------:R0:W1:Y:S02]  /*16140*/  SHFL.IDX P6, R14, R13, R12, R11 ;  /* 0x0000000c0d0e7389 */ /* 0x00006400000c000b */
[----:B01----:R-:W-:Y:S01]  /*16150*/  ENDCOLLECTIVE ;  /* 0x000000000000791b */ /* 0x003fe20003800000 */
.L_x_1373:
        /* <DEDUP_REMOVED lines=13> */
.L_x_1374:
[----:B------:R-:W-:Y:S05]  /*16230*/  BRA `(.L_x_1375) ;  /* 0xffffffb400047947 */ /* 0x000fea000383ffff */
.L_x_1252:
[----:B------:R-:W-:Y:S01]  /*16240*/  BSSY B0, `(.L_x_1376) ;  /* 0x0000008000007945 */ /* 0x000fe20003800000 */
[----:B------:R-:W-:Y:S02]  /*16250*/  IMAD.MOV.U32 R13, RZ, RZ, R16 ;  /* 0x000000ffff0d7224 */ /* 0x000fe400078e0010 */
[----:B------:R-:W-:Y:S02]  /*16260*/  IMAD.MOV.U32 R12, RZ, RZ, RZ ;  /* 0x000000ffff0c7224 */ /* 0x000fe400078e00ff */
[----:B------:R-:W-:Y:S02]  /*16270*/  IMAD.MOV.U32 R11, RZ, RZ, 0x1f ;  /* 0x0000001fff0b7424 */ /* 0x000fe400078e00ff */
[----:B------:R-:W-:-:S07]  /*16280*/  IMAD.MOV.U32 R15, RZ, RZ, -0x1 ;  /* 0xffffffffff0f7424 */ /* 0x000fce00078e00ff */
[----:B-12---:R-:W-:Y:S05]  /*16290*/  WARPSYNC.COLLECTIVE R15, `(.L_x_1377) ;  /* 0x000000000f087348 */ /* 0x006fea0003c00000 */
[----:B------:R0:W3:Y:S02]  /*162a0*/  SHFL.IDX P6, R14, R13, R12, R11 ;  /* 0x0000000c0d0e7389 */ /* 0x0000e400000c000b */
[----:B0123--:R-:W-:Y:S01]  /*162b0*/  ENDCOLLECTIVE ;  /* 0x000000000000791b */ /* 0x00ffe20003800000 */
.L_x_1377:
[----:B------:R-:W-:Y:S05]  /*162c0*/  BSYNC B0 ;  /* 0x0000000000007941 */ /* 0x000fea0003800000 */
.L_x_1376:
        /* <DEDUP_REMOVED lines=9> */
.L_x_1378:
        /* <DEDUP_REMOVED lines=24> */
.L_x_1379:
[----:B------:R-:W-:Y:S01]  /*164e0*/  IMAD.MOV.U32 R12, RZ, RZ, 0x2 ;  /* 0x00000002ff0c7424 */ /* 0x000fe200078e00ff */
[----:B------:R-:W-:-:S05]  /*164f0*/  SEL R14, R14, RZ, P1 ;  /* 0x000000ff0e0e7207 */ /* 0x000fca0000800000 */
[----:B------:R-:W-:-:S04]  /*16500*/  IMAD.IADD R5, R13, 0x1, R14 ;  /* 0x000000010d057824 */ /* 0x000fc800078e020e */
[----:B------:R-:W-:-:S07]  /*16510*/  IMAD.MOV.U32 R13, RZ, RZ, R5 ;  /* 0x000000ffff0d7224 */ /* 0x000fce00078e0005 */
[----:B------:R-:W-:Y:S05]  /*16520*/  WARPSYNC.COLLECTIVE R15, `(.L_x_1380) ;  /* 0x000000000f087348 */ /* 0x000fea0003c00000 */
[----:B------:R0:W1:Y:S02]  /*16530*/  SHFL.UP P6, R14, R13, R12, R11 ;  /* 0x0400000c0d0e7389 */ /* 0x00006400000c000b */
[----:B01----:R-:W-:Y:S01]  /*16540*/  ENDCOLLECTIVE ;  /* 0x000000000000791b */ /* 0x003fe20003800000 */
.L_x_1380:
[----:B------:R-:W-:Y:S01]  /*16550*/  IMAD.MOV.U32 R12, RZ, RZ, 0x4 ;  /* 0x00000004ff0c7424 */ /* 0x000fe200078e00ff */
[----:B------:R-:W-:-:S05]  /*16560*/  SEL R2, R14, RZ, P2 ;  /* 0x000000ff0e027207 */ /* 0x000fca0001000000 */
[----:B------:R-:W-:-:S04]  /*16570*/  IMAD.IADD R2, R5, 0x1, R2 ;  /* 0x0000000105027824 */ /* 0x000fc800078e0202 */
[----:B------:R-:W-:-:S07]  /*16580*/  IMAD.MOV.U32 R13, RZ, RZ, R2 ;  /* 0x000000ffff0d7224 */ /* 0x000fce00078e0002 */
[----:B------:R-:W-:Y:S05]  /*16590*/  WARPSYNC.COLLECTIVE R15, `(.L_x_1381) ;  /* 0x000000000f087348 */ /* 0x000fea0003c00000 */
[----:B------:R0:W1:Y:S02]  /*165a0*/  SHFL.UP P6, R14, R13, R12, R11 ;  /* 0x0400000c0d0e7389 */ /* 0x00006400000c000b */
[----:B01----:R-:W-:Y:S01]  /*165b0*/  ENDCOLLECTIVE ;  /* 0x000000000000791b */ /* 0x003fe20003800000 */
.L_x_1381:
[----:B------:R-:W-:Y:S01]  /*165c0*/  IMAD.MOV.U32 R12, RZ, RZ, 0x8 ;  /* 0x00000008ff0c7424 */ /* 0x000fe200078e00ff */
[----:B------:R-:W-:-:S05]  /*165d0*/  SEL R3, R14, RZ, P3 ;  /* 0x000000ff0e037207 */ /* 0x000fca0001800000 */
[----:B------:R-:W-:-:S04]  /*165e0*/  IMAD.IADD R3, R2, 0x1, R3 ;  /* 0x0000000102037824 */ /* 0x000fc800078e0203 */
[----:B------:R-:W-:-:S07]  /*165f0*/  IMAD.MOV.U32 R13, RZ, RZ, R3 ;  /* 0x000000ffff0d7224 */ /* 0x000fce00078e0003 */
[----:B------:R-:W-:Y:S05]  /*16600*/  WARPSYNC.COLLECTIVE R15, `(.L_x_1382) ;  /* 0x000000000f087348 */ /* 0x000fea0003c00000 */
[----:B------:R0:W1:Y:S02]  /*16610*/  SHFL.UP P6, R14, R13, R12, R11 ;  /* 0x0400000c0d0e7389 */ /* 0x00006400000c000b */
[----:B01----:R-:W-:Y:S01]  /*16620*/  ENDCOLLECTIVE ;  /* 0x000000000000791b */ /* 0x003fe20003800000 */
.L_x_1382:
[----:B------:R-:W-:Y:S01]  /*16630*/  IMAD.MOV.U32 R12, RZ, RZ, 0x10 ;  /* 0x00000010ff0c7424 */ /* 0x000fe200078e00ff */
[----:B------:R-:W-:-:S05]  /*16640*/  SEL R14, R14, RZ, P4 ;  /* 0x000000ff0e0e7207 */ /* 0x000fca0002000000 */
[----:B------:R-:W-:-:S04]  /*16650*/  IMAD.IADD R5, R3, 0x1, R14 ;  /* 0x0000000103057824 */ /* 0x000fc800078e020e */
[----:B------:R-:W-:-:S07]  /*16660*/  IMAD.MOV.U32 R13, RZ, RZ, R5 ;  /* 0x000000ffff0d7224 */ /* 0x000fce00078e0005 */
[----:B------:R-:W-:Y:S05]  /*16670*/  WARPSYNC.COLLECTIVE R15, `(.L_x_1383) ;  /* 0x000000000f087348 */ /* 0x000fea0003c00000 */
[----:B------:R0:W1:Y:S02]  /*16680*/  SHFL.UP P6, R14, R13, R12, R11 ;  /* 0x0400000c0d0e7389 */ /* 0x00006400000c000b */
[----:B01----:R-:W-:Y:S01]  /*16690*/  ENDCOLLECTIVE ;  /* 0x000000000000791b */ /* 0x003fe20003800000 */
.L_x_1383:
        /* <DEDUP_REMOVED lines=8> */
.L_x_1384:
[----:B------:R-:W-:Y:S05]  /*16720*/  BRA `(.L_x_1385) ;  /* 0xffffffb400607947 */ /* 0x000fea000383ffff */
.L_x_1255:
[----:B------:R-:W-:Y:S01]  /*16730*/  BSSY B0, `(.L_x_1386) ;  /* 0x0000007000007945 */ /* 0x000fe20003800000 */
[----:B------:R-:W-:Y:S02]  /*16740*/  IMAD.MOV.U32 R12, RZ, RZ, 0x1 ;  /* 0x00000001ff0c7424 */ /* 0x000fe400078e00ff */
[----:B------:R-:W-:Y:S02]  /*16750*/  IMAD.MOV.U32 R11, RZ, RZ, RZ ;  /* 0x000000ffff0b7224 */ /* 0x000fe400078e00ff */
[----:B------:R-:W-:-:S07]  /*16760*/  IMAD.MOV.U32 R15, RZ, RZ, -0x1 ;  /* 0xffffffffff0f7424 */ /* 0x000fce00078e00ff */
[----:B-12---:R-:W-:Y:S05]  /*16770*/  WARPSYNC.COLLECTIVE R15, `(.L_x_1387) ;  /* 0x000000000f087348 */ /* 0x006fea0003c00000 */
[----:B------:R0:W3:Y:S02]  /*16780*/  SHFL.UP P6, R14, R13, R12, R11 ;  /* 0x0400000c0d0e7389 */ /* 0x0000e400000c000b */
[----:B0123--:R-:W-:Y:S01]  /*16790*/  ENDCOLLECTIVE ;  /* 0x000000000000791b */ /* 0x00ffe20003800000 */
.L_x_1387:
[----:B------:R-:W-:Y:S05]  /*167a0*/  BSYNC B0 ;  /* 0x0000000000007941 */ /* 0x000fea0003800000 */
.L_x_1386:
        /* <DEDUP_REMOVED lines=8> */
.L_x_1388:
[----:B------:R-:W-:Y:S01]  /*16830*/  IMAD.MOV.U32 R12, RZ, RZ, 0x4 ;  /* 0x00000004ff0c7424 */ /* 0x000fe200078e00ff */
[----:B------:R-:W-:-:S05]  /*16840*/  SEL R2, R14, RZ, P2 ;  /* 0x000000ff0e027207 */ /* 0x000fca0001000000 */
[----:B------:R-:W-:-:S04]  /*16850*/  IMAD.IADD R2, R13, 0x1, R2 ;  /* 0x000000010d027824 */ /* 0x000fc800078e0202 */
[----:B------:R-:W-:-:S07]  /*16860*/  IMAD.MOV.U32 R13, RZ, RZ, R2 ;  /* 0x000000ffff0d7224 */ /* 0x000fce00078e0002 */
[----:B------:R-:W-:Y:S05]  /*16870*/  WARPSYNC.COLLECTIVE R15, `(.L_x_1389) ;  /* 0x000000000f087348 */ /* 0x000fea0003c00000 */
[----:B------:R0:W1:Y:S02]  /*16880*/  SHFL.UP P6, R14, R13, R12, R11 ;  /* 0x0400000c0d0e7389 */ /* 0x00006400000c000b */
[----:B01----:R-:W-:Y:S01]  /*16890*/  ENDCOLLECTIVE ;  /* 0x000000000000791b */ /* 0x003fe20003800000 */
.L_x_1389:
[----:B------:R-:W-:Y:S01]  /*168a0*/  IMAD.MOV.U32 R12, RZ, RZ, 0x8 ;  /* 0x00000008ff0c7424 */ /* 0x000fe200078e00ff */
[----:B------:R-:W-:-:S05]  /*168b0*/  SEL R3, R14, RZ, P3 ;  /* 0x000000ff0e037207 */ /* 0x000fca0001800000 */
[----:B------:R-:W-:-:S04]  /*168c0*/  IMAD.IADD R3, R2, 0x1, R3 ;  /* 0x0000000102037824 */ /* 0x000fc800078e0203 */
[----:B------:R-:W-:-:S07]  /*168d0*/  IMAD.MOV.U32 R13, RZ, RZ, R3 ;  /* 0x000000ffff0d7224 */ /* 0x000fce00078e0003 */
[----:B------:R-:W-:Y:S05]  /*168e0*/  WARPSYNC.COLLECTIVE R15, `(.L_x_1390) ;  /* 0x000000000f087348 */ /* 0x000fea0003c00000 */
[----:B------:R0:W1:Y:S02]  /*168f0*/  SHFL.UP P6, R14, R13, R12, R11 ;  /* 0x0400000c0d0e7389 */ /* 0x00006400000c000b */
[----:B01----:R-:W-:Y:S01]  /*16900*/  ENDCOLLECTIVE ;  /* 0x000000000000791b */ /* 0x003fe20003800000 */
.L_x_1390:
[----:B------:R-:W-:Y:S01]  /*16910*/  IMAD.MOV.U32 R12, RZ, RZ, 0x10 ;  /* 0x00000010ff0c7424 */ /* 0x000fe200078e00ff */
[----:B------:R-:W-:-:S05]  /*16920*/  SEL R14, R14, RZ, P4 ;  /* 0x000000ff0e0e7207 */ /* 0x000fca0002000000 */
[----:B------:R-:W-:-:S04]  /*16930*/  IMAD.IADD R5, R3, 0x1, R14 ;  /* 0x0000000103057824 */ /* 0x000fc800078e020e */
[----:B------:R-:W-:-:S07]  /*16940*/  IMAD.MOV.U32 R13, RZ, RZ, R5 ;  /* 0x000000ffff0d7224 */ /* 0x000fce00078e0005 */
[----:B------:R-:W-:Y:S05]  /*16950*/  WARPSYNC.COLLECTIVE R15, `(.L_x_1391) ;  /* 0x000000000f087348 */ /* 0x000fea0003c00000 */
[----:B------:R0:W1:Y:S02]  /*16960*/  SHFL.UP P6, R14, R13, R12, R11 ;  /* 0x0400000c0d0e7389 */ /* 0x00006400000c000b */
[----:B01----:R-:W-:Y:S01]  /*16970*/  ENDCOLLECTIVE ;  /* 0x000000000000791b */ /* 0x003fe20003800000 */
.L_x_1391:
        /* <DEDUP_REMOVED lines=8> */
.L_x_1392:
[----:B------:R-:W-:Y:S05]  /*16a00*/  BRA `(.L_x_1393) ;  /* 0xffffffb4004c7947 */ /* 0x000fea000383ffff */
.L_x_1257:
[----:B------:R-:W-:Y:S01]  /*16a10*/  BSSY B0, `(.L_x_1394) ;  /* 0x0000006000007945 */ /* 0x000fe20003800000 */
[----:B------:R-:W-:Y:S01]  /*16a20*/  PLOP3.LUT P6, PT, P6, PT, PT, 0x8, 0x0 ;  /* 0x000000000000781c */ /* 0x000fe200037ce170 */
[----:B------:R-:W-:-:S12]  /*16a30*/  IMAD.MOV.U32 R15, RZ, RZ, -0x1 ;  /* 0xffffffffff0f7424 */ /* 0x000fd800078e00ff */
[----:B012---:R-:W-:Y:S05]  /*16a40*/  WARPSYNC.COLLECTIVE R15, `(.L_x_1395) ;  /* 0x000000000f087348 */ /* 0x007fea0003c00000 */
[----:B------:R-:W-:Y:S01]  /*16a50*/  VOTE.ANY R14, PT, P6 ;  /* 0x00000000000e7806 */ /* 0x000fe200030e0100 */
[----:B012---:R-:W-:Y:S06]  /*16a60*/  ENDCOLLECTIVE ;  /* 0x000000000000791b */ /* 0x007fec0003800000 */
.L_x_1395:
[----:B------:R-:W-:Y:S05]  /*16a70*/  BSYNC B0 ;  /* 0x0000000000007941 */ /* 0x000fea0003800000 */
.L_x_1394:
        /* <DEDUP_REMOVED lines=9> */
.L_x_1396:
[----:B------:R-:W-:Y:S02]  /*16b10*/  IMAD.MOV.U32 R13, RZ, RZ, R4 ;  /* 0x000000ffff0d7224 */ /* 0x000fe400078e0004 */
[----:B------:R-:W-:-:S07]  /*16b20*/  IMAD.MOV.U32 R7, RZ, RZ, R14 ;  /* 0x000000ffff077224 */ /* 0x000fce00078e000e */
[----:B------:R-:W-:Y:S05]  /*16b30*/  WARPSYNC.COLLECTIVE R15, `(.L_x_1397) ;  /* 0x000000000f087348 */ /* 0x000fea0003c00000 */
[----:B------:R0:W1:Y:S02]  /*16b40*/  SHFL.IDX P6, R14, R13, R12, R11 ;  /* 0x0000000c0d0e7389 */ /* 0x00006400000c000b */
[----:B01----:R-:W-:Y:S01]  /*16b50*/  ENDCOLLECTIVE ;  /* 0x000000000000791b */ /* 0x003fe20003800000 */
.L_x_1397:
[----:B------:R-:W-:Y:S01]  /*16b60*/  IMAD.MOV.U32 R4, RZ, RZ, R14 ;  /* 0x000000ffff047224 */ /* 0x000fe200078e000e */
[----:B------:R-:W-:Y:S06]  /*16b70*/  BRA `(.L_x_1398) ;  /* 0xffffffb4002c7947 */ /* 0x000fec000383ffff */
.L_x_1259:
[----:B------:R-:W-:Y:S01]  /*16b80*/  BSSY B0, `(.L_x_1399) ;  /* 0x0000007000007945 */ /* 0x000fe20003800000 */
[----:B------:R-:W-:Y:S02]  /*16b90*/  IMAD.MOV.U32 R13, RZ, RZ, R2 ;  /* 0x000000ffff0d7224 */ /* 0x000fe400078e0002 */
[----:B------:R-:W-:Y:S02]  /*16ba0*/  IMAD.MOV.U32 R11, RZ, RZ, 0x1f ;  /* 0x0000001fff0b7424 */ /* 0x000fe400078e00ff */
[----:B------:R-:W-:-:S07]  /*16bb0*/  IMAD.MOV.U32 R15, RZ, RZ, -0x1 ;  /* 0xffffffffff0f7424 */ /* 0x000fce00078e00ff */
[----:B01234-:R-:W-:Y:S05]  /*16bc0*/  WARPSYNC.COLLECTIVE R15, `(.L_x_1400) ;  /* 0x000000000f087348 */ /* 0x01ffea0003c00000 */
[----:B------:R0:W0:Y:S02]  /*16bd0*/  SHFL.IDX P6, R14, R13, R12, R11 ;  /* 0x0000000c0d0e7389 */ /* 0x00002400000c000b */
[----:B01234-:R-:W-:Y:S01]  /*16be0*/  ENDCOLLECTIVE ;  /* 0x000000000000791b */ /* 0x01ffe20003800000 */
.L_x_1400:
[----:B------:R-:W-:Y:S05]  /*16bf0*/  BSYNC B0 ;  /* 0x0000000000007941 */ /* 0x000fea0003800000 */
.L_x_1399:
[----:B------:R-:W-:Y:S01]  /*16c00*/  IMAD.MOV.U32 R6, RZ, RZ, R14 ;  /* 0x000000ffff067224 */ /* 0x000fe200078e000e */
[----:B------:R-:W-:Y:S06]  /*16c10*/  BRA `(.L_x_1258) ;  /* 0xffffffb4001c7947 */ /* 0x000fec000383ffff */
.L_x_1263:
[----:B-1----:R1:W3:Y:S02]  /*16c20*/  SYNCS.PHASECHK.TRANS64.TRYWAIT P0, [R5+URZ+0x32420], R0 ;  /* 0x03242000050075a7 */ /* 0x0022e4000800017f */
[----:B---3--:R-:W-:Y:S05]  /*16c30*/  @!P0 NANOSLEEP.SYNCS 0x989680 ;  /* 0x009896800000895d */ /* 0x008fea0003900000 */
[----:B------:R-:W3:Y:S02]  /*16c40*/  @!P0 SYNCS.PHASECHK.TRANS64 P0, [R5+URZ+0x32420], R0 ;  /* 0x03242000050085a7 */ /* 0x000ee4000800007f */
[----:B---3--:R-:W-:Y:S05]  /*16c50*/  @!P0 BRA `(.L_x_1263) ;  /* 0xfffffffc00f08947 */ /* 0x008fea000383ffff */
[----:B------:R-:W-:Y:S05]  /*16c60*/  BRA `(.L_x_1401) ;  /* 0xffffffb800747947 */ /* 0x000fea000383ffff */
.L_x_1264:
[----:B------:R-:W3:Y:S01]  /*16c70*/  S2R R2, SR_TID.X ;  /* 0x0000000000027919 */ /* 0x000ee20000002100 */
[----:B------:R-:W-:Y:S01]  /*16c80*/  BSSY B0, `(.L_x_1402) ;  /* 0x000000a000007945 */ /* 0x000fe20003800000 */
[----:B------:R-:W-:Y:S02]  /*16c90*/  IMAD.MOV.U32 R12, RZ, RZ, RZ ;  /* 0x000000ffff0c7224 */ /* 0x000fe400078e00ff */
[----:B------:R-:W-:Y:S02]  /*16ca0*/  IMAD.MOV.U32 R11, RZ, RZ, 0x1f ;  /* 0x0000001fff0b7424 */ /* 0x000fe400078e00ff */
[----:B------:R-:W-:Y:S01]  /*16cb0*/  IMAD.MOV.U32 R15, RZ, RZ, -0x1 ;  /* 0xffffffffff0f7424 */ /* 0x000fe200078e00ff */
[----:B---3--:R-:W-:-:S04]  /*16cc0*/  SHF.R.U32.HI R2, RZ, 0x5, R2 ;  /* 0x00000005ff027819 */ /* 0x008fc80000011602 */
[----:B------:R-:W-:-:S05]  /*16cd0*/  LOP3.LUT R2, R2, 0x3, RZ, 0xc0, !PT ;  /* 0x0000000302027812 */ /* 0x000fca00078ec0ff */
[----:B------:R-:W-:-:S07]  /*16ce0*/  IMAD.MOV.U32 R13, RZ, RZ, R2 ;  /* 0x000000ffff0d7224 */ /* 0x000fce00078e0002 */
[----:B012-4-:R-:W-:Y:S05]  /*16cf0*/  WARPSYNC.COLLECTIVE R15, `(.L_x_1403) ;  /* 0x000000000f087348 */ /* 0x017fea0003c00000 */
[----:B------:R3:W0:Y:S02]  /*16d00*/  SHFL.IDX P6, R14, R13, R12, R11 ;  /* 0x0000000c0d0e7389 */ /* 0x00062400000c000b */
[----:B01234-:R-:W-:Y:S01]  /*16d10*/  ENDCOLLECTIVE ;  /* 0x000000000000791b */ /* 0x01ffe20003800000 */
.L_x_1403:
[----:B------:R-:W-:Y:S05]  /*16d20*/  BSYNC B0 ;  /* 0x0000000000007941 */ /* 0x000fea0003800000 */
.L_x_1402:
[----:B------:R-:W-:Y:S05]  /*16d30*/  BRA `(.L_x_1404) ;  /* 0xffffffb8005c7947 */ /* 0x000fea000383ffff */
.L_x_1267:
[----:B------:R-:W-:Y:S01]  /*16d40*/  BSSY B1, `(.L_x_1405) ;  /* 0x0000006000017945 */ /* 0x000fe20003800000 */
[----:B------:R-:W-:-:S07]  /*16d50*/  IMAD.MOV.U32 R15, RZ, RZ, -0x1 ;  /* 0xffffffffff0f7424 */ /* 0x000fce00078e00ff */
[----:B012-4-:R-:W-:Y:S05]  /*16d60*/  WARPSYNC.COLLECTIVE R15, `(.L_x_1406) ;  /* 0x000000000f0c7348 */ /* 0x017fea0003c00000 */
[----:B------:R-:W-:Y:S02]  /*16d70*/  ELECT P6, UR62, PT ;  /* 0x00000000003e782f */ /* 0x000fe400038c0000 */
[----:B------:R-:W-:Y:S01]  /*16d80*/  MOV R14, UR62 ;  /* 0x0000003e000e7c02 */ /* 0x000fe20008000f00 */
[----:B012-4-:R-:W-:Y:S10]  /*16d90*/  ENDCOLLECTIVE ;  /* 0x000000000000791b */ /* 0x017ff40003800000 */
.L_x_1406:
[----:B------:R-:W-:Y:S05]  /*16da0*/  BSYNC B1 ;  /* 0x0000000000017941 */ /* 0x000fea0003800000 */
.L_x_1405:
[----:B------:R-:W-:Y:S05]  /*16db0*/  BRA `(.L_x_1407) ;  /* 0xffffffb800547947 */ /* 0x000fea000383ffff */
.L_x_1269:
[----:B-1----:R1:W3:Y:S02]  /*16dc0*/  SYNCS.PHASECHK.TRANS64.TRYWAIT P1, [R3+URZ+0x32440], R2 ;  /* 0x03244002030075a7 */ /* 0x0022e4000802017f */
[----:B---3--:R-:W-:Y:S05]  /*16dd0*/  @!P1 NANOSLEEP.SYNCS 0x989680 ;  /* 0x009896800000995d */ /* 0x008fea0003900000 */
[----:B------:R-:W3:Y:S02]  /*16de0*/  @!P1 SYNCS.PHASECHK.TRANS64 P1, [R3+URZ+0x32440], R2 ;  /* 0x03244002030095a7 */ /* 0x000ee4000802007f */
[----:B---3--:R-:W-:Y:S05]  /*16df0*/  @!P1 BRA `(.L_x_1269) ;  /* 0xfffffffc00f09947 */ /* 0x008fea000383ffff */
[----:B------:R-:W-:Y:S05]  /*16e00*/  BRA `(.L_x_1408) ;  /* 0xffffffb8007c7947 */ /* 0x000fea000383ffff */
.L_x_1271:
[----:B---3--:R3:W0:Y:S02]  /*16e10*/  SYNCS.PHASECHK.TRANS64.TRYWAIT P1, [R5+URZ+0x32440], R0 ;  /* 0x03244000050075a7 */ /* 0x008624000802017f */
[----:B0-----:R-:W-:Y:S05]  /*16e20*/  @!P1 NANOSLEEP.SYNCS 0x989680 ;  /* 0x009896800000995d */ /* 0x001fea0003900000 */
[----:B------:R-:W0:Y:S02]  /*16e30*/  @!P1 SYNCS.PHASECHK.TRANS64 P1, [R5+URZ+0x32440], R0 ;  /* 0x03244000050095a7 */ /* 0x000e24000802007f */
[----:B0-----:R-:W-:Y:S05]  /*16e40*/  @!P1 BRA `(.L_x_1271) ;  /* 0xfffffffc00f09947 */ /* 0x001fea000383ffff */
[----:B------:R-:W-:Y:S05]  /*16e50*/  BRA `(.L_x_1409) ;  /* 0xffffffb800887947 */ /* 0x000fea000383ffff */
.L_x_1273:
[----:B------:R0:W0:Y:S02]  /*16e60*/  SYNCS.PHASECHK.TRANS64.TRYWAIT P1, [R3+URZ+0x32460], R2 ;  /* 0x03246002030075a7 */ /* 0x000024000802017f */
[----:B0-----:R-:W-:Y:S05]  /*16e70*/  @!P1 NANOSLEEP.SYNCS 0x989680 ;  /* 0x009896800000995d */ /* 0x001fea0003900000 */
[----:B------:R-:W0:Y:S02]  /*16e80*/  @!P1 SYNCS.PHASECHK.TRANS64 P1, [R3+URZ+0x32460], R2 ;  /* 0x03246002030095a7 */ /* 0x000e24000802007f */
[----:B0-----:R-:W-:Y:S05]  /*16e90*/  @!P1 BRA `(.L_x_1273) ;  /* 0xfffffffc00f09947 */ /* 0x001fea000383ffff */
[----:B------:R-:W-:Y:S05]  /*16ea0*/  BRA `(.L_x_1410) ;  /* 0xffffffb800847947 */ /* 0x000fea000383ffff */
.L_x_1411:
        /* <DEDUP_REMOVED lines=13> */
.L_x_6560:


//--------------------- .text._ZN7cutlass13device_kernelIN5flash11enable_sm90INS1_16FlashAttnFwdSm90INS1_25CollectiveMainloopFwdSm90ILi2EN4cute5tupleIJNS5_1CILi1EEES8_S8_EEENS6_IJNS7_ILi128EEENS7_ILi96EEENS7_ILi64EEEEEELi256ENS_10bfloat16_tEfNS_4arch4Sm90ELb0ELb0ELb1ELb1ELb1ELb1ELb1ELb1ELb0ELb1ELb1ELb0EEENS1_21CollectiveEpilogueFwdINS6_IJSA_NS7_ILi256EEESB_EEES9_SE_SG_Li256ELb1ELb1ELb1ELb0EEENS1_36VarlenDynamicPersistentTileSchedulerILi128ELi96ELi256ELi128ELb1ELb1ELb1ELb0ELb1ELb1EEEEEEEEEvNT_6ParamsE --------------------------
	.section	.text._ZN7cutlass13device_kernelIN5flash11enable_sm90INS1_16FlashAttnFwdSm90INS1_25CollectiveMainloopFwdSm90ILi2EN4cute5tupleIJNS5_1CILi1EEES8_S8_EEENS6_IJNS7_ILi128EEENS7_ILi96EEENS7_ILi64EEEEEELi256ENS_10bfloat16_tEfNS_4arch4Sm90ELb0ELb0ELb1ELb1ELb1ELb1ELb1ELb1ELb0ELb1ELb1ELb0EEENS1_21CollectiveEpilogueFwdINS6_IJSA_NS7_ILi256EEESB_EEES9_SE_SG_Li256ELb1ELb1ELb1ELb0EEENS1_36VarlenDynamicPersistentTileSchedulerILi128ELi96ELi256ELi128ELb1ELb1ELb1ELb0ELb1ELb1EEEEEEEEEvNT_6ParamsE,"ax",@progbits
	.align	128
.text._ZN7cutlass13device_kernelIN5flash11enable_sm90INS1_16FlashAttnFwdSm90INS1_25CollectiveMainloopFwdSm90ILi2EN4cute5tupleIJNS5_1CILi1EEES8_S8_EEENS6_IJNS7_ILi128EEENS7_ILi96EEENS7_ILi64EEEEEELi256ENS_10bfloat16_tEfNS_4arch4Sm90ELb0ELb0ELb1ELb1ELb1ELb1ELb1ELb1ELb0ELb1ELb1ELb0EEENS1_21CollectiveEpilogueFwdINS6_IJSA_NS7_ILi256EEESB_EEES9_SE_SG_Li256ELb1ELb1ELb1ELb0EEENS1_36VarlenDynamicPersistentTileSchedulerILi128ELi96ELi256ELi128ELb1ELb1ELb1ELb0ELb1ELb1EEEEEEEEEvNT_6ParamsE:
        .type           _ZN7cutlass13device_kernelIN5flash11enable_sm90INS1_16FlashAttnFwdSm90INS1_25CollectiveMainloopFwdSm90ILi2EN4cute5tupleIJNS5_1CILi1EEES8_S8_EEENS6_IJNS7_ILi128EEENS7_ILi96EEENS7_ILi64EEEEEELi256ENS_10bfloat16_tEfNS_4arch4Sm90ELb0ELb0ELb1ELb1ELb1ELb1ELb1ELb1ELb0ELb1ELb1ELb0EEENS1_21CollectiveEpilogueFwdINS6_IJSA_NS7_ILi256EEESB_EEES9_SE_SG_Li256ELb1ELb1ELb1ELb0EEENS1_36VarlenDynamicPersistentTileSchedulerILi128ELi96ELi256ELi128ELb1ELb1ELb1ELb0ELb1ELb1EEEEEEEEEvNT_6ParamsE,@function
        .size           _ZN7cutlass13device_kernelIN5flash11enable_sm90INS1_16FlashAttnFwdSm90INS1_25CollectiveMainloopFwdSm90ILi2EN4cute5tupleIJNS5_1CILi1EEES8_S8_EEENS6_IJNS7_ILi128EEENS7_ILi96EEENS7_ILi64EEEEEELi256ENS_10bfloat16_tEfNS_4arch4Sm90ELb0ELb0ELb1ELb1ELb1ELb1ELb1ELb1ELb0ELb1ELb1ELb0EEENS1_21CollectiveEpilogueFwdINS6_IJSA_NS7_ILi256EEESB_EEES9_SE_SG_Li256ELb1ELb1ELb1ELb0EEENS1_36VarlenDynamicPersistentTileSchedulerILi128ELi96ELi256ELi128ELb1ELb1ELb1ELb0ELb1ELb1EEEEEEEEEvNT_6ParamsE,(.L_x_6561 - _ZN7cutlass13device_kernelIN5flash11enable_sm90INS1_16FlashAttnFwdSm90INS1_25CollectiveMainloopFwdSm90ILi2EN4cute5tupleIJNS5_1CILi1EEES8_S8_EEENS6_IJNS7_ILi128EEENS7_ILi96EEENS7_ILi64EEEEEELi256ENS_10bfloat16_tEfNS_4arch4Sm90ELb0ELb0ELb1ELb1ELb1ELb1ELb1ELb1ELb0ELb1ELb1ELb0EEENS1_21CollectiveEpilogueFwdINS6_IJSA_NS7_ILi256EEESB_EEES9_SE_SG_Li256ELb1ELb1ELb1ELb0EEENS1_36VarlenDynamicPersistentTileSchedulerILi128ELi96ELi256ELi128ELb1ELb1ELb1ELb0ELb1ELb1EEEEEEEEEvNT_6ParamsE)
        .other          _ZN7cutlass13device_kernelIN5flash11enable_sm90INS1_16FlashAttnFwdSm90INS1_25CollectiveMainloopFwdSm90ILi2EN4cute5tupleIJNS5_1CILi1EEES8_S8_EEENS6_IJNS7_ILi128EEENS7_ILi96EEENS7_ILi64EEEEEELi256ENS_10bfloat16_tEfNS_4arch4Sm90ELb0ELb0ELb1ELb1ELb1ELb1ELb1ELb1ELb0ELb1ELb1ELb0EEENS1_21CollectiveEpilogueFwdINS6_IJSA_NS7_ILi256EEESB_EEES9_SE_SG_Li256ELb1ELb1ELb1ELb0EEENS1_36VarlenDynamicPersistentTileSchedulerILi128ELi96ELi256ELi128ELb1ELb1ELb1ELb0ELb1ELb1EEEEEEEEEvNT_6ParamsE,@"STO_CUDA_ENTRY STV_DEFAULT"
_ZN7cutlass13device_kernelIN5flash11enable_sm90INS1_16FlashAttnFwdSm90INS1_25CollectiveMainloopFwdSm90ILi2EN4cute5tupleIJNS5_1CILi1EEES8_S8_EEENS6_IJNS7_ILi128EEENS7_ILi96EEENS7_ILi64EEEEEELi256ENS_10bfloat16_tEfNS_4arch4Sm90ELb0ELb0ELb1ELb1ELb1ELb1ELb1ELb1ELb0ELb1ELb1ELb0EEENS1_21CollectiveEpilogueFwdINS6_IJSA_NS7_ILi256EEESB_EEES9_SE_SG_Li256ELb1ELb1ELb1ELb0EEENS1_36VarlenDynamicPersistentTileSchedulerILi128ELi96ELi256ELi128ELb1ELb1ELb1ELb0ELb1ELb1EEEEEEEEEvNT_6ParamsE:
        /* <DEDUP_REMOVED lines=17> */
.L_x_1413:
[----:B------:R-:W-:Y:S05]  /*0110*/  BSYNC B0 ;  /* 0x0000000000007941 */ /* 0x000fea0003800000 */
.L_x_1412:
[----:B------:R-:W-:Y:S01]  /*0120*/  VOTEU.ANY UP0, P0 ;  /* 0x00000000003f7886 */ /* 0x000fe20000000100 */
[----:B------:R-:W0:Y:S01]  /*0130*/  SHFL.IDX PT, R3, R2, RZ, 0x1f ;  /* 0x00001fff02037589 */ /* 0x000e2200000e0000 */
[----:B------:R-:W-:Y:S01]  /*0140*/  UMOV UR4, 0x80 ;  /* 0x0000008000047882 */ /* 0x000fe20000000000 */
[----:B------:R-:W-:Y:S01]  /*0150*/  UMOV UR7, 0x100 ;  /* 0x0000010000077882 */ /* 0x000fe20000000000 */
[----:B------:R-:W-:Y:S01]  /*0160*/  VOTEU.ANY UP1, P0 ;  /* 0x00000000003f7886 */ /* 0x000fe20000020100 */
[----:B------:R-:W1:Y:S01]  /*0170*/  @UP0 S2UR UR8, SR_CgaCtaId ;  /* 0x00000000000809c3 */ /* 0x000e620000008800 */
[----:B------:R-:W-:Y:S01]  /*0180*/  @UP0 UMOV UR6, 0x400 ;  /* 0x0000040000060882 */ /* 0x000fe20000000000 */
[----:B------:R-:W-:-:S04]  /*0190*/  @UP0 UIADD3 UR4, -UR4, 0x100000, URZ ;  /* 0x0010000004040890 */ /* 0x000fc8000fffe13f */
[----:B------:R-:W-:Y:S02]  /*01a0*/  @UP0 USHF.L.U32 UR5, UR4, 0xb, URZ ;  /* 0x0000000b04050899 */ /* 0x000fe4000800063f */
[----:B------:R-:W-:Y:S01]  /*01b0*/  @UP0 USHF.L.U32 UR4, UR4, 0x1, URZ ;  /* 0x0000000104040899 */ /* 0x000fe2000800063f */
[----:B------:R-:W-:Y:S01]  /*01c0*/  SHF.R.U32.HI R4, RZ, 0x7, R0 ;  /* 0x00000007ff047819 */ /* 0x000fe20000011600 */
[----:B------:R-:W-:Y:S01]  /*01d0*/  VOTEU.ANY UP2, P0 ;  /* 0x00000000003f7886 */ /* 0x000fe20000040100 */
[----:B0-----:R-:W-:-:S03]  /*01e0*/  ISETP.NE.AND P1, PT, R3, RZ, PT ;  /* 0x000000ff0300720c */ /* 0x001fc60003f25270 */
[----:B------:R0:W2:Y:S01]  /*01f0*/  SHFL.IDX PT, R3, R4, RZ, 0x1f ;  /* 0x00001fff04037589 */ /* 0x0000a200000e0000 */
[----:B-1----:R-:W-:Y:S02]  /*0200*/  @UP0 ULEA UR8, UR8, UR6, 0x18 ;  /* 0x0000000608080291 */ /* 0x002fe4000f8ec03f */
[----:B------:R-:W-:-:S04]  /*0210*/  @UP0 UIADD3 UR6, -UR7, 0x100000, URZ ;  /* 0x0010000007060890 */ /* 0x000fc8000fffe13f */
[----:B------:R-:W-:Y:S02]  /*0220*/  @UP0 USHF.L.U32 UR7, UR6, 0xb, URZ ;  /* 0x0000000b06070899 */ /* 0x000fe4000800063f */
[----:B------:R-:W-:Y:S01]  /*0230*/  @UP0 USHF.L.U32 UR6, UR6, 0x1, URZ ;  /* 0x0000000106060899 */ /* 0x000fe2000800063f */
[----:B------:R-:W-:Y:S01]  /*0240*/  VOTEU.ANY UP0, P0 ;  /* 0x00000000003f7886 */ /* 0x000fe20000000100 */
[----:B------:R-:W1:Y:S04]  /*0250*/  FENCE.VIEW.ASYNC.S ;  /* 0x00000000000073c6 */ /* 0x000e680000000000 */
[----:B-1----:R0:W1:Y:S01]  /*0260*/  @UP0 SYNCS.EXCH.64 URZ, [UR8+0x32400], UR4 ;  /* 0x03240004083f05b2 */ /* 0x0020620008000100 */
[----:B------:R0:W3:Y:S05]  /*0270*/  @UP1 SYNCS.EXCH.64 URZ, [UR8+0x32410], UR4 ;  /* 0x03241004083f15b2 */ /* 0x0000ea0008000100 */
[----:B------:R0:W4:Y:S02]  /*0280*/  @UP2 SYNCS.EXCH.64 URZ, [UR8+0x32420], UR6 ;  /* 0x03242006083f25b2 */ /* 0x0001240008000100 */
        /* <DEDUP_REMOVED lines=19> */
.L_x_1414:
        /* <DEDUP_REMOVED lines=22> */
.L_x_1415:
        /* <DEDUP_REMOVED lines=18> */
.L_x_1416:
        /* <DEDUP_REMOVED lines=22> */
.L_x_1417:
        /* <DEDUP_REMOVED lines=22> */
.L_x_1418:
[----:B--2---:R-:W-:Y:S01]  /*0900*/  ISETP.NE.AND P0, PT, R3, RZ, PT ;  /* 0x000000ff0300720c */ /* 0x004fe20003f05270 */
[----:B------:R-:W-:Y:S01]  /*0910*/  IMAD.MOV.U32 R3, RZ, RZ, 0x1 ;  /* 0x00000001ff037424 */ /* 0x000fe200078e00ff */
[----:B------:R-:W-:Y:S01]  /*0920*/  NOP ;  /* 0x0000000000007918 */ /* 0x000fe20000000000 */
[----:B------:R-:W-:Y:S01]  /*0930*/  ULDC.64 UR60, c[0x0][0x208] ;  /* 0x00008200003c7ab9 */ /* 0x000fe20000000a00 */
[----:B------:R-:W-:Y:S02]  /*0940*/  BSSY B9, `(.L_x_1419) ;  /* 0x0001c46000097945 */ /* 0x000fe40003800000 */
[----:B------:R-:W-:-:S05]  /*0950*/  SEL R3, R3, 0x2, !P0 ;  /* 0x0000000203037807 */ /* 0x000fca0004000000 */
[----:B------:R2:W-:Y:S01]  /*0960*/  STL [R1+0x8], R3 ;  /* 0x0000080301007387 */ /* 0x0005e20000100800 */
[----:B01-34-:R-:W-:Y:S06]  /*0970*/  BAR.SYNC.DEFER_BLOCKING 0x0 ;  /* 0x0000000000007b1d */ /* 0x01bfec0000010000 */
[----:B------:R-:W-:Y:S05]  /*0980*/  @!P0 BRA `(.L_x_1420) ;  /* 0x0000014800148947 */ /* 0x000fea0003800000 */
.L_x_1421:
[----:B------:R-:W-:-:S08]  /*0990*/  NOP ;  /* 0x0000000000007918 */ /* 0x000fd00000000000 */
[----:B------:R-:W0:Y:S02]  /*09a0*/  USETMAXREG.TRY_ALLOC.CTAPOOL UP0, 0xe8 ;  /* 0x000000e8000079c8 */ /* 0x000e240008000600 */
[----:B0-----:R-:W-:-:S13]  /*09b0*/  PLOP3.LUT P0, PT, PT, PT, UP0, 0x80, 0x0 ;  /* 0x000000000000781c */ /* 0x001fda0003f0f008 */
[----:B------:R-:W-:Y:S05]  /*09c0*/  @!P0 BRA `(.L_x_1421) ;  /* 0xfffffffc00f08947 */ /* 0x000fea000383ffff */
[----:B------:R-:W3:Y:S01]  /*09d0*/  LDL.LU R2, [R1] ;  /* 0x0000000001027983 */ /* 0x000ee20000300800 */
[----:B------:R-:W-:Y:S01]  /*09e0*/  SHF.R.U32.HI R4, RZ, 0x7, R0 ;  /* 0x00000007ff047819 */ /* 0x000fe20000011600 */
[----:B------:R-:W-:Y:S01]  /*09f0*/  ULDC UR4, c[0x0][0xd3c] ;  /* 0x00034f0000047ab9 */ /* 0x000fe20000000800 */
[----:B--2---:R-:W0:Y:S01]  /*0a00*/  S2R R3, SR_CgaCtaId ;  /* 0x0000000000037919 */ /* 0x004e220000008800 */
        /* <DEDUP_REMOVED lines=8> */
[----:B---3--:R-:W-:-:S04]  /*0a90*/  LOP3.LUT R2, R2, 0xfffffffb, RZ, 0xc0, !PT ;  /* 0xfffffffb02027812 */ /* 0x008fc800078ec0ff */
[----:B------:R-:W-:-:S05]  /*0aa0*/  @P0 LOP3.LUT R2, R2, 0x4, RZ, 0xfc, !PT ;  /* 0x0000000402020812 */ /* 0x000fca00078efcff */
[----:B------:R1:W-:Y:S01]  /*0ab0*/  STL [R1], R2 ;  /* 0x0000000201007387 */ /* 0x0003e20000100800 */
[----:B0-----:R-:W-:-:S13]  /*0ac0*/  ISETP.GE.AND P0, PT, R51, UR4, PT ;  /* 0x0000000433007c0c */ /* 0x001fda000bf06270 */
[----:B-1----:R-:W-:Y:S05]  /*0ad0*/  @P0 BRA `(.L_x_1422) ;  /* 0x000001c000b00947 */ /* 0x002fea0003800000 */
[----:B------:R-:W2:Y:S01]  /*0ae0*/  LDL.LU R14, [R1+0x8] ;  /* 0x00000800010e7983 */ /* 0x000ea20000300800 */
[----:B------:R-:W-:Y:S02]  /*0af0*/  VIADD R0, R0, 0xffffff80 ;  /* 0xffffff8000007836 */ /* 0x000fe40000000000 */
[----:B------:R-:W-:Y:S02]  /*0b00*/  IMAD.MOV.U32 R18, RZ, RZ, RZ ;  /* 0x000000ffff127224 */ /* 0x000fe400078e00ff */
[----:B------:R-:W-:Y:S01]  /*0b10*/  IMAD.MOV.U32 R204, RZ, RZ, RZ ;  /* 0x000000ffffcc7224 */ /* 0x000fe200078e00ff */
[----:B------:R-:W-:Y:S01]  /*0b20*/  SHF.R.S32.HI R3, RZ, 0x1f, R0 ;  /* 0x0000001fff037819 */ /* 0x000fe20000011400 */
[----:B------:R-:W-:Y:S02]  /*0b30*/  IMAD.MOV.U32 R214, RZ, RZ, RZ ;  /* 0x000000ffffd67224 */ /* 0x000fe400078e00ff */
[----:B------:R-:W-:Y:S01]  /*0b40*/  IMAD.MOV.U32 R202, RZ, RZ, RZ ;  /* 0x000000ffffca7224 */ /* 0x000fe200078e00ff */
[----:B------:R-:W-:-:S02]  /*0b50*/  LEA.HI R2, R3, R0, RZ, 0x7 ;  /* 0x0000000003027211 */ /* 0x000fc400078f38ff */
[CC--:B------:R-:W-:Y:S02]  /*0b60*/  LEA.HI R4, R3.reuse, R0.reuse, RZ, 0x4 ;  /* 0x0000000003047211 */ /* 0x0c0fe400078f20ff */
[----:B------:R-:W-:Y:S02]  /*0b70*/  LOP3.LUT R5, R2, 0xffffff80, RZ, 0xc0, !PT ;  /* 0xffffff8002057812 */ /* 0x000fe400078ec0ff */
[----:B------:R-:W-:Y:S02]  /*0b80*/  SHF.R.S32.HI R7, RZ, 0x4, R4 ;  /* 0x00000004ff077819 */ /* 0x000fe40000011404 */
[----:B------:R-:W-:Y:S01]  /*0b90*/  LEA.HI R200, R3, R0, RZ, 0x2 ;  /* 0x0000000003c87211 */ /* 0x000fe200078f10ff */
[----:B------:R-:W-:Y:S01]  /*0ba0*/  IMAD.IADD R13, R0, 0x1, -R5 ;  /* 0x00000001000d7824 */ /* 0x000fe200078e0a05 */
[----:B------:R-:W-:Y:S02]  /*0bb0*/  SHF.R.S32.HI R5, RZ, 0x7, R2 ;  /* 0x00000007ff057819 */ /* 0x000fe40000011402 */
[----:B------:R-:W-:-:S02]  /*0bc0*/  LEA.HI R6, R4, R7, RZ, 0x1 ;  /* 0x0000000704067211 */ /* 0x000fc400078f08ff */
[----:B------:R-:W-:Y:S01]  /*0bd0*/  SHF.R.S32.HI R9, RZ, 0x1f, R13 ;  /* 0x0000001fff097819 */ /* 0x000fe2000001140d */
[----:B------:R-:W-:Y:S01]  /*0be0*/  STL [R1+0x104], R13 ;  /* 0x0001040d01007387 */ /* 0x000fe20000100800 */
[----:B------:R-:W-:Y:S02]  /*0bf0*/  LEA.HI R2, R2, R5, RZ, 0x1 ;  /* 0x0000000502027211 */ /* 0x000fe400078f08ff */
[----:B------:R-:W-:Y:S02]  /*0c00*/  LEA.HI R10, R9, R13, RZ, 0x2 ;  /* 0x0000000d090a7211 */ /* 0x000fe400078f10ff */
[----:B------:R-:W-:Y:S02]  /*0c10*/  LOP3.LUT R2, R2, 0x3fffffe, RZ, 0xc0, !PT ;  /* 0x03fffffe02027812 */ /* 0x000fe400078ec0ff */
[--C-:B------:R-:W-:Y:S02]  /*0c20*/  SHF.R.S32.HI R11, RZ, 0x2, R10.reuse ;  /* 0x00000002ff0b7819 */ /* 0x100fe4000001140a */
[----:B------:R-:W-:-:S02]  /*0c30*/  SHF.R.S32.HI R8, RZ, 0x1f, R10 ;  /* 0x0000001fff087819 */ /* 0x000fc4000001140a */
[----:B------:R-:W-:Y:S02]  /*0c40*/  LOP3.LUT R6, R6, 0x1ffffffe, RZ, 0xc0, !PT ;  /* 0x1ffffffe06067812 */ /* 0x000fe400078ec0ff */
[----:B------:R-:W-:Y:S02]  /*0c50*/  LEA.HI R8, R8, R11, RZ, 0x3 ;  /* 0x0000000b08087211 */ /* 0x000fe400078f18ff */
[----:B------:R-:W-:Y:S01]  /*0c60*/  LEA.HI R9, R9, R13, RZ, 0x5 ;  /* 0x0000000d09097211 */ /* 0x000fe200078f28ff */
[----:B------:R-:W-:Y:S01]  /*0c70*/  IMAD.IADD R6, R7, 0x1, -R6 ;  /* 0x0000000107067824 */ /* 0x000fe200078e0a06 */
[----:B------:R-:W-:Y:S01]  /*0c80*/  LOP3.LUT R12, R8, 0xfffffff8, RZ, 0xc0, !PT ;  /* 0xfffffff8080c7812 */ /* 0x000fe200078ec0ff */
[----:B------:R-:W-:Y:S01]  /*0c90*/  IMAD.IADD R8, R5, 0x1, -R2 ;  /* 0x0000000105087824 */ /* 0x000fe200078e0a02 */
[-C--:B------:R-:W-:Y:S02]  /*0ca0*/  LEA.HI R2, R3, R0.reuse, RZ, 0x5 ;  /* 0x0000000003027211 */ /* 0x080fe400078f28ff */
[----:B------:R-:W-:Y:S01]  /*0cb0*/  LOP3.LUT R5, R4, 0x3fffff0, RZ, 0xc0, !PT ;  /* 0x03fffff004057812 */ /* 0x000fe200078ec0ff */
[----:B------:R-:W-:Y:S01]  /*0cc0*/  IMAD.IADD R12, R11, 0x1, -R12 ;  /* 0x000000010b0c7824 */ /* 0x000fe200078e0a0c */
[----:B------:R-:W-:-:S02]  /*0cd0*/  LEA.HI R3, R3, R0, RZ, 0x3 ;  /* 0x0000000003037211 */ /* 0x000fc400078f18ff */
[----:B------:R-:W-:Y:S01]  /*0ce0*/  SHF.R.S32.HI R15, RZ, 0x5, R2 ;  /* 0x00000005ff0f7819 */ /* 0x000fe20000011402 */
[----:B------:R-:W-:Y:S01]  /*0cf0*/  IMAD.IADD R5, R0, 0x1, -R5 ;  /* 0x0000000100057824 */ /* 0x000fe200078e0a05 */
[----:B------:R-:W-:Y:S02]  /*0d00*/  LOP3.LUT R7, R3, 0xfffffff8, RZ, 0xc0, !PT ;  /* 0xfffffff803077812 */ /* 0x000fe400078ec0ff */
        /* <DEDUP_REMOVED lines=9> */
[----:B------:R-:W-:-:S02]  /*0da0*/  IMAD.IADD R3, R0, 0x1, -R3 ;  /* 0x0000000100037824 */ /* 0x000fc400078e0a03 */
        /* <DEDUP_REMOVED lines=63> */
[----:B------:R-:W-:Y:S01]  /*11a0*/  VIADD R6, R207, 0xc0 ;  /* 0x000000c0cf067836 */ /* 0x000fe20000000000 */
[----:B------:R-:W-:Y:S01]  /*11b0*/  SHF.R.S32.HI R9, RZ, 0x1f, R9 ;  /* 0x0000001fff097819 */ /* 0x000fe20000011409 */
        /* <DEDUP_REMOVED lines=10> */
[C---:B------:R-:W-:Y:S01]  /*1260*/  VIADD R7, R42.reuse, 0xe0 ;  /* 0x000000e02a077836 */ /* 0x040fe20000000000 */
[----:B-1----:R-:W-:Y:S01]  /*1270*/  SHF.R.S32.HI R35, RZ, 0x1f, R35 ;  /* 0x0000001fff237819 */ /* 0x002fe20000011423 */
[C---:B------:R-:W-:Y:S01]  /*1280*/  VIADD R6, R42.reuse, 0xe8 ;  /* 0x000000e82a067836 */ /* 0x040fe20000000000 */
[----:B------:R1:W-:Y:S01]  /*1290*/  STL [R1+0xd4], R31 ;  /* 0x0000d41f01007387 */ /* 0x0003e20000100800 */
[C---:B------:R-:W-:Y:S01]  /*12a0*/  VIADD R5, R42.reuse, 0xf0 ;  /* 0x000000f02a057836 */ /* 0x040fe20000000000 */
[----:B---3--:R-:W-:Y:S01]  /*12b0*/  SHF.R.S32.HI R34, RZ, 0x1f, R34 ;  /* 0x0000001fff227819 */ /* 0x008fe20000011422 */
[----:B------:R-:W-:Y:S01]  /*12c0*/  VIADD R3, R42, 0xf8 ;  /* 0x000000f82a037836 */ /* 0x000fe20000000000 */
[----:B------:R-:W-:Y:S01]  /*12d0*/  STL [R1+0xd0], R30 ;  /* 0x0000d01e01007387 */ /* 0x000fe20000100800 */
[----:B------:R-:W-:Y:S01]  /*12e0*/  IMAD R0, R0, 0x8, R8 ;  /* 0x0000000800007824 */ /* 0x000fe200078e0208 */
        /* <DEDUP_REMOVED lines=13> */
[----:B------:R-:W-:Y:S01]  /*13c0*/  VIADD R212, R16, 0xe0 ;  /* 0x000000e010d47836 */ /* 0x000fe20000000000 */
[----:B------:R0:W-:Y:S01]  /*13d0*/  STL [R1+0xc0], R26 ;  /* 0x0000c01a01007387 */ /* 0x0001e20000100800 */
[----:B------:R-:W-:Y:S01]  /*13e0*/  VIADD R205, R22, 0x10 ;  /* 0x0000001016cd7836 */ /* 0x000fe20000000000 */
[----:B-1----:R-:W-:-:S02]  /*13f0*/  SHF.R.S32.HI R28, RZ, 0x1f, R28 ;  /* 0x0000001fff1c7819 */ /* 0x002fc4000001141c */
[----:B------:R1:W-:Y:S01]  /*1400*/  STL [R1+0xbc], R25 ;  /* 0x0000bc1901007387 */ /* 0x0003e20000100800 */
[----:B------:R-:W-:Y:S02]  /*1410*/  SHF.R.S32.HI R226, RZ, 0x1f, R211 ;  /* 0x0000001fffe27819 */ /* 0x000fe400000114d3 */
        /* <DEDUP_REMOVED lines=11> */
[----:B0-----:R-:W-:Y:S02]  /*14d0*/  SHF.R.S32.HI R21, RZ, 0x1f, R21 ;  /* 0x0000001fff157819 */ /* 0x001fe40000011415 */
[----:B-1----:R-:W-:Y:S02]  /*14e0*/  SHF.R.S32.HI R20, RZ, 0x1f, R20 ;  /* 0x0000001fff147819 */ /* 0x002fe40000011414 */
[----:B--2---:R-:W-:Y:S01]  /*14f0*/  LOP3.LUT R206, R14, 0x1, RZ, 0xfc, !PT ;  /* 0x000000010ece7812 */ /* 0x004fe200078efcff */
[----:B------:R-:W-:-:S05]  /*1500*/  VIADD R14, R42, 0xb0 ;  /* 0x000000b02a0e7836 */ /* 0x000fca0000000000 */
[----:B------:R0:W-:Y:S04]  /*1510*/  STL [R1+0xa8], R14 ;  /* 0x0000a80e01007387 */ /* 0x0001e80000100800 */
        /* <DEDUP_REMOVED lines=58> */
.L_x_1578:
        /* <DEDUP_REMOVED lines=53> */
.L_x_1423:
        /* <DEDUP_REMOVED lines=14> */
.L_x_1424:
[----:B------:R-:W-:Y:S05]  /*1cf0*/  @!P0 BRA `(.L_x_1425) ;  /* 0x00000000000c8947 */ /* 0x000fea0003800000 */
[----:B------:R-:W2:Y:S04]  /*1d00*/  LDG.E R0, desc[UR60][R4.64] ;  /* 0x0000003c04007981 */ /* 0x000ea8000c1e1900 */
[----:B------:R-:W2:Y:S02]  /*1d10*/  LDG.E R31, desc[UR60][R4.64+0x4] ;  /* 0x0000043c041f7981 */ /* 0x000ea4000c1e1900 */
[----:B--2---:R-:W-:-:S07]  /*1d20*/  IMAD.IADD R31, R31, 0x1, -R0 ;  /* 0x000000011f1f7824 */ /* 0x004fce00078e0a00 */
.L_x_1425:
        /* <DEDUP_REMOVED lines=39> */
[-C--:B------:R-:W-:Y:S02]  /*1fa0*/  IABS R10, R11.reuse ;  /* 0x0000000b000a7213 */ /* 0x080fe40000000000 */
        /* <DEDUP_REMOVED lines=22> */
.L_x_1427:
[----:B------:R-:W-:Y:S05]  /*2110*/  BSYNC B0 ;  /* 0x0000000000007941 */ /* 0x000fea0003800000 */
.L_x_1426:
[----:B------:R-:W-:-:S05]  /*2120*/  IMAD R0, R12, R3, RZ ;  /* 0x000000030c007224 */ /* 0x000fca00078e02ff */
[C---:B------:R-:W-:Y:S01]  /*2130*/  VIADDMNMX R3, R0.reuse, R3, R86, PT ;  /* 0x0000000300037246 */ /* 0x040fe20003800156 */
[----:B------:R-:W-:-:S04]  /*2140*/  IMAD R0, R0, 0x60, -R9 ;  /* 0x0000006000007824 */ /* 0x000fc800078e0a09 */
[----:B------:R-:W-:Y:S01]  /*2150*/  IMAD R3, R3, 0x60, -R9 ;  /* 0x0000006003037824 */ /* 0x000fe200078e0a09 */
        /* <DEDUP_REMOVED lines=20> */
[----:B0-----:R-:W-:Y:S01]  /*22a0*/  IMAD.U32 R4, RZ, RZ, UR4 ;  /* 0x00000004ff047e24 */ /* 0x001fe2000f8e00ff */
[----:B------:R-:W-:Y:S01]  /*22b0*/  MOV R10, UR6 ;  /* 0x00000006000a7c02 */ /* 0x000fe20008000f00 */
[----:B------:R-:W-:Y:S01]  /*22c0*/  IMAD.U32 R5, RZ, RZ, UR5 ;  /* 0x00000005ff057e24 */ /* 0x000fe2000f8e00ff */
[----:B------:R-:W0:Y:S01]  /*22d0*/  LDC.64 R14, c[0x4][R14] ;  /* 0x010000000e0e7b82 */ /* 0x000e220000000a00 */
[----:B------:R-:W-:Y:S01]  /*22e0*/  ULDC.64 UR4, c[0x4][0xa0] ;  /* 0x0100280000047ab9 */ /* 0x000fe20000000a00 */
[----:B------:R-:W-:Y:S02]  /*22f0*/  IMAD.U32 R11, RZ, RZ, UR7 ;  /* 0x00000007ff0b7e24 */ /* 0x000fe4000f8e00ff */
[----:B------:R-:W-:-:S02]  /*2300*/  IMAD.U32 R6, RZ, RZ, UR4 ;  /* 0x00000004ff067e24 */ /* 0x000fc4000f8e00ff */
[----:B------:R-:W-:Y:S02]  /*2310*/  IMAD.U32 R7, RZ, RZ, UR5 ;  /* 0x00000005ff077e24 */ /* 0x000fe4000f8e00ff */
[----:B------:R-:W-:Y:S02]  /*2320*/  IMAD.MOV.U32 R8, RZ, RZ, 0x70 ;  /* 0x00000070ff087424 */ /* 0x000fe400078e00ff */
[----:B------:R-:W-:Y:S02]  /*2330*/  IMAD.MOV.U32 R12, RZ, RZ, 0x1 ;  /* 0x00000001ff0c7424 */ /* 0x000fe400078e00ff */
[----:B------:R-:W-:-:S07]  /*2340*/  IMAD.MOV.U32 R13, RZ, RZ, RZ ;  /* 0x000000ffff0d7224 */ /* 0x000fce00078e00ff */
[----:B------:R-:W-:-:S07]  /*2350*/  LEPC R20, `(.L_x_1430) ;  /* 0x000000001014794e */ /* 0x000fce0000000000 */
[----:B0----5:R-:W-:Y:S05]  /*2360*/  CALL.ABS.NOINC R14 ;  /* 0x000000000e007343 */ /* 0x021fea0003c00000 */
.L_x_1430:
[----:B------:R-:W-:Y:S05]  /*2370*/  BSYNC B6 ;  /* 0x0000000000067941 */ /* 0x000fea0003800000 */
.L_x_1429:
[----:B------:R-:W-:Y:S01]  /*2380*/  VIADD R25, R19, 0x400 ;  /* 0x0000040013197836 */ /* 0x000fe20000000000 */
[----:B------:R-:W-:Y:S04]  /*2390*/  BSSY B6, `(.L_x_1431) ;  /* 0x0000013000067945 */ /* 0x000fe80003800000 */
[----:B------:R-:W-:-:S13]  /*23a0*/  LOP3.LUT P0, RZ, R25, 0x3ff, RZ, 0xc0, !PT ;  /* 0x000003ff19ff7812 */ /* 0x000fda000780c0ff */
[----:B------:R-:W-:Y:S05]  /*23b0*/  @!P0 BRA `(.L_x_1432) ;  /* 0x0000000000408947 */ /* 0x000fea0003800000 */
[----:B------:R-:W-:Y:S01]  /*23c0*/  MOV R14, 0x0 ;  /* 0x00000000000e7802 */ /* 0x000fe20000000f00 */
[----:B------:R-:W-:Y:S01]  /*23d0*/  ULDC.64 UR4, c[0x4][0x98] ;  /* 0x0100260000047ab9 */ /* 0x000fe20000000a00 */
[----:B------:R-:W-:Y:S01]  /*23e0*/  ULDC.64 UR6, c[0x4][0xa0] ;  /* 0x0100280000067ab9 */ /* 0x000fe20000000a00 */
[----:B0-----:R-:W-:Y:S02]  /*23f0*/  IMAD.U32 R4, RZ, RZ, UR4 ;  /* 0x00000004ff047e24 */ /* 0x001fe4000f8e00ff */
        /* <DEDUP_REMOVED lines=12> */
.L_x_1432:
[----:B------:R-:W-:Y:S05]  /*24c0*/  BSYNC B6 ;  /* 0x0000000000067941 */ /* 0x000fea0003800000 */
.L_x_1431:
[----:B------:R-:W-:Y:S01]  /*24d0*/  ULDC.64 UR4, c[0x0][0xaf0] ;  /* 0x0002bc0000047ab9 */ /* 0x000fe20000000a00 */
[----:B------:R-:W1:Y:S01]  /*24e0*/  S2R R6, SR_TID.X ;  /* 0x0000000000067919 */ /* 0x000e620000002100 */
[----:B------:R-:W-:Y:S01]  /*24f0*/  ISETP.NE.U32.AND P0, PT, RZ, UR4, PT ;  /* 0x00000004ff007c0c */ /* 0x000fe2000bf05070 */
[----:B------:R-:W-:Y:S01]  /*2500*/  IMAD.MOV.U32 R85, RZ, RZ, R32 ;  /* 0x000000ffff557224 */ /* 0x000fe200078e0020 */
[----:B------:R-:W2:Y:S01]  /*2510*/  LDC R11, c[0x0][0x3f4] ;  /* 0x0000fd00ff0b7b82 */ /* 0x000ea20000000800 */
[----:B------:R-:W3:Y:S01]  /*2520*/  LDL R10, [R1+0x5c] ;  /* 0x00005c00010a7983 */ /* 0x000ee20000100800 */
[----:B------:R-:W-:Y:S01]  /*2530*/  ISETP.NE.AND.EX P0, PT, RZ, UR5, PT, P0 ;  /* 0x00000005ff007c0c */ /* 0x000fe2000bf05300 */
[----:B------:R-:W-:-:S05]  /*2540*/  IMAD.MOV.U32 R29, RZ, RZ, R30 ;  /* 0x000000ffff1d7224 */ /* 0x000fca00078e001e */
[----:B------:R-:W4:Y:S07]  /*2550*/  LDC.64 R50, c[0x0][0x3f8] ;  /* 0x0000fe00ff327b82 */ /* 0x000f2e0000000a00 */
[----:B0-----:R-:W-:Y:S01]  /*2560*/  @P0 IADD3 R4, P1, R34, UR4, RZ ;  /* 0x0000000422040c10 */ /* 0x001fe2000ff3e0ff */
[----:B------:R-:W-:Y:S01]  /*2570*/  ULDC UR4, c[0x0][0x320] ;  /* 0x0000c80000047ab9 */ /* 0x000fe20000000800 */
[----:B------:R-:W0:Y:S02]  /*2580*/  LDC.64 R60, c[0x0][0x408] ;  /* 0x00010200ff3c7b82 */ /* 0x000e240000000a00 */
[----:B------:R-:W-:-:S02]  /*2590*/  @P0 IADD3.X R5, R33, UR5, RZ, P1, !PT ;  /* 0x0000000521050c10 */ /* 0x000fc40008ffe4ff */
[----:B------:R-:W-:-:S03]  /*25a0*/  ISETP.GE.AND P1, PT, R2, UR4, PT ;  /* 0x0000000402007c0c */ /* 0x000fc6000bf26270 */
[----:B------:R1:W3:Y:S01]  /*25b0*/  @P0 LDG.E R85, desc[UR60][R4.64] ;  /* 0x0000003c04550981 */ /* 0x0002e2000c1e1900 */
[----:B------:R-:W-:Y:S02]  /*25c0*/  SEL R3, RZ, 0xffffffff, P1 ;  /* 0xffffffffff037807 */ /* 0x000fe40000800000 */
[----:B------:R-:W-:-:S03]  /*25d0*/  ISETP.GE.AND P0, PT, R16, UR4, PT ;  /* 0x0000000410007c0c */ /* 0x000fc6000bf06270 */
[----:B------:R-:W-:Y:S01]  /*25e0*/  IMAD.SHL.U32 R3, R3, 0x2, RZ ;  /* 0x0000000203037824 */ /* 0x000fe200078e00ff */
[----:B------:R-:W-:Y:S02]  /*25f0*/  SEL R0, RZ, 0x1, P0 ;  /* 0x00000001ff007807 */ /* 0x000fe40000000000 */
[----:B------:R-:W-:Y:S02]  /*2600*/  ISETP.GE.AND P0, PT, R211, UR4, PT ;  /* 0x00000004d3007c0c */ /* 0x000fe4000bf06270 */
[----:B------:R-:W-:Y:S02]  /*2610*/  ISETP.GE.AND P1, PT, R210, UR4, PT ;  /* 0x00000004d2007c0c */ /* 0x000fe4000bf26270 */
[----:B------:R-:W-:Y:S02]  /*2620*/  LOP3.LUT R0, R3, 0x2, R0, 0xe2, !PT ;  /* 0x0000000203007812 */ /* 0x000fe400078ee200 */
[----:B------:R-:W-:Y:S02]  /*2630*/  SEL R3, RZ, 0x4, P0 ;  /* 0x00000004ff037807 */ /* 0x000fe40000000000 */
[----:B-1----:R-:W-:-:S02]  /*2640*/  SEL R4, RZ, 0x8, P1 ;  /* 0x00000008ff047807 */ /* 0x002fc40000800000 */
[----:B------:R-:W-:Y:S02]  /*2650*/  ISETP.GE.AND P0, PT, R209, UR4, PT ;  /* 0x00000004d1007c0c */ /* 0x000fe4000bf06270 */
[----:B------:R-:W-:Y:S01]  /*2660*/  ISETP.GE.AND P1, PT, R208, UR4, PT ;  /* 0x00000004d0007c0c */ /* 0x000fe2000bf26270 */
[----:B------:R-:W-:Y:S01]  /*2670*/  VIADD R6, R6, 0xffffff80 ;  /* 0xffffff8006067836 */ /* 0x000fe20000000000 */
[----:B------:R-:W-:Y:S02]  /*2680*/  LOP3.LUT R0, R4, R0, R3, 0xfe, !PT ;  /* 0x0000000004007212 */ /* 0x000fe400078efe03 */
[----:B------:R-:W-:Y:S02]  /*2690*/  SEL R3, RZ, 0x10, P0 ;  /* 0x00000010ff037807 */ /* 0x000fe40000000000 */
[----:B------:R-:W-:Y:S02]  /*26a0*/  SEL R4, RZ, 0x20, P1 ;  /* 0x00000020ff047807 */ /* 0x000fe40000800000 */
[----:B------:R-:W-:-:S02]  /*26b0*/  ISETP.GE.AND P0, PT, R213, UR4, PT ;  /* 0x00000004d5007c0c */ /* 0x000fc4000bf06270 */
[----:B------:R-:W-:Y:S02]  /*26c0*/  LOP3.LUT R0, R4, R0, R3, 0xfe, !PT ;  /* 0x0000000004007212 */ /* 0x000fe400078efe03 */
[----:B------:R-:W-:Y:S02]  /*26d0*/  SHF.R.S32.HI R3, RZ, 0x1f, R6 ;  /* 0x0000001fff037819 */ /* 0x000fe40000011406 */
[----:B------:R-:W-:Y:S02]  /*26e0*/  ISETP.GE.AND P1, PT, R212, UR4, PT ;  /* 0x00000004d4007c0c */ /* 0x000fe4000bf26270 */
[----:B------:R-:W-:Y:S02]  /*26f0*/  LEA.HI R8, R3, R6, RZ, 0x2 ;  /* 0x0000000603087211 */ /* 0x000fe400078f10ff */
[----:B------:R-:W-:Y:S02]  /*2700*/  SEL R83, RZ, 0x40, P0 ;  /* 0x00000040ff537807 */ /* 0x000fe40000000000 */
[----:B------:R-:W-:-:S02]  /*2710*/  SEL R3, RZ, 0x7fff80, P1 ;  /* 0x007fff80ff037807 */ /* 0x000fc40000800000 */
[----:B--2---:R-:W-:Y:S01]  /*2720*/  ISETP.GE.AND P0, PT, R16, R11, PT ;  /* 0x0000000b1000720c */ /* 0x004fe20003f06270 */
[----:B------:R-:W-:Y:S01]  /*2730*/  IMAD.SHL.U32 R78, R11, 0x2, RZ ;  /* 0x000000020b4e7824 */ /* 0x000fe200078e00ff */
[----:B------:R-:W-:Y:S02]  /*2740*/  LOP3.LUT R83, R3, R0, R83, 0xfe, !PT ;  /* 0x0000000003537212 */ /* 0x000fe400078efe53 */
[----:B------:R-:W-:Y:S02]  /*2750*/  SEL R3, R11, RZ, P0 ;  /* 0x000000ff0b037207 */ /* 0x000fe40000000000 */
[----:B------:R-:W2:Y:S01]  /*2760*/  LDL R11, [R1+0x58] ;  /* 0x00005800010b7983 */ /* 0x000ea20000100800 */
[----:B------:R-:W1:Y:S01]  /*2770*/  S2R R12, SR_TID.X ;  /* 0x00000000000c7919 */ /* 0x000e620000002100 */
[----:B------:R-:W-:Y:S02]  /*2780*/  SHF.R.S32.HI R5, RZ, 0x1f, R200 ;  /* 0x0000001fff057819 */ /* 0x000fe400000114c8 */
[----:B------:R-:W-:Y:S01]  /*2790*/  LOP3.LUT R9, R8, 0xfffffffc, RZ, 0xc0, !PT ;  /* 0xfffffffc08097812 */ /* 0x000fe200078ec0ff */
[----:B------:R-:W-:Y:S01]  /*27a0*/  IMAD.IADD R3, R16, 0x1, R3 ;  /* 0x0000000110037824 */ /* 0x000fe200078e0203 */
[----:B------:R-:W-:Y:S01]  /*27b0*/  SHF.R.S32.HI R23, RZ, 0x1f, R22 ;  /* 0x0000001fff177819 */ /* 0x000fe20000011416 */
[----:B----4-:R-:W-:-:S02]  /*27c0*/  IMAD R4, R5, R50, RZ ;  /* 0x0000003205047224 */ /* 0x010fc400078e02ff */
[----:B0-----:R-:W-:Y:S02]  /*27d0*/  IMAD R5, R5, R60, RZ ;  /* 0x0000003c05057224 */ /* 0x001fe400078e02ff */
[----:B------:R-:W-:Y:S02]  /*27e0*/  IMAD.IADD R84, R84, 0x1, R31 ;  /* 0x0000000154547824 */ /* 0x000fe400078e021f */
[----:B------:R-:W-:Y:S01]  /*27f0*/  IMAD.IADD R75, R6, 0x1, -R9 ;  /* 0x00000001064b7824 */ /* 0x000fe200078e0a09 */
[----:B------:R-:W-:Y:S01]  /*2800*/  SHF.R.S32.HI R0, RZ, 0x1f, R3 ;  /* 0x0000001fff007819 */ /* 0x000fe20000011403 */
[C---:B------:R-:W-:Y:S02]  /*2810*/  IMAD R7, R200.reuse, R51, R4 ;  /* 0x00000033c8077224 */ /* 0x040fe400078e0204 */
[----:B------:R-:W-:-:S04]  /*2820*/  IMAD.WIDE.U32 R20, R200, R50, R22 ;  /* 0x00000032c8147225 */ /* 0x000fc800078e0016 */
[----:B------:R-:W-:-:S04]  /*2830*/  IMAD.WIDE.U32 R30, R200, R50, R16 ;  /* 0x00000032c81e7225 */ /* 0x000fc800078e0010 */
[----:B------:R-:W-:Y:S01]  /*2840*/  IMAD R9, R200, R61, R5 ;  /* 0x0000003dc8097224 */ /* 0x000fe200078e0205 */
[----:B-1----:R-:W-:-:S04]  /*2850*/  SHF.R.U32.HI R12, RZ, 0x7, R12 ;  /* 0x00000007ff0c7819 */ /* 0x002fc8000001160c */
[C---:B------:R-:W-:Y:S01]  /*2860*/  ISETP.NE.AND P6, PT, R12.reuse, 0x1, PT ;  /* 0x000000010c00780c */ /* 0x040fe20003fc5270 */
[----:B------:R-:W-:Y:S02]  /*2870*/  VIADD R87, R12, 0x8 ;  /* 0x000000080c577836 */ /* 0x000fe40000000000 */
[----:B------:R-:W-:Y:S01]  /*2880*/  VIADD R12, R200, 0x40 ;  /* 0x00000040c80c7836 */ /* 0x000fe20000000000 */
[----:B-----5:R-:W-:Y:S01]  /*2890*/  SHF.R.S32.HI R5, RZ, 0x1f, R48 ;  /* 0x0000001fff057819 */ /* 0x020fe20000011430 */
[----:B------:R-:W-:Y:S02]  /*28a0*/  IMAD.IADD R21, R21, 0x1, R7 ;  /* 0x0000000115157824 */ /* 0x000fe400078e0207 */
[----:B------:R-:W-:Y:S01]  /*28b0*/  IMAD.SHL.U32 R12, R12, 0x40, RZ ;  /* 0x000000400c0c7824 */ /* 0x000fe200078e00ff */
[----:B------:R-:W-:Y:S01]  /*28c0*/  LEA.HI R3, R0, R3, RZ, 0x3 ;  /* 0x0000000300037211 */ /* 0x000fe200078f18ff */
[----:B------:R-:W-:Y:S01]  /*28d0*/  IMAD.IADD R31, R7, 0x1, R31 ;  /* 0x00000001071f7824 */ /* 0x000fe200078e021f */
[----:B------:R-:W-:Y:S01]  /*28e0*/  SHF.R.S32.HI R7, RZ, 0x1f, R8 ;  /* 0x0000001fff077819 */ /* 0x000fe20000011408 */
[----:B------:R-:W-:Y:S01]  /*28f0*/  IMAD R0, R5, R60, RZ ;  /* 0x0000003c05007224 */ /* 0x000fe200078e02ff */
[----:B------:R-:W-:-:S02]  /*2900*/  LOP3.LUT R12, R12, 0x1c0, RZ, 0xc0, !PT ;  /* 0x000001c00c0c7812 */ /* 0x000fc400078ec0ff */
[----:B------:R-:W-:Y:S01]  /*2910*/  LEA.HI R7, R7, R200, RZ, 0x3 ;  /* 0x000000c807077211 */ /* 0x000fe200078f18ff */
[----:B------:R-:W-:Y:S01]  /*2920*/  IMAD R71, R48, R61, R0 ;  /* 0x0000003d30477224 */ /* 0x000fe200078e0200 */
[----:B------:R-:W-:Y:S01]  /*2930*/  LOP3.LUT R0, R12, 0x38, R3, 0xf8, !PT ;  /* 0x000000380c007812 */ /* 0x000fe200078ef803 */
[----:B------:R-:W-:Y:S01]  /*2940*/  VIADD R12, R200, 0x40 ;  /* 0x00000040c80c7836 */ /* 0x000fe20000000000 */
[----:B------:R-:W-:Y:S01]  /*2950*/  LOP3.LUT R7, R7, 0xfffffff8, RZ, 0xc0, !PT ;  /* 0xfffffff807077812 */ /* 0x000fe200078ec0ff */
[----:B------:R-:W-:Y:S05]  /*2960*/  @!P6 WARPSYNC.ALL ;  /* 0x000000000000e948 */ /* 0x000fea0003800000 */
[----:B------:R-:W-:Y:S01]  /*2970*/  IMAD.SHL.U32 R12, R12, 0x40, RZ ;  /* 0x000000400c0c7824 */ /* 0x000fe200078e00ff */
[----:B------:R-:W-:Y:S01]  /*2980*/  ULDC UR4, c[0x0][0x2f4] ;  /* 0x0000bd0000047ab9 */ /* 0x000fe20000000800 */
[----:B------:R-:W-:Y:S01]  /*2990*/  IMAD.IADD R7, R200, 0x1, -R7 ;  /* 0x00000001c8077824 */ /* 0x000fe200078e0a07 */
[----:B------:R-:W-:Y:S01]  /*29a0*/  ISETP.GE.AND P2, PT, R2, UR4, PT ;  /* 0x0000000402007c0c */ /* 0x000fe2000bf46270 */
[----:B------:R-:W-:Y:S01]  /*29b0*/  IMAD.WIDE.U32 R56, R200, R60, R22 ;  /* 0x0000003cc8387225 */ /* 0x000fe200078e0016 */
[----:B------:R-:W-:-:S03]  /*29c0*/  LOP3.LUT R12, R12, 0x1c0, RZ, 0xc0, !PT ;  /* 0x000001c00c0c7812 */ /* 0x000fc600078ec0ff */
[----:B------:R-:W-:Y:S01]  /*29d0*/  IMAD.WIDE.U32 R58, R200, R60, R16 ;  /* 0x0000003cc83a7225 */ /* 0x000fe200078e0010 */
[----:B------:R-:W-:-:S03]  /*29e0*/  SHF.R.U32.HI R12, RZ, 0x3, R12 ;  /* 0x00000003ff0c7819 */ /* 0x000fc6000001160c */
[----:B------:R-:W-:Y:S02]  /*29f0*/  IMAD.SHL.U32 R66, R7, 0x40, RZ ;  /* 0x0000004007427824 */ /* 0x000fe400078e00ff */
[----:B------:R-:W-:Y:S02]  /*2a00*/  IMAD.IADD R57, R57, 0x1, R9 ;  /* 0x0000000139397824 */ /* 0x000fe400078e0209 */
[----:B------:R-:W-:Y:S01]  /*2a10*/  IMAD.IADD R59, R9, 0x1, R59 ;  /* 0x00000001093b7824 */ /* 0x000fe200078e023b */
[----:B------:R-:W-:Y:S01]  /*2a20*/  LOP3.LUT R66, R66, 0x1c0, RZ, 0xc0, !PT ;  /* 0x000001c042427812 */ /* 0x000fe200078ec0ff */
[----:B------:R-:W-:Y:S01]  /*2a30*/  IMAD R4, R5, R50, RZ ;  /* 0x0000003205047224 */ /* 0x000fe200078e02ff */
[----:B------:R-:W-:Y:S01]  /*2a40*/  SHF.L.U64.HI R80, R60, 0x6, R61 ;  /* 0x000000063c507819 */ /* 0x000fe2000001023d */
[----:B------:R-:W-:Y:S01]  /*2a50*/  IMAD R5, R61, 0x60, RZ ;  /* 0x000000603d057824 */ /* 0x000fe200078e02ff */
[----:B------:R-:W-:Y:S01]  /*2a60*/  LOP3.LUT R0, R0, R12, RZ, 0x3c, !PT ;  /* 0x0000000c00007212 */ /* 0x000fe200078e3cff */
[----:B------:R-:W-:Y:S01]  /*2a70*/  IMAD.SHL.U32 R79, R60, 0x40, RZ ;  /* 0x000000403c4f7824 */ /* 0x000fe200078e00ff */
[----:B------:R-:W-:Y:S01]  /*2a80*/  LOP3.LUT R29, R29, 0xfffffffe, RZ, 0xc0, !PT ;  /* 0xfffffffe1d1d7812 */ /* 0x000fe200078ec0ff */
[----:B------:R-:W-:Y:S01]  /*2a90*/  IMAD.WIDE.U32 R56, R48, R60, R56 ;  /* 0x0000003c30387225 */ /* 0x000fe200078e0038 */
[----:B------:R-:W-:-:S03]  /*2aa0*/  SHF.R.U32.HI R63, RZ, 0x3, R66 ;  /* 0x00000003ff3f7819 */ /* 0x000fc60000011642 */
[----:B------:R-:W-:-:S04]  /*2ab0*/  IMAD.WIDE.U32 R58, R48, R60, R58 ;  /* 0x0000003c303a7225 */ /* 0x000fc800078e003a */
[----:B------:R-:W-:Y:S01]  /*2ac0*/  IMAD R73, R48, R51, R4 ;  /* 0x0000003330497224 */ /* 0x000fe200078e0204 */
[----:B------:R-:W-:Y:S01]  /*2ad0*/  LOP3.LUT R4, R66, 0x18, R16, 0xf8, !PT ;  /* 0x0000001842047812 */ /* 0x000fe200078ef810 */
[----:B------:R-:W-:Y:S01]  /*2ae0*/  IMAD.WIDE.U32 R60, R60, 0x60, RZ ;  /* 0x000000603c3c7825 */ /* 0x000fe200078e00ff */
[----:B------:R-:W-:Y:S02]  /*2af0*/  @P2 LOP3.LUT R29, R29, 0x1, RZ, 0xfc, !PT ;  /* 0x000000011d1d2812 */ /* 0x000fe400078efcff */
[----:B------:R-:W-:Y:S01]  /*2b00*/  LOP3.LUT P2, RZ, R7, 0x4, RZ, 0xc0, !PT ;  /* 0x0000000407ff7812 */ /* 0x000fe2000784c0ff */
[----:B------:R-:W-:Y:S01]  /*2b10*/  IMAD.MOV.U32 R64, RZ, RZ, 0x20 ;  /* 0x00000020ff407424 */ /* 0x000fe200078e00ff */
[----:B------:R-:W-:Y:S01]  /*2b20*/  LOP3.LUT R4, R4, R63, RZ, 0x3c, !PT ;  /* 0x0000003f04047212 */ /* 0x000fe200078e3cff */
[----:B------:R-:W-:Y:S01]  /*2b30*/  IMAD.IADD R76, R61, 0x1, R5 ;  /* 0x000000013d4c7824 */ /* 0x000fe200078e0205 */
[----:B------:R-:W-:Y:S01]  /*2b40*/  PRMT R5, R83, 0x8880, RZ ;  /* 0x0000888053057816 */ /* 0x000fe200000000ff */
[----:B------:R-:W-:Y:S01]  /*2b50*/  IMAD R77, R51, 0x60, RZ ;  /* 0x00000060334d7824 */ /* 0x000fe200078e02ff */
[C---:B------:R-:W-:Y:S01]  /*2b60*/  SHF.L.U64.HI R82, R50.reuse, 0x6, R51 ;  /* 0x0000000632527819 */ /* 0x040fe20000010233 */
[----:B------:R-:W-:Y:S01]  /*2b70*/  IMAD.SHL.U32 R81, R50, 0x40, RZ ;  /* 0x0000004032517824 */ /* 0x000fe200078e00ff */
[----:B------:R-:W-:Y:S01]  /*2b80*/  PRMT R5, R5, 0x7710, RZ ;  /* 0x0000771005057816 */ /* 0x000fe200000000ff */
[----:B------:R-:W-:Y:S01]  /*2b90*/  IMAD.WIDE.U32 R20, R48, R50, R20 ;  /* 0x0000003230147225 */ /* 0x000fe200078e0014 */
[----:B------:R-:W-:-:S02]  /*2ba0*/  SEL R64, R64, 0xffffffe0, !P2 ;  /* 0xffffffe040407807 */ /* 0x000fc40005000000 */
[----:B------:R-:W-:Y:S01]  /*2bb0*/  LOP3.LUT R69, R3, 0xfffffff8, RZ, 0xc0, !PT ;  /* 0xfffffff803457812 */ /* 0x000fe200078ec0ff */
[----:B------:R-:W-:Y:S01]  /*2bc0*/  IMAD.WIDE.U32 R30, R48, R50, R30 ;  /* 0x00000032301e7225 */ /* 0x000fe200078e001e */
[----:B------:R0:W-:Y:S03]  /*2bd0*/  STL [R1], R29 ;  /* 0x0000001d01007387 */ /* 0x0001e60000100800 */
[----:B------:R-:W-:Y:S01]  /*2be0*/  IMAD.WIDE.U32 R50, R50, 0x60, RZ ;  /* 0x0000006032327825 */ /* 0x000fe200078e00ff */
[----:B------:R-:W-:Y:S02]  /*2bf0*/  SHF.R.S32.HI R70, RZ, 0x3, R3 ;  /* 0x00000003ff467819 */ /* 0x000fe40000011403 */
[----:B------:R-:W-:Y:S01]  /*2c00*/  LOP3.LUT R62, R5, 0x1, RZ, 0xc0, !PT ;  /* 0x00000001053e7812 */ /* 0x000fe200078ec0ff */
[----:B------:R-:W-:Y:S01]  /*2c10*/  IMAD.IADD R74, R21, 0x1, R73 ;  /* 0x00000001154a7824 */ /* 0x000fe200078e0249 */
[----:B------:R-:W-:Y:S01]  /*2c20*/  LOP3.LUT R9, R5, 0x8, RZ, 0xc0, !PT ;  /* 0x0000000805097812 */ /* 0x000fe200078ec0ff */
[----:B------:R-:W-:Y:S01]  /*2c30*/  IMAD.IADD R72, R57, 0x1, R71 ;  /* 0x0000000139487824 */ /* 0x000fe200078e0247 */
[----:B0-----:R-:W-:Y:S01]  /*2c40*/  LOP3.LUT R29, R5, 0x2, RZ, 0xc0, !PT ;  /* 0x00000002051d7812 */ /* 0x001fe200078ec0ff */
[----:B------:R-:W-:Y:S01]  /*2c50*/  IMAD.IADD R77, R51, 0x1, R77 ;  /* 0x00000001334d7824 */ /* 0x000fe200078e024d */
[----:B------:R-:W-:Y:S01]  /*2c60*/  LOP3.LUT R8, R5, 0x10, RZ, 0xc0, !PT ;  /* 0x0000001005087812 */ /* 0x000fe200078ec0ff */
[----:B------:R-:W-:Y:S01]  /*2c70*/  IMAD R75, R75, 0x40, R200 ;  /* 0x000000404b4b7824 */ /* 0x000fe200078e02c8 */
[----:B------:R-:W-:Y:S01]  /*2c80*/  LOP3.LUT R6, R5, 0x20, RZ, 0xc0, !PT ;  /* 0x0000002005067812 */ /* 0x000fe200078ec0ff */
[----:B------:R-:W-:Y:S01]  /*2c90*/  IMAD.IADD R73, R73, 0x1, R31 ;  /* 0x0000000149497824 */ /* 0x000fe200078e021f */
[----:B------:R-:W-:Y:S01]  /*2ca0*/  @!P6 BAR.SYNC.DEFER_BLOCKING 0x9, 0x100 ;  /* 0x024400000000eb1d */ /* 0x000fe20000010000 */
[----:B------:R-:W-:Y:S01]  /*2cb0*/  IMAD.IADD R71, R71, 0x1, R59 ;  /* 0x0000000147477824 */ /* 0x000fe200078e023b */
[----:B------:R-:W-:-:S02]  /*2cc0*/  ISETP.GE.AND P1, PT, R16, UR4, PT ;  /* 0x0000000410007c0c */ /* 0x000fc4000bf26270 */
[----:B------:R-:W-:Y:S01]  /*2cd0*/  SHF.R.S32.HI R67, RZ, 0x1f, R69 ;  /* 0x0000001fff437819 */ /* 0x000fe20000011445 */
[----:B---3--:R-:W-:Y:S01]  /*2ce0*/  IMAD.IADD R65, R10, 0x1, R0 ;  /* 0x000000010a417824 */ /* 0x008fe200078e0200 */
[----:B------:R-:W-:-:S04]  /*2cf0*/  LOP3.LUT R0, R66, 0x38, R3, 0xf8, !PT ;  /* 0x0000003842007812 */ /* 0x000fc800078ef803 */
[----:B------:R-:W-:Y:S02]  /*2d00*/  LOP3.LUT R0, R0, R63, RZ, 0x3c, !PT ;  /* 0x0000003f00007212 */ /* 0x000fe400078e3cff */
[C---:B------:R-:W-:Y:S02]  /*2d10*/  LOP3.LUT R10, R5.reuse, 0x4, RZ, 0xc0, !PT ;  /* 0x00000004050a7812 */ /* 0x040fe400078ec0ff */
[----:B------:R-:W-:Y:S02]  /*2d20*/  LOP3.LUT R5, R5, 0x40, RZ, 0xc0, !PT ;  /* 0x0000004005057812 */ /* 0x000fe400078ec0ff */
[----:B------:R-:W-:Y:S01]  /*2d30*/  SHF.R.S32.HI R68, RZ, 0x1f, R85 ;  /* 0x0000001fff447819 */ /* 0x000fe20000011455 */
[C---:B--2---:R-:W-:Y:S02]  /*2d40*/  IMAD R7, R11.reuse, 0x200, R4 ;  /* 0x000002000b077824 */ /* 0x044fe400078e0204 */
[----:B------:R-:W-:Y:S02]  /*2d50*/  IMAD R4, R11, 0x200, R0 ;  /* 0x000002000b047824 */ /* 0x000fe400078e0200 */
[----:B------:R-:W-:-:S07]  /*2d60*/  IMAD.IADD R3, R64, 0x1, R7 ;  /* 0x0000000140037824 */ /* 0x000fce00078e0207 */
.L_x_1486:
[----:B0-2---:R-:W2:Y:S01]  /*2d70*/  LDL.LU R34, [R1] ;  /* 0x0000000001227983 */ /* 0x005ea20000300800 */
        /* <DEDUP_REMOVED lines=11> */
[----:B---3--:R-:W3:Y:S08]  /*2e30*/  @!P2 LDC.64 R12, c[0x0][0x418] ;  /* 0x00010600ff0cab82 */ /* 0x008ef00000000a00 */
[----:B----4-:R-:W4:Y:S08]  /*2e40*/  @P3 LDC R0, c[0x0][0x434] ;  /* 0x00010d00ff003b82 */ /* 0x010f300000000800 */
[----:B------:R-:W1:Y:S01]  /*2e50*/  @P3 LDC R11, c[0x0][0x438] ;  /* 0x00010e00ff0b3b82 */ /* 0x000e620000000800 */
[----:B----4-:R-:W-:-:S05]  /*2e60*/  @P3 IMAD.HI.U32 R0, R35, R0, RZ ;  /* 0x0000000023003227 */ /* 0x010fca00078e00ff */
[----:B-1----:R-:W-:Y:S01]  /*2e70*/  @P3 SHF.R.U32.HI R32, RZ, R11, R0 ;  /* 0x0000000bff203219 */ /* 0x002fe20000011600 */
[----:B0-----:R-:W-:-:S03]  /*2e80*/  @!P2 IMAD R0, R68, R14, RZ ;  /* 0x0000000e4400a224 */ /* 0x001fc600078e02ff */
[----:B------:R-:W-:Y:S01]  /*2e90*/  @!P2 SHF.R.S32.HI R33, RZ, 0x1f, R32 ;  /* 0x0000001fff21a819 */ /* 0x000fe20000011420 */
        /* <DEDUP_REMOVED lines=42> */
[----:B------:R-:W-:Y:S01]  /*3140*/  LEA R96, P2, R12, UR4, 0x1 ;  /* 0x000000040c607c11 */ /* 0x000fe2000f8408ff */
[----:B------:R-:W-:Y:S01]  /*3150*/  ULDC.U8 UR4, c[0x0][0x410] ;  /* 0x0001040000047ab9 */ /* 0x000fe20000000000 */
[----:B------:R-:W-:Y:S02]  /*3160*/  IMAD.WIDE.U32 R14, R60, R27, RZ ;  /* 0x0000001b3c0e7225 */ /* 0x000fe400078e00ff */
[----:B------:R-:W-:Y:S02]  /*3170*/  LEA.HI.X R97, R12, UR5, R97, 0x1, P2 ;  /* 0x000000050c617c11 */ /* 0x000fe400090f0c61 */
[----:B------:R-:W-:Y:S01]  /*3180*/  ISETP.NE.AND P2, PT, RZ, UR4, PT ;  /* 0x00000004ff007c0c */ /* 0x000fe2000bf45270 */
[----:B------:R-:W-:-:S02]  /*3190*/  IMAD R11, R11, R60, R13 ;  /* 0x0000003c0b0b7224 */ /* 0x000fc400078e020d */
        /* <DEDUP_REMOVED lines=35> */
.L_x_1437:
[----:B------:R-:W-:Y:S05]  /*33d0*/  BSYNC B1 ;  /* 0x0000000000017941 */ /* 0x000fea0003800000 */
.L_x_1436:
        /* <DEDUP_REMOVED lines=26> */
.L_x_1439:
[----:B------:R-:W-:Y:S05]  /*3580*/  BSYNC B1 ;  /* 0x0000000000017941 */ /* 0x000fea0003800000 */
.L_x_1438:
[----:B------:R-:W-:Y:S01]  /*3590*/  IMAD.MOV.U32 R0, RZ, RZ, R44 ;  /* 0x000000ffff007224 */ /* 0x000fe200078e002c */
[----:B------:R-:W-:Y:S01]  /*35a0*/  PRMT R108, R11, 0x7610, R108 ;  /* 0x000076100b6c7816 */ /* 0x000fe2000000006c */
        /* <DEDUP_REMOVED lines=27> */
[----:B------:R-:W-:Y:S01]  /*3760*/  PRMT R105, R105, 0x5410, R13 ;  /* 0x0000541069697816 */ /* 0x000fe2000000000d */
[----:B------:R-:W-:Y:S06]  /*3770*/  @!P3 BRA `(.L_x_1440) ;  /* 0x000000000004b947 */ /* 0x000fec0003800000 */
[----:B------:R-:W-:Y:S01]  /*3780*/  BPT.TRAP 0x1 ;  /* 0x000000040000795c */ /* 0x000fe20000300000 */
.L_x_1440:
[----:B------:R-:W-:Y:S01]  /*3790*/  IMAD R0, R18, 0x8, R19 ;  /* 0x0000000812007824 */ /* 0x000fe200078e0213 */
[----:B------:R-:W-:Y:S01]  /*37a0*/  SHF.L.U32 R95, R204, 0x1f, RZ ;  /* 0x0000001fcc5f7819 */ /* 0x000fe200000006ff */
[----:B------:R-:W-:Y:S03]  /*37b0*/  BSSY B1, `(.L_x_1441) ;  /* 0x0000003000017945 */ /* 0x000fe60003800000 */
[----:B------:R-:W0:Y:S02]  /*37c0*/  SYNCS.PHASECHK.TRANS64.TRYWAIT P5, [R0+URZ+0x32490], R95 ;  /* 0x0324905f000075a7 */ /* 0x000e2400080a017f */
[----:B0-----:R-:W-:Y:S05]  /*37d0*/  @!P5 BRA `(.L_x_1442) ;  /* 0x000001940078d947 */ /* 0x001fea0003800000 */
.L_x_1705:
[----:B------:R-:W-:Y:S05]  /*37e0*/  BSYNC B1 ;  /* 0x0000000000017941 */ /* 0x000fea0003800000 */
.L_x_1441:
[----:B------:R-:W-:-:S03]  /*37f0*/  UMOV UR4, 0xffffffff ;  /* 0xffffffff00047882 */ /* 0x000fc60000000000 */
[----:B------:R-:W-:Y:S05]  /*3800*/  BRA.DIV UR4, `(.L_x_1443) ;  /* 0x0000019604807947 */ /* 0x000fea000b800000 */
[----:B------:R1:W2:Y:S04]  /*3810*/  SHFL.IDX PT, R54, R97, RZ, 0x1c1f ;  /* 0x001c1fff61367589 */ /* 0x0002a800000e0000 */
[----:B------:R1:W3:Y:S02]  /*3820*/  SHFL.IDX PT, R11, R96, RZ, 0x1c1f ;  /* 0x001c1fff600b7589 */ /* 0x0002e400000e0000 */
.L_x_1709:
        /* <DEDUP_REMOVED lines=10> */
[--C-:B------:R-:W-:Y:S02]  /*38d0*/  SHF.R.U64 R44, R44, 0x10, R45.reuse ;  /* 0x000000102c2c7819 */ /* 0x100fe4000000122d */
[----:B------:R-:W-:Y:S02]  /*38e0*/  SHF.R.U32.HI R55, RZ, 0x10, R45 ;  /* 0x00000010ff377819 */ /* 0x000fe4000001162d */
[--C-:B------:R-:W-:Y:S02]  /*38f0*/  SHF.R.U64 R45, R46, 0x10, R47.reuse ;  /* 0x000000102e2d7819 */ /* 0x100fe4000000122f */
[----:B------:R-:W-:Y:S02]  /*3900*/  SHF.R.U32.HI R99, RZ, 0x10, R47 ;  /* 0x00000010ff637819 */ /* 0x000fe4000001162f */
[C---:B------:R-:W-:Y:S01]  /*3910*/  PRMT R47, R100.reuse, 0x5410, R45 ;  /* 0x00005410642f7816 */ /* 0x040fe2000000002d */
[----:B0-----:R-:W-:Y:S01]  /*3920*/  IMAD.U32 R45, R13, 0x10000, RZ ;  /* 0x000100000d2d7824 */ /* 0x001fe200078e00ff */
[----:B------:R-:W-:-:S02]  /*3930*/  PRMT R44, R100, 0x5432, R44 ;  /* 0x00005432642c7816 */ /* 0x000fc4000000002c */
[----:B------:R-:W-:Y:S02]  /*3940*/  LOP3.LUT R102, R13, 0xffff0000, RZ, 0xc0, !PT ;  /* 0xffff00000d667812 */ /* 0x000fe400078ec0ff */
[C---:B------:R-:W-:Y:S01]  /*3950*/  LOP3.LUT R100, R47.reuse, 0xffff0000, RZ, 0xc0, !PT ;  /* 0xffff00002f647812 */ /* 0x040fe200078ec0ff */
[----:B------:R-:W-:Y:S01]  /*3960*/  IMAD.U32 R47, R47, 0x10000, RZ ;  /* 0x000100002f2f7824 */ /* 0x000fe200078e00ff */
[C---:B------:R-:W-:Y:S01]  /*3970*/  LOP3.LUT R46, R44.reuse, 0xffff0000, RZ, 0xc0, !PT ;  /* 0xffff00002c2e7812 */ /* 0x040fe200078ec0ff */
[----:B------:R-:W-:Y:S02]  /*3980*/  IMAD.U32 R44, R44, 0x10000, RZ ;  /* 0x000100002c2c7824 */ /* 0x000fe400078e00ff */
[C---:B------:R-:W-:Y:S02]  /*3990*/  FMUL.FTZ R101, R102.reuse, R100 ;  /* 0x0000006466657220 */ /* 0x040fe40000410000 */
[-C--:B------:R-:W-:Y:S01]  /*39a0*/  FMUL.FTZ R13, R102, R46.reuse ;  /* 0x0000002e660d7220 */ /* 0x080fe20000410000 */
[C---:B------:R-:W-:Y:S01]  /*39b0*/  LOP3.LUT R102, R14.reuse, 0xffff0000, RZ, 0xc0, !PT ;  /* 0xffff00000e667812 */ /* 0x040fe200078ec0ff */
[----:B------:R-:W-:Y:S01]  /*39c0*/  FFMA.FTZ R46, R45, R46, -R101 ;  /* 0x0000002e2d2e7223 */ /* 0x000fe20000010865 */
[----:B------:R-:W-:-:S02]  /*39d0*/  IMAD.U32 R14, R14, 0x10000, RZ ;  /* 0x000100000e0e7824 */ /* 0x000fc400078e00ff */
[----:B------:R-:W-:Y:S01]  /*39e0*/  FFMA.FTZ R45, R45, R100, R13 ;  /* 0x000000642d2d7223 */ /* 0x000fe2000001000d */
[----:B------:R-:W-:Y:S02]  /*39f0*/  PRMT R13, R109, 0x5410, R55 ;  /* 0x000054106d0d7816 */ /* 0x000fe40000000037 */
[----:B------:R-:W-:Y:S02]  /*3a00*/  PRMT R55, R111, 0x5410, R99 ;  /* 0x000054106f377816 */ /* 0x000fe40000000063 */
[----:B------:R-:W-:Y:S01]  /*3a10*/  F2FP.BF16.F32.PACK_AB R45, R45, R46 ;  /* 0x0000002e2d2d723e */ /* 0x000fe200000010ff */
[C---:B------:R-:W-:Y:S01]  /*3a20*/  IMAD.U32 R100, R13.reuse, 0x10000, RZ ;  /* 0x000100000d647824 */ /* 0x040fe200078e00ff */
[----:B------:R-:W-:Y:S01]  /*3a30*/  LOP3.LUT R13, R13, 0xffff0000, RZ, 0xc0, !PT ;  /* 0xffff00000d0d7812 */ /* 0x000fe200078ec0ff */
[C---:B------:R-:W-:Y:S01]  /*3a40*/  IMAD.U32 R99, R55.reuse, 0x10000, RZ ;  /* 0x0001000037637824 */ /* 0x040fe200078e00ff */
[----:B------:R-:W-:-:S03]  /*3a50*/  LOP3.LUT R55, R55, 0xffff0000, RZ, 0xc0, !PT ;  /* 0xffff000037377812 */ /* 0x000fc600078ec0ff */
[C---:B------:R-:W-:Y:S01]  /*3a60*/  FMUL.FTZ R101, R102.reuse, R99 ;  /* 0x0000006366657220 */ /* 0x040fe20000410000 */
[----:B------:R-:W-:-:S03]  /*3a70*/  FMUL.FTZ R102, R102, R100 ;  /* 0x0000006466667220 */ /* 0x000fc60000410000 */
[C---:B------:R-:W-:Y:S01]  /*3a80*/  FFMA.FTZ R101, R14.reuse, R100, -R101 ;  /* 0x000000640e657223 */ /* 0x040fe20000010865 */
[----:B------:R-:W-:Y:S01]  /*3a90*/  FFMA.FTZ R102, R14, R99, R102 ;  /* 0x000000630e667223 */ /* 0x000fe20000010066 */
[C---:B------:R-:W-:Y:S01]  /*3aa0*/  LOP3.LUT R14, R15.reuse, 0xffff0000, RZ, 0xc0, !PT ;  /* 0xffff00000f0e7812 */ /* 0x040fe200078ec0ff */
[----:B------:R-:W-:-:S03]  /*3ab0*/  IMAD.U32 R15, R15, 0x10000, RZ ;  /* 0x000100000f0f7824 */ /* 0x000fc600078e00ff */
[----:B------:R-:W-:Y:S01]  /*3ac0*/  F2FP.BF16.F32.PACK_AB R101, R102, R101 ;  /* 0x000000656665723e */ /* 0x000fe200000010ff */
[C---:B------:R-:W-:Y:S01]  /*3ad0*/  FMUL.FTZ R99, R14.reuse, R55 ;  /* 0x000000370e637220 */ /* 0x040fe20000410000 */
[----:B------:R-:W-:-:S03]  /*3ae0*/  FMUL.FTZ R14, R14, R13 ;  /* 0x0000000d0e0e7220 */ /* 0x000fc60000410000 */
[C---:B------:R-:W-:Y:S01]  /*3af0*/  FFMA.FTZ R99, R15.reuse, R13, -R99 ;  /* 0x0000000d0f637223 */ /* 0x040fe20000010863 */
[C---:B------:R-:W-:Y:S01]  /*3b00*/  LOP3.LUT R13, R12.reuse, 0xffff0000, RZ, 0xc0, !PT ;  /* 0xffff00000c0d7812 */ /* 0x040fe200078ec0ff */
[----:B------:R-:W-:Y:S01]  /*3b10*/  FFMA.FTZ R14, R15, R55, R14 ;  /* 0x000000370f0e7223 */ /* 0x000fe2000001000e */
[----:B------:R-:W-:-:S03]  /*3b20*/  IMAD.U32 R12, R12, 0x10000, RZ ;  /* 0x000100000c0c7824 */ /* 0x000fc600078e00ff */
[C---:B------:R-:W-:Y:S01]  /*3b30*/  FMUL.FTZ R15, R13.reuse, R47 ;  /* 0x0000002f0d0f7220 */ /* 0x040fe20000410000 */
[-C--:B------:R-:W-:Y:S01]  /*3b40*/  FMUL.FTZ R13, R13, R44.reuse ;  /* 0x0000002c0d0d7220 */ /* 0x080fe20000410000 */
[----:B------:R-:W-:Y:S02]  /*3b50*/  F2FP.BF16.F32.PACK_AB R14, R14, R99 ;  /* 0x000000630e0e723e */ /* 0x000fe400000010ff */
[C---:B------:R-:W-:Y:S01]  /*3b60*/  FFMA.FTZ R15, R12.reuse, R44, -R15 ;  /* 0x0000002c0c0f7223 */ /* 0x040fe2000001080f */
[----:B------:R-:W-:-:S05]  /*3b70*/  FFMA.FTZ R13, R12, R47, R13 ;  /* 0x0000002f0c0d7223 */ /* 0x000fca000001000d */
[----:B------:R-:W-:Y:S01]  /*3b80*/  F2FP.BF16.F32.PACK_AB R13, R13, R15 ;  /* 0x0000000f0d0d723e */ /* 0x000fe200000010ff */
[----:B------:R-:W-:Y:S02]  /*3b90*/  IMAD.MOV.U32 R15, RZ, RZ, R14 ;  /* 0x000000ffff0f7224 */ /* 0x000fe400078e000e */
[----:B------:R-:W-:Y:S02]  /*3ba0*/  IMAD.MOV.U32 R14, RZ, RZ, R101 ;  /* 0x000000ffff0e7224 */ /* 0x000fe400078e0065 */
[----:B------:R-:W-:Y:S02]  /*3bb0*/  IMAD.MOV.U32 R12, RZ, RZ, R13 ;  /* 0x000000ffff0c7224 */ /* 0x000fe400078e000d */
[----:B------:R-:W-:-:S07]  /*3bc0*/  IMAD.MOV.U32 R13, RZ, RZ, R45 ;  /* 0x000000ffff0d7224 */ /* 0x000fce00078e002d */
.L_x_1449:
[----:B------:R-:W-:Y:S05]  /*3bd0*/  BSYNC B3 ;  /* 0x0000000000037941 */ /* 0x000fea0003800000 */
.L_x_1448:
[----:B0-----:R4:W-:Y:S02]  /*3be0*/  ST.E.128 desc[UR60][R52.64], R12 ;  /* 0x0000000c34007985 */ /* 0x0019e4000c101d3c */
.L_x_1447:
[----:B------:R-:W-:Y:S05]  /*3bf0*/  BSYNC B2 ;  /* 0x0000000000027941 */ /* 0x000fea0003800000 */
.L_x_1446:
        /* <DEDUP_REMOVED lines=11> */
[----:B------:R-:W-:Y:S02]  /*3cb0*/  SHF.R.U32.HI R46, RZ, 0x10, R41 ;  /* 0x00000010ff2e7819 */ /* 0x000fe40000011629 */
[----:B------:R-:W-:Y:S01]  /*3cc0*/  PRMT R41, R107, 0x5432, R40 ;  /* 0x000054326b297816 */ /* 0x000fe20000000028 */
[C---:B0-----:R-:W-:Y:S01]  /*3cd0*/  IMAD.U32 R40, R13.reuse, 0x10000, RZ ;  /* 0x000100000d287824 */ /* 0x041fe200078e00ff */
[----:B------:R-:W-:Y:S02]  /*3ce0*/  PRMT R11, R108, 0x5410, R11 ;  /* 0x000054106c0b7816 */ /* 0x000fe4000000000b */
[----:B------:R-:W-:-:S02]  /*3cf0*/  LOP3.LUT R53, R13, 0xffff0000, RZ, 0xc0, !PT ;  /* 0xffff00000d357812 */ /* 0x000fc400078ec0ff */
[----:B------:R-:W-:Y:S01]  /*3d00*/  LOP3.LUT R47, R41, 0xffff0000, RZ, 0xc0, !PT ;  /* 0xffff0000292f7812 */ /* 0x000fe200078ec0ff */
[C---:B------:R-:W-:Y:S01]  /*3d10*/  IMAD.U32 R54, R11.reuse, 0x10000, RZ ;  /* 0x000100000b367824 */ /* 0x040fe200078e00ff */
[----:B------:R-:W-:Y:S01]  /*3d20*/  LOP3.LUT R42, R11, 0xffff0000, RZ, 0xc0, !PT ;  /* 0xffff00000b2a7812 */ /* 0x000fe200078ec0ff */
[----:B------:R-:W-:Y:S01]  /*3d30*/  IMAD.U32 R11, R12, 0x10000, RZ ;  /* 0x000100000c0b7824 */ /* 0x000fe200078e00ff */
[----:B------:R-:W-:Y:S01]  /*3d40*/  SHF.R.U32.HI R43, RZ, 0x10, R43 ;  /* 0x00000010ff2b7819 */ /* 0x000fe2000001162b */
[CC--:B------:R-:W-:Y:S02]  /*3d50*/  FMUL.FTZ R52, R53.reuse, R47.reuse ;  /* 0x0000002f35347220 */ /* 0x0c0fe40000410000 */
[-C--:B------:R-:W-:Y:S01]  /*3d60*/  FMUL.FTZ R13, R53, R42.reuse ;  /* 0x0000002a350d7220 */ /* 0x080fe20000410000 */
[----:B------:R-:W-:Y:S01]  /*3d70*/  PRMT R43, R110, 0x5410, R43 ;  /* 0x000054106e2b7816 */ /* 0x000fe2000000002b */
[----:B------:R-:W-:Y:S01]  /*3d80*/  FFMA.FTZ R42, R40, R42, -R52 ;  /* 0x0000002a282a7223 */ /* 0x000fe20000010834 */
[----:B------:R-:W-:Y:S01]  /*3d90*/  LOP3.LUT R53, R14, 0xffff0000, RZ, 0xc0, !PT ;  /* 0xffff00000e357812 */ /* 0x000fe200078ec0ff */
[----:B------:R-:W-:Y:S01]  /*3da0*/  FFMA.FTZ R40, R40, R47, R13 ;  /* 0x0000002f28287223 */ /* 0x000fe2000001000d */
[----:B------:R-:W-:Y:S01]  /*3db0*/  PRMT R13, R106, 0x5432, R46 ;  /* 0x000054326a0d7816 */ /* 0x000fe2000000002e */
[C---:B------:R-:W-:Y:S01]  /*3dc0*/  IMAD.U32 R46, R43.reuse, 0x10000, RZ ;  /* 0x000100002b2e7824 */ /* 0x040fe200078e00ff */
[----:B------:R-:W-:Y:S01]  /*3dd0*/  LOP3.LUT R43, R43, 0xffff0000, RZ, 0xc0, !PT ;  /* 0xffff00002b2b7812 */ /* 0x000fe200078ec0ff */
[----:B------:R-:W-:Y:S01]  /*3de0*/  IMAD.U32 R14, R14, 0x10000, RZ ;  /* 0x000100000e0e7824 */ /* 0x000fe200078e00ff */
[----:B------:R-:W-:Y:S01]  /*3df0*/  F2FP.BF16.F32.PACK_AB R40, R40, R42 ;  /* 0x0000002a2828723e */ /* 0x000fe200000010ff */
[----:B------:R-:W-:-:S02]  /*3e00*/  IMAD.U32 R47, R13, 0x10000, RZ ;  /* 0x000100000d2f7824 */ /* 0x000fc400078e00ff */
[-C--:B------:R-:W-:Y:S01]  /*3e10*/  FMUL.FTZ R52, R53, R46.reuse ;  /* 0x0000002e35347220 */ /* 0x080fe20000410000 */
[----:B------:R-:W-:Y:S01]  /*3e20*/  LOP3.LUT R13, R13, 0xffff0000, RZ, 0xc0, !PT ;  /* 0xffff00000d0d7812 */ /* 0x000fe200078ec0ff */
[-C--:B------:R-:W-:Y:S02]  /*3e30*/  FMUL.FTZ R53, R53, R47.reuse ;  /* 0x0000002f35357220 */ /* 0x080fe40000410000 */
[C---:B------:R-:W-:Y:S02]  /*3e40*/  FFMA.FTZ R52, R14.reuse, R47, -R52 ;  /* 0x0000002f0e347223 */ /* 0x040fe40000010834 */
[----:B------:R-:W-:Y:S01]  /*3e50*/  FFMA.FTZ R53, R14, R46, R53 ;  /* 0x0000002e0e357223 */ /* 0x000fe20000010035 */
[C---:B------:R-:W-:Y:S01]  /*3e60*/  LOP3.LUT R14, R15.reuse, 0xffff0000, RZ, 0xc0, !PT ;  /* 0xffff00000f0e7812 */ /* 0x040fe200078ec0ff */
[----:B------:R-:W-:-:S04]  /*3e70*/  IMAD.U32 R15, R15, 0x10000, RZ ;  /* 0x000100000f0f7824 */ /* 0x000fc800078e00ff */
[C---:B------:R-:W-:Y:S01]  /*3e80*/  FMUL.FTZ R46, R14.reuse, R43 ;  /* 0x0000002b0e2e7220 */ /* 0x040fe20000410000 */
[----:B------:R-:W-:-:S03]  /*3e90*/  FMUL.FTZ R14, R14, R13 ;  /* 0x0000000d0e0e7220 */ /* 0x000fc60000410000 */
[C---:B------:R-:W-:Y:S01]  /*3ea0*/  FFMA.FTZ R46, R15.reuse, R13, -R46 ;  /* 0x0000000d0f2e7223 */ /* 0x040fe2000001082e */
[----:B------:R-:W-:Y:S01]  /*3eb0*/  FFMA.FTZ R15, R15, R43, R14 ;  /* 0x0000002b0f0f7223 */ /* 0x000fe2000001000e */
[----:B------:R-:W-:Y:S02]  /*3ec0*/  LOP3.LUT R13, R12, 0xffff0000, RZ, 0xc0, !PT ;  /* 0xffff00000c0d7812 */ /* 0x000fe400078ec0ff */
[----:B------:R-:W-:Y:S02]  /*3ed0*/  SHF.L.U32 R14, R41, 0x10, RZ ;  /* 0x00000010290e7819 */ /* 0x000fe400000006ff */
[----:B------:R-:W-:-:S03]  /*3ee0*/  F2FP.BF16.F32.PACK_AB R15, R15, R46 ;  /* 0x0000002e0f0f723e */ /* 0x000fc600000010ff */
[C---:B------:R-:W-:Y:S01]  /*3ef0*/  FMUL.FTZ R12, R13.reuse, R14 ;  /* 0x0000000e0d0c7220 */ /* 0x040fe20000410000 */
[----:B------:R-:W-:-:S03]  /*3f00*/  FMUL.FTZ R13, R13, R54 ;  /* 0x000000360d0d7220 */ /* 0x000fc60000410000 */
[C---:B------:R-:W-:Y:S01]  /*3f10*/  FFMA.FTZ R12, R11.reuse, R54, -R12 ;  /* 0x000000360b0c7223 */ /* 0x040fe2000001080c */
[----:B------:R-:W-:Y:S01]  /*3f20*/  FFMA.FTZ R13, R11, R14, R13 ;  /* 0x0000000e0b0d7223 */ /* 0x000fe2000001000d */
[----:B------:R-:W-:-:S04]  /*3f30*/  F2FP.BF16.F32.PACK_AB R14, R53, R52 ;  /* 0x00000034350e723e */ /* 0x000fc800000010ff */
[----:B------:R-:W-:Y:S01]  /*3f40*/  F2FP.BF16.F32.PACK_AB R12, R13, R12 ;  /* 0x0000000c0d0c723e */ /* 0x000fe200000010ff */
[----:B------:R-:W-:-:S07]  /*3f50*/  IMAD.MOV.U32 R13, RZ, RZ, R40 ;  /* 0x000000ffff0d7224 */ /* 0x000fce00078e0028 */
.L_x_1451:
[----:B------:R-:W-:Y:S05]  /*3f60*/  BSYNC B2 ;  /* 0x0000000000027941 */ /* 0x000fea0003800000 */
.L_x_1450:
[----:B0-----:R4:W-:Y:S02]  /*3f70*/  ST.E.128 desc[UR60][R44.64], R12 ;  /* 0x0000000c2c007985 */ /* 0x0019e4000c101d3c */
.L_x_1445:
[----:B------:R-:W-:Y:S05]  /*3f80*/  BSYNC B1 ;  /* 0x0000000000017941 */ /* 0x000fea0003800000 */
.L_x_1444:
[----:B------:R-:W-:-:S03]  /*3f90*/  UMOV UR4, 0xffffffff ;  /* 0xffffffff00047882 */ /* 0x000fc60000000000 */
[----:B------:R-:W-:Y:S05]  /*3fa0*/  BRA.DIV UR4, `(.L_x_1452) ;  /* 0x0000018e04e47947 */ /* 0x000fea000b800000 */
[----:B-1----:R-:W1:Y:S04]  /*3fb0*/  SHFL.IDX PT, R97, R97, 0x1, 0x1c1f ;  /* 0x003c1f0061617f89 */ /* 0x002e6800000e0000 */
[----:B------:R-:W0:Y:S02]  /*3fc0*/  SHFL.IDX PT, R96, R96, 0x1, 0x1c1f ;  /* 0x003c1f0060607f89 */ /* 0x000e2400000e0000 */
.L_x_1713:
        /* <DEDUP_REMOVED lines=11> */
[----:B------:R-:W-:Y:S01]  /*4080*/  SHF.R.U64 R42, R36, 0x10, R37 ;  /* 0x00000010242a7819 */ /* 0x000fe20000001225 */
[----:B------:R-:W-:Y:S01]  /*4090*/  IMAD.U32 R36, R14, 0x10000, RZ ;  /* 0x000100000e247824 */ /* 0x000fe200078e00ff */
[----:B------:R-:W-:Y:S01]  /*40a0*/  SHF.R.U32.HI R44, RZ, 0x10, R39 ;  /* 0x00000010ff2c7819 */ /* 0x000fe20000011627 */
[----:B------:R-:W-:Y:S01]  /*40b0*/  IMAD.U32 R45, R12, 0x10000, RZ ;  /* 0x000100000c2d7824 */ /* 0x000fe200078e00ff */
[----:B------:R-:W-:Y:S02]  /*40c0*/  SHF.R.U32.HI R37, RZ, 0x10, R37 ;  /* 0x00000010ff257819 */ /* 0x000fe40000011625 */
[----:B------:R-:W-:Y:S02]  /*40d0*/  PRMT R39, R104, 0x5432, R38 ;  /* 0x0000543268277816 */ /* 0x000fe40000000026 */
[----:B------:R-:W-:-:S02]  /*40e0*/  PRMT R38, R105, 0x5432, R44 ;  /* 0x0000543269267816 */ /* 0x000fc4000000002c */
[----:B---3--:R-:W-:Y:S02]  /*40f0*/  LOP3.LUT R11, R14, 0xffff0000, RZ, 0xc0, !PT ;  /* 0xffff00000e0b7812 */ /* 0x008fe400078ec0ff */
[----:B------:R-:W-:Y:S01]  /*4100*/  PRMT R42, R103, 0x5432, R42 ;  /* 0x00005432672a7816 */ /* 0x000fe2000000002a */
[----:B------:R-:W-:Y:S01]  /*4110*/  IMAD.U32 R46, R38, 0x10000, RZ ;  /* 0x00010000262e7824 */ /* 0x000fe200078e00ff */
[----:B------:R-:W-:Y:S02]  /*4120*/  PRMT R37, R105, 0x5410, R37 ;  /* 0x0000541069257816 */ /* 0x000fe40000000025 */
[----:B------:R-:W-:Y:S01]  /*4130*/  LOP3.LUT R14, R15, 0xffff0000, RZ, 0xc0, !PT ;  /* 0xffff00000f0e7812 */ /* 0x000fe200078ec0ff */
[C---:B------:R-:W-:Y:S01]  /*4140*/  IMAD.U32 R15, R13.reuse, 0x10000, RZ ;  /* 0x000100000d0f7824 */ /* 0x040fe200078e00ff */
[----:B------:R-:W-:Y:S01]  /*4150*/  LOP3.LUT R53, R13, 0xffff0000, RZ, 0xc0, !PT ;  /* 0xffff00000d357812 */ /* 0x000fe200078ec0ff */
[----:B------:R-:W-:Y:S01]  /*4160*/  IMAD.U32 R47, R37, 0x10000, RZ ;  /* 0x00010000252f7824 */ /* 0x000fe200078e00ff */
[----:B------:R-:W-:Y:S01]  /*4170*/  LOP3.LUT R13, R39, 0xffff0000, RZ, 0xc0, !PT ;  /* 0xffff0000270d7812 */ /* 0x000fe200078ec0ff */
[C---:B------:R-:W-:Y:S01]  /*4180*/  FMUL.FTZ R54, R11.reuse, R46 ;  /* 0x0000002e0b367220 */ /* 0x040fe20000410000 */
[----:B------:R-:W-:Y:S01]  /*4190*/  LOP3.LUT R44, R42, 0xffff0000, RZ, 0xc0, !PT ;  /* 0xffff00002a2c7812 */ /* 0x000fe200078ec0ff */
[----:B------:R-:W-:Y:S01]  /*41a0*/  FMUL.FTZ R11, R11, R47 ;  /* 0x0000002f0b0b7220 */ /* 0x000fe20000410000 */
[----:B------:R-:W-:Y:S01]  /*41b0*/  LOP3.LUT R38, R38, 0xffff0000, RZ, 0xc0, !PT ;  /* 0xffff000026267812 */ /* 0x000fe200078ec0ff */
[----:B------:R-:W-:Y:S01]  /*41c0*/  FMUL.FTZ R52, R53, R13 ;  /* 0x0000000d35347220 */ /* 0x000fe20000410000 */
[----:B------:R-:W-:Y:S01]  /*41d0*/  LOP3.LUT R37, R37, 0xffff0000, RZ, 0xc0, !PT ;  /* 0xffff000025257812 */ /* 0x000fe200078ec0ff */
[----:B------:R-:W-:Y:S01]  /*41e0*/  FMUL.FTZ R53, R53, R44 ;  /* 0x0000002c35357220 */ /* 0x000fe20000410000 */
[----:B------:R-:W-:Y:S01]  /*41f0*/  LOP3.LUT R12, R12, 0xffff0000, RZ, 0xc0, !PT ;  /* 0xffff00000c0c7812 */ /* 0x000fe200078ec0ff */
[----:B------:R-:W-:-:S02]  /*4200*/  IMAD.U32 R39, R39, 0x10000, RZ ;  /* 0x0001000027277824 */ /* 0x000fc400078e00ff */
[----:B------:R-:W-:Y:S01]  /*4210*/  FFMA.FTZ R54, R36, R47, -R54 ;  /* 0x0000002f24367223 */ /* 0x000fe20000010836 */
[----:B------:R-:W-:Y:S02]  /*4220*/  IMAD.U32 R42, R42, 0x10000, RZ ;  /* 0x000100002a2a7824 */ /* 0x000fe400078e00ff */
[C---:B------:R-:W-:Y:S01]  /*4230*/  FFMA.FTZ R53, R15.reuse, R13, R53 ;  /* 0x0000000d0f357223 */ /* 0x040fe20000010035 */
[----:B------:R-:W-:Y:S01]  /*4240*/  FFMA.FTZ R11, R36, R46, R11 ;  /* 0x0000002e240b7223 */ /* 0x000fe2000001000b */
[C---:B------:R-:W-:Y:S01]  /*4250*/  FMUL.FTZ R36, R14.reuse, R38 ;  /* 0x000000260e247220 */ /* 0x040fe20000410000 */
[----:B------:R-:W-:Y:S01]  /*4260*/  FMUL.FTZ R13, R14, R37 ;  /* 0x000000250e0d7220 */ /* 0x000fe20000410000 */
[C---:B------:R-:W-:Y:S01]  /*4270*/  FMUL.FTZ R14, R12.reuse, R39 ;  /* 0x000000270c0e7220 */ /* 0x040fe20000410000 */
[----:B------:R-:W-:Y:S01]  /*4280*/  FFMA.FTZ R52, R15, R44, -R52 ;  /* 0x0000002c0f347223 */ /* 0x000fe20000010834 */
[----:B------:R-:W-:Y:S01]  /*4290*/  FMUL.FTZ R12, R12, R42 ;  /* 0x0000002a0c0c7220 */ /* 0x000fe20000410000 */
[C---:B------:R-:W-:Y:S01]  /*42a0*/  FFMA.FTZ R36, R43.reuse, R37, -R36 ;  /* 0x000000252b247223 */ /* 0x040fe20000010824 */
[----:B------:R-:W-:Y:S01]  /*42b0*/  FFMA.FTZ R13, R43, R38, R13 ;  /* 0x000000262b0d7223 */ /* 0x000fe2000001000d */
[C---:B------:R-:W-:Y:S01]  /*42c0*/  FFMA.FTZ R14, R45.reuse, R42, -R14 ;  /* 0x0000002a2d0e7223 */ /* 0x040fe2000001080e */
[----:B------:R-:W-:Y:S01]  /*42d0*/  FFMA.FTZ R39, R45, R39, R12 ;  /* 0x000000272d277223 */ /* 0x000fe2000001000c */
[----:B------:R-:W-:-:S02]  /*42e0*/  F2FP.BF16.F32.PACK_AB R52, R53, R52 ;  /* 0x000000343534723e */ /* 0x000fc400000010ff */
[----:B------:R-:W-:Y:S02]  /*42f0*/  F2FP.BF16.F32.PACK_AB R54, R11, R54 ;  /* 0x000000360b36723e */ /* 0x000fe400000010ff */
[----:B------:R-:W-:Y:S01]  /*4300*/  F2FP.BF16.F32.PACK_AB R15, R13, R36 ;  /* 0x000000240d0f723e */ /* 0x000fe200000010ff */
[----:B------:R-:W-:Y:S01]  /*4310*/  IMAD.MOV.U32 R13, RZ, RZ, R52 ;  /* 0x000000ffff0d7224 */ /* 0x000fe200078e0034 */
[----:B------:R-:W-:Y:S01]  /*4320*/  F2FP.BF16.F32.PACK_AB R12, R39, R14 ;  /* 0x0000000e270c723e */ /* 0x000fe200000010ff */
[----:B------:R-:W-:-:S07]  /*4330*/  IMAD.MOV.U32 R14, RZ, RZ, R54 ;  /* 0x000000ffff0e7224 */ /* 0x000fce00078e0036 */
.L_x_1457:
[----:B------:R-:W-:Y:S05]  /*4340*/  BSYNC B2 ;  /* 0x0000000000027941 */ /* 0x000fea0003800000 */
.L_x_1456:
[----:B--2---:R0:W-:Y:S02]  /*4350*/  ST.E.128 desc[UR60][R40.64], R12 ;  /* 0x0000000c28007985 */ /* 0x0041e4000c101d3c */
.L_x_1455:
[----:B------:R-:W-:Y:S05]  /*4360*/  BSYNC B1 ;  /* 0x0000000000017941 */ /* 0x000fea0003800000 */
.L_x_1454:
[----:B---3--:R-:W3:Y:S02]  /*4370*/  LDL R11, [R1] ;  /* 0x00000000010b7983 */ /* 0x008ee40000100800 */
[----:B---3--:R-:W-:-:S13]  /*4380*/  LOP3.LUT P2, RZ, R11, 0x1, RZ, 0xc0, !PT ;  /* 0x000000010bff7812 */ /* 0x008fda000784c0ff */
[----:B------:R-:W-:Y:S05]  /*4390*/  @P2 BRA `(.L_x_1453) ;  /* 0x0000001c00202947 */ /* 0x000fea0003800000 */
[----:B0---4-:R0:W3:Y:S01]  /*43a0*/  LDS.128 R12, [R91+0x2000] ;  /* 0x002000005b0c7984 */ /* 0x0110e20000000c00 */
[C---:B------:R-:W-:Y:S01]  /*43b0*/  LEA R36, P2, R2.reuse, R96, 0x1 ;  /* 0x0000006002247211 */ /* 0x040fe200078408ff */
[----:B------:R-:W-:Y:S03]  /*43c0*/  BSSY B1, `(.L_x_1458) ;  /* 0x0000030000017945 */ /* 0x000fe60003800000 */
[----:B-1----:R-:W-:Y:S02]  /*43d0*/  LEA.HI.X R37, R2, R97, R203, 0x1, P2 ;  /* 0x0000006102257211 */ /* 0x002fe400010f0ccb */
[----:B------:R-:W-:-:S13]  /*43e0*/  ISETP.GE.AND P2, PT, R205, R90, PT ;  /* 0x0000005acd00720c */ /* 0x000fda0003f46270 */
[----:B0-----:R-:W-:Y:S05]  /*43f0*/  @P2 BRA `(.L_x_1459) ;  /* 0x0000000000b02947 */ /* 0x001fea0003800000 */
[--C-:B------:R-:W-:Y:S01]  /*4400*/  SHF.R.U64 R38, R32, 0x10, R33.reuse ;  /* 0x0000001020267819 */ /* 0x100fe20000001221 */
[----:B---3--:R-:W-:Y:S01]  /*4410*/  IMAD.U32 R32, R14, 0x10000, RZ ;  /* 0x000100000e207824 */ /* 0x008fe200078e00ff */
[----:B------:R-:W-:Y:S02]  /*4420*/  SHF.R.U32.HI R39, RZ, 0x10, R33 ;  /* 0x00000010ff277819 */ /* 0x000fe40000011621 */
[--C-:B------:R-:W-:Y:S02]  /*4430*/  SHF.R.U64 R33, R34, 0x10, R35.reuse ;  /* 0x0000001022217819 */ /* 0x100fe40000001223 */
[----:B------:R-:W-:Y:S01]  /*4440*/  SHF.R.U32.HI R34, RZ, 0x10, R35 ;  /* 0x00000010ff227819 */ /* 0x000fe20000011623 */
[----:B------:R-:W-:Y:S01]  /*4450*/  IMAD.U32 R35, R13, 0x10000, RZ ;  /* 0x000100000d237824 */ /* 0x000fe200078e00ff */
[----:B------:R-:W-:Y:S02]  /*4460*/  PRMT R106, R106, 0x5410, R33 ;  /* 0x000054106a6a7816 */ /* 0x000fe40000000021 */
[----:B------:R-:W-:-:S02]  /*4470*/  PRMT R103, R103, 0x5410, R38 ;  /* 0x0000541067677816 */ /* 0x000fc40000000026 */
[----:B------:R-:W-:Y:S02]  /*4480*/  PRMT R107, R107, 0x5410, R34 ;  /* 0x000054106b6b7816 */ /* 0x000fe40000000022 */
[----:B------:R-:W-:Y:S01]  /*4490*/  LOP3.LUT R34, R13, 0xffff0000, RZ, 0xc0, !PT ;  /* 0xffff00000d227812 */ /* 0x000fe200078ec0ff */
[----:B------:R-:W-:Y:S01]  /*44a0*/  IMAD.U32 R13, R12, 0x10000, RZ ;  /* 0x000100000c0d7824 */ /* 0x000fe200078e00ff */
[C---:B------:R-:W-:Y:S01]  /*44b0*/  LOP3.LUT R40, R106.reuse, 0xffff0000, RZ, 0xc0, !PT ;  /* 0xffff00006a287812 */ /* 0x040fe200078ec0ff */
[----:B------:R-:W-:Y:S01]  /*44c0*/  IMAD.U32 R33, R107, 0x10000, RZ ;  /* 0x000100006b217824 */ /* 0x000fe200078e00ff */
[----:B------:R-:W-:Y:S01]  /*44d0*/  LOP3.LUT R38, R103, 0xffff0000, RZ, 0xc0, !PT ;  /* 0xffff000067267812 */ /* 0x000fe200078ec0ff */
[----:B------:R-:W-:Y:S01]  /*44e0*/  IMAD.U32 R106, R106, 0x10000, RZ ;  /* 0x000100006a6a7824 */ /* 0x000fe200078e00ff */
[----:B------:R-:W-:Y:S01]  /*44f0*/  PRMT R104, R104, 0x5410, R39 ;  /* 0x0000541068687816 */ /* 0x000fe20000000027 */
[----:B------:R-:W-:Y:S01]  /*4500*/  FMUL.FTZ R42, R34, R40 ;  /* 0x00000028222a7220 */ /* 0x000fe20000410000 */
[----:B------:R-:W-:Y:S01]  /*4510*/  LOP3.LUT R14, R14, 0xffff0000, RZ, 0xc0, !PT ;  /* 0xffff00000e0e7812 */ /* 0x000fe200078ec0ff */
[----:B------:R-:W-:Y:S01]  /*4520*/  FMUL.FTZ R41, R34, R38 ;  /* 0x0000002622297220 */ /* 0x000fe20000410000 */
[----:B------:R-:W-:Y:S01]  /*4530*/  LOP3.LUT R34, R12, 0xffff0000, RZ, 0xc0, !PT ;  /* 0xffff00000c227812 */ /* 0x000fe200078ec0ff */
[----:B------:R-:W-:-:S02]  /*4540*/  IMAD.U32 R39, R104, 0x10000, RZ ;  /* 0x0001000068277824 */ /* 0x000fc400078e00ff */
[C---:B------:R-:W-:Y:S01]  /*4550*/  FFMA.FTZ R12, R35.reuse, R38, -R42 ;  /* 0x00000026230c7223 */ /* 0x040fe2000001082a */
[----:B------:R-:W-:Y:S01]  /*4560*/  FFMA.FTZ R35, R35, R40, R41 ;  /* 0x0000002823237223 */ /* 0x000fe20000010029 */
[----:B------:R-:W-:Y:S01]  /*4570*/  LOP3.LUT R11, R15, 0xffff0000, RZ, 0xc0, !PT ;  /* 0xffff00000f0b7812 */ /* 0x000fe200078ec0ff */
[C---:B------:R-:W-:Y:S01]  /*4580*/  FMUL.FTZ R41, R14.reuse, R39 ;  /* 0x000000270e297220 */ /* 0x040fe20000410000 */
[----:B------:R-:W-:Y:S01]  /*4590*/  LOP3.LUT R38, R107, 0xffff0000, RZ, 0xc0, !PT ;  /* 0xffff00006b267812 */ /* 0x000fe200078ec0ff */
[-C--:B------:R-:W-:Y:S01]  /*45a0*/  FMUL.FTZ R43, R14, R33.reuse ;  /* 0x000000210e2b7220 */ /* 0x080fe20000410000 */
[----:B------:R-:W-:Y:S01]  /*45b0*/  LOP3.LUT R104, R104, 0xffff0000, RZ, 0xc0, !PT ;  /* 0xffff000068687812 */ /* 0x000fe200078ec0ff */
[----:B------:R-:W-:Y:S02]  /*45c0*/  IMAD.U32 R103, R103, 0x10000, RZ ;  /* 0x0001000067677824 */ /* 0x000fe400078e00ff */
[C---:B------:R-:W-:Y:S01]  /*45d0*/  FFMA.FTZ R41, R32.reuse, R33, R41 ;  /* 0x0000002120297223 */ /* 0x040fe20000010029 */
[----:B------:R-:W-:Y:S01]  /*45e0*/  FFMA.FTZ R14, R32, R39, -R43 ;  /* 0x00000027200e7223 */ /* 0x000fe2000001082b */
[C---:B------:R-:W-:Y:S01]  /*45f0*/  FMUL.FTZ R40, R11.reuse, R38 ;  /* 0x000000260b287220 */ /* 0x040fe20000410000 */
[----:B------:R-:W-:Y:S01]  /*4600*/  FMUL.FTZ R33, R11, R104 ;  /* 0x000000680b217220 */ /* 0x000fe20000410000 */
[----:B------:R-:W-:-:S02]  /*4610*/  IMAD.U32 R15, R15, 0x10000, RZ ;  /* 0x000100000f0f7824 */ /* 0x000fc400078e00ff */
[C---:B------:R-:W-:Y:S01]  /*4620*/  FMUL.FTZ R32, R34.reuse, R106 ;  /* 0x0000006a22207220 */ /* 0x040fe20000410000 */
[-C--:B------:R-:W-:Y:S01]  /*4630*/  FMUL.FTZ R11, R34, R103.reuse ;  /* 0x00000067220b7220 */ /* 0x080fe20000410000 */
[----:B------:R-:W-:Y:S01]  /*4640*/  F2FP.BF16.F32.PACK_AB R14, R41, R14 ;  /* 0x0000000e290e723e */ /* 0x000fe200000010ff */
[C---:B------:R-:W-:Y:S01]  /*4650*/  FFMA.FTZ R40, R15.reuse, R104, -R40 ;  /* 0x000000680f287223 */ /* 0x040fe20000010828 */
[----:B------:R-:W-:Y:S01]  /*4660*/  FFMA.FTZ R33, R15, R38, R33 ;  /* 0x000000260f217223 */ /* 0x000fe20000010021 */
[C---:B------:R-:W-:Y:S01]  /*4670*/  FFMA.FTZ R32, R13.reuse, R103, -R32 ;  /* 0x000000670d207223 */ /* 0x040fe20000010820 */
[----:B------:R-:W-:Y:S01]  /*4680*/  FFMA.FTZ R11, R13, R106, R11 ;  /* 0x0000006a0d0b7223 */ /* 0x000fe2000001000b */
[----:B------:R-:W-:Y:S02]  /*4690*/  F2FP.BF16.F32.PACK_AB R13, R35, R12 ;  /* 0x0000000c230d723e */ /* 0x000fe400000010ff */
[----:B------:R-:W-:Y:S02]  /*46a0*/  F2FP.BF16.F32.PACK_AB R15, R33, R40 ;  /* 0x00000028210f723e */ /* 0x000fe400000010ff */
[----:B------:R-:W-:-:S07]  /*46b0*/  F2FP.BF16.F32.PACK_AB R12, R11, R32 ;  /* 0x000000200b0c723e */ /* 0x000fce00000010ff */
.L_x_1459:
[----:B------:R-:W-:Y:S05]  /*46c0*/  BSYNC B1 ;  /* 0x0000000000017941 */ /* 0x000fea0003800000 */
.L_x_1458:
[----:B---3--:R0:W-:Y:S01]  /*46d0*/  ST.E.128 desc[UR60][R36.64], R12 ;  /* 0x0000000c24007985 */ /* 0x0081e2000c101d3c */
[----:B------:R-:W-:Y:S05]  /*46e0*/  BRA `(.L_x_1453) ;  /* 0x00000018004c7947 */ /* 0x000fea0003800000 */
.L_x_1435:
[----:B------:R-:W-:Y:S01]  /*46f0*/  VIADD R11, R200, 0x40 ;  /* 0x00000040c80b7836 */ /* 0x000fe20000000000 */
[----:B------:R-:W-:Y:S02]  /*4700*/  CS2R R38, SRZ ;  /* 0x0000000000267805 */ /* 0x000fe4000001ff00 */
[----:B------:R-:W-:Y:S02]  /*4710*/  CS2R R36, SRZ ;  /* 0x0000000000247805 */ /* 0x000fe4000001ff00 */
[----:B------:R-:W-:-:S04]  /*4720*/  ISETP.GE.AND P2, PT, R11, R94, PT ;  /* 0x0000005e0b00720c */ /* 0x000fc80003f46270 */
[----:B------:R-:W-:-:S13]  /*4730*/  ISETP.GE.OR P2, PT, R16, R90, P2 ;  /* 0x0000005a1000720c */ /* 0x000fda0001746670 */
[----:B------:R-:W-:-:S04]  /*4740*/  @!P2 IADD3 R33, P3, P4, R30, R12, R81 ;  /* 0x0000000c1e21a210 */ /* 0x000fc80007c7e051 */
[----:B------:R-:W-:Y:S02]  /*4750*/  @!P2 IADD3.X R32, R73, R95, R82, P3, P4 ;  /* 0x0000005f4920a210 */ /* 0x000fe40001fe8452 */
[----:B------:R-:W-:-:S04]  /*4760*/  @!P2 IADD3 R11, P3, P4, R58, R14, R79 ;  /* 0x0000000e3a0ba210 */ /* 0x000fc80007c7e04f */
[----:B------:R-:W-:Y:S02]  /*4770*/  @!P2 IADD3.X R42, R71, R0, R80, P3, P4 ;  /* 0x00000000472aa210 */ /* 0x000fe40001fe8450 */
[----:B------:R-:W-:-:S04]  /*4780*/  ISETP.GE.AND P3, PT, R200, R94, PT ;  /* 0x0000005ec800720c */ /* 0x000fc80003f66270 */
[----:B------:R-:W-:-:S13]  /*4790*/  ISETP.GE.OR P3, PT, R16, R90, P3 ;  /* 0x0000005a1000720c */ /* 0x000fda0001f66670 */
[----:B------:R-:W-:Y:S01]  /*47a0*/  @!P3 IADD3 R15, P4, R30, R12, RZ ;  /* 0x0000000c1e0fb210 */ /* 0x000fe20007f9e0ff */
[----:B------:R-:W0:Y:S04]  /*47b0*/  @!P3 LDC.64 R40, c[0x0][0x400] ;  /* 0x00010000ff28bb82 */ /* 0x000e280000000a00 */
[----:B------:R-:W-:-:S04]  /*47c0*/  @!P3 IMAD.X R34, R95, 0x1, R73, P4 ;  /* 0x000000015f22b824 */ /* 0x000fc800020e0649 */
[----:B------:R-:W1:Y:S02]  /*47d0*/  @!P3 LDC.64 R12, c[0x0][0x3e8] ;  /* 0x0000fa00ff0cbb82 */ /* 0x000e640000000a00 */
[----:B-1----:R-:W-:-:S04]  /*47e0*/  @!P3 LEA R12, P4, R15, R12, 0x1 ;  /* 0x0000000c0f0cb211 */ /* 0x002fc800078808ff */
[----:B------:R-:W-:Y:S02]  /*47f0*/  @!P3 LEA.HI.X R13, R15, R13, R34, 0x1, P4 ;  /* 0x0000000d0f0db211 */ /* 0x000fe400020f0c22 */
[----:B------:R-:W-:Y:S02]  /*4800*/  CS2R R34, SRZ ;  /* 0x0000000000227805 */ /* 0x000fe4000001ff00 */
[----:B------:R-:W-:-:S05]  /*4810*/  @!P3 IADD3 R14, P4, R58, R14, RZ ;  /* 0x0000000e3a0eb210 */ /* 0x000fca0007f9e0ff */
[----:B------:R-:W-:Y:S01]  /*4820*/  @!P3 IMAD.X R0, R0, 0x1, R71, P4 ;  /* 0x000000010000b824 */ /* 0x000fe200020e0647 */
[----:B0-----:R-:W-:-:S04]  /*4830*/  @!P3 LEA R40, P4, R14, R40, 0x1 ;  /* 0x000000280e28b211 */ /* 0x001fc800078808ff */
[----:B------:R-:W-:Y:S02]  /*4840*/  @!P3 LEA.HI.X R41, R14, R41, R0, 0x1, P4 ;  /* 0x000000290e29b211 */ /* 0x000fe400020f0c00 */
[----:B------:R-:W0:Y:S03]  /*4850*/  @!P2 LDC.64 R14, c[0x0][0x3e8] ;  /* 0x0000fa00ff0eab82 */ /* 0x000e260000000a00 */
[----:B------:R-:W2:Y:S01]  /*4860*/  @!P3 LDG.E.128 R36, desc[UR60][R40.64] ;  /* 0x0000003c2824b981 */ /* 0x000ea2000c1e1d00 */
[----:B0-----:R-:W-:-:S04]  /*4870*/  @!P2 LEA R14, P4, R33, R14, 0x1 ;  /* 0x0000000e210ea211 */ /* 0x001fc800078808ff */
[----:B------:R-:W-:Y:S02]  /*4880*/  @!P2 LEA.HI.X R15, R33, R15, R32, 0x1, P4 ;  /* 0x0000000f210fa211 */ /* 0x000fe400020f0c20 */
[----:B------:R-:W-:-:S06]  /*4890*/  CS2R R32, SRZ ;  /* 0x0000000000207805 */ /* 0x000fcc000001ff00 */
[----:B------:R0:W3:Y:S02]  /*48a0*/  @!P3 LDG.E.128 R32, desc[UR60][R12.64] ;  /* 0x0000003c0c20b981 */ /* 0x0000e4000c1e1d00 */
[----:B0-----:R-:W0:Y:S01]  /*48b0*/  @!P2 LDC.64 R12, c[0x0][0x400] ;  /* 0x00010000ff0cab82 */ /* 0x001e220000000a00 */
[----:B------:R-:W-:Y:S02]  /*48c0*/  CS2R R40, SRZ ;  /* 0x0000000000287805 */ /* 0x000fe4000001ff00 */
[----:B------:R-:W-:Y:S02]  /*48d0*/  CS2R R46, SRZ ;  /* 0x00000000002e7805 */ /* 0x000fe4000001ff00 */
[----:B------:R-:W-:Y:S02]  /*48e0*/  CS2R R44, SRZ ;  /* 0x00000000002c7805 */ /* 0x000fe4000001ff00 */
[----:B0-----:R-:W-:-:S04]  /*48f0*/  @!P2 LEA R12, P3, R11, R12, 0x1 ;  /* 0x0000000c0b0ca211 */ /* 0x001fc800078608ff */
[----:B------:R-:W-:Y:S02]  /*4900*/  @!P2 LEA.HI.X R13, R11, R13, R42, 0x1, P3 ;  /* 0x0000000d0b0da211 */ /* 0x000fe400018f0c2a */
[----:B------:R-:W-:-:S03]  /*4910*/  CS2R R42, SRZ ;  /* 0x00000000002a7805 */ /* 0x000fc6000001ff00 */
[----:B------:R2:W4:Y:S04]  /*4920*/  @!P2 LDG.E.128 R44, desc[UR60][R12.64] ;  /* 0x0000003c0c2ca981 */ /* 0x000528000c1e1d00 */
[----:B------:R-:W5:Y:S01]  /*4930*/  @!P2 LDG.E.128 R40, desc[UR60][R14.64] ;  /* 0x0000003c0e28a981 */ /* 0x000f62000c1e1d00 */
[----:B------:R-:W-:Y:S02]  /*4940*/  ISETP.NE.AND P3, PT, R206, 0x3, PT ;  /* 0x00000003ce00780c */ /* 0x000fe40003f65270 */
[----:B------:R-:W-:Y:S01]  /*4950*/  ISETP.GE.AND P2, PT, R16, R90, PT ;  /* 0x0000005a1000720c */ /* 0x000fe20003f46270 */
[----:B--2---:R-:W-:Y:S02]  /*4960*/  IMAD.MOV.U32 R12, RZ, RZ, R39 ;  /* 0x000000ffff0c7224 */ /* 0x004fe400078e0027 */
[----:B------:R-:W-:-:S05]  /*4970*/  IMAD.MOV.U32 R13, RZ, RZ, R36 ;  /* 0x000000ffff0d7224 */ /* 0x000fca00078e0024 */
[----:B------:R-:W-:Y:S01]  /*4980*/  PRMT R114, R114, 0x5410, R13 ;  /* 0x0000541072727816 */ /* 0x000fe2000000000d */
[----:B---3--:R-:W-:Y:S02]  /*4990*/  IMAD.MOV.U32 R0, RZ, RZ, R34 ;  /* 0x000000ffff007224 */ /* 0x008fe400078e0022 */
[----:B------:R-:W-:Y:S02]  /*49a0*/  IMAD.MOV.U32 R11, RZ, RZ, R35 ;  /* 0x000000ffff0b7224 */ /* 0x000fe400078e0023 */
        /* <DEDUP_REMOVED lines=16> */
[----:B----4-:R-:W-:Y:S02]  /*4ab0*/  IMAD.MOV.U32 R13, RZ, RZ, R46 ;  /* 0x000000ffff0d7224 */ /* 0x010fe400078e002e */
[----:B------:R-:W-:Y:S01]  /*4ac0*/  IMAD.MOV.U32 R12, RZ, RZ, R47 ;  /* 0x000000ffff0c7224 */ /* 0x000fe200078e002f */
[----:B------:R-:W-:Y:S01]  /*4ad0*/  PRMT R108, R0, 0x5410, R11 ;  /* 0x00005410006c7816 */ /* 0x000fe2000000000b */
[----:B------:R-:W-:-:S02]  /*4ae0*/  IMAD.MOV.U32 R11, RZ, RZ, R44 ;  /* 0x000000ffff0b7224 */ /* 0x000fc400078e002c */
[----:B------:R-:W-:Y:S01]  /*4af0*/  IMAD.MOV.U32 R0, RZ, RZ, R45 ;  /* 0x000000ffff007224 */ /* 0x000fe200078e002d */
[----:B------:R-:W-:Y:S02]  /*4b00*/  PRMT R109, R12, 0x5410, R13 ;  /* 0x000054100c6d7816 */ /* 0x000fe4000000000d */
[----:B------:R-:W-:Y:S02]  /*4b10*/  PRMT R110, R110, 0x5410, R11 ;  /* 0x000054106e6e7816 */ /* 0x000fe4000000000b */
[----:B------:R-:W-:Y:S01]  /*4b20*/  PRMT R111, R111, 0x5410, R0 ;  /* 0x000054106f6f7816 */ /* 0x000fe20000000000 */
[----:B------:R-:W-:Y:S06]  /*4b30*/  @!P3 BRA `(.L_x_1460) ;  /* 0x000000000004b947 */ /* 0x000fec0003800000 */
[----:B------:R-:W-:Y:S01]  /*4b40*/  BPT.TRAP 0x1 ;  /* 0x000000040000795c */ /* 0x000fe20000300000 */
.L_x_1460:
[----:B------:R-:W-:Y:S01]  /*4b50*/  IMAD R0, R18, 0x8, R19 ;  /* 0x0000000812007824 */ /* 0x000fe200078e0213 */
[----:B------:R-:W-:Y:S01]  /*4b60*/  SHF.L.U32 R95, R204, 0x1f, RZ ;  /* 0x0000001fcc5f7819 */ /* 0x000fe200000006ff */
[----:B------:R-:W0:Y:S01]  /*4b70*/  LDC R98, c[0x0][0x2f4] ;  /* 0x0000bd00ff627b82 */ /* 0x000e220000000800 */
[----:B------:R-:W-:Y:S02]  /*4b80*/  BSSY B1, `(.L_x_1461) ;  /* 0x0000003000017945 */ /* 0x000fe40003800000 */
[----:B------:R-:W1:Y:S02]  /*4b90*/  SYNCS.PHASECHK.TRANS64.TRYWAIT P4, [R0+URZ+0x32490], R95 ;  /* 0x0324905f000075a7 */ /* 0x000e64000808017f */
[----:B-1----:R-:W-:Y:S05]  /*4ba0*/  @!P4 BRA `(.L_x_1462) ;  /* 0x000001840030c947 */ /* 0x002fea0003800000 */
.L_x_1714:
[----:B------:R-:W-:Y:S05]  /*4bb0*/  BSYNC B1 ;  /* 0x0000000000017941 */ /* 0x000fea0003800000 */
.L_x_1461:
[----:B------:R-:W-:Y:S01]  /*4bc0*/  UMOV UR4, 0xffffffff ;  /* 0xffffffff00047882 */ /* 0x000fe20000000000 */
[----:B0-----:R-:W-:Y:S02]  /*4bd0*/  IMAD.IADD R100, R98, 0x1, -R78 ;  /* 0x0000000162647824 */ /* 0x001fe400078e0a4e */
[----:B------:R-:W-:Y:S05]  /*4be0*/  BRA.DIV UR4, `(.L_x_1463) ;  /* 0x0000018604347947 */ /* 0x000fea000b800000 */
[----:B------:R0:W2:Y:S04]  /*4bf0*/  SHFL.IDX PT, R99, R97, RZ, 0x1c1f ;  /* 0x001c1fff61637589 */ /* 0x0000a800000e0000 */
[----:B------:R0:W3:Y:S02]  /*4c00*/  SHFL.IDX PT, R11, R96, RZ, 0x1c1f ;  /* 0x001c1fff600b7589 */ /* 0x0000e400000e0000 */
.L_x_1718:
        /* <DEDUP_REMOVED lines=10> */
[----:B------:R-:W-:-:S05]  /*4cb0*/  LEA.HI.SX32 R13, R13, R70, 0x1c ;  /* 0x000000460d0d7211 */ /* 0x000fca00078fe2ff */
[----:B------:R-:W-:-:S05]  /*4cc0*/  IMAD.SHL.U32 R101, R13, 0x8, RZ ;  /* 0x000000080d657824 */ /* 0x000fca00078e00ff */
[----:B------:R-:W-:-:S04]  /*4cd0*/  LOP3.LUT R12, R66, 0x38, R101, 0xf8, !PT ;  /* 0x00000038420c7812 */ /* 0x000fc800078ef865 */
[----:B------:R-:W-:-:S05]  /*4ce0*/  LOP3.LUT R12, R12, R63, RZ, 0x3c, !PT ;  /* 0x0000003f0c0c7212 */ /* 0x000fca00078e3cff */
[----:B----4-:R-:W-:Y:S02]  /*4cf0*/  IMAD R13, R14, 0x200, R12 ;  /* 0x000002000e0d7824 */ /* 0x010fe400078e020c */
[C---:B------:R-:W-:Y:S02]  /*4d00*/  IMAD R12, R18.reuse, 0x1800, R4 ;  /* 0x00001800120c7824 */ /* 0x040fe400078e0204 */
[----:B------:R-:W-:Y:S02]  /*4d10*/  IMAD R52, R18, 0x1800, R13 ;  /* 0x0000180012347824 */ /* 0x000fe400078e020d */
[--C-:B------:R-:W-:Y:S02]  /*4d20*/  IMAD R12, R12, 0x2, R19.reuse ;  /* 0x000000020c0c7824 */ /* 0x100fe400078e0213 */
[----:B------:R-:W-:-:S04]  /*4d30*/  IMAD R52, R52, 0x2, R19 ;  /* 0x0000000234347824 */ /* 0x000fc800078e0213 */
[----:B------:R-:W2:Y:S04]  /*4d40*/  LDS.128 R12, [R12+0x1c400] ;  /* 0x01c400000c0c7984 */ /* 0x000ea80000000c00 */
[----:B------:R-:W3:Y:S01]  /*4d50*/  LDS.128 R52, [R52+0x1c400] ;  /* 0x01c4000034347984 */ /* 0x000ee20000000c00 */
[----:B------:R-:W-:Y:S05]  /*4d60*/  @P2 BRA `(.L_x_1467) ;  /* 0x0000000400742947 */ /* 0x000fea0003800000 */
[----:B------:R-:W-:Y:S02]  /*4d70*/  SHF.R.U64 R103, R32, 0x10, R33 ;  /* 0x0000001020677819 */ /* 0x000fe40000001221 */
[--C-:B------:R-:W-:Y:S02]  /*4d80*/  SHF.R.U64 R32, R34, 0x10, R35.reuse ;  /* 0x0000001022207819 */ /* 0x100fe40000001223 */
[----:B------:R-:W-:Y:S02]  /*4d90*/  SHF.R.U32.HI R104, RZ, 0x10, R35 ;  /* 0x00000010ff687819 */ /* 0x000fe40000011623 */
[----:B------:R-:W-:Y:S02]  /*4da0*/  SHF.R.U32.HI R35, RZ, 0x10, R37 ;  /* 0x00000010ff237819 */ /* 0x000fe40000011625 */
[----:B------:R-:W-:Y:S02]  /*4db0*/  SHF.R.U32.HI R102, RZ, 0x10, R33 ;  /* 0x00000010ff667819 */ /* 0x000fe40000011621 */
[----:B------:R-:W-:-:S02]  /*4dc0*/  SHF.R.U64 R34, R36, 0x10, R37 ;  /* 0x0000001024227819 */ /* 0x000fc40000001225 */
[C---:B------:R-:W-:Y:S02]  /*4dd0*/  PRMT R37, R105.reuse, 0x5410, R35 ;  /* 0x0000541069257816 */ /* 0x040fe40000000023 */
[----:B------:R-:W-:Y:S01]  /*4de0*/  PRMT R36, R105, 0x5432, R102 ;  /* 0x0000543269247816 */ /* 0x000fe20000000066 */
[----:B---3--:R-:W-:Y:S01]  /*4df0*/  IMAD.U32 R105, R53, 0x10000, RZ ;  /* 0x0001000035697824 */ /* 0x008fe200078e00ff */
[--C-:B------:R-:W-:Y:S01]  /*4e00*/  SHF.R.U64 R33, R38, 0x10, R39.reuse ;  /* 0x0000001026217819 */ /* 0x100fe20000001227 */
[C---:B------:R-:W-:Y:S01]  /*4e10*/  IMAD.U32 R35, R37.reuse, 0x10000, RZ ;  /* 0x0001000025237824 */ /* 0x040fe200078e00ff */
[----:B------:R-:W-:Y:S01]  /*4e20*/  LOP3.LUT R37, R37, 0xffff0000, RZ, 0xc0, !PT ;  /* 0xffff000025257812 */ /* 0x000fe200078ec0ff */
[C---:B------:R-:W-:Y:S01]  /*4e30*/  IMAD.U32 R102, R36.reuse, 0x10000, RZ ;  /* 0x0001000024667824 */ /* 0x040fe200078e00ff */
[----:B------:R-:W-:Y:S01]  /*4e40*/  LOP3.LUT R36, R36, 0xffff0000, RZ, 0xc0, !PT ;  /* 0xffff000024247812 */ /* 0x000fe200078ec0ff */
[----:B--2---:R-:W-:Y:S02]  /*4e50*/  IMAD.U32 R38, R13, 0x10000, RZ ;  /* 0x000100000d267824 */ /* 0x004fe400078e00ff */
[C---:B------:R-:W-:Y:S01]  /*4e60*/  FMUL.FTZ R106, R105.reuse, R35 ;  /* 0x00000023696a7220 */ /* 0x040fe20000410000 */
[----:B------:R-:W-:Y:S01]  /*4e70*/  FMUL.FTZ R105, R105, R102 ;  /* 0x0000006669697220 */ /* 0x000fe20000410000 */
[----:B------:R-:W-:-:S02]  /*4e80*/  SHF.R.U32.HI R39, RZ, 0x10, R39 ;  /* 0x00000010ff277819 */ /* 0x000fc40000011627 */
[C---:B------:R-:W-:Y:S01]  /*4e90*/  FFMA.FTZ R102, R38.reuse, R102, -R106 ;  /* 0x0000006626667223 */ /* 0x040fe2000001086a */
[----:B------:R-:W-:Y:S01]  /*4ea0*/  FFMA.FTZ R38, R38, R35, R105 ;  /* 0x0000002326267223 */ /* 0x000fe20000010069 */
[----:B------:R-:W-:Y:S02]  /*4eb0*/  LOP3.LUT R105, R53, 0xffff0000, RZ, 0xc0, !PT ;  /* 0xffff000035697812 */ /* 0x000fe400078ec0ff */
[----:B------:R-:W-:Y:S02]  /*4ec0*/  LOP3.LUT R35, R13, 0xffff0000, RZ, 0xc0, !PT ;  /* 0xffff00000d237812 */ /* 0x000fe400078ec0ff */
[----:B------:R-:W-:Y:S01]  /*4ed0*/  PRMT R104, R113, 0x5432, R104 ;  /* 0x0000543271687816 */ /* 0x000fe20000000068 */
[CC--:B------:R-:W-:Y:S01]  /*4ee0*/  FMUL.FTZ R53, R105.reuse, R37.reuse ;  /* 0x0000002569357220 */ /* 0x0c0fe20000410000 */
[-C--:B------:R-:W-:Y:S01]  /*4ef0*/  FMUL.FTZ R13, R105, R36.reuse ;  /* 0x00000024690d7220 */ /* 0x080fe20000410000 */
[C---:B------:R-:W-:Y:S01]  /*4f00*/  IMAD.U32 R105, R55.reuse, 0x10000, RZ ;  /* 0x0001000037697824 */ /* 0x040fe200078e00ff */
[----:B------:R-:W-:Y:S01]  /*4f10*/  LOP3.LUT R55, R55, 0xffff0000, RZ, 0xc0, !PT ;  /* 0xffff000037377812 */ /* 0x000fe200078ec0ff */
[----:B------:R-:W-:Y:S01]  /*4f20*/  FFMA.FTZ R36, R35, R36, -R53 ;  /* 0x0000002423247223 */ /* 0x000fe20000010835 */
[----:B------:R-:W-:Y:S01]  /*4f30*/  PRMT R53, R111, 0x5410, R103 ;  /* 0x000054106f357816 */ /* 0x000fe20000000067 */
[----:B------:R-:W-:Y:S01]  /*4f40*/  FFMA.FTZ R35, R35, R37, R13 ;  /* 0x0000002523237223 */ /* 0x000fe2000001000d */
[----:B------:R-:W-:Y:S01]  /*4f50*/  PRMT R103, R112, 0x5410, R39 ;  /* 0x0000541070677816 */ /* 0x000fe20000000027 */
[C---:B------:R-:W-:Y:S01]  /*4f60*/  IMAD.U32 R39, R104.reuse, 0x10000, RZ ;  /* 0x0001000068277824 */ /* 0x040fe200078e00ff */
[----:B------:R-:W-:Y:S01]  /*4f70*/  LOP3.LUT R104, R104, 0xffff0000, RZ, 0xc0, !PT ;  /* 0xffff000068687812 */ /* 0x000fe200078ec0ff */
[----:B------:R-:W-:Y:S01]  /*4f80*/  IMAD.U32 R37, R15, 0x10000, RZ ;  /* 0x000100000f257824 */ /* 0x000fe200078e00ff */
[----:B------:R-:W-:Y:S01]  /*4f90*/  PRMT R34, R114, 0x5432, R34 ;  /* 0x0000543272227816 */ /* 0x000fe20000000022 */
[C---:B------:R-:W-:Y:S01]  /*4fa0*/  IMAD.U32 R13, R103.reuse, 0x10000, RZ ;  /* 0x00010000670d7824 */ /* 0x040fe200078e00ff */
[----:B------:R-:W-:-:S02]  /*4fb0*/  LOP3.LUT R103, R103, 0xffff0000, RZ, 0xc0, !PT ;  /* 0xffff000067677812 */ /* 0x000fc400078ec0ff */
[----:B------:R-:W-:Y:S01]  /*4fc0*/  PRMT R33, R110, 0x5410, R33 ;  /* 0x000054106e217816 */ /* 0x000fe20000000021 */
[C---:B------:R-:W-:Y:S01]  /*4fd0*/  FMUL.FTZ R106, R105.reuse, R13 ;  /* 0x0000000d696a7220 */ /* 0x040fe20000410000 */
[-C--:B------:R-:W-:Y:S01]  /*4fe0*/  FMUL.FTZ R105, R105, R39.reuse ;  /* 0x0000002769697220 */ /* 0x080fe20000410000 */
[----:B------:R-:W-:Y:S02]  /*4ff0*/  PRMT R32, R112, 0x5432, R32 ;  /* 0x0000543270207816 */ /* 0x000fe40000000020 */
[C---:B------:R-:W-:Y:S01]  /*5000*/  FFMA.FTZ R39, R37.reuse, R39, -R106 ;  /* 0x0000002725277223 */ /* 0x040fe2000001086a */
[----:B------:R-:W-:Y:S01]  /*5010*/  FFMA.FTZ R37, R37, R13, R105 ;  /* 0x0000000d25257223 */ /* 0x000fe20000010069 */
[----:B------:R-:W-:Y:S01]  /*5020*/  LOP3.LUT R13, R15, 0xffff0000, RZ, 0xc0, !PT ;  /* 0xffff00000f0d7812 */ /* 0x000fe200078ec0ff */
[CC--:B------:R-:W-:Y:S01]  /*5030*/  FMUL.FTZ R15, R55.reuse, R103.reuse ;  /* 0x00000067370f7220 */ /* 0x0c0fe20000410000 */
[-C--:B------:R-:W-:Y:S01]  /*5040*/  FMUL.FTZ R55, R55, R104.reuse ;  /* 0x0000006837377220 */ /* 0x080fe20000410000 */
[C---:B------:R-:W-:Y:S01]  /*5050*/  IMAD.U32 R105, R53.reuse, 0x10000, RZ ;  /* 0x0001000035697824 */ /* 0x040fe200078e00ff */
[----:B------:R-:W-:Y:S01]  /*5060*/  LOP3.LUT R53, R53, 0xffff0000, RZ, 0xc0, !PT ;  /* 0xffff000035357812 */ /* 0x000fe200078ec0ff */
[C---:B------:R-:W-:Y:S01]  /*5070*/  FFMA.FTZ R15, R13.reuse, R104, -R15 ;  /* 0x000000680d0f7223 */ /* 0x040fe2000001080f */
[----:B------:R-:W-:Y:S01]  /*5080*/  FFMA.FTZ R13, R13, R103, R55 ;  /* 0x000000670d0d7223 */ /* 0x000fe20000010037 */
[C---:B------:R-:W-:Y:S01]  /*5090*/  IMAD.U32 R104, R52.reuse, 0x10000, RZ ;  /* 0x0001000034687824 */ /* 0x040fe200078e00ff */
[----:B------:R-:W-:Y:S01]  /*50a0*/  LOP3.LUT R52, R52, 0xffff0000, RZ, 0xc0, !PT ;  /* 0xffff000034347812 */ /* 0x000fe200078ec0ff */
[C---:B------:R-:W-:Y:S01]  /*50b0*/  IMAD.U32 R103, R34.reuse, 0x10000, RZ ;  /* 0x0001000022677824 */ /* 0x040fe200078e00ff */
[----:B------:R-:W-:Y:S01]  /*50c0*/  LOP3.LUT R34, R34, 0xffff0000, RZ, 0xc0, !PT ;  /* 0xffff000022227812 */ /* 0x000fe200078ec0ff */
[----:B------:R-:W-:Y:S01]  /*50d0*/  IMAD.U32 R55, R12, 0x10000, RZ ;  /* 0x000100000c377824 */ /* 0x000fe200078e00ff */
[----:B------:R-:W-:Y:S01]  /*50e0*/  F2FP.BF16.F32.PACK_AB R36, R36, R102 ;  /* 0x000000662424723e */ /* 0x000fe200000010ff */
[C---:B------:R-:W-:Y:S01]  /*50f0*/  FMUL.FTZ R106, R104.reuse, R103 ;  /* 0x00000067686a7220 */ /* 0x040fe20000410000 */
[----:B------:R-:W-:Y:S01]  /*5100*/  FMUL.FTZ R104, R104, R105 ;  /* 0x0000006968687220 */ /* 0x000fe20000410000 */
[----:B------:R-:W-:-:S02]  /*5110*/  F2FP.BF16.F32.PACK_AB R35, R35, R38 ;  /* 0x000000262323723e */ /* 0x000fc400000010ff */
        /* <DEDUP_REMOVED lines=13> */
[----:B------:R-:W-:Y:S01]  /*51f0*/  FMUL.FTZ R103, R105, R53 ;  /* 0x0000003569677220 */ /* 0x000fe20000410000 */
[----:B------:R-:W-:-:S02]  /*5200*/  IMAD.U32 R52, R14, 0x10000, RZ ;  /* 0x000100000e347824 */ /* 0x000fc400078e00ff */
[-C--:B------:R-:W-:Y:S01]  /*5210*/  FMUL.FTZ R105, R105, R55.reuse ;  /* 0x0000003769697220 */ /* 0x080fe20000410000 */
[----:B------:R-:W-:Y:S01]  /*5220*/  LOP3.LUT R14, R14, 0xffff0000, RZ, 0xc0, !PT ;  /* 0xffff00000e0e7812 */ /* 0x000fe200078ec0ff */
[C---:B------:R-:W-:Y:S02]  /*5230*/  FFMA.FTZ R103, R52.reuse, R55, -R103 ;  /* 0x0000003734677223 */ /* 0x040fe40000010867 */
[----:B------:R-:W-:Y:S01]  /*5240*/  FFMA.FTZ R105, R52, R53, R105 ;  /* 0x0000003534697223 */ /* 0x000fe20000010069 */
[C---:B------:R-:W-:Y:S01]  /*5250*/  FMUL.FTZ R52, R54.reuse, R33 ;  /* 0x0000002136347220 */ /* 0x040fe20000410000 */
[-C--:B------:R-:W-:Y:S01]  /*5260*/  FMUL.FTZ R54, R54, R32.reuse ;  /* 0x0000002036367220 */ /* 0x080fe20000410000 */
[----:B------:R-:W-:Y:S01]  /*5270*/  F2FP.BF16.F32.PACK_AB R37, R13, R37 ;  /* 0x000000250d25723e */ /* 0x000fe200000010ff */
[----:B------:R-:W-:Y:S02]  /*5280*/  IMAD.MOV.U32 R13, RZ, RZ, R36 ;  /* 0x000000ffff0d7224 */ /* 0x000fe400078e0024 */
[C---:B------:R-:W-:Y:S01]  /*5290*/  FFMA.FTZ R52, R14.reuse, R32, -R52 ;  /* 0x000000200e347223 */ /* 0x040fe20000010834 */
[----:B------:R-:W-:Y:S01]  /*52a0*/  FFMA.FTZ R54, R14, R33, R54 ;  /* 0x000000210e367223 */ /* 0x000fe20000010036 */
[----:B------:R-:W-:Y:S01]  /*52b0*/  F2FP.BF16.F32.PACK_AB R34, R34, R104 ;  /* 0x000000682222723e */ /* 0x000fe200000010ff */
[----:B------:R-:W-:Y:S01]  /*52c0*/  IMAD.MOV.U32 R53, RZ, RZ, R35 ;  /* 0x000000ffff357224 */ /* 0x000fe200078e0023 */
[----:B------:R-:W-:Y:S01]  /*52d0*/  F2FP.BF16.F32.PACK_AB R15, R15, R39 ;  /* 0x000000270f0f723e */ /* 0x000fe200000010ff */
[----:B------:R-:W-:Y:S01]  /*52e0*/  IMAD.MOV.U32 R55, RZ, RZ, R37 ;  /* 0x000000ffff377224 */ /* 0x000fe200078e0025 */
[----:B------:R-:W-:Y:S01]  /*52f0*/  F2FP.BF16.F32.PACK_AB R103, R52, R103 ;  /* 0x000000673467723e */ /* 0x000fe200000010ff */
[----:B------:R-:W-:Y:S01]  /*5300*/  IMAD.MOV.U32 R52, RZ, RZ, R34 ;  /* 0x000000ffff347224 */ /* 0x000fe200078e0022 */
[----:B------:R-:W-:-:S02]  /*5310*/  F2FP.BF16.F32.PACK_AB R12, R12, R106 ;  /* 0x0000006a0c0c723e */ /* 0x000fc400000010ff */
[----:B------:R-:W-:Y:S01]  /*5320*/  F2FP.BF16.F32.PACK_AB R54, R54, R105 ;  /* 0x000000693636723e */ /* 0x000fe200000010ff */
[----:B------:R-:W-:-:S07]  /*5330*/  IMAD.MOV.U32 R14, RZ, RZ, R103 ;  /* 0x000000ffff0e7224 */ /* 0x000fce00078e0067 */
.L_x_1467:
[----:B------:R-:W-:Y:S05]  /*5340*/  BSYNC B2 ;  /* 0x0000000000027941 */ /* 0x000fea0003800000 */
.L_x_1466:
[----:B------:R-:W-:Y:S01]  /*5350*/  ISETP.GE.AND P4, PT, R101, R98, PT ;  /* 0x000000626500720c */ /* 0x000fe20003f86270 */
[----:B------:R-:W-:Y:S01]  /*5360*/  IMAD.MOV.U32 R32, RZ, RZ, R11 ;  /* 0x000000ffff207224 */ /* 0x000fe200078e000b */
[----:B--2---:R4:W-:Y:S01]  /*5370*/  ST.E.128 desc[UR60][R90.64], R12 ;  /* 0x0000000c5a007985 */ /* 0x0049e2000c101d3c */
[----:B------:R-:W-:-:S10]  /*5380*/  IMAD.MOV.U32 R33, RZ, RZ, R99 ;  /* 0x000000ffff217224 */ /* 0x000fd400078e0063 */
[----:B------:R-:W-:-:S05]  /*5390*/  @!P4 IMAD.WIDE R32, R101, 0x2, R32 ;  /* 0x000000026520c825 */ /* 0x000fca00078e0220 */
[----:B---3--:R4:W-:Y:S02]  /*53a0*/  @!P4 ST.E.128 desc[UR60][R32.64], R52 ;  /* 0x000000342000c985 */ /* 0x0089e4000c101d3c */
.L_x_1465:
[----:B------:R-:W-:Y:S05]  /*53b0*/  BSYNC B1 ;  /* 0x0000000000017941 */ /* 0x000fea0003800000 */
.L_x_1464:
[----:B------:R-:W-:-:S03]  /*53c0*/  UMOV UR4, 0xffffffff ;  /* 0xffffffff00047882 */ /* 0x000fc60000000000 */
[----:B------:R-:W-:Y:S05]  /*53d0*/  BRA.DIV UR4, `(.L_x_1468) ;  /* 0x0000017e04847947 */ /* 0x000fea000b800000 */
[----:B0-----:R-:W0:Y:S04]  /*53e0*/  SHFL.IDX PT, R97, R97, 0x1, 0x1c1f ;  /* 0x003c1f0061617f89 */ /* 0x001e2800000e0000 */
[----:B------:R-:W0:Y:S02]  /*53f0*/  SHFL.IDX PT, R96, R96, 0x1, 0x1c1f ;  /* 0x003c1f0060607f89 */ /* 0x000e2400000e0000 */
.L_x_1722:
[----:B---3--:R-:W-:-:S05]  /*5400*/  VIADD R11, R200, 0x40 ;  /* 0x00000040c80b7836 */ /* 0x008fca0000000000 */
[----:B------:R-:W-:-:S13]  /*5410*/  ISETP.GE.OR P4, PT, R11, R94, P1 ;  /* 0x0000005e0b00720c */ /* 0x000fda0000f86670 */
[----:B------:R-:W-:Y:S05]  /*5420*/  @P4 BRA `(.L_x_1453) ;  /* 0x0000000800fc4947 */ /* 0x000fea0003800000 */
[----:B----4-:R-:W3:Y:S01]  /*5430*/  LDL R13, [R1+0x5c] ;  /* 0x00005c00010d7983 */ /* 0x010ee20000100800 */
[----:B------:R-:W-:Y:S01]  /*5440*/  SEL R100, R78, R100, !P0 ;  /* 0x000000644e647207 */ /* 0x000fe20004000000 */
[C---:B------:R-:W-:Y:S01]  /*5450*/  VIADD R14, R200.reuse, 0x40 ;  /* 0x00000040c80e7836 */ /* 0x040fe20000000000 */
        /* <DEDUP_REMOVED lines=15> */
[----:B---3--:R-:W-:Y:S02]  /*5550*/  IMAD.IADD R13, R13, 0x1, R12 ;  /* 0x000000010d0d7824 */ /* 0x008fe400078e020c */
[C---:B------:R-:W-:Y:S02]  /*5560*/  IMAD R12, R18.reuse, 0x1800, R65 ;  /* 0x00001800120c7824 */ /* 0x040fe400078e0241 */
[----:B------:R-:W-:Y:S02]  /*5570*/  IMAD R32, R18, 0x1800, R13 ;  /* 0x0000180012207824 */ /* 0x000fe400078e020d */
[--C-:B------:R-:W-:Y:S02]  /*5580*/  IMAD R12, R12, 0x2, R19.reuse ;  /* 0x000000020c0c7824 */ /* 0x100fe400078e0213 */
[----:B------:R-:W-:-:S04]  /*5590*/  IMAD R32, R32, 0x2, R19 ;  /* 0x0000000220207824 */ /* 0x000fc800078e0213 */
[----:B------:R-:W0:Y:S04]  /*55a0*/  LDS.128 R12, [R12+0x1c400] ;  /* 0x01c400000c0c7984 */ /* 0x000e280000000c00 */
[----:B------:R-:W3:Y:S01]  /*55b0*/  LDS.128 R32, [R32+0x1c400] ;  /* 0x01c4000020207984 */ /* 0x000ee20000000c00 */
[----:B------:R-:W-:Y:S05]  /*55c0*/  @P2 BRA `(.L_x_1470) ;  /* 0x0000000400682947 */ /* 0x000fea0003800000 */
[----:B------:R-:W-:Y:S01]  /*55d0*/  SHF.R.U32.HI R52, RZ, 0x10, R45 ;  /* 0x00000010ff347819 */ /* 0x000fe2000001162d */
[----:B---3--:R-:W-:Y:S01]  /*55e0*/  IMAD.U32 R53, R33, 0x10000, RZ ;  /* 0x0001000021357824 */ /* 0x008fe200078e00ff */
[----:B------:R-:W-:Y:S01]  /*55f0*/  SHF.R.U32.HI R39, RZ, 0x10, R41 ;  /* 0x00000010ff277819 */ /* 0x000fe20000011629 */
[----:B0-----:R-:W-:Y:S01]  /*5600*/  IMAD.U32 R55, R15, 0x10000, RZ ;  /* 0x000100000f377824 */ /* 0x001fe200078e00ff */
[----:B------:R-:W-:Y:S02]  /*5610*/  PRMT R52, R111, 0x5432, R52 ;  /* 0x000054326f347816 */ /* 0x000fe40000000034 */
[----:B------:R-:W-:Y:S02]  /*5620*/  PRMT R39, R108, 0x5410, R39 ;  /* 0x000054106c277816 */ /* 0x000fe40000000027 */
[----:B------:R-:W-:Y:S01]  /*5630*/  SHF.R.U64 R38, R42, 0x10, R43 ;  /* 0x000000102a267819 */ /* 0x000fe2000000122b */
[----:B------:R-:W-:Y:S01]  /*5640*/  IMAD.U32 R42, R52, 0x10000, RZ ;  /* 0x00010000342a7824 */ /* 0x000fe200078e00ff */
[----:B------:R-:W-:Y:S01]  /*5650*/  SHF.R.U64 R40, R40, 0x10, R41 ;  /* 0x0000001028287819 */ /* 0x000fe20000001229 */
[----:B------:R-:W-:Y:S01]  /*5660*/  IMAD.U32 R41, R39, 0x10000, RZ ;  /* 0x0001000027297824 */ /* 0x000fe200078e00ff */
[----:B------:R-:W-:Y:S01]  /*5670*/  SHF.R.U64 R44, R44, 0x10, R45 ;  /* 0x000000102c2c7819 */ /* 0x000fe2000000122d */
[----:B------:R-:W-:-:S02]  /*5680*/  IMAD.U32 R45, R13, 0x10000, RZ ;  /* 0x000100000d2d7824 */ /* 0x000fc400078e00ff */
[CC--:B------:R-:W-:Y:S01]  /*5690*/  FMUL.FTZ R54, R53.reuse, R42.reuse ;  /* 0x0000002a35367220 */ /* 0x0c0fe20000410000 */
[-C--:B------:R-:W-:Y:S01]  /*56a0*/  FMUL.FTZ R53, R53, R41.reuse ;  /* 0x0000002935357220 */ /* 0x080fe20000410000 */
[----:B------:R-:W-:Y:S02]  /*56b0*/  LOP3.LUT R33, R33, 0xffff0000, RZ, 0xc0, !PT ;  /* 0xffff000021217812 */ /* 0x000fe400078ec0ff */
[C---:B------:R-:W-:Y:S01]  /*56c0*/  FFMA.FTZ R54, R45.reuse, R41, -R54 ;  /* 0x000000292d367223 */ /* 0x040fe20000010836 */
[----:B------:R-:W-:Y:S01]  /*56d0*/  LOP3.LUT R52, R52, 0xffff0000, RZ, 0xc0, !PT ;  /* 0xffff000034347812 */ /* 0x000fe200078ec0ff */
[----:B------:R-:W-:Y:S01]  /*56e0*/  FFMA.FTZ R53, R45, R42, R53 ;  /* 0x0000002a2d357223 */ /* 0x000fe20000010035 */
[--C-:B------:R-:W-:Y:S02]  /*56f0*/  SHF.R.U64 R46, R46, 0x10, R47.reuse ;  /* 0x000000102e2e7819 */ /* 0x100fe4000000122f */
[----:B------:R-:W-:Y:S01]  /*5700*/  LOP3.LUT R41, R39, 0xffff0000, RZ, 0xc0, !PT ;  /* 0xffff000027297812 */ /* 0x000fe200078ec0ff */
[----:B------:R-:W-:Y:S01]  /*5710*/  FMUL.FTZ R42, R33, R52 ;  /* 0x00000034212a7220 */ /* 0x000fe20000410000 */
[----:B------:R-:W-:-:S02]  /*5720*/  SHF.R.U32.HI R47, RZ, 0x10, R47 ;  /* 0x00000010ff2f7819 */ /* 0x000fc4000001162f */
[----:B------:R-:W-:Y:S01]  /*5730*/  SHF.R.U32.HI R43, RZ, 0x10, R43 ;  /* 0x00000010ff2b7819 */ /* 0x000fe2000001162b */
[-C--:B------:R-:W-:Y:S01]  /*5740*/  FMUL.FTZ R33, R33, R41.reuse ;  /* 0x0000002921217220 */ /* 0x080fe20000410000 */
[----:B------:R-:W-:Y:S01]  /*5750*/  LOP3.LUT R39, R13, 0xffff0000, RZ, 0xc0, !PT ;  /* 0xffff00000d277812 */ /* 0x000fe200078ec0ff */
[----:B------:R-:W-:Y:S01]  /*5760*/  IMAD.U32 R13, R12, 0x10000, RZ ;  /* 0x000100000c0d7824 */ /* 0x000fe200078e00ff */
[----:B------:R-:W-:Y:S02]  /*5770*/  PRMT R47, R109, 0x5410, R47 ;  /* 0x000054106d2f7816 */ /* 0x000fe4000000002f */
[----:B------:R-:W-:Y:S01]  /*5780*/  PRMT R43, R107, 0x5410, R43 ;  /* 0x000054106b2b7816 */ /* 0x000fe2000000002b */
[C---:B------:R-:W-:Y:S01]  /*5790*/  FFMA.FTZ R42, R39.reuse, R41, -R42 ;  /* 0x00000029272a7223 */ /* 0x040fe2000001082a */
[----:B------:R-:W-:Y:S01]  /*57a0*/  FFMA.FTZ R33, R39, R52, R33 ;  /* 0x0000003427217223 */ /* 0x000fe20000010021 */
[C---:B------:R-:W-:Y:S01]  /*57b0*/  IMAD.U32 R52, R35.reuse, 0x10000, RZ ;  /* 0x0001000023347824 */ /* 0x040fe200078e00ff */
[----:B------:R-:W-:Y:S01]  /*57c0*/  LOP3.LUT R35, R35, 0xffff0000, RZ, 0xc0, !PT ;  /* 0xffff000023237812 */ /* 0x000fe200078ec0ff */
[C---:B------:R-:W-:Y:S01]  /*57d0*/  IMAD.U32 R41, R47.reuse, 0x10000, RZ ;  /* 0x000100002f297824 */ /* 0x040fe200078e00ff */
[----:B------:R-:W-:Y:S01]  /*57e0*/  LOP3.LUT R47, R47, 0xffff0000, RZ, 0xc0, !PT ;  /* 0xffff00002f2f7812 */ /* 0x000fe200078ec0ff */
[----:B------:R-:W-:Y:S01]  /*57f0*/  IMAD.U32 R45, R43, 0x10000, RZ ;  /* 0x000100002b2d7824 */ /* 0x000fe200078e00ff */
[----:B------:R-:W-:Y:S01]  /*5800*/  PRMT R44, R110, 0x5432, R44 ;  /* 0x000054326e2c7816 */ /* 0x000fe2000000002c */
[----:B------:R-:W-:Y:S01]  /*5810*/  FMUL.FTZ R90, R52, R41 ;  /* 0x00000029345a7220 */ /* 0x000fe20000410000 */
[----:B------:R-:W-:Y:S01]  /*5820*/  PRMT R40, R108, 0x5432, R40 ;  /* 0x000054326c287816 */ /* 0x000fe20000000028 */
[----:B------:R-:W-:Y:S01]  /*5830*/  FMUL.FTZ R52, R52, R45 ;  /* 0x0000002d34347220 */ /* 0x000fe20000410000 */
[----:B------:R-:W-:-:S02]  /*5840*/  IMAD.U32 R39, R32, 0x10000, RZ ;  /* 0x0001000020277824 */ /* 0x000fc400078e00ff */
[----:B------:R-:W-:Y:S01]  /*5850*/  FFMA.FTZ R90, R55, R45, -R90 ;  /* 0x0000002d375a7223 */ /* 0x000fe2000001085a */
[----:B------:R-:W-:Y:S01]  /*5860*/  LOP3.LUT R45, R43, 0xffff0000, RZ, 0xc0, !PT ;  /* 0xffff00002b2d7812 */ /* 0x000fe200078ec0ff */
[----:B------:R-:W-:Y:S01]  /*5870*/  FFMA.FTZ R52, R55, R41, R52 ;  /* 0x0000002937347223 */ /* 0x000fe20000010034 */
[----:B------:R-:W-:Y:S01]  /*5880*/  LOP3.LUT R41, R15, 0xffff0000, RZ, 0xc0, !PT ;  /* 0xffff00000f297812 */ /* 0x000fe200078ec0ff */
[C---:B------:R-:W-:Y:S01]  /*5890*/  FMUL.FTZ R55, R35.reuse, R47 ;  /* 0x0000002f23377220 */ /* 0x040fe20000410000 */
[----:B------:R-:W-:Y:S01]  /*58a0*/  LOP3.LUT R32, R32, 0xffff0000, RZ, 0xc0, !PT ;  /* 0xffff000020207812 */ /* 0x000fe200078ec0ff */
[-C--:B------:R-:W-:Y:S01]  /*58b0*/  FMUL.FTZ R35, R35, R45.reuse ;  /* 0x0000002d23237220 */ /* 0x080fe20000410000 */
[----:B------:R-:W-:Y:S01]  /*58c0*/  PRMT R46, R109, 0x5432, R46 ;  /* 0x000054326d2e7816 */ /* 0x000fe2000000002e */
[C---:B------:R-:W-:Y:S01]  /*58d0*/  FFMA.FTZ R55, R41.reuse, R45, -R55 ;  /* 0x0000002d29377223 */ /* 0x040fe20000010837 */
[----:B------:R-:W-:Y:S02]  /*58e0*/  IMAD.U32 R45, R44, 0x10000, RZ ;  /* 0x000100002c2d7824 */ /* 0x000fe400078e00ff */
[----:B------:R-:W-:Y:S01]  /*58f0*/  FFMA.FTZ R35, R41, R47, R35 ;  /* 0x0000002f29237223 */ /* 0x000fe20000010023 */
[C---:B------:R-:W-:Y:S01]  /*5900*/  IMAD.U32 R41, R40.reuse, 0x10000, RZ ;  /* 0x0001000028297824 */ /* 0x040fe200078e00ff */
[----:B------:R-:W-:Y:S01]  /*5910*/  LOP3.LUT R47, R40, 0xffff0000, RZ, 0xc0, !PT ;  /* 0xffff0000282f7812 */ /* 0x000fe200078ec0ff */
[C---:B------:R-:W-:Y:S01]  /*5920*/  FMUL.FTZ R40, R39.reuse, R45 ;  /* 0x0000002d27287220 */ /* 0x040fe20000410000 */
[----:B------:R-:W-:Y:S01]  /*5930*/  LOP3.LUT R44, R44, 0xffff0000, RZ, 0xc0, !PT ;  /* 0xffff00002c2c7812 */ /* 0x000fe200078ec0ff */
[-C--:B------:R-:W-:Y:S01]  /*5940*/  FMUL.FTZ R39, R39, R41.reuse ;  /* 0x0000002927277220 */ /* 0x080fe20000410000 */
[----:B------:R-:W-:Y:S01]  /*5950*/  PRMT R38, R107, 0x5432, R38 ;  /* 0x000054326b267816 */ /* 0x000fe20000000026 */
[C---:B------:R-:W-:Y:S01]  /*5960*/  FFMA.FTZ R40, R13.reuse, R41, -R40 ;  /* 0x000000290d287223 */ /* 0x040fe20000010828 */
[----:B------:R-:W-:Y:S01]  /*5970*/  LOP3.LUT R12, R12, 0xffff0000, RZ, 0xc0, !PT ;  /* 0xffff00000c0c7812 */ /* 0x000fe200078ec0ff */
[----:B------:R-:W-:Y:S01]  /*5980*/  FMUL.FTZ R91, R32, R44 ;  /* 0x0000002c205b7220 */ /* 0x000fe20000410000 */
[----:B------:R-:W-:Y:S01]  /*5990*/  FFMA.FTZ R39, R13, R45, R39 ;  /* 0x0000002d0d277223 */ /* 0x000fe20000010027 */
[----:B------:R-:W-:-:S02]  /*59a0*/  IMAD.U32 R43, R34, 0x10000, RZ ;  /* 0x00010000222b7824 */ /* 0x000fc400078e00ff */
[-C--:B------:R-:W-:Y:S01]  /*59b0*/  FMUL.FTZ R32, R32, R47.reuse ;  /* 0x0000002f20207220 */ /* 0x080fe20000410000 */
[----:B------:R-:W-:Y:S01]  /*59c0*/  IMAD.U32 R13, R46, 0x10000, RZ ;  /* 0x000100002e0d7824 */ /* 0x000fe200078e00ff */
[----:B------:R-:W-:Y:S01]  /*59d0*/  LOP3.LUT R34, R34, 0xffff0000, RZ, 0xc0, !PT ;  /* 0xffff000022227812 */ /* 0x000fe200078ec0ff */
[----:B------:R-:W-:Y:S01]  /*59e0*/  IMAD.U32 R41, R38, 0x10000, RZ ;  /* 0x0001000026297824 */ /* 0x000fe200078e00ff */
[----:B------:R-:W-:Y:S01]  /*59f0*/  LOP3.LUT R46, R46, 0xffff0000, RZ, 0xc0, !PT ;  /* 0xffff00002e2e7812 */ /* 0x000fe200078ec0ff */
[----:B------:R-:W-:Y:S01]  /*5a00*/  FFMA.FTZ R91, R12, R47, -R91 ;  /* 0x0000002f0c5b7223 */ /* 0x000fe2000001085b */
[----:B------:R-:W-:Y:S01]  /*5a10*/  LOP3.LUT R38, R38, 0xffff0000, RZ, 0xc0, !PT ;  /* 0xffff000026267812 */ /* 0x000fe200078ec0ff */
[----:B------:R-:W-:Y:S01]  /*5a20*/  FFMA.FTZ R32, R12, R44, R32 ;  /* 0x0000002c0c207223 */ /* 0x000fe20000010020 */
[C---:B------:R-:W-:Y:S02]  /*5a30*/  IMAD.U32 R15, R14.reuse, 0x10000, RZ ;  /* 0x000100000e0f7824 */ /* 0x040fe400078e00ff */
[C---:B------:R-:W-:Y:S01]  /*5a40*/  FMUL.FTZ R12, R43.reuse, R13 ;  /* 0x0000000d2b0c7220 */ /* 0x040fe20000410000 */
[----:B------:R-:W-:Y:S01]  /*5a50*/  FMUL.FTZ R44, R43, R41 ;  /* 0x000000292b2c7220 */ /* 0x000fe20000410000 */
[----:B------:R-:W-:Y:S01]  /*5a60*/  LOP3.LUT R14, R14, 0xffff0000, RZ, 0xc0, !PT ;  /* 0xffff00000e0e7812 */ /* 0x000fe200078ec0ff */
[C---:B------:R-:W-:Y:S01]  /*5a70*/  FMUL.FTZ R43, R34.reuse, R46 ;  /* 0x0000002e222b7220 */ /* 0x040fe20000410000 */
[-C--:B------:R-:W-:Y:S01]  /*5a80*/  FMUL.FTZ R34, R34, R38.reuse ;  /* 0x0000002622227220 */ /* 0x080fe20000410000 */
[C---:B------:R-:W-:Y:S01]  /*5a90*/  FFMA.FTZ R44, R15.reuse, R13, R44 ;  /* 0x0000000d0f2c7223 */ /* 0x040fe2000001002c */
[----:B------:R-:W-:Y:S01]  /*5aa0*/  FFMA.FTZ R12, R15, R41, -R12 ;  /* 0x000000290f0c7223 */ /* 0x000fe2000001080c */
[C---:B------:R-:W-:Y:S01]  /*5ab0*/  FFMA.FTZ R43, R14.reuse, R38, -R43 ;  /* 0x000000260e2b7223 */ /* 0x040fe2000001082b */
[----:B------:R-:W-:Y:S01]  /*5ac0*/  FFMA.FTZ R13, R14, R46, R34 ;  /* 0x0000002e0e0d7223 */ /* 0x000fe20000010022 */
[----:B------:R-:W-:-:S02]  /*5ad0*/  F2FP.BF16.F32.PACK_AB R42, R42, R54 ;  /* 0x000000362a2a723e */ /* 0x000fc400000010ff */
[----:B------:R-:W-:Y:S02]  /*5ae0*/  F2FP.BF16.F32.PACK_AB R91, R91, R40 ;  /* 0x000000285b5b723e */ /* 0x000fe400000010ff */
[----:B------:R-:W-:Y:S02]  /*5af0*/  F2FP.BF16.F32.PACK_AB R14, R43, R12 ;  /* 0x0000000c2b0e723e */ /* 0x000fe400000010ff */
[----:B------:R-:W-:Y:S01]  /*5b00*/  F2FP.BF16.F32.PACK_AB R34, R13, R44 ;  /* 0x0000002c0d22723e */ /* 0x000fe200000010ff */
[----:B------:R-:W-:Y:S01]  /*5b10*/  IMAD.MOV.U32 R12, RZ, RZ, R91 ;  /* 0x000000ffff0c7224 */ /* 0x000fe200078e005b */
[----:B------:R-:W-:Y:S01]  /*5b20*/  F2FP.BF16.F32.PACK_AB R15, R55, R90 ;  /* 0x0000005a370f723e */ /* 0x000fe200000010ff */
[----:B------:R-:W-:Y:S01]  /*5b30*/  IMAD.MOV.U32 R13, RZ, RZ, R42 ;  /* 0x000000ffff0d7224 */ /* 0x000fe200078e002a */
[----:B------:R-:W-:Y:S02]  /*5b40*/  F2FP.BF16.F32.PACK_AB R33, R33, R53 ;  /* 0x000000352121723e */ /* 0x000fe400000010ff */
[----:B------:R-:W-:-:S02]  /*5b50*/  F2FP.BF16.F32.PACK_AB R35, R35, R52 ;  /* 0x000000342323723e */ /* 0x000fc400000010ff */
[----:B------:R-:W-:-:S07]  /*5b60*/  F2FP.BF16.F32.PACK_AB R32, R32, R39 ;  /* 0x000000272020723e */ /* 0x000fce00000010ff */
.L_x_1470:
[----:B------:R-:W-:Y:S05]  /*5b70*/  BSYNC B1 ;  /* 0x0000000000017941 */ /* 0x000fea0003800000 */
.L_x_1469:
[----:B------:R-:W-:Y:S01]  /*5b80*/  ISETP.GE.AND P2, PT, R11, R98, PT ;  /* 0x000000620b00720c */ /* 0x000fe20003f46270 */
[----:B0-----:R0:W-:Y:S02]  /*5b90*/  ST.E.128 desc[UR60][R36.64], R12 ;  /* 0x0000000c24007985 */ /* 0x0011e4000c101d3c */
[----:B0-----:R-:W-:Y:S01]  /*5ba0*/  MOV R12, R96 ;  /* 0x00000060000c7202 */ /* 0x001fe20000000f00 */
[----:B------:R-:W-:-:S09]  /*5bb0*/  IMAD.MOV.U32 R13, RZ, RZ, R97 ;  /* 0x000000ffff0d7224 */ /* 0x000fd200078e0061 */
[----:B------:R-:W-:Y:S05]  /*5bc0*/  @P2 BRA `(.L_x_1453) ;  /* 0x0000000400142947 */ /* 0x000fea0003800000 */
[----:B------:R-:W-:-:S05]  /*5bd0*/  IMAD.WIDE R12, R11, 0x2, R12 ;  /* 0x000000020b0c7825 */ /* 0x000fca00078e020c */
[----:B---3--:R0:W-:Y:S01]  /*5be0*/  ST.E.128 desc[UR60][R12.64], R32 ;  /* 0x000000200c007985 */ /* 0x0081e2000c101d3c */
[----:B------:R-:W-:Y:S05]  /*5bf0*/  BRA `(.L_x_1453) ;  /* 0x0000000400087947 */ /* 0x000fea0003800000 */
.L_x_1434:
[----:B------:R-:W-:-:S13]  /*5c00*/  ISETP.NE.AND P3, PT, R206, 0x3, PT ;  /* 0x00000003ce00780c */ /* 0x000fda0003f65270 */
[----:B------:R-:W-:Y:S05]  /*5c10*/  @!P3 BRA `(.L_x_1471) ;  /* 0x000000000004b947 */ /* 0x000fea0003800000 */
[----:B------:R-:W-:Y:S01]  /*5c20*/  BPT.TRAP 0x1 ;  /* 0x000000040000795c */ /* 0x000fe20000300000 */
.L_x_1471:
[----:B------:R-:W-:Y:S01]  /*5c30*/  IMAD R0, R18, 0x8, R19 ;  /* 0x0000000812007824 */ /* 0x000fe200078e0213 */
[----:B------:R-:W-:Y:S01]  /*5c40*/  SHF.L.U32 R95, R204, 0x1f, RZ ;  /* 0x0000001fcc5f7819 */ /* 0x000fe200000006ff */
[----:B------:R-:W-:Y:S01]  /*5c50*/  BSSY B1, `(.L_x_1472) ;  /* 0x0000004000017945 */ /* 0x000fe20003800000 */
[----:B------:R-:W-:Y:S02]  /*5c60*/  SHF.R.S32.HI R92, RZ, 0x1f, R89 ;  /* 0x0000001fff5c7819 */ /* 0x000fe40000011459 */
[----:B------:R-:W1:Y:S02]  /*5c70*/  SYNCS.PHASECHK.TRANS64.TRYWAIT P2, [R0+URZ+0x32490], R95 ;  /* 0x0324905f000075a7 */ /* 0x000e64000804017f */
[----:B-1----:R-:W-:Y:S05]  /*5c80*/  @!P2 BRA `(.L_x_1473) ;  /* 0x0000017400a4a947 */ /* 0x002fea0003800000 */
.L_x_1723:
[----:B------:R-:W-:Y:S05]  /*5c90*/  BSYNC B1 ;  /* 0x0000000000017941 */ /* 0x000fea0003800000 */
.L_x_1472:
        /* <DEDUP_REMOVED lines=25> */
.L_x_1727:
[----:B------:R-:W-:Y:S04]  /*5e30*/  BSSY B1, `(.L_x_1475) ;  /* 0x000000d000017945 */ /* 0x000fe80003800000 */
[----:B------:R-:W-:Y:S05]  /*5e40*/  @!P2 BRA `(.L_x_1476) ;  /* 0x00000000002ca947 */ /* 0x000fea0003800000 */
[----:B------:R-:W-:Y:S02]  /*5e50*/  ULDC UR4, c[0x0][0x2f4] ;  /* 0x0000bd0000047ab9 */ /* 0x000fe40000000800 */
[----:B------:R-:W-:-:S13]  /*5e60*/  ISETP.GE.AND P2, PT, R16, UR4, PT ;  /* 0x0000000410007c0c */ /* 0x000fda000bf46270 */
[----:B---3--:R-:W-:-:S04]  /*5e70*/  @!P2 LEA R34, P4, R16, R14, 0x1 ;  /* 0x0000000e1022a211 */ /* 0x008fc800078808ff */
[----:B--2---:R-:W-:Y:S02]  /*5e80*/  @!P2 LEA.HI.X R35, R16, R33, R17, 0x1, P4 ;  /* 0x000000211023a211 */ /* 0x004fe400020f0c11 */
[----:B------:R-:W-:-:S13]  /*5e90*/  ISETP.GE.AND P4, PT, R2, UR4, PT ;  /* 0x0000000402007c0c */ /* 0x000fda000bf86270 */
[C---:B------:R-:W-:Y:S02]  /*5ea0*/  @!P4 LEA R32, P5, R2.reuse, R14, 0x1 ;  /* 0x0000000e0220c211 */ /* 0x040fe400078a08ff */
[----:B------:R-:W2:Y:S02]  /*5eb0*/  @!P2 LDS.128 R12, [R98] ;  /* 0x00000000620ca984 */ /* 0x000ea40000000c00 */
[----:B------:R-:W-:Y:S02]  /*5ec0*/  @!P4 LEA.HI.X R33, R2, R33, R203, 0x1, P5 ;  /* 0x000000210221c211 */ /* 0x000fe400028f0ccb */
[----:B--2---:R-:W-:Y:S04]  /*5ed0*/  @!P2 ST.E.128 desc[UR60][R34.64], R12 ;  /* 0x0000000c2200a985 */ /* 0x004fe8000c101d3c */
[----:B------:R-:W2:Y:S04]  /*5ee0*/  @!P4 LDS.128 R12, [R91] ;  /* 0x000000005b0cc984 */ /* 0x000ea80000000c00 */
[----:B--2---:R4:W-:Y:S02]  /*5ef0*/  @!P4 ST.E.128 desc[UR60][R32.64], R12 ;  /* 0x0000000c2000c985 */ /* 0x0049e4000c101d3c */
.L_x_1476:
[----:B------:R-:W-:Y:S05]  /*5f00*/  BSYNC B1 ;  /* 0x0000000000017941 */ /* 0x000fea0003800000 */
.L_x_1475:
[----:B------:R-:W-:-:S03]  /*5f10*/  UMOV UR4, 0xffffffff ;  /* 0xffffffff00047882 */ /* 0x000fc60000000000 */
[----:B------:R-:W-:Y:S05]  /*5f20*/  BRA.DIV UR4, `(.L_x_1477) ;  /* 0x0000017604587947 */ /* 0x000fea000b800000 */
[----:B--2-4-:R2:W4:Y:S04]  /*5f30*/  SHFL.IDX PT, R33, R37, 0x1, 0x1c1f ;  /* 0x003c1f0025217f89 */ /* 0x01452800000e0000 */
[----:B---3--:R2:W3:Y:S02]  /*5f40*/  SHFL.IDX PT, R14, R36, 0x1, 0x1c1f ;  /* 0x003c1f00240e7f89 */ /* 0x0084e400000e0000 */
.L_x_1731:
[----:B------:R-:W-:-:S13]  /*5f50*/  ISETP.GE.AND P2, PT, R38, 0x41, PT ;  /* 0x000000412600780c */ /* 0x000fda0003f46270 */
[----:B------:R-:W-:Y:S05]  /*5f60*/  @!P2 BRA `(.L_x_1453) ;  /* 0x00000000002ca947 */ /* 0x000fea0003800000 */
[----:B------:R-:W-:Y:S02]  /*5f70*/  ULDC UR4, c[0x0][0x2f4] ;  /* 0x0000bd0000047ab9 */ /* 0x000fe40000000800 */
[----:B------:R-:W-:-:S13]  /*5f80*/  ISETP.GE.AND P2, PT, R16, UR4, PT ;  /* 0x0000000410007c0c */ /* 0x000fda000bf46270 */
[----:B---3--:R-:W-:-:S04]  /*5f90*/  @!P2 LEA R34, P4, R16, R14, 0x1 ;  /* 0x0000000e1022a211 */ /* 0x008fc800078808ff */
[----:B----4-:R-:W-:Y:S02]  /*5fa0*/  @!P2 LEA.HI.X R35, R16, R33, R17, 0x1, P4 ;  /* 0x000000211023a211 */ /* 0x010fe400020f0c11 */
[----:B------:R-:W-:-:S13]  /*5fb0*/  ISETP.GE.AND P4, PT, R2, UR4, PT ;  /* 0x0000000402007c0c */ /* 0x000fda000bf86270 */
[C---:B------:R-:W-:Y:S02]  /*5fc0*/  @!P4 LEA R32, P5, R2.reuse, R14, 0x1 ;  /* 0x0000000e0220c211 */ /* 0x040fe400078a08ff */
[----:B------:R-:W3:Y:S02]  /*5fd0*/  @!P2 LDS.128 R12, [R98+0x2000] ;  /* 0x00200000620ca984 */ /* 0x000ee40000000c00 */
[----:B------:R-:W-:Y:S02]  /*5fe0*/  @!P4 LEA.HI.X R33, R2, R33, R203, 0x1, P5 ;  /* 0x000000210221c211 */ /* 0x000fe400028f0ccb */
[----:B---3--:R-:W-:Y:S04]  /*5ff0*/  @!P2 ST.E.128 desc[UR60][R34.64], R12 ;  /* 0x0000000c2200a985 */ /* 0x008fe8000c101d3c */
[----:B------:R-:W3:Y:S04]  /*6000*/  @!P4 LDS.128 R12, [R91+0x2000] ;  /* 0x002000005b0cc984 */ /* 0x000ee80000000c00 */
[----:B---3--:R3:W-:Y:S02]  /*6010*/  @!P4 ST.E.128 desc[UR60][R32.64], R12 ;  /* 0x0000000c2000c985 */ /* 0x0087e4000c101d3c */
.L_x_1453:
[----:B------:R-:W-:Y:S05]  /*6020*/  BSYNC B0 ;  /* 0x0000000000007941 */ /* 0x000fea0003800000 */
.L_x_1433:
[----:B---3--:R-:W3:Y:S01]  /*6030*/  S2R R11, SR_TID.X ;  /* 0x00000000000b7919 */ /* 0x008ee20000002100 */
[----:B------:R-:W-:Y:S01]  /*6040*/  @!PT LDS RZ, [RZ] ;  /* 0x00000000fffff984 */ /* 0x000fe20000000800 */
[----:B------:R-:W-:Y:S01]  /*6050*/  @!PT LDS RZ, [RZ] ;  /* 0x00000000fffff984 */ /* 0x000fe20000000800 */
[----:B------:R-:W-:Y:S01]  /*6060*/  @!PT LDS RZ, [RZ] ;  /* 0x00000000fffff984 */ /* 0x000fe20000000800 */
[----:B------:R-:W-:Y:S01]  /*6070*/  @!PT LDS RZ, [RZ] ;  /* 0x00000000fffff984 */ /* 0x000fe20000000800 */
[----:B------:R5:W-:Y:S06]  /*6080*/  MEMBAR.ALL.CTA ;  /* 0x0000000000007992 */ /* 0x000bec0000008000 */
[----:B-----5:R-:W5:Y:S01]  /*6090*/  FENCE.VIEW.ASYNC.S ;  /* 0x00000000000073c6 */ /* 0x020f620000000000 */
[----:B------:R-:W-:Y:S05]  /*60a0*/  WARPSYNC.ALL ;  /* 0x0000000000007948 */ /* 0x000fea0003800000 */
[----:B------:R-:W-:Y:S01]  /*60b0*/  BSSY B0, `(.L_x_1478) ;  /* 0x0000009000007945 */ /* 0x000fe20003800000 */
[----:B---3--:R-:W-:Y:S01]  /*60c0*/  LOP3.LUT R11, R11, 0x7f, RZ, 0xc0, !PT ;  /* 0x0000007f0b0b7812 */ /* 0x008fe200078ec0ff */
[----:B-----5:R3:W-:Y:S03]  /*60d0*/  BAR.SYNC.DEFER_BLOCKING R87, 0x80 ;  /* 0x000200570000751d */ /* 0x0207e60000010000 */
[----:B------:R-:W-:-:S13]  /*60e0*/  ISETP.NE.AND P2, PT, R11, RZ, PT ;  /* 0x000000ff0b00720c */ /* 0x000fda0003f45270 */
[----:B------:R-:W-:-:S05]  /*60f0*/  @!P2 VIADD R11, R0, 0x324a0 ;  /* 0x000324a0000ba836 */ /* 0x000fca0000000000 */
[----:B------:R-:W-:-:S04]  /*6100*/  @!P2 PRMT R11, RZ, 0x654, R11 ;  /* 0x00000654ff0ba816 */ /* 0x000fc8000000000b */
[----:B------:R3:W-:Y:S01]  /*6110*/  @!P2 SYNCS.ARRIVE.TRANS64.RED.A1T0 RZ, [R11+URZ], RZ ;  /* 0x000000ff0bffa9a7 */ /* 0x0007e2000810043f */
[----:B------:R-:W-:Y:S05]  /*6120*/  @!P3 BRA `(.L_x_1479) ;  /* 0x000000000004b947 */ /* 0x000fea0003800000 */
[----:B------:R-:W-:Y:S01]  /*6130*/  BPT.TRAP 0x1 ;  /* 0x000000040000795c */ /* 0x000fe20000300000 */
.L_x_1479:
[----:B------:R-:W-:Y:S05]  /*6140*/  BSYNC B0 ;  /* 0x0000000000007941 */ /* 0x000fea0003800000 */
.L_x_1478:
[----:B------:R-:W5:Y:S01]  /*6150*/  SYNCS.PHASECHK.TRANS64.TRYWAIT P3, [R0+URZ+0x324b0], R95 ;  /* 0x0324b05f000075a7 */ /* 0x000f62000806017f */
[----:B------:R-:W-:Y:S04]  /*6160*/  BSSY B0, `(.L_x_1480) ;  /* 0x0000002000007945 */ /* 0x000fe80003800000 */
[----:B-----5:R-:W-:Y:S05]  /*6170*/  @!P3 BRA `(.L_x_1481) ;  /* 0x00000174000cb947 */ /* 0x020fea0003800000 */
.L_x_1732:
[----:B------:R-:W-:Y:S05]  /*6180*/  BSYNC B0 ;  /* 0x0000000000007941 */ /* 0x000fea0003800000 */
.L_x_1480:
[----:B------:R-:W-:Y:S01]  /*6190*/  ULDC.64 UR4, c[0x0][0x328] ;  /* 0x0000ca0000047ab9 */ /* 0x000fe20000000a00 */
[----:B------:R-:W-:Y:S01]  /*61a0*/  ULDC.64 UR6, c[0x0][0x318] ;  /* 0x0000c60000067ab9 */ /* 0x000fe20000000a00 */
[----:B------:R-:W-:Y:S01]  /*61b0*/  IMAD R92, R92, UR4, RZ ;  /* 0x000000045c5c7c24 */ /* 0x000fe2000f8e02ff */
[----:B------:R-:W-:Y:S01]  /*61c0*/  BSSY B0, `(.L_x_1482) ;  /* 0x0000040000007945 */ /* 0x000fe20003800000 */
[----:B0---4-:R-:W-:-:S04]  /*61d0*/  IMAD.WIDE.U32 R12, R89, UR4, RZ ;  /* 0x00000004590c7c25 */ /* 0x011fc8000f8e00ff */
        /* <DEDUP_REMOVED lines=11> */
[----:B---3--:R-:W-:Y:S01]  /*6290*/  IMAD R11, R201, UR5, R13 ;  /* 0x00000005c90b7c24 */ /* 0x008fe2000f8e020d */
[----:B------:R-:W-:-:S04]  /*62a0*/  LEA R39, P3, R12, UR6, 0x1 ;  /* 0x000000060c277c11 */ /* 0x000fc8000f8608ff */
[----:B------:R-:W-:Y:S01]  /*62b0*/  LEA.HI.X R40, R12, UR7, R11, 0x1, P3 ;  /* 0x000000070c287c11 */ /* 0x000fe200098f0c0b */
[----:B------:R-:W-:Y:S01]  /*62c0*/  IMAD.IADD R12, R64, 0x1, R38 ;  /* 0x00000001400c7824 */ /* 0x000fe200078e0226 */
[----:B------:R-:W-:Y:S01]  /*62d0*/  ISETP.GE.AND P3, PT, R94, 0x1, PT ;  /* 0x000000015e00780c */ /* 0x000fe20003f66270 */
[----:B------:R0:W3:Y:S01]  /*62e0*/  SHFL.IDX PT, R42, R39, RZ, 0x1c1f ;  /* 0x001c1fff272a7589 */ /* 0x0000e200000e0000 */
[--C-:B------:R-:W-:Y:S02]  /*62f0*/  IMAD R38, R38, 0x2, R25.reuse ;  /* 0x0000000226267824 */ /* 0x100fe400078e0219 */
[----:B------:R-:W-:Y:S01]  /*6300*/  IMAD R11, R12, 0x2, R25 ;  /* 0x000000020c0b7824 */ /* 0x000fe200078e0219 */
[----:B------:R0:W4:Y:S08]  /*6310*/  SHFL.IDX PT, R41, R40, RZ, 0x1c1f ;  /* 0x001c1fff28297589 */ /* 0x00013000000e0000 */
[----:B0-----:R-:W-:Y:S05]  /*6320*/  @!P3 BRA `(.L_x_1483) ;  /* 0x0000000000a4b947 */ /* 0x001fea0003800000 */
[----:B------:R-:W-:Y:S02]  /*6330*/  ISETP.NE.AND P5, PT, R62, RZ, PT ;  /* 0x000000ff3e00720c */ /* 0x000fe40003fa5270 */
[----:B------:R-:W-:Y:S02]  /*6340*/  ISETP.NE.AND P4, PT, R29, RZ, PT ;  /* 0x000000ff1d00720c */ /* 0x000fe40003f85270 */
[----:B------:R-:W-:-:S09]  /*6350*/  PRMT R43, R83, 0x8880, RZ ;  /* 0x00008880532b7816 */ /* 0x000fd200000000ff */
[----:B------:R-:W0:Y:S01]  /*6360*/  @P5 LDS.128 R12, [R38] ;  /* 0x00000000260c5984 */ /* 0x000e220000000c00 */
[----:B--23--:R-:W-:-:S04]  /*6370*/  @P5 LEA R36, P3, R16, R42, 0x1 ;  /* 0x0000002a10245211 */ /* 0x00cfc800078608ff */
[----:B----4-:R-:W-:Y:S02]  /*6380*/  @P5 LEA.HI.X R37, R16, R41, R17, 0x1, P3 ;  /* 0x0000002910255211 */ /* 0x010fe400018f0c11 */
[----:B------:R-:W-:-:S04]  /*6390*/  @P4 LEA R34, P3, R2, R42, 0x1 ;  /* 0x0000002a02224211 */ /* 0x000fc800078608ff */
[----:B------:R-:W-:Y:S02]  /*63a0*/  @P4 LEA.HI.X R35, R2, R41, R203, 0x1, P3 ;  /* 0x0000002902234211 */ /* 0x000fe400018f0ccb */
[----:B------:R-:W-:-:S13]  /*63b0*/  ISETP.NE.AND P3, PT, R10, RZ, PT ;  /* 0x000000ff0a00720c */ /* 0x000fda0003f65270 */
[----:B------:R-:W-:-:S04]  /*63c0*/  @P3 LEA R32, P6, R211, R42, 0x1 ;  /* 0x0000002ad3203211 */ /* 0x000fc800078c08ff */
[----:B------:R-:W-:Y:S01]  /*63d0*/  @P3 LEA.HI.X R33, R211, R41, R226, 0x1, P6 ;  /* 0x00000029d3213211 */ /* 0x000fe200030f0ce2 */
[----:B0-----:R0:W-:Y:S01]  /*63e0*/  @P5 ST.E.128 desc[UR60][R36.64], R12 ;  /* 0x0000000c24005985 */ /* 0x0011e2000c101d3c */
        /* <DEDUP_REMOVED lines=29> */
.L_x_1483:
[----:B------:R-:W-:Y:S05]  /*65c0*/  BSYNC B0 ;  /* 0x0000000000007941 */ /* 0x000fea0003800000 */
.L_x_1482:
[----:B------:R-:W-:Y:S01]  /*65d0*/  ISETP.GE.AND P3, PT, R94, 0x41, PT ;  /* 0x000000415e00780c */ /* 0x000fe20003f66270 */
[----:B------:R-:W0:Y:S01]  /*65e0*/  SHFL.IDX PT, R40, R40, 0x1, 0x1c1f ;  /* 0x003c1f0028287f89 */ /* 0x000e2200000e0000 */
[----:B------:R-:W-:Y:S03]  /*65f0*/  BSSY B0, `(.L_x_1484) ;  /* 0x000002c000007945 */ /* 0x000fe60003800000 */
[----:B------:R-:W0:Y:S08]  /*6600*/  SHFL.IDX PT, R39, R39, 0x1, 0x1c1f ;  /* 0x003c1f0027277f89 */ /* 0x000e3000000e0000 */
[----:B------:R-:W-:Y:S05]  /*6610*/  @!P3 BRA `(.L_x_1485) ;  /* 0x0000000000a4b947 */ /* 0x000fea0003800000 */
[----:B------:R-:W-:Y:S02]  /*6620*/  ISETP.NE.AND P5, PT, R62, RZ, PT ;  /* 0x000000ff3e00720c */ /* 0x000fe40003fa5270 */
[----:B------:R-:W-:Y:S02]  /*6630*/  ISETP.NE.AND P4, PT, R29, RZ, PT ;  /* 0x000000ff1d00720c */ /* 0x000fe40003f85270 */
[----:B----4-:R-:W-:-:S09]  /*6640*/  PRMT R41, R83, 0x8880, RZ ;  /* 0x0000888053297816 */ /* 0x010fd200000000ff */
[----:B0-----:R-:W0:Y:S01]  /*6650*/  @P5 LDS.128 R12, [R38+0x2000] ;  /* 0x00200000260c5984 */ /* 0x001e220000000c00 */
[----:B--2---:R-:W-:-:S04]  /*6660*/  @P5 LEA R36, P3, R16, R39, 0x1 ;  /* 0x0000002710245211 */ /* 0x004fc800078608ff */
[----:B------:R-:W-:Y:S02]  /*6670*/  @P5 LEA.HI.X R37, R16, R40, R17, 0x1, P3 ;  /* 0x0000002810255211 */ /* 0x000fe400018f0c11 */
[----:B------:R-:W-:-:S04]  /*6680*/  @P4 LEA R34, P3, R2, R39, 0x1 ;  /* 0x0000002702224211 */ /* 0x000fc800078608ff */
[----:B------:R-:W-:Y:S02]  /*6690*/  @P4 LEA.HI.X R35, R2, R40, R203, 0x1, P3 ;  /* 0x0000002802234211 */ /* 0x000fe400018f0ccb */
[----:B------:R-:W-:-:S13]  /*66a0*/  ISETP.NE.AND P3, PT, R10, RZ, PT ;  /* 0x000000ff0a00720c */ /* 0x000fda0003f65270 */
[----:B------:R-:W-:-:S04]  /*66b0*/  @P3 LEA R32, P6, R211, R39, 0x1 ;  /* 0x00000027d3203211 */ /* 0x000fc800078c08ff */
[----:B------:R-:W-:Y:S01]  /*66c0*/  @P3 LEA.HI.X R33, R211, R40, R226, 0x1, P6 ;  /* 0x00000028d3213211 */ /* 0x000fe200030f0ce2 */
[----:B0-----:R0:W-:Y:S01]  /*66d0*/  @P5 ST.E.128 desc[UR60][R36.64], R12 ;  /* 0x0000000c24005985 */ /* 0x0011e2000c101d3c */
        /* <DEDUP_REMOVED lines=29> */
.L_x_1485:
[----:B------:R-:W-:Y:S05]  /*68b0*/  BSYNC B0 ;  /* 0x0000000000007941 */ /* 0x000fea0003800000 */
.L_x_1484:
[----:B------:R-:W5:Y:S01]  /*68c0*/  LDL R11, [R1] ;  /* 0x00000000010b7983 */ /* 0x000f620000100800 */
[----:B-1----:R-:W-:Y:S02]  /*68d0*/  @!P2 VIADD R0, R0, 0x324c0 ;  /* 0x000324c00000a836 */ /* 0x002fe40000000000 */
[----:B------:R-:W-:Y:S01]  /*68e0*/  VIADD R18, R18, 0x1 ;  /* 0x0000000112127836 */ /* 0x000fe20000000000 */
[----:B------:R-:W-:Y:S01]  /*68f0*/  @!PT LDS RZ, [RZ] ;  /* 0x00000000fffff984 */ /* 0x000fe20000000800 */
[----:B------:R-:W-:Y:S01]  /*6900*/  @!PT LDS RZ, [RZ] ;  /* 0x00000000fffff984 */ /* 0x000fe20000000800 */
[----:B------:R-:W-:Y:S01]  /*6910*/  @!PT LDS RZ, [RZ] ;  /* 0x00000000fffff984 */ /* 0x000fe20000000800 */
[----:B------:R-:W-:Y:S01]  /*6920*/  @!PT LDS RZ, [RZ] ;  /* 0x00000000fffff984 */ /* 0x000fe20000000800 */
[----:B------:R1:W-:Y:S06]  /*6930*/  MEMBAR.ALL.CTA ;  /* 0x0000000000007992 */ /* 0x0003ec0000008000 */
[----:B-1----:R-:W1:Y:S01]  /*6940*/  FENCE.VIEW.ASYNC.S ;  /* 0x00000000000073c6 */ /* 0x002e620000000000 */
[----:B------:R-:W-:Y:S01]  /*6950*/  @!P2 PRMT R0, RZ, 0x654, R0 ;  /* 0x00000654ff00a816 */ /* 0x000fe20000000000 */
[----:B-1----:R1:W-:Y:S06]  /*6960*/  BAR.SYNC.DEFER_BLOCKING R87, 0x80 ;  /* 0x000200570000751d */ /* 0x0023ec0000010000 */
[----:B------:R1:W-:Y:S01]  /*6970*/  @!P2 SYNCS.ARRIVE.TRANS64.RED.A1T0 RZ, [R0+URZ], RZ ;  /* 0x000000ff00ffa9a7 */ /* 0x0003e2000810043f */
[----:B------:R-:W-:-:S04]  /*6980*/  ISETP.NE.AND P2, PT, R18, 0x2, PT ;  /* 0x000000021200780c */ /* 0x000fc80003f45270 */
[----:B------:R-:W-:Y:S02]  /*6990*/  SEL R18, R18, RZ, P2 ;  /* 0x000000ff12127207 */ /* 0x000fe40001000000 */
[----:B-----5:R-:W-:Y:S02]  /*69a0*/  LOP3.LUT P3, RZ, R11, 0x2, RZ, 0xc0, !PT ;  /* 0x000000020bff7812 */ /* 0x020fe4000786c0ff */
[----:B------:R-:W-:-:S04]  /*69b0*/  SEL R11, RZ, 0x1, P2 ;  /* 0x00000001ff0b7807 */ /* 0x000fc80001000000 */
[----:B------:R-:W-:-:S07]  /*69c0*/  LOP3.LUT R204, R204, R11, RZ, 0x3c, !PT ;  /* 0x0000000bcccc7212 */ /* 0x000fce00078e3cff */
[----:B-1----:R-:W-:Y:S05]  /*69d0*/  @P3 BRA `(.L_x_1486) ;  /* 0xffffffc000e43947 */ /* 0x002fea000383ffff */
[----:B0-----:R-:W0:Y:S01]  /*69e0*/  S2R R12, SR_TID.X ;  /* 0x00000000000c7919 */ /* 0x001e220000002100 */
[----:B------:R-:W-:Y:S02]  /*69f0*/  PLOP3.LUT P0, PT, PT, PT, PT, 0x8, 0x0 ;  /* 0x000000000000781c */ /* 0x000fe40003f0e170 */
[----:B0-----:R-:W-:-:S04]  /*6a00*/  SHF.R.U32.HI R12, RZ, 0x7, R12 ;  /* 0x00000007ff0c7819 */ /* 0x001fc8000001160c */
[----:B------:R-:W-:-:S13]  /*6a10*/  ISETP.NE.AND P3, PT, R12, 0x1, PT ;  /* 0x000000010c00780c */ /* 0x000fda0003f65270 */
[----:B------:R-:W-:Y:S05]  /*6a20*/  @!P3 WARPSYNC.ALL ;  /* 0x000000000000b948 */ /* 0x000fea0003800000 */
[----:B------:R-:W-:Y:S06]  /*6a30*/  @!P3 BAR.ARV 0x9, 0x100 ;  /* 0x024400000000bb1d */ /* 0x000fec0000002000 */
.L_x_1428:
[----:B------:R-:W-:Y:S01]  /*6a40*/  IMAD.MOV.U32 R3, RZ, RZ, RZ ;  /* 0x000000ffff037224 */ /* 0x000fe200078e00ff */
[----:B------:R-:W-:Y:S06]  /*6a50*/  @P0 BRA `(.L_x_1487) ;  /* 0x00000000000c0947 */ /* 0x000fec0003800000 */
[----:B------:R-:W1:Y:S01]  /*6a60*/  FENCE.VIEW.ASYNC.G ;  /* 0x00000000000073c6 */ /* 0x000e620000000100 */
[----:B------:R-:W-:Y:S05]  /*6a70*/  WARPSYNC.ALL ;  /* 0x0000000000007948 */ /* 0x000fea0003800000 */
[----:B-1----:R-:W-:Y:S06]  /*6a80*/  BAR.ARV 0xc, 0x180 ;  /* 0x0306000000007b1d */ /* 0x002fec0000002000 */
.L_x_1487:
[----:B------:R-:W2:Y:S01]  /*6a90*/  LDL R0, [R1] ;  /* 0x0000000001007983 */ /* 0x000ea20000100800 */
[----:B------:R-:W-:Y:S01]  /*6aa0*/  BSSY B0, `(.L_x_1488) ;  /* 0x0000021000007945 */ /* 0x000fe20003800000 */
[----:B--2---:R-:W-:-:S13]  /*6ab0*/  LOP3.LUT P0, RZ, R0, 0x8, RZ, 0xc0, !PT ;  /* 0x0000000800ff7812 */ /* 0x004fda000780c0ff */
[----:B------:R-:W-:Y:S05]  /*6ac0*/  @!P0 BRA `(.L_x_1489) ;  /* 0x0000000000788947 */ /* 0x000fea0003800000 */
[----:B------:R-:W2:Y:S01]  /*6ad0*/  LDL R0, [R1+0x64] ;  /* 0x0000640001007983 */ /* 0x000ea20000100800 */
[----:B------:R-:W-:Y:S01]  /*6ae0*/  ULDC UR4, c[0x0][0xae8] ;  /* 0x0002ba0000047ab9 */ /* 0x000fe20000000800 */
[----:B--2---:R-:W-:-:S04]  /*6af0*/  ISETP.NE.AND P0, PT, R0, RZ, PT ;  /* 0x000000ff0000720c */ /* 0x004fc80003f05270 */
        /* <DEDUP_REMOVED lines=27> */
.L_x_1489:
[----:B------:R-:W-:Y:S05]  /*6cb0*/  BSYNC B0 ;  /* 0x0000000000007941 */ /* 0x000fea0003800000 */
.L_x_1488:
[----:B------:R-:W2:Y:S01]  /*6cc0*/  LDL R0, [R1+0x7c] ;  /* 0x00007c0001007983 */ /* 0x000ea20000100800 */
[----:B------:R-:W-:Y:S02]  /*6cd0*/  PLOP3.LUT P0, PT, PT, PT, PT, 0x80, 0x0 ;  /* 0x000000000000781c */ /* 0x000fe40003f0f070 */
        /* <DEDUP_REMOVED lines=50> */
[----:B0-----:R-:W-:Y:S02]  /*7000*/  CS2R R4, SRZ ;  /* 0x0000000000047805 */ /* 0x001fe4000001ff00 */
[----:B------:R-:W-:Y:S02]  /*7010*/  CS2R R24, SRZ ;  /* 0x0000000000187805 */ /* 0x000fe4000001ff00 */
[----:B------:R-:W-:-:S02]  /*7020*/  CS2R R46, SRZ ;  /* 0x00000000002e7805 */ /* 0x000fc4000001ff00 */
[----:B------:R-:W-:Y:S02]  /*7030*/  CS2R R44, SRZ ;  /* 0x00000000002c7805 */ /* 0x000fe4000001ff00 */
[----:B---3--:R-:W-:Y:S02]  /*7040*/  CS2R R42, SRZ ;  /* 0x00000000002a7805 */ /* 0x008fe4000001ff00 */
        /* <DEDUP_REMOVED lines=9> */
[----:B--2---:R-:W-:-:S05]  /*70e0*/  IMAD R0, R0, R3, RZ ;  /* 0x0000000300007224 */ /* 0x004fca00078e02ff */
[----:B------:R0:W-:Y:S01]  /*70f0*/  STL [R1+0x3c], R0 ;  /* 0x00003c0001007387 */ /* 0x0001e20000100800 */
[----:B------:R-:W-:Y:S02]  /*7100*/  VIADDMNMX R176, R0, R3, R86, PT ;  /* 0x0000000300b07246 */ /* 0x000fe40003800156 */
[----:B------:R-:W-:Y:S02]  /*7110*/  CS2R R86, SRZ ;  /* 0x0000000000567805 */ /* 0x000fe4000001ff00 */
        /* <DEDUP_REMOVED lines=10> */
.L_x_1735:
        /* <DEDUP_REMOVED lines=26> */
.L_x_1493:
[----:B------:R-:W-:Y:S05]  /*7360*/  BSYNC B6 ;  /* 0x0000000000067941 */ /* 0x000fea0003800000 */
.L_x_1492:
        /* <DEDUP_REMOVED lines=13> */
.L_x_1497:
[----:B--2---:R2:W3:Y:S02]  /*7440*/  SYNCS.PHASECHK.TRANS64.TRYWAIT P0, [R19+URZ+0x32400], R0 ;  /* 0x03240000130075a7 */ /* 0x0044e4000800017f */
[----:B---3--:R-:W-:Y:S05]  /*7450*/  @!P0 NANOSLEEP.SYNCS 0x989680 ;  /* 0x009896800000895d */ /* 0x008fea0003900000 */
[----:B------:R-:W3:Y:S02]  /*7460*/  @!P0 SYNCS.PHASECHK.TRANS64 P0, [R19+URZ+0x32400], R0 ;  /* 0x03240000130085a7 */ /* 0x000ee4000800007f */
[----:B---3--:R-:W-:Y:S05]  /*7470*/  @!P0 BRA `(.L_x_1497) ;  /* 0xfffffffc00f08947 */ /* 0x008fea000383ffff */
.L_x_1496:
[----:B------:R-:W-:Y:S05]  /*7480*/  BSYNC B0 ;  /* 0x0000000000007941 */ /* 0x000fea0003800000 */
.L_x_1495:
[----:B------:R-:W-:Y:S05]  /*7490*/  BRA `(.L_x_1498) ;  /* 0x0000002000d87947 */ /* 0x000fea0003800000 */
.L_x_1494:
        /* <DEDUP_REMOVED lines=36> */
.L_x_1500:
[----:B------:R-:W-:Y:S05]  /*76e0*/  BSYNC B6 ;  /* 0x0000000000067941 */ /* 0x000fea0003800000 */
.L_x_1499:
        /* <DEDUP_REMOVED lines=16> */
.L_x_1741:
        /* <DEDUP_REMOVED lines=38> */
.L_x_1505:
[----:B------:R-:W-:Y:S05]  /*7a50*/  BSYNC B1 ;  /* 0x0000000000017941 */ /* 0x000fea0003800000 */
.L_x_1504:
[----:B------:R-:W4:Y:S01]  /*7a60*/  LDL R31, [R1+0x58] ;  /* 0x00005800011f7983 */ /* 0x000f220000100800 */
[----:B------:R-:W1:Y:S01]  /*7a70*/  SYNCS.PHASECHK.TRANS64.TRYWAIT P0, [R19+URZ+0x32400], R26 ;  /* 0x0324001a130075a7 */ /* 0x000e62000800017f */
[----:B--2---:R-:W-:Y:S01]  /*7a80*/  LOP3.LUT R0, R27, 0x18, R16, 0xf8, !PT ;  /* 0x000000181b007812 */ /* 0x004fe200078ef810 */
[----:B0----5:R-:W-:Y:S01]  /*7a90*/  IMAD.MOV.U32 R15, RZ, RZ, R8 ;  /* 0x000000ffff0f7224 */ /* 0x021fe200078e0008 */
[----:B------:R-:W-:Y:S01]  /*7aa0*/  SHF.R.U32.HI R27, RZ, 0x3, R27 ;  /* 0x00000003ff1b7819 */ /* 0x000fe2000001161b */
[----:B---3--:R-:W-:Y:S01]  /*7ab0*/  IMAD R21, R49, -0x80, R154 ;  /* 0xffffff8031157824 */ /* 0x008fe200078e029a */
[--C-:B------:R-:W-:Y:S01]  /*7ac0*/  SHF.R.U64 R12, R8, 0x10, R9.reuse ;  /* 0x00000010080c7819 */ /* 0x100fe20000001209 */
[--C-:B------:R-:W-:Y:S01]  /*7ad0*/  IMAD.MOV.U32 R14, RZ, RZ, R9.reuse ;  /* 0x000000ffff0e7224 */ /* 0x100fe200078e0009 */
[----:B------:R-:W-:Y:S01]  /*7ae0*/  LOP3.LUT R30, R0, R27, RZ, 0x3c, !PT ;  /* 0x0000001b001e7212 */ /* 0x000fe200078e3cff */
[----:B------:R-:W-:Y:S01]  /*7af0*/  IMAD.MOV.U32 R8, RZ, RZ, R10 ;  /* 0x000000ffff087224 */ /* 0x000fe200078e000a */
[----:B------:R-:W-:Y:S01]  /*7b00*/  SHF.R.U32.HI R29, RZ, 0x10, R9 ;  /* 0x00000010ff1d7819 */ /* 0x000fe20000011609 */
[--C-:B------:R-:W-:Y:S01]  /*7b10*/  IMAD.MOV.U32 R9, RZ, RZ, R11.reuse ;  /* 0x000000ffff097224 */ /* 0x100fe200078e000b */
[--C-:B------:R-:W-:Y:S01]  /*7b20*/  SHF.R.U32.HI R0, RZ, 0x10, R11.reuse ;  /* 0x00000010ff007819 */ /* 0x100fe2000001160b */
[----:B------:R-:W-:Y:S01]  /*7b30*/  IMAD.MOV.U32 R20, RZ, RZ, R6 ;  /* 0x000000ffff147224 */ /* 0x000fe200078e0006 */
[----:B------:R-:W-:Y:S01]  /*7b40*/  PRMT R15, R15, 0x5410, R12 ;  /* 0x000054100f0f7816 */ /* 0x000fe2000000000c */
[----:B------:R-:W-:Y:S01]  /*7b50*/  BSSY B1, `(.L_x_1506) ;  /* 0x0000015000017945 */ /* 0x000fe20003800000 */
[----:B------:R-:W-:Y:S01]  /*7b60*/  SHF.R.U64 R27, R10, 0x10, R11 ;  /* 0x000000100a1b7819 */ /* 0x000fe2000000120b */
[--C-:B------:R-:W-:Y:S01]  /*7b70*/  IMAD.MOV.U32 R13, RZ, RZ, R7.reuse ;  /* 0x000000ffff0d7224 */ /* 0x100fe200078e0007 */
[----:B----4-:R-:W-:Y:S01]  /*7b80*/  SHF.R.U64 R25, R6, 0x10, R7 ;  /* 0x0000001006197819 */ /* 0x010fe20000001207 */
[----:B------:R-:W-:Y:S01]  /*7b90*/  IMAD.MOV.U32 R10, RZ, RZ, R4 ;  /* 0x000000ffff0a7224 */ /* 0x000fe200078e0004 */
[----:B------:R-:W-:Y:S01]  /*7ba0*/  VIMNMX R21, R21, 0x80, PT ;  /* 0x0000008015157848 */ /* 0x000fe20003fe0100 */
[----:B------:R-:W-:Y:S01]  /*7bb0*/  IMAD.MOV.U32 R11, RZ, RZ, R5 ;  /* 0x000000ffff0b7224 */ /* 0x000fe200078e0005 */
[----:B------:R-:W-:-:S02]  /*7bc0*/  SHF.R.U32.HI R28, RZ, 0x10, R7 ;  /* 0x00000010ff1c7819 */ /* 0x000fc40000011607 */
[--C-:B------:R-:W-:Y:S02]  /*7bd0*/  SHF.R.U64 R7, R4, 0x10, R5.reuse ;  /* 0x0000001004077819 */ /* 0x100fe40000001205 */
[----:B------:R-:W-:Y:S02]  /*7be0*/  PRMT R9, R9, 0x5410, R0 ;  /* 0x0000541009097816 */ /* 0x000fe40000000000 */
[----:B------:R-:W-:Y:S02]  /*7bf0*/  LOP3.LUT P2, RZ, R32, 0x4, RZ, 0xc0, !PT ;  /* 0x0000000420ff7812 */ /* 0x000fe4000784c0ff */
[----:B------:R-:W-:Y:S02]  /*7c00*/  SHF.R.U32.HI R6, RZ, 0x10, R5 ;  /* 0x00000010ff067819 */ /* 0x000fe40000011605 */
        /* <DEDUP_REMOVED lines=9> */
.L_x_1742:
[----:B------:R-:W-:Y:S05]  /*7ca0*/  BSYNC B1 ;  /* 0x0000000000017941 */ /* 0x000fea0003800000 */
.L_x_1506:
        /* <DEDUP_REMOVED lines=18> */
[C---:B0-----:R-:W-:Y:S01]  /*7dd0*/  IMAD.U32 R26, R5.reuse, 0x10000, RZ ;  /* 0x00010000051a7824 */ /* 0x041fe200078e00ff */
[----:B------:R-:W-:Y:S01]  /*7de0*/  LOP3.LUT R5, R5, 0xffff0000, RZ, 0xc0, !PT ;  /* 0xffff000005057812 */ /* 0x000fe200078ec0ff */
[C---:B------:R-:W-:Y:S01]  /*7df0*/  IMAD.U32 R27, R6.reuse, 0x10000, RZ ;  /* 0x00010000061b7824 */ /* 0x040fe200078e00ff */
[----:B------:R-:W-:Y:S01]  /*7e00*/  LOP3.LUT R6, R6, 0xffff0000, RZ, 0xc0, !PT ;  /* 0xffff000006067812 */ /* 0x000fe200078ec0ff */
[C---:B------:R-:W-:Y:S01]  /*7e10*/  FMUL.FTZ R34, R4.reuse, R31 ;  /* 0x0000001f04227220 */ /* 0x040fe20000410000 */
[----:B------:R-:W-:Y:S01]  /*7e20*/  FMUL.FTZ R4, R4, R29 ;  /* 0x0000001d04047220 */ /* 0x000fe20000410000 */
[----:B------:R-:W-:-:S02]  /*7e30*/  IMAD.U32 R28, R7, 0x10000, RZ ;  /* 0x00010000071c7824 */ /* 0x000fc400078e00ff */
[----:B------:R-:W-:Y:S01]  /*7e40*/  FMUL.FTZ R33, R5, R32 ;  /* 0x0000002005217220 */ /* 0x000fe20000410000 */
[----:B------:R-:W-:Y:S01]  /*7e50*/  FFMA.FTZ R34, R25, R29, -R34 ;  /* 0x0000001d19227223 */ /* 0x000fe20000010822 */
[-C--:B------:R-:W-:Y:S01]  /*7e60*/  FMUL.FTZ R35, R5, R30.reuse ;  /* 0x0000001e05237220 */ /* 0x080fe20000410000 */
[----:B------:R-:W-:Y:S01]  /*7e70*/  LOP3.LUT R7, R7, 0xffff0000, RZ, 0xc0, !PT ;  /* 0xffff000007077812 */ /* 0x000fe200078ec0ff */
[----:B------:R-:W-:Y:S01]  /*7e80*/  FFMA.FTZ R31, R25, R31, R4 ;  /* 0x0000001f191f7223 */ /* 0x000fe20000010004 */
        /* <DEDUP_REMOVED lines=9> */
[----:B------:R-:W-:Y:S01]  /*7f20*/  FMUL.FTZ R36, R7, R5 ;  /* 0x0000000507247220 */ /* 0x000fe20000410000 */
        /* <DEDUP_REMOVED lines=9> */
.L_x_1511:
[----:B------:R-:W-:Y:S05]  /*7fc0*/  BSYNC B2 ;  /* 0x0000000000027941 */ /* 0x000fea0003800000 */
.L_x_1510:
[----:B------:R-:W-:Y:S05]  /*7fd0*/  @P1 BRA `(.L_x_1509) ;  /* 0x0000000000981947 */ /* 0x000fea0003800000 */
[----:B-1----:R-:W1:Y:S01]  /*7fe0*/  LDS.128 R4, [R0] ;  /* 0x0000000000047984 */ /* 0x002e620000000c00 */
[----:B------:R-:W-:Y:S01]  /*7ff0*/  IMAD.U32 R31, R10, 0x10000, RZ ;  /* 0x000100000a1f7824 */ /* 0x000fe200078e00ff */
        /* <DEDUP_REMOVED lines=36> */
.L_x_1509:
[----:B------:R-:W-:Y:S05]  /*8240*/  BSYNC B1 ;  /* 0x0000000000017941 */ /* 0x000fea0003800000 */
.L_x_1508:
        /* <DEDUP_REMOVED lines=12> */
[----:B------:R-:W-:Y:S02]  /*8310*/  LOP3.LUT R29, R15, 0xffff0000, RZ, 0xc0, !PT ;  /* 0xffff00000f1d7812 */ /* 0x000fe400078ec0ff */
[----:B------:R-:W-:Y:S01]  /*8320*/  LOP3.LUT R32, R13, 0xffff0000, RZ, 0xc0, !PT ;  /* 0xffff00000d207812 */ /* 0x000fe200078ec0ff */
[C---:B-1----:R-:W-:Y:S01]  /*8330*/  IMAD.U32 R21, R4.reuse, 0x10000, RZ ;  /* 0x0001000004157824 */ /* 0x042fe200078e00ff */
[----:B------:R-:W-:Y:S01]  /*8340*/  LOP3.LUT R4, R4, 0xffff0000, RZ, 0xc0, !PT ;  /* 0xffff000004047812 */ /* 0x000fe200078ec0ff */
[C---:B------:R-:W-:Y:S01]  /*8350*/  IMAD.U32 R25, R5.reuse, 0x10000, RZ ;  /* 0x0001000005197824 */ /* 0x040fe200078e00ff */
[----:B------:R-:W-:Y:S01]  /*8360*/  LOP3.LUT R5, R5, 0xffff0000, RZ, 0xc0, !PT ;  /* 0xffff000005057812 */ /* 0x000fe200078ec0ff */
[C---:B------:R-:W-:Y:S01]  /*8370*/  IMAD.U32 R15, R6.reuse, 0x10000, RZ ;  /* 0x00010000060f7824 */ /* 0x040fe200078e00ff */
[----:B------:R-:W-:Y:S01]  /*8380*/  LOP3.LUT R6, R6, 0xffff0000, RZ, 0xc0, !PT ;  /* 0xffff000006067812 */ /* 0x000fe200078ec0ff */
[-C--:B0-----:R-:W-:Y:S01]  /*8390*/  FMUL.FTZ R26, R31, R4.reuse ;  /* 0x000000041f1a7220 */ /* 0x081fe20000410000 */
[----:B------:R-:W-:Y:S01]  /*83a0*/  FMUL.FTZ R28, R27, R4 ;  /* 0x000000041b1c7220 */ /* 0x000fe20000410000 */
[----:B------:R-:W-:Y:S01]  /*83b0*/  FMUL.FTZ R30, R33, R5 ;  /* 0x00000005211e7220 */ /* 0x000fe20000410000 */
[----:B------:R-:W-:-:S02]  /*83c0*/  IMAD.U32 R20, R7, 0x10000, RZ ;  /* 0x0001000007147824 */ /* 0x000fc400078e00ff */
[----:B------:R-:W-:Y:S01]  /*83d0*/  FFMA.FTZ R4, R27, R21, -R26 ;  /* 0x000000151b047223 */ /* 0x000fe2000001081a */
[C---:B------:R-:W-:Y:S01]  /*83e0*/  FMUL.FTZ R26, R29.reuse, R5 ;  /* 0x000000051d1a7220 */ /* 0x040fe20000410000 */
[----:B------:R-:W-:Y:S01]  /*83f0*/  FFMA.FTZ R5, R29, R25, -R30 ;  /* 0x000000191d057223 */ /* 0x000fe2000001081e */
[----:B------:R-:W-:Y:S01]  /*8400*/  LOP3.LUT R7, R7, 0xffff0000, RZ, 0xc0, !PT ;  /* 0xffff000007077812 */ /* 0x000fe200078ec0ff */
[C---:B------:R-:W-:Y:S01]  /*8410*/  IMAD.U32 R27, R14.reuse, 0x10000, RZ ;  /* 0x000100000e1b7824 */ /* 0x040fe200078e00ff */
[----:B------:R-:W-:Y:S01]  /*8420*/  SHF.L.U32 R29, R13, 0x10, RZ ;  /* 0x000000100d1d7819 */ /* 0x000fe200000006ff */
[----:B------:R-:W-:Y:S01]  /*8430*/  FFMA.FTZ R21, R31, R21, R28 ;  /* 0x000000151f157223 */ /* 0x000fe2000001001c */
[----:B------:R-:W-:Y:S01]  /*8440*/  LOP3.LUT R30, R14, 0xffff0000, RZ, 0xc0, !PT ;  /* 0xffff00000e1e7812 */ /* 0x000fe200078ec0ff */
[----:B------:R-:W-:Y:S01]  /*8450*/  FFMA.FTZ R26, R33, R25, R26 ;  /* 0x00000019211a7223 */ /* 0x000fe2000001001a */
[-C--:B------:R-:W-:Y:S01]  /*8460*/  FMUL.FTZ R13, R32, R7.reuse ;  /* 0x00000007200d7220 */ /* 0x080fe20000410000 */
[-C--:B------:R-:W-:Y:S01]  /*8470*/  FMUL.FTZ R14, R29, R6.reuse ;  /* 0x000000061d0e7220 */ /* 0x080fe20000410000 */
[C---:B------:R-:W-:Y:S01]  /*8480*/  FMUL.FTZ R28, R27.reuse, R6 ;  /* 0x000000061b1c7220 */ /* 0x040fe20000410000 */
[C---:B------:R-:W-:Y:S01]  /*8490*/  FMUL.FTZ R25, R30.reuse, R7 ;  /* 0x000000071e197220 */ /* 0x040fe20000410000 */
[-C--:B------:R-:W-:Y:S01]  /*84a0*/  FFMA.FTZ R7, R30, R20.reuse, -R13 ;  /* 0x000000141e077223 */ /* 0x080fe2000001080d */
[-C--:B------:R-:W-:Y:S01]  /*84b0*/  FFMA.FTZ R6, R27, R15.reuse, -R14 ;  /* 0x0000000f1b067223 */ /* 0x080fe2000001080e */
[----:B------:R-:W-:Y:S01]  /*84c0*/  FFMA.FTZ R15, R29, R15, R28 ;  /* 0x0000000f1d0f7223 */ /* 0x000fe2000001001c */
[----:B------:R-:W-:Y:S01]  /*84d0*/  FFMA.FTZ R20, R32, R20, R25 ;  /* 0x0000001420147223 */ /* 0x000fe20000010019 */
[----:B------:R-:W-:-:S02]  /*84e0*/  F2FP.BF16.F32.PACK_AB R4, R21, R4 ;  /* 0x000000041504723e */ /* 0x000fc400000010ff */
[----:B------:R-:W-:Y:S02]  /*84f0*/  F2FP.BF16.F32.PACK_AB R5, R26, R5 ;  /* 0x000000051a05723e */ /* 0x000fe400000010ff */
[----:B------:R-:W-:Y:S02]  /*8500*/  F2FP.BF16.F32.PACK_AB R6, R15, R6 ;  /* 0x000000060f06723e */ /* 0x000fe400000010ff */
[----:B------:R-:W-:-:S05]  /*8510*/  F2FP.BF16.F32.PACK_AB R7, R20, R7 ;  /* 0x000000071407723e */ /* 0x000fca00000010ff */
[----:B------:R1:W-:Y:S02]  /*8520*/  STS.128 [R12+0x1a400], R4 ;  /* 0x01a400040c007388 */ /* 0x0003e40000000c00 */
.L_x_1514:
[----:B------:R-:W-:Y:S05]  /*8530*/  BSYNC B1 ;  /* 0x0000000000017941 */ /* 0x000fea0003800000 */
.L_x_1513:
[----:B------:R-:W-:Y:S05]  /*8540*/  @P1 BRA `(.L_x_1512) ;  /* 0x0000001000881947 */ /* 0x000fea0003800000 */
[----:B-1----:R-:W1:Y:S01]  /*8550*/  LDS.128 R4, [R0+0x2000] ;  /* 0x0020000000047984 */ /* 0x002e620000000c00 */
[----:B------:R-:W-:Y:S01]  /*8560*/  IMAD.U32 R20, R8, 0x10000, RZ ;  /* 0x0001000008147824 */ /* 0x000fe200078e00ff */
[C---:B------:R-:W-:Y:S01]  /*8570*/  LOP3.LUT R27, R10.reuse, 0xffff0000, RZ, 0xc0, !PT ;  /* 0xffff00000a1b7812 */ /* 0x040fe200078ec0ff */
[----:B0-----:R-:W-:Y:S01]  /*8580*/  IMAD.U32 R26, R10, 0x10000, RZ ;  /* 0x000100000a1a7824 */ /* 0x001fe200078e00ff */
        /* <DEDUP_REMOVED lines=16> */
[-C--:B------:R-:W-:Y:S01]  /*8690*/  FFMA.FTZ R5, R25, R13.reuse, -R14 ;  /* 0x0000000d19057223 */ /* 0x080fe2000001080e */
[----:B------:R-:W-:Y:S01]  /*86a0*/  LOP3.LUT R20, R9, 0xffff0000, RZ, 0xc0, !PT ;  /* 0xffff000009147812 */ /* 0x000fe200078ec0ff */
[----:B------:R-:W-:Y:S02]  /*86b0*/  IMAD.U32 R26, R11, 0x10000, RZ ;  /* 0x000100000b1a7824 */ /* 0x000fe400078e00ff */
[----:B------:R-:W-:Y:S01]  /*86c0*/  FFMA.FTZ R12, R27, R13, R12 ;  /* 0x0000000d1b0c7223 */ /* 0x000fe2000001000c */
[----:B------:R-:W-:Y:S02]  /*86d0*/  IMAD.U32 R14, R9, 0x10000, RZ ;  /* 0x00010000090e7824 */ /* 0x000fe400078e00ff */
[-C--:B------:R-:W-:Y:S01]  /*86e0*/  FMUL.FTZ R13, R28, R7.reuse ;  /* 0x000000071c0d7220 */ /* 0x080fe20000410000 */
[-C--:B------:R-:W-:Y:S01]  /*86f0*/  FMUL.FTZ R9, R26, R6.reuse ;  /* 0x000000061a097220 */ /* 0x080fe20000410000 */
        /* <DEDUP_REMOVED lines=12> */
.L_x_1502:
[----:B------:R-:W-:-:S03]  /*87c0*/  UMOV UR4, 0xffffffff ;  /* 0xffffffff00047882 */ /* 0x000fc60000000000 */
[----:B------:R-:W-:Y:S05]  /*87d0*/  BRA.DIV UR4, `(.L_x_1515) ;  /* 0x0000015204347947 */ /* 0x000fea000b800000 */
[----:B------:R1:W2:Y:S04]  /*87e0*/  SHFL.IDX PT, R0, R27, RZ, 0x1c1f ;  /* 0x001c1fff1b007589 */ /* 0x0002a800000e0000 */
[----:B------:R1:W3:Y:S04]  /*87f0*/  SHFL.IDX PT, R20, R26, RZ, 0x1c1f ;  /* 0x001c1fff1a147589 */ /* 0x0002e800000e0000 */
[----:B------:R1:W4:Y:S04]  /*8800*/  SHFL.IDX PT, R21, R25, RZ, 0x1c1f ;  /* 0x001c1fff19157589 */ /* 0x00032800000e0000 */
[----:B------:R1:W0:Y:S02]  /*8810*/  SHFL.IDX PT, R14, R28, RZ, 0x1c1f ;  /* 0x001c1fff1c0e7589 */ /* 0x00022400000e0000 */
.L_x_1748:
[----:B------:R-:W5:Y:S01]  /*8820*/  LDL R5, [R1+0x74] ;  /* 0x0000740001057983 */ /* 0x000f620000100800 */
[----:B------:R-:W-:Y:S01]  /*8830*/  ULDC UR4, c[0x0][0x448] ;  /* 0x0001120000047ab9 */ /* 0x000fe20000000800 */
[----:B-1----:R-:W1:Y:S01]  /*8840*/  LDC R25, c[0x0][0x3f4] ;  /* 0x0000fd00ff197b82 */ /* 0x002e620000000800 */
[----:B------:R-:W-:Y:S01]  /*8850*/  IMAD R154, R154, UR4, RZ ;  /* 0x000000049a9a7c24 */ /* 0x000fe2000f8e02ff */
[----:B------:R-:W-:Y:S01]  /*8860*/  BSSY B1, `(.L_x_1516) ;  /* 0x0000017000017945 */ /* 0x000fe20003800000 */
[----:B------:R-:W-:Y:S02]  /*8870*/  CS2R R6, SRZ ;  /* 0x0000000000067805 */ /* 0x000fe4000001ff00 */
[----:B------:R-:W-:Y:S02]  /*8880*/  CS2R R10, SRZ ;  /* 0x00000000000a7805 */ /* 0x000fe4000001ff00 */
[----:B------:R-:W-:Y:S02]  /*8890*/  CS2R R8, SRZ ;  /* 0x0000000000087805 */ /* 0x000fe4000001ff00 */
[----:B------:R-:W-:-:S02]  /*88a0*/  ISETP.GE.AND P0, PT, R3, R154, PT ;  /* 0x0000009a0300720c */ /* 0x000fc40003f06270 */
[----:B-----5:R-:W-:-:S04]  /*88b0*/  LEA.HI R4, R5, R5, RZ, 0x1 ;  /* 0x0000000505047211 */ /* 0x020fc800078f08ff */
[----:B------:R-:W-:-:S05]  /*88c0*/  LOP3.LUT R4, R4, 0xfffffffe, RZ, 0xc0, !PT ;  /* 0xfffffffe04047812 */ /* 0x000fca00078ec0ff */
[----:B------:R-:W-:Y:S01]  /*88d0*/  IMAD.IADD R3, R5, 0x1, -R4 ;  /* 0x0000000105037824 */ /* 0x000fe200078e0a04 */
[----:B------:R-:W-:-:S04]  /*88e0*/  CS2R R4, SRZ ;  /* 0x0000000000047805 */ /* 0x000fc8000001ff00 */
[----:B------:R-:W-:Y:S01]  /*88f0*/  SHF.L.U32 R28, R3, 0x1f, RZ ;  /* 0x0000001f031c7819 */ /* 0x000fe200000006ff */
[----:B-1----:R-:W-:Y:S06]  /*8900*/  @P0 BRA `(.L_x_1517) ;  /* 0x0000000000300947 */ /* 0x002fec0003800000 */
[----:B------:R-:W-:Y:S01]  /*8910*/  ULDC UR4, c[0x0][0x3f4] ;  /* 0x0000fd0000047ab9 */ /* 0x000fe20000000800 */
[C---:B------:R-:W-:Y:S01]  /*8920*/  IMAD.SHL.U32 R15, R16.reuse, 0x2, RZ ;  /* 0x00000002100f7824 */ /* 0x040fe200078e00ff */
[C---:B------:R-:W-:Y:S02]  /*8930*/  ISETP.GE.AND P2, PT, R16.reuse, UR4, PT ;  /* 0x0000000410007c0c */ /* 0x040fe4000bf46270 */
[----:B------:R-:W-:Y:S02]  /*8940*/  SHF.L.U64.HI R6, R16, 0x1, R17 ;  /* 0x0000000110067819 */ /* 0x000fe40000010211 */
[-C--:B---3--:R-:W-:Y:S02]  /*8950*/  IADD3 R12, P0, R20, R15.reuse, RZ ;  /* 0x0000000f140c7210 */ /* 0x088fe40007f1e0ff */
[----:B0-----:R-:W-:-:S03]  /*8960*/  IADD3 R14, P1, R14, R15, RZ ;  /* 0x0000000f0e0e7210 */ /* 0x001fc60007f3e0ff */
[--C-:B--2---:R-:W-:Y:S02]  /*8970*/  IMAD.X R13, R0, 0x1, R6.reuse, P0 ;  /* 0x00000001000d7824 */ /* 0x104fe400000e0606 */
[----:B----4-:R-:W-:Y:S01]  /*8980*/  IMAD.X R15, R21, 0x1, R6, P1 ;  /* 0x00000001150f7824 */ /* 0x010fe200008e0606 */
[----:B------:R-:W-:Y:S01]  /*8990*/  CS2R R6, SRZ ;  /* 0x0000000000067805 */ /* 0x000fe2000001ff00 */
[----:B------:R-:W-:Y:S06]  /*89a0*/  @P2 BRA `(.L_x_1517) ;  /* 0x0000000000082947 */ /* 0x000fec0003800000 */
[----:B------:R1:W5:Y:S04]  /*89b0*/  LD.E.128 R8, desc[UR60][R12.64] ;  /* 0x0000003c0c087980 */ /* 0x000368000c101d00 */
[----:B------:R1:W5:Y:S02]  /*89c0*/  LD.E.128 R4, desc[UR60][R14.64] ;  /* 0x0000003c0e047980 */ /* 0x000364000c101d00 */
.L_x_1517:
[----:B------:R-:W-:Y:S05]  /*89d0*/  BSYNC B1 ;  /* 0x0000000000017941 */ /* 0x000fea0003800000 */
.L_x_1516:
[----:B------:R-:W4:Y:S01]  /*89e0*/  SYNCS.PHASECHK.TRANS64.TRYWAIT P1, [R19+URZ+0x32400], R28 ;  /* 0x0324001c130075a7 */ /* 0x000f22000802017f */
[----:B--2---:R-:W-:Y:S01]  /*89f0*/  IMAD R0, R49, -0x80, R154 ;  /* 0xffffff8031007824 */ /* 0x004fe200078e029a */
[--C-:B-----5:R-:W-:Y:S01]  /*8a00*/  SHF.R.U64 R29, R8, 0x10, R9.reuse ;  /* 0x00000010081d7819 */ /* 0x120fe20000001209 */
[----:B-1----:R-:W-:Y:S01]  /*8a10*/  IMAD.MOV.U32 R12, RZ, RZ, R8 ;  /* 0x000000ffff0c7224 */ /* 0x002fe200078e0008 */
[--C-:B------:R-:W-:Y:S01]  /*8a20*/  SHF.R.U32.HI R30, RZ, 0x10, R9.reuse ;  /* 0x00000010ff1e7819 */ /* 0x100fe20000011609 */
[----:B------:R-:W-:Y:S01]  /*8a30*/  IMAD.MOV.U32 R27, RZ, RZ, R9 ;  /* 0x000000ffff1b7224 */ /* 0x000fe200078e0009 */
[----:B------:R-:W-:Y:S01]  /*8a40*/  SHF.R.U64 R8, R4, 0x10, R5 ;  /* 0x0000001004087819 */ /* 0x000fe20000001205 */
[----:B0-----:R-:W-:Y:S01]  /*8a50*/  IMAD.MOV.U32 R13, RZ, RZ, R10 ;  /* 0x000000ffff0d7224 */ /* 0x001fe200078e000a */
[--C-:B------:R-:W-:Y:S01]  /*8a60*/  SHF.R.U64 R10, R10, 0x10, R11.reuse ;  /* 0x000000100a0a7819 */ /* 0x100fe2000000120b */
[----:B------:R-:W-:Y:S01]  /*8a70*/  IMAD.MOV.U32 R14, RZ, RZ, R11 ;  /* 0x000000ffff0e7224 */ /* 0x000fe200078e000b */
[--C-:B------:R-:W-:Y:S01]  /*8a80*/  SHF.R.U32.HI R9, RZ, 0x10, R5.reuse ;  /* 0x00000010ff097819 */ /* 0x100fe20000011605 */
[----:B------:R-:W-:Y:S01]  /*8a90*/  IMAD.MOV.U32 R15, RZ, RZ, R4 ;  /* 0x000000ffff0f7224 */ /* 0x000fe200078e0004 */
[----:B------:R-:W-:Y:S01]  /*8aa0*/  ISETP.GE.AND P0, PT, R16, R25, PT ;  /* 0x000000191000720c */ /* 0x000fe20003f06270 */
[----:B---3--:R-:W-:Y:S01]  /*8ab0*/  IMAD.MOV.U32 R20, RZ, RZ, R5 ;  /* 0x000000ffff147224 */ /* 0x008fe200078e0005 */
[----:B------:R-:W-:Y:S01]  /*8ac0*/  VIMNMX R31, R0, 0x80, PT ;  /* 0x00000080001f7848 */ /* 0x000fe20003fe0100 */
[----:B----4-:R-:W-:Y:S01]  /*8ad0*/  IMAD.MOV.U32 R21, RZ, RZ, R6 ;  /* 0x000000ffff157224 */ /* 0x010fe200078e0006 */
[----:B------:R-:W-:Y:S01]  /*8ae0*/  SHF.R.U32.HI R11, RZ, 0x10, R11 ;  /* 0x00000010ff0b7819 */ /* 0x000fe2000001160b */
[--C-:B------:R-:W-:Y:S01]  /*8af0*/  IMAD.MOV.U32 R26, RZ, RZ, R7.reuse ;  /* 0x000000ffff1a7224 */ /* 0x100fe200078e0007 */
[--C-:B------:R-:W-:Y:S01]  /*8b00*/  SHF.R.U64 R4, R6, 0x10, R7.reuse ;  /* 0x0000001006047819 */ /* 0x100fe20000001207 */
[----:B------:R-:W-:Y:S01]  /*8b10*/  VIADD R33, R200, 0x40 ;  /* 0x00000040c8217836 */ /* 0x000fe20000000000 */
[----:B------:R-:W-:Y:S01]  /*8b20*/  SHF.R.U32.HI R5, RZ, 0x10, R7 ;  /* 0x00000010ff057819 */ /* 0x000fe20000011607 */
[----:B------:R-:W-:Y:S01]  /*8b30*/  BSSY B1, `(.L_x_1518) ;  /* 0x000000c000017945 */ /* 0x000fe20003800000 */
[----:B------:R-:W-:-:S02]  /*8b40*/  PRMT R0, R12, 0x5410, R29 ;  /* 0x000054100c007816 */ /* 0x000fc4000000001d */
[-C--:B------:R-:W-:Y:S02]  /*8b50*/  ISETP.GE.OR P2, PT, R200, R31.reuse, P0 ;  /* 0x0000001fc800720c */ /* 0x080fe40000746670 */
        /* <DEDUP_REMOVED lines=8> */
[----:B------:R-:W-:Y:S06]  /*8be0*/  @!P1 BRA `(.L_x_1519) ;  /* 0x0000014c00a09947 */ /* 0x000fec0003800000 */
.L_x_1749:
[----:B------:R-:W-:Y:S05]  /*8bf0*/  BSYNC B1 ;  /* 0x0000000000017941 */ /* 0x000fea0003800000 */
.L_x_1518:
        /* <DEDUP_REMOVED lines=8> */
[----:B------:R-:W-:-:S03]  /*8c80*/  IMAD.U32 R36, R13, 0x10000, RZ ;  /* 0x000100000d247824 */ /* 0x000fc600078e00ff */
[C---:B------:R-:W-:Y:S02]  /*8c90*/  LOP3.LUT R4, R6.reuse, 0x38, R16, 0xf8, !PT ;  /* 0x0000003806047812 */ /* 0x040fe400078ef810 */
        /* <DEDUP_REMOVED lines=12> */
[C---:B------:R-:W-:Y:S01]  /*8d60*/  IMAD.U32 R27, R4.reuse, 0x10000, RZ ;  /* 0x00010000041b7824 */ /* 0x040fe200078e00ff */
[----:B------:R-:W-:Y:S01]  /*8d70*/  LOP3.LUT R4, R4, 0xffff0000, RZ, 0xc0, !PT ;  /* 0xffff000004047812 */ /* 0x000fe200078ec0ff */
[C---:B--2---:R-:W-:Y:S01]  /*8d80*/  IMAD.U32 R33, R10.reuse, 0x10000, RZ ;  /* 0x000100000a217824 */ /* 0x044fe200078e00ff */
[----:B------:R-:W-:Y:S01]  /*8d90*/  LOP3.LUT R10, R10, 0xffff0000, RZ, 0xc0, !PT ;  /* 0xffff00000a0a7812 */ /* 0x000fe200078ec0ff */
[C---:B------:R-:W-:Y:S01]  /*8da0*/  IMAD.U32 R31, R8.reuse, 0x10000, RZ ;  /* 0x00010000081f7824 */ /* 0x040fe200078e00ff */
[----:B------:R-:W-:Y:S01]  /*8db0*/  LOP3.LUT R8, R8, 0xffff0000, RZ, 0xc0, !PT ;  /* 0xffff000008087812 */ /* 0x000fe200078ec0ff */
[C---:B------:R-:W-:Y:S01]  /*8dc0*/  FMUL.FTZ R38, R33.reuse, R40 ;  /* 0x0000002821267220 */ /* 0x040fe20000410000 */
[-C--:B------:R-:W-:Y:S01]  /*8dd0*/  FMUL.FTZ R44, R33, R36.reuse ;  /* 0x00000024212c7220 */ /* 0x080fe20000410000 */
[----:B------:R-:W-:Y:S01]  /*8de0*/  LOP3.LUT R33, R13, 0xffff0000, RZ, 0xc0, !PT ;  /* 0xffff00000d217812 */ /* 0x000fe200078ec0ff */
[----:B------:R-:W-:Y:S01]  /*8df0*/  FMUL.FTZ R37, R10, R35 ;  /* 0x000000230a257220 */ /* 0x000fe20000410000 */
[----:B------:R-:W-:Y:S01]  /*8e00*/  FFMA.FTZ R42, R29, R36, -R38 ;  /* 0x000000241d2a7223 */ /* 0x000fe20000010826 */
[----:B------:R-:W-:-:S02]  /*8e10*/  IMAD.U32 R38, R15, 0x10000, RZ ;  /* 0x000100000f267824 */ /* 0x000fc400078e00ff */
[----:B------:R-:W-:Y:S01]  /*8e20*/  FFMA.FTZ R44, R29, R40, R44 ;  /* 0x000000281d2c7223 */ /* 0x000fe2000001002c */
[----:B------:R-:W-:Y:S02]  /*8e30*/  IMAD.U32 R36, R0, 0x10000, RZ ;  /* 0x0001000000247824 */ /* 0x000fe400078e00ff */
[-C--:B------:R-:W-:Y:S01]  /*8e40*/  FMUL.FTZ R29, R10, R33.reuse ;  /* 0x000000210a1d7220 */ /* 0x080fe20000410000 */
[C---:B------:R-:W-:Y:S01]  /*8e50*/  FFMA.FTZ R43, R6.reuse, R33, -R37 ;  /* 0x00000021062b7223 */ /* 0x040fe20000010825 */
[----:B------:R-:W-:Y:S01]  /*8e60*/  FMUL.FTZ R10, R31, R38 ;  /* 0x000000261f0a7220 */ /* 0x000fe20000410000 */
[----:B------:R-:W-:Y:S01]  /*8e70*/  LOP3.LUT R33, R15, 0xffff0000, RZ, 0xc0, !PT ;  /* 0xffff00000f217812 */ /* 0x000fe200078ec0ff */
[----:B------:R-:W-:Y:S01]  /*8e80*/  FMUL.FTZ R31, R31, R36 ;  /* 0x000000241f1f7220 */ /* 0x000fe20000410000 */
[----:B------:R-:W-:Y:S01]  /*8e90*/  FFMA.FTZ R45, R6, R35, R29 ;  /* 0x00000023062d7223 */ /* 0x000fe2000001001d */
[----:B------:R-:W-:Y:S01]  /*8ea0*/  LOP3.LUT R29, R0, 0xffff0000, RZ, 0xc0, !PT ;  /* 0xffff0000001d7812 */ /* 0x000fe200078ec0ff */
[----:B------:R-:W-:-:S02]  /*8eb0*/  IMAD.U32 R32, R9, 0x10000, RZ ;  /* 0x0001000009207824 */ /* 0x000fc400078e00ff */
[C---:B------:R-:W-:Y:S01]  /*8ec0*/  FFMA.FTZ R38, R27.reuse, R38, R31 ;  /* 0x000000261b267223 */ /* 0x040fe2000001001f */
[----:B------:R-:W-:Y:S01]  /*8ed0*/  FMUL.FTZ R35, R8, R33 ;  /* 0x0000002108237220 */ /* 0x000fe20000410000 */
[----:B------:R-:W-:Y:S02]  /*8ee0*/  IMAD.U32 R31, R20, 0x10000, RZ ;  /* 0x00010000141f7824 */ /* 0x000fe400078e00ff */
[----:B------:R-:W-:Y:S01]  /*8ef0*/  FFMA.FTZ R36, R27, R36, -R10 ;  /* 0x000000241b247223 */ /* 0x000fe2000001080a */
[----:B0-----:R-:W-:Y:S02]  /*8f00*/  IMAD.U32 R28, R5, 0x10000, RZ ;  /* 0x00010000051c7824 */ /* 0x001fe400078e00ff */
[-C--:B------:R-:W-:Y:S01]  /*8f10*/  FMUL.FTZ R39, R8, R29.reuse ;  /* 0x0000001d08277220 */ /* 0x080fe20000410000 */
[----:B------:R-:W-:Y:S02]  /*8f20*/  IMAD.U32 R27, R12, 0x10000, RZ ;  /* 0x000100000c1b7824 */ /* 0x000fe400078e00ff */
[----:B------:R-:W-:Y:S01]  /*8f30*/  FFMA.FTZ R37, R4, R29, -R35 ;  /* 0x0000001d04257223 */ /* 0x000fe20000010823 */
[----:B------:R-:W-:Y:S01]  /*8f40*/  FMUL.FTZ R41, R32, R31 ;  /* 0x0000001f20297220 */ /* 0x000fe20000410000 */
[----:B------:R-:W-:-:S02]  /*8f50*/  IMAD.U32 R34, R11, 0x10000, RZ ;  /* 0x000100000b227824 */ /* 0x000fc400078e00ff */
[----:B------:R-:W-:Y:S01]  /*8f60*/  FMUL.FTZ R32, R32, R27 ;  /* 0x0000001b20207220 */ /* 0x000fe20000410000 */
[----:B------:R-:W-:Y:S02]  /*8f70*/  IMAD.U32 R35, R26, 0x10000, RZ ;  /* 0x000100001a237824 */ /* 0x000fe400078e00ff */
[----:B------:R-:W-:Y:S01]  /*8f80*/  FFMA.FTZ R39, R4, R33, R39 ;  /* 0x0000002104277223 */ /* 0x000fe20000010027 */
[----:B------:R-:W-:Y:S02]  /*8f90*/  IMAD.U32 R29, R14, 0x10000, RZ ;  /* 0x000100000e1d7824 */ /* 0x000fe400078e00ff */
[----:B------:R-:W-:Y:S01]  /*8fa0*/  FFMA.FTZ R41, R28, R27, -R41 ;  /* 0x0000001b1c297223 */ /* 0x000fe20000010829 */
[----:B------:R-:W-:Y:S01]  /*8fb0*/  IMAD.U32 R30, R7, 0x10000, RZ ;  /* 0x00010000071e7824 */ /* 0x000fe200078e00ff */
[----:B------:R-:W-:Y:S01]  /*8fc0*/  LOP3.LUT R9, R9, 0xffff0000, RZ, 0xc0, !PT ;  /* 0xffff000009097812 */ /* 0x000fe200078ec0ff */
[C---:B------:R-:W-:Y:S01]  /*8fd0*/  FMUL.FTZ R33, R34.reuse, R35 ;  /* 0x0000002322217220 */ /* 0x040fe20000410000 */
[----:B------:R-:W-:Y:S01]  /*8fe0*/  LOP3.LUT R11, R11, 0xffff0000, RZ, 0xc0, !PT ;  /* 0xffff00000b0b7812 */ /* 0x000fe200078ec0ff */
[----:B------:R-:W-:Y:S01]  /*8ff0*/  FMUL.FTZ R27, R34, R29 ;  /* 0x0000001d221b7220 */ /* 0x000fe20000410000 */
[----:B------:R-:W-:Y:S01]  /*9000*/  LOP3.LUT R8, R20, 0xffff0000, RZ, 0xc0, !PT ;  /* 0xffff000014087812 */ /* 0x000fe200078ec0ff */
[----:B------:R-:W-:Y:S01]  /*9010*/  FFMA.FTZ R32, R28, R31, R32 ;  /* 0x0000001f1c207223 */ /* 0x000fe20000010020 */
[----:B------:R-:W-:Y:S01]  /*9020*/  LOP3.LUT R10, R26, 0xffff0000, RZ, 0xc0, !PT ;  /* 0xffff00001a0a7812 */ /* 0x000fe200078ec0ff */
[----:B------:R-:W-:Y:S01]  /*9030*/  FFMA.FTZ R33, R30, R29, -R33 ;  /* 0x0000001d1e217223 */ /* 0x000fe20000010821 */
[----:B------:R-:W-:Y:S01]  /*9040*/  LOP3.LUT R4, R12, 0xffff0000, RZ, 0xc0, !PT ;  /* 0xffff00000c047812 */ /* 0x000fe200078ec0ff */
[----:B------:R-:W-:Y:S01]  /*9050*/  FFMA.FTZ R27, R30, R35, R27 ;  /* 0x000000231e1b7223 */ /* 0x000fe2000001001b */
[----:B------:R-:W-:Y:S01]  /*9060*/  LOP3.LUT R6, R14, 0xffff0000, RZ, 0xc0, !PT ;  /* 0xffff00000e067812 */ /* 0x000fe200078ec0ff */
[----:B------:R-:W-:Y:S01]  /*9070*/  FMUL.FTZ R28, R9, R8 ;  /* 0x00000008091c7220 */ /* 0x000fe20000410000 */
[----:B------:R-:W-:Y:S01]  /*9080*/  LOP3.LUT R5, R5, 0xffff0000, RZ, 0xc0, !PT ;  /* 0xffff000005057812 */ /* 0x000fe200078ec0ff */
[----:B------:R-:W-:Y:S01]  /*9090*/  FMUL.FTZ R30, R11, R10 ;  /* 0x0000000a0b1e7220 */ /* 0x000fe20000410000 */
[----:B------:R-:W-:Y:S01]  /*90a0*/  LOP3.LUT R7, R7, 0xffff0000, RZ, 0xc0, !PT ;  /* 0xffff000007077812 */ /* 0x000fe200078ec0ff */
[----:B------:R-:W-:Y:S01]  /*90b0*/  FMUL.FTZ R9, R9, R4 ;  /* 0x0000000409097220 */ /* 0x000fe20000410000 */
[----:B------:R-:W-:Y:S01]  /*90c0*/  FMUL.FTZ R11, R11, R6 ;  /* 0x000000060b0b7220 */ /* 0x000fe20000410000 */
[----:B------:R-:W-:Y:S01]  /*90d0*/  FFMA.FTZ R28, R5, R4, -R28 ;  /* 0x00000004051c7223 */ /* 0x000fe2000001081c */
[----:B------:R-:W-:Y:S01]  /*90e0*/  F2FP.BF16.F32.PACK_AB R4, R37, R36 ;  /* 0x000000242504723e */ /* 0x000fe200000010ff */
[----:B------:R-:W-:Y:S01]  /*90f0*/  FFMA.FTZ R30, R7, R6, -R30 ;  /* 0x00000006071e7223 */ /* 0x000fe2000001081e */
[----:B------:R-:W-:Y:S01]  /*9100*/  FFMA.FTZ R9, R5, R8, R9 ;  /* 0x0000000805097223 */ /* 0x000fe20000010009 */
[----:B------:R-:W-:Y:S01]  /*9110*/  FFMA.FTZ R34, R7, R10, R11 ;  /* 0x0000000a07227223 */ /* 0x000fe2000001000b */
[----:B------:R-:W-:-:S02]  /*9120*/  F2FP.BF16.F32.PACK_AB R6, R43, R42 ;  /* 0x0000002a2b06723e */ /* 0x000fc400000010ff */
[----:B------:R-:W-:Y:S02]  /*9130*/  F2FP.BF16.F32.PACK_AB R5, R28, R41 ;  /* 0x000000291c05723e */ /* 0x000fe400000010ff */
[----:B------:R-:W-:Y:S02]  /*9140*/  F2FP.BF16.F32.PACK_AB R7, R30, R33 ;  /* 0x000000211e07723e */ /* 0x000fe400000010ff */
[----:B------:R-:W-:Y:S02]  /*9150*/  F2FP.BF16.F32.PACK_AB R10, R45, R44 ;  /* 0x0000002c2d0a723e */ /* 0x000fe400000010ff */
[----:B------:R-:W-:Y:S01]  /*9160*/  F2FP.BF16.F32.PACK_AB R8, R39, R38 ;  /* 0x000000262708723e */ /* 0x000fe200000010ff */
[----:B------:R1:W-:Y:S01]  /*9170*/  STS.128 [R46+0x18400], R4 ;  /* 0x018400042e007388 */ /* 0x0003e20000000c00 */
[----:B------:R-:W-:Y:S02]  /*9180*/  F2FP.BF16.F32.PACK_AB R9, R9, R32 ;  /* 0x000000200909723e */ /* 0x000fe400000010ff */
[----:B------:R-:W-:-:S05]  /*9190*/  F2FP.BF16.F32.PACK_AB R11, R34, R27 ;  /* 0x0000001b220b723e */ /* 0x000fca00000010ff */
[----:B------:R1:W-:Y:S02]  /*91a0*/  STS.128 [R47+0x18400], R8 ;  /* 0x018400082f007388 */ /* 0x0003e40000000c00 */
.L_x_1521:
[----:B------:R-:W-:Y:S05]  /*91b0*/  BSYNC B1 ;  /* 0x0000000000017941 */ /* 0x000fea0003800000 */
.L_x_1520:
        /* <DEDUP_REMOVED lines=13> */
[C---:B------:R-:W-:Y:S02]  /*9290*/  IMAD.U32 R37, R15.reuse, 0x10000, RZ ;  /* 0x000100000f257824 */ /* 0x040fe400078e00ff */
[----:B------:R-:W-:Y:S01]  /*92a0*/  IMAD.U32 R35, R0, 0x10000, RZ ;  /* 0x0001000000237824 */ /* 0x000fe200078e00ff */
[----:B------:R-:W-:Y:S01]  /*92b0*/  LOP3.LUT R42, R15, 0xffff0000, RZ, 0xc0, !PT ;  /* 0xffff00000f2a7812 */ /* 0x000fe200078ec0ff */
[----:B------:R-:W-:Y:S01]  /*92c0*/  IMAD.U32 R44, R20, 0x10000, RZ ;  /* 0x00010000142c7824 */ /* 0x000fe200078e00ff */
[----:B------:R-:W-:Y:S01]  /*92d0*/  LOP3.LUT R0, R0, 0xffff0000, RZ, 0xc0, !PT ;  /* 0xffff000000007812 */ /* 0x000fe200078ec0ff */
[----:B------:R-:W-:Y:S02]  /*92e0*/  IMAD.U32 R40, R12, 0x10000, RZ ;  /* 0x000100000c287824 */ /* 0x000fe400078e00ff */
[----:B------:R-:W-:Y:S01]  /*92f0*/  IMAD.U32 R39, R21, 0x10000, RZ ;  /* 0x0001000015277824 */ /* 0x000fe200078e00ff */
[----:B------:R-:W-:-:S02]  /*9300*/  LOP3.LUT R41, R20, 0xffff0000, RZ, 0xc0, !PT ;  /* 0xffff000014297812 */ /* 0x000fc400078ec0ff */
[----:B------:R-:W-:Y:S01]  /*9310*/  LOP3.LUT R43, R26, 0xffff0000, RZ, 0xc0, !PT ;  /* 0xffff00001a2b7812 */ /* 0x000fe200078ec0ff */
[----:B--2---:R-:W-:-:S04]  /*9320*/  IMAD.IADD R8, R5, 0x1, R4 ;  /* 0x0000000105087824 */ /* 0x004fc800078e0204 */
[----:B------:R-:W-:Y:S01]  /*9330*/  IMAD R25, R8, 0x2, R19 ;  /* 0x0000000208197824 */ /* 0x000fe200078e0213 */
[----:B---3--:R-:W1:Y:S04]  /*9340*/  LDS.128 R4, [R45+0x18400] ;  /* 0x018400002d047984 */ /* 0x008e680000000c00 */
[----:B------:R-:W2:Y:S01]  /*9350*/  LDS.128 R8, [R25+0x18400] ;  /* 0x0184000019087984 */ /* 0x000ea20000000c00 */
[----:B-1----:R-:W-:Y:S02]  /*9360*/  IMAD.U32 R27, R4, 0x10000, RZ ;  /* 0x00010000041b7824 */ /* 0x002fe400078e00ff */
[C---:B--2---:R-:W-:Y:S01]  /*9370*/  IMAD.U32 R31, R8.reuse, 0x10000, RZ ;  /* 0x00010000081f7824 */ /* 0x044fe200078e00ff */
[----:B------:R-:W-:Y:S01]  /*9380*/  LOP3.LUT R8, R8, 0xffff0000, RZ, 0xc0, !PT ;  /* 0xffff000008087812 */ /* 0x000fe200078ec0ff */
[----:B------:R-:W-:-:S02]  /*9390*/  IMAD.U32 R32, R9, 0x10000, RZ ;  /* 0x0001000009207824 */ /* 0x000fc400078e00ff */
[-C--:B------:R-:W-:Y:S01]  /*93a0*/  FMUL.FTZ R36, R37, R31.reuse ;  /* 0x0000001f25247220 */ /* 0x080fe20000410000 */
[----:B------:R-:W-:Y:S01]  /*93b0*/  FMUL.FTZ R38, R35, R31 ;  /* 0x0000001f23267220 */ /* 0x000fe20000410000 */
[----:B0-----:R-:W-:Y:S02]  /*93c0*/  IMAD.U32 R28, R5, 0x10000, RZ ;  /* 0x00010000051c7824 */ /* 0x001fe400078e00ff */
[-C--:B------:R-:W-:Y:S01]  /*93d0*/  FMUL.FTZ R31, R44, R32.reuse ;  /* 0x000000202c1f7220 */ /* 0x080fe20000410000 */
[-C--:B------:R-:W-:Y:S01]  /*93e0*/  FFMA.FTZ R36, R35, R27.reuse, -R36 ;  /* 0x0000001b23247223 */ /* 0x080fe20000010824 */
[----:B------:R-:W-:Y:S01]  /*93f0*/  FMUL.FTZ R35, R40, R32 ;  /* 0x0000002028237220 */ /* 0x000fe20000410000 */
[----:B------:R-:W-:Y:S01]  /*9400*/  LOP3.LUT R4, R4, 0xffff0000, RZ, 0xc0, !PT ;  /* 0xffff000004047812 */ /* 0x000fe200078ec0ff */
[----:B------:R-:W-:Y:S01]  /*9410*/  FFMA.FTZ R38, R37, R27, R38 ;  /* 0x0000001b25267223 */ /* 0x000fe20000010026 */
[-C--:B------:R-:W-:Y:S01]  /*9420*/  FMUL.FTZ R15, R42, R8.reuse ;  /* 0x000000082a0f7220 */ /* 0x080fe20000410000 */
[----:B------:R-:W-:Y:S01]  /*9430*/  FMUL.FTZ R27, R0, R8 ;  /* 0x00000008001b7220 */ /* 0x000fe20000410000 */
[----:B------:R-:W-:-:S02]  /*9440*/  IMAD.U32 R33, R10, 0x10000, RZ ;  /* 0x000100000a217824 */ /* 0x000fc400078e00ff */
[-C--:B------:R-:W-:Y:S01]  /*9450*/  FFMA.FTZ R31, R40, R28.reuse, -R31 ;  /* 0x0000001c281f7223 */ /* 0x080fe2000001081f */
[C---:B------:R-:W-:Y:S02]  /*9460*/  IMAD.U32 R37, R13.reuse, 0x10000, RZ ;  /* 0x000100000d257824 */ /* 0x040fe400078e00ff */
[----:B------:R-:W-:Y:S01]  /*9470*/  FFMA.FTZ R35, R44, R28, R35 ;  /* 0x0000001c2c237223 */ /* 0x000fe20000010023 */
[----:B------:R-:W-:Y:S01]  /*9480*/  LOP3.LUT R10, R10, 0xffff0000, RZ, 0xc0, !PT ;  /* 0xffff00000a0a7812 */ /* 0x000fe200078ec0ff */
[-C--:B------:R-:W-:Y:S01]  /*9490*/  FFMA.FTZ R15, R0, R4.reuse, -R15 ;  /* 0x00000004000f7223 */ /* 0x080fe2000001080f */
[----:B------:R-:W-:Y:S01]  /*94a0*/  LOP3.LUT R28, R13, 0xffff0000, RZ, 0xc0, !PT ;  /* 0xffff00000d1c7812 */ /* 0x000fe200078ec0ff */
[----:B------:R-:W-:Y:S01]  /*94b0*/  FFMA.FTZ R27, R42, R4, R27 ;  /* 0x000000042a1b7223 */ /* 0x000fe2000001001b */
[----:B------:R-:W-:Y:S01]  /*94c0*/  LOP3.LUT R32, R21, 0xffff0000, RZ, 0xc0, !PT ;  /* 0xffff000015207812 */ /* 0x000fe200078ec0ff */
[----:B------:R-:W-:Y:S02]  /*94d0*/  IMAD.U32 R29, R6, 0x10000, RZ ;  /* 0x00010000061d7824 */ /* 0x000fe400078e00ff */
[-C--:B------:R-:W-:Y:S01]  /*94e0*/  FMUL.FTZ R0, R39, R33.reuse ;  /* 0x0000002127007220 */ /* 0x080fe20000410000 */
[----:B------:R-:W-:Y:S01]  /*94f0*/  FMUL.FTZ R4, R37, R33 ;  /* 0x0000002125047220 */ /* 0x000fe20000410000 */
[----:B------:R-:W-:-:S02]  /*9500*/  IMAD.U32 R34, R11, 0x10000, RZ ;  /* 0x000100000b227824 */ /* 0x000fc400078e00ff */
[----:B------:R-:W-:Y:S02]  /*9510*/  IMAD.U32 R40, R26, 0x10000, RZ ;  /* 0x000100001a287824 */ /* 0x000fe400078e00ff */
[-C--:B------:R-:W-:Y:S01]  /*9520*/  FMUL.FTZ R13, R32, R10.reuse ;  /* 0x0000000a200d7220 */ /* 0x080fe20000410000 */
[----:B------:R-:W-:Y:S01]  /*9530*/  FMUL.FTZ R21, R28, R10 ;  /* 0x0000000a1c157220 */ /* 0x000fe20000410000 */
[----:B------:R-:W-:Y:S01]  /*9540*/  LOP3.LUT R6, R6, 0xffff0000, RZ, 0xc0, !PT ;  /* 0xffff000006067812 */ /* 0x000fe200078ec0ff */
[-C--:B------:R-:W-:Y:S01]  /*9550*/  FFMA.FTZ R8, R37, R29.reuse, -R0 ;  /* 0x0000001d25087223 */ /* 0x080fe20000010800 */
[----:B------:R-:W-:Y:S01]  /*9560*/  FFMA.FTZ R10, R39, R29, R4 ;  /* 0x0000001d270a7223 */ /* 0x000fe20000010004 */
[----:B------:R-:W-:Y:S01]  /*9570*/  IMAD.U32 R30, R7, 0x10000, RZ ;  /* 0x00010000071e7824 */ /* 0x000fe200078e00ff */
[----:B------:R-:W-:Y:S01]  /*9580*/  LOP3.LUT R9, R9, 0xffff0000, RZ, 0xc0, !PT ;  /* 0xffff000009097812 */ /* 0x000fe200078ec0ff */
[----:B------:R-:W-:Y:S01]  /*9590*/  IMAD.U32 R0, R14, 0x10000, RZ ;  /* 0x000100000e007824 */ /* 0x000fe200078e00ff */
[----:B------:R-:W-:Y:S01]  /*95a0*/  LOP3.LUT R11, R11, 0xffff0000, RZ, 0xc0, !PT ;  /* 0xffff00000b0b7812 */ /* 0x000fe200078ec0ff */
[----:B------:R-:W-:Y:S01]  /*95b0*/  FMUL.FTZ R29, R40, R34 ;  /* 0x00000022281d7220 */ /* 0x000fe20000410000 */
[----:B------:R-:W-:-:S02]  /*95c0*/  LOP3.LUT R37, R12, 0xffff0000, RZ, 0xc0, !PT ;  /* 0xffff00000c257812 */ /* 0x000fc400078ec0ff */
[----:B------:R-:W-:Y:S01]  /*95d0*/  LOP3.LUT R39, R14, 0xffff0000, RZ, 0xc0, !PT ;  /* 0xffff00000e277812 */ /* 0x000fe200078ec0ff */
[-C--:B------:R-:W-:Y:S01]  /*95e0*/  FFMA.FTZ R13, R28, R6.reuse, -R13 ;  /* 0x000000061c0d7223 */ /* 0x080fe2000001080d */
[----:B------:R-:W-:Y:S01]  /*95f0*/  LOP3.LUT R5, R5, 0xffff0000, RZ, 0xc0, !PT ;  /* 0xffff000005057812 */ /* 0x000fe200078ec0ff */
[----:B------:R-:W-:Y:S01]  /*9600*/  FFMA.FTZ R21, R32, R6, R21 ;  /* 0x0000000620157223 */ /* 0x000fe20000010015 */
[----:B------:R-:W-:Y:S01]  /*9610*/  LOP3.LUT R7, R7, 0xffff0000, RZ, 0xc0, !PT ;  /* 0xffff000007077812 */ /* 0x000fe200078ec0ff */
[C---:B------:R-:W-:Y:S01]  /*9620*/  FMUL.FTZ R33, R0.reuse, R34 ;  /* 0x0000002200217220 */ /* 0x040fe20000410000 */
[-C--:B------:R-:W-:Y:S01]  /*9630*/  FFMA.FTZ R29, R0, R30.reuse, -R29 ;  /* 0x0000001e001d7223 */ /* 0x080fe2000001081d */
        /* <DEDUP_REMOVED lines=19> */
.L_x_1512:
[----:B------:R-:W-:Y:S05]  /*9770*/  BSYNC B0 ;  /* 0x0000000000007941 */ /* 0x000fea0003800000 */
.L_x_1501:
        /* <DEDUP_REMOVED lines=8> */
.L_x_1498:
[----:B-12---:R-:W1:Y:S01]  /*9800*/  S2R R0, SR_TID.X ;  /* 0x0000000000007919 */ /* 0x006e620000002100 */
[----:B------:R-:W-:Y:S01]  /*9810*/  ISETP.NE.AND P0, PT, R206, 0x3, PT ;  /* 0x00000003ce00780c */ /* 0x000fe20003f05270 */
[----:B------:R-:W-:Y:S05]  /*9820*/  WARPSYNC.ALL ;  /* 0x0000000000007948 */ /* 0x000fea0003800000 */
[----:B-1----:R-:W-:-:S05]  /*9830*/  SHF.R.U32.HI R0, RZ, 0x7, R0 ;  /* 0x00000007ff007819 */ /* 0x002fca0000011600 */
[----:B---3--:R-:W-:-:S05]  /*9840*/  VIADD R9, R0, 0x8 ;  /* 0x0000000800097836 */ /* 0x008fca0000000000 */
[----:B------:R1:W-:Y:S06]  /*9850*/  BAR.SYNC.DEFER_BLOCKING R9, 0x100 ;  /* 0x000400090000751d */ /* 0x0003ec0000010000 */
[----:B------:R-:W-:Y:S05]  /*9860*/  @!P0 BRA `(.L_x_1522) ;  /* 0x0000000000048947 */ /* 0x000fea0003800000 */
[----:B------:R-:W-:Y:S01]  /*9870*/  BPT.TRAP 0x1 ;  /* 0x000000040000795c */ /* 0x000fe20000300000 */
.L_x_1522:
[----:B------:R-:W-:Y:S01]  /*9880*/  IMAD R0, R202, 0x8, R19 ;  /* 0x00000008ca007824 */ /* 0x000fe200078e0213 */
[----:B0-----:R-:W-:-:S04]  /*9890*/  SHF.L.U32 R13, R214, 0x1f, RZ ;  /* 0x0000001fd60d7819 */ /* 0x001fc800000006ff */
[----:B------:R0:W2:Y:S01]  /*98a0*/  SYNCS.PHASECHK.TRANS64.TRYWAIT P1, [R0+URZ+0x32430], R13 ;  /* 0x0324300d000075a7 */ /* 0x0000a2000802017f */
[----:B------:R-:W-:Y:S05]  /*98b0*/  @!P0 BRA `(.L_x_1523) ;  /* 0x0000000000048947 */ /* 0x000fea0003800000 */
[----:B------:R-:W-:Y:S01]  /*98c0*/  BPT.TRAP 0x1 ;  /* 0x000000040000795c */ /* 0x000fe20000300000 */
.L_x_1523:
[----:B------:R-:W-:Y:S01]  /*98d0*/  VIADD R4, R19, 0x1c400 ;  /* 0x0001c40013047836 */ /* 0x000fe20000000000 */
[----:B------:R-:W-:Y:S01]  /*98e0*/  LOP3.LUT R10, R24, 0x10000, RZ, 0xfc, !PT ;  /* 0x00010000180a7812 */ /* 0x000fe200078efcff */
[----:B------:R-:W-:-:S03]  /*98f0*/  IMAD.MOV.U32 R11, RZ, RZ, 0x40000040 ;  /* 0x40000040ff0b7424 */ /* 0x000fc600078e00ff */
[----:B------:R-:W-:-:S04]  /*9900*/  SHF.R.U32.HI R4, RZ, 0x4, R4 ;  /* 0x00000004ff047819 */ /* 0x000fc80000011604 */
[----:B------:R-:W-:-:S04]  /*9910*/  LOP3.LUT R4, R4, 0x3fff, RZ, 0xc0, !PT ;  /* 0x00003fff04047812 */ /* 0x000fc800078ec0ff */
[----:B------:R-:W-:-:S05]  /*9920*/  LOP3.LUT R4, R4, 0x10000, RZ, 0xfc, !PT ;  /* 0x0001000004047812 */ /* 0x000fca00078efcff */
[----:B------:R3:W-:Y:S01]  /*9930*/  STL [R1+0x4], R4 ;  /* 0x0000040401007387 */ /* 0x0007e20000100800 */
[----:B--2---:R-:W-:Y:S05]  /*9940*/  @P1 BRA `(.L_x_1524) ;  /* 0x0000000000081947 */ /* 0x004fea0003800000 */
[----:B------:R-:W2:Y:S02]  /*9950*/  SYNCS.PHASECHK.TRANS64.TRYWAIT P1, [R0+URZ+0x32430], R13 ;  /* 0x0324300d000075a7 */ /* 0x000ea4000802017f */
[----:B--2---:R-:W-:Y:S05]  /*9960*/  @!P1 BRA `(.L_x_1525) ;  /* 0x0000014000549947 */ /* 0x004fea0003800000 */
.L_x_1524:
[----:B---3--:R-:W3:Y:S01]  /*9970*/  LDL R4, [R1+0x4] ;  /* 0x0000040001047983 */ /* 0x008ee20000100800 */
[----:B------:R-:W-:Y:S01]  /*9980*/  IMAD.MOV.U32 R5, RZ, RZ, 0x40000040 ;  /* 0x40000040ff057424 */ /* 0x000fe200078e00ff */
[----:B------:R-:W-:Y:S05]  /*9990*/  WARPSYNC.ALL ;  /* 0x0000000000007948 */ /* 0x000fea0003800000 */
[C---:B------:R-:W-:Y:S01]  /*99a0*/  R2UR UR4, R10.reuse ;  /* 0x000000000a0472ca */ /* 0x040fe200000e0000 */
[----:B-----5:R-:W-:Y:S01]  /*99b0*/  WARPGROUP.ARRIVE ;  /* 0x00000000000079c5 */ /* 0x020fe20000000000 */
[----:B------:R-:W-:Y:S01]  /*99c0*/  R2UR UR5, R11 ;  /* 0x000000000b0572ca */ /* 0x000fe200000e0000 */
[----:B------:R-:W-:Y:S01]  /*99d0*/  VIADD R220, R10, 0x2 ;  /* 0x000000020adc7836 */ /* 0x000fe20000000000 */
[----:B------:R-:W-:Y:S01]  /*99e0*/  R2UR UR7, R5 ;  /* 0x00000000050772ca */ /* 0x000fe200000e0000 */
[----:B------:R-:W-:Y:S01]  /*99f0*/  IMAD.MOV.U32 R221, RZ, RZ, 0x40000040 ;  /* 0x40000040ffdd7424 */ /* 0x000fe200078e00ff */
[----:B------:R-:W-:Y:S01]  /*9a00*/  BSSY B0, `(.L_x_1526) ;  /* 0x0000027000007945 */ /* 0x000fe20003800000 */
[----:B------:R-:W-:-:S02]  /*9a10*/  IMAD.MOV.U32 R7, RZ, RZ, 0x40000040 ;  /* 0x40000040ff077424 */ /* 0x000fc400078e00ff */
[C---:B------:R-:W-:Y:S02]  /*9a20*/  VIADD R218, R10.reuse, 0x4 ;  /* 0x000000040ada7836 */ /* 0x040fe40000000000 */
[----:B------:R-:W-:Y:S02]  /*9a30*/  IMAD.MOV.U32 R219, RZ, RZ, 0x40000040 ;  /* 0x40000040ffdb7424 */ /* 0x000fe400078e00ff */
[----:B------:R-:W-:Y:S02]  /*9a40*/  VIADD R216, R10, 0x6 ;  /* 0x000000060ad87836 */ /* 0x000fe40000000000 */
[----:B------:R-:W-:Y:S02]  /*9a50*/  IMAD.MOV.U32 R217, RZ, RZ, 0x40000040 ;  /* 0x40000040ffd97424 */ /* 0x000fe400078e00ff */
[----:B------:R-:W-:Y:S02]  /*9a60*/  IMAD.MOV.U32 R5, RZ, RZ, 0x40000040 ;  /* 0x40000040ff057424 */ /* 0x000fe400078e00ff */
[----:B---3--:R-:W-:-:S04]  /*9a70*/  IMAD R4, R202, 0x300, R4 ;  /* 0x00000300ca047824 */ /* 0x008fc800078e0204 */
        /* <DEDUP_REMOVED lines=10> */
[----:B------:R-:W-:-:S02]  /*9b20*/  WARPGROUP.DEPBAR.LE gsb0, 0x0 ;  /* 0x00008000000079c5 */ /* 0x000fc40000010000 */
[----:B------:R-:W-:-:S07]  /*9b30*/  WARPGROUP.ARRIVE ;  /* 0x00000000000079c5 */ /* 0x000fce0000000000 */
[----:B------:R-:W-:Y:S01]  /*9b40*/  HGMMA.64x96x16.F32.BF16 R24, gdesc[UR4], R24, gsb0 ;  /* 0x01600000041879f0 */ /* 0x000fe20008001818 */
[----:B------:R-:W-:Y:S02]  /*9b50*/  R2UR UR4, R218 ;  /* 0x00000000da0472ca */ /* 0x000fe400000e0000 */
[----:B------:R-:W-:Y:S02]  /*9b60*/  R2UR UR5, R219 ;  /* 0x00000000db0572ca */ /* 0x000fe400000e0000 */
[----:B------:R-:W-:Y:S02]  /*9b70*/  R2UR UR6, R6 ;  /* 0x00000000060672ca */ /* 0x000fe400000e0000 */
[----:B------:R-:W-:Y:S01]  /*9b80*/  R2UR UR7, R7 ;  /* 0x00000000070772ca */ /* 0x000fe200000e0000 */
[----:B------:R-:W-:Y:S02]  /*9b90*/  WARPGROUP.DEPBAR.LE gsb0, 0x0 ;  /* 0x00008000000079c5 */ /* 0x000fe40000010000 */
[----:B------:R-:W-:-:S10]  /*9ba0*/  WARPGROUP.ARRIVE ;  /* 0x00000000000079c5 */ /* 0x000fd40000000000 */
[----:B------:R-:W-:Y:S01]  /*9bb0*/  HGMMA.64x96x16.F32.BF16 R24, gdesc[UR4], R24, gsb0 ;  /* 0x01600000041879f0 */ /* 0x000fe20008001818 */
[----:B------:R-:W-:Y:S02]  /*9bc0*/  R2UR UR4, R216 ;  /* 0x00000000d80472ca */ /* 0x000fe400000e0000 */
[----:B------:R-:W-:Y:S02]  /*9bd0*/  R2UR UR5, R217 ;  /* 0x00000000d90572ca */ /* 0x000fe400000e0000 */
[----:B------:R-:W-:Y:S02]  /*9be0*/  R2UR UR6, R4 ;  /* 0x00000000040672ca */ /* 0x000fe400000e0000 */
[----:B------:R-:W-:Y:S02]  /*9bf0*/  R2UR UR7, R5 ;  /* 0x00000000050772ca */ /* 0x000fe400000e0000 */
[----:B------:R-:W-:Y:S01]  /*9c00*/  SHF.L.U32 R4, R3, 0x1f, RZ ;  /* 0x0000001f03047819 */ /* 0x000fe200000006ff */
[----:B------:R-:W-:-:S02]  /*9c10*/  WARPGROUP.DEPBAR.LE gsb0, 0x0 ;  /* 0x00008000000079c5 */ /* 0x000fc40000010000 */
[----:B------:R-:W-:-:S08]  /*9c20*/  WARPGROUP.ARRIVE ;  /* 0x00000000000079c5 */ /* 0x000fd00000000000 */
[----:B------:R-:W-:Y:S03]  /*9c30*/  HGMMA.64x96x16.F32.BF16 R24, gdesc[UR4], R24, gsb0 ;  /* 0x01600000041879f0 */ /* 0x000fe60008001818 */
[----:B------:R-:W-:Y:S02]  /*9c40*/  WARPGROUP.DEPBAR.LE gsb0, 0x0 ;  /* 0x00008000000079c5 */ /* 0x000fe40000010000 */
[----:B------:R-:W3:Y:S02]  /*9c50*/  SYNCS.PHASECHK.TRANS64.TRYWAIT P1, [R19+URZ+0x32410], R4 ;  /* 0x03241004130075a7 */ /* 0x000ee4000802017f */
[----:B---3--:R-:W-:Y:S05]  /*9c60*/  @!P1 BRA `(.L_x_1527) ;  /* 0x0000013c00a89947 */ /* 0x008fea0003800000 */
.L_x_1750:
[----:B------:R-:W-:Y:S05]  /*9c70*/  BSYNC B0 ;  /* 0x0000000000007941 */ /* 0x000fea0003800000 */
.L_x_1526:
[----:B------:R-:W-:Y:S05]  /*9c80*/  @!P0 BRA `(.L_x_1528) ;  /* 0x0000000000048947 */ /* 0x000fea0003800000 */
[----:B------:R-:W-:Y:S01]  /*9c90*/  BPT.TRAP 0x1 ;  /* 0x000000040000795c */ /* 0x000fe20000300000 */
.L_x_1528:
[----:B------:R4:W0:Y:S01]  /*9ca0*/  SYNCS.PHASECHK.TRANS64.TRYWAIT P1, [R0+URZ+0x32450], R13 ;  /* 0x0324500d000075a7 */ /* 0x000822000802017f */
[----:B------:R-:W-:Y:S05]  /*9cb0*/  @!P0 BRA `(.L_x_1529) ;  /* 0x0000000000048947 */ /* 0x000fea0003800000 */
[----:B------:R-:W-:Y:S01]  /*9cc0*/  BPT.TRAP 0x1 ;  /* 0x000000040000795c */ /* 0x000fe20000300000 */
.L_x_1529:
[----:B0-----:R-:W-:Y:S05]  /*9cd0*/  @P1 BRA `(.L_x_1530) ;  /* 0x0000000000081947 */ /* 0x001fea0003800000 */
[----:B------:R-:W0:Y:S02]  /*9ce0*/  SYNCS.PHASECHK.TRANS64.TRYWAIT P1, [R0+URZ+0x32450], R13 ;  /* 0x0324500d000075a7 */ /* 0x000e24000802017f */
[----:B0-----:R-:W-:Y:S05]  /*9cf0*/  @!P1 BRA `(.L_x_1531) ;  /* 0x0000013c00989947 */ /* 0x001fea0003800000 */
.L_x_1530:
[----:B------:R-:W-:Y:S05]  /*9d00*/  WARPSYNC.ALL ;  /* 0x0000000000007948 */ /* 0x000fea0003800000 */
[----:B------:R-:W-:Y:S01]  /*9d10*/  IMAD R72, R72, 0x2000, R19 ;  /* 0x0000200048487824 */ /* 0x000fe200078e0213 */
[----:B------:R-:W-:Y:S01]  /*9d20*/  WARPGROUP.ARRIVE ;  /* 0x00000000000079c5 */ /* 0x000fe20000000000 */
[----:B------:R-:W-:Y:S01]  /*9d30*/  VIADD R227, R19, 0x400 ;  /* 0x0000040013e37836 */ /* 0x000fe20000000000 */
[----:B------:R-:W-:Y:S01]  /*9d40*/  UMOV UR9, 0x40000040 ;  /* 0x4000004000097882 */ /* 0x000fe20000000000 */
[----:B------:R-:W-:Y:S01]  /*9d50*/  IMAD.MOV.U32 R5, RZ, RZ, 0x40000040 ;  /* 0x40000040ff057424 */ /* 0x000fe200078e00ff */
[----:B------:R-:W-:Y:S01]  /*9d60*/  R2UR UR4, R72 ;  /* 0x00000000480472ca */ /* 0x000fe200000e0000 */
[----:B------:R-:W-:Y:S01]  /*9d70*/  IMAD.MOV.U32 R7, RZ, RZ, 0x40000040 ;  /* 0x40000040ff077424 */ /* 0x000fe200078e00ff */
[----:B------:R-:W-:Y:S01]  /*9d80*/  SHF.R.U32.HI R227, RZ, 0x4, R227 ;  /* 0x00000004ffe37819 */ /* 0x000fe200000116e3 */
[----:B--2-4-:R-:W-:Y:S01]  /*9d90*/  IMAD.U32 R13, RZ, RZ, UR9 ;  /* 0x00000009ff0d7e24 */ /* 0x014fe2000f8e00ff */
[----:B------:R-:W-:Y:S01]  /*9da0*/  R2UR UR11, R5 ;  /* 0x00000000050b72ca */ /* 0x000fe200000e0000 */
[----:B------:R-:W-:Y:S01]  /*9db0*/  UMOV UR57, 0x40000040 ;  /* 0x4000004000397882 */ /* 0x000fe20000000000 */
[----:B------:R-:W-:Y:S01]  /*9dc0*/  LOP3.LUT R227, R227, 0x3fff, RZ, 0xc0, !PT ;  /* 0x00003fffe3e37812 */ /* 0x000fe200078ec0ff */
[----:B------:R-:W-:Y:S01]  /*9dd0*/  UMOV UR53, 0x40000040 ;  /* 0x4000004000357882 */ /* 0x000fe20000000000 */
[----:B------:R-:W-:Y:S01]  /*9de0*/  UMOV UR49, 0x40000040 ;  /* 0x4000004000317882 */ /* 0x000fe20000000000 */
[----:B------:R-:W-:Y:S01]  /*9df0*/  UMOV UR45, 0x40000040 ;  /* 0x40000040002d7882 */ /* 0x000fe20000000000 */
[----:B------:R-:W-:Y:S01]  /*9e00*/  LOP3.LUT R3, R227, 0x10000, RZ, 0xfc, !PT ;  /* 0x00010000e3037812 */ /* 0x000fe200078efcff */
[----:B------:R-:W-:Y:S01]  /*9e10*/  UMOV UR41, 0x40000040 ;  /* 0x4000004000297882 */ /* 0x000fe20000000000 */
[----:B------:R-:W-:Y:S01]  /*9e20*/  IMAD.MOV.U32 R5, RZ, RZ, 0x40000040 ;  /* 0x40000040ff057424 */ /* 0x000fe200078e00ff */
[----:B------:R-:W-:-:S02]  /*9e30*/  UIADD3 UR4, UR4, 0x22400, URZ ;  /* 0x0002240004047890 */ /* 0x000fc4000fffe03f */
[----:B---3--:R-:W-:Y:S01]  /*9e40*/  IMAD R4, R202, 0xc00, R3 ;  /* 0x00000c00ca047824 */ /* 0x008fe200078e0203 */
[----:B------:R0:W-:Y:S01]  /*9e50*/  STL [R1+0x38], R3 ;  /* 0x0000380301007387 */ /* 0x0001e20000100800 */
[----:B------:R-:W-:Y:S01]  /*9e60*/  USHF.R.U32.HI UR4, URZ, 0x4, UR4 ;  /* 0x000000043f047899 */ /* 0x000fe20008011604 */
[----:B------:R-:W-:Y:S01]  /*9e70*/  R2UR UR39, R5 ;  /* 0x00000000052772ca */ /* 0x000fe200000e0000 */
[C---:B------:R-:W-:Y:S01]  /*9e80*/  VIADD R6, R4.reuse, 0x2 ;  /* 0x0000000204067836 */ /* 0x040fe20000000000 */
[----:B------:R-:W-:Y:S01]  /*9e90*/  R2UR UR10, R4 ;  /* 0x00000000040a72ca */ /* 0x000fe200000e0000 */
[----:B------:R-:W-:Y:S01]  /*9ea0*/  ULOP3.LUT UR4, UR4, 0x3fff, URZ, 0xc0, !UPT ;  /* 0x00003fff04047892 */ /* 0x000fe2000f8ec03f */
[----:B------:R-:W-:-:S03]  /*9eb0*/  UMOV UR37, 0x40000040 ;  /* 0x4000004000257882 */ /* 0x000fc60000000000 */
[----:B------:R-:W-:Y:S01]  /*9ec0*/  ULOP3.LUT UR4, UR4, 0x10000, URZ, 0xfc, !UPT ;  /* 0x0001000004047892 */ /* 0x000fe2000f8efc3f */
[----:B0-----:R-:W0:Y:S03]  /*9ed0*/  S2R R3, SR_TID.X ;  /* 0x0000000000037919 */ /* 0x001e260000002100 */
[----:B------:R-:W-:Y:S02]  /*9ee0*/  UIADD3 UR5, UR4, 0x2, URZ ;  /* 0x0000000204057890 */ /* 0x000fe4000fffe03f */
[----:B------:R-:W-:Y:S02]  /*9ef0*/  UIADD3 UR56, UR4, 0x804, URZ ;  /* 0x0000080404387890 */ /* 0x000fe4000fffe03f */
[----:B------:R-:W-:Y:S01]  /*9f00*/  UMOV UR8, UR4 ;  /* 0x0000000400087c82 */ /* 0x000fe20008000000 */
[----:B------:R-:W-:Y:S01]  /*9f10*/  UIADD3 UR52, UR4, 0x806, URZ ;  /* 0x0000080604347890 */ /* 0x000fe2000fffe03f */
[----:B------:R-:W-:Y:S01]  /*9f20*/  HGMMA.64x96x16.F32.BF16 R24, gdesc[UR8], R24, gsb0 ;  /* 0x01600000081879f0 */ /* 0x000fe20008001818 */
[----:B------:R-:W-:Y:S01]  /*9f30*/  R2UR UR10, R6 ;  /* 0x00000000060a72ca */ /* 0x000fe200000e0000 */
[----:B------:R-:W-:Y:S01]  /*9f40*/  IMAD.U32 R12, RZ, RZ, UR8 ;  /* 0x00000008ff0c7e24 */ /* 0x000fe2000f8e00ff */
[----:B------:R-:W-:Y:S01]  /*9f50*/  R2UR UR11, R7 ;  /* 0x00000000070b72ca */ /* 0x000fe200000e0000 */
[----:B------:R-:W-:Y:S01]  /*9f60*/  UMOV UR8, UR5 ;  /* 0x0000000500087c82 */ /* 0x000fe20008000000 */
[----:B------:R-:W-:Y:S01]  /*9f70*/  UMOV UR9, 0x40000040 ;  /* 0x4000004000097882 */ /* 0x000fe20000000000 */
[----:B------:R-:W-:Y:S01]  /*9f80*/  VIADD R6, R4, 0x4 ;  /* 0x0000000404067836 */ /* 0x000fe20000000000 */
[----:B------:R-:W-:Y:S01]  /*9f90*/  UIADD3 UR5, UR4, 0x4, URZ ;  /* 0x0000000404057890 */ /* 0x000fe2000fffe03f */
[----:B------:R-:W-:Y:S01]  /*9fa0*/  IMAD.MOV.U32 R7, RZ, RZ, 0x40000040 ;  /* 0x40000040ff077424 */ /* 0x000fe200078e00ff */
[----:B------:R2:W-:Y:S01]  /*9fb0*/  STL.64 [R1+0x50], R12 ;  /* 0x0000500c01007387 */ /* 0x0005e20000100a00 */
[----:B------:R-:W-:-:S02]  /*9fc0*/  UIADD3 UR48, UR4, 0xc00, URZ ;  /* 0x00000c0004307890 */ /* 0x000fc4000fffe03f */
[----:B------:R-:W-:Y:S02]  /*9fd0*/  UIADD3 UR44, UR4, 0xc02, URZ ;  /* 0x00000c02042c7890 */ /* 0x000fe4000fffe03f */
[----:B------:R-:W-:Y:S02]  /*9fe0*/  UIADD3 UR40, UR4, 0xc04, URZ ;  /* 0x00000c0404287890 */ /* 0x000fe4000fffe03f */
[----:B------:R-:W-:Y:S01]  /*9ff0*/  UIADD3 UR36, UR4, 0xc06, URZ ;  /* 0x00000c0604247890 */ /* 0x000fe2000fffe03f */
[----:B--2---:R-:W-:Y:S02]  /*a000*/  IMAD.U32 R12, RZ, RZ, UR8 ;  /* 0x00000008ff0c7e24 */ /* 0x004fe4000f8e00ff */
[----:B------:R-:W-:Y:S01]  /*a010*/  IMAD.U32 R13, RZ, RZ, UR9 ;  /* 0x00000009ff0d7e24 */ /* 0x000fe2000f8e00ff */
[----:B0-----:R-:W-:-:S04]  /*a020*/  SHF.R.U32.HI R3, RZ, 0x7, R3 ;  /* 0x00000007ff037819 */ /* 0x001fc80000011603 */
[----:B------:R0:W-:Y:S01]  /*a030*/  STL.64 [R1+0x48], R12 ;  /* 0x0000480c01007387 */ /* 0x0001e20000100a00 */
[----:B------:R-:W-:Y:S02]  /*a040*/  WARPGROUP.DEPBAR.LE gsb0, 0x0 ;  /* 0x00008000000079c5 */ /* 0x000fe40000010000 */
[----:B------:R-:W-:-:S06]  /*a050*/  WARPGROUP.ARRIVE ;  /* 0x00000000000079c5 */ /* 0x000fcc0000000000 */
[----:B------:R-:W-:Y:S01]  /*a060*/  HGMMA.64x96x16.F32.BF16 R24, gdesc[UR8], R24, gsb0 ;  /* 0x01600000081879f0 */ /* 0x000fe20008001818 */
[----:B------:R-:W-:Y:S01]  /*a070*/  R2UR UR10, R6 ;  /* 0x00000000060a72ca */ /* 0x000fe200000e0000 */
[----:B------:R-:W-:Y:S01]  /*a080*/  UMOV UR8, UR5 ;  /* 0x0000000500087c82 */ /* 0x000fe20008000000 */
[----:B------:R-:W-:Y:S01]  /*a090*/  R2UR UR11, R7 ;  /* 0x00000000070b72ca */ /* 0x000fe200000e0000 */
[----:B------:R-:W-:Y:S01]  /*a0a0*/  UMOV UR9, 0x40000040 ;  /* 0x4000004000097882 */ /* 0x000fe20000000000 */
[----:B------:R-:W-:Y:S01]  /*a0b0*/  VIADD R6, R4, 0x6 ;  /* 0x0000000604067836 */ /* 0x000fe20000000000 */
[----:B------:R-:W-:Y:S01]  /*a0c0*/  UIADD3 UR5, UR4, 0x6, URZ ;  /* 0x0000000604057890 */ /* 0x000fe2000fffe03f */
[----:B------:R-:W-:Y:S01]  /*a0d0*/  IMAD.MOV.U32 R7, RZ, RZ, 0x40000040 ;  /* 0x40000040ff077424 */ /* 0x000fe200078e00ff */
[----:B0-----:R-:W-:Y:S01]  /*a0e0*/  MOV R13, UR9 ;  /* 0x00000009000d7c02 */ /* 0x001fe20008000f00 */
[----:B------:R-:W-:-:S05]  /*a0f0*/  IMAD.U32 R12, RZ, RZ, UR8 ;  /* 0x00000008ff0c7e24 */ /* 0x000fca000f8e00ff */
        /* <DEDUP_REMOVED lines=10> */
[----:B------:R-:W-:Y:S02]  /*a1a0*/  IMAD.MOV.U32 R7, RZ, RZ, 0x40000040 ;  /* 0x40000040ff077424 */ /* 0x000fe400078e00ff */
[----:B0-----:R-:W-:Y:S02]  /*a1b0*/  IMAD.U32 R12, RZ, RZ, UR8 ;  /* 0x00000008ff0c7e24 */ /* 0x001fe4000f8e00ff */
        /* <DEDUP_REMOVED lines=74> */
[----:B------:R-:W-:Y:S02]  /*a660*/  VIADD R6, R4, 0x604 ;  /* 0x0000060404067836 */ /* 0x000fe40000000000 */
[----:B------:R-:W-:Y:S02]  /*a670*/  IMAD.MOV.U32 R7, RZ, RZ, 0x40000040 ;  /* 0x40000040ff077424 */ /* 0x000fe400078e00ff */
[----:B------:R-:W-:Y:S01]  /*a680*/  IMAD.U32 R228, RZ, RZ, UR8 ;  /* 0x00000008ffe47e24 */ /* 0x000fe2000f8e00ff */
[----:B------:R-:W-:Y:S01]  /*a690*/  R2UR UR58, R6 ;  /* 0x00000000063a72ca */ /* 0x000fe200000e0000 */
[----:B------:R-:W-:Y:S01]  /*a6a0*/  VIADD R6, R4, 0x606 ;  /* 0x0000060604067836 */ /* 0x000fe20000000000 */
[----:B------:R-:W-:Y:S01]  /*a6b0*/  R2UR UR59, R7 ;  /* 0x00000000073b72ca */ /* 0x000fe200000e0000 */
[----:B------:R-:W-:-:S02]  /*a6c0*/  IMAD.MOV.U32 R7, RZ, RZ, 0x40000040 ;  /* 0x40000040ff077424 */ /* 0x000fc400078e00ff */
[----:B------:R-:W-:Y:S01]  /*a6d0*/  IMAD.U32 R229, RZ, RZ, UR9 ;  /* 0x00000009ffe57e24 */ /* 0x000fe2000f8e00ff */
[----:B------:R-:W-:Y:S01]  /*a6e0*/  R2UR UR54, R6 ;  /* 0x00000000063672ca */ /* 0x000fe200000e0000 */
[----:B------:R-:W-:Y:S01]  /*a6f0*/  VIADD R6, R4, 0x900 ;  /* 0x0000090004067836 */ /* 0x000fe20000000000 */
[----:B------:R-:W-:Y:S01]  /*a700*/  R2UR UR55, R7 ;  /* 0x00000000073772ca */ /* 0x000fe200000e0000 */
[----:B------:R-:W-:-:S03]  /*a710*/  IMAD.MOV.U32 R7, RZ, RZ, 0x40000040 ;  /* 0x40000040ff077424 */ /* 0x000fc600078e00ff */
[----:B------:R-:W-:Y:S01]  /*a720*/  R2UR UR50, R6 ;  /* 0x00000000063272ca */ /* 0x000fe200000e0000 */
[----:B------:R-:W-:Y:S01]  /*a730*/  VIADD R6, R4, 0x902 ;  /* 0x0000090204067836 */ /* 0x000fe20000000000 */
[----:B------:R-:W-:Y:S01]  /*a740*/  R2UR UR51, R7 ;  /* 0x00000000073372ca */ /* 0x000fe200000e0000 */
[----:B------:R-:W-:-:S03]  /*a750*/  IMAD.MOV.U32 R7, RZ, RZ, 0x40000040 ;  /* 0x40000040ff077424 */ /* 0x000fc600078e00ff */
[----:B------:R-:W-:Y:S01]  /*a760*/  R2UR UR46, R6 ;  /* 0x00000000062e72ca */ /* 0x000fe200000e0000 */
[C---:B------:R-:W-:Y:S01]  /*a770*/  VIADD R6, R4.reuse, 0x904 ;  /* 0x0000090404067836 */ /* 0x040fe20000000000 */
[----:B------:R-:W-:Y:S01]  /*a780*/  R2UR UR47, R7 ;  /* 0x00000000072f72ca */ /* 0x000fe200000e0000 */
[----:B------:R-:W-:Y:S02]  /*a790*/  IMAD.MOV.U32 R7, RZ, RZ, 0x40000040 ;  /* 0x40000040ff077424 */ /* 0x000fe400078e00ff */
[----:B------:R-:W-:Y:S01]  /*a7a0*/  VIADD R4, R4, 0x906 ;  /* 0x0000090604047836 */ /* 0x000fe20000000000 */
[----:B------:R-:W-:Y:S02]  /*a7b0*/  R2UR UR42, R6 ;  /* 0x00000000062a72ca */ /* 0x000fe400000e0000 */
[----:B------:R-:W-:Y:S02]  /*a7c0*/  R2UR UR43, R7 ;  /* 0x00000000072b72ca */ /* 0x000fe400000e0000 */
[----:B------:R-:W-:-:S02]  /*a7d0*/  R2UR UR38, R4 ;  /* 0x00000000042672ca */ /* 0x000fc400000e0000 */
        /* <DEDUP_REMOVED lines=26> */
.L_x_1532:
[----:B------:R-:W2:Y:S01]  /*a980*/  LDL R72, [R1+0x80] ;  /* 0x0000800001487983 */ /* 0x000ea20000100800 */
[----:B------:R-:W-:Y:S01]  /*a990*/  ULDC UR4, c[0x0][0xad0] ;  /* 0x0002b40000047ab9 */ /* 0x000fe20000000800 */
[----:B------:R-:W-:Y:S01]  /*a9a0*/  ULDC UR5, c[0x0][0xa80] ;  /* 0x0002a00000057ab9 */ /* 0x000fe20000000800 */
[----:B------:R-:W-:Y:S01]  /*a9b0*/  FMUL.FTZ R3, R24, UR4 ;  /* 0x0000000418037c20 */ /* 0x000fe20008410000 */
[----:B------:R-:W-:Y:S01]  /*a9c0*/  FMUL.FTZ R4, R25, UR4 ;  /* 0x0000000419047c20 */ /* 0x000fe20008410000 */
[----:B------:R-:W-:Y:S01]  /*a9d0*/  FMUL.FTZ R8, R28, UR4 ;  /* 0x000000041c087c20 */ /* 0x000fe20008410000 */
[----:B------:R-:W-:Y:S01]  /*a9e0*/  FMUL.FTZ R15, R32, UR4 ;  /* 0x00000004200f7c20 */ /* 0x000fe20008410000 */
[----:B0-----:R-:W-:Y:S01]  /*a9f0*/  FMUL.FTZ R12, R29, UR4 ;  /* 0x000000041d0c7c20 */ /* 0x001fe20008410000 */
[----:B------:R-:W-:Y:S01]  /*aa00*/  FMUL.FTZ R32, R43, UR4 ;  /* 0x000000042b207c20 */ /* 0x000fe20008410000 */
[----:B------:R-:W0:Y:S01]  /*aa10*/  MUFU.TANH R3, R3 ;  /* 0x0000000300037308 */ /* 0x000e220000002400 */
[----:B------:R-:W-:Y:S01]  /*aa20*/  FMUL.FTZ R43, R54, UR4 ;  /* 0x00000004362b7c20 */ /* 0x000fe20008410000 */
[----:B------:R-:W-:-:S02]  /*aa30*/  IMAD R54, R176, -0x60, R155 ;  /* 0xffffffa0b0367824 */ /* 0x000fc400078e029b */
        /* <DEDUP_REMOVED lines=43> */
[----:B------:R-:W1:Y:S01]  /*acf0*/  S2R R177, SR_CgaCtaId ;  /* 0x0000000000b17919 */ /* 0x000e620000008800 */
[----:B------:R-:W-:Y:S01]  /*ad00*/  LOP3.LUT R227, R227, 0x3000000, RZ, 0xfc, !PT ;  /* 0x03000000e3e37812 */ /* 0x000fe200078efcff */
[----:B------:R-:W1:Y:S08]  /*ad10*/  MUFU.TANH R7, R7 ;  /* 0x0000000700077308 */ /* 0x000e700000002400 */
        /* <DEDUP_REMOVED lines=29> */
[----:B------:R-:W1:Y:S01]  /*aef0*/  MUFU.TANH R47, R47 ;  /* 0x0000002f002f7308 */ /* 0x000e620000002400 */
[----:B--2---:R-:W-:-:S04]  /*af00*/  IADD3 R54, -R72, 0x60, R54 ;  /* 0x0000006048367810 */ /* 0x004fc80007ffe136 */
[----:B------:R-:W-:-:S03]  /*af10*/  ISETP.GT.AND P2, PT, R54, RZ, PT ;  /* 0x000000ff3600720c */ /* 0x000fc60003f44270 */
[----:B------:R-:W2:Y:S01]  /*af20*/  MUFU.TANH R52, R52 ;  /* 0x0000003400347308 */ /* 0x000ea20000002400 */
[C---:B------:R-:W-:Y:S02]  /*af30*/  ISETP.GT.AND P3, PT, R54.reuse, 0x1, PT ;  /* 0x000000013600780c */ /* 0x040fe40003f64270 */
[----:B------:R-:W-:Y:S02]  /*af40*/  ISETP.GT.AND P4, PT, R54, 0x8, PT ;  /* 0x000000083600780c */ /* 0x000fe40003f84270 */
[----:B0-----:R-:W-:Y:S02]  /*af50*/  FSEL R3, R3, -INF , P2 ;  /* 0xff80000003037808 */ /* 0x001fe40001000000 */
[----:B---3--:R-:W-:Y:S01]  /*af60*/  FSEL R4, R4, -INF , P3 ;  /* 0xff80000004047808 */ /* 0x008fe20001800000 */
[----:B------:R-:W0:Y:S01]  /*af70*/  MUFU.TANH R48, R48 ;  /* 0x0000003000307308 */ /* 0x000e220000002400 */
[----:B------:R-:W-:Y:S02]  /*af80*/  ISETP.GT.AND P5, PT, R54, 0x9, PT ;  /* 0x000000093600780c */ /* 0x000fe40003fa4270 */
[----:B----4-:R-:W-:-:S02]  /*af90*/  FSEL R56, R8, -INF , P4 ;  /* 0xff80000008387808 */ /* 0x010fc40002000000 */
[----:B------:R-:W-:Y:S02]  /*afa0*/  FMNMX.FTZ R57, R3, R4, !PT ;  /* 0x0000000403397209 */ /* 0x000fe40007810000 */
[----:B------:R-:W-:Y:S01]  /*afb0*/  ISETP.GT.AND P1, PT, R54, 0x10, PT ;  /* 0x000000103600780c */ /* 0x000fe20003f24270 */
[----:B------:R-:W3:Y:S01]  /*afc0*/  MUFU.TANH R53, R53 ;  /* 0x0000003500357308 */ /* 0x000ee20000002400 */
[----:B-----5:R-:W-:Y:S02]  /*afd0*/  FSEL R12, R12, -INF , P5 ;  /* 0xff8000000c0c7808 */ /* 0x020fe40002800000 */
[----:B------:R-:W-:Y:S02]  /*afe0*/  FMNMX.FTZ R59, R56, R57, !PT ;  /* 0x00000039383b7209 */ /* 0x000fe40007810000 */
[----:B-1----:R-:W-:Y:S02]  /*aff0*/  FSEL R5, R5, -INF , P2 ;  /* 0xff80000005057808 */ /* 0x002fe40001000000 */
[----:B------:R-:W-:Y:S01]  /*b000*/  ISETP.GT.AND P2, PT, R54, 0x11, PT ;  /* 0x000000113600780c */ /* 0x000fe20003f44270 */
[----:B------:R-:W1:Y:S01]  /*b010*/  MUFU.TANH R51, R51 ;  /* 0x0000003300337308 */ /* 0x000e620000002400 */
        /* <DEDUP_REMOVED lines=55> */
[----:B------:R-:W-:Y:S02]  /*b390*/  FSEL R59, R46, -INF , P4 ;  /* 0xff8000002e3b7808 */ /* 0x000fe40002000000 */
[----:B------:R-:W-:Y:S02]  /*b3a0*/  ISETP.GT.AND P5, PT, R54, 0x48, PT ;  /* 0x000000483600780c */ /* 0x000fe40003fa4270 */
        /* <DEDUP_REMOVED lines=11> */
[----:B--2---:R-:W-:Y:S02]  /*b460*/  FSEL R52, R52, -INF , P2 ;  /* 0xff80000034347808 */ /* 0x004fe40001000000 */
[----:B------:R-:W-:Y:S02]  /*b470*/  FMNMX.FTZ R7, R61, R46, !PT ;  /* 0x0000002e3d077209 */ /* 0x000fe40007810000 */
[----:B0-----:R-:W-:-:S02]  /*b480*/  FSEL R48, R48, -INF , P4 ;  /* 0xff80000030307808 */ /* 0x001fc40002000000 */
[----:B------:R-:W-:Y:S02]  /*b490*/  ISETP.GT.AND P4, PT, R54, 0x58, PT ;  /* 0x000000583600780c */ /* 0x000fe40003f84270 */
[----:B---3--:R-:W-:Y:S02]  /*b4a0*/  FSEL R53, R53, -INF , P3 ;  /* 0xff80000035357808 */ /* 0x008fe40001800000 */
[----:B------:R-:W-:Y:S02]  /*b4b0*/  FMNMX.FTZ R46, R52, R7, !PT ;  /* 0x00000007342e7209 */ /* 0x000fe40007810000 */
[----:B-1----:R-:W-:Y:S02]  /*b4c0*/  FSEL R51, R51, -INF , P5 ;  /* 0xff80000033337808 */ /* 0x002fe40002800000 */
[----:B------:R-:W-:Y:S02]  /*b4d0*/  ISETP.GT.AND P5, PT, R54, 0x59, PT ;  /* 0x000000593600780c */ /* 0x000fe40003fa4270 */
[----:B----4-:R-:W-:-:S02]  /*b4e0*/  FSEL R55, R55, -INF , P4 ;  /* 0xff80000037377808 */ /* 0x010fc40002000000 */
[----:B------:R-:W-:Y:S02]  /*b4f0*/  FMNMX.FTZ R46, R53, R46, !PT ;  /* 0x0000002e352e7209 */ /* 0x000fe40007810000 */
[----:B-----5:R-:W-:Y:S02]  /*b500*/  FSEL R54, R8, -INF , P5 ;  /* 0xff80000008367808 */ /* 0x020fe40002800000 */
[----:B------:R-:W-:Y:S01]  /*b510*/  FMNMX.FTZ R7, R55, R46, !PT ;  /* 0x0000002e37077209 */ /* 0x000fe20007810000 */
[----:B------:R-:W-:Y:S01]  /*b520*/  FMUL.FTZ R46, R63, UR4 ;  /* 0x000000043f2e7c20 */ /* 0x000fe20008410000 */
[----:B------:R-:W-:Y:S01]  /*b530*/  FMNMX.FTZ R50, R5, R15, !PT ;  /* 0x0000000f05327209 */ /* 0x000fe20007810000 */
[----:B------:R-:W-:Y:S01]  /*b540*/  FMUL.FTZ R63, R66, UR4 ;  /* 0x00000004423f7c20 */ /* 0x000fe20008410000 */
[----:B------:R-:W-:Y:S01]  /*b550*/  FMNMX.FTZ R45, R54, R7, !PT ;  /* 0x00000007362d7209 */ /* 0x000fe20007810000 */
[----:B------:R-:W-:Y:S02]  /*b560*/  IMAD.U32 R7, RZ, RZ, UR5 ;  /* 0x00000005ff077e24 */ /* 0x000fe4000f8e00ff */
[----:B------:R-:W-:Y:S01]  /*b570*/  FMUL.FTZ R66, R71, UR4 ;  /* 0x0000000447427c20 */ /* 0x000fe20008410000 */
[----:B------:R-:W0:Y:S01]  /*b580*/  MUFU.TANH R46, R46 ;  /* 0x0000002e002e7308 */ /* 0x000e220000002400 */
[----:B------:R-:W1:Y:S07]  /*b590*/  SHFL.BFLY PT, R8, R45, 0x2, 0x1f ;  /* 0x0c401f002d087f89 */ /* 0x000e6e00000e0000 */
[----:B------:R-:W2:Y:S08]  /*b5a0*/  MUFU.TANH R63, R63 ;  /* 0x0000003f003f7308 */ /* 0x000eb00000002400 */
[----:B------:R-:W3:Y:S01]  /*b5b0*/  MUFU.TANH R66, R66 ;  /* 0x0000004200427308 */ /* 0x000ee20000002400 */
[----:B-1----:R-:W-:-:S02]  /*b5c0*/  FMNMX.FTZ R49, R45, R8, !PT ;  /* 0x000000082d317209 */ /* 0x002fc40007810000 */
[----:B------:R-:W-:-:S03]  /*b5d0*/  FMNMX.FTZ R45, R13, R50, !PT ;  /* 0x000000320d2d7209 */ /* 0x000fc60007810000 */
[----:B------:R-:W1:Y:S01]  /*b5e0*/  SHFL.BFLY PT, R8, R49, 0x1, 0x1f ;  /* 0x0c201f0031087f89 */ /* 0x000e6200000e0000 */
[----:B------:R-:W-:Y:S02]  /*b5f0*/  FMNMX.FTZ R50, R14, R45, !PT ;  /* 0x0000002d0e327209 */ /* 0x000fe40007810000 */
[----:B-1----:R-:W-:-:S04]  /*b600*/  FMNMX.FTZ R8, R49, R8, !PT ;  /* 0x0000000831087209 */ /* 0x002fc80007810000 */
[C---:B------:R-:W-:Y:S01]  /*b610*/  FSETP.NEU.FTZ.AND P6, PT, R8.reuse, -INF , PT ;  /* 0xff8000000800780b */ /* 0x040fe20003fdd000 */
[----:B------:R-:W-:-:S05]  /*b620*/  FMUL.FTZ R62, R8, R7 ;  /* 0x00000007083e7220 */ /* 0x000fca0000410000 */
[----:B------:R-:W-:-:S05]  /*b630*/  FSEL R62, R62, RZ, P6 ;  /* 0x000000ff3e3e7208 */ /* 0x000fca0003000000 */
[-CC-:B------:R-:W-:Y:S01]  /*b640*/  FFMA.FTZ R152, R3, R7.reuse, -R62.reuse ;  /* 0x0000000703987223 */ /* 0x180fe2000001083e */
[----:B------:R-:W-:Y:S01]  /*b650*/  FMNMX.FTZ R3, R21, R50, !PT ;  /* 0x0000003215037209 */ /* 0x000fe20007810000 */
[-CC-:B------:R-:W-:Y:S01]  /*b660*/  FFMA.FTZ R45, R4, R7.reuse, -R62.reuse ;  /* 0x00000007042d7223 */ /* 0x180fe2000001083e */
[-CC-:B------:R-:W-:Y:S01]  /*b670*/  FFMA.FTZ R49, R12, R7.reuse, -R62.reuse ;  /* 0x000000070c317223 */ /* 0x180fe2000001083e */
[----:B0-----:R-:W-:Y:S01]  /*b680*/  FSEL R12, R46, -INF , P1 ;  /* 0xff8000002e0c7808 */ /* 0x001fe20000800000 */
[--C-:B------:R-:W-:Y:S01]  /*b690*/  FFMA.FTZ R154, R56, R7, -R62.reuse ;  /* 0x00000007389a7223 */ /* 0x100fe2000001083e */
[----:B------:R-:W-:Y:S01]  /*b6a0*/  FMNMX.FTZ R4, R24, R3, !PT ;  /* 0x0000000318047209 */ /* 0x000fe20007810000 */
[-CC-:B------:R-:W-:Y:S01]  /*b6b0*/  FFMA.FTZ R156, R57, R7.reuse, -R62.reuse ;  /* 0x00000007399c7223 */ /* 0x180fe2000001083e */
[----:B--2---:R-:W-:Y:S01]  /*b6c0*/  FSEL R56, R63, -INF , P2 ;  /* 0xff8000003f387808 */ /* 0x004fe20001000000 */
[-CC-:B------:R-:W-:Y:S01]  /*b6d0*/  FFMA.FTZ R50, R20, R7.reuse, -R62.reuse ;  /* 0x0000000714327223 */ /* 0x180fe2000001083e */
[----:B------:R-:W-:Y:S01]  /*b6e0*/  FMNMX.FTZ R3, R27, R4, !PT ;  /* 0x000000041b037209 */ /* 0x000fe20007810000 */
[-CC-:B------:R-:W-:Y:S01]  /*b6f0*/  FFMA.FTZ R172, R52, R7.reuse, -R62.reuse ;  /* 0x0000000734ac7223 */ /* 0x180fe2000001083e */
[----:B------:R-:W-:Y:S01]  /*b700*/  FSEL R63, R65, -INF , P3 ;  /* 0xff800000413f7808 */ /* 0x000fe20001800000 */
[--C-:B------:R-:W-:Y:S01]  /*b710*/  FFMA.FTZ R162, R33, R7, -R62.reuse ;  /* 0x0000000721a27223 */ /* 0x100fe2000001083e */
[----:B------:R-:W-:Y:S01]  /*b720*/  FMNMX.FTZ R4, R28, R3, !PT ;  /* 0x000000031c047209 */ /* 0x000fe20007810000 */
[-CC-:B------:R-:W-:Y:S01]  /*b730*/  FFMA.FTZ R33, R34, R7.reuse, -R62.reuse ;  /* 0x0000000722217223 */ /* 0x180fe2000001083e */
[----:B------:R-:W-:Y:S01]  /*b740*/  FSEL R57, R64, -INF , P4 ;  /* 0xff80000040397808 */ /* 0x000fe20002000000 */
[-CC-:B------:R-:W-:Y:S01]  /*b750*/  FFMA.FTZ R34, R38, R7.reuse, -R62.reuse ;  /* 0x0000000726227223 */ /* 0x180fe2000001083e */
[----:B------:R-:W-:Y:S01]  /*b760*/  FMNMX.FTZ R3, R31, R4, !PT ;  /* 0x000000041f037209 */ /* 0x000fe20007810000 */
[----:B------:R-:W-:Y:S01]  /*b770*/  MUFU.EX2 R152, R152 ;  /* 0x0000009800987308 */ /* 0x000fe20000000800 */
[----:B---3--:R-:W-:Y:S01]  /*b780*/  FSEL R64, R66, -INF , P5 ;  /* 0xff80000042407808 */ /* 0x008fe20002800000 */
[--C-:B------:R-:W-:Y:S01]  /*b790*/  FFMA.FTZ R166, R41, R7, -R62.reuse ;  /* 0x0000000729a67223 */ /* 0x100fe2000001083e */
[----:B------:R-:W-:Y:S01]  /*b7a0*/  FMNMX.FTZ R4, R32, R3, !PT ;  /* 0x0000000320047209 */ /* 0x000fe20007810000 */
[-CC-:B------:R-:W-:Y:S01]  /*b7b0*/  FFMA.FTZ R164, R37, R7.reuse, -R62.reuse ;  /* 0x0000000725a47223 */ /* 0x180fe2000001083e */
[-CC-:B------:R-:W-:Y:S01]  /*b7c0*/  FFMA.FTZ R37, R42, R7.reuse, -R62.reuse ;  /* 0x000000072a257223 */ /* 0x180fe2000001083e */
[-CC-:B------:R-:W-:Y:S01]  /*b7d0*/  FFMA.FTZ R158, R25, R7.reuse, -R62.reuse ;  /* 0x00000007199e7223 */ /* 0x180fe2000001083e */
[----:B------:R-:W-:Y:S01]  /*b7e0*/  FMNMX.FTZ R3, R35, R4, !PT ;  /* 0x0000000423037209 */ /* 0x000fe20007810000 */
[----:B------:R-:W0:Y:S01]  /*b7f0*/  MUFU.EX2 R45, R45 ;  /* 0x0000002d002d7308 */ /* 0x000e220000000800 */
[-CC-:B------:R-:W-:Y:S01]  /*b800*/  FFMA.FTZ R26, R26, R7.reuse, -R62.reuse ;  /* 0x000000071a1a7223 */ /* 0x180fe2000001083e */
[--C-:B------:R-:W-:Y:S01]  /*b810*/  FFMA.FTZ R160, R29, R7, -R62.reuse ;  /* 0x000000071da07223 */ /* 0x100fe2000001083e */
[----:B------:R-:W-:Y:S01]  /*b820*/  FMNMX.FTZ R4, R36, R3, !PT ;  /* 0x0000000324047209 */ /* 0x000fe20007810000 */
[-CC-:B------:R-:W-:Y:S01]  /*b830*/  FFMA.FTZ R30, R30, R7.reuse, -R62.reuse ;  /* 0x000000071e1e7223 */ /* 0x180fe2000001083e */
[-CC-:B------:R-:W-:Y:S01]  /*b840*/  FFMA.FTZ R168, R58, R7.reuse, -R62.reuse ;  /* 0x000000073aa87223 */ /* 0x180fe2000001083e */
[-CC-:B------:R-:W-:Y:S01]  /*b850*/  FFMA.FTZ R29, R59, R7.reuse, -R62.reuse ;  /* 0x000000073b1d7223 */ /* 0x180fe2000001083e */
[----:B------:R-:W-:Y:S01]  /*b860*/  FMNMX.FTZ R3, R39, R4, !PT ;  /* 0x0000000427037209 */ /* 0x000fe20007810000 */
[----:B------:R-:W1:Y:S01]  /*b870*/  MUFU.EX2 R154, R154 ;  /* 0x0000009a009a7308 */ /* 0x000e620000000800 */
[-CC-:B------:R-:W-:Y:S01]  /*b880*/  FFMA.FTZ R170, R60, R7.reuse, -R62.reuse ;  /* 0x000000073caa7223 */ /* 0x180fe2000001083e */
[--C-:B------:R-:W-:Y:S01]  /*b890*/  FFMA.FTZ R25, R53, R7, -R62.reuse ;  /* 0x0000000735197223 */ /* 0x100fe2000001083e */
[----:B------:R-:W-:Y:S01]  /*b8a0*/  FMNMX.FTZ R4, R40, R3, !PT ;  /* 0x0000000328047209 */ /* 0x000fe20007810000 */
[----:B------:R-:W-:-:S03]  /*b8b0*/  FFMA.FTZ R174, R55, R7, -R62 ;  /* 0x0000000737ae7223 */ /* 0x000fc6000001083e */
[----:B------:R-:W-:Y:S01]  /*b8c0*/  FMNMX.FTZ R3, R43, R4, !PT ;  /* 0x000000042b037209 */ /* 0x000fe20007810000 */
[----:B------:R-:W2:Y:S03]  /*b8d0*/  MUFU.EX2 R49, R49 ;  /* 0x0000003100317308 */ /* 0x000ea60000000800 */
[----:B------:R-:W-:-:S04]  /*b8e0*/  FMNMX.FTZ R4, R44, R3, !PT ;  /* 0x000000032c047209 */ /* 0x000fc80007810000 */
[----:B------:R-:W-:Y:S01]  /*b8f0*/  FMNMX.FTZ R3, R47, R4, !PT ;  /* 0x000000042f037209 */ /* 0x000fe20007810000 */
[----:B------:R-:W-:Y:S03]  /*b900*/  MUFU.EX2 R156, R156 ;  /* 0x0000009c009c7308 */ /* 0x000fe60000000800 */
        /* <DEDUP_REMOVED lines=8> */
[----:B------:R3:W-:Y:S03]  /*b990*/  MUFU.EX2 R46, R26 ;  /* 0x0000001a002e7308 */ /* 0x0007e60000000800 */
[----:B------:R-:W-:-:S05]  /*b9a0*/  FMNMX.FTZ R3, R64, R3, !PT ;  /* 0x0000000340037209 */ /* 0x000fca0007810000 */
[----:B------:R-:W4:Y:S01]  /*b9b0*/  SHFL.BFLY PT, R4, R3, 0x2, 0x1f ;  /* 0x0c401f0003047f89 */ /* 0x000f2200000e0000 */
[----:B------:R-:W-:Y:S01]  /*b9c0*/  MUFU.EX2 R160, R160 ;  /* 0x000000a000a07308 */ /* 0x000fe20000000800 */
[----:B---3--:R-:W-:-:S07]  /*b9d0*/  FFMA.FTZ R26, R61, R7, -R62 ;  /* 0x000000073d1a7223 */ /* 0x008fce000001083e */
[----:B------:R-:W-:Y:S08]  /*b9e0*/  MUFU.EX2 R30, R30 ;  /* 0x0000001e001e7308 */ /* 0x000ff00000000800 */
[----:B------:R-:W-:Y:S01]  /*b9f0*/  MUFU.EX2 R162, R162 ;  /* 0x000000a200a27308 */ /* 0x000fe20000000800 */
[----:B----4-:R-:W-:-:S07]  /*ba00*/  FMNMX.FTZ R4, R3, R4, !PT ;  /* 0x0000000403047209 */ /* 0x010fce0007810000 */
[----:B------:R-:W-:Y:S01]  /*ba10*/  MUFU.EX2 R33, R33 ;  /* 0x0000002100217308 */ /* 0x000fe20000000800 */
[----:B------:R-:W3:Y:S07]  /*ba20*/  SHFL.BFLY PT, R3, R4, 0x1, 0x1f ;  /* 0x0c201f0004037f89 */ /* 0x000eee00000e0000 */
[----:B------:R-:W-:Y:S08]  /*ba30*/  MUFU.EX2 R164, R164 ;  /* 0x000000a400a47308 */ /* 0x000ff00000000800 */
[----:B------:R-:W-:Y:S08]  /*ba40*/  MUFU.EX2 R34, R34 ;  /* 0x0000002200227308 */ /* 0x000ff00000000800 */
[----:B------:R-:W-:Y:S01]  /*ba50*/  MUFU.EX2 R166, R166 ;  /* 0x000000a600a67308 */ /* 0x000fe20000000800 */
[----:B---3--:R-:W-:Y:S01]  /*ba60*/  FMNMX.FTZ R20, R4, R3, !PT ;  /* 0x0000000304147209 */ /* 0x008fe20007810000 */
[----:B------:R-:W-:-:S02]  /*ba70*/  VIADD R4, R0, 0x32440 ;  /* 0x0003244000047836 */ /* 0x000fc40000000000 */
[-C--:B------:R-:W-:Y:S01]  /*ba80*/  FFMA.FTZ R3, R54, R7.reuse, -R62 ;  /* 0x0000000736037223 */ /* 0x080fe2000001083e */
        /* <DEDUP_REMOVED lines=8> */
[-C--:B------:R-:W-:Y:S01]  /*bb10*/  FFMA.FTZ R41, R14, R7.reuse, -R52 ;  /* 0x000000070e297223 */ /* 0x080fe20000010834 */
[----:B------:R-:W-:Y:S01]  /*bb20*/  PRMT R5, R177, 0x654, R4 ;  /* 0x00000654b1057816 */ /* 0x000fe20000000004 */
[-CC-:B------:R-:W-:Y:S01]  /*bb30*/  FFMA.FTZ R157, R21, R7.reuse, -R52.reuse ;  /* 0x00000007159d7223 */ /* 0x180fe20000010834 */
[-CC-:B------:R-:W-:Y:S01]  /*bb40*/  FFMA.FTZ R42, R24, R7.reuse, -R52.reuse ;  /* 0x00000007182a7223 */ /* 0x180fe20000010834 */
[----:B------:R-:W-:Y:S01]  /*bb50*/  MUFU.EX2 R153, R153 ;  /* 0x0000009900997308 */ /* 0x000fe20000000800 */
[----:B------:R3:W-:Y:S01]  /*bb60*/  SYNCS.ARRIVE.TRANS64.RED.A1T0 RZ, [R5+URZ], RZ ;  /* 0x000000ff05ff79a7 */ /* 0x0007e2000810043f */
[-CC-:B------:R-:W-:Y:S01]  /*bb70*/  FFMA.FTZ R159, R27, R7.reuse, -R52.reuse ;  /* 0x000000071b9f7223 */ /* 0x180fe20000010834 */
[-CC-:B------:R-:W-:Y:S01]  /*bb80*/  FFMA.FTZ R27, R36, R7.reuse, -R52.reuse ;  /* 0x00000007241b7223 */ /* 0x180fe20000010834 */
[-CC-:B------:R-:W-:Y:S01]  /*bb90*/  FFMA.FTZ R21, R28, R7.reuse, -R52.reuse ;  /* 0x000000071c157223 */ /* 0x180fe20000010834 */
[-CC-:B------:R-:W-:Y:S01]  /*bba0*/  FFMA.FTZ R28, R40, R7.reuse, -R52.reuse ;  /* 0x00000007281c7223 */ /* 0x180fe20000010834 */
[-CC-:B------:R-:W-:Y:S01]  /*bbb0*/  FFMA.FTZ R161, R31, R7.reuse, -R52.reuse ;  /* 0x000000071fa17223 */ /* 0x180fe20000010834 */
[----:B------:R-:W-:Y:S01]  /*bbc0*/  FFMA.FTZ R24, R32, R7, -R52 ;  /* 0x0000000720187223 */ /* 0x000fe20000010834 */
[----:B------:R-:W4:Y:S01]  /*bbd0*/  MUFU.EX2 R38, R38 ;  /* 0x0000002600267308 */ /* 0x000f220000000800 */
[----:B---3--:R-:W-:-:S02]  /*bbe0*/  IMAD.MOV.U32 R5, RZ, RZ, 0x40000040 ;  /* 0x40000040ff057424 */ /* 0x008fc400078e00ff */
[-CC-:B------:R-:W-:Y:S01]  /*bbf0*/  FFMA.FTZ R163, R35, R7.reuse, -R52.reuse ;  /* 0x0000000723a37223 */ /* 0x180fe20000010834 */
[----:B------:R-:W-:Y:S02]  /*bc00*/  IMAD R4, R202, 0xc00, R227 ;  /* 0x00000c00ca047824 */ /* 0x000fe400078e02e3 */
[-CC-:B------:R-:W-:Y:S01]  /*bc10*/  FFMA.FTZ R31, R12, R7.reuse, -R52.reuse ;  /* 0x000000070c1f7223 */ /* 0x180fe20000010834 */
[----:B------:R-:W-:Y:S01]  /*bc20*/  FFMA.FTZ R165, R39, R7, -R52 ;  /* 0x0000000727a57223 */ /* 0x000fe20000010834 */
[----:B------:R-:W-:Y:S01]  /*bc30*/  R2UR UR7, R5 ;  /* 0x00000000050772ca */ /* 0x000fe200000e0000 */
[----:B0-----:R-:W-:Y:S01]  /*bc40*/  FADD.FTZ R5, R152, R45 ;  /* 0x0000002d98057221 */ /* 0x001fe20000010000 */
[----:B------:R-:W0:Y:S01]  /*bc50*/  MUFU.EX2 R155, R155 ;  /* 0x0000009b009b7308 */ /* 0x000e220000000800 */
[C---:B------:R-:W-:Y:S01]  /*bc60*/  VIADD R14, R4.reuse, 0x80 ;  /* 0x00000080040e7836 */ /* 0x040fe20000000000 */
[----:B------:R-:W-:Y:S01]  /*bc70*/  R2UR UR6, R4 ;  /* 0x00000000040672ca */ /* 0x000fe200000e0000 */
[----:B-1----:R-:W-:Y:S01]  /*bc80*/  FADD.FTZ R40, R154, R5 ;  /* 0x000000059a287221 */ /* 0x002fe20000010000 */
[----:B------:R-:W-:-:S02]  /*bc90*/  VIADD R12, R4, 0x100 ;  /* 0x00000100040c7836 */ /* 0x000fc40000000000 */
[----:B------:R-:W-:Y:S01]  /*bca0*/  FFMA.FTZ R167, R43, R7, -R52 ;  /* 0x000000072ba77223 */ /* 0x000fe20000010834 */
[----:B------:R-:W-:Y:S02]  /*bcb0*/  IMAD.MOV.U32 R13, RZ, RZ, 0x40000040 ;  /* 0x40000040ff0d7424 */ /* 0x000fe400078e00ff */
[----:B--2---:R-:W-:Y:S01]  /*bcc0*/  FADD.FTZ R5, R49, R40 ;  /* 0x0000002831057221 */ /* 0x004fe20000010000 */
[----:B------:R-:W1:Y:S01]  /*bcd0*/  MUFU.EX2 R41, R41 ;  /* 0x0000002900297308 */ /* 0x000e620000000800 */
[----:B----4-:R-:W-:Y:S01]  /*bce0*/  FADD.FTZ R36, R153, R38 ;  /* 0x0000002699247221 */ /* 0x010fe20000010000 */
[----:B------:R-:W-:Y:S01]  /*bcf0*/  R2UR UR10, R14 ;  /* 0x000000000e0a72ca */ /* 0x000fe200000e0000 */
[----:B------:R-:W-:Y:S01]  /*bd00*/  FADD.FTZ R5, R156, R5 ;  /* 0x000000059c057221 */ /* 0x000fe20000010000 */
[----:B------:R-:W-:Y:S01]  /*bd10*/  R2UR UR14, R12 ;  /* 0x000000000c0e72ca */ /* 0x000fe200000e0000 */
[----:B------:R-:W-:Y:S01]  /*bd20*/  VIADD R14, R4, 0x180 ;  /* 0x00000180040e7836 */ /* 0x000fe20000000000 */
[----:B------:R-:W-:Y:S01]  /*bd30*/  R2UR UR15, R13 ;  /* 0x000000000d0f72ca */ /* 0x000fe200000e0000 */
[----:B------:R-:W-:Y:S01]  /*bd40*/  FADD.FTZ R5, R50, R5 ;  /* 0x0000000532057221 */ /* 0x000fe20000010000 */
[----:B------:R-:W2:Y:S01]  /*bd50*/  MUFU.EX2 R157, R157 ;  /* 0x0000009d009d7308 */ /* 0x000ea20000000800 */
[----:B0-----:R-:W-:Y:S01]  /*bd60*/  FADD.FTZ R36, R155, R36 ;  /* 0x000000249b247221 */ /* 0x001fe20000010000 */
[----:B------:R-:W-:-:S02]  /*bd70*/  VIADD R12, R4, 0x200 ;  /* 0x00000200040c7836 */ /* 0x000fc40000000000 */
[----:B------:R-:W-:Y:S01]  /*bd80*/  FADD.FTZ R5, R158, R5 ;  /* 0x000000059e057221 */ /* 0x000fe20000010000 */
[----:B------:R-:W-:Y:S01]  /*bd90*/  VIADD R4, R4, 0x280 ;  /* 0x0000028004047836 */ /* 0x000fe20000000000 */
[----:B------:R-:W-:Y:S01]  /*bda0*/  R2UR UR23, R13 ;  /* 0x000000000d1772ca */ /* 0x000fe200000e0000 */
[-C--:B------:R-:W-:Y:S01]  /*bdb0*/  FFMA.FTZ R32, R44, R7.reuse, -R52 ;  /* 0x000000072c207223 */ /* 0x080fe20000010834 */
[----:B------:R-:W-:Y:S01]  /*bdc0*/  FADD.FTZ R5, R46, R5 ;  /* 0x000000052e057221 */ /* 0x000fe20000010000 */
[----:B------:R-:W0:Y:S01]  /*bdd0*/  MUFU.EX2 R42, R42 ;  /* 0x0000002a002a7308 */ /* 0x000e220000000800 */
[----:B-1----:R-:W-:Y:S01]  /*bde0*/  FADD.FTZ R36, R41, R36 ;  /* 0x0000002429247221 */ /* 0x002fe20000010000 */
[----:B------:R2:W-:Y:S01]  /*bdf0*/  BAR.SYNC.DEFER_BLOCKING R9, 0x100 ;  /* 0x000400090000751d */ /* 0x0005e20000010000 */
[----:B------:R-:W-:Y:S01]  /*be00*/  R2UR UR26, R4 ;  /* 0x00000000041a72ca */ /* 0x000fe200000e0000 */
[-CC-:B------:R-:W-:Y:S01]  /*be10*/  FFMA.FTZ R169, R47, R7.reuse, -R52.reuse ;  /* 0x000000072fa97223 */ /* 0x180fe20000010834 */
[----:B------:R-:W-:Y:S01]  /*be20*/  R2UR UR22, R12 ;  /* 0x000000000c1672ca */ /* 0x000fe200000e0000 */
[-CC-:B------:R-:W-:Y:S01]  /*be30*/  FFMA.FTZ R48, R48, R7.reuse, -R52.reuse ;  /* 0x0000000730307223 */ /* 0x180fe20000010834 */
[-C--:B------:R-:W-:Y:S01]  /*be40*/  FFMA.FTZ R171, R51, R7.reuse, -R52 ;  /* 0x0000000733ab7223 */ /* 0x080fe20000010834 */
[----:B------:R-:W1:Y:S01]  /*be50*/  MUFU.EX2 R159, R159 ;  /* 0x0000009f009f7308 */ /* 0x000e620000000800 */
[----:B------:R-:W-:Y:S01]  /*be60*/  R2UR UR18, R14 ;  /* 0x000000000e1272ca */ /* 0x000fe200000e0000 */
[----:B--2---:R-:W-:Y:S01]  /*be70*/  FADD.FTZ R9, R157, R36 ;  /* 0x000000249d097221 */ /* 0x004fe20000010000 */
[-CC-:B------:R-:W-:Y:S01]  /*be80*/  FFMA.FTZ R56, R56, R7.reuse, -R52.reuse ;  /* 0x0000000738387223 */ /* 0x180fe20000010834 */
[-CC-:B------:R-:W-:Y:S01]  /*be90*/  FFMA.FTZ R63, R63, R7.reuse, -R52.reuse ;  /* 0x000000073f3f7223 */ /* 0x180fe20000010834 */
[-CC-:B------:R-:W-:Y:S01]  /*bea0*/  FFMA.FTZ R57, R57, R7.reuse, -R52.reuse ;  /* 0x0000000739397223 */ /* 0x180fe20000010834 */
[----:B------:R-:W-:Y:S01]  /*beb0*/  FFMA.FTZ R52, R64, R7, -R52 ;  /* 0x0000000740347223 */ /* 0x000fe20000010834 */
[----:B------:R-:W-:Y:S01]  /*bec0*/  F2FP.BF16.F32.PACK_AB R152, R45, R152 ;  /* 0x000000982d98723e */ /* 0x000fe200000010ff */
[----:B------:R-:W2:Y:S01]  /*bed0*/  MUFU.EX2 R21, R21 ;  /* 0x0000001500157308 */ /* 0x000ea20000000800 */
[----:B0-----:R-:W-:Y:S01]  /*bee0*/  FADD.FTZ R36, R42, R9 ;  /* 0x000000092a247221 */ /* 0x001fe20000010000 */
[----:B------:R-:W-:Y:S01]  /*bef0*/  FADD.FTZ R9, R160, R5 ;  /* 0x00000005a0097221 */ /* 0x000fe20000010000 */
[----:B------:R-:W-:Y:S01]  /*bf00*/  IMAD.MOV.U32 R5, RZ, RZ, 0x40000040 ;  /* 0x40000040ff057424 */ /* 0x000fe200078e00ff */
[----:B------:R-:W-:Y:S01]  /*bf10*/  F2FP.BF16.F32.PACK_AB R154, R49, R154 ;  /* 0x0000009a319a723e */ /* 0x000fe200000010ff */
[----:B------:R-:W-:-:S02]  /*bf20*/  IMAD.MOV.U32 R15, RZ, RZ, 0x40000040 ;  /* 0x40000040ff0f7424 */ /* 0x000fc400078e00ff */
[----:B------:R-:W-:Y:S01]  /*bf30*/  FADD.FTZ R9, R30, R9 ;  /* 0x000000091e097221 */ /* 0x000fe20000010000 */
[----:B------:R-:W-:Y:S01]  /*bf40*/  F2FP.BF16.F32.PACK_AB R153, R38, R153 ;  /* 0x000000992699723e */ /* 0x000fe200000010ff */
[----:B------:R-:W0:Y:S01]  /*bf50*/  MUFU.EX2 R161, R161 ;  /* 0x000000a100a17308 */ /* 0x000e220000000800 */
[----:B-1----:R-:W-:Y:S01]  /*bf60*/  FADD.FTZ R36, R159, R36 ;  /* 0x000000249f247221 */ /* 0x002fe20000010000 */
[----:B------:R-:W-:Y:S01]  /*bf70*/  FADD.FTZ R12, R162, R9 ;  /* 0x00000009a20c7221 */ /* 0x000fe20000010000 */
[----:B------:R-:W-:Y:S02]  /*bf80*/  R2UR UR27, R5 ;  /* 0x00000000051b72ca */ /* 0x000fe400000e0000 */
[----:B------:R-:W-:Y:S01]  /*bf90*/  F2FP.BF16.F32.PACK_AB R155, R41, R155 ;  /* 0x0000009b299b723e */ /* 0x000fe200000010ff */
[----:B------:R-:W-:Y:S01]  /*bfa0*/  FADD.FTZ R5, R33, R12 ;  /* 0x0000000c21057221 */ /* 0x000fe20000010000 */
[----:B------:R-:W-:Y:S01]  /*bfb0*/  F2FP.BF16.F32.PACK_AB R156, R50, R156 ;  /* 0x0000009c329c723e */ /* 0x000fe200000010ff */
[----:B------:R-:W1:Y:S01]  /*bfc0*/  MUFU.EX2 R24, R24 ;  /* 0x0000001800187308 */ /* 0x000e620000000800 */
[----:B--2---:R-:W-:Y:S01]  /*bfd0*/  FADD.FTZ R36, R21, R36 ;  /* 0x0000002415247221 */ /* 0x004fe20000010000 */
[----:B------:R-:W-:Y:S01]  /*bfe0*/  FADD.FTZ R5, R164, R5 ;  /* 0x00000005a4057221 */ /* 0x000fe20000010000 */
[----:B------:R-:W-:-:S02]  /*bff0*/  F2FP.BF16.F32.PACK_AB R157, R42, R157 ;  /* 0x0000009d2a9d723e */ /* 0x000fc400000010ff */
[----:B------:R-:W-:Y:S01]  /*c000*/  F2FP.BF16.F32.PACK_AB R158, R46, R158 ;  /* 0x0000009e2e9e723e */ /* 0x000fe200000010ff */
[----:B------:R-:W-:Y:S01]  /*c010*/  FADD.FTZ R5, R34, R5 ;  /* 0x0000000522057221 */ /* 0x000fe20000010000 */
[----:B------:R-:W-:Y:S01]  /*c020*/  F2FP.BF16.F32.PACK_AB R160, R30, R160 ;  /* 0x000000a01ea0723e */ /* 0x000fe200000010ff */
[----:B------:R-:W2:Y:S01]  /*c030*/  MUFU.EX2 R163, R163 ;  /* 0x000000a300a37308 */ /* 0x000ea20000000800 */
[----:B0-----:R-:W-:Y:S01]  /*c040*/  FADD.FTZ R13, R161, R36 ;  /* 0x00000024a10d7221 */ /* 0x001fe20000010000 */
[----:B------:R-:W-:Y:S02]  /*c050*/  F2FP.BF16.F32.PACK_AB R162, R33, R162 ;  /* 0x000000a221a2723e */ /* 0x000fe400000010ff */
[----:B------:R-:W-:Y:S02]  /*c060*/  F2FP.BF16.F32.PACK_AB R164, R34, R164 ;  /* 0x000000a422a4723e */ /* 0x000fe400000010ff */
[----:B------:R-:W-:Y:S02]  /*c070*/  R2UR UR11, R15 ;  /* 0x000000000f0b72ca */ /* 0x000fe400000e0000 */
[----:B------:R-:W0:Y:S01]  /*c080*/  MUFU.EX2 R27, R27 ;  /* 0x0000001b001b7308 */ /* 0x000e220000000800 */
[C---:B-1----:R-:W-:Y:S01]  /*c090*/  FADD.FTZ R4, R24.reuse, R13 ;  /* 0x0000000d18047221 */ /* 0x042fe20000010000 */
[----:B------:R-:W-:-:S02]  /*c0a0*/  F2FP.BF16.F32.PACK_AB R161, R24, R161 ;  /* 0x000000a118a1723e */ /* 0x000fc400000010ff */
[----:B------:R-:W-:Y:S02]  /*c0b0*/  F2FP.BF16.F32.PACK_AB R159, R21, R159 ;  /* 0x0000009f159f723e */ /* 0x000fe400000010ff */
[----:B------:R-:W-:Y:S02]  /*c0c0*/  R2UR UR19, R15 ;  /* 0x000000000f1372ca */ /* 0x000fe400000e0000 */
[----:B------:R-:W1:Y:S01]  /*c0d0*/  MUFU.EX2 R165, R165 ;  /* 0x000000a500a57308 */ /* 0x000e620000000800 */
[----:B--2---:R-:W-:-:S07]  /*c0e0*/  FADD.FTZ R36, R163, R4 ;  /* 0x00000004a3247221 */ /* 0x004fce0000010000 */
[----:B------:R-:W2:Y:S01]  /*c0f0*/  MUFU.EX2 R28, R28 ;  /* 0x0000001c001c7308 */ /* 0x000ea20000000800 */
[C---:B0-----:R-:W-:Y:S01]  /*c100*/  FADD.FTZ R36, R27.reuse, R36 ;  /* 0x000000241b247221 */ /* 0x041fe20000010000 */
[----:B------:R-:W-:-:S06]  /*c110*/  F2FP.BF16.F32.PACK_AB R163, R27, R163 ;  /* 0x000000a31ba3723e */ /* 0x000fcc00000010ff */
[----:B------:R-:W0:Y:S01]  /*c120*/  MUFU.EX2 R167, R167 ;  /* 0x000000a700a77308 */ /* 0x000e220000000800 */
[----:B-1----:R-:W-:Y:S01]  /*c130*/  FADD.FTZ R9, R165, R36 ;  /* 0x00000024a5097221 */ /* 0x002fe20000010000 */
[----:B------:R-:W-:Y:S01]  /*c140*/  FADD.FTZ R36, R166, R5 ;  /* 0x00000005a6247221 */ /* 0x000fe20000010000 */
[----:B------:R-:W-:-:S05]  /*c150*/  F2FP.BF16.F32.PACK_AB R166, R37, R166 ;  /* 0x000000a625a6723e */ /* 0x000fca00000010ff */
[----:B------:R-:W1:Y:S01]  /*c160*/  MUFU.EX2 R32, R32 ;  /* 0x0000002000207308 */ /* 0x000e620000000800 */
[C---:B--2---:R-:W-:Y:S01]  /*c170*/  FADD.FTZ R12, R28.reuse, R9 ;  /* 0x000000091c0c7221 */ /* 0x044fe20000010000 */
[----:B------:R-:W-:Y:S01]  /*c180*/  FADD.FTZ R9, R37, R36 ;  /* 0x0000002425097221 */ /* 0x000fe20000010000 */
[----:B------:R-:W-:-:S03]  /*c190*/  F2FP.BF16.F32.PACK_AB R165, R28, R165 ;  /* 0x000000a51ca5723e */ /* 0x000fc600000010ff */
[----:B------:R-:W-:Y:S02]  /*c1a0*/  FADD.FTZ R24, R168, R9 ;  /* 0x00000009a8187221 */ /* 0x000fe40000010000 */
        /* <DEDUP_REMOVED lines=8> */
[C---:B0-----:R-:W-:Y:S01]  /*c230*/  FADD.FTZ R9, R29.reuse, R24 ;  /* 0x000000181d097221 */ /* 0x041fe20000010000 */
[----:B------:R-:W-:-:S06]  /*c240*/  F2FP.BF16.F32.PACK_AB R168, R29, R168 ;  /* 0x000000a81da8723e */ /* 0x000fcc00000010ff */
        /* <DEDUP_REMOVED lines=26> */
[----:B--2---:R-:W-:-:S04]  /*c3f0*/  FADD.FTZ R5, R57, R24 ;  /* 0x0000001839057221 */ /* 0x004fc80000010000 */
[C---:B0-----:R-:W-:Y:S01]  /*c400*/  FADD.FTZ R12, R52.reuse, R5 ;  /* 0x00000005340c7221 */ /* 0x041fe20000010000 */
[----:B------:R-:W-:Y:S02]  /*c410*/  F2FP.BF16.F32.PACK_AB R175, R52, R57 ;  /* 0x0000003934af723e */ /* 0x000fe400000010ff */
[----:B------:R-:W-:Y:S01]  /*c420*/  WARPGROUP.ARRIVE ;  /* 0x00000000000079c5 */ /* 0x000fe20000000000 */
[----:B-1----:R-:W-:-:S05]  /*c430*/  F2FP.BF16.F32.PACK_AB R174, R3, R174 ;  /* 0x000000ae03ae723e */ /* 0x002fca00000010ff */
[----:B------:R-:W-:Y:S01]  /*c440*/  HGMMA.64x256x16.F32.BF16 R24, R152, gdesc[UR4].tnspB, RZ, !UPT, gsb0 ;  /* 0x43e0000498187df0 */ /* 0x000fe2000c0018ff */
[----:B------:R-:W-:Y:S02]  /*c450*/  FADD.FTZ R13, R3, R4 ;  /* 0x00000004030d7221 */ /* 0x000fe40000010000 */
        /* <DEDUP_REMOVED lines=21> */
[----:B------:R-:W-:Y:S05]  /*c5b0*/  @!P0 BRA `(.L_x_1533) ;  /* 0x0000000000048947 */ /* 0x000fea0003800000 */
[----:B------:R-:W-:Y:S01]  /*c5c0*/  BPT.TRAP 0x1 ;  /* 0x000000040000795c */ /* 0x000fe20000300000 */
.L_x_1533:
[----:B------:R-:W2:Y:S01]  /*c5d0*/  LDL R4, [R1+0x3c] ;  /* 0x00003c0001047983 */ /* 0x000ea20000100800 */
[----:B------:R-:W-:Y:S01]  /*c5e0*/  VIADD R3, R176, 0xfffffffe ;  /* 0xfffffffeb0037836 */ /* 0x000fe20000000000 */
[----:B------:R-:W-:Y:S01]  /*c5f0*/  ULDC UR38, c[0x0][0xad0] ;  /* 0x0002b40000267ab9 */ /* 0x000fe20000000800 */
[----:B------:R-:W-:-:S05]  /*c600*/  VIADD R0, R0, 0x32460 ;  /* 0x0003246000007836 */ /* 0x000fca0000000000 */
[----:B------:R-:W-:-:S04]  /*c610*/  PRMT R0, R177, 0x654, R0 ;  /* 0x00000654b1007816 */ /* 0x000fc80000000000 */
[----:B------:R0:W-:Y:S01]  /*c620*/  SYNCS.ARRIVE.TRANS64.RED.A1T0 RZ, [R0+URZ], RZ ;  /* 0x000000ff00ff79a7 */ /* 0x0001e2000810043f */
[----:B--2---:R-:W-:-:S13]  /*c630*/  ISETP.GE.AND P1, PT, R3, R4, PT ;  /* 0x000000040300720c */ /* 0x004fda0003f26270 */
[----:B0-----:R-:W-:Y:S05]  /*c640*/  @!P1 BRA `(.L_x_1534) ;  /* 0x0000002c00b09947 */ /* 0x001fea0003800000 */
[----:B------:R-:W-:Y:S02]  /*c650*/  IMAD.MOV.U32 R4, RZ, RZ, R20 ;  /* 0x000000ffff047224 */ /* 0x000fe400078e0014 */
[----:B------:R-:W-:-:S07]  /*c660*/  IMAD.MOV.U32 R5, RZ, RZ, R8 ;  /* 0x000000ffff057224 */ /* 0x000fce00078e0008 */
.L_x_1545:
[----:B------:R-:W2:Y:S01]  /*c670*/  LDL R6, [R1+0x3c] ;  /* 0x00003c0001067983 */ /* 0x000ea20000100800 */
[----:B------:R-:W-:Y:S01]  /*c680*/  VIADD R202, R202, 0x1 ;  /* 0x00000001caca7836 */ /* 0x000fe20000000000 */
[----:B------:R-:W-:Y:S05]  /*c690*/  YIELD ;  /* 0x0000000000007946 */ /* 0x000fea0003800000 */
[----:B0----5:R-:W-:Y:S01]  /*c6a0*/  IMAD.MOV.U32 R0, RZ, RZ, R3 ;  /* 0x000000ffff007224 */ /* 0x021fe200078e0003 */
[----:B------:R-:W-:Y:S01]  /*c6b0*/  ISETP.NE.AND P2, PT, R202, 0x2, PT ;  /* 0x00000002ca00780c */ /* 0x000fe20003f45270 */
[----:B------:R-:W-:-:S03]  /*c6c0*/  VIADD R3, R3, 0xffffffff ;  /* 0xffffffff03037836 */ /* 0x000fc60000000000 */
[----:B------:R-:W-:Y:S02]  /*c6d0*/  SEL R202, R202, RZ, P2 ;  /* 0x000000ffcaca7207 */ /* 0x000fe40001000000 */
[----:B--2---:R-:W-:Y:S02]  /*c6e0*/  ISETP.GT.AND P1, PT, R0, R6, PT ;  /* 0x000000060000720c */ /* 0x004fe40003f24270 */
[----:B------:R-:W-:-:S04]  /*c6f0*/  SEL R0, RZ, 0x1, P2 ;  /* 0x00000001ff007807 */ /* 0x000fc80001000000 */
[----:B------:R-:W-:Y:S01]  /*c700*/  LOP3.LUT R214, R214, R0, RZ, 0x3c, !PT ;  /* 0x00000000d6d67212 */ /* 0x000fe200078e3cff */
[----:B------:R-:W-:Y:S06]  /*c710*/  @!P0 BRA `(.L_x_1535) ;  /* 0x0000000000048947 */ /* 0x000fec0003800000 */
[----:B------:R-:W-:Y:S01]  /*c720*/  BPT.TRAP 0x1 ;  /* 0x000000040000795c */ /* 0x000fe20000300000 */
.L_x_1535:
[----:B------:R-:W-:Y:S01]  /*c730*/  IMAD R0, R202, 0x8, R19 ;  /* 0x00000008ca007824 */ /* 0x000fe200078e0213 */
[----:B------:R-:W-:-:S04]  /*c740*/  SHF.L.U32 R6, R214, 0x1f, RZ ;  /* 0x0000001fd6067819 */ /* 0x000fc800000006ff */
[----:B------:R0:W1:Y:S01]  /*c750*/  SYNCS.PHASECHK.TRANS64.TRYWAIT P2, [R0+URZ+0x32430], R6 ;  /* 0x03243006000075a7 */ /* 0x000062000804017f */
[----:B------:R-:W-:Y:S05]  /*c760*/  @!P0 BRA `(.L_x_1536) ;  /* 0x0000000000048947 */ /* 0x000fea0003800000 */
[----:B------:R-:W-:Y:S01]  /*c770*/  BPT.TRAP 0x1 ;  /* 0x000000040000795c */ /* 0x000fe20000300000 */
.L_x_1536:
[----:B------:R-:W2:Y:S01]  /*c780*/  LDL R7, [R1+0x4] ;  /* 0x0000040001077983 */ /* 0x000ea20000100800 */
[----:B------:R-:W-:Y:S02]  /*c790*/  IMAD.MOV.U32 R21, RZ, RZ, 0x40000040 ;  /* 0x40000040ff157424 */ /* 0x000fe400078e00ff */
[----:B--2---:R-:W-:Y:S01]  /*c7a0*/  IMAD R20, R202, 0x300, R7 ;  /* 0x00000300ca147824 */ /* 0x004fe200078e0207 */
[----:B-1----:R-:W-:Y:S06]  /*c7b0*/  @P2 BRA `(.L_x_1537) ;  /* 0x0000000000082947 */ /* 0x002fec0003800000 */
[----:B------:R-:W1:Y:S02]  /*c7c0*/  SYNCS.PHASECHK.TRANS64.TRYWAIT P2, [R0+URZ+0x32430], R6 ;  /* 0x03243006000075a7 */ /* 0x000e64000804017f */
[----:B-1----:R-:W-:Y:S05]  /*c7d0*/  @!P2 BRA `(.L_x_1538) ;  /* 0x0000011000f4a947 */ /* 0x002fea0003800000 */
.L_x_1537:
[----:B------:R-:W-:Y:S05]  /*c7e0*/  WARPSYNC.ALL ;  /* 0x0000000000007948 */ /* 0x000fea0003800000 */
[C---:B------:R-:W-:Y:S01]  /*c7f0*/  R2UR UR18, R20.reuse ;  /* 0x00000000141272ca */ /* 0x040fe200000e0000 */
[----:B------:R-:W-:Y:S01]  /*c800*/  WARPGROUP.ARRIVE ;  /* 0x00000000000079c5 */ /* 0x000fe20000000000 */
[----:B------:R-:W-:Y:S01]  /*c810*/  R2UR UR19, R21 ;  /* 0x00000000151372ca */ /* 0x000fe200000e0000 */
[----:B------:R-:W-:Y:S01]  /*c820*/  VIADD R14, R20, 0x2 ;  /* 0x00000002140e7836 */ /* 0x000fe20000000000 */
[----:B------:R-:W-:Y:S01]  /*c830*/  R2UR UR16, R10 ;  /* 0x000000000a1072ca */ /* 0x000fe200000e0000 */
[----:B------:R-:W-:Y:S01]  /*c840*/  IMAD.MOV.U32 R15, RZ, RZ, 0x40000040 ;  /* 0x40000040ff0f7424 */ /* 0x000fe200078e00ff */
        /* <DEDUP_REMOVED lines=8> */
[----:B------:R-:W-:-:S02]  /*c8d0*/  R2UR UR13, R221 ;  /* 0x00000000dd0d72ca */ /* 0x000fc400000e0000 */
[----:B------:R-:W-:Y:S02]  /*c8e0*/  R2UR UR10, R8 ;  /* 0x00000000080a72ca */ /* 0x000fe400000e0000 */
[----:B------:R-:W-:Y:S01]  /*c8f0*/  R2UR UR11, R9 ;  /* 0x00000000090b72ca */ /* 0x000fe200000e0000 */
[----:B------:R-:W-:Y:S01]  /*c900*/  HGMMA.64x96x16.F32.BF16 R152, gdesc[UR16], RZ, !UPT, gsb0 ;  /* 0x01600000109879f0 */ /* 0x000fe2000c0018ff */
[----:B------:R-:W-:Y:S02]  /*c910*/  R2UR UR8, R218 ;  /* 0x00000000da0872ca */ /* 0x000fe400000e0000 */
[----:B------:R-:W-:Y:S02]  /*c920*/  R2UR UR9, R219 ;  /* 0x00000000db0972ca */ /* 0x000fe400000e0000 */
[----:B------:R-:W-:Y:S02]  /*c930*/  R2UR UR6, R20 ;  /* 0x00000000140672ca */ /* 0x000fe400000e0000 */
[----:B------:R-:W-:-:S02]  /*c940*/  R2UR UR7, R21 ;  /* 0x00000000150772ca */ /* 0x000fc400000e0000 */
[----:B------:R-:W-:Y:S02]  /*c950*/  R2UR UR4, R216 ;  /* 0x00000000d80472ca */ /* 0x000fe400000e0000 */
[----:B------:R-:W-:Y:S01]  /*c960*/  R2UR UR5, R217 ;  /* 0x00000000d90572ca */ /* 0x000fe200000e0000 */
        /* <DEDUP_REMOVED lines=10> */
[----:B------:R-:W-:Y:S05]  /*ca10*/  @!P0 BRA `(.L_x_1539) ;  /* 0x0000000000048947 */ /* 0x000fea0003800000 */
[----:B------:R-:W-:Y:S01]  /*ca20*/  BPT.TRAP 0x1 ;  /* 0x000000040000795c */ /* 0x000fe20000300000 */
.L_x_1539:
[----:B------:R2:W3:Y:S01]  /*ca30*/  SYNCS.PHASECHK.TRANS64.TRYWAIT P2, [R0+URZ+0x32450], R6 ;  /* 0x03245006000075a7 */ /* 0x0004e2000804017f */
[----:B------:R-:W-:Y:S05]  /*ca40*/  @!P0 BRA `(.L_x_1540) ;  /* 0x0000000000048947 */ /* 0x000fea0003800000 */
[----:B------:R-:W-:Y:S01]  /*ca50*/  BPT.TRAP 0x1 ;  /* 0x000000040000795c */ /* 0x000fe20000300000 */
.L_x_1540:
[----:B---3--:R-:W-:Y:S05]  /*ca60*/  @P2 BRA `(.L_x_1541) ;  /* 0x0000000000082947 */ /* 0x008fea0003800000 */
[----:B------:R-:W3:Y:S02]  /*ca70*/  SYNCS.PHASECHK.TRANS64.TRYWAIT P2, [R0+URZ+0x32450], R6 ;  /* 0x03245006000075a7 */ /* 0x000ee4000804017f */
[----:B---3--:R-:W-:Y:S05]  /*ca80*/  @!P2 BRA `(.L_x_1542) ;  /* 0x00000110005ca947 */ /* 0x008fea0003800000 */
.L_x_1541:
[----:B------:R-:W0:Y:S04]  /*ca90*/  LDL R8, [R1+0x38] ;  /* 0x0000380001087983 */ /* 0x000e280000100800 */
[----:B------:R-:W4:Y:S04]  /*caa0*/  LDL.64 R20, [R1+0x48] ;  /* 0x0000480001147983 */ /* 0x000f280000100a00 */
[----:B------:R1:W-:Y:S04]  /*cab0*/  STL.64 [R1+0x198], R2 ;  /* 0x0001980201007387 */ /* 0x0003e80000100a00 */
[----:B------:R-:W4:Y:S04]  /*cac0*/  LDL.64 R14, [R1+0x40] ;  /* 0x00004000010e7983 */ /* 0x000f280000100a00 */
[----:B-1----:R-:W4:Y:S01]  /*cad0*/  LDL.64 R2, [R1+0x50] ;  /* 0x0000500001027983 */ /* 0x002f220000100a00 */
[----:B------:R-:W-:Y:S05]  /*cae0*/  WARPSYNC.ALL ;  /* 0x0000000000007948 */ /* 0x000fea0003800000 */
[----:B------:R-:W-:-:S05]  /*caf0*/  IMAD.MOV.U32 R7, RZ, RZ, 0x40000040 ;  /* 0x40000040ff077424 */ /* 0x000fca00078e00ff */
[----:B------:R-:W-:Y:S01]  /*cb00*/  R2UR UR7, R7 ;  /* 0x00000000070772ca */ /* 0x000fe200000e0000 */
[----:B------:R-:W-:Y:S01]  /*cb10*/  WARPGROUP.ARRIVE ;  /* 0x00000000000079c5 */ /* 0x000fe20000000000 */
[----:B------:R-:W-:Y:S02]  /*cb20*/  IMAD.MOV.U32 R9, RZ, RZ, 0x40000040 ;  /* 0x40000040ff097424 */ /* 0x000fe400078e00ff */
[----:B0-23--:R-:W-:-:S05]  /*cb30*/  IMAD R6, R202, 0xc00, R8 ;  /* 0x00000c00ca067824 */ /* 0x00dfca00078e0208 */
[----:B------:R-:W-:Y:S02]  /*cb40*/  R2UR UR6, R6 ;  /* 0x00000000060672ca */ /* 0x000fe400000e0000 */
[----:B----4-:R-:W-:Y:S02]  /*cb50*/  R2UR UR4, R2 ;  /* 0x00000000020472ca */ /* 0x010fe400000e0000 */
[----:B------:R-:W-:Y:S02]  /*cb60*/  R2UR UR5, R3 ;  /* 0x00000000030572ca */ /* 0x000fe400000e0000 */
[----:B------:R-:W2:Y:S11]  /*cb70*/  LDL.64 R2, [R1+0x30] ;  /* 0x0000300001027983 */ /* 0x000eb60000100a00 */
[----:B------:R-:W-:Y:S01]  /*cb80*/  HGMMA.64x96x16.F32.BF16 R152, gdesc[UR4], R152, gsb0 ;  /* 0x01600000049879f0 */ /* 0x000fe20008001898 */
[----:B------:R-:W-:-:S02]  /*cb90*/  R2UR UR4, R20 ;  /* 0x00000000140472ca */ /* 0x000fc400000e0000 */
[----:B------:R-:W-:Y:S02]  /*cba0*/  R2UR UR5, R21 ;  /* 0x00000000150572ca */ /* 0x000fe400000e0000 */
[----:B------:R-:W3:Y:S01]  /*cbb0*/  LDL.64 R20, [R1+0x28] ;  /* 0x0000280001147983 */ /* 0x000ee20000100a00 */
[----:B------:R-:W-:Y:S01]  /*cbc0*/  VIADD R8, R6, 0x2 ;  /* 0x0000000206087836 */ /* 0x000fe20000000000 */
[----:B------:R-:W-:-:S04]  /*cbd0*/  R2UR UR7, R9 ;  /* 0x00000000090772ca */ /* 0x000fc800000e0000 */
[----:B------:R-:W-:Y:S01]  /*cbe0*/  R2UR UR6, R8 ;  /* 0x00000000080672ca */ /* 0x000fe200000e0000 */
[----:B------:R-:W-:Y:S02]  /*cbf0*/  VIADD R8, R6, 0x4 ;  /* 0x0000000406087836 */ /* 0x000fe40000000000 */
[----:B------:R-:W-:Y:S01]  /*cc00*/  IMAD.MOV.U32 R9, RZ, RZ, 0x40000040 ;  /* 0x40000040ff097424 */ /* 0x000fe200078e00ff */
[----:B------:R-:W-:Y:S02]  /*cc10*/  WARPGROUP.DEPBAR.LE gsb0, 0x0 ;  /* 0x00008000000079c5 */ /* 0x000fe40000010000 */
[----:B------:R-:W-:-:S07]  /*cc20*/  WARPGROUP.ARRIVE ;  /* 0x00000000000079c5 */ /* 0x000fce0000000000 */
[----:B------:R-:W-:Y:S01]  /*cc30*/  HGMMA.64x96x16.F32.BF16 R152, gdesc[UR4], R152, gsb0 ;  /* 0x01600000049879f0 */ /* 0x000fe20008001898 */
[----:B------:R-:W-:Y:S02]  /*cc40*/  R2UR UR4, R14 ;  /* 0x000000000e0472ca */ /* 0x000fe400000e0000 */
[----:B------:R-:W-:Y:S02]  /*cc50*/  R2UR UR5, R15 ;  /* 0x000000000f0572ca */ /* 0x000fe400000e0000 */
[----:B------:R-:W4:Y:S01]  /*cc60*/  LDL.64 R14, [R1+0x20] ;  /* 0x00002000010e7983 */ /* 0x000f220000100a00 */
[----:B------:R-:W-:Y:S02]  /*cc70*/  R2UR UR6, R8 ;  /* 0x00000000080672ca */ /* 0x000fe400000e0000 */
[----:B------:R-:W-:Y:S01]  /*cc80*/  R2UR UR7, R9 ;  /* 0x00000000090772ca */ /* 0x000fe200000e0000 */
[----:B------:R-:W-:Y:S02]  /*cc90*/  VIADD R8, R6, 0x6 ;  /* 0x0000000606087836 */ /* 0x000fe40000000000 */
[----:B------:R-:W-:Y:S01]  /*cca0*/  IMAD.MOV.U32 R9, RZ, RZ, 0x40000040 ;  /* 0x40000040ff097424 */ /* 0x000fe200078e00ff */
[----:B------:R-:W-:-:S02]  /*ccb0*/  WARPGROUP.DEPBAR.LE gsb0, 0x0 ;  /* 0x00008000000079c5 */ /* 0x000fc40000010000 */
[----:B------:R-:W-:-:S07]  /*ccc0*/  WARPGROUP.ARRIVE ;  /* 0x00000000000079c5 */ /* 0x000fce0000000000 */
[----:B------:R-:W-:Y:S01]  /*ccd0*/  HGMMA.64x96x16.F32.BF16 R152, gdesc[UR4], R152, gsb0 ;  /* 0x01600000049879f0 */ /* 0x000fe20008001898 */
[----:B------:R-:W-:Y:S02]  /*cce0*/  R2UR UR6, R8 ;  /* 0x00000000080672ca */ /* 0x000fe400000e0000 */
[----:B------:R-:W-:Y:S02]  /*ccf0*/  R2UR UR7, R9 ;  /* 0x00000000090772ca */ /* 0x000fe400000e0000 */
[----:B--2---:R-:W-:Y:S02]  /*cd00*/  R2UR UR4, R2 ;  /* 0x00000000020472ca */ /* 0x004fe400000e0000 */
[----:B------:R-:W-:Y:S02]  /*cd10*/  R2UR UR5, R3 ;  /* 0x00000000030572ca */ /* 0x000fe400000e0000 */
[----:B------:R-:W2:Y:S01]  /*cd20*/  LDL.64 R2, [R1+0x18] ;  /* 0x0000180001027983 */ /* 0x000ea20000100a00 */
[----:B------:R-:W-:-:S02]  /*cd30*/  WARPGROUP.DEPBAR.LE gsb0, 0x0 ;  /* 0x00008000000079c5 */ /* 0x000fc40000010000 */
[----:B------:R-:W-:-:S08]  /*cd40*/  WARPGROUP.ARRIVE ;  /* 0x00000000000079c5 */ /* 0x000fd00000000000 */
[----:B------:R-:W-:Y:S01]  /*cd50*/  HGMMA.64x96x16.F32.BF16 R152, gdesc[UR4], R152, gsb0 ;  /* 0x01600000049879f0 */ /* 0x000fe20008001898 */
[----:B------:R-:W-:Y:S01]  /*cd60*/  VIADD R8, R6, 0x300 ;  /* 0x0000030006087836 */ /* 0x000fe20000000000 */
[----:B---3--:R-:W-:Y:S01]  /*cd70*/  R2UR UR4, R20 ;  /* 0x00000000140472ca */ /* 0x008fe200000e0000 */
[----:B------:R-:W-:Y:S01]  /*cd80*/  IMAD.MOV.U32 R9, RZ, RZ, 0x40000040 ;  /* 0x40000040ff097424 */ /* 0x000fe200078e00ff */
[----:B------:R-:W-:Y:S02]  /*cd90*/  R2UR UR5, R21 ;  /* 0x00000000150572ca */ /* 0x000fe400000e0000 */
[----:B------:R-:W3:Y:S01]  /*cda0*/  LDL.64 R20, [R1+0x10] ;  /* 0x0000100001147983 */ /* 0x000ee20000100a00 */
[----:B------:R-:W-:Y:S02]  /*cdb0*/  R2UR UR6, R8 ;  /* 0x00000000080672ca */ /* 0x000fe400000e0000 */
[----:B------:R-:W-:Y:S01]  /*cdc0*/  R2UR UR7, R9 ;  /* 0x00000000090772ca */ /* 0x000fe200000e0000 */
[----:B------:R-:W-:-:S02]  /*cdd0*/  VIADD R8, R6, 0x302 ;  /* 0x0000030206087836 */ /* 0x000fc40000000000 */
[----:B------:R-:W-:Y:S01]  /*cde0*/  IMAD.MOV.U32 R9, RZ, RZ, 0x40000040 ;  /* 0x40000040ff097424 */ /* 0x000fe200078e00ff */
[----:B------:R-:W-:Y:S02]  /*cdf0*/  WARPGROUP.DEPBAR.LE gsb0, 0x0 ;  /* 0x00008000000079c5 */ /* 0x000fe40000010000 */
[----:B------:R-:W-:-:S07]  /*ce00*/  WARPGROUP.ARRIVE ;  /* 0x00000000000079c5 */ /* 0x000fce0000000000 */
[----:B------:R-:W-:Y:S01]  /*ce10*/  HGMMA.64x96x16.F32.BF16 R152, gdesc[UR4], R152, gsb0 ;  /* 0x01600000049879f0 */ /* 0x000fe20008001898 */
[----:B----4-:R-:W-:Y:S02]  /*ce20*/  R2UR UR4, R14 ;  /* 0x000000000e0472ca */ /* 0x010fe400000e0000 */
        /* <DEDUP_REMOVED lines=12> */
[----:B------:R-:W-:Y:S01]  /*cef0*/  R2UR UR5, R3 ;  /* 0x00000000030572ca */ /* 0x000fe200000e0000 */
[----:B------:R-:W-:Y:S02]  /*cf00*/  WARPGROUP.DEPBAR.LE gsb0, 0x0 ;  /* 0x00008000000079c5 */ /* 0x000fe40000010000 */
[----:B------:R-:W-:Y:S01]  /*cf10*/  WARPGROUP.ARRIVE ;  /* 0x00000000000079c5 */ /* 0x000fe20000000000 */
[----:B------:R-:W-:Y:S01]  /*cf20*/  VIADD R8, R6, 0x306 ;  /* 0x0000030606087836 */ /* 0x000fe20000000000 */
[----:B------:R0:W5:Y:S08]  /*cf30*/  LDL.LU.64 R2, [R1+0x198] ;  /* 0x0001980001027983 */ /* 0x0001700000300a00 */
[----:B------:R-:W-:Y:S01]  /*cf40*/  HGMMA.64x96x16.F32.BF16 R152, gdesc[UR4], R152, gsb0 ;  /* 0x01600000049879f0 */ /* 0x000fe20008001898 */
[----:B------:R-:W-:Y:S01]  /*cf50*/  IMAD.MOV.U32 R9, RZ, RZ, 0x40000040 ;  /* 0x40000040ff097424 */ /* 0x000fe200078e00ff */
[----:B------:R-:W-:-:S02]  /*cf60*/  R2UR UR6, R8 ;  /* 0x00000000080672ca */ /* 0x000fc400000e0000 */
[----:B---3--:R-:W-:Y:S02]  /*cf70*/  R2UR UR4, R20 ;  /* 0x00000000140472ca */ /* 0x008fe400000e0000 */
[----:B------:R-:W-:Y:S02]  /*cf80*/  R2UR UR7, R9 ;  /* 0x00000000090772ca */ /* 0x000fe400000e0000 */
        /* <DEDUP_REMOVED lines=8> */
[----:B----4-:R-:W-:Y:S02]  /*d010*/  R2UR UR4, R14 ;  /* 0x000000000e0472ca */ /* 0x010fe400000e0000 */
        /* <DEDUP_REMOVED lines=16> */
[----:B------:R-:W-:Y:S01]  /*d120*/  R2UR UR7, R9 ;  /* 0x00000000090772ca */ /* 0x000fe200000e0000 */
[----:B------:R-:W-:Y:S01]  /*d130*/  UMOV UR4, UR56 ;  /* 0x0000003800047c82 */ /* 0x000fe20008000000 */
[----:B------:R-:W-:Y:S01]  /*d140*/  UMOV UR5, UR57 ;  /* 0x0000003900057c82 */ /* 0x000fe20008000000 */
[----:B------:R-:W-:Y:S02]  /*d150*/  VIADD R8, R6, 0x606 ;  /* 0x0000060606087836 */ /* 0x000fe40000000000 */
[----:B------:R-:W-:Y:S01]  /*d160*/  IMAD.MOV.U32 R9, RZ, RZ, 0x40000040 ;  /* 0x40000040ff097424 */ /* 0x000fe200078e00ff */
[----:B------:R-:W-:Y:S02]  /*d170*/  WARPGROUP.DEPBAR.LE gsb0, 0x0 ;  /* 0x00008000000079c5 */ /* 0x000fe40000010000 */
[----:B------:R-:W-:-:S06]  /*d180*/  WARPGROUP.ARRIVE ;  /* 0x00000000000079c5 */ /* 0x000fcc0000000000 */
        /* <DEDUP_REMOVED lines=32> */
[----:B------:R-:W-:Y:S01]  /*d390*/  VIADD R6, R6, 0x906 ;  /* 0x0000090606067836 */ /* 0x000fe20000000000 */
[----:B------:R-:W-:Y:S01]  /*d3a0*/  MOV R7, 0x40000040 ;  /* 0x4000004000077802 */ /* 0x000fe20000000f00 */
[----:B------:R-:W-:Y:S02]  /*d3b0*/  WARPGROUP.DEPBAR.LE gsb0, 0x0 ;  /* 0x00008000000079c5 */ /* 0x000fe40000010000 */
[----:B------:R-:W-:-:S06]  /*d3c0*/  WARPGROUP.ARRIVE ;  /* 0x00000000000079c5 */ /* 0x000fcc0000000000 */
[----:B------:R-:W-:Y:S01]  /*d3d0*/  HGMMA.64x96x16.F32.BF16 R152, gdesc[UR4], R152, gsb0 ;  /* 0x01600000049879f0 */ /* 0x000fe20008001898 */
[----:B------:R-:W-:Y:S02]  /*d3e0*/  R2UR UR6, R6 ;  /* 0x00000000060672ca */ /* 0x000fe400000e0000 */
[----:B------:R-:W-:Y:S01]  /*d3f0*/  R2UR UR7, R7 ;  /* 0x00000000070772ca */ /* 0x000fe200000e0000 */
[----:B------:R-:W-:Y:S01]  /*d400*/  UMOV UR4, UR36 ;  /* 0x0000002400047c82 */ /* 0x000fe20008000000 */
[----:B------:R-:W-:Y:S01]  /*d410*/  UMOV UR5, UR37 ;  /* 0x0000002500057c82 */ /* 0x000fe20008000000 */
[----:B------:R-:W1:Y:S01]  /*d420*/  S2R R14, SR_TID.X ;  /* 0x00000000000e7919 */ /* 0x000e620000002100 */
[----:B------:R-:W-:Y:S02]  /*d430*/  WARPGROUP.DEPBAR.LE gsb0, 0x0 ;  /* 0x00008000000079c5 */ /* 0x000fe40000010000 */
[----:B------:R-:W-:-:S07]  /*d440*/  WARPGROUP.ARRIVE ;  /* 0x00000000000079c5 */ /* 0x000fce0000000000 */
[----:B------:R-:W-:Y:S01]  /*d450*/  HGMMA.64x96x16.F32.BF16 R152, gdesc[UR4], R152, gsb0 ;  /* 0x01600000049879f0 */ /* 0x000fe20008001898 */
[----:B-1----:R-:W-:-:S04]  /*d460*/  SHF.R.U32.HI R14, RZ, 0x7, R14 ;  /* 0x00000007ff0e7819 */ /* 0x002fc8000001160e */
[----:B------:R-:W-:Y:S01]  /*d470*/  IADD3 R6, -R14, 0xb, RZ ;  /* 0x0000000b0e067810 */ /* 0x000fe20007ffe1ff */
[----:B------:R-:W-:-:S04]  /*d480*/  WARPGROUP.DEPBAR.LE gsb0, 0x0 ;  /* 0x00008000000079c5 */ /* 0x000fc80000010000 */
[----:B------:R0:W-:Y:S06]  /*d490*/  BAR.ARV R6, 0x100 ;  /* 0x000400060000751d */ /* 0x0001ec0000002000 */
[----:B------:R-:W-:Y:S05]  /*d4a0*/  @!P0 BRA `(.L_x_1543) ;  /* 0x0000000000048947 */ /* 0x000fea0003800000 */
[----:B------:R-:W-:Y:S01]  /*d4b0*/  BPT.TRAP 0x1 ;  /* 0x000000040000795c */ /* 0x000fe20000300000 */
.L_x_1543:
        /* <DEDUP_REMOVED lines=42> */
[----:B------:R-:W-:-:S04]  /*d760*/  FMUL.FTZ R196, R187, UR38 ;  /* 0x00000026bbc47c20 */ /* 0x000fc80008410000 */
        /* <DEDUP_REMOVED lines=52> */
[----:B-1----:R-:W-:-:S02]  /*dab0*/  FMNMX.FTZ R8, R8, R7, !PT ;  /* 0x0000000708087209 */ /* 0x002fc40007810000 */
[----:B------:R-:W1:Y:S03]  /*dac0*/  LDC R7, c[0x0][0xa80] ;  /* 0x0002a000ff077b82 */ /* 0x000e660000000800 */
[C---:B------:R-:W-:Y:S02]  /*dad0*/  FADD.FTZ R189, -R8.reuse, R5 ;  /* 0x0000000508bd7221 */ /* 0x040fe40000010100 */
[----:B------:R-:W-:Y:S08]  /*dae0*/  MUFU.TANH R196, R196 ;  /* 0x000000c400c47308 */ /* 0x000ff00000002400 */
[----:B------:R2:W-:Y:S01]  /*daf0*/  MUFU.TANH R5, R170 ;  /* 0x000000aa00057308 */ /* 0x0005e20000002400 */
[-C--:B-1----:R-:W-:Y:S01]  /*db00*/  FMUL.FTZ R154, R8, R7.reuse ;  /* 0x00000007089a7220 */ /* 0x082fe20000410000 */
[----:B------:R-:W-:-:S03]  /*db10*/  FMUL.FTZ R189, R189, R7 ;  /* 0x00000007bdbd7220 */ /* 0x000fc60000410000 */
[-CC-:B------:R-:W-:Y:S01]  /*db20*/  FFMA.FTZ R166, R9, R7.reuse, -R154.reuse ;  /* 0x0000000709a67223 */ /* 0x180fe2000001089a */
[-CC-:B--2---:R-:W-:Y:S01]  /*db30*/  FFMA.FTZ R170, R14, R7.reuse, -R154.reuse ;  /* 0x000000070eaa7223 */ /* 0x184fe2000001089a */
[-CC-:B------:R-:W-:Y:S01]  /*db40*/  FFMA.FTZ R14, R152, R7.reuse, -R154.reuse ;  /* 0x00000007980e7223 */ /* 0x180fe2000001089a */
[-CC-:B------:R-:W-:Y:S01]  /*db50*/  FFMA.FTZ R9, R157, R7.reuse, -R154.reuse ;  /* 0x000000079d097223 */ /* 0x180fe2000001089a */
[----:B------:R1:W-:Y:S01]  /*db60*/  MUFU.EX2 R152, R166 ;  /* 0x000000a600987308 */ /* 0x0003e20000000800 */
        /* <DEDUP_REMOVED lines=20> */
[-CC-:B------:R-:W-:Y:S01]  /*dcb0*/  FFMA.FTZ R185, R185, R7.reuse, -R154.reuse ;  /* 0x00000007b9b97223 */ /* 0x180fe2000001089a */
[----:B------:R-:W-:Y:S01]  /*dcc0*/  FFMA.FTZ R188, R188, R7, -R154 ;  /* 0x00000007bcbc7223 */ /* 0x000fe2000001089a */
[----:B-1----:R-:W-:Y:S01]  /*dcd0*/  FMUL.FTZ R166, R171, UR38 ;  /* 0x00000026aba67c20 */ /* 0x002fe20008410000 */
[----:B------:R1:W4:Y:S01]  /*dce0*/  MUFU.EX2 R154, R167 ;  /* 0x000000a7009a7308 */ /* 0x0003220000000800 */
[----:B--2---:R-:W-:Y:S01]  /*dcf0*/  FFMA.FTZ R13, R157, R13, R152 ;  /* 0x0000000d9d0d7223 */ /* 0x004fe20000010098 */
[----:B------:R-:W-:Y:S01]  /*dd00*/  FMUL.FTZ R153, R174, UR38 ;  /* 0x00000026ae997c20 */ /* 0x000fe20008410000 */
[----:B------:R-:W-:Y:S01]  /*dd10*/  FMUL.FTZ R171, R182, UR38 ;  /* 0x00000026b6ab7c20 */ /* 0x000fe20008410000 */
[----:B------:R-:W-:Y:S01]  /*dd20*/  FMUL.FTZ R189, R183, UR38 ;  /* 0x00000026b7bd7c20 */ /* 0x000fe20008410000 */
[----:B------:R-:W-:Y:S01]  /*dd30*/  FMUL.FTZ R174, R186, UR38 ;  /* 0x00000026baae7c20 */ /* 0x000fe20008410000 */
[----:B------:R-:W-:Y:S01]  /*dd40*/  FMUL.FTZ R183, R190, UR38 ;  /* 0x00000026beb77c20 */ /* 0x000fe20008410000 */
[----:B------:R-:W-:Y:S01]  /*dd50*/  FMUL.FTZ R186, R191, UR38 ;  /* 0x00000026bfba7c20 */ /* 0x000fe20008410000 */
[----:B------:R-:W2:Y:S01]  /*dd60*/  MUFU.EX2 R20, R20 ;  /* 0x0000001400147308 */ /* 0x000ea20000000800 */
[C---:B---3--:R-:W-:Y:S01]  /*dd70*/  FADD.FTZ R13, R170.reuse, R13 ;  /* 0x0000000daa0d7221 */ /* 0x048fe20000010000 */
[----:B-1----:R-:W-:Y:S01]  /*dd80*/  FMUL.FTZ R167, R175, UR38 ;  /* 0x00000026afa77c20 */ /* 0x002fe20008410000 */
[----:B------:R-:W-:Y:S01]  /*dd90*/  F2FP.BF16.F32.PACK_AB R152, R170, R152 ;  /* 0x00000098aa98723e */ /* 0x000fe200000010ff */
[----:B------:R-:W-:Y:S01]  /*dda0*/  FMUL.FTZ R170, R178, UR38 ;  /* 0x00000026b2aa7c20 */ /* 0x000fe20008410000 */
[----:B------:R-:W-:Y:S01]  /*ddb0*/  FMUL.FTZ R178, R194, UR38 ;  /* 0x00000026c2b27c20 */ /* 0x000fe20008410000 */
[----:B------:R-:W-:Y:S01]  /*ddc0*/  FMUL.FTZ R175, R195, UR38 ;  /* 0x00000026c3af7c20 */ /* 0x000fe20008410000 */
[----:B------:R-:W-:Y:S01]  /*ddd0*/  FMUL.FTZ R194, R198, UR38 ;  /* 0x00000026c6c27c20 */ /* 0x000fe20008410000 */
[----:B------:R-:W1:Y:S01]  /*dde0*/  MUFU.TANH R166, R166 ;  /* 0x000000a600a67308 */ /* 0x000e620000002400 */
[----:B----4-:R-:W-:Y:S01]  /*ddf0*/  FADD.FTZ R13, R154, R13 ;  /* 0x0000000d9a0d7221 */ /* 0x010fe20000010000 */
[----:B------:R-:W-:Y:S01]  /*de00*/  FMUL.FTZ R195, R199, UR38 ;  /* 0x00000026c7c37c20 */ /* 0x000fe20008410000 */
[-C--:B------:R-:W-:Y:S01]  /*de10*/  FMUL.FTZ R24, R24, R157.reuse ;  /* 0x0000009d18187220 */ /* 0x080fe20000410000 */
[-C--:B------:R-:W-:Y:S01]  /*de20*/  FMUL.FTZ R25, R25, R157.reuse ;  /* 0x0000009d19197220 */ /* 0x080fe20000410000 */
[-C--:B------:R-:W-:Y:S01]  /*de30*/  FMUL.FTZ R28, R28, R157.reuse ;  /* 0x0000009d1c1c7220 */ /* 0x080fe20000410000 */
[-C--:B------:R-:W-:Y:S01]  /*de40*/  FMUL.FTZ R29, R29, R157.reuse ;  /* 0x0000009d1d1d7220 */ /* 0x080fe20000410000 */
[-C--:B------:R-:W-:Y:S01]  /*de50*/  FMUL.FTZ R32, R32, R157.reuse ;  /* 0x0000009d20207220 */ /* 0x080fe20000410000 */
[----:B------:R-:W3:Y:S01]  /*de60*/  MUFU.TANH R153, R153 ;  /* 0x0000009900997308 */ /* 0x000ee20000002400 */
[C---:B--2---:R-:W-:Y:S01]  /*de70*/  FADD.FTZ R13, R20.reuse, R13 ;  /* 0x0000000d140d7221 */ /* 0x044fe20000010000 */
[----:B------:R-:W-:Y:S01]  /*de80*/  F2FP.BF16.F32.PACK_AB R154, R20, R154 ;  /* 0x0000009a149a723e */ /* 0x000fe200000010ff */
[-C--:B------:R-:W-:Y:S01]  /*de90*/  FMUL.FTZ R33, R33, R157.reuse ;  /* 0x0000009d21217220 */ /* 0x080fe20000410000 */
[----:B------:R-:W-:Y:S01]  /*dea0*/  FMNMX.FTZ R20, R193, R4, !PT ;  /* 0x00000004c1147209 */ /* 0x000fe20007810000 */
[-C--:B------:R-:W-:Y:S01]  /*deb0*/  FMUL.FTZ R36, R36, R157.reuse ;  /* 0x0000009d24247220 */ /* 0x080fe20000410000 */
[-C--:B------:R-:W-:Y:S01]  /*dec0*/  FMUL.FTZ R37, R37, R157.reuse ;  /* 0x0000009d25257220 */ /* 0x080fe20000410000 */
        /* <DEDUP_REMOVED lines=10> */
[----:B------:R-:W4:Y:S01]  /*df70*/  MUFU.TANH R170, R170 ;  /* 0x000000aa00aa7308 */ /* 0x000f220000002400 */
        /* <DEDUP_REMOVED lines=22> */
[----:B-1----:R-:W-:Y:S01]  /*e0e0*/  FMNMX.FTZ R20, R166, R20, !PT ;  /* 0x00000014a6147209 */ /* 0x002fe20007810000 */
[----:B------:R-:W1:Y:S01]  /*e0f0*/  MUFU.TANH R174, R174 ;  /* 0x000000ae00ae7308 */ /* 0x000e620000002400 */
[-C--:B------:R-:W-:Y:S01]  /*e100*/  FMUL.FTZ R81, R81, R157.reuse ;  /* 0x0000009d51517220 */ /* 0x080fe20000410000 */
[-C--:B------:R-:W-:Y:S01]  /*e110*/  FMUL.FTZ R84, R84, R157.reuse ;  /* 0x0000009d54547220 */ /* 0x080fe20000410000 */
[----:B---3--:R-:W-:Y:S01]  /*e120*/  FMNMX.FTZ R20, R153, R20, !PT ;  /* 0x0000001499147209 */ /* 0x008fe20007810000 */
[-C--:B------:R-:W-:Y:S01]  /*e130*/  FMUL.FTZ R85, R85, R157.reuse ;  /* 0x0000009d55557220 */ /* 0x080fe20000410000 */
[-C--:B------:R-:W-:Y:S01]  /*e140*/  FMUL.FTZ R88, R88, R157.reuse ;  /* 0x0000009d58587220 */ /* 0x080fe20000410000 */
[-C--:B------:R-:W-:Y:S01]  /*e150*/  FMUL.FTZ R89, R89, R157.reuse ;  /* 0x0000009d59597220 */ /* 0x080fe20000410000 */
[----:B--2---:R-:W-:Y:S01]  /*e160*/  FMNMX.FTZ R20, R167, R20, !PT ;  /* 0x00000014a7147209 */ /* 0x004fe20007810000 */
[----:B------:R-:W2:Y:S01]  /*e170*/  MUFU.TANH R183, R183 ;  /* 0x000000b700b77308 */ /* 0x000ea20000002400 */
[-C--:B------:R-:W-:Y:S01]  /*e180*/  FMUL.FTZ R92, R92, R157.reuse ;  /* 0x0000009d5c5c7220 */ /* 0x080fe20000410000 */
[-C--:B------:R-:W-:Y:S01]  /*e190*/  FMUL.FTZ R93, R93, R157.reuse ;  /* 0x0000009d5d5d7220 */ /* 0x080fe20000410000 */
[----:B----4-:R-:W-:Y:S01]  /*e1a0*/  FMNMX.FTZ R20, R170, R20, !PT ;  /* 0x00000014aa147209 */ /* 0x010fe20007810000 */
[-C--:B------:R-:W-:Y:S01]  /*e1b0*/  FMUL.FTZ R96, R96, R157.reuse ;  /* 0x0000009d60607220 */ /* 0x080fe20000410000 */
[-C--:B------:R-:W-:Y:S01]  /*e1c0*/  FMUL.FTZ R97, R97, R157.reuse ;  /* 0x0000009d61617220 */ /* 0x080fe20000410000 */
[-C--:B------:R-:W-:Y:S01]  /*e1d0*/  FMUL.FTZ R100, R100, R157.reuse ;  /* 0x0000009d64647220 */ /* 0x080fe20000410000 */
[----:B------:R-:W-:Y:S01]  /*e1e0*/  FMNMX.FTZ R20, R179, R20, !PT ;  /* 0x00000014b3147209 */ /* 0x000fe20007810000 */
[----:B------:R-:W3:Y:S01]  /*e1f0*/  MUFU.TANH R186, R186 ;  /* 0x000000ba00ba7308 */ /* 0x000ee20000002400 */
[-C--:B------:R-:W-:Y:S01]  /*e200*/  FMUL.FTZ R101, R101, R157.reuse ;  /* 0x0000009d65657220 */ /* 0x080fe20000410000 */
[-C--:B------:R-:W-:Y:S01]  /*e210*/  FMUL.FTZ R104, R104, R157.reuse ;  /* 0x0000009d68687220 */ /* 0x080fe20000410000 */
[----:B0-----:R-:W-:Y:S01]  /*e220*/  FMNMX.FTZ R20, R171, R20, !PT ;  /* 0x00000014ab147209 */ /* 0x001fe20007810000 */
[-C--:B------:R-:W-:Y:S01]  /*e230*/  FMUL.FTZ R105, R105, R157.reuse ;  /* 0x0000009d69697220 */ /* 0x080fe20000410000 */
[-C--:B------:R-:W-:Y:S01]  /*e240*/  FMUL.FTZ R108, R108, R157.reuse ;  /* 0x0000009d6c6c7220 */ /* 0x080fe20000410000 */
[-C--:B------:R-:W-:Y:S01]  /*e250*/  FMUL.FTZ R109, R109, R157.reuse ;  /* 0x0000009d6d6d7220 */ /* 0x080fe20000410000 */
[----:B------:R-:W-:Y:S01]  /*e260*/  FMNMX.FTZ R20, R189, R20, !PT ;  /* 0x00000014bd147209 */ /* 0x000fe20007810000 */
[----:B------:R-:W0:Y:S01]  /*e270*/  MUFU.TANH R178, R178 ;  /* 0x000000b200b27308 */ /* 0x000e220000002400 */
[-C--:B------:R-:W-:Y:S01]  /*e280*/  FMUL.FTZ R112, R112, R157.reuse ;  /* 0x0000009d70707220 */ /* 0x080fe20000410000 */
[-C--:B------:R-:W-:Y:S01]  /*e290*/  FMUL.FTZ R113, R113, R157.reuse ;  /* 0x0000009d71717220 */ /* 0x080fe20000410000 */
[----:B-1----:R-:W-:Y:S01]  /*e2a0*/  FMNMX.FTZ R20, R174, R20, !PT ;  /* 0x00000014ae147209 */ /* 0x002fe20007810000 */
[-C--:B------:R-:W-:Y:S01]  /*e2b0*/  FMUL.FTZ R116, R116, R157.reuse ;  /* 0x0000009d74747220 */ /* 0x080fe20000410000 */
[-C--:B------:R-:W-:Y:S01]  /*e2c0*/  FMUL.FTZ R117, R117, R157.reuse ;  /* 0x0000009d75757220 */ /* 0x080fe20000410000 */
[-C--:B------:R-:W-:Y:S01]  /*e2d0*/  FMUL.FTZ R120, R120, R157.reuse ;  /* 0x0000009d78787220 */ /* 0x080fe20000410000 */
[----:B------:R-:W-:Y:S01]  /*e2e0*/  FMNMX.FTZ R20, R196, R20, !PT ;  /* 0x00000014c4147209 */ /* 0x000fe20007810000 */
[----:B------:R-:W1:Y:S01]  /*e2f0*/  MUFU.TANH R175, R175 ;  /* 0x000000af00af7308 */ /* 0x000e620000002400 */
[-C--:B------:R-:W-:Y:S01]  /*e300*/  FMUL.FTZ R121, R121, R157.reuse ;  /* 0x0000009d79797220 */ /* 0x080fe20000410000 */
[-C--:B------:R-:W-:Y:S01]  /*e310*/  FMUL.FTZ R124, R124, R157.reuse ;  /* 0x0000009d7c7c7220 */ /* 0x080fe20000410000 */
[----:B--2---:R-:W-:Y:S01]  /*e320*/  FMNMX.FTZ R20, R183, R20, !PT ;  /* 0x00000014b7147209 */ /* 0x004fe20007810000 */
[-C--:B------:R-:W-:Y:S01]  /*e330*/  FMUL.FTZ R125, R125, R157.reuse ;  /* 0x0000009d7d7d7220 */ /* 0x080fe20000410000 */
[-C--:B------:R-:W-:Y:S01]  /*e340*/  FMUL.FTZ R128, R128, R157.reuse ;  /* 0x0000009d80807220 */ /* 0x080fe20000410000 */
[-C--:B------:R-:W-:Y:S01]  /*e350*/  FMUL.FTZ R129, R129, R157.reuse ;  /* 0x0000009d81817220 */ /* 0x080fe20000410000 */
[----:B---3--:R-:W-:Y:S01]  /*e360*/  FMNMX.FTZ R20, R186, R20, !PT ;  /* 0x00000014ba147209 */ /* 0x008fe20007810000 */
[----:B------:R-:W2:Y:S01]  /*e370*/  MUFU.TANH R194, R194 ;  /* 0x000000c200c27308 */ /* 0x000ea20000002400 */
[-C--:B------:R-:W-:Y:S01]  /*e380*/  FMUL.FTZ R132, R132, R157.reuse ;  /* 0x0000009d84847220 */ /* 0x080fe20000410000 */
[-C--:B------:R-:W-:Y:S01]  /*e390*/  FMUL.FTZ R133, R133, R157.reuse ;  /* 0x0000009d85857220 */ /* 0x080fe20000410000 */
[----:B0-----:R-:W-:Y:S01]  /*e3a0*/  FMNMX.FTZ R20, R178, R20, !PT ;  /* 0x00000014b2147209 */ /* 0x001fe20007810000 */
[-C--:B------:R-:W-:Y:S01]  /*e3b0*/  FMUL.FTZ R136, R136, R157.reuse ;  /* 0x0000009d88887220 */ /* 0x080fe20000410000 */
[-C--:B------:R-:W-:Y:S01]  /*e3c0*/  FMUL.FTZ R137, R137, R157.reuse ;  /* 0x0000009d89897220 */ /* 0x080fe20000410000 */
[-C--:B------:R-:W-:Y:S01]  /*e3d0*/  FMUL.FTZ R140, R140, R157.reuse ;  /* 0x0000009d8c8c7220 */ /* 0x080fe20000410000 */
[-C--:B------:R-:W-:Y:S01]  /*e3e0*/  FMUL.FTZ R141, R141, R157.reuse ;  /* 0x0000009d8d8d7220 */ /* 0x080fe20000410000 */
[----:B------:R-:W0:Y:S01]  /*e3f0*/  MUFU.TANH R195, R195 ;  /* 0x000000c300c37308 */ /* 0x000e220000002400 */
[----:B-1----:R-:W-:Y:S01]  /*e400*/  FMNMX.FTZ R20, R175, R20, !PT ;  /* 0x00000014af147209 */ /* 0x002fe20007810000 */
[-C--:B------:R-:W-:Y:S01]  /*e410*/  FMUL.FTZ R144, R144, R157.reuse ;  /* 0x0000009d90907220 */ /* 0x080fe20000410000 */
[-C--:B------:R-:W-:Y:S01]  /*e420*/  FMUL.FTZ R145, R145, R157.reuse ;  /* 0x0000009d91917220 */ /* 0x080fe20000410000 */
[-C--:B------:R-:W-:Y:S01]  /*e430*/  FMUL.FTZ R148, R148, R157.reuse ;  /* 0x0000009d94947220 */ /* 0x080fe20000410000 */
[----:B------:R-:W-:-:S03]  /*e440*/  FMUL.FTZ R149, R149, R157 ;  /* 0x0000009d95957220 */ /* 0x000fc60000410000 */
[----:B------:R-:W-:Y:S01]  /*e450*/  MUFU.EX2 R157, R156 ;  /* 0x0000009c009d7308 */ /* 0x000fe20000000800 */
[----:B--2---:R-:W-:-:S07]  /*e460*/  FMNMX.FTZ R20, R194, R20, !PT ;  /* 0x00000014c2147209 */ /* 0x004fce0007810000 */
[----:B------:R-:W-:Y:S01]  /*e470*/  MUFU.EX2 R160, R160 ;  /* 0x000000a000a07308 */ /* 0x000fe20000000800 */
        /* <DEDUP_REMOVED lines=12> */
[CC--:B------:R-:W-:Y:S01]  /*e540*/  FMUL.FTZ R198, R20.reuse, R7.reuse ;  /* 0x0000000714c67220 */ /* 0x0c0fe20000410000 */
[----:B------:R-:W-:Y:S01]  /*e550*/  FADD.FTZ R199, -R20, R4 ;  /* 0x0000000414c77221 */ /* 0x000fe20000010100 */
[----:B------:R-:W-:Y:S02]  /*e560*/  MUFU.EX2 R180, R180 ;  /* 0x000000b400b47308 */ /* 0x000fe40000000800 */
[-CC-:B------:R-:W-:Y:S01]  /*e570*/  FFMA.FTZ R190, R166, R7.reuse, -R198.reuse ;  /* 0x00000007a6be7223 */ /* 0x180fe200000108c6 */
[-CC-:B------:R-:W-:Y:S01]  /*e580*/  FFMA.FTZ R166, R170, R7.reuse, -R198.reuse ;  /* 0x00000007aaa67223 */ /* 0x180fe200000108c6 */
[-CC-:B------:R-:W-:Y:S01]  /*e590*/  FFMA.FTZ R187, R171, R7.reuse, -R198.reuse ;  /* 0x00000007abbb7223 */ /* 0x180fe200000108c6 */
[-CC-:B------:R-:W-:Y:S01]  /*e5a0*/  FFMA.FTZ R170, R174, R7.reuse, -R198.reuse ;  /* 0x00000007aeaa7223 */ /* 0x180fe200000108c6 */
[-CC-:B------:R-:W-:Y:S01]  /*e5b0*/  FFMA.FTZ R171, R196, R7.reuse, -R198.reuse ;  /* 0x00000007c4ab7223 */ /* 0x180fe200000108c6 */
[-CC-:B------:R-:W-:Y:S01]  /*e5c0*/  FFMA.FTZ R174, R178, R7.reuse, -R198.reuse ;  /* 0x00000007b2ae7223 */ /* 0x180fe200000108c6 */
[----:B------:R-:W0:Y:S01]  /*e5d0*/  S2R R196, SR_CgaCtaId ;  /* 0x0000000000c47919 */ /* 0x000e220000008800 */
[-CC-:B------:R-:W-:Y:S01]  /*e5e0*/  FFMA.FTZ R178, R194, R7.reuse, -R198.reuse ;  /* 0x00000007c2b27223 */ /* 0x180fe200000108c6 */
[-CC-:B------:R-:W-:Y:S01]  /*e5f0*/  FFMA.FTZ R182, R192, R7.reuse, -R198.reuse ;  /* 0x00000007c0b67223 */ /* 0x180fe200000108c6 */
[-CC-:B------:R-:W-:Y:S01]  /*e600*/  FFMA.FTZ R192, R163, R7.reuse, -R198.reuse ;  /* 0x00000007a3c07223 */ /* 0x180fe200000108c6 */
[----:B------:R-:W1:Y:S01]  /*e610*/  S2R R194, SR_TID.X ;  /* 0x0000000000c27919 */ /* 0x000e620000002100 */
[----:B------:R-:W-:Y:S01]  /*e620*/  FFMA.FTZ R163, R5, R7, -R198 ;  /* 0x0000000705a37223 */ /* 0x000fe200000108c6 */
[----:B------:R-:W-:-:S02]  /*e630*/  IMAD.MOV.U32 R5, RZ, RZ, 0x40000040 ;  /* 0x40000040ff057424 */ /* 0x000fc400078e00ff */
[-C--:B------:R-:W-:Y:S01]  /*e640*/  FMUL.FTZ R199, R199, R7.reuse ;  /* 0x00000007c7c77220 */ /* 0x080fe20000410000 */
[-CC-:B------:R-:W-:Y:S01]  /*e650*/  FFMA.FTZ R4, R193, R7.reuse, -R198.reuse ;  /* 0x00000007c1047223 */ /* 0x180fe200000108c6 */
[-CC-:B------:R-:W-:Y:S01]  /*e660*/  FFMA.FTZ R197, R197, R7.reuse, -R198.reuse ;  /* 0x00000007c5c57223 */ /* 0x180fe200000108c6 */
[-CC-:B------:R-:W-:Y:S01]  /*e670*/  FFMA.FTZ R155, R155, R7.reuse, -R198.reuse ;  /* 0x000000079b9b7223 */ /* 0x180fe200000108c6 */
[----:B------:R-:W-:Y:S01]  /*e680*/  R2UR UR7, R5 ;  /* 0x00000000050772ca */ /* 0x000fe200000e0000 */
[----:B------:R-:W-:Y:S01]  /*e690*/  VIADD R5, R0, 0x32440 ;  /* 0x0003244000057836 */ /* 0x000fe20000000000 */
        /* <DEDUP_REMOVED lines=12> */
[----:B------:R-:W-:-:S04]  /*e760*/  FFMA.FTZ R175, R175, R7, -R198 ;  /* 0x00000007afaf7223 */ /* 0x000fc800000108c6 */
[----:B------:R-:W4:Y:S01]  /*e770*/  MUFU.EX2 R153, R197 ;  /* 0x000000c500997308 */ /* 0x000f220000000800 */
[-C--:B--2---:R-:W-:Y:S01]  /*e780*/  FMUL.FTZ R26, R26, R199.reuse ;  /* 0x000000c71a1a7220 */ /* 0x084fe20000410000 */
[-C--:B------:R-:W-:Y:S01]  /*e790*/  FMUL.FTZ R27, R27, R199.reuse ;  /* 0x000000c71b1b7220 */ /* 0x080fe20000410000 */
[----:B0-----:R-:W-:Y:S01]  /*e7a0*/  PRMT R5, R196, 0x654, R5 ;  /* 0x00000654c4057816 */ /* 0x001fe20000000005 */
[-C--:B------:R-:W-:Y:S01]  /*e7b0*/  FMUL.FTZ R30, R30, R199.reuse ;  /* 0x000000c71e1e7220 */ /* 0x080fe20000410000 */
[-C--:B------:R-:W-:Y:S01]  /*e7c0*/  FMUL.FTZ R31, R31, R199.reuse ;  /* 0x000000c71f1f7220 */ /* 0x080fe20000410000 */
[-C--:B------:R-:W-:Y:S01]  /*e7d0*/  FMUL.FTZ R34, R34, R199.reuse ;  /* 0x000000c722227220 */ /* 0x080fe20000410000 */
[----:B-1----:R-:W-:Y:S01]  /*e7e0*/  SHF.R.U32.HI R194, RZ, 0x7, R194 ;  /* 0x00000007ffc27819 */ /* 0x002fe200000116c2 */
[----:B------:R0:W-:Y:S01]  /*e7f0*/  SYNCS.ARRIVE.TRANS64.RED.A1T0 RZ, [R5+URZ], RZ ;  /* 0x000000ff05ff79a7 */ /* 0x0001e2000810043f */
[----:B------:R-:W-:Y:S01]  /*e800*/  MUFU.EX2 R182, R182 ;  /* 0x000000b600b67308 */ /* 0x000fe20000000800 */
[----:B---3--:R-:W-:Y:S01]  /*e810*/  FFMA.FTZ R12, R199, R12, R4 ;  /* 0x0000000cc70c7223 */ /* 0x008fe20000010004 */
[-C--:B------:R-:W-:Y:S01]  /*e820*/  FMUL.FTZ R35, R35, R199.reuse ;  /* 0x000000c723237220 */ /* 0x080fe20000410000 */
[-C--:B------:R-:W-:Y:S01]  /*e830*/  FMUL.FTZ R38, R38, R199.reuse ;  /* 0x000000c726267220 */ /* 0x080fe20000410000 */
[-C--:B------:R-:W-:Y:S01]  /*e840*/  FMUL.FTZ R39, R39, R199.reuse ;  /* 0x000000c727277220 */ /* 0x080fe20000410000 */
[-C--:B------:R-:W-:Y:S01]  /*e850*/  FMUL.FTZ R42, R42, R199.reuse ;  /* 0x000000c72a2a7220 */ /* 0x080fe20000410000 */
[-C--:B------:R-:W-:Y:S01]  /*e860*/  FMUL.FTZ R43, R43, R199.reuse ;  /* 0x000000c72b2b7220 */ /* 0x080fe20000410000 */
[----:B------:R-:W-:Y:S01]  /*e870*/  FMUL.FTZ R46, R46, R199 ;  /* 0x000000c72e2e7220 */ /* 0x000fe20000410000 */
[----:B0-----:R0:W1:Y:S01]  /*e880*/  MUFU.EX2 R5, R155 ;  /* 0x0000009b00057308 */ /* 0x0010620000000800 */
[C---:B----4-:R-:W-:Y:S01]  /*e890*/  FADD.FTZ R12, R153.reuse, R12 ;  /* 0x0000000c990c7221 */ /* 0x050fe20000010000 */
[----:B------:R-:W-:Y:S01]  /*e8a0*/  F2FP.BF16.F32.PACK_AB R153, R153, R4 ;  /* 0x000000049999723e */ /* 0x000fe200000010ff */
[----:B------:R-:W-:-:S02]  /*e8b0*/  IMAD R4, R202, 0xc00, R227 ;  /* 0x00000c00ca047824 */ /* 0x000fc400078e02e3 */
[-C--:B------:R-:W-:Y:S01]  /*e8c0*/  FMUL.FTZ R47, R47, R199.reuse ;  /* 0x000000c72f2f7220 */ /* 0x080fe20000410000 */
[-C--:B------:R-:W-:Y:S01]  /*e8d0*/  FMUL.FTZ R50, R50, R199.reuse ;  /* 0x000000c732327220 */ /* 0x080fe20000410000 */
[-C--:B------:R-:W-:Y:S01]  /*e8e0*/  FMUL.FTZ R51, R51, R199.reuse ;  /* 0x000000c733337220 */ /* 0x080fe20000410000 */
[-C--:B------:R-:W-:Y:S01]  /*e8f0*/  FMUL.FTZ R54, R54, R199.reuse ;  /* 0x000000c736367220 */ /* 0x080fe20000410000 */
[----:B------:R-:W-:Y:S01]  /*e900*/  R2UR UR6, R4 ;  /* 0x00000000040672ca */ /* 0x000fe200000e0000 */
[----:B0-----:R-:W-:Y:S02]  /*e910*/  VIADD R155, R194, 0x8 ;  /* 0x00000008c29b7836 */ /* 0x001fe40000000000 */
[-C--:B------:R-:W-:Y:S01]  /*e920*/  FMUL.FTZ R55, R55, R199.reuse ;  /* 0x000000c737377220 */ /* 0x080fe20000410000 */
[-C--:B------:R-:W-:Y:S01]  /*e930*/  FMUL.FTZ R58, R58, R199.reuse ;  /* 0x000000c73a3a7220 */ /* 0x080fe20000410000 */
[-C--:B------:R-:W-:Y:S01]  /*e940*/  FMUL.FTZ R59, R59, R199.reuse ;  /* 0x000000c73b3b7220 */ /* 0x080fe20000410000 */
[-C--:B------:R-:W-:Y:S01]  /*e950*/  FMUL.FTZ R62, R62, R199.reuse ;  /* 0x000000c73e3e7220 */ /* 0x080fe20000410000 */
        /* <DEDUP_REMOVED lines=46> */
[----:B-1----:R-:W-:Y:S01]  /*ec40*/  F2FP.BF16.F32.PACK_AB R155, R5, R182 ;  /* 0x000000b6059b723e */ /* 0x002fe200000010ff */
[----:B------:R-:W-:Y:S01]  /*ec50*/  MUFU.EX2 R193, R193 ;  /* 0x000000c100c17308 */ /* 0x000fe20000000800 */
[----:B------:R-:W-:-:S03]  /*ec60*/  FADD.FTZ R12, R182, R12 ;  /* 0x0000000cb60c7221 */ /* 0x000fc60000010000 */
[----:B------:R-:W-:Y:S01]  /*ec70*/  WARPGROUP.ARRIVE ;  /* 0x00000000000079c5 */ /* 0x000fe20000000000 */
[----:B------:R-:W-:-:S03]  /*ec80*/  FADD.FTZ R12, R5, R12 ;  /* 0x0000000c050c7221 */ /* 0x000fc60000010000 */
[----:B------:R-:W-:Y:S02]  /*ec90*/  MUFU.EX2 R192, R192 ;  /* 0x000000c000c07308 */ /* 0x000fe40000000800 */
[----:B------:R-:W-:Y:S06]  /*eca0*/  HGMMA.64x256x16.F32.BF16 R24, R152, gdesc[UR4].tnspB, R24, gsb0 ;  /* 0x43e0000498187df0 */ /* 0x000fec0008001818 */
[----:B------:R-:W-:Y:S08]  /*ecb0*/  MUFU.EX2 R190, R190 ;  /* 0x000000be00be7308 */ /* 0x000ff00000000800 */
        /* <DEDUP_REMOVED lines=9> */
[----:B------:R-:W-:Y:S01]  /*ed50*/  MUFU.EX2 R179, R179 ;  /* 0x000000b300b37308 */ /* 0x000fe20000000800 */
[----:B------:R-:W-:-:S07]  /*ed60*/  WARPGROUP.DEPBAR.LE gsb0, 0x0 ;  /* 0x00008000000079c5 */ /* 0x000fce0000010000 */
[----:B------:R-:W0:Y:S08]  /*ed70*/  MUFU.EX2 R153, R21 ;  /* 0x0000001500997308 */ /* 0x000e300000000800 */
[----:B------:R1:W2:Y:S08]  /*ed80*/  MUFU.EX2 R155, R14 ;  /* 0x0000000e009b7308 */ /* 0x0002b00000000800 */
[----:B------:R3:W4:Y:S01]  /*ed90*/  MUFU.EX2 R154, R15 ;  /* 0x0000000f009a7308 */ /* 0x0007220000000800 */
[----:B0-----:R-:W-:Y:S01]  /*eda0*/  FADD.FTZ R13, R153, R13 ;  /* 0x0000000d990d7221 */ /* 0x001fe20000010000 */
[----:B-1----:R-:W-:-:S05]  /*edb0*/  VIADD R14, R4, 0x80 ;  /* 0x00000080040e7836 */ /* 0x002fca0000000000 */
[----:B------:R-:W-:Y:S01]  /*edc0*/  R2UR UR6, R14 ;  /* 0x000000000e0672ca */ /* 0x000fe200000e0000 */
[----:B------:R0:W1:Y:S01]  /*edd0*/  MUFU.EX2 R21, R158 ;  /* 0x0000009e00157308 */ /* 0x0000620000000800 */
[C---:B--2---:R-:W-:Y:S01]  /*ede0*/  FADD.FTZ R13, R155.reuse, R13 ;  /* 0x0000000d9b0d7221 */ /* 0x044fe20000010000 */
[----:B---3--:R-:W-:Y:S01]  /*edf0*/  IMAD.MOV.U32 R15, RZ, RZ, 0x40000040 ;  /* 0x40000040ff0f7424 */ /* 0x008fe200078e00ff */
[----:B------:R-:W-:Y:S01]  /*ee00*/  F2FP.BF16.F32.PACK_AB R156, R155, R153 ;  /* 0x000000999b9c723e */ /* 0x000fe200000010ff */
[----:B------:R-:W-:-:S03]  /*ee10*/  VIADD R14, R4, 0x100 ;  /* 0x00000100040e7836 */ /* 0x000fc60000000000 */
[----:B------:R-:W-:Y:S01]  /*ee20*/  R2UR UR7, R15 ;  /* 0x000000000f0772ca */ /* 0x000fe200000e0000 */
[----:B------:R2:W3:Y:S01]  /*ee30*/  MUFU.EX2 R152, R159 ;  /* 0x0000009f00987308 */ /* 0x0004e20000000800 */
[----:B----4-:R-:W-:Y:S01]  /*ee40*/  FADD.FTZ R13, R154, R13 ;  /* 0x0000000d9a0d7221 */ /* 0x010fe20000010000 */
[C---:B0-----:R-:W-:Y:S01]  /*ee50*/  F2FP.BF16.F32.PACK_AB R158, R157.reuse, R154 ;  /* 0x0000009a9d9e723e */ /* 0x041fe200000010ff */
[----:B------:R-:W-:Y:S02]  /*ee60*/  IMAD.MOV.U32 R15, RZ, RZ, 0x40000040 ;  /* 0x40000040ff0f7424 */ /* 0x000fe400078e00ff */
[----:B------:R-:W-:-:S03]  /*ee70*/  FADD.FTZ R13, R157, R13 ;  /* 0x0000000d9d0d7221 */ /* 0x000fc60000010000 */
[----:B------:R-:W0:Y:S01]  /*ee80*/  MUFU.EX2 R154, R9 ;  /* 0x00000009009a7308 */ /* 0x000e220000000800 */
[----:B--2---:R-:W-:Y:S01]  /*ee90*/  F2FP.BF16.F32.PACK_AB R159, R192, R193 ;  /* 0x000000c1c09f723e */ /* 0x004fe200000010ff */
[----:B-1----:R-:W-:-:S06]  /*eea0*/  FADD.FTZ R12, R21, R12 ;  /* 0x0000000c150c7221 */ /* 0x002fcc0000010000 */
[----:B------:R-:W1:Y:S01]  /*eeb0*/  MUFU.EX2 R9, R163 ;  /* 0x000000a300097308 */ /* 0x000e620000000800 */
[C---:B---3--:R-:W-:Y:S01]  /*eec0*/  F2FP.BF16.F32.PACK_AB R157, R152.reuse, R21 ;  /* 0x00000015989d723e */ /* 0x048fe200000010ff */
[----:B------:R-:W-:-:S03]  /*eed0*/  FADD.FTZ R12, R152, R12 ;  /* 0x0000000c980c7221 */ /* 0x000fc60000010000 */
[----:B------:R-:W-:Y:S01]  /*eee0*/  WARPGROUP.ARRIVE ;  /* 0x00000000000079c5 */ /* 0x000fe20000000000 */
[----:B------:R-:W-:Y:S02]  /*eef0*/  FADD.FTZ R12, R193, R12 ;  /* 0x0000000cc10c7221 */ /* 0x000fe40000010000 */
[----:B------:R2:W3:Y:S01]  /*ef00*/  MUFU.EX2 R153, R162 ;  /* 0x000000a200997308 */ /* 0x0004e20000000800 */
[----:B0-----:R-:W-:Y:S01]  /*ef10*/  FADD.FTZ R13, R154, R13 ;  /* 0x0000000d9a0d7221 */ /* 0x001fe20000010000 */
[----:B------:R-:W-:Y:S01]  /*ef20*/  FADD.FTZ R12, R192, R12 ;  /* 0x0000000cc00c7221 */ /* 0x000fe20000010000 */
[----:B------:R-:W-:Y:S01]  /*ef30*/  HGMMA.64x256x16.F32.BF16 R24, R156, gdesc[UR4].tnspB, R24, gsb0 ;  /* 0x43e000049c187df0 */ /* 0x000fe20008001818 */
[----:B------:R-:W-:Y:S01]  /*ef40*/  R2UR UR6, R14 ;  /* 0x000000000e0672ca */ /* 0x000fe200000e0000 */
[----:B------:R-:W-:Y:S01]  /*ef50*/  FADD.FTZ R13, R160, R13 ;  /* 0x0000000da00d7221 */ /* 0x000fe20000010000 */
[----:B------:R-:W-:Y:S01]  /*ef60*/  R2UR UR7, R15 ;  /* 0x000000000f0772ca */ /* 0x000fe200000e0000 */
[----:B------:R-:W-:Y:S01]  /*ef70*/  VIADD R14, R4, 0x180 ;  /* 0x00000180040e7836 */ /* 0x000fe20000000000 */
[----:B------:R-:W-:Y:S01]  /*ef80*/  F2FP.BF16.F32.PACK_AB R160, R160, R154 ;  /* 0x0000009aa0a0723e */ /* 0x000fe200000010ff */
[----:B------:R-:W-:Y:S01]  /*ef90*/  FADD.FTZ R13, R161, R13 ;  /* 0x0000000da10d7221 */ /* 0x000fe20000010000 */
[----:B--2---:R-:W-:Y:S01]  /*efa0*/  F2FP.BF16.F32.PACK_AB R162, R164, R161 ;  /* 0x000000a1a4a2723e */ /* 0x004fe200000010ff */
[----:B------:R0:W2:Y:S01]  /*efb0*/  MUFU.EX2 R154, R166 ;  /* 0x000000a6009a7308 */ /* 0x0000a20000000800 */
[----:B-1----:R-:W-:Y:S01]  /*efc0*/  F2FP.BF16.F32.PACK_AB R161, R190, R9 ;  /* 0x00000009bea1723e */ /* 0x002fe200000010ff */
[----:B------:R-:W-:Y:S01]  /*efd0*/  FADD.FTZ R13, R164, R13 ;  /* 0x0000000da40d7221 */ /* 0x000fe20000010000 */
[----:B------:R-:W-:-:S02]  /*efe0*/  IMAD.MOV.U32 R15, RZ, RZ, 0x40000040 ;  /* 0x40000040ff0f7424 */ /* 0x000fc400078e00ff */
[----:B------:R-:W-:Y:S01]  /*eff0*/  FADD.FTZ R12, R9, R12 ;  /* 0x0000000c090c7221 */ /* 0x000fe20000010000 */
[----:B---3--:R-:W-:Y:S02]  /*f000*/  F2FP.BF16.F32.PACK_AB R163, R153, R191 ;  /* 0x000000bf99a3723e */ /* 0x008fe400000010ff */
[----:B------:R-:W1:Y:S01]  /*f010*/  MUFU.EX2 R164, R165 ;  /* 0x000000a500a47308 */ /* 0x000e620000000800 */
[----:B0-----:R-:W-:Y:S01]  /*f020*/  F2FP.BF16.F32.PACK_AB R166, R172, R169 ;  /* 0x000000a9aca6723e */ /* 0x001fe200000010ff */
[----:B------:R-:W-:-:S04]  /*f030*/  FADD.FTZ R12, R190, R12 ;  /* 0x0000000cbe0c7221 */ /* 0x000fc80000010000 */
[----:B------:R-:W-:Y:S02]  /*f040*/  FADD.FTZ R12, R191, R12 ;  /* 0x0000000cbf0c7221 */ /* 0x000fe40000010000 */
[----:B------:R0:W3:Y:S02]  /*f050*/  MUFU.EX2 R155, R167 ;  /* 0x000000a7009b7308 */ /* 0x0000e40000000800 */
[----:B------:R-:W-:-:S04]  /*f060*/  FADD.FTZ R12, R153, R12 ;  /* 0x0000000c990c7221 */ /* 0x000fc80000010000 */
[----:B--2---:R-:W-:Y:S01]  /*f070*/  FADD.FTZ R12, R154, R12 ;  /* 0x0000000c9a0c7221 */ /* 0x004fe20000010000 */
[----:B-1----:R-:W-:Y:S01]  /*f080*/  FADD.FTZ R13, R164, R13 ;  /* 0x0000000da40d7221 */ /* 0x002fe20000010000 */
[C---:B------:R-:W-:Y:S02]  /*f090*/  F2FP.BF16.F32.PACK_AB R164, R168.reuse, R164 ;  /* 0x000000a4a8a4723e */ /* 0x040fe400000010ff */
[----:B0-----:R-:W-:Y:S01]  /*f0a0*/  F2FP.BF16.F32.PACK_AB R167, R189, R187 ;  /* 0x000000bbbda7723e */ /* 0x001fe200000010ff */
[----:B------:R-:W-:Y:S02]  /*f0b0*/  FADD.FTZ R13, R168, R13 ;  /* 0x0000000da80d7221 */ /* 0x000fe40000010000 */
[----:B------:R-:W0:Y:S01]  /*f0c0*/  MUFU.EX2 R168, R173 ;  /* 0x000000ad00a87308 */ /* 0x000e220000000800 */
[----:B---3--:R-:W-:Y:S01]  /*f0d0*/  F2FP.BF16.F32.PACK_AB R165, R155, R154 ;  /* 0x0000009a9ba5723e */ /* 0x008fe200000010ff */
[----:B------:R-:W-:Y:S01]  /*f0e0*/  FADD.FTZ R13, R169, R13 ;  /* 0x0000000da90d7221 */ /* 0x000fe20000010000 */
[----:B------:R-:W-:-:S03]  /*f0f0*/  FADD.FTZ R12, R155, R12 ;  /* 0x0000000c9b0c7221 */ /* 0x000fc60000010000 */
[----:B------:R-:W-:Y:S01]  /*f100*/  FADD.FTZ R13, R172, R13 ;  /* 0x0000000dac0d7221 */ /* 0x000fe20000010000 */
[----:B------:R-:W-:Y:S01]  /*f110*/  FADD.FTZ R12, R187, R12 ;  /* 0x0000000cbb0c7221 */ /* 0x000fe20000010000 */
[----:B------:R-:W1:Y:S03]  /*f120*/  MUFU.EX2 R172, R181 ;  /* 0x000000b500ac7308 */ /* 0x000e660000000800 */
[----:B------:R-:W-:Y:S01]  /*f130*/  FADD.FTZ R12, R189, R12 ;  /* 0x0000000cbd0c7221 */ /* 0x000fe20000010000 */
[----:B0-----:R-:W-:Y:S01]  /*f140*/  FADD.FTZ R13, R168, R13 ;  /* 0x0000000da80d7221 */ /* 0x001fe20000010000 */
[----:B------:R-:W-:-:S03]  /*f150*/  F2FP.BF16.F32.PACK_AB R168, R176, R168 ;  /* 0x000000a8b0a8723e */ /* 0x000fc600000010ff */
[----:B------:R-:W-:-:S04]  /*f160*/  FADD.FTZ R13, R176, R13 ;  /* 0x0000000db00d7221 */ /* 0x000fc80000010000 */
[----:B------:R-:W-:-:S04]  /*f170*/  FADD.FTZ R13, R177, R13 ;  /* 0x0000000db10d7221 */ /* 0x000fc80000010000 */
[----:B------:R-:W-:-:S04]  /*f180*/  FADD.FTZ R13, R180, R13 ;  /* 0x0000000db40d7221 */ /* 0x000fc80000010000 */
[----:B-1----:R-:W-:Y:S01]  /*f190*/  FADD.FTZ R13, R172, R13 ;  /* 0x0000000dac0d7221 */ /* 0x002fe20000010000 */
[----:B------:R-:W-:-:S03]  /*f1a0*/  F2FP.BF16.F32.PACK_AB R172, R184, R172 ;  /* 0x000000acb8ac723e */ /* 0x000fc600000010ff */
[----:B------:R-:W-:-:S04]  /*f1b0*/  FADD.FTZ R13, R184, R13 ;  /* 0x0000000db80d7221 */ /* 0x000fc80000010000 */
[----:B------:R-:W-:-:S04]  /*f1c0*/  FADD.FTZ R13, R185, R13 ;  /* 0x0000000db90d7221 */ /* 0x000fc80000010000 */
[----:B------:R-:W-:Y:S01]  /*f1d0*/  FADD.FTZ R13, R188, R13 ;  /* 0x0000000dbc0d7221 */ /* 0x000fe20000010000 */
[----:B------:R-:W-:Y:S02]  /*f1e0*/  WARPGROUP.DEPBAR.LE gsb0, 0x0 ;  /* 0x00008000000079c5 */ /* 0x000fe40000010000 */
[----:B------:R-:W-:Y:S01]  /*f1f0*/  WARPGROUP.ARRIVE ;  /* 0x00000000000079c5 */ /* 0x000fe20000000000 */
[----:B------:R0:W1:Y:S05]  /*f200*/  MUFU.EX2 R156, R170 ;  /* 0x000000aa009c7308 */ /* 0x00006a0000000800 */
[----:B------:R-:W-:Y:S01]  /*f210*/  HGMMA.64x256x16.F32.BF16 R24, R160, gdesc[UR4].tnspB, R24, gsb0 ;  /* 0x43e00004a0187df0 */ /* 0x000fe20008001818 */
[----:B------:R-:W-:Y:S01]  /*f220*/  R2UR UR6, R14 ;  /* 0x000000000e0672ca */ /* 0x000fe200000e0000 */
[----:B------:R-:W-:Y:S01]  /*f230*/  VIADD R14, R4, 0x200 ;  /* 0x00000200040e7836 */ /* 0x000fe20000000000 */
[----:B------:R-:W-:Y:S01]  /*f240*/  R2UR UR7, R15 ;  /* 0x000000000f0772ca */ /* 0x000fe200000e0000 */
[----:B------:R2:W3:Y:S01]  /*f250*/  MUFU.EX2 R157, R171 ;  /* 0x000000ab009d7308 */ /* 0x0004e20000000800 */
[----:B------:R-:W-:Y:S01]  /*f260*/  IMAD.MOV.U32 R15, RZ, RZ, 0x40000040 ;  /* 0x40000040ff0f7424 */ /* 0x000fe200078e00ff */
[----:B0-----:R-:W-:-:S06]  /*f270*/  F2FP.BF16.F32.PACK_AB R170, R180, R177 ;  /* 0x000000b1b4aa723e */ /* 0x001fcc00000010ff */
[----:B------:R0:W4:Y:S01]  /*f280*/  MUFU.EX2 R158, R174 ;  /* 0x000000ae009e7308 */ /* 0x0001220000000800 */
[----:B--2---:R-:W-:Y:S01]  /*f290*/  F2FP.BF16.F32.PACK_AB R171, R186, R183 ;  /* 0x000000b7baab723e */ /* 0x004fe200000010ff */
[----:B-1----:R-:W-:-:S06]  /*f2a0*/  FADD.FTZ R12, R156, R12 ;  /* 0x0000000c9c0c7221 */ /* 0x002fcc0000010000 */
[----:B------:R1:W2:Y:S01]  /*f2b0*/  MUFU.EX2 R159, R175 ;  /* 0x000000af009f7308 */ /* 0x0002a20000000800 */
[C---:B---3--:R-:W-:Y:S01]  /*f2c0*/  F2FP.BF16.F32.PACK_AB R169, R157.reuse, R156 ;  /* 0x0000009c9da9723e */ /* 0x048fe200000010ff */
[----:B------:R-:W-:Y:S01]  /*f2d0*/  FADD.FTZ R12, R157, R12 ;  /* 0x0000000c9d0c7221 */ /* 0x000fe20000010000 */
[----:B0-----:R-:W-:-:S03]  /*f2e0*/  F2FP.BF16.F32.PACK_AB R174, R188, R185 ;  /* 0x000000b9bcae723e */ /* 0x001fc600000010ff */
[----:B------:R-:W-:Y:S01]  /*f2f0*/  FADD.FTZ R12, R183, R12 ;  /* 0x0000000cb70c7221 */ /* 0x000fe20000010000 */
[----:B-1----:R-:W-:-:S03]  /*f300*/  F2FP.BF16.F32.PACK_AB R175, R179, R178 ;  /* 0x000000b2b3af723e */ /* 0x002fc600000010ff */
[----:B------:R-:W-:-:S04]  /*f310*/  FADD.FTZ R12, R186, R12 ;  /* 0x0000000cba0c7221 */ /* 0x000fc80000010000 */
[----:B----4-:R-:W-:Y:S01]  /*f320*/  FADD.FTZ R12, R158, R12 ;  /* 0x0000000c9e0c7221 */ /* 0x010fe20000010000 */
[----:B--2---:R-:W-:-:S03]  /*f330*/  F2FP.BF16.F32.PACK_AB R173, R159, R158 ;  /* 0x0000009e9fad723e */ /* 0x004fc600000010ff */
[----:B------:R-:W-:-:S04]  /*f340*/  FADD.FTZ R12, R159, R12 ;  /* 0x0000000c9f0c7221 */ /* 0x000fc80000010000 */
[----:B------:R-:W-:-:S04]  /*f350*/  FADD.FTZ R12, R178, R12 ;  /* 0x0000000cb20c7221 */ /* 0x000fc80000010000 */
[----:B------:R-:W-:Y:S01]  /*f360*/  FADD.FTZ R12, R179, R12 ;  /* 0x0000000cb30c7221 */ /* 0x000fe20000010000 */
[----:B------:R-:W-:Y:S02]  /*f370*/  WARPGROUP.DEPBAR.LE gsb0, 0x0 ;  /* 0x00008000000079c5 */ /* 0x000fe40000010000 */
[----:B------:R-:W-:-:S06]  /*f380*/  WARPGROUP.ARRIVE ;  /* 0x00000000000079c5 */ /* 0x000fcc0000000000 */
        /* <DEDUP_REMOVED lines=16> */
[----:B------:R-:W-:Y:S05]  /*f490*/  @!P0 BRA `(.L_x_1544) ;  /* 0x0000000000048947 */ /* 0x000fea0003800000 */
[----:B------:R-:W-:Y:S01]  /*f4a0*/  BPT.TRAP 0x1 ;  /* 0x000000040000795c */ /* 0x000fe20000300000 */
.L_x_1544:
[----:B------:R-:W-:Y:S02]  /*f4b0*/  VIADD R0, R0, 0x32460 ;  /* 0x0003246000007836 */ /* 0x000fe40000000000 */
[----:B------:R-:W-:Y:S02]  /*f4c0*/  IMAD.MOV.U32 R4, RZ, RZ, R20 ;  /* 0x000000ffff047224 */ /* 0x000fe400078e0014 */
[----:B------:R-:W-:Y:S01]  /*f4d0*/  IMAD.MOV.U32 R5, RZ, RZ, R8 ;  /* 0x000000ffff057224 */ /* 0x000fe200078e0008 */
[----:B------:R-:W-:-:S04]  /*f4e0*/  PRMT R0, R196, 0x654, R0 ;  /* 0x00000654c4007816 */ /* 0x000fc80000000000 */
[----:B------:R0:W-:Y:S01]  /*f4f0*/  SYNCS.ARRIVE.TRANS64.RED.A1T0 RZ, [R0+URZ], RZ ;  /* 0x000000ff00ff79a7 */ /* 0x0001e2000810043f */
[----:B------:R-:W-:Y:S05]  /*f500*/  @P1 BRA `(.L_x_1545) ;  /* 0xffffffd000581947 */ /* 0x000fea000383ffff */
.L_x_1534:
[----:B------:R-:W2:Y:S01]  /*f510*/  LDL.LU R9, [R1+0x74] ;  /* 0x0000740001097983 */ /* 0x000ea20000300800 */
[----:B------:R-:W-:Y:S05]  /*f520*/  WARPSYNC.ALL ;  /* 0x0000000000007948 */ /* 0x000fea0003800000 */
[----:B0-----:R-:W0:Y:S01]  /*f530*/  SHFL.BFLY PT, R0, R13, 0x2, 0x1f ;  /* 0x0c401f000d007f89 */ /* 0x001e2200000e0000 */
        /* <DEDUP_REMOVED lines=8> */
[----:B-----5:R-:W0:Y:S02]  /*f5c0*/  SHFL.BFLY PT, R3, R0, 0x1, 0x1f ;  /* 0x0c201f0000037f89 */ /* 0x020e2400000e0000 */
        /* <DEDUP_REMOVED lines=152> */
.L_x_1490:
        /* <DEDUP_REMOVED lines=201> */
[----:B------:R-:W-:Y:S01]  /*10be0*/  ISETP.NE.AND.EX P1, PT, RZ, UR5, PT, P1 ;  /* 0x00000005ff007c0c */ /* 0x000fe2000bf25310 */
[----:B------:R-:W-:Y:S01]  /*10bf0*/  IMAD.MOV.U32 R8, RZ, RZ, RZ ;  /* 0x000000ffff087224 */ /* 0x000fe200078e00ff */
[----:B0-----:R-:W-:-:S04]  /*10c00*/  IADD3 R12, P0, R154, UR4, RZ ;  /* 0x000000049a0c7c10 */ /* 0x001fc8000ff1e0ff */
[----:B--2---:R-:W-:-:S07]  /*10c10*/  IADD3.X R13, R48, UR5, RZ, P0, !PT ;  /* 0x00000005300d7c10 */ /* 0x004fce00087fe4ff */
[----:B------:R-:W5:Y:S01]  /*10c20*/  @P1 LDG.E R8, desc[UR60][R12.64] ;  /* 0x0000003c0c081981 */ /* 0x000f62000c1e1900 */
[----:B------:R-:W-:-:S04]  /*10c30*/  ISETP.NE.U32.AND P0, PT, RZ, UR6, PT ;  /* 0x00000006ff007c0c */ /* 0x000fc8000bf05070 */
[----:B------:R-:W-:-:S13]  /*10c40*/  ISETP.NE.AND.EX P0, PT, RZ, UR7, PT, P0 ;  /* 0x00000007ff007c0c */ /* 0x000fda000bf05300 */
[----:B------:R-:W-:Y:S01]  /*10c50*/  @P0 IADD3 R10, P2, R154, UR6, RZ ;  /* 0x000000069a0a0c10 */ /* 0x000fe2000ff5e0ff */
        /* <DEDUP_REMOVED lines=14> */
.L_x_1548:
        /* <DEDUP_REMOVED lines=9> */
[----:B------:R-:W-:-:S02]  /*10dd0*/  ISETP.NE.U32.AND P0, PT, RZ, UR4, PT ;  /* 0x00000004ff007c0c */ /* 0x000fc4000bf05070 */
[----:B----4-:R-:W-:Y:S02]  /*10de0*/  ISETP.NE.AND P1, PT, R155, 0x1, PT ;  /* 0x000000019b00780c */ /* 0x010fe40003f25270 */
[----:B------:R-:W-:Y:S01]  /*10df0*/  ISETP.NE.AND.EX P0, PT, RZ, UR5, PT, P0 ;  /* 0x00000005ff007c0c */ /* 0x000fe2000bf05300 */
[-C--:B0-----:R-:W-:Y:S02]  /*10e00*/  IMAD R21, R11, R201.reuse, RZ ;  /* 0x000000c90b157224 */ /* 0x081fe400078e02ff */
[----:B------:R-:W-:-:S04]  /*10e10*/  IMAD.WIDE.U32 R10, R10, R201, RZ ;  /* 0x000000c90a0a7225 */ /* 0x000fc800078e00ff */
[----:B------:R-:W-:-:S04]  /*10e20*/  IMAD.IADD R48, R11, 0x1, R21 ;  /* 0x000000010b307824 */ /* 0x000fc800078e0215 */
[----:B------:R-:W0:Y:S01]  /*10e30*/  @P1 LDC R11, c[0x0][0xcec] ;  /* 0x00033b00ff0b1b82 */ /* 0x000e220000000800 */
[----:B---3--:R-:W-:Y:S02]  /*10e40*/  SEL R3, R3, RZ, !P0 ;  /* 0x000000ff03037207 */ /* 0x008fe40004000000 */
[----:B--2---:R-:W-:-:S03]  /*10e50*/  SEL R9, R9, RZ, !P0 ;  /* 0x000000ff09097207 */ /* 0x004fc60004000000 */
[----:B------:R-:W-:-:S04]  /*10e60*/  IMAD R15, R15, R3, RZ ;  /* 0x000000030f0f7224 */ /* 0x000fc800078e02ff */
[C---:B------:R-:W-:Y:S02]  /*10e70*/  IMAD R9, R14.reuse, R9, R15 ;  /* 0x000000090e097224 */ /* 0x040fe400078e020f */
[----:B------:R-:W-:-:S03]  /*10e80*/  IMAD.WIDE.U32 R14, R14, R3, RZ ;  /* 0x000000030e0e7225 */ /* 0x000fc600078e00ff */
[----:B-----5:R-:W-:Y:S02]  /*10e90*/  IADD3 R14, P0, P3, R14, R10, R8 ;  /* 0x0000000a0e0e7210 */ /* 0x020fe40007b1e008 */
[----:B------:R-:W2:Y:S01]  /*10ea0*/  @P1 LDC R10, c[0x0][0xcf0] ;  /* 0x00033c00ff0a1b82 */ /* 0x000ea20000000800 */
[----:B------:R-:W-:Y:S01]  /*10eb0*/  IMAD.IADD R15, R15, 0x1, R9 ;  /* 0x000000010f0f7824 */ /* 0x000fe200078e0209 */
[----:B------:R-:W-:-:S05]  /*10ec0*/  SEL R9, R158, RZ, P2 ;  /* 0x000000ff9e097207 */ /* 0x000fca0001000000 */
[-C--:B-1----:R-:W-:Y:S02]  /*10ed0*/  IMAD R21, R13, R9.reuse, RZ ;  /* 0x000000090d157224 */ /* 0x082fe400078e02ff */
[----:B------:R-:W-:Y:S01]  /*10ee0*/  IMAD.WIDE.U32 R12, R12, R9, RZ ;  /* 0x000000090c0c7225 */ /* 0x000fe200078e00ff */
[----:B------:R-:W-:-:S04]  /*10ef0*/  SHF.R.S32.HI R9, RZ, 0x1f, R8 ;  /* 0x0000001fff097819 */ /* 0x000fc80000011408 */
[----:B------:R-:W-:Y:S01]  /*10f00*/  IADD3.X R15, R15, R48, R9, P0, P3 ;  /* 0x000000300f0f7210 */ /* 0x000fe200007e6409 */
[----:B------:R-:W-:-:S04]  /*10f10*/  IMAD R48, R159, 0x80, R154 ;  /* 0x000000809f307824 */ /* 0x000fc800078e029a */
[----:B0-----:R-:W-:-:S04]  /*10f20*/  @P1 IMAD.HI.U32 R11, R48, R11, RZ ;  /* 0x0000000b300b1227 */ /* 0x001fc800078e00ff */
[----:B------:R-:W-:Y:S01]  /*10f30*/  IMAD.MOV.U32 R154, RZ, RZ, R48 ;  /* 0x000000ffff9a7224 */ /* 0x000fe200078e0030 */
[----:B--2---:R-:W-:Y:S02]  /*10f40*/  @P1 SHF.R.U32.HI R154, RZ, R10, R11 ;  /* 0x0000000aff9a1219 */ /* 0x004fe4000001160b */
        /* <DEDUP_REMOVED lines=17> */
[----:B------:R-:W-:Y:S04]  /*11060*/  SHFL.IDX PT, R10, R14, RZ, 0x1c1f ;  /* 0x001c1fff0e0a7589 */ /* 0x000fe800000e0000 */
[----:B------:R-:W0:Y:S04]  /*11070*/  SHFL.IDX PT, R11, R0, RZ, 0x1c1f ;  /* 0x001c1fff000b7589 */ /* 0x000e2800000e0000 */
[----:B------:R-:W-:Y:S04]  /*11080*/  SHFL.IDX PT, R12, R14, 0x1, 0x1c1f ;  /* 0x003c1f000e0c7f89 */ /* 0x000fe800000e0000 */
[----:B------:R1:W2:Y:S01]  /*11090*/  SHFL.IDX PT, R13, R0, 0x1, 0x1c1f ;  /* 0x003c1f00000d7f89 */ /* 0x0002a200000e0000 */
[----:B------:R-:W-:Y:S01]  /*110a0*/  LOP3.LUT P0, RZ, R160, 0x3, RZ, 0xc0, !PT ;  /* 0x00000003a0ff7812 */ /* 0x000fe2000780c0ff */
[----:B-1----:R-:W-:-:S02]  /*110b0*/  IMAD R0, R20, R155, RZ ;  /* 0x0000009b14007224 */ /* 0x002fc400078e02ff */
[----:B------:R-:W-:-:S04]  /*110c0*/  IMAD R20, R159, 0x80, R161 ;  /* 0x000000809f147824 */ /* 0x000fc800078e02a1 */
[C---:B------:R-:W-:Y:S01]  /*110d0*/  VIADD R21, R20.reuse, 0x8 ;  /* 0x0000000814157836 */ /* 0x040fe20000000000 */
[----:B------:R-:W-:-:S04]  /*110e0*/  ISETP.GE.OR P3, PT, R20, R0, P0 ;  /* 0x000000001400720c */ /* 0x000fc80000766670 */
[----:B------:R-:W-:-:S09]  /*110f0*/  ISETP.GE.OR P0, PT, R21, R0, P0 ;  /* 0x000000001500720c */ /* 0x000fd20000706670 */
[----:B0-----:R0:W-:Y:S04]  /*11100*/  @!P3 ST.E desc[UR60][R10.64], R157 ;  /* 0x0000009d0a00b985 */ /* 0x0011e8000c10193c */
[----:B--2---:R0:W-:Y:S01]  /*11110*/  @!P0 ST.E desc[UR60][R12.64], R156 ;  /* 0x0000009c0c008985 */ /* 0x0041e2000c10193c */
[----:B------:R-:W-:Y:S05]  /*11120*/  @P2 BRA `(.L_x_1549) ;  /* 0x00000010009c2947 */ /* 0x000fea0003800000 */
[----:B0-----:R-:W0:Y:S01]  /*11130*/  S2R R12, SR_TID.X ;  /* 0x00000000000c7919 */ /* 0x001e220000002100 */
[----:B------:R-:W1:Y:S01]  /*11140*/  @P1 LDC R20, c[0x0][0xcec] ;  /* 0x00033b00ff141b82 */ /* 0x000e620000000800 */
[----:B------:R-:W-:-:S07]  /*11150*/  ULDC.64 UR4, c[0x0][0xba0] ;  /* 0x0002e80000047ab9 */ /* 0x000fce0000000a00 */
[----:B------:R-:W2:Y:S01]  /*11160*/  @P1 LDC R21, c[0x0][0xcf0] ;  /* 0x00033c00ff151b82 */ /* 0x000ea20000000800 */
        /* <DEDUP_REMOVED lines=35> */
[C---:B------:R-:W-:Y:S01]  /*113a0*/  IADD3 R45, P0, R6.reuse, 0x6000, RZ ;  /* 0x00006000062d7810 */ /* 0x040fe20007f1e0ff */
[----:B------:R-:W5:Y:S01]  /*113b0*/  LD.E.128 R24, desc[UR60][R24.64] ;  /* 0x0000003c18187980 */ /* 0x000f62000c101d00 */
[----:B------:R-:W-:-:S02]  /*113c0*/  IADD3 R53, P2, R6, 0x7000, RZ ;  /* 0x0000700006357810 */ /* 0x000fc40007f5e0ff */
[C---:B------:R-:W-:Y:S01]  /*113d0*/  IADD3 R57, P3, R6.reuse, 0x8000, RZ ;  /* 0x0000800006397810 */ /* 0x040fe20007f7e0ff */
[----:B------:R-:W5:Y:S01]  /*113e0*/  LD.E.128 R28, desc[UR60][R28.64] ;  /* 0x0000003c1c1c7980 */ /* 0x000f62000c101d00 */
[----:B------:R-:W-:Y:S02]  /*113f0*/  IADD3 R61, P4, R6, 0x9000, RZ ;  /* 0x00009000063d7810 */ /* 0x000fe40007f9e0ff */
[----:B------:R-:W-:Y:S01]  /*11400*/  SHF.R.U64 R64, R64, 0x3, RZ ;  /* 0x0000000340407819 */ /* 0x000fe200000012ff */
[----:B------:R-:W5:Y:S01]  /*11410*/  LD.E.128 R32, desc[UR60][R32.64] ;  /* 0x0000003c20207980 */ /* 0x000f62000c101d00 */
[----:B------:R-:W-:Y:S02]  /*11420*/  LOP3.LUT R44, R45, 0x380, RZ, 0xc0, !PT ;  /* 0x000003802d2c7812 */ /* 0x000fe400078ec0ff */
[----:B------:R-:W-:Y:S01]  /*11430*/  LOP3.LUT R52, R53, 0x380, RZ, 0xc0, !PT ;  /* 0x0000038035347812 */ /* 0x000fe200078ec0ff */
[----:B------:R-:W5:Y:S01]  /*11440*/  LD.E.128 R36, desc[UR60][R36.64] ;  /* 0x0000003c24247980 */ /* 0x000f62000c101d00 */
[----:B------:R-:W-:-:S02]  /*11450*/  LOP3.LUT R56, R57, 0x380, RZ, 0xc0, !PT ;  /* 0x0000038039387812 */ /* 0x000fc400078ec0ff */
[----:B------:R-:W-:Y:S02]  /*11460*/  LOP3.LUT R60, R61, 0x380, RZ, 0xc0, !PT ;  /* 0x000003803d3c7812 */ /* 0x000fe400078ec0ff */
[----:B------:R-:W-:Y:S01]  /*11470*/  LOP3.LUT R64, R64, R65, RZ, 0x3c, !PT ;  /* 0x0000004140407212 */ /* 0x000fe200078e3cff */
[--C-:B------:R-:W-:Y:S01]  /*11480*/  IMAD.X R65, RZ, RZ, R7.reuse, P5 ;  /* 0x000000ffff417224 */ /* 0x100fe200028e0607 */
[C---:B------:R-:W-:Y:S02]  /*11490*/  LOP3.LUT R15, R6.reuse, 0x380, RZ, 0xc0, !PT ;  /* 0x00000380060f7812 */ /* 0x040fe400078ec0ff */
[----:B------:R-:W-:Y:S02]  /*114a0*/  IADD3 R13, P5, R6, 0xf000, RZ ;  /* 0x0000f000060d7810 */ /* 0x000fe40007fbe0ff */
[----:B------:R-:W-:Y:S01]  /*114b0*/  SHF.R.U64 R44, R44, 0x3, RZ ;  /* 0x000000032c2c7819 */ /* 0x000fe200000012ff */
[----:B------:R-:W5:Y:S01]  /*114c0*/  LD.E.128 R64, desc[UR60][R64.64] ;  /* 0x0000003c40407980 */ /* 0x000f62000c101d00 */
[----:B------:R-:W-:Y:S01]  /*114d0*/  SHF.R.U64 R52, R52, 0x3, RZ ;  /* 0x0000000334347819 */ /* 0x000fe200000012ff */
[----:B------:R-:W-:Y:S01]  /*114e0*/  IMAD.X R85, RZ, RZ, R7, P5 ;  /* 0x000000ffff557224 */ /* 0x000fe200028e0607 */
[----:B------:R-:W-:-:S02]  /*114f0*/  SHF.R.U64 R56, R56, 0x3, RZ ;  /* 0x0000000338387819 */ /* 0x000fc400000012ff */
[----:B------:R-:W-:Y:S02]  /*11500*/  SHF.R.U64 R60, R60, 0x3, RZ ;  /* 0x000000033c3c7819 */ /* 0x000fe400000012ff */
        /* <DEDUP_REMOVED lines=16> */
[----:B------:R-:W-:Y:S01]  /*11610*/  LOP3.LUT R4, R15, R6, RZ, 0x3c, !PT ;  /* 0x000000060f047212 */ /* 0x000fe200078e3cff */
[----:B------:R-:W5:Y:S01]  /*11620*/  LD.E.128 R56, desc[UR60][R56.64] ;  /* 0x0000003c38387980 */ /* 0x000f62000c101d00 */
[----:B------:R-:W-:Y:S01]  /*11630*/  SHF.R.U64 R6, R5, 0x3, RZ ;  /* 0x0000000305067819 */ /* 0x000fe200000012ff */
[----:B------:R-:W-:Y:S01]  /*11640*/  IMAD.MOV.U32 R5, RZ, RZ, R7 ;  /* 0x000000ffff057224 */ /* 0x000fe200078e0007 */
[----:B------:R-:W-:Y:S01]  /*11650*/  LOP3.LUT R11, R11, 0xfffffff8, RZ, 0xc0, !PT ;  /* 0xfffffff80b0b7812 */ /* 0x000fe200078ec0ff */
[----:B------:R-:W5:Y:S01]  /*11660*/  LD.E.128 R60, desc[UR60][R60.64] ;  /* 0x0000003c3c3c7980 */ /* 0x000f62000c101d00 */
[----:B------:R-:W-:Y:S01]  /*11670*/  LOP3.LUT R84, R6, R13, RZ, 0x3c, !PT ;  /* 0x0000000d06547212 */ /* 0x000fe200078e3cff */
[----:B------:R-:W-:Y:S01]  /*11680*/  IMAD R13, R8, UR5, R9 ;  /* 0x00000005080d7c24 */ /* 0x000fe2000f8e0209 */
[----:B------:R-:W-:Y:S01]  /*11690*/  LOP3.LUT R68, R69, 0x380, RZ, 0xc0, !PT ;  /* 0x0000038045447812 */ /* 0x000fe200078ec0ff */
[----:B------:R-:W-:Y:S01]  /*116a0*/  IMAD.IADD R11, R12, 0x1, -R11 ;  /* 0x000000010c0b7824 */ /* 0x000fe200078e0a0b */
[----:B------:R-:W-:Y:S01]  /*116b0*/  LOP3.LUT R72, R73, 0x380, RZ, 0xc0, !PT ;  /* 0x0000038049487812 */ /* 0x000fe200078ec0ff */
[----:B------:R-:W-:Y:S01]  /*116c0*/  IMAD.WIDE.U32 R8, R8, UR4, RZ ;  /* 0x0000000408087c25 */ /* 0x000fe2000f8e00ff */
[----:B------:R-:W-:Y:S01]  /*116d0*/  LOP3.LUT R76, R77, 0x380, RZ, 0xc0, !PT ;  /* 0x000003804d4c7812 */ /* 0x000fe200078ec0ff */
[----:B------:R-:W-:Y:S01]  /*116e0*/  ULDC.64 UR4, c[0x0][0xbe8] ;  /* 0x0002fa0000047ab9 */ /* 0x000fe20000000a00 */
[----:B------:R-:W-:Y:S01]  /*116f0*/  LOP3.LUT R80, R81, 0x380, RZ, 0xc0, !PT ;  /* 0x0000038051507812 */ /* 0x000fe200078ec0ff */
[----:B------:R-:W-:Y:S01]  /*11700*/  IMAD R11, R11, 0x20, R10 ;  /* 0x000000200b0b7824 */ /* 0x000fe200078e020a */
[----:B------:R-:W-:Y:S01]  /*11710*/  SHF.R.U64 R68, R68, 0x3, RZ ;  /* 0x0000000344447819 */ /* 0x000fe200000012ff */
[----:B------:R-:W-:Y:S01]  /*11720*/  IMAD.IADD R9, R9, 0x1, R13 ;  /* 0x0000000109097824 */ /* 0x000fe200078e020d */
[----:B------:R-:W-:Y:S01]  /*11730*/  SHF.R.U64 R72, R72, 0x3, RZ ;  /* 0x0000000348487819 */ /* 0x000fe200000012ff */
[----:B------:R-:W-:Y:S01]  /*11740*/  IMAD R15, R159, 0x80, R11 ;  /* 0x000000809f0f7824 */ /* 0x000fe200078e020b */
[----:B------:R-:W-:Y:S01]  /*11750*/  SHF.R.U64 R76, R76, 0x3, RZ ;  /* 0x000000034c4c7819 */ /* 0x000fe200000012ff */
[----:B------:R-:W-:Y:S01]  /*11760*/  IMAD.WIDE.U32 R8, R201, UR4, R8 ;  /* 0x00000004c9087c25 */ /* 0x000fe2000f8e0008 */
[----:B------:R-:W-:Y:S01]  /*11770*/  SHF.R.U64 R80, R80, 0x3, RZ ;  /* 0x0000000350507819 */ /* 0x000fe200000012ff */
[----:B------:R-:W5:Y:S01]  /*11780*/  LD.E.128 R84, desc[UR60][R84.64] ;  /* 0x0000003c54547980 */ /* 0x000f62000c101d00 */
[----:B------:R-:W-:Y:S01]  /*11790*/  SHF.R.S32.HI R14, RZ, 0x1f, R3 ;  /* 0x0000001fff0e7819 */ /* 0x000fe20000011403 */
[----:B-1----:R-:W-:Y:S01]  /*117a0*/  @P1 IMAD.HI.U32 R12, R15, R20, RZ ;  /* 0x000000140f0c1227 */ /* 0x002fe200078e00ff */
[----:B------:R-:W-:-:S02]  /*117b0*/  LOP3.LUT R68, R68, R69, RZ, 0x3c, !PT ;  /* 0x0000004544447212 */ /* 0x000fc400078e3cff */
[----:B------:R-:W-:Y:S01]  /*117c0*/  LOP3.LUT R72, R72, R73, RZ, 0x3c, !PT ;  /* 0x0000004948487212 */ /* 0x000fe200078e3cff */
[--C-:B------:R-:W-:Y:S01]  /*117d0*/  IMAD.X R69, RZ, RZ, R7.reuse, P0 ;  /* 0x000000ffff457224 */ /* 0x100fe200000e0607 */
[----:B------:R-:W-:Y:S01]  /*117e0*/  LOP3.LUT R76, R76, R77, RZ, 0x3c, !PT ;  /* 0x0000004d4c4c7212 */ /* 0x000fe200078e3cff */
[--C-:B------:R-:W-:Y:S01]  /*117f0*/  IMAD.X R73, RZ, RZ, R7.reuse, P2 ;  /* 0x000000ffff497224 */ /* 0x100fe200010e0607 */
[----:B------:R-:W-:Y:S01]  /*11800*/  LOP3.LUT R80, R80, R81, RZ, 0x3c, !PT ;  /* 0x0000005150507212 */ /* 0x000fe200078e3cff */
[--C-:B------:R-:W-:Y:S02]  /*11810*/  IMAD.X R77, RZ, RZ, R7.reuse, P3 ;  /* 0x000000ffff4d7224 */ /* 0x100fe400018e0607 */
[----:B------:R-:W-:Y:S01]  /*11820*/  IMAD.X R81, RZ, RZ, R7, P4 ;  /* 0x000000ffff517224 */ /* 0x000fe200020e0607 */
[----:B------:R-:W5:Y:S01]  /*11830*/  LD.E.128 R68, desc[UR60][R68.64] ;  /* 0x0000003c44447980 */ /* 0x000f62000c101d00 */
[----:B------:R-:W-:Y:S01]  /*11840*/  IMAD R9, R201, UR5, R9 ;  /* 0x00000005c9097c24 */ /* 0x000fe2000f8e0209 */
[----:B------:R-:W-:Y:S01]  /*11850*/  ULDC.64 UR4, c[0x0][0xbf0] ;  /* 0x0002fc0000047ab9 */ /* 0x000fe20000000a00 */
[----:B------:R-:W-:Y:S01]  /*11860*/  IMAD.MOV.U32 R11, RZ, RZ, R15 ;  /* 0x000000ffff0b7224 */ /* 0x000fe200078e000f */
[----:B--2---:R-:W-:Y:S01]  /*11870*/  @P1 SHF.R.U32.HI R11, RZ, R21, R12 ;  /* 0x00000015ff0b1219 */ /* 0x004fe2000001160c */
[----:B------:R-:W-:Y:S01]  /*11880*/  IMAD R14, R14, UR4, RZ ;  /* 0x000000040e0e7c24 */ /* 0x000fe2000f8e02ff */
[----:B------:R-:W5:Y:S01]  /*11890*/  LD.E.128 R4, desc[UR60][R4.64] ;  /* 0x0000003c04047980 */ /* 0x000f62000c101d00 */
[----:B------:R-:W-:-:S03]  /*118a0*/  IMAD.WIDE.U32 R8, R3, UR4, R8 ;  /* 0x0000000403087c25 */ /* 0x000fc6000f8e0008 */
[----:B------:R-:W5:Y:S01]  /*118b0*/  LD.E.128 R72, desc[UR60][R72.64] ;  /* 0x0000003c48487980 */ /* 0x000f62000c101d00 */
[----:B------:R-:W-:Y:S01]  /*118c0*/  IMAD R13, R3, UR5, R14 ;  /* 0x00000005030d7c24 */ /* 0x000fe2000f8e020e */
[--C-:B------:R-:W-:Y:S02]  /*118d0*/  SHF.R.S32.HI R3, RZ, 0x1f, R11.reuse ;  /* 0x0000001fff037819 */ /* 0x100fe4000001140b */
[----:B------:R-:W5:Y:S01]  /*118e0*/  LD.E.128 R76, desc[UR60][R76.64] ;  /* 0x0000003c4c4c7980 */ /* 0x000f62000c101d00 */
[----:B------:R-:W-:Y:S01]  /*118f0*/  IMAD.MOV R14, RZ, RZ, -R11 ;  /* 0x000000ffff0e7224 */ /* 0x000fe200078e0a0b */
[----:B------:R-:W-:Y:S02]  /*11900*/  ULDC.64 UR4, c[0x0][0xbe0] ;  /* 0x0002f80000047ab9 */ /* 0x000fe40000000a00 */
[----:B------:R-:W5:Y:S01]  /*11910*/  LD.E.128 R80, desc[UR60][R80.64] ;  /* 0x0000003c50507980 */ /* 0x000f62000c101d00 */
[----:B------:R-:W-:Y:S01]  /*11920*/  @!PT LDS RZ, [RZ] ;  /* 0x00000000fffff984 */ /* 0x000fe20000000800 */
[----:B------:R-:W-:Y:S01]  /*11930*/  @!PT LDS RZ, [RZ] ;  /* 0x00000000fffff984 */ /* 0x000fe20000000800 */
[----:B------:R-:W-:Y:S01]  /*11940*/  @!PT LDS RZ, [RZ] ;  /* 0x00000000fffff984 */ /* 0x000fe20000000800 */
[----:B------:R-:W-:Y:S01]  /*11950*/  @!PT LDS RZ, [RZ] ;  /* 0x00000000fffff984 */ /* 0x000fe20000000800 */
[----:B------:R0:W-:Y:S06]  /*11960*/  MEMBAR.ALL.CTA ;  /* 0x0000000000007992 */ /* 0x0001ec0000008000 */
[----:B0-----:R-:W0:Y:S01]  /*11970*/  FENCE.VIEW.ASYNC.S ;  /* 0x00000000000073c6 */ /* 0x001e220000000000 */
[----:B------:R-:W-:-:S02]  /*11980*/  IMAD.IADD R9, R9, 0x1, R13 ;  /* 0x0000000109097824 */ /* 0x000fc400078e020d */
[----:B------:R-:W-:Y:S02]  /*11990*/  IMAD R12, R3, UR4, RZ ;  /* 0x00000004030c7c24 */ /* 0x000fe4000f8e02ff */
        /* <DEDUP_REMOVED lines=20> */
.L_x_1753:
        /* <DEDUP_REMOVED lines=10> */
[C---:B------:R-:W-:Y:S01]  /*11b80*/  VIADD R92, R207.reuse, 0x40 ;  /* 0x00000040cf5c7836 */ /* 0x040fe20000000000 */
        /* <DEDUP_REMOVED lines=14> */
[----:B------:R-:W-:Y:S01]  /*11c70*/  @!P0 LEA R14, P4, R88, R14, 0x1 ;  /* 0x0000000e580e8211 */ /* 0x000fe200078808ff */
[----:B------:R3:W-:Y:S01]  /*11c80*/  @!P2 ST.E.128 desc[UR60][R10.64], R36 ;  /* 0x000000240a00a985 */ /* 0x0007e2000c101d3c */
[-C--:B------:R-:W-:Y:S02]  /*11c90*/  @!P1 LEA.HI.X R13, R90, R48.reuse, R91, 0x1, P5 ;  /* 0x000000305a0d9211 */ /* 0x080fe400028f0c5b */
[----:B------:R-:W-:-:S03]  /*11ca0*/  @!P0 LEA.HI.X R15, R88, R48, R89, 0x1, P4 ;  /* 0x00000030580f8211 */ /* 0x000fc600020f0c59 */
[----:B------:R3:W-:Y:S04]  /*11cb0*/  @!P1 ST.E.128 desc[UR60][R12.64], R56 ;  /* 0x000000380c009985 */ /* 0x0007e8000c101d3c */
[----:B------:R3:W-:Y:S02]  /*11cc0*/  @!P0 ST.E.128 desc[UR60][R14.64], R72 ;  /* 0x000000480e008985 */ /* 0x0007e4000c101d3c */
.L_x_1552:
[----:B------:R-:W-:Y:S05]  /*11cd0*/  BSYNC B1 ;  /* 0x0000000000017941 */ /* 0x000fea0003800000 */
.L_x_1551:
[----:B------:R-:W-:-:S03]  /*11ce0*/  UMOV UR4, 0xffffffff ;  /* 0xffffffff00047882 */ /* 0x000fc60000000000 */
[----:B------:R-:W-:Y:S05]  /*11cf0*/  BRA.DIV UR4, `(.L_x_1553) ;  /* 0x000000c204087947 */ /* 0x000fea000b800000 */
[----:B---3-5:R3:W4:Y:S04]  /*11d00*/  SHFL.IDX PT, R36, R20, 0x1, 0x181f ;  /* 0x00381f0014247f89 */ /* 0x02872800000e0000 */
[----:B--2---:R3:W2:Y:S02]  /*11d10*/  SHFL.IDX PT, R14, R3, 0x1, 0x181f ;  /* 0x00381f00030e7f89 */ /* 0x0046a400000e0000 */
.L_x_1757:
[----:B------:R-:W-:Y:S01]  /*11d20*/  VIADD R5, R21, 0x20 ;  /* 0x0000002015057836 */ /* 0x000fe20000000000 */
        /* <DEDUP_REMOVED lines=19> */
[----:B----4-:R-:W-:Y:S02]  /*11e60*/  @!P3 LEA.HI.X R5, R207, R36, R8, 0x1, P5 ;  /* 0x00000024cf05b211 */ /* 0x010fe400028f0c08 */
        /* <DEDUP_REMOVED lines=10> */
.L_x_1555:
[----:B------:R-:W-:Y:S05]  /*11f10*/  BSYNC B1 ;  /* 0x0000000000017941 */ /* 0x000fea0003800000 */
.L_x_1554:
[----:B------:R-:W-:-:S03]  /*11f20*/  UMOV UR4, 0xffffffff ;  /* 0xffffffff00047882 */ /* 0x000fc60000000000 */
[----:B------:R-:W-:Y:S05]  /*11f30*/  BRA.DIV UR4, `(.L_x_1556) ;  /* 0x000000be04c07947 */ /* 0x000fea000b800000 */
[----:B--2---:R2:W0:Y:S04]  /*11f40*/  SHFL.IDX PT, R24, R20, 0x2, 0x181f ;  /* 0x00581f0014187f89 */ /* 0x00442800000e0000 */
[----:B------:R2:W0:Y:S02]  /*11f50*/  SHFL.IDX PT, R14, R3, 0x2, 0x181f ;  /* 0x00581f00030e7f89 */ /* 0x00042400000e0000 */
.L_x_1761:
[----:B------:R-:W-:Y:S01]  /*11f60*/  VIADD R5, R21, 0x40 ;  /* 0x0000004015057836 */ /* 0x000fe20000000000 */
[----:B------:R-:W-:Y:S04]  /*11f70*/  BSSY B1, `(.L_x_1557) ;  /* 0x000001e000017945 */ /* 0x000fe80003800000 */
[----:B------:R-:W-:-:S13]  /*11f80*/  ISETP.GE.AND P0, PT, R5, R0, PT ;  /* 0x000000000500720c */ /* 0x000fda0003f06270 */
[----:B------:R-:W-:Y:S05]  /*11f90*/  @P0 BRA `(.L_x_1558) ;  /* 0x00000000006c0947 */ /* 0x000fea0003800000 */
[C---:B------:R-:W-:Y:S01]  /*11fa0*/  VIADD R10, R207.reuse, 0x40 ;  /* 0x00000040cf0a7836 */ /* 0x040fe20000000000 */
[----:B------:R-:W-:Y:S01]  /*11fb0*/  ULDC UR4, c[0x0][0xbc8] ;  /* 0x0002f20000047ab9 */ /* 0x000fe20000000800 */
[C---:B------:R-:W-:Y:S01]  /*11fc0*/  IADD3 R15, R207.reuse, 0x80, RZ ;  /* 0x00000080cf0f7810 */ /* 0x040fe20007ffe0ff */
[C---:B------:R-:W-:Y:S01]  /*11fd0*/  VIADD R12, R207.reuse, 0xc0 ;  /* 0x000000c0cf0c7836 */ /* 0x040fe20000000000 */
[C---:B------:R-:W-:Y:S01]  /*11fe0*/  ISETP.GE.AND P3, PT, R207.reuse, UR4, PT ;  /* 0x00000004cf007c0c */ /* 0x040fe2000bf66270 */
[C---:B------:R-:W-:Y:S01]  /*11ff0*/  VIADD R11, R207.reuse, 0x40 ;  /* 0x00000040cf0b7836 */ /* 0x040fe20000000000 */
[----:B------:R-:W-:Y:S01]  /*12000*/  ISETP.GE.AND P2, PT, R10, UR4, PT ;  /* 0x000000040a007c0c */ /* 0x000fe2000bf46270 */
[----:B------:R-:W-:Y:S01]  /*12010*/  VIADD R25, R207, 0x80 ;  /* 0x00000080cf197836 */ /* 0x000fe20000000000 */
[----:B------:R-:W-:Y:S01]  /*12020*/  ISETP.GE.AND P1, PT, R15, UR4, PT ;  /* 0x000000040f007c0c */ /* 0x000fe2000bf26270 */
[----:B------:R-:W-:Y:S01]  /*12030*/  VIADD R13, R207, 0xc0 ;  /* 0x000000c0cf0d7836 */ /* 0x000fe20000000000 */
[----:B------:R-:W-:-:S02]  /*12040*/  ISETP.GE.AND P0, PT, R12, UR4, PT ;  /* 0x000000040c007c0c */ /* 0x000fc4000bf06270 */
[----:B------:R-:W-:Y:S02]  /*12050*/  SHF.R.S32.HI R8, RZ, 0x1f, R207 ;  /* 0x0000001fff087819 */ /* 0x000fe400000114cf */
[----:B------:R-:W-:Y:S02]  /*12060*/  SHF.R.S32.HI R11, RZ, 0x1f, R11 ;  /* 0x0000001fff0b7819 */ /* 0x000fe4000001140b */
[----:B------:R-:W-:Y:S02]  /*12070*/  SHF.R.S32.HI R25, RZ, 0x1f, R25 ;  /* 0x0000001fff197819 */ /* 0x000fe40000011419 */
[CC--:B0-----:R-:W-:Y:S02]  /*12080*/  @!P3 LEA R4, P5, R207.reuse, R14.reuse, 0x1 ;  /* 0x0000000ecf04b211 */ /* 0x0c1fe400078a08ff */
[----:B------:R-:W-:Y:S02]  /*12090*/  @!P2 LEA R6, P4, R10, R14, 0x1 ;  /* 0x0000000e0a06a211 */ /* 0x000fe400078808ff */
[----:B------:R-:W-:-:S02]  /*120a0*/  @!P3 LEA.HI.X R5, R207, R24, R8, 0x1, P5 ;  /* 0x00000018cf05b211 */ /* 0x000fc400028f0c08 */
[C---:B------:R-:W-:Y:S02]  /*120b0*/  @!P1 LEA R8, P5, R15.reuse, R14, 0x1 ;  /* 0x0000000e0f089211 */ /* 0x040fe400078a08ff */
        /* <DEDUP_REMOVED lines=9> */
.L_x_1558:
[----:B------:R-:W-:Y:S05]  /*12150*/  BSYNC B1 ;  /* 0x0000000000017941 */ /* 0x000fea0003800000 */
.L_x_1557:
[----:B------:R-:W-:-:S03]  /*12160*/  UMOV UR4, 0xffffffff ;  /* 0xffffffff00047882 */ /* 0x000fc60000000000 */
[----:B------:R-:W-:Y:S05]  /*12170*/  BRA.DIV UR4, `(.L_x_1559) ;  /* 0x000000be04787947 */ /* 0x000fea000b800000 */
[----:B0-23--:R-:W0:Y:S04]  /*12180*/  SHFL.IDX PT, R20, R20, 0x3, 0x181f ;  /* 0x00781f0014147f89 */ /* 0x00de2800000e0000 */
[----:B------:R2:W3:Y:S02]  /*12190*/  SHFL.IDX PT, R14, R3, 0x3, 0x181f ;  /* 0x00781f00030e7f89 */ /* 0x0004e400000e0000 */
.L_x_1765:
[----:B------:R-:W-:-:S05]  /*121a0*/  VIADD R21, R21, 0x60 ;  /* 0x0000006015157836 */ /* 0x000fca0000000000 */
[----:B------:R-:W-:-:S13]  /*121b0*/  ISETP.GE.AND P0, PT, R21, R0, PT ;  /* 0x000000001500720c */ /* 0x000fda0003f06270 */
[----:B------:R-:W-:Y:S05]  /*121c0*/  @P0 BRA `(.L_x_1560) ;  /* 0x0000002c00f00947 */ /* 0x000fea0003800000 */
[C---:B------:R-:W-:Y:S01]  /*121d0*/  VIADD R11, R207.reuse, 0x40 ;  /* 0x00000040cf0b7836 */ /* 0x040fe20000000000 */
[----:B------:R-:W-:Y:S01]  /*121e0*/  ULDC UR4, c[0x0][0xbc8] ;  /* 0x0002f20000047ab9 */ /* 0x000fe20000000800 */
[C---:B--2---:R-:W-:Y:S01]  /*121f0*/  VIADD R3, R207.reuse, 0x80 ;  /* 0x00000080cf037836 */ /* 0x044fe20000000000 */
        /* <DEDUP_REMOVED lines=8> */
[-C--:B---3--:R-:W-:Y:S02]  /*12280*/  @!P3 LEA R4, P0, R207, R14.reuse, 0x1 ;  /* 0x0000000ecf04b211 */ /* 0x088fe400078008ff */
[-C--:B------:R-:W-:Y:S02]  /*12290*/  @!P4 LEA R6, P1, R11, R14.reuse, 0x1 ;  /* 0x0000000e0b06c211 */ /* 0x080fe400078208ff */
[----:B------:R-:W-:Y:S02]  /*122a0*/  @!P5 LEA R8, P2, R3, R14, 0x1 ;  /* 0x0000000e0308d211 */ /* 0x000fe400078408ff */
[-C--:B0-----:R-:W-:Y:S02]  /*122b0*/  @!P3 LEA.HI.X R5, R207, R20.reuse, R13, 0x1, P0 ;  /* 0x00000014cf05b211 */ /* 0x081fe400000f0c0d */
        /* <DEDUP_REMOVED lines=14> */
.L_x_1549:
[----:B0-----:R-:W0:Y:S01]  /*123a0*/  @P1 LDC R10, c[0x0][0xcec] ;  /* 0x00033b00ff0a1b82 */ /* 0x001e220000000800 */
[----:B------:R-:W-:Y:S01]  /*123b0*/  IMAD.MOV.U32 R6, RZ, RZ, R48 ;  /* 0x000000ffff067224 */ /* 0x000fe200078e0030 */
[----:B------:R-:W-:-:S06]  /*123c0*/  ULDC.64 UR4, c[0x0][0xc08] ;  /* 0x0003020000047ab9 */ /* 0x000fcc0000000a00 */
[----:B------:R-:W1:Y:S01]  /*123d0*/  @P1 LDC R7, c[0x0][0xcf0] ;  /* 0x00033c00ff071b82 */ /* 0x000e620000000800 */
[----:B0-----:R-:W-:-:S05]  /*123e0*/  @P1 IMAD.HI.U32 R10, R48, R10, RZ ;  /* 0x0000000a300a1227 */ /* 0x001fca00078e00ff */
[----:B-1----:R-:W-:Y:S01]  /*123f0*/  @P1 SHF.R.U32.HI R6, RZ, R7, R10 ;  /* 0x00000007ff061219 */ /* 0x002fe2000001160a */
[----:B------:R-:W-:-:S04]  /*12400*/  IMAD R7, R9, UR4, RZ ;  /* 0x0000000409077c24 */ /* 0x000fc8000f8e02ff */
[C---:B------:R-:W-:Y:S02]  /*12410*/  IMAD R7, R8.reuse, UR5, R7 ;  /* 0x0000000508077c24 */ /* 0x040fe4000f8e0207 */
[----:B------:R-:W-:Y:S01]  /*12420*/  IMAD.WIDE.U32 R8, R8, UR4, RZ ;  /* 0x0000000408087c25 */ /* 0x000fe2000f8e00ff */
[----:B------:R-:W-:-:S03]  /*12430*/  ULDC.64 UR4, c[0x0][0xc38] ;  /* 0x00030e0000047ab9 */ /* 0x000fc60000000a00 */
[----:B------:R-:W-:Y:S01]  /*12440*/  IMAD.IADD R9, R9, 0x1, R7 ;  /* 0x0000000109097824 */ /* 0x000fe200078e0207 */
[----:B------:R-:W-:Y:S01]  /*12450*/  SHF.R.S32.HI R7, RZ, 0x1f, R3 ;  /* 0x0000001fff077819 */ /* 0x000fe20000011403 */
[----:B------:R-:W-:-:S04]  /*12460*/  IMAD.WIDE.U32 R8, R201, UR4, R8 ;  /* 0x00000004c9087c25 */ /* 0x000fc8000f8e0008 */
[----:B------:R-:W-:Y:S01]  /*12470*/  IMAD R9, R201, UR5, R9 ;  /* 0x00000005c9097c24 */ /* 0x000fe2000f8e0209 */
[----:B------:R-:W-:Y:S02]  /*12480*/  ULDC.64 UR4, c[0x0][0xc40] ;  /* 0x0003100000047ab9 */ /* 0x000fe40000000a00 */
[----:B------:R-:W-:Y:S02]  /*12490*/  IMAD R7, R7, UR4, RZ ;  /* 0x0000000407077c24 */ /* 0x000fe4000f8e02ff */
[----:B------:R-:W-:-:S04]  /*124a0*/  IMAD.WIDE.U32 R8, R3, UR4, R8 ;  /* 0x0000000403087c25 */ /* 0x000fc8000f8e0008 */
[----:B------:R-:W-:Y:S01]  /*124b0*/  IMAD R7, R3, UR5, R7 ;  /* 0x0000000503077c24 */ /* 0x000fe2000f8e0207 */
[----:B------:R-:W-:Y:S01]  /*124c0*/  ULDC.64 UR4, c[0x0][0xc48] ;  /* 0x0003120000047ab9 */ /* 0x000fe20000000a00 */
[--C-:B------:R-:W-:Y:S02]  /*124d0*/  IMAD.MOV R3, RZ, RZ, -R6.reuse ;  /* 0x000000ffff037224 */ /* 0x100fe400078e0a06 */
[----:B------:R-:W-:Y:S01]  /*124e0*/  IMAD.IADD R9, R9, 0x1, R7 ;  /* 0x0000000109097824 */ /* 0x000fe200078e0207 */
[----:B------:R-:W-:Y:S01]  /*124f0*/  SHF.R.S32.HI R7, RZ, 0x1f, R6 ;  /* 0x0000001fff077819 */ /* 0x000fe20000011406 */
[----:B------:R-:W-:Y:S02]  /*12500*/  IMAD R3, R155, R3, R48 ;  /* 0x000000039b037224 */ /* 0x000fe400078e0230 */
[----:B------:R-:W-:-:S04]  /*12510*/  IMAD.WIDE.U32 R8, R158, UR4, R8 ;  /* 0x000000049e087c25 */ /* 0x000fc8000f8e0008 */
[----:B------:R-:W-:Y:S01]  /*12520*/  IMAD R9, R158, UR5, R9 ;  /* 0x000000059e097c24 */ /* 0x000fe2000f8e0209 */
[----:B------:R-:W-:Y:S02]  /*12530*/  ULDC.64 UR4, c[0x0][0xc30] ;  /* 0x00030c0000047ab9 */ /* 0x000fe40000000a00 */
[----:B------:R-:W-:Y:S02]  /*12540*/  IMAD R7, R7, UR4, RZ ;  /* 0x0000000407077c24 */ /* 0x000fe4000f8e02ff */
[----:B------:R-:W-:-:S04]  /*12550*/  IMAD.WIDE.U32 R8, R6, UR4, R8 ;  /* 0x0000000406087c25 */ /* 0x000fc8000f8e0008 */
[----:B------:R-:W-:Y:S01]  /*12560*/  IMAD R7, R6, UR5, R7 ;  /* 0x0000000506077c24 */ /* 0x000fe2000f8e0207 */
[----:B------:R-:W-:Y:S01]  /*12570*/  ULDC.64 UR4, c[0x0][0xc28] ;  /* 0x00030a0000047ab9 */ /* 0x000fe20000000a00 */
[----:B------:R-:W-:Y:S02]  /*12580*/  VIADD R6, R19, 0x32420 ;  /* 0x0003242013067836 */ /* 0x000fe40000000000 */
[----:B------:R-:W-:-:S03]  /*12590*/  IMAD.IADD R9, R9, 0x1, R7 ;  /* 0x0000000109097824 */ /* 0x000fc600078e0207 */
[----:B------:R-:W-:Y:S01]  /*125a0*/  PRMT R6, RZ, 0x654, R6 ;  /* 0x00000654ff067816 */ /* 0x000fe20000000006 */
[----:B------:R-:W-:-:S03]  /*125b0*/  IMAD.WIDE.U32 R8, R3, UR4, R8 ;  /* 0x0000000403087c25 */ /* 0x000fc6000f8e0008 */
[----:B------:R0:W-:Y:S02]  /*125c0*/  SYNCS.ARRIVE.TRANS64.RED.A1T0 RZ, [R6+URZ], RZ ;  /* 0x000000ff06ff79a7 */ /* 0x0001e4000810043f */
[----:B0-----:R-:W-:-:S05]  /*125d0*/  SHF.R.S32.HI R6, RZ, 0x1f, R3 ;  /* 0x0000001fff067819 */ /* 0x001fca0000011403 */
[----:B------:R-:W-:-:S04]  /*125e0*/  IMAD R6, R6, UR4, RZ ;  /* 0x0000000406067c24 */ /* 0x000fc8000f8e02ff */
[----:B------:R-:W-:Y:S01]  /*125f0*/  IMAD R6, R3, UR5, R6 ;  /* 0x0000000503067c24 */ /* 0x000fe2000f8e0206 */
[----:B------:R-:W-:Y:S02]  /*12600*/  ULDC.64 UR4, c[0x0][0xc00] ;  /* 0x0003000000047ab9 */ /* 0x000fe40000000a00 */
[----:B------:R-:W-:Y:S01]  /*12610*/  LEA R3, P0, R8, UR4, 0x2 ;  /* 0x0000000408037c11 */ /* 0x000fe2000f8010ff */
[----:B------:R-:W-:Y:S01]  /*12620*/  IMAD.IADD R6, R9, 0x1, R6 ;  /* 0x0000000109067824 */ /* 0x000fe200078e0206 */
[----:B------:R-:W-:-:S04]  /*12630*/  UMOV UR4, 0xffffffff ;  /* 0xffffffff00047882 */ /* 0x000fc80000000000 */
[----:B------:R-:W-:Y:S01]  /*12640*/  LEA.HI.X R8, R8, UR5, R6, 0x2, P0 ;  /* 0x0000000508087c11 */ /* 0x000fe200080f1406 */
[----:B------:R-:W-:Y:S06]  /*12650*/  BRA.DIV UR4, `(.L_x_1561) ;  /* 0x000000ba04887947 */ /* 0x000fec000b800000 */
[----:B------:R0:W1:Y:S04]  /*12660*/  SHFL.IDX PT, R9, R8, RZ, 0x1c1f ;  /* 0x001c1fff08097589 */ /* 0x00006800000e0000 */
[----:B------:R0:W2:Y:S02]  /*12670*/  SHFL.IDX PT, R12, R3, RZ, 0x1c1f ;  /* 0x001c1fff030c7589 */ /* 0x0000a400000e0000 */
.L_x_1768:
        /* <DEDUP_REMOVED lines=33> */
[----:B------:R-:W3:Y:S03]  /*12890*/  LDL R29, [R1+0xd4] ;  /* 0x0000d400011d7983 */ /* 0x000ee60000100800 */
[----:B------:R-:W-:Y:S01]  /*128a0*/  @!P0 LEA.HI.X R7, R10, R9, R158, 0x2, P2 ;  /* 0x000000090a078211 */ /* 0x000fe200010f149e */
[----:B------:R-:W3:Y:S04]  /*128b0*/  LDL R28, [R1+0xc4] ;  /* 0x0000c400011c7983 */ /* 0x000ee80000100800 */
[----:B------:R1:W-:Y:S01]  /*128c0*/  @!P0 ST.E.64 desc[UR60][R6.64], R32 ;  /* 0x0000002006008985 */ /* 0x0003e2000c101b3c */
[----:B------:R-:W-:-:S03]  /*128d0*/  ISETP.GE.AND P0, PT, R11, UR4, PT ;  /* 0x000000040b007c0c */ /* 0x000fc6000bf06270 */
[----:B------:R-:W3:Y:S01]  /*128e0*/  LDL R10, [R1+0xdc] ;  /* 0x0000dc00010a7983 */ /* 0x000ee20000100800 */
[----:B-1----:R-:W-:-:S03]  /*128f0*/  @!P1 LEA R6, P2, R14, R12, 0x2 ;  /* 0x0000000c0e069211 */ /* 0x002fc600078410ff */
[----:B------:R-:W3:Y:S01]  /*12900*/  LDL R32, [R1+0x158] ;  /* 0x0001580001207983 */ /* 0x000ee20000100800 */
[----:B------:R-:W-:-:S03]  /*12910*/  @!P1 LEA.HI.X R7, R14, R9, R48, 0x2, P2 ;  /* 0x000000090e079211 */ /* 0x000fc600010f1430 */
[----:B------:R-:W3:Y:S04]  /*12920*/  LDL R33, [R1+0x148] ;  /* 0x0001480001217983 */ /* 0x000ee80000100800 */
        /* <DEDUP_REMOVED lines=8> */
[----:B------:R1:W-:Y:S01]  /*129b0*/  @!P0 ST.E.64 desc[UR60][R6.64], R40 ;  /* 0x0000002806008985 */ /* 0x0003e2000c101b3c */
[----:B------:R-:W-:-:S03]  /*129c0*/  ISETP.GE.AND P0, PT, R154, UR4, PT ;  /* 0x000000049a007c0c */ /* 0x000fc6000bf06270 */
[----:B------:R-:W3:Y:S04]  /*129d0*/  LDL R11, [R1+0x160] ;  /* 0x00016000010b7983 */ /* 0x000ee80000100800 */
[----:B------:R-:W3:Y:S01]  /*129e0*/  LDL R15, [R1+0xcc] ;  /* 0x0000cc00010f7983 */ /* 0x000ee20000100800 */
[----:B-1----:R-:W-:-:S03]  /*129f0*/  @!P1 LEA R6, P2, R156, R12, 0x2 ;  /* 0x0000000c9c069211 */ /* 0x002fc600078410ff */
[----:B------:R-:W3:Y:S04]  /*12a00*/  LDL R40, [R1+0xc8] ;  /* 0x0000c80001287983 */ /* 0x000ee80000100800 */
[----:B------:R-:W3:Y:S01]  /*12a10*/  LDL R41, [R1+0x14c] ;  /* 0x00014c0001297983 */ /* 0x000ee20000100800 */
[----:B--2---:R-:W-:-:S05]  /*12a20*/  @!P1 LEA.HI.X R7, R156, R9, R157, 0x2, P2 ;  /* 0x000000099c079211 */ /* 0x004fca00010f149d */
[----:B------:R1:W-:Y:S02]  /*12a30*/  @!P1 ST.E.64 desc[UR60][R6.64], R44 ;  /* 0x0000002c06009985 */ /* 0x0003e4000c101b3c */
[----:B-1----:R-:W-:Y:S02]  /*12a40*/  @!P0 LEA R6, P2, R154, R12, 0x2 ;  /* 0x0000000c9a068211 */ /* 0x002fe400078410ff */
[----:B------:R-:W2:Y:S01]  /*12a50*/  LDL R44, [R1+0x154] ;  /* 0x00015400012c7983 */ /* 0x000ea20000100800 */
[----:B----4-:R-:W-:-:S03]  /*12a60*/  ISETP.GE.AND P3, PT, R152, UR4, PT ;  /* 0x0000000498007c0c */ /* 0x010fc6000bf66270 */
[----:B------:R-:W4:Y:S01]  /*12a70*/  LDL R45, [R1+0x120] ;  /* 0x00012000012d7983 */ /* 0x000f220000100800 */
[----:B-----5:R-:W-:-:S05]  /*12a80*/  @!P0 LEA.HI.X R7, R154, R9, R155, 0x2, P2 ;  /* 0x000000099a078211 */ /* 0x020fca00010f149b */
[----:B------:R1:W-:Y:S04]  /*12a90*/  @!P0 ST.E.64 desc[UR60][R6.64], R24 ;  /* 0x0000001806008985 */ /* 0x0003e8000c101b3c */
[----:B-1----:R-:W5:Y:S01]  /*12aa0*/  LDL R25, [R1+0x150] ;  /* 0x0001500001197983 */ /* 0x002f620000100800 */
[C---:B------:R-:W-:Y:S02]  /*12ab0*/  ISETP.GE.AND P1, PT, R20.reuse, UR4, PT ;  /* 0x0000000414007c0c */ /* 0x040fe4000bf26270 */
[----:B---3--:R-:W-:Y:S01]  /*12ac0*/  ISETP.GE.AND P0, PT, R13, UR4, PT ;  /* 0x000000040d007c0c */ /* 0x008fe2000bf06270 */
[----:B------:R-:W3:Y:S10]  /*12ad0*/  LDL R24, [R1+0xac] ;  /* 0x0000ac0001187983 */ /* 0x000ef40000100800 */
[----:B------:R-:W-:-:S04]  /*12ae0*/  @!P1 LEA R6, P2, R20, R12, 0x2 ;  /* 0x0000000c14069211 */ /* 0x000fc800078410ff */
[-C--:B------:R-:W-:Y:S02]  /*12af0*/  @!P1 LEA.HI.X R7, R20, R9.reuse, R153, 0x2, P2 ;  /* 0x0000000914079211 */ /* 0x080fe400010f1499 */
[----:B------:R-:W4:Y:S04]  /*12b00*/  LDL R20, [R1+0xb8] ;  /* 0x0000b80001147983 */ /* 0x000f280000100800 */
[----:B------:R1:W-:Y:S01]  /*12b10*/  @!P1 ST.E.64 desc[UR60][R6.64], R52 ;  /* 0x0000003406009985 */ /* 0x0003e2000c101b3c */
[----:B------:R-:W-:Y:S02]  /*12b20*/  ISETP.GE.AND P1, PT, R10, UR4, PT ;  /* 0x000000040a007c0c */ /* 0x000fe4000bf26270 */
[C---:B-1----:R-:W-:Y:S01]  /*12b30*/  @!P0 LEA R6, P2, R13.reuse, R12, 0x2 ;  /* 0x0000000c0d068211 */ /* 0x042fe200078410ff */
[----:B------:R-:W3:Y:S03]  /*12b40*/  LDL R53, [R1+0xa8] ;  /* 0x0000a80001357983 */ /* 0x000ee60000100800 */
[----:B------:R-:W-:Y:S01]  /*12b50*/  @!P0 LEA.HI.X R7, R13, R9, R14, 0x2, P2 ;  /* 0x000000090d078211 */ /* 0x000fe200010f140e */
[----:B------:R-:W3:Y:S01]  /*12b60*/  LDL R52, [R1+0x128] ;  /* 0x0001280001347983 */ /* 0x000ee20000100800 */
[----:B------:R-:W-:-:S03]  /*12b70*/  ISETP.GE.AND P2, PT, R29, UR4, PT ;  /* 0x000000041d007c0c */ /* 0x000fc6000bf46270 */
[----:B------:R-:W4:Y:S04]  /*12b80*/  LDL R14, [R1+0xbc] ;  /* 0x0000bc00010e7983 */ /* 0x000f280000100800 */
[----:B------:R1:W-:Y:S04]  /*12b90*/  @!P0 ST.E.64 desc[UR60][R6.64], R56 ;  /* 0x0000003806008985 */ /* 0x0003e8000c101b3c */
[----:B------:R-:W3:Y:S01]  /*12ba0*/  LDL R13, [R1+0xb4] ;  /* 0x0000b400010d7983 */ /* 0x000ee20000100800 */
[----:B-1----:R-:W-:-:S03]  /*12bb0*/  @!P1 LEA R6, P0, R10, R12, 0x2 ;  /* 0x0000000c0a069211 */ /* 0x002fc600078010ff */
[----:B------:R-:W3:Y:S01]  /*12bc0*/  LDL R56, [R1+0x12c] ;  /* 0x00012c0001387983 */ /* 0x000ee20000100800 */
[----:B------:R-:W-:Y:S02]  /*12bd0*/  @!P1 LEA.HI.X R7, R10, R9, R11, 0x2, P0 ;  /* 0x000000090a079211 */ /* 0x000fe400000f140b */
[----:B------:R-:W-:-:S03]  /*12be0*/  @!P2 LEA R10, P5, R29, R12, 0x2 ;  /* 0x0000000c1d0aa211 */ /* 0x000fc600078a10ff */
[----:B------:R1:W-:Y:S01]  /*12bf0*/  @!P1 ST.E.64 desc[UR60][R6.64], R60 ;  /* 0x0000003c06009985 */ /* 0x0003e2000c101b3c */
[----:B------:R-:W-:Y:S02]  /*12c00*/  ISETP.GE.AND P1, PT, R15, UR4, PT ;  /* 0x000000040f007c0c */ /* 0x000fe4000bf26270 */
[----:B------:R-:W-:Y:S02]  /*12c10*/  @!P2 LEA.HI.X R11, R29, R9, R32, 0x2, P5 ;  /* 0x000000091d0ba211 */ /* 0x000fe400028f1420 */
[----:B------:R-:W3:Y:S01]  /*12c20*/  LDL R32, [R1+0x140] ;  /* 0x0001400001207983 */ /* 0x000ee20000100800 */
[----:B------:R-:W-:-:S03]  /*12c30*/  ISETP.GE.AND P0, PT, R48, UR4, PT ;  /* 0x0000000430007c0c */ /* 0x000fc6000bf06270 */
[----:B------:R-:W3:Y:S01]  /*12c40*/  LDL R29, [R1+0xb0] ;  /* 0x0000b000011d7983 */ /* 0x000ee20000100800 */
[----:B-1----:R-:W-:-:S04]  /*12c50*/  @!P3 LEA R6, P4, R152, R12, 0x2 ;  /* 0x0000000c9806b211 */ /* 0x002fc800078810ff */
[----:B------:R-:W-:Y:S02]  /*12c60*/  @!P3 LEA.HI.X R7, R152, R9, R37, 0x2, P4 ;  /* 0x000000099807b211 */ /* 0x000fe400020f1425 */
[----:B------:R-:W3:Y:S04]  /*12c70*/  LDL R37, [R1+0x144] ;  /* 0x0001440001257983 */ /* 0x000ee80000100800 */
[----:B------:R-:W-:Y:S04]  /*12c80*/  @!P3 ST.E.64 desc[UR60][R6.64], R64 ;  /* 0x000000400600b985 */ /* 0x000fe8000c101b3c */
[----:B------:R1:W-:Y:S01]  /*12c90*/  @!P2 ST.E.64 desc[UR60][R10.64], R68 ;  /* 0x000000440a00a985 */ /* 0x0003e2000c101b3c */
[----:B------:R-:W-:-:S02]  /*12ca0*/  ISETP.GE.AND P2, PT, R28, UR4, PT ;  /* 0x000000041c007c0c */ /* 0x000fc4000bf46270 */
[-C--:B-1----:R-:W-:Y:S02]  /*12cb0*/  @!P1 LEA R10, P5, R15, R12.reuse, 0x2 ;  /* 0x0000000c0f0a9211 */ /* 0x082fe400078a10ff */
[----:B------:R-:W-:-:S04]  /*12cc0*/  @!P0 LEA R6, P4, R48, R12, 0x2 ;  /* 0x0000000c30068211 */ /* 0x000fc800078810ff */
[-C--:B--2---:R-:W-:Y:S02]  /*12cd0*/  @!P0 LEA.HI.X R7, R48, R9.reuse, R44, 0x2, P4 ;  /* 0x0000000930078211 */ /* 0x084fe400020f142c */
[----:B------:R-:W-:Y:S01]  /*12ce0*/  ISETP.GE.AND P3, PT, R40, UR4, PT ;  /* 0x0000000428007c0c */ /* 0x000fe2000bf66270 */
[----:B------:R-:W2:Y:S04]  /*12cf0*/  LDL R48, [R1+0xa4] ;  /* 0x0000a40001307983 */ /* 0x000ea80000100800 */
[----:B------:R-:W-:Y:S01]  /*12d00*/  @!P0 ST.E.64 desc[UR60][R6.64], R72 ;  /* 0x0000004806008985 */ /* 0x000fe2000c101b3c */
[----:B-----5:R-:W-:-:S03]  /*12d10*/  @!P1 LEA.HI.X R11, R15, R9, R25, 0x2, P5 ;  /* 0x000000090f0b9211 */ /* 0x020fc600028f1419 */
[----:B------:R-:W5:Y:S04]  /*12d20*/  LDL R44, [R1+0x9c] ;  /* 0x00009c00012c7983 */ /* 0x000f680000100800 */
[----:B------:R-:W2:Y:S04]  /*12d30*/  LDL R15, [R1+0x138] ;  /* 0x00013800010f7983 */ /* 0x000ea80000100800 */
[----:B------:R-:W5:Y:S04]  /*12d40*/  LDL R25, [R1+0x13c] ;  /* 0x00013c0001197983 */ /* 0x000f680000100800 */
[----:B------:R1:W-:Y:S02]  /*12d50*/  @!P1 ST.E.64 desc[UR60][R10.64], R76 ;  /* 0x0000004c0a009985 */ /* 0x0003e4000c101b3c */
[----:B-1----:R-:W-:-:S04]  /*12d60*/  @!P2 LEA R10, P5, R28, R12, 0x2 ;  /* 0x0000000c1c0aa211 */ /* 0x002fc800078a10ff */
[----:B------:R-:W-:Y:S02]  /*12d70*/  @!P2 LEA.HI.X R11, R28, R9, R33, 0x2, P5 ;  /* 0x000000091c0ba211 */ /* 0x000fe400028f1421 */
[----:B------:R-:W5:Y:S04]  /*12d80*/  LDL R33, [R1+0x134] ;  /* 0x0001340001217983 */ /* 0x000f680000100800 */
[----:B------:R-:W5:Y:S01]  /*12d90*/  LDL R28, [R1+0x130] ;  /* 0x00013000011c7983 */ /* 0x000f620000100800 */
[----:B------:R-:W-:Y:S02]  /*12da0*/  @!P3 LEA R6, P4, R40, R12, 0x2 ;  /* 0x0000000c2806b211 */ /* 0x000fe400078810ff */
[----:B------:R-:W-:Y:S02]  /*12db0*/  ISETP.GE.AND P0, PT, R36, UR4, PT ;  /* 0x0000000424007c0c */ /* 0x000fe4000bf06270 */
[----:B----4-:R-:W-:-:S02]  /*12dc0*/  ISETP.GE.AND P1, PT, R14, UR4, PT ;  /* 0x000000040e007c0c */ /* 0x010fc4000bf26270 */
[----:B------:R-:W-:Y:S02]  /*12dd0*/  @!P3 LEA.HI.X R7, R40, R9, R41, 0x2, P4 ;  /* 0x000000092807b211 */ /* 0x000fe400020f1429 */
[----:B------:R-:W4:Y:S04]  /*12de0*/  LDL R40, [R1+0x98] ;  /* 0x0000980001287983 */ /* 0x000f280000100800 */
[----:B------:R-:W-:Y:S04]  /*12df0*/  @!P3 ST.E.64 desc[UR60][R6.64], R80 ;  /* 0x000000500600b985 */ /* 0x000fe8000c101b3c */
[----:B------:R1:W-:Y:S01]  /*12e00*/  @!P2 ST.E.64 desc[UR60][R10.64], R84 ;  /* 0x000000540a00a985 */ /* 0x0003e2000c101b3c */
[----:B---3--:R-:W-:-:S03]  /*12e10*/  ISETP.GE.AND P2, PT, R13, UR4, PT ;  /* 0x000000040d007c0c */ /* 0x008fc6000bf46270 */
[----:B------:R-:W3:Y:S01]  /*12e20*/  LDL R41, [R1+0x11c] ;  /* 0x00011c0001297983 */ /* 0x000ee20000100800 */
[-C--:B-1----:R-:W-:Y:S02]  /*12e30*/  @!P1 LEA R10, P5, R14, R12.reuse, 0x2 ;  /* 0x0000000c0e0a9211 */ /* 0x082fe400078a10ff */
[----:B------:R-:W-:Y:S02]  /*12e40*/  @!P0 LEA R6, P4, R36, R12, 0x2 ;  /* 0x0000000c24068211 */ /* 0x000fe400078810ff */
[----:B------:R-:W-:Y:S02]  /*12e50*/  @!P1 LEA.HI.X R11, R14, R9, R32, 0x2, P5 ;  /* 0x000000090e0b9211 */ /* 0x000fe400028f1420 */
[----:B------:R-:W4:Y:S01]  /*12e60*/  LDL R14, [R1+0xa0] ;  /* 0x0000a000010e7983 */ /* 0x000f220000100800 */
[----:B------:R-:W-:-:S03]  /*12e70*/  ISETP.GE.AND P3, PT, R20, UR4, PT ;  /* 0x0000000414007c0c */ /* 0x000fc6000bf66270 */
[----:B------:R-:W3:Y:S01]  /*12e80*/  LDL R32, [R1+0x90] ;  /* 0x0000900001207983 */ /* 0x000ee20000100800 */
[----:B------:R-:W-:-:S03]  /*12e90*/  @!P0 LEA.HI.X R7, R36, R9, R37, 0x2, P4 ;  /* 0x0000000924078211 */ /* 0x000fc600020f1425 */
[----:B------:R-:W3:Y:S04]  /*12ea0*/  LDL R36, [R1+0x94] ;  /* 0x0000940001247983 */ /* 0x000ee80000100800 */
[----:B------:R-:W-:Y:S04]  /*12eb0*/  @!P0 ST.E.64 desc[UR60][R6.64], R88 ;  /* 0x0000005806008985 */ /* 0x000fe8000c101b3c */
[----:B------:R1:W-:Y:S01]  /*12ec0*/  @!P1 ST.E.64 desc[UR60][R10.64], R92 ;  /* 0x0000005c0a009985 */ /* 0x0003e2000c101b3c */
[----:B------:R-:W-:-:S03]  /*12ed0*/  ISETP.GE.AND P0, PT, R29, UR4, PT ;  /* 0x000000041d007c0c */ /* 0x000fc6000bf06270 */
[----:B------:R-:W3:Y:S01]  /*12ee0*/  LDL R37, [R1+0x118] ;  /* 0x0001180001257983 */ /* 0x000ee20000100800 */
[CC--:B-1----:R-:W-:Y:S02]  /*12ef0*/  @!P2 LEA R10, P5, R13.reuse, R12.reuse, 0x2 ;  /* 0x0000000c0d0aa211 */ /* 0x0c2fe400078a10ff */
[----:B------:R-:W-:Y:S02]  /*12f00*/  @!P3 LEA R6, P4, R20, R12, 0x2 ;  /* 0x0000000c1406b211 */ /* 0x000fe400078810ff */
[----:B------:R-:W-:Y:S02]  /*12f10*/  ISETP.GE.AND P1, PT, R24, UR4, PT ;  /* 0x0000000418007c0c */ /* 0x000fe4000bf26270 */
[-C--:B--2---:R-:W-:Y:S02]  /*12f20*/  @!P2 LEA.HI.X R11, R13, R9.reuse, R15, 0x2, P5 ;  /* 0x000000090d0ba211 */ /* 0x084fe400028f140f */
[----:B------:R-:W2:Y:S04]  /*12f30*/  LDL R15, [R1+0x124] ;  /* 0x00012400010f7983 */ /* 0x000ea80000100800 */
[----:B------:R-:W2:Y:S01]  /*12f40*/  LDL R13, [R1+0x8c] ;  /* 0x00008c00010d7983 */ /* 0x000ea20000100800 */
[----:B-----5:R-:W-:-:S03]  /*12f50*/  @!P3 LEA.HI.X R7, R20, R9, R25, 0x2, P4 ;  /* 0x000000091407b211 */ /* 0x020fc600020f1419 */
[----:B------:R-:W5:Y:S04]  /*12f60*/  LDL R25, [R1+0x88] ;  /* 0x0000880001197983 */ /* 0x000f680000100800 */
[----:B------:R-:W5:Y:S04]  /*12f70*/  LDL R20, [R1+0x84] ;  /* 0x0000840001147983 */ /* 0x000f680000100800 */
[----:B------:R1:W-:Y:S04]  /*12f80*/  @!P3 ST.E.64 desc[UR60][R6.64], R96 ;  /* 0x000000600600b985 */ /* 0x0003e8000c101b3c */
[----:B------:R0:W-:Y:S01]  /*12f90*/  @!P2 ST.E.64 desc[UR60][R10.64], R100 ;  /* 0x000000640a00a985 */ /* 0x0001e2000c101b3c */
[----:B-1----:R-:W-:-:S04]  /*12fa0*/  @!P0 LEA R6, P5, R29, R12, 0x2 ;  /* 0x0000000c1d068211 */ /* 0x002fc800078a10ff */
[-C--:B------:R-:W-:Y:S02]  /*12fb0*/  @!P0 LEA.HI.X R7, R29, R9.reuse, R33, 0x2, P5 ;  /* 0x000000091d078211 */ /* 0x080fe400028f1421 */
[C---:B0-----:R-:W-:Y:S01]  /*12fc0*/  @!P1 LEA R10, P2, R24.reuse, R12, 0x2 ;  /* 0x0000000c180a9211 */ /* 0x041fe200078410ff */
[----:B------:R-:W5:Y:S04]  /*12fd0*/  LDL R33, [R1+0x114] ;  /* 0x0001140001217983 */ /* 0x000f680000100800 */
[----:B------:R-:W5:Y:S01]  /*12fe0*/  LDL R29, [R1+0x110] ;  /* 0x00011000011d7983 */ /* 0x000f620000100800 */
[----:B------:R-:W-:-:S03]  /*12ff0*/  @!P1 LEA.HI.X R11, R24, R9, R28, 0x2, P2 ;  /* 0x00000009180b9211 */ /* 0x000fc600010f141c */
[----:B------:R-:W5:Y:S04]  /*13000*/  LDL R28, [R1+0x10c] ;  /* 0x00010c00011c7983 */ /* 0x000f680000100800 */
[----:B------:R-:W5:Y:S01]  /*13010*/  LDL R24, [R1+0x108] ;  /* 0x0001080001187983 */ /* 0x000f620000100800 */
[----:B------:R-:W-:Y:S02]  /*13020*/  ISETP.GE.AND P3, PT, R53, UR4, PT ;  /* 0x0000000435007c0c */ /* 0x000fe4000bf66270 */
[----:B------:R-:W-:Y:S01]  /*13030*/  ISETP.GE.AND P4, PT, R48, UR4, PT ;  /* 0x0000000430007c0c */ /* 0x000fe2000bf86270 */
[----:B------:R0:W-:Y:S04]  /*13040*/  @!P0 ST.E.64 desc[UR60][R6.64], R104 ;  /* 0x0000006806008985 */ /* 0x0001e8000c101b3c */
[----:B------:R1:W-:Y:S01]  /*13050*/  @!P1 ST.E.64 desc[UR60][R10.64], R108 ;  /* 0x0000006c0a009985 */ /* 0x0003e2000c101b3c */
[----:B------:R-:W-:-:S05]  /*13060*/  ISETP.GE.AND P1, PT, R44, UR4, PT ;  /* 0x000000042c007c0c */ /* 0x000fca000bf26270 */
[CC--:B0-----:R-:W-:Y:S02]  /*13070*/  @!P3 LEA R6, P0, R53.reuse, R12.reuse, 0x2 ;  /* 0x0000000c3506b211 */ /* 0x0c1fe400078010ff */
[----:B----4-:R-:W-:Y:S02]  /*13080*/  ISETP.GE.AND P2, PT, R14, UR4, PT ;  /* 0x000000040e007c0c */ /* 0x010fe4000bf46270 */
[----:B-1----:R-:W-:Y:S02]  /*13090*/  @!P4 LEA R10, P5, R48, R12, 0x2 ;  /* 0x0000000c300ac211 */ /* 0x002fe400078a10ff */
[-C--:B------:R-:W-:Y:S02]  /*130a0*/  @!P3 LEA.HI.X R7, R53, R9.reuse, R56, 0x2, P0 ;  /* 0x000000093507b211 */ /* 0x080fe400000f1438 */
[----:B------:R-:W-:Y:S02]  /*130b0*/  ISETP.GE.AND P0, PT, R40, UR4, PT ;  /* 0x0000000428007c0c */ /* 0x000fe4000bf06270 */
[----:B------:R-:W-:Y:S01]  /*130c0*/  @!P4 LEA.HI.X R11, R48, R9, R52, 0x2, P5 ;  /* 0x00000009300bc211 */ /* 0x000fe200028f1434 */
[----:B------:R0:W-:Y:S04]  /*130d0*/  @!P3 ST.E.64 desc[UR60][R6.64], R112 ;  /* 0x000000700600b985 */ /* 0x0001e8000c101b3c */
[----:B------:R1:W-:Y:S01]  /*130e0*/  @!P4 ST.E.64 desc[UR60][R10.64], R116 ;  /* 0x000000740a00c985 */ /* 0x0003e2000c101b3c */
[----:B---3--:R-:W-:-:S02]  /*130f0*/  ISETP.GE.AND P4, PT, R36, UR4, PT ;  /* 0x0000000424007c0c */ /* 0x008fc4000bf86270 */
[-C--:B0-----:R-:W-:Y:S02]  /*13100*/  @!P2 LEA R6, P3, R14, R12.reuse, 0x2 ;  /* 0x0000000c0e06a211 */ /* 0x081fe400078610ff */
[----:B-1----:R-:W-:-:S04]  /*13110*/  @!P1 LEA R10, P5, R44, R12, 0x2 ;  /* 0x0000000c2c0a9211 */ /* 0x002fc800078a10ff */
[-C--:B------:R-:W-:Y:S02]  /*13120*/  @!P1 LEA.HI.X R11, R44, R9.reuse, R45, 0x2, P5 ;  /* 0x000000092c0b9211 */ /* 0x080fe400028f142d */
[----:B--2---:R-:W-:Y:S02]  /*13130*/  @!P2 LEA.HI.X R7, R14, R9, R15, 0x2, P3 ;  /* 0x000000090e07a211 */ /* 0x004fe400018f140f */
[----:B------:R-:W-:-:S03]  /*13140*/  @!P0 LEA R14, P3, R40, R12, 0x2 ;  /* 0x0000000c280e8211 */ /* 0x000fc600078610ff */
[----:B------:R0:W-:Y:S01]  /*13150*/  @!P2 ST.E.64 desc[UR60][R6.64], R120 ;  /* 0x000000780600a985 */ /* 0x0001e2000c101b3c */
[----:B------:R-:W-:Y:S02]  /*13160*/  ISETP.GE.AND P2, PT, R32, UR4, PT ;  /* 0x0000000420007c0c */ /* 0x000fe4000bf46270 */
[----:B------:R-:W-:Y:S02]  /*13170*/  @!P0 LEA.HI.X R15, R40, R9, R41, 0x2, P3 ;  /* 0x00000009280f8211 */ /* 0x000fe400018f1429 */
[----:B------:R-:W-:Y:S01]  /*13180*/  ISETP.GE.AND P3, PT, R13, UR4, PT ;  /* 0x000000040d007c0c */ /* 0x000fe2000bf66270 */
[----:B------:R1:W-:Y:S01]  /*13190*/  @!P1 ST.E.64 desc[UR60][R10.64], R124 ;  /* 0x0000007c0a009985 */ /* 0x0003e2000c101b3c */
[----:B-----5:R-:W-:-:S03]  /*131a0*/  ISETP.GE.AND P1, PT, R25, UR4, PT ;  /* 0x0000000419007c0c */ /* 0x020fc6000bf26270 */
[----:B------:R2:W-:Y:S01]  /*131b0*/  @!P0 ST.E.64 desc[UR60][R14.64], R128 ;  /* 0x000000800e008985 */ /* 0x0005e2000c101b3c */
[----:B------:R-:W-:Y:S02]  /*131c0*/  ISETP.GE.AND P0, PT, R20, UR4, PT ;  /* 0x0000000414007c0c */ /* 0x000fe4000bf06270 */
[----:B0-----:R-:W-:-:S04]  /*131d0*/  @!P4 LEA R6, P5, R36, R12, 0x2 ;  /* 0x0000000c2406c211 */ /* 0x001fc800078a10ff */
[----:B------:R-:W-:Y:S02]  /*131e0*/  @!P4 LEA.HI.X R7, R36, R9, R37, 0x2, P5 ;  /* 0x000000092407c211 */ /* 0x000fe400028f1425 */
[----:B-1----:R-:W-:-:S03]  /*131f0*/  @!P2 LEA R10, P5, R32, R12, 0x2 ;  /* 0x0000000c200aa211 */ /* 0x002fc600078a10ff */
[----:B------:R0:W-:Y:S01]  /*13200*/  @!P4 ST.E.64 desc[UR60][R6.64], R132 ;  /* 0x000000840600c985 */ /* 0x0001e2000c101b3c */
[CC--:B--2---:R-:W-:Y:S02]  /*13210*/  @!P3 LEA R14, P4, R13.reuse, R12.reuse, 0x2 ;  /* 0x0000000c0d0eb211 */ /* 0x0c4fe400078810ff */
[-C--:B------:R-:W-:Y:S02]  /*13220*/  @!P2 LEA.HI.X R11, R32, R9.reuse, R33, 0x2, P5 ;  /* 0x00000009200ba211 */ /* 0x080fe400028f1421 */
[-C--:B------:R-:W-:Y:S02]  /*13230*/  @!P3 LEA.HI.X R15, R13, R9.reuse, R29, 0x2, P4 ;  /* 0x000000090d0fb211 */ /* 0x080fe400020f141d */
[CC--:B0-----:R-:W-:Y:S02]  /*13240*/  @!P1 LEA R6, P5, R25.reuse, R12.reuse, 0x2 ;  /* 0x0000000c19069211 */ /* 0x0c1fe400078a10ff */
[----:B------:R-:W-:Y:S02]  /*13250*/  @!P0 LEA R12, P4, R20, R12, 0x2 ;  /* 0x0000000c140c8211 */ /* 0x000fe400078810ff */
[----:B------:R-:W-:-:S02]  /*13260*/  @!P1 LEA.HI.X R7, R25, R9, R28, 0x2, P5 ;  /* 0x0000000919079211 */ /* 0x000fc400028f141c */
[----:B------:R-:W-:Y:S01]  /*13270*/  @!P0 LEA.HI.X R13, R20, R9, R24, 0x2, P4 ;  /* 0x00000009140d8211 */ /* 0x000fe200020f1418 */
[----:B------:R3:W-:Y:S04]  /*13280*/  @!P2 ST.E.64 desc[UR60][R10.64], R136 ;  /* 0x000000880a00a985 */ /* 0x0007e8000c101b3c */
[----:B------:R3:W-:Y:S04]  /*13290*/  @!P3 ST.E.64 desc[UR60][R14.64], R140 ;  /* 0x0000008c0e00b985 */ /* 0x0007e8000c101b3c */
[----:B------:R3:W-:Y:S04]  /*132a0*/  @!P1 ST.E.64 desc[UR60][R6.64], R144 ;  /* 0x0000009006009985 */ /* 0x0007e8000c101b3c */
[----:B------:R3:W-:Y:S02]  /*132b0*/  @!P0 ST.E.64 desc[UR60][R12.64], R148 ;  /* 0x000000940c008985 */ /* 0x0007e4000c101b3c */
.L_x_1563:
[----:B------:R-:W-:Y:S05]  /*132c0*/  BSYNC B1 ;  /* 0x0000000000017941 */ /* 0x000fea0003800000 */
.L_x_1562:
[----:B------:R-:W-:-:S03]  /*132d0*/  UMOV UR4, 0xffffffff ;  /* 0xffffffff00047882 */ /* 0x000fc60000000000 */
[----:B------:R-:W-:Y:S05]  /*132e0*/  BRA.DIV UR4, `(.L_x_1564) ;  /* 0x000000ae049c7947 */ /* 0x000fea000b800000 */
[----:B---3--:R3:W4:Y:S04]  /*132f0*/  SHFL.IDX PT, R10, R8, 0x1, 0x1c1f ;  /* 0x003c1f00080a7f89 */ /* 0x00872800000e0000 */
[----:B0-----:R-:W0:Y:S02]  /*13300*/  SHFL.IDX PT, R3, R3, 0x1, 0x1c1f ;  /* 0x003c1f0003037f89 */ /* 0x001e2400000e0000 */
.L_x_1772:
        /* <DEDUP_REMOVED lines=8> */
[----:B------:R-:W4:Y:S04]  /*13390*/  LDL R7, [R1+0xb0] ;  /* 0x0000b00001077983 */ /* 0x000f280000100800 */
[----:B------:R-:W4:Y:S04]  /*133a0*/  LDL R6, [R1+0x120] ;  /* 0x0001200001067983 */ /* 0x000f280000100800 */
[----:B---3--:R-:W3:Y:S04]  /*133b0*/  LDL R8, [R1+0x134] ;  /* 0x0001340001087983 */ /* 0x008ee80000100800 */
        /* <DEDUP_REMOVED lines=22> */
[----:B--2---:R-:W2:Y:S04]  /*13520*/  LDL R12, [R1+0x90] ;  /* 0x00009000010c7983 */ /* 0x004ea80000100800 */
[----:B------:R-:W2:Y:S04]  /*13530*/  LDL R20, [R1+0x8c] ;  /* 0x00008c0001147983 */ /* 0x000ea80000100800 */
[----:B------:R-:W2:Y:S04]  /*13540*/  LDL R14, [R1+0x88] ;  /* 0x00008800010e7983 */ /* 0x000ea80000100800 */
[----:B------:R-:W2:Y:S04]  /*13550*/  LDL R32, [R1+0x11c] ;  /* 0x00011c0001207983 */ /* 0x000ea80000100800 */
[----:B------:R-:W2:Y:S04]  /*13560*/  LDL R28, [R1+0x118] ;  /* 0x00011800011c7983 */ /* 0x000ea80000100800 */
[----:B------:R-:W2:Y:S04]  /*13570*/  LDL R13, [R1+0x114] ;  /* 0x00011400010d7983 */ /* 0x000ea80000100800 */
[----:B------:R-:W2:Y:S04]  /*13580*/  LDL R24, [R1+0x110] ;  /* 0x0001100001187983 */ /* 0x000ea80000100800 */
[----:B------:R-:W2:Y:S01]  /*13590*/  LDL R11, [R1+0x84] ;  /* 0x00008400010b7983 */ /* 0x000ea20000100800 */
[----:B-----5:R-:W-:-:S02]  /*135a0*/  ISETP.GE.AND P2, PT, R60, UR4, PT ;  /* 0x000000043c007c0c */ /* 0x020fc4000bf46270 */
[----:B----4-:R-:W-:Y:S01]  /*135b0*/  ISETP.GE.AND P3, PT, R73, UR4, PT ;  /* 0x0000000449007c0c */ /* 0x010fe2000bf66270 */
[----:B------:R-:W-:Y:S02]  /*135c0*/  IMAD.MOV.U32 R57, RZ, RZ, R52 ;  /* 0x000000ffff397224 */ /* 0x000fe400078e0034 */
[----:B------:R-:W-:Y:S02]  /*135d0*/  IMAD.MOV.U32 R52, RZ, RZ, R41 ;  /* 0x000000ffff347224 */ /* 0x000fe400078e0029 */
[----:B------:R-:W-:Y:S02]  /*135e0*/  IMAD.MOV.U32 R41, RZ, RZ, R36 ;  /* 0x000000ffff297224 */ /* 0x000fe400078e0024 */
[----:B------:R-:W-:-:S04]  /*135f0*/  IMAD.MOV.U32 R56, RZ, RZ, R7 ;  /* 0x000000ffff387224 */ /* 0x000fc800078e0007 */
[----:B------:R-:W-:Y:S02]  /*13600*/  @!P2 IMAD.MOV.U32 R7, RZ, RZ, R10 ;  /* 0x000000ffff07a224 */ /* 0x000fe400078e000a */
[----:B------:R-:W-:Y:S02]  /*13610*/  IMAD.MOV.U32 R36, RZ, RZ, R6 ;  /* 0x000000ffff247224 */ /* 0x000fe400078e0006 */
[----:B0-----:R-:W-:-:S04]  /*13620*/  @!P2 IMAD.MOV.U32 R6, RZ, RZ, R3 ;  /* 0x000000ffff06a224 */ /* 0x001fc800078e0003 */
[----:B------:R-:W-:-:S04]  /*13630*/  @!P2 IMAD.WIDE R6, R60, 0x4, R6 ;  /* 0x000000043c06a825 */ /* 0x000fc800078e0206 */
[----:B------:R-:W-:Y:S02]  /*13640*/  IMAD.MOV.U32 R60, RZ, RZ, R57 ;  /* 0x000000ffff3c7224 */ /* 0x000fe400078e0039 */
[----:B---3--:R-:W-:Y:S01]  /*13650*/  IMAD.MOV.U32 R57, RZ, RZ, R8 ;  /* 0x000000ffff397224 */ /* 0x008fe200078e0008 */
        /* <DEDUP_REMOVED lines=142> */
[----:B------:R-:W-:Y:S02]  /*13f40*/  @!P0 LEA R12, P3, R14, R3, 0x2 ;  /* 0x000000030e0c8211 */ /* 0x000fe400078610ff */
        /* <DEDUP_REMOVED lines=13> */
.L_x_1547:
        /* <DEDUP_REMOVED lines=30> */
.L_x_1565:
        /* <DEDUP_REMOVED lines=59> */
.L_x_1567:
[----:B------:R-:W-:Y:S05]  /*145b0*/  BSYNC B1 ;  /* 0x0000000000017941 */ /* 0x000fea0003800000 */
.L_x_1566:
        /* <DEDUP_REMOVED lines=50> */
.L_x_1775:
        /* <DEDUP_REMOVED lines=32> */
.L_x_1570:
[----:B------:R-:W-:Y:S05]  /*14ae0*/  BSYNC B1 ;  /* 0x0000000000017941 */ /* 0x000fea0003800000 */
.L_x_1569:
[----:B------:R-:W-:-:S03]  /*14af0*/  UMOV UR4, 0xffffffff ;  /* 0xffffffff00047882 */ /* 0x000fc60000000000 */
[----:B------:R-:W-:Y:S05]  /*14b00*/  BRA.DIV UR4, `(.L_x_1571) ;  /* 0x0000009a04147947 */ /* 0x000fea000b800000 */
[----:B--2---:R2:W0:Y:S04]  /*14b10*/  SHFL.IDX PT, R0, R20, 0x1, 0x181f ;  /* 0x00381f0014007f89 */ /* 0x00442800000e0000 */
[----:B---3--:R2:W3:Y:S02]  /*14b20*/  SHFL.IDX PT, R14, R3, 0x1, 0x181f ;  /* 0x00381f00030e7f89 */ /* 0x0084e400000e0000 */
.L_x_1779:
        /* <DEDUP_REMOVED lines=31> */
.L_x_1573:
[----:B------:R-:W-:Y:S05]  /*14d20*/  BSYNC B1 ;  /* 0x0000000000017941 */ /* 0x000fea0003800000 */
.L_x_1572:
[----:B------:R-:W-:-:S03]  /*14d30*/  UMOV UR4, 0xffffffff ;  /* 0xffffffff00047882 */ /* 0x000fc60000000000 */
[----:B------:R-:W-:Y:S05]  /*14d40*/  BRA.DIV UR4, `(.L_x_1574) ;  /* 0x0000009604cc7947 */ /* 0x000fea000b800000 */
[----:B0-----:R0:W0:Y:S04]  /*14d50*/  SHFL.IDX PT, R0, R20, 0x2, 0x181f ;  /* 0x00581f0014007f89 */ /* 0x00102800000e0000 */
[----:B---3--:R3:W0:Y:S02]  /*14d60*/  SHFL.IDX PT, R14, R3, 0x2, 0x181f ;  /* 0x00581f00030e7f89 */ /* 0x00862400000e0000 */
.L_x_1783:
        /* <DEDUP_REMOVED lines=31> */
.L_x_1576:
[----:B------:R-:W-:Y:S05]  /*14f60*/  BSYNC B1 ;  /* 0x0000000000017941 */ /* 0x000fea0003800000 */
.L_x_1575:
[----:B------:R-:W-:-:S03]  /*14f70*/  UMOV UR4, 0xffffffff ;  /* 0xffffffff00047882 */ /* 0x000fc60000000000 */
[----:B------:R-:W-:Y:S05]  /*14f80*/  BRA.DIV UR4, `(.L_x_1577) ;  /* 0x0000009604847947 */ /* 0x000fea000b800000 */
[----:B0-----:R0:W0:Y:S04]  /*14f90*/  SHFL.IDX PT, R0, R20, 0x3, 0x181f ;  /* 0x00781f0014007f89 */ /* 0x00102800000e0000 */
[----:B------:R0:W0:Y:S02]  /*14fa0*/  SHFL.IDX PT, R14, R3, 0x3, 0x181f ;  /* 0x00781f00030e7f89 */ /* 0x00002400000e0000 */
.L_x_1787:
        /* <DEDUP_REMOVED lines=30> */
.L_x_1560:
[----:B------:R-:W-:Y:S05]  /*15190*/  BSYNC B0 ;  /* 0x0000000000007941 */ /* 0x000fea0003800000 */
.L_x_1546:
[----:B------:R-:W-:Y:S02]  /*151a0*/  ULDC UR4, c[0x0][0xd3c] ;  /* 0x00034f0000047ab9 */ /* 0x000fe40000000800 */
[----:B------:R-:W-:-:S13]  /*151b0*/  ISETP.GE.AND P0, PT, R51, UR4, PT ;  /* 0x0000000433007c0c */ /* 0x000fda000bf06270 */
[----:B------:R-:W-:Y:S05]  /*151c0*/  @!P0 BRA `(.L_x_1578) ;  /* 0xfffffec400bc8947 */ /* 0x000fea000383ffff */
[----:B------:R-:W-:Y:S05]  /*151d0*/  BRA `(.L_x_1422) ;  /* 0x0000007800f07947 */ /* 0x000fea0003800000 */
.L_x_1420:
[----:B------:R-:W-:-:S08]  /*151e0*/  NOP ;  /* 0x0000000000007918 */ /* 0x000fd00000000000 */
[----:B--2---:R-:W0:-:S00]  /*151f0*/  USETMAXREG.DEALLOC.CTAPOOL 0x28 ;  /* 0x00000028000079c8 */ /* 0x004e0000080e0500 */
        /* <DEDUP_REMOVED lines=16> */
.L_x_1579:
        /* <DEDUP_REMOVED lines=43> */
.L_x_1583:
[----:B------:R-:W0:Y:S01]  /*155b0*/  LDC R2, c[0x0][0xd3c] ;  /* 0x00034f00ff027b82 */ /* 0x000e220000000800 */
[----:B------:R-:W-:Y:S01]  /*155c0*/  UIADD3 UR4, UR4, 0x1f, URZ ;  /* 0x0000001f04047890 */ /* 0x000fe2000fffe03f */
[----:B------:R-:W-:Y:S02]  /*155d0*/  ULDC UR7, c[0x0][0xd3c] ;  /* 0x00034f0000077ab9 */ /* 0x000fe40000000800 */
[----:B------:R-:W-:-:S03]  /*155e0*/  IMAD.U32 R19, RZ, RZ, UR7 ;  /* 0x00000007ff137e24 */ /* 0x000fc6000f8e00ff */
[----:B0-----:R-:W-:-:S13]  /*155f0*/  ISETP.LE.AND P6, PT, R2, UR4, PT ;  /* 0x0000000402007c0c */ /* 0x001fda000bfc3270 */
[----:B------:R-:W-:Y:S05]  /*15600*/  @P6 BRA `(.L_x_1582) ;  /* 0x0000000400ac6947 */ /* 0x000fea0003800000 */
[----:B------:R-:W-:Y:S01]  /*15610*/  IADD3 R9, R7, UR4, RZ ;  /* 0x0000000407097c10 */ /* 0x000fe2000fffe0ff */
        /* <DEDUP_REMOVED lines=30> */
.L_x_1581:
        /* <DEDUP_REMOVED lines=18> */
.L_x_1584:
        /* <DEDUP_REMOVED lines=58> */
.L_x_1582:
[----:B------:R-:W-:Y:S02]  /*15cc0*/  IMAD.MOV.U32 R17, RZ, RZ, RZ ;  /* 0x000000ffff117224 */ /* 0x000fe400078e00ff */
[----:B------:R-:W-:Y:S02]  /*15cd0*/  IMAD.U32 R16, RZ, RZ, UR6 ;  /* 0x00000006ff107e24 */ /* 0x000fe4000f8e00ff */
[----:B------:R-:W-:-:S07]  /*15ce0*/  IMAD.MOV.U32 R18, RZ, RZ, RZ ;  /* 0x000000ffff127224 */ /* 0x000fce00078e00ff */
.L_x_1585:
[----:B------:R-:W-:-:S13]  /*15cf0*/  ISETP.NE.AND P0, PT, R7, RZ, PT ;  /* 0x000000ff0700720c */ /* 0x000fda0003f05270 */
[----:B------:R-:W0:Y:S01]  /*15d00*/  @!P0 S2R R3, SR_CgaCtaId ;  /* 0x0000000000038919 */ /* 0x000e220000008800 */
[----:B------:R-:W-:-:S04]  /*15d10*/  @!P0 MOV R2, 0x400 ;  /* 0x0000040000028802 */ /* 0x000fc80000000f00 */
[----:B0-----:R-:W-:-:S05]  /*15d20*/  @!P0 LEA R2, R3, R2, 0x18 ;  /* 0x0000000203028211 */ /* 0x001fca00078ec0ff */
[----:B------:R2:W-:Y:S01]  /*15d30*/  @!P0 STS.128 [R2+0x324d0], R16 ;  /* 0x0324d01002008388 */ /* 0x0005e20000000c00 */
[----:B------:R-:W-:Y:S06]  /*15d40*/  BAR.ARV 0x5, 0x180 ;  /* 0x0146000000007b1d */ /* 0x000fec0000002000 */
.L_x_1580:
[----:B------:R3:W-:Y:S01]  /*15d50*/  STL [R1+0x40], RZ ;  /* 0x000040ff01007387 */ /* 0x0007e20000100800 */
[----:B------:R-:W-:Y:S01]  /*15d60*/  ULDC UR4, c[0x0][0xd3c] ;  /* 0x00034f0000047ab9 */ /* 0x000fe20000000800 */
[----:B------:R-:W-:Y:S01]  /*15d70*/  IMAD.MOV.U32 R26, RZ, RZ, 0x1 ;  /* 0x00000001ff1a7424 */ /* 0x000fe200078e00ff */
[----:B-1----:R-:W-:Y:S01]  /*15d80*/  ISETP.GE.AND P0, PT, R19, UR4, PT ;  /* 0x0000000413007c0c */ /* 0x002fe2000bf06270 */
[----:B------:R-:W-:-:S12]  /*15d90*/  IMAD.MOV.U32 R24, RZ, RZ, RZ ;  /* 0x000000ffff187224 */ /* 0x000fd800078e00ff */
[----:B---3--:R-:W-:Y:S05]  /*15da0*/  @P0 BRA `(.L_x_1586) ;  /* 0x0000006c00200947 */ /* 0x008fea0003800000 */
[----:B------:R-:W3:Y:S01]  /*15db0*/  LDL R5, [R1+0x8] ;  /* 0x0000080001057983 */ /* 0x000ee20000100800 */
[C---:B--2---:R-:W-:Y:S01]  /*15dc0*/  IMAD.SHL.U32 R2, R0.reuse, 0x8, RZ ;  /* 0x0000000800027824 */ /* 0x044fe200078e00ff */
[----:B------:R-:W-:Y:S01]  /*15dd0*/  LOP3.LUT R6, R0, 0x7f, RZ, 0xc0, !PT ;  /* 0x0000007f00067812 */ /* 0x000fe200078ec0ff */
[----:B------:R-:W1:Y:S01]  /*15de0*/  S2UR UR5, SR_CgaCtaId ;  /* 0x00000000000579c3 */ /* 0x000e620000008800 */
[----:B------:R-:W-:Y:S01]  /*15df0*/  UMOV UR4, 0x400 ;  /* 0x0000040000047882 */ /* 0x000fe20000000000 */
[----:B------:R-:W-:Y:S01]  /*15e00*/  BSSY B8, `(.L_x_1586) ;  /* 0x00006c2000087945 */ /* 0x000fe20003800000 */
[----:B0-----:R-:W-:Y:S01]  /*15e10*/  LOP3.LUT R3, R2, 0x1f8, RZ, 0xc0, !PT ;  /* 0x000001f802037812 */ /* 0x001fe200078ec0ff */
[----:B------:R-:W-:Y:S01]  /*15e20*/  IMAD.SHL.U32 R31, R6, 0x8, RZ ;  /* 0x00000008061f7824 */ /* 0x000fe200078e00ff */
[----:B------:R-:W-:Y:S01]  /*15e30*/  LOP3.LUT R2, R2, 0x38, RZ, 0xc0, !PT ;  /* 0x0000003802027812 */ /* 0x000fe200078ec0ff */
[----:B------:R-:W-:Y:S01]  /*15e40*/  IMAD.MOV.U32 R27, RZ, RZ, 0x1 ;  /* 0x00000001ff1b7424 */ /* 0x000fe200078e00ff */
[----:B------:R-:W-:Y:S01]  /*15e50*/  LOP3.LUT R4, R3, 0x38, R0, 0x78, !PT ;  /* 0x0000003803047812 */ /* 0x000fe200078e7800 */
[----:B------:R-:W-:Y:S01]  /*15e60*/  IMAD.SHL.U32 R0, R0, 0x10, RZ ;  /* 0x0000001000007824 */ /* 0x000fe200078e00ff */
[----:B------:R-:W-:Y:S01]  /*15e70*/  SHF.R.U32.HI R3, RZ, 0x3, R6 ;  /* 0x00000003ff037819 */ /* 0x000fe20000011606 */
[----:B------:R-:W-:Y:S01]  /*15e80*/  IMAD.MOV.U32 R23, RZ, RZ, RZ ;  /* 0x000000ffff177224 */ /* 0x000fe200078e00ff */
[----:B------:R-:W-:Y:S01]  /*15e90*/  LOP3.LUT R31, R4, 0x200, R31, 0xf8, !PT ;  /* 0x00000200041f7812 */ /* 0x000fe200078ef81f */
[----:B------:R-:W-:Y:S01]  /*15ea0*/  IMAD.MOV.U32 R24, RZ, RZ, RZ ;  /* 0x000000ffff187224 */ /* 0x000fe200078e00ff */
[----:B------:R-:W-:Y:S01]  /*15eb0*/  LOP3.LUT R0, R3, 0x70, R0, 0xf8, !PT ;  /* 0x0000007003007812 */ /* 0x000fe200078ef800 */
[----:B------:R-:W-:Y:S01]  /*15ec0*/  IMAD.MOV.U32 R26, RZ, RZ, 0x1 ;  /* 0x00000001ff1a7424 */ /* 0x000fe200078e00ff */
[C---:B------:R-:W-:Y:S01]  /*15ed0*/  LOP3.LUT R3, R2.reuse, 0x80, RZ, 0xfc, !PT ;  /* 0x0000008002037812 */ /* 0x040fe200078efcff */
[----:B------:R-:W-:Y:S01]  /*15ee0*/  ULDC.64 UR38, c[0x0][0x198] ;  /* 0x0000660000267ab9 */ /* 0x000fe20000000a00 */
[----:B------:R-:W-:Y:S01]  /*15ef0*/  LOP3.LUT R0, R2, 0xc0, RZ, 0xfc, !PT ;  /* 0x000000c002007812 */ /* 0x000fe200078efcff */
[----:B------:R-:W-:Y:S01]  /*15f00*/  ULDC UR36, c[0x0][0xc] ;  /* 0x0000030000247ab9 */ /* 0x000fe20000000800 */
[----:B-1----:R-:W-:-:S06]  /*15f10*/  ULEA UR4, UR5, UR4, 0x18 ;  /* 0x0000000405047291 */ /* 0x002fcc000f8ec03f */
[----:B------:R-:W-:-:S04]  /*15f20*/  IMAD.U32 R22, RZ, RZ, UR4 ;  /* 0x00000004ff167e24 */ /* 0x000fc8000f8e00ff */
[----:B------:R-:W-:Y:S01]  /*15f30*/  IMAD R25, R31, 0x2, R22 ;  /* 0x000000021f197824 */ /* 0x000fe200078e0216 */
[----:B---3--:R-:W-:-:S05]  /*15f40*/  LOP3.LUT R4, R5, 0x2, RZ, 0xfc, !PT ;  /* 0x0000000205047812 */ /* 0x008fca00078efcff */
[----:B------:R0:W-:Y:S04]  /*15f50*/  STL [R1+0x60], R4 ;  /* 0x0000600401007387 */ /* 0x0001e80000100800 */
[----:B------:R1:W-:Y:S01]  /*15f60*/  STL [R1+0x40], RZ ;  /* 0x000040ff01007387 */ /* 0x0003e20000100800 */
[----:B0-----:R-:W-:-:S07]  /*15f70*/  LOP3.LUT R4, R2, 0x40, RZ, 0xfc, !PT ;  /* 0x0000004002047812 */ /* 0x001fce00078efcff */
.L_x_1693:
[----:B0-----:R-:W0:Y:S02]  /*15f80*/  LDC.64 R2, c[0x0][0xd88] ;  /* 0x00036200ff027b82 */ /* 0x001e240000000a00 */
[----:B0-----:R-:W-:-:S05]  /*15f90*/  IMAD.WIDE R2, R19, 0x4, R2 ;  /* 0x0000000413027825 */ /* 0x001fca00078e0202 */
[----:B--2---:R-:W2:Y:S01]  /*15fa0*/  LDG.E R35, desc[UR60][R2.64] ;  /* 0x0000003c02237981 */ /* 0x004ea2000c1e1900 */
[----:B------:R-:W-:Y:S05]  /*15fb0*/  YIELD ;  /* 0x0000000000007946 */ /* 0x000fea0003800000 */
[----:B------:R-:W-:Y:S01]  /*15fc0*/  ULDC.64 UR4, c[0x0][0xb20] ;  /* 0x0002c80000047ab9 */ /* 0x000fe20000000a00 */
[----:B------:R-:W-:Y:S01]  /*15fd0*/  ULDC.64 UR8, c[0x0][0xb10] ;  /* 0x0002c40000087ab9 */ /* 0x000fe20000000a00 */
[----:B------:R-:W-:Y:S01]  /*15fe0*/  ISETP.NE.U32.AND P0, PT, RZ, UR4, PT ;  /* 0x00000004ff007c0c */ /* 0x000fe2000bf05070 */
[----:B------:R-:W-:Y:S01]  /*15ff0*/  IMAD.MOV.U32 R33, RZ, RZ, RZ ;  /* 0x000000ffff217224 */ /* 0x000fe200078e00ff */
[----:B------:R-:W-:-:S02]  /*16000*/  ULDC.64 UR6, c[0x0][0xb08] ;  /* 0x0002c20000067ab9 */ /* 0x000fc40000000a00 */
[----:B------:R-:W-:Y:S02]  /*16010*/  ISETP.NE.AND.EX P0, PT, RZ, UR5, PT, P0 ;  /* 0x00000005ff007c0c */ /* 0x000fe4000bf05300 */
[----:B------:R-:W-:-:S04]  /*16020*/  ISETP.NE.U32.AND P2, PT, RZ, UR6, PT ;  /* 0x00000006ff007c0c */ /* 0x000fc8000bf45070 */
[----:B------:R-:W-:Y:S01]  /*16030*/  ISETP.NE.AND.EX P2, PT, RZ, UR7, PT, P2 ;  /* 0x00000007ff007c0c */ /* 0x000fe2000bf45320 */
[----:B------:R-:W-:Y:S01]  /*16040*/  IMAD.MOV.U32 R36, RZ, RZ, RZ ;  /* 0x000000ffff247224 */ /* 0x000fe200078e00ff */
[----:B--2---:R-:W-:-:S05]  /*16050*/  SHF.R.S32.HI R0, RZ, 0x1f, R35 ;  /* 0x0000001fff007819 */ /* 0x004fca0000011423 */
[C---:B------:R-:W-:Y:S01]  /*16060*/  @P0 LEA R2, P1, R35.reuse, UR4, 0x2 ;  /* 0x0000000423020c11 */ /* 0x040fe2000f8210ff */
[C---:B------:R-:W-:Y:S01]  /*16070*/  IMAD.SHL.U32 R29, R35.reuse, 0x4, RZ ;  /* 0x00000004231d7824 */ /* 0x040fe200078e00ff */
[C-C-:B------:R-:W-:Y:S01]  /*16080*/  SHF.L.U64.HI R30, R35.reuse, 0x2, R0.reuse ;  /* 0x00000002231e7819 */ /* 0x140fe20000010200 */
[----:B------:R0:W-:Y:S01]  /*16090*/  STL [R1+0x1c], R0 ;  /* 0x00001c0001007387 */ /* 0x0001e20000100800 */
[----:B------:R-:W-:Y:S01]  /*160a0*/  @P0 LEA.HI.X R3, R35, UR5, R0, 0x2, P1 ;  /* 0x0000000523030c11 */ /* 0x000fe200088f1400 */
[----:B------:R-:W-:Y:S01]  /*160b0*/  ULDC.64 UR4, c[0x0][0xaf8] ;  /* 0x0002be0000047ab9 */ /* 0x000fe20000000a00 */
[----:B------:R-:W-:-:S03]  /*160c0*/  ISETP.NE.U32.AND P1, PT, RZ, UR8, PT ;  /* 0x00000008ff007c0c */ /* 0x000fc6000bf25070 */
[----:B------:R2:W5:Y:S01]  /*160d0*/  @P0 LDG.E R33, desc[UR60][R2.64] ;  /* 0x0000003c02210981 */ /* 0x000562000c1e1900 */
[----:B------:R-:W-:Y:S02]  /*160e0*/  ISETP.NE.AND.EX P1, PT, RZ, UR9, PT, P1 ;  /* 0x00000009ff007c0c */ /* 0x000fe4000bf25310 */
[----:B------:R-:W-:Y:S01]  /*160f0*/  ISETP.NE.U32.AND P0, PT, RZ, UR4, PT ;  /* 0x00000004ff007c0c */ /* 0x000fe2000bf05070 */
[----:B0-----:R-:W-:Y:S01]  /*16100*/  IMAD.MOV.U32 R0, RZ, RZ, RZ ;  /* 0x000000ffff007224 */ /* 0x001fe200078e00ff */
[C---:B---3--:R-:W-:Y:S02]  /*16110*/  IADD3 R4, P4, R29.reuse, UR6, RZ ;  /* 0x000000061d047c10 */ /* 0x048fe4000ff9e0ff */
[----:B------:R-:W-:Y:S02]  /*16120*/  ISETP.NE.AND.EX P0, PT, RZ, UR5, PT, P0 ;  /* 0x00000005ff007c0c */ /* 0x000fe4000bf05300 */
[----:B------:R-:W-:Y:S02]  /*16130*/  IADD3.X R5, R30, UR7, RZ, P4, !PT ;  /* 0x000000071e057c10 */ /* 0x000fe4000a7fe4ff */
[----:B--2---:R-:W-:Y:S01]  /*16140*/  IADD3 R2, P3, R29, UR4, RZ ;  /* 0x000000041d027c10 */ /* 0x004fe2000ff7e0ff */
[----:B------:R-:W-:-:S02]  /*16150*/  ULDC UR4, c[0x0][0x288] ;  /* 0x0000a20000047ab9 */ /* 0x000fc40000000800 */
[----:B------:R-:W5:Y:S01]  /*16160*/  @P2 LDG.E R0, desc[UR60][R4.64] ;  /* 0x0000003c04002981 */ /* 0x000f62000c1e1900 */
[C---:B------:R-:W-:Y:S02]  /*16170*/  IADD3.X R3, R30.reuse, UR5, RZ, P3, !PT ;  /* 0x000000051e037c10 */ /* 0x040fe40009ffe4ff */
[----:B------:R-:W-:Y:S01]  /*16180*/  @P1 IADD3 R6, P3, R29, UR8, RZ ;  /* 0x000000081d061c10 */ /* 0x000fe2000ff7e0ff */
[----:B------:R-:W-:Y:S01]  /*16190*/  IMAD.U32 R8, RZ, RZ, UR4 ;  /* 0x00000004ff087e24 */ /* 0x000fe2000f8e00ff */
[----:B------:R-:W-:Y:S01]  /*161a0*/  ULDC.64 UR4, c[0x0][0x418] ;  /* 0x0001060000047ab9 */ /* 0x000fe20000000a00 */
[----:B------:R-:W5:Y:S01]  /*161b0*/  @P0 LDG.E R36, desc[UR60][R2.64] ;  /* 0x0000003c02240981 */ /* 0x000f62000c1e1900 */
        /* <DEDUP_REMOVED lines=12> */
[----:B------:R-:W-:Y:S06]  /*16280*/  @P1 BRA `(.L_x_1587) ;  /* 0x0000000000141947 */ /* 0x000fec0003800000 */
[----:B------:R-:W-:Y:S05]  /*16290*/  @!P0 BRA `(.L_x_1587) ;  /* 0x0000000000108947 */ /* 0x000fea0003800000 */
[----:B------:R-:W2:Y:S04]  /*162a0*/  LDG.E R7, desc[UR60][R2.64] ;  /* 0x0000003c02077981 */ /* 0x000ea8000c1e1900 */
[----:B------:R-:W2:Y:S02]  /*162b0*/  LDG.E R10, desc[UR60][R2.64+0x4] ;  /* 0x0000043c020a7981 */ /* 0x000ea4000c1e1900 */
[----:B--2---:R-:W-:-:S05]  /*162c0*/  IMAD.IADD R2, R10, 0x1, -R7 ;  /* 0x000000010a027824 */ /* 0x004fca00078e0a07 */
[----:B------:R0:W-:Y:S02]  /*162d0*/  STL [R1+0x14], R2 ;  /* 0x0000140201007387 */ /* 0x0001e40000100800 */
.L_x_1587:
        /* <DEDUP_REMOVED lines=14> */
.L_x_1588:
        /* <DEDUP_REMOVED lines=9> */
.L_x_1589:
        /* <DEDUP_REMOVED lines=24> */
[----:B------:R0:W2:Y:S02]  /*165d0*/  F2I.FTZ.U32.TRUNC.NTZ R3, R2 ;  /* 0x0000000200037305 */ /* 0x0000a4000021f000 */
[----:B0-----:R-:W-:-:S04]  /*165e0*/  LOP3.LUT R2, R9, R7, RZ, 0x3c, !PT ;  /* 0x0000000709027212 */ /* 0x001fc800078e3cff */
[----:B------:R-:W-:Y:S01]  /*165f0*/  ISETP.GE.AND P4, PT, R2, RZ, PT ;  /* 0x000000ff0200720c */ /* 0x000fe20003f86270 */
[----:B--2---:R-:W-:-:S04]  /*16600*/  IMAD.MOV R2, RZ, RZ, -R3 ;  /* 0x000000ffff027224 */ /* 0x004fc800078e0a03 */
        /* <DEDUP_REMOVED lines=17> */
.L_x_1591:
[----:B------:R-:W-:Y:S05]  /*16720*/  BSYNC B0 ;  /* 0x0000000000007941 */ /* 0x000fea0003800000 */
.L_x_1590:
        /* <DEDUP_REMOVED lines=24> */
[----:B------:R0:W2:Y:S02]  /*168b0*/  SHFL.IDX PT, R14, R7, RZ, 0x1f ;  /* 0x00001fff070e7589 */ /* 0x0000a400000e0000 */
.L_x_1790:
[----:B--2---:R-:W-:Y:S02]  /*168c0*/  ISETP.NE.AND P0, PT, R14, RZ, PT ;  /* 0x000000ff0e00720c */ /* 0x004fe40003f05270 */
[----:B------:R-:W-:-:S11]  /*168d0*/  PLOP3.LUT P6, PT, PT, PT, PT, 0x8, 0x0 ;  /* 0x000000000000781c */ /* 0x000fd60003fce170 */
[----:B------:R-:W-:Y:S05]  /*168e0*/  @P0 BRA `(.L_x_1595) ;  /* 0x00000000000c0947 */ /* 0x000fea0003800000 */
[----:B------:R-:W-:-:S03]  /*168f0*/  UMOV UR4, 0xffffffff ;  /* 0xffffffff00047882 */ /* 0x000fc60000000000 */
[----:B------:R-:W-:Y:S05]  /*16900*/  BRA.DIV UR4, `(.L_x_1596) ;  /* 0x0000007e04a07947 */ /* 0x000fea000b800000 */
[----:B------:R-:W-:-:S13]  /*16910*/  ELECT P6, URZ, PT ;  /* 0x00000000003f782f */ /* 0x000fda00038c0000 */
.L_x_1595:
        /* <DEDUP_REMOVED lines=9> */
.L_x_1793:
[----:B------:R-:W-:Y:S05]  /*169b0*/  BSYNC B1 ;  /* 0x0000000000017941 */ /* 0x000fea0003800000 */
.L_x_1597:
[----:B------:R-:W-:Y:S04]  /*169c0*/  BSSY B1, `(.L_x_1599) ;  /* 0x000007b000017945 */ /* 0x000fe80003800000 */
[----:B------:R-:W-:Y:S05]  /*169d0*/  @!P6 BRA `(.L_x_1600) ;  /* 0x0000000400e4e947 */ /* 0x000fea0003800000 */
[----:B0-----:R-:W-:Y:S01]  /*169e0*/  IMAD R7, R23, 0x8, R22 ;  /* 0x0000000817077824 */ /* 0x001fe200078e0216 */
[----:B------:R-:W-:Y:S01]  /*169f0*/  SHF.L.U32 R8, R27, 0x1f, RZ ;  /* 0x0000001f1b087819 */ /* 0x000fe200000006ff */
[----:B------:R-:W0:Y:S01]  /*16a00*/  S2R R9, SR_TID.X ;  /* 0x0000000000097919 */ /* 0x000e220000002100 */
[----:B------:R-:W-:Y:S02]  /*16a10*/  BSSY B2, `(.L_x_1601) ;  /* 0x0000005000027945 */ /* 0x000fe40003800000 */
[----:B------:R-:W2:Y:S01]  /*16a20*/  SYNCS.PHASECHK.TRANS64.TRYWAIT P0, [R7+URZ+0x324a0], R8 ;  /* 0x0324a008070075a7 */ /* 0x000ea2000800017f */
[----:B0-----:R-:W-:-:S04]  /*16a30*/  LOP3.LUT R9, R9, 0x7f, RZ, 0xc0, !PT ;  /* 0x0000007f09097812 */ /* 0x001fc800078ec0ff */
[----:B------:R-:W-:Y:S01]  /*16a40*/  ISETP.NE.AND P2, PT, R9, RZ, PT ;  /* 0x000000ff0900720c */ /* 0x000fe20003f45270 */
[----:B--2---:R-:W-:-:S12]  /*16a50*/  @!P0 BRA `(.L_x_1602) ;  /* 0x0000007c00808947 */ /* 0x004fd80003800000 */
.L_x_1794:
[----:B------:R-:W-:Y:S05]  /*16a60*/  BSYNC B2 ;  /* 0x0000000000027941 */ /* 0x000fea0003800000 */
.L_x_1601:
[----:B------:R-:W-:Y:S04]  /*16a70*/  BSSY B2, `(.L_x_1603) ;  /* 0x0000009000027945 */ /* 0x000fe80003800000 */
[----:B------:R-:W-:Y:S05]  /*16a80*/  @P2 BRA `(.L_x_1604) ;  /* 0x00000000001c2947 */ /* 0x000fea0003800000 */
[----:B------:R-:W2:Y:S01]  /*16a90*/  S2R R10, SR_TID.X ;  /* 0x00000000000a7919 */ /* 0x000ea20000002100 */
[----:B------:R-:W-:-:S04]  /*16aa0*/  IMAD.MOV.U32 R9, RZ, RZ, 0x3000 ;  /* 0x00003000ff097424 */ /* 0x000fc800078e00ff */
[----:B------:R3:W-:Y:S01]  /*16ab0*/  SYNCS.ARRIVE.TRANS64 RZ, [R7+URZ+0x32490], R9 ;  /* 0x0324900907ff79a7 */ /* 0x0007e2000800003f */
[----:B--2---:R-:W-:-:S04]  /*16ac0*/  LOP3.LUT R10, R10, 0x1f, RZ, 0xc0, !PT ;  /* 0x0000001f0a0a7812 */ /* 0x004fc800078ec0ff */
[----:B------:R-:W-:-:S13]  /*16ad0*/  ISETP.NE.AND P0, PT, R10, RZ, PT ;  /* 0x000000ff0a00720c */ /* 0x000fda0003f05270 */
[----:B---3--:R-:W-:Y:S05]  /*16ae0*/  @!P0 BRA `(.L_x_1604) ;  /* 0x0000000000048947 */ /* 0x008fea0003800000 */
[----:B------:R-:W-:Y:S01]  /*16af0*/  BPT.TRAP 0x1 ;  /* 0x000000040000795c */ /* 0x000fe20000300000 */
.L_x_1604:
[----:B------:R-:W-:Y:S05]  /*16b00*/  BSYNC B2 ;  /* 0x0000000000027941 */ /* 0x000fea0003800000 */
.L_x_1603:
        /* <DEDUP_REMOVED lines=12> */
.L_x_1605:
        /* <DEDUP_REMOVED lines=9> */
[----:B--2---:R-:W-:Y:S05]  /*16c60*/  @P0 BRA.U.ANY `(.L_x_1605) ;  /* 0xfffffffd00d80947 */ /* 0x004fea000393ffff */
[----:B------:R-:W2:Y:S01]  /*16c70*/  SYNCS.PHASECHK.TRANS64.TRYWAIT P0, [R7+URZ+0x324c0], R8 ;  /* 0x0324c008070075a7 */ /* 0x000ea2000800017f */
[----:B------:R-:W-:Y:S04]  /*16c80*/  BSSY B2, `(.L_x_1606) ;  /* 0x0000002000027945 */ /* 0x000fe80003800000 */
[----:B--2---:R-:W-:Y:S05]  /*16c90*/  @!P0 BRA `(.L_x_1607) ;  /* 0x0000007c00048947 */ /* 0x004fea0003800000 */
.L_x_1795:
[----:B------:R-:W-:Y:S05]  /*16ca0*/  BSYNC B2 ;  /* 0x0000000000027941 */ /* 0x000fea0003800000 */
.L_x_1606:
[----:B------:R-:W-:Y:S01]  /*16cb0*/  BSSY B2, `(.L_x_1608) ;  /* 0x000000b000027945 */ /* 0x000fe20003800000 */
[----:B------:R-:W-:Y:S02]  /*16cc0*/  IMAD.MOV.U32 R12, RZ, RZ, 0x0 ;  /* 0x00000000ff0c7424 */ /* 0x000fe400078e00ff */
[----:B------:R-:W-:Y:S01]  /*16cd0*/  IMAD.MOV.U32 R13, RZ, RZ, 0x12f00000 ;  /* 0x12f00000ff0d7424 */ /* 0x000fe200078e00ff */
[----:B------:R-:W-:Y:S06]  /*16ce0*/  @P2 BRA `(.L_x_1609) ;  /* 0x00000000001c2947 */ /* 0x000fec0003800000 */
[----:B------:R-:W3:Y:S01]  /*16cf0*/  S2R R10, SR_TID.X ;  /* 0x00000000000a7919 */ /* 0x000ee20000002100 */
[----:B0-2---:R-:W-:-:S04]  /*16d00*/  IMAD.MOV.U32 R8, RZ, RZ, 0xc000 ;  /* 0x0000c000ff087424 */ /* 0x005fc800078e00ff */
[----:B------:R4:W-:Y:S01]  /*16d10*/  SYNCS.ARRIVE.TRANS64 RZ, [R7+URZ+0x324b0], R8 ;  /* 0x0324b00807ff79a7 */ /* 0x0009e2000800003f */
[----:B---3--:R-:W-:-:S04]  /*16d20*/  LOP3.LUT R10, R10, 0x1f, RZ, 0xc0, !PT ;  /* 0x0000001f0a0a7812 */ /* 0x008fc800078ec0ff */
[----:B------:R-:W-:-:S13]  /*16d30*/  ISETP.NE.AND P0, PT, R10, RZ, PT ;  /* 0x000000ff0a00720c */ /* 0x000fda0003f05270 */
[----:B----4-:R-:W-:Y:S05]  /*16d40*/  @!P0 BRA `(.L_x_1609) ;  /* 0x0000000000048947 */ /* 0x010fea0003800000 */
[----:B------:R-:W-:Y:S01]  /*16d50*/  BPT.TRAP 0x1 ;  /* 0x000000040000795c */ /* 0x000fe20000300000 */
.L_x_1609:
[----:B------:R-:W-:Y:S05]  /*16d60*/  BSYNC B2 ;  /* 0x0000000000027941 */ /* 0x000fea0003800000 */
.L_x_1608:
[----:B------:R-:W-:Y:S01]  /*16d70*/  R2UR UR10, R14 ;  /* 0x000000000e0a72ca */ /* 0x000fe200000e0000 */
[----:B0-2---:R-:W-:Y:S01]  /*16d80*/  IMAD R8, R23, 0xc000, R22 ;  /* 0x0000c00017087824 */ /* 0x005fe200078e0216 */
[----:B------:R-:W-:Y:S01]  /*16d90*/  R2UR UR6, R12 ;  /* 0x000000000c0672ca */ /* 0x000fe200000e0000 */
[----:B------:R-:W-:Y:S01]  /*16da0*/  UIADD3 UR4, UP0, UR38, 0x670, URZ ;  /* 0x0000067026047890 */ /* 0x000fe2000ff1e03f */
[----:B------:R-:W-:Y:S01]  /*16db0*/  R2UR UR7, R13 ;  /* 0x000000000d0772ca */ /* 0x000fe200000e0000 */
[----:B------:R-:W-:Y:S01]  /*16dc0*/  VIADD R7, R7, 0x324b0 ;  /* 0x000324b007077836 */ /* 0x000fe20000000000 */
[----:B------:R-:W-:Y:S01]  /*16dd0*/  PLOP3.LUT P0, PT, PT, PT, PT, 0x80, 0x0 ;  /* 0x000000000000781c */ /* 0x000fe20003f0f070 */
[----:B------:R-:W-:Y:S01]  /*16de0*/  VIADD R10, R8, 0x400 ;  /* 0x00000400080a7836 */ /* 0x000fe20000000000 */
[----:B------:R-:W-:-:S12]  /*16df0*/  UIADD3.X UR5, URZ, UR39, URZ, UP0, !UPT ;  /* 0x000000273f057290 */ /* 0x000fd800087fe43f */
.L_x_1610:
        /* <DEDUP_REMOVED lines=15> */
.L_x_1611:
        /* <DEDUP_REMOVED lines=15> */
.L_x_1612:
        /* <DEDUP_REMOVED lines=15> */
.L_x_1613:
        /* <DEDUP_REMOVED lines=10> */
.L_x_1600:
[----:B------:R-:W-:Y:S05]  /*17170*/  BSYNC B1 ;  /* 0x0000000000017941 */ /* 0x000fea0003800000 */
.L_x_1599:
[----:B------:R-:W-:Y:S01]  /*17180*/  IADD3 R9, R6, -0x2, RZ ;  /* 0xfffffffe06097810 */ /* 0x000fe20007ffe0ff */
[----:B------:R-:W-:Y:S01]  /*17190*/  VIADD R23, R23, 0x1 ;  /* 0x0000000117177836 */ /* 0x000fe20000000000 */
[----:B------:R-:W-:Y:S02]  /*171a0*/  PLOP3.LUT P0, PT, PT, PT, PT, 0x8, 0x0 ;  /* 0x000000000000781c */ /* 0x000fe40003f0e170 */
[----:B------:R-:W-:Y:S02]  /*171b0*/  ISETP.GE.AND P3, PT, R9, R3, PT ;  /* 0x000000030900720c */ /* 0x000fe40003f66270 */
[----:B------:R-:W-:-:S04]  /*171c0*/  ISETP.NE.AND P2, PT, R23, 0x2, PT ;  /* 0x000000021700780c */ /* 0x000fc80003f45270 */
[----:B------:R-:W-:Y:S02]  /*171d0*/  SEL R6, RZ, 0x1, P2 ;  /* 0x00000001ff067807 */ /* 0x000fe40001000000 */
[----:B------:R-:W-:Y:S02]  /*171e0*/  SEL R23, R23, RZ, P2 ;  /* 0x000000ff17177207 */ /* 0x000fe40001000000 */
[----:B------:R-:W-:-:S03]  /*171f0*/  LOP3.LUT R27, R27, R6, RZ, 0x3c, !PT ;  /* 0x000000061b1b7212 */ /* 0x000fc600078e3cff */
[----:B------:R-:W-:Y:S05]  /*17200*/  @!P3 BRA `(.L_x_1593) ;  /* 0x000000080010b947 */ /* 0x000fea0003800000 */
.L_x_1629:
[----:B------:R-:W-:Y:S05]  /*17210*/  YIELD ;  /* 0x0000000000007946 */ /* 0x000fea0003800000 */
[----:B------:R-:W-:Y:S04]  /*17220*/  BSSY B1, `(.L_x_1614) ;  /* 0x000007a000017945 */ /* 0x000fe80003800000 */
[----:B------:R-:W-:Y:S05]  /*17230*/  @!P6 BRA `(.L_x_1615) ;  /* 0x0000000400e0e947 */ /* 0x000fea0003800000 */
[----:B------:R-:W-:Y:S01]  /*17240*/  IMAD R6, R23, 0x8, R22 ;  /* 0x0000000817067824 */ /* 0x000fe200078e0216 */
[----:B0-----:R-:W-:Y:S01]  /*17250*/  SHF.L.U32 R7, R27, 0x1f, RZ ;  /* 0x0000001f1b077819 */ /* 0x001fe200000006ff */
[----:B------:R-:W0:Y:S01]  /*17260*/  S2R R8, SR_TID.X ;  /* 0x0000000000087919 */ /* 0x000e220000002100 */
[----:B------:R-:W-:Y:S02]  /*17270*/  BSSY B2, `(.L_x_1616) ;  /* 0x0000005000027945 */ /* 0x000fe40003800000 */
[----:B------:R-:W2:Y:S01]  /*17280*/  SYNCS.PHASECHK.TRANS64.TRYWAIT P2, [R6+URZ+0x324a0], R7 ;  /* 0x0324a007060075a7 */ /* 0x000ea2000804017f */
[----:B0-----:R-:W-:-:S04]  /*17290*/  LOP3.LUT R8, R8, 0x7f, RZ, 0xc0, !PT ;  /* 0x0000007f08087812 */ /* 0x001fc800078ec0ff */
[----:B------:R-:W-:Y:S01]  /*172a0*/  ISETP.NE.AND P3, PT, R8, RZ, PT ;  /* 0x000000ff0800720c */ /* 0x000fe20003f65270 */
[----:B--2---:R-:W-:-:S12]  /*172b0*/  @!P2 BRA `(.L_x_1617) ;  /* 0x000000740090a947 */ /* 0x004fd80003800000 */
.L_x_1796:
[----:B------:R-:W-:Y:S05]  /*172c0*/  BSYNC B2 ;  /* 0x0000000000027941 */ /* 0x000fea0003800000 */
.L_x_1616:
        /* <DEDUP_REMOVED lines=9> */
.L_x_1619:
[----:B------:R-:W-:Y:S05]  /*17360*/  BSYNC B2 ;  /* 0x0000000000027941 */ /* 0x000fea0003800000 */
.L_x_1618:
        /* <DEDUP_REMOVED lines=11> */
.L_x_1620:
        /* <DEDUP_REMOVED lines=13> */
.L_x_1797:
[----:B------:R-:W-:Y:S05]  /*174f0*/  BSYNC B2 ;  /* 0x0000000000027941 */ /* 0x000fea0003800000 */
.L_x_1621:
        /* <DEDUP_REMOVED lines=11> */
.L_x_1624:
[----:B------:R-:W-:Y:S05]  /*175b0*/  BSYNC B2 ;  /* 0x0000000000027941 */ /* 0x000fea0003800000 */
.L_x_1623:
        /* <DEDUP_REMOVED lines=9> */
.L_x_1625:
        /* <DEDUP_REMOVED lines=15> */
.L_x_1626:
        /* <DEDUP_REMOVED lines=15> */
.L_x_1627:
        /* <DEDUP_REMOVED lines=15> */
.L_x_1628:
        /* <DEDUP_REMOVED lines=10> */
.L_x_1615:
[----:B------:R-:W-:Y:S05]  /*179c0*/  BSYNC B1 ;  /* 0x0000000000017941 */ /* 0x000fea0003800000 */
.L_x_1614:
        /* <DEDUP_REMOVED lines=8> */
.L_x_1593:
[----:B------:R-:W-:Y:S05]  /*17a50*/  BSYNC B0 ;  /* 0x0000000000007941 */ /* 0x000fea0003800000 */
.L_x_1592:
[----:B------:R-:W-:Y:S05]  /*17a60*/  @!P0 WARPSYNC.ALL ;  /* 0x0000000000008948 */ /* 0x000fea0003800000 */
[----:B------:R-:W-:Y:S01]  /*17a70*/  @!P0 BAR.SYNC.DEFER_BLOCKING 0xc, 0x180 ;  /* 0x0306000000008b1d */ /* 0x000fe20000010000 */
[----:B------:R-:W-:-:S05]  /*17a80*/  IMAD.MOV.U32 R0, RZ, RZ, RZ ;  /* 0x000000ffff007224 */ /* 0x000fca00078e00ff */
[----:B------:R-:W-:Y:S04]  /*17a90*/  BSSY B0, `(.L_x_1630) ;  /* 0x000001e000007945 */ /* 0x000fe80003800000 */
[----:B------:R-:W-:Y:S05]  /*17aa0*/  @!P1 BRA `(.L_x_1631) ;  /* 0x0000000000709947 */ /* 0x000fea0003800000 */
[----:B------:R-:W-:-:S13]  /*17ab0*/  ISETP.NE.AND P0, PT, R5, RZ, PT ;  /* 0x000000ff0500720c */ /* 0x000fda0003f05270 */
[----:B------:R-:W2:Y:S02]  /*17ac0*/  @!P0 LDC R5, c[0x0][0xae8] ;  /* 0x0002ba00ff058b82 */ /* 0x000ea40000000800 */
[-C--:B--2---:R-:W-:Y:S02]  /*17ad0*/  IABS R0, R5.reuse ;  /* 0x0000000500007213 */ /* 0x084fe40000000000 */
[----:B0-----:R-:W-:Y:S02]  /*17ae0*/  IABS R7, R5 ;  /* 0x0000000500077213 */ /* 0x001fe40000000000 */
[----:B------:R-:W0:Y:S03]  /*17af0*/  I2F.RP R2, R0 ;  /* 0x0000000000027306 */ /* 0x000e260000209400 */
[----:B------:R-:W-:-:S05]  /*17b00*/  IMAD.MOV R7, RZ, RZ, -R7 ;  /* 0x000000ffff077224 */ /* 0x000fca00078e0a07 */
[----:B0-----:R-:W0:Y:S02]  /*17b10*/  MUFU.RCP R2, R2 ;  /* 0x0000000200027308 */ /* 0x001e240000001000 */
[----:B0-----:R-:W-:-:S06]  /*17b20*/  VIADD R2, R2, 0xffffffe ;  /* 0x0ffffffe02027836 */ /* 0x001fcc0000000000 */
[----:B------:R-:W0:Y:S02]  /*17b30*/  F2I.FTZ.U32.TRUNC.NTZ R3, R2 ;  /* 0x0000000200037305 */ /* 0x000e24000021f000 */
        /* <DEDUP_REMOVED lines=19> */
.L_x_1631:
[----:B------:R-:W-:Y:S05]  /*17c70*/  BSYNC B0 ;  /* 0x0000000000007941 */ /* 0x000fea0003800000 */
.L_x_1630:
[-C--:B------:R-:W-:Y:S01]  /*17c80*/  IMAD R32, R32, R0.reuse, RZ ;  /* 0x0000000020207224 */ /* 0x080fe200078e02ff */
[----:B------:R-:W-:Y:S04]  /*17c90*/  BSSY B7, `(.L_x_1632) ;  /* 0x0000415000077945 */ /* 0x000fe80003800000 */
[----:B------:R-:W-:-:S04]  /*17ca0*/  VIADDMNMX R2, R32, R0, R4, PT ;  /* 0x0000000020027246 */ /* 0x000fc80003800104 */
[----:B------:R-:W-:Y:S01]  /*17cb0*/  ISETP.GT.AND P0, PT, R2, R32, PT ;  /* 0x000000200200720c */ /* 0x000fe20003f04270 */
[----:B------:R2:W-:-:S12]  /*17cc0*/  STL [R1+0x44], R2 ;  /* 0x0000440201007387 */ /* 0x0005d80000100800 */
[----:B--2---:R-:W-:Y:S05]  /*17cd0*/  @P0 BRA `(.L_x_1633) ;  /* 0x0000000000440947 */ /* 0x004fea0003800000 */
[----:B------:R-:W2:Y:S02]  /*17ce0*/  S2R R2, SR_TID.X ;  /* 0x0000000000027919 */ /* 0x000ea40000002100 */
        /* <DEDUP_REMOVED lines=12> */
[----:B0-----:R-:W0:Y:S01]  /*17db0*/  POPC R7, R4 ;  /* 0x0000000400077309 */ /* 0x001e220000000000 */
[----:B--2---:R-:W0:Y:S02]  /*17dc0*/  SHFL.IDX PT, R0, R3, R0, 0x1f ;  /* 0x00001f0003007589 */ /* 0x004e2400000e0000 */
[----:B0-----:R-:W-:Y:S01]  /*17dd0*/  IADD3 R16, R0, UR36, R7 ;  /* 0x0000002400107c10 */ /* 0x001fe2000fffe007 */
[----:B------:R-:W-:Y:S06]  /*17de0*/  BRA `(.L_x_1634) ;  /* 0x0000003c00fc7947 */ /* 0x000fec0003800000 */
.L_x_1633:
        /* <DEDUP_REMOVED lines=9> */
[----:B------:R-:W2:Y:S01]  /*17e80*/  LDC.64 R2, c[0x4][R2] ;  /* 0x0100000002027b82 */ /* 0x000ea20000000a00 */
[----:B------:R-:W-:Y:S02]  /*17e90*/  IMAD.U32 R5, RZ, RZ, UR7 ;  /* 0x00000007ff057e24 */ /* 0x000fe4000f8e00ff */
[----:B------:R-:W-:Y:S02]  /*17ea0*/  IMAD.U32 R6, RZ, RZ, UR8 ;  /* 0x00000008ff067e24 */ /* 0x000fe4000f8e00ff */
[----:B0-----:R-:W-:-:S02]  /*17eb0*/  IMAD.U32 R7, RZ, RZ, UR9 ;  /* 0x00000009ff077e24 */ /* 0x001fc4000f8e00ff */
[----:B------:R-:W-:Y:S02]  /*17ec0*/  IMAD.U32 R10, RZ, RZ, UR4 ;  /* 0x00000004ff0a7e24 */ /* 0x000fe4000f8e00ff */
[----:B------:R-:W-:Y:S02]  /*17ed0*/  IMAD.U32 R11, RZ, RZ, UR5 ;  /* 0x00000005ff0b7e24 */ /* 0x000fe4000f8e00ff */
[----:B------:R-:W-:Y:S02]  /*17ee0*/  IMAD.MOV.U32 R8, RZ, RZ, 0x70 ;  /* 0x00000070ff087424 */ /* 0x000fe400078e00ff */
[----:B------:R-:W-:Y:S02]  /*17ef0*/  IMAD.MOV.U32 R12, RZ, RZ, 0x1 ;  /* 0x00000001ff0c7424 */ /* 0x000fe400078e00ff */
[----:B------:R-:W-:-:S07]  /*17f00*/  IMAD.MOV.U32 R13, RZ, RZ, RZ ;  /* 0x000000ffff0d7224 */ /* 0x000fce00078e00ff */
[----:B------:R-:W-:-:S07]  /*17f10*/  LEPC R20, `(.L_x_1636) ;  /* 0x000000001014794e */ /* 0x000fce0000000000 */
[----:B-12---:R-:W-:Y:S05]  /*17f20*/  CALL.ABS.NOINC R2 ;  /* 0x0000000002007343 */ /* 0x006fea0003c00000 */
.L_x_1636:
[----:B------:R-:W-:Y:S05]  /*17f30*/  BSYNC B6 ;  /* 0x0000000000067941 */ /* 0x000fea0003800000 */
.L_x_1635:
        /* <DEDUP_REMOVED lines=8> */
[----:B------:R2:W3:Y:S01]  /*17fc0*/  LDC.64 R2, c[0x4][R34] ;  /* 0x0100000022027b82 */ /* 0x0004e20000000a00 */
[----:B------:R-:W-:Y:S02]  /*17fd0*/  IMAD.U32 R4, RZ, RZ, UR6 ;  /* 0x00000006ff047e24 */ /* 0x000fe4000f8e00ff */
[----:B------:R-:W-:Y:S02]  /*17fe0*/  IMAD.U32 R5, RZ, RZ, UR7 ;  /* 0x00000007ff057e24 */ /* 0x000fe4000f8e00ff */
[----:B------:R-:W-:Y:S02]  /*17ff0*/  IMAD.U32 R6, RZ, RZ, UR8 ;  /* 0x00000008ff067e24 */ /* 0x000fe4000f8e00ff */
[----:B0-----:R-:W-:-:S02]  /*18000*/  IMAD.U32 R7, RZ, RZ, UR9 ;  /* 0x00000009ff077e24 */ /* 0x001fc4000f8e00ff */
[----:B------:R-:W-:Y:S02]  /*18010*/  IMAD.U32 R10, RZ, RZ, UR4 ;  /* 0x00000004ff0a7e24 */ /* 0x000fe4000f8e00ff */
[----:B------:R-:W-:Y:S02]  /*18020*/  IMAD.U32 R11, RZ, RZ, UR5 ;  /* 0x00000005ff0b7e24 */ /* 0x000fe4000f8e00ff */
[----:B------:R-:W-:Y:S02]  /*18030*/  IMAD.MOV.U32 R8, RZ, RZ, 0x70 ;  /* 0x00000070ff087424 */ /* 0x000fe400078e00ff */
[----:B------:R-:W-:Y:S02]  /*18040*/  IMAD.MOV.U32 R12, RZ, RZ, 0x1 ;  /* 0x00000001ff0c7424 */ /* 0x000fe400078e00ff */
[----:B--2---:R-:W-:-:S07]  /*18050*/  IMAD.MOV.U32 R13, RZ, RZ, RZ ;  /* 0x000000ffff0d7224 */ /* 0x004fce00078e00ff */
[----:B------:R-:W-:-:S07]  /*18060*/  LEPC R20, `(.L_x_1639) ;  /* 0x000000001014794e */ /* 0x000fce0000000000 */
[----:B-1-3--:R-:W-:Y:S05]  /*18070*/  CALL.ABS.NOINC R2 ;  /* 0x0000000002007343 */ /* 0x00afea0003c00000 */
.L_x_1639:
        /* <DEDUP_REMOVED lines=15> */
.L_x_1638:
[----:B------:R-:W-:Y:S05]  /*18170*/  BSYNC B6 ;  /* 0x0000000000067941 */ /* 0x000fea0003800000 */
.L_x_1637:
[----:B------:R-:W2:Y:S01]  /*18180*/  LDL R34, [R1+0x44] ;  /* 0x0000440001227983 */ /* 0x000ea20000100800 */
[----:B------:R-:W-:Y:S01]  /*18190*/  ULDC.64 UR4, c[0x0][0xaf0] ;  /* 0x0002bc0000047ab9 */ /* 0x000fe20000000a00 */
[----:B------:R-:W3:Y:S02]  /*181a0*/  LDC R9, c[0x0][0x430] ;  /* 0x00010c00ff097b82 */ /* 0x000ee40000000800 */
[----:B------:R-:W4:Y:S04]  /*181b0*/  LDL R10, [R1+0x60] ;  /* 0x00006000010a7983 */ /* 0x000f280000100800 */
[----:B------:R-:W4:Y:S04]  /*181c0*/  LDL.LU R21, [R1] ;  /* 0x0000000001157983 */ /* 0x000f280000300800 */
[----:B------:R-:W4:Y:S01]  /*181d0*/  LDL R20, [R1+0x10] ;  /* 0x0000100001147983 */ /* 0x000f220000100800 */
[----:B------:R-:W-:Y:S01]  /*181e0*/  ISETP.NE.U32.AND P0, PT, RZ, UR4, PT ;  /* 0x00000004ff007c0c */ /* 0x000fe2000bf05070 */
[----:B------:R-:W0:Y:S03]  /*181f0*/  S2R R0, SR_TID.X ;  /* 0x0000000000007919 */ /* 0x000e260000002100 */
[----:B------:R-:W-:-:S13]  /*18200*/  ISETP.NE.AND.EX P0, PT, RZ, UR5, PT, P0 ;  /* 0x00000005ff007c0c */ /* 0x000fda000bf05300 */
[----:B------:R-:W-:Y:S01]  /*18210*/  @P0 IADD3 R2, P1, R29, UR4, RZ ;  /* 0x000000041d020c10 */ /* 0x000fe2000ff3e0ff */
[----:B------:R-:W1:Y:S01]  /*18220*/  S2R R11, SR_TID.X ;  /* 0x00000000000b7919 */ /* 0x000e620000002100 */
[----:B------:R-:W-:Y:S01]  /*18230*/  IMAD.MOV.U32 R37, RZ, RZ, RZ ;  /* 0x000000ffff257224 */ /* 0x000fe200078e00ff */
[----:B------:R-:W-:Y:S01]  /*18240*/  ULDC UR4, c[0x0][0x320] ;  /* 0x0000c80000047ab9 */ /* 0x000fe20000000800 */
[----:B------:R-:W-:-:S05]  /*18250*/  @P0 IADD3.X R3, R30, UR5, RZ, P1, !PT ;  /* 0x000000051e030c10 */ /* 0x000fca0008ffe4ff */
[----:B------:R4:W4:Y:S01]  /*18260*/  @P0 LDG.E R28, desc[UR60][R2.64] ;  /* 0x0000003c021c0981 */ /* 0x000922000c1e1900 */
[----:B0-----:R-:W-:-:S04]  /*18270*/  LOP3.LUT R0, R0, 0x7f, RZ, 0xc0, !PT ;  /* 0x0000007f00007812 */ /* 0x001fc800078ec0ff */
[----:B------:R-:W-:Y:S02]  /*18280*/  SHF.R.U32.HI R0, RZ, 0x3, R0 ;  /* 0x00000003ff007819 */ /* 0x000fe40000011600 */
[----:B---3--:R-:W-:Y:S01]  /*18290*/  ISETP.NE.AND P1, PT, R9, 0x1, PT ;  /* 0x000000010900780c */ /* 0x008fe20003f25270 */
[----:B-1----:R-:W-:-:S12]  /*182a0*/  IMAD.SHL.U32 R11, R11, 0x10, RZ ;  /* 0x000000100b0b7824 */ /* 0x002fd800078e00ff */
[----:B------:R-:W0:Y:S01]  /*182b0*/  @P1 LDC R5, c[0x0][0x434] ;  /* 0x00010d00ff051b82 */ /* 0x000e220000000800 */
[----:B------:R-:W-:-:S07]  /*182c0*/  LOP3.LUT R11, R0, 0x70, R11, 0xf8, !PT ;  /* 0x00000070000b7812 */ /* 0x000fce00078ef80b */
[----:B------:R-:W1:Y:S01]  /*182d0*/  @P1 LDC R4, c[0x0][0x438] ;  /* 0x00010e00ff041b82 */ /* 0x000e620000000800 */
[----:B------:R-:W-:Y:S01]  /*182e0*/  UMOV UR5, 0xffffffff ;  /* 0xffffffff00057882 */ /* 0x000fe20000000000 */
[----:B--2---:R-:W-:-:S04]  /*182f0*/  VIADD R0, R34, 0xffffffff ;  /* 0xffffffff22007836 */ /* 0x004fc80000000000 */
[----:B------:R-:W-:-:S05]  /*18300*/  IMAD R6, R0, 0x60, R11 ;  /* 0x0000006000067824 */ /* 0x000fca00078e020b */
[----:B----4-:R-:W-:-:S04]  /*18310*/  ISETP.GE.AND P0, PT, R6, R20, PT ;  /* 0x000000140600720c */ /* 0x010fc80003f06270 */
[----:B------:R-:W-:Y:S01]  /*18320*/  ISETP.GT.U32.OR P0, PT, R11, 0x5f, P0 ;  /* 0x0000005f0b00780c */ /* 0x000fe20000704470 */
[----:B------:R-:W-:-:S12]  /*18330*/  IMAD.IADD R6, R6, 0x1, R33 ;  /* 0x0000000106067824 */ /* 0x000fd800078e0221 */
[----:B------:R-:W2:Y:S01]  /*18340*/  @!P0 LDC.64 R2, c[0x0][0x428] ;  /* 0x00010a00ff028b82 */ /* 0x000ea20000000a00 */
[----:B0-----:R-:W-:-:S04]  /*18350*/  @P1 IMAD.HI.U32 R5, R6, R5, RZ ;  /* 0x0000000506051227 */ /* 0x001fc800078e00ff */
[----:B------:R-:W-:Y:S01]  /*18360*/  IMAD.MOV.U32 R7, RZ, RZ, R6 ;  /* 0x000000ffff077224 */ /* 0x000fe200078e0006 */
[----:B-1----:R-:W-:Y:S02]  /*18370*/  @P1 SHF.R.U32.HI R7, RZ, R4, R5 ;  /* 0x00000004ff071219 */ /* 0x002fe40000011605 */
[----:B------:R-:W-:-:S03]  /*18380*/  SHF.R.S32.HI R34, RZ, 0x1f, R28 ;  /* 0x0000001fff227819 */ /* 0x000fc6000001141c */
[--C-:B------:R-:W-:Y:S01]  /*18390*/  @!P0 IMAD.MOV.U32 R4, RZ, RZ, R7.reuse ;  /* 0x000000ffff048224 */ /* 0x100fe200078e0007 */
[----:B------:R-:W-:Y:S01]  /*183a0*/  @!P0 SHF.R.S32.HI R5, RZ, 0x1f, R7 ;  /* 0x0000001fff058819 */ /* 0x000fe20000011407 */
[-C--:B--2---:R-:W-:Y:S02]  /*183b0*/  @!P0 IMAD R8, R34, R2.reuse, RZ ;  /* 0x0000000222088224 */ /* 0x084fe400078e02ff */
        /* <DEDUP_REMOVED lines=30> */
[----:B------:R-:W-:Y:S01]  /*185a0*/  LOP3.LUT R21, R21, 0xfffffffb, RZ, 0xc0, !PT ;  /* 0xfffffffb15157812 */ /* 0x000fe200078ec0ff */
[----:B0-----:R-:W-:-:S03]  /*185b0*/  IMAD.MOV R2, RZ, RZ, -R7 ;  /* 0x000000ffff027224 */ /* 0x001fc600078e0a07 */
[----:B------:R-:W-:Y:S01]  /*185c0*/  LOP3.LUT R21, R21, 0xfffffff7, RZ, 0xc0, !PT ;  /* 0xfffffff715157812 */ /* 0x000fe200078ec0ff */
[----:B------:R-:W-:-:S03]  /*185d0*/  IMAD R2, R9, R2, R6 ;  /* 0x0000000209027224 */ /* 0x000fc600078e0206 */
[----:B------:R-:W-:-:S04]  /*185e0*/  @P3 LOP3.LUT R21, R21, 0x8, RZ, 0xfc, !PT ;  /* 0x0000000815153812 */ /* 0x000fc800078efcff */
[----:B------:R-:W-:Y:S01]  /*185f0*/  @P2 LOP3.LUT R21, R21, 0x4, RZ, 0xfc, !PT ;  /* 0x0000000415152812 */ /* 0x000fe200078efcff */
[----:B------:R0:W-:Y:S04]  /*18600*/  STL [R1+0x4], R2 ;  /* 0x0000040201007387 */ /* 0x0001e80000100800 */
[----:B------:R0:W-:Y:S01]  /*18610*/  STL [R1], R21 ;  /* 0x0000001501007387 */ /* 0x0001e20000100800 */
[----:B------:R-:W-:Y:S05]  /*18620*/  BRA.DIV UR5, `(.L_x_1640) ;  /* 0x0000006205dc7947 */ /* 0x000fea000b800000 */
.L_x_1800:
[----:B0-----:R-:W-:-:S05]  /*18630*/  SEL R2, RZ, 0x1, P1 ;  /* 0x00000001ff027807 */ /* 0x001fca0000800000 */
[----:B------:R0:W-:Y:S01]  /*18640*/  STL [R1+0x5c], R2 ;  /* 0x00005c0201007387 */ /* 0x0001e20000100800 */
[----:B------:R-:W-:Y:S05]  /*18650*/  @!P0 BRA `(.L_x_1641) ;  /* 0x0000000000048947 */ /* 0x000fea0003800000 */
[----:B------:R-:W-:Y:S01]  /*18660*/  BPT.TRAP 0x1 ;  /* 0x000000040000795c */ /* 0x000fe20000300000 */
.L_x_1641:
[----:B------:R-:W-:Y:S01]  /*18670*/  IMAD R30, R0, -0x60, R20 ;  /* 0xffffffa0001e7824 */ /* 0x000fe200078e0214 */
[----:B------:R-:W-:Y:S01]  /*18680*/  SHF.L.U32 R0, R26, 0x1f, RZ ;  /* 0x0000001f1a007819 */ /* 0x000fe200000006ff */
[----:B------:R-:W-:Y:S01]  /*18690*/  IMAD R29, R24, 0x8, R22 ;  /* 0x00000008181d7824 */ /* 0x000fe200078e0216 */
[----:B------:R-:W-:Y:S03]  /*186a0*/  BSSY B0, `(.L_x_1642) ;  /* 0x0000003000007945 */ /* 0x000fe60003800000 */
[----:B------:R-:W1:Y:S02]  /*186b0*/  SYNCS.PHASECHK.TRANS64.TRYWAIT P0, [R29+URZ+0x32440], R0 ;  /* 0x032440001d0075a7 */ /* 0x000e64000800017f */
[----:B-1----:R-:W-:Y:S05]  /*186c0*/  @!P0 BRA `(.L_x_1643) ;  /* 0x0000006000e88947 */ /* 0x002fea0003800000 */
.L_x_1801:
[----:B------:R-:W-:Y:S05]  /*186d0*/  BSYNC B0 ;  /* 0x0000000000007941 */ /* 0x000fea0003800000 */
.L_x_1642:
[----:B0-----:R-:W1:Y:S01]  /*186e0*/  LDL R2, [R1+0x4] ;  /* 0x0000040001027983 */ /* 0x001e620000100800 */
[----:B------:R-:W-:Y:S01]  /*186f0*/  ULDC.64 UR4, c[0x0][0x300] ;  /* 0x0000c00000047ab9 */ /* 0x000fe20000000a00 */
[----:B-----5:R-:W-:Y:S01]  /*18700*/  SHF.R.S32.HI R4, RZ, 0x1f, R37 ;  /* 0x0000001fff047819 */ /* 0x020fe20000011425 */
[----:B------:R-:W-:Y:S01]  /*18710*/  ULDC.64 UR6, c[0x0][0x2e8] ;  /* 0x0000ba0000067ab9 */ /* 0x000fe20000000a00 */
[----:B------:R-:W2:Y:S01]  /*18720*/  LDL.LU R6, [R1] ;  /* 0x0000000001067983 */ /* 0x000ea20000300800 */
[----:B------:R-:W0:Y:S02]  /*18730*/  S2R R7, SR_TID.X ;  /* 0x0000000000077919 */ /* 0x000e240000002100 */
[----:B0-----:R-:W-:-:S05]  /*18740*/  IMAD.SHL.U32 R7, R7, 0x8, RZ ;  /* 0x0000000807077824 */ /* 0x001fca00078e00ff */
[----:B------:R-:W-:Y:S02]  /*18750*/  LOP3.LUT R7, R7, 0x38, RZ, 0xc0, !PT ;  /* 0x0000003807077812 */ /* 0x000fe400078ec0ff */
[----:B-1----:R-:W-:Y:S02]  /*18760*/  SHF.R.S32.HI R0, RZ, 0x1f, R2 ;  /* 0x0000001fff007819 */ /* 0x002fe40000011402 */
[----:B--2---:R-:W-:-:S03]  /*18770*/  LOP3.LUT R6, R6, 0xfffffffd, RZ, 0xc0, !PT ;  /* 0xfffffffd06067812 */ /* 0x004fc600078ec0ff */
[----:B------:R0:W-:Y:S04]  /*18780*/  STL [R1+0x48], R0 ;  /* 0x0000480001007387 */ /* 0x0001e80000100800 */
[----:B------:R1:W-:Y:S01]  /*18790*/  STL [R1+0x4c], R4 ;  /* 0x00004c0401007387 */ /* 0x0003e20000100800 */
[----:B0-----:R-:W-:-:S04]  /*187a0*/  IMAD R0, R0, UR4, RZ ;  /* 0x0000000400007c24 */ /* 0x001fc8000f8e02ff */
[C---:B------:R-:W-:Y:S02]  /*187b0*/  IMAD R0, R2.reuse, UR5, R0 ;  /* 0x0000000502007c24 */ /* 0x040fe4000f8e0200 */
[----:B------:R-:W-:Y:S01]  /*187c0*/  IMAD.WIDE.U32 R2, R2, UR4, RZ ;  /* 0x0000000402027c25 */ /* 0x000fe2000f8e00ff */
[----:B------:R-:W-:-:S03]  /*187d0*/  ULDC.64 UR4, c[0x0][0x310] ;  /* 0x0000c40000047ab9 */ /* 0x000fc60000000a00 */
[----:B------:R-:W-:Y:S02]  /*187e0*/  IMAD.IADD R3, R3, 0x1, R0 ;  /* 0x0000000103037824 */ /* 0x000fe400078e0200 */
[----:B------:R-:W-:Y:S02]  /*187f0*/  IMAD R0, R4, UR4, RZ ;  /* 0x0000000404007c24 */ /* 0x000fe4000f8e02ff */
[C---:B------:R-:W-:Y:S01]  /*18800*/  IMAD.WIDE.U32 R2, R37.reuse, UR4, R2 ;  /* 0x0000000425027c25 */ /* 0x040fe2000f8e0002 */
[----:B-1----:R-:W0:Y:S03]  /*18810*/  S2R R4, SR_TID.X ;  /* 0x0000000000047919 */ /* 0x002e260000002100 */
[----:B------:R-:W-:Y:S01]  /*18820*/  IMAD R0, R37, UR5, R0 ;  /* 0x0000000525007c24 */ /* 0x000fe2000f8e0200 */
[----:B------:R-:W-:-:S03]  /*18830*/  ULDC.64 UR4, c[0x0][0x308] ;  /* 0x0000c20000047ab9 */ /* 0x000fc60000000a00 */
[----:B------:R-:W-:Y:S02]  /*18840*/  IMAD.IADD R3, R3, 0x1, R0 ;  /* 0x0000000103037824 */ /* 0x000fe400078e0200 */
[----:B------:R-:W-:Y:S01]  /*18850*/  IMAD.WIDE.U32 R2, R18, UR4, R2 ;  /* 0x0000000412027c25 */ /* 0x000fe2000f8e0002 */
[----:B------:R-:W-:Y:S02]  /*18860*/  ULDC UR4, c[0x0][0x2f4] ;  /* 0x0000bd0000047ab9 */ /* 0x000fe40000000800 */
[----:B------:R-:W-:Y:S02]  /*18870*/  ISETP.GE.AND P2, PT, R7, UR4, PT ;  /* 0x0000000407007c0c */ /* 0x000fe4000bf46270 */
[----:B------:R-:W-:-:S11]  /*18880*/  LEA R0, P0, R2, UR6, 0x1 ;  /* 0x0000000602007c11 */ /* 0x000fd6000f8008ff */
[----:B------:R-:W-:-:S05]  /*18890*/  @P2 LOP3.LUT R6, R6, 0x2, RZ, 0xfc, !PT ;  /* 0x0000000206062812 */ /* 0x000fca00078efcff */
[----:B------:R1:W-:Y:S01]  /*188a0*/  STL [R1], R6 ;  /* 0x0000000601007387 */ /* 0x0003e20000100800 */
[----:B0-----:R-:W-:-:S04]  /*188b0*/  LOP3.LUT R4, R4, 0x7f, RZ, 0xc0, !PT ;  /* 0x0000007f04047812 */ /* 0x001fc800078ec0ff */
[----:B------:R-:W-:Y:S01]  /*188c0*/  SHF.R.U32.HI R5, RZ, 0x3, R4 ;  /* 0x00000003ff057819 */ /* 0x000fe20000011604 */
[----:B------:R-:W-:Y:S01]  /*188d0*/  IMAD R4, R18, UR5, R3 ;  /* 0x0000000512047c24 */ /* 0x000fe2000f8e0203 */
[----:B------:R-:W-:-:S03]  /*188e0*/  UMOV UR5, 0xffffffff ;  /* 0xffffffff00057882 */ /* 0x000fc60000000000 */
[----:B------:R-:W-:Y:S01]  /*188f0*/  IMAD.IADD R30, R30, 0x1, -R5 ;  /* 0x000000011e1e7824 */ /* 0x000fe200078e0a05 */
[----:B------:R-:W-:Y:S01]  /*18900*/  LEA.HI.X R4, R2, UR7, R4, 0x1, P0 ;  /* 0x0000000702047c11 */ /* 0x000fe200080f0c04 */
[----:B------:R-:W-:-:S03]  /*18910*/  IMAD R5, R24, 0x1800, R31 ;  /* 0x0000180018057824 */ /* 0x000fc600078e021f */
[----:B------:R-:W-:Y:S01]  /*18920*/  ISETP.GE.AND P0, PT, R30, 0x1, PT ;  /* 0x000000011e00780c */ /* 0x000fe20003f06270 */
[----:B-1----:R-:W-:-:S12]  /*18930*/  BRA.DIV UR5, `(.L_x_1644) ;  /* 0x0000006205607947 */ /* 0x002fd8000b800000 */
        /* <DEDUP_REMOVED lines=52> */
.L_x_1815:
        /* <DEDUP_REMOVED lines=10> */
.L_x_1645:
[----:B------:R-:W-:Y:S02]  /*18d20*/  PLOP3.LUT P1, PT, P1, P0, PT, 0xa2, 0x0 ;  /* 0x000000000000781c */ /* 0x000fe40000f21472 */
[----:B------:R-:W-:-:S08]  /*18d30*/  @P0 R2UR P1, UR4, R29 ;  /* 0x000000001d0402ca */ /* 0x000fd00000020000 */
[----:B------:R-:W-:-:S05]  /*18d40*/  @P0 PLOP3.LUT P0, PT, P1, PT, PT, 0x80, 0x0 ;  /* 0x000000000000081c */ /* 0x000fca0000f0f070 */
[----:B------:R-:W-:Y:S01]  /*18d50*/  @!P1 SYNCS.ARRIVE.TRANS64.RED.A0T1 RZ, [UR4+0x32430], RZ ;  /* 0x032430ffffff99a7 */ /* 0x000fe20008200404 */
[----:B------:R-:W-:Y:S07]  /*18d60*/  @!P1 ARRIVES.LDGSTSBAR.64.TRANSCNT [UR4+0x32430] ;  /* 0x03243000ff0099b0 */ /* 0x000fee0008000a84 */
[----:B------:R-:W-:Y:S05]  /*18d70*/  @P0 BRA.U.ANY `(.L_x_1645) ;  /* 0xfffffffd00e80947 */ /* 0x000fea000393ffff */
[----:B------:R-:W-:Y:S01]  /*18d80*/  NOP ;  /* 0x0000000000007918 */ /* 0x000fe20000000000 */
[----:B------:R-:W2:Y:S02]  /*18d90*/  LDL R0, [R1+0x60] ;  /* 0x0000600001007983 */ /* 0x000ea40000100800 */
[----:B--2---:R-:W-:-:S13]  /*18da0*/  ISETP.NE.AND P2, PT, R0, 0x3, PT ;  /* 0x000000030000780c */ /* 0x004fda0003f45270 */
[----:B------:R-:W-:Y:S05]  /*18db0*/  @!P2 BRA `(.L_x_1646) ;  /* 0x000000000004a947 */ /* 0x000fea0003800000 */
[----:B------:R-:W-:Y:S01]  /*18dc0*/  BPT.TRAP 0x1 ;  /* 0x000000040000795c */ /* 0x000fe20000300000 */
.L_x_1646:
[----:B------:R1:W5:Y:S01]  /*18dd0*/  LDL.LU R0, [R1+0x1c] ;  /* 0x00001c0001007983 */ /* 0x0003620000300800 */
[----:B------:R1:W-:Y:S02]  /*18de0*/  SYNCS.ARRIVE.TRANS64.A1T0 RZ, [R29+URZ+0x32430], RZ ;  /* 0x032430ff1dff79a7 */ /* 0x0003e4000810003f */
[----:B------:R-:W-:Y:S05]  /*18df0*/  WARPSYNC.ALL ;  /* 0x0000000000007948 */ /* 0x000fea0003800000 */
[----:B------:R-:W-:Y:S01]  /*18e00*/  ULDC.64 UR4, c[0x0][0xaf8] ;  /* 0x0002be0000047ab9 */ /* 0x000fe20000000a00 */
[----:B------:R-:W-:Y:S01]  /*18e10*/  BSSY B6, `(.L_x_1647) ;  /* 0x000001d000067945 */ /* 0x000fe20003800000 */
[----:B------:R-:W-:Y:S01]  /*18e20*/  BAR.SYNC.DEFER_BLOCKING 0x8, 0x180 ;  /* 0x0206000000007b1d */ /* 0x000fe20000010000 */
[----:B------:R-:W-:-:S04]  /*18e30*/  ISETP.NE.U32.AND P0, PT, RZ, UR4, PT ;  /* 0x00000004ff007c0c */ /* 0x000fc8000bf05070 */
[----:B------:R-:W-:-:S04]  /*18e40*/  ISETP.NE.AND.EX P0, PT, RZ, UR5, PT, P0 ;  /* 0x00000005ff007c0c */ /* 0x000fc8000bf05300 */
[----:B------:R-:W-:Y:S02]  /*18e50*/  SEL R35, R35, RZ, !P0 ;  /* 0x000000ff23237207 */ /* 0x000fe40004000000 */
[----:B0----5:R-:W-:Y:S01]  /*18e60*/  SEL R2, R0, RZ, !P0 ;  /* 0x000000ff00027207 */ /* 0x021fe20004000000 */
[----:B------:R-:W-:-:S04]  /*18e70*/  VIADD R0, R22, 0x18400 ;  /* 0x0001840016007836 */ /* 0x000fc80000000000 */
[----:B------:R0:W-:Y:S01]  /*18e80*/  STL [R1+0x38], R2 ;  /* 0x0000380201007387 */ /* 0x0001e20000100800 */
[----:B------:R-:W-:Y:S02]  /*18e90*/  LOP3.LUT P0, RZ, R0, 0x3ff, RZ, 0xc0, !PT ;  /* 0x000003ff00ff7812 */ /* 0x000fe4000780c0ff */
[----:B------:R-:W-:Y:S01]  /*18ea0*/  SHF.R.S32.HI R0, RZ, 0x1f, R36 ;  /* 0x0000001fff007819 */ /* 0x000fe20000011424 */
[----:B------:R0:W-:Y:S04]  /*18eb0*/  STL [R1+0x10], R35 ;  /* 0x0000102301007387 */ /* 0x0001e80000100800 */
[----:B------:R0:W-:Y:S06]  /*18ec0*/  STL [R1+0x2c], R0 ;  /* 0x00002c0001007387 */ /* 0x0001ec0000100800 */
        /* <DEDUP_REMOVED lines=17> */
.L_x_1648:
[----:B------:R-:W-:Y:S05]  /*18fe0*/  BSYNC B6 ;  /* 0x0000000000067941 */ /* 0x000fea0003800000 */
.L_x_1647:
[----:B------:R-:W2:Y:S01]  /*18ff0*/  LDL R20, [R1+0x38] ;  /* 0x0000380001147983 */ /* 0x000ea20000100800 */
[----:B------:R-:W3:Y:S03]  /*19000*/  LDC R6, c[0x0][0x448] ;  /* 0x00011200ff067b82 */ /* 0x000ee60000000800 */
[----:B------:R-:W4:Y:S01]  /*19010*/  LDL R4, [R1+0x2c] ;  /* 0x00002c0001047983 */ /* 0x000f220000100800 */
[----:B------:R-:W-:Y:S01]  /*19020*/  IMAD.SHL.U32 R17, R17, 0x80, RZ ;  /* 0x0000008011117824 */ /* 0x000fe200078e00ff */
[----:B------:R-:W-:Y:S02]  /*19030*/  ULDC.64 UR4, c[0x0][0x298] ;  /* 0x0000a60000047ab9 */ /* 0x000fe40000000a00 */
[----:B------:R1:W5:Y:S01]  /*19040*/  LDL R9, [R1+0x14] ;  /* 0x0000140001097983 */ /* 0x0003620000100800 */
[----:B0-----:R-:W0:Y:S01]  /*19050*/  S2R R2, SR_TID.X ;  /* 0x0000000000027919 */ /* 0x001e220000002100 */
[----:B---3--:R-:W-:-:S13]  /*19060*/  ISETP.NE.AND P0, PT, R6, 0x1, PT ;  /* 0x000000010600780c */ /* 0x008fda0003f05270 */
[----:B------:R-:W3:Y:S01]  /*19070*/  @P0 LDC R0, c[0x0][0x44c] ;  /* 0x00011300ff000b82 */ /* 0x000ee20000000800 */
[----:B0-----:R-:W-:-:S07]  /*19080*/  LOP3.LUT R2, R2, 0x7f, RZ, 0xc0, !PT ;  /* 0x0000007f02027812 */ /* 0x001fce00078ec0ff */
[----:B------:R-:W0:Y:S01]  /*19090*/  @P0 LDC R3, c[0x0][0x450] ;  /* 0x00011400ff030b82 */ /* 0x000e220000000800 */
[----:B------:R-:W1:Y:S02]  /*190a0*/  S2R R7, SR_TID.X ;  /* 0x0000000000077919 */ /* 0x000e640000002100 */
[----:B-1----:R-:W-:-:S05]  /*190b0*/  IMAD.SHL.U32 R7, R7, 0x8, RZ ;  /* 0x0000000807077824 */ /* 0x002fca00078e00ff */
[----:B------:R-:W-:Y:S01]  /*190c0*/  LOP3.LUT R7, R7, 0x38, RZ, 0xc0, !PT ;  /* 0x0000003807077812 */ /* 0x000fe200078ec0ff */
[----:B--2---:R-:W-:Y:S02]  /*190d0*/  IMAD.MOV.U32 R21, RZ, RZ, R20 ;  /* 0x000000ffff157224 */ /* 0x004fe400078e0014 */
[----:B------:R-:W-:Y:S01]  /*190e0*/  IMAD.MOV.U32 R20, RZ, RZ, R35 ;  /* 0x000000ffff147224 */ /* 0x000fe200078e0023 */
[----:B------:R-:W-:Y:S01]  /*190f0*/  SHF.R.U32.HI R35, RZ, 0x3, R2 ;  /* 0x00000003ff237819 */ /* 0x000fe20000011602 */
[----:B----4-:R-:W-:Y:S01]  /*19100*/  IMAD R4, R4, UR4, RZ ;  /* 0x0000000404047c24 */ /* 0x010fe2000f8e02ff */
[----:B------:R-:W1:Y:S03]  /*19110*/  S2R R2, SR_TID.X ;  /* 0x0000000000027919 */ /* 0x000e660000002100 */
[----:B------:R-:W-:Y:S02]  /*19120*/  IMAD R4, R36, UR5, R4 ;  /* 0x0000000524047c24 */ /* 0x000fe4000f8e0204 */
[----:B-1----:R-:W-:-:S05]  /*19130*/  IMAD.SHL.U32 R2, R2, 0x10, RZ ;  /* 0x0000001002027824 */ /* 0x002fca00078e00ff */
[----:B------:R-:W-:-:S04]  /*19140*/  LOP3.LUT R2, R35, 0x70, R2, 0xf8, !PT ;  /* 0x0000007023027812 */ /* 0x000fc800078ef802 */
[----:B------:R-:W-:-:S05]  /*19150*/  LOP3.LUT R35, R2, R17, RZ, 0xfc, !PT ;  /* 0x0000001102237212 */ /* 0x000fca00078efcff */
[----:B---3--:R-:W-:Y:S01]  /*19160*/  @P0 IMAD.HI.U32 R2, R35, R0, RZ ;  /* 0x0000000023020227 */ /* 0x008fe200078e00ff */
[----:B------:R-:W-:-:S04]  /*19170*/  MOV R0, R35 ;  /* 0x0000002300007202 */ /* 0x000fc80000000f00 */
[----:B0-----:R-:W-:Y:S01]  /*19180*/  @P0 SHF.R.U32.HI R0, RZ, R3, R2 ;  /* 0x00000003ff000219 */ /* 0x001fe20000011602 */
[----:B------:R-:W-:Y:S01]  /*19190*/  IMAD.WIDE.U32 R2, R36, UR4, RZ ;  /* 0x0000000424027c25 */ /* 0x000fe2000f8e00ff */
[----:B------:R-:W-:-:S03]  /*191a0*/  ULDC.64 UR4, c[0x0][0x2d8] ;  /* 0x0000b60000047ab9 */ /* 0x000fc60000000a00 */
[----:B------:R-:W-:Y:S02]  /*191b0*/  IMAD.IADD R3, R3, 0x1, R4 ;  /* 0x0000000103037824 */ /* 0x000fe400078e0204 */
[----:B------:R-:W-:-:S04]  /*191c0*/  IMAD.WIDE.U32 R2, R18, UR4, R2 ;  /* 0x0000000412027c25 */ /* 0x000fc8000f8e0002 */
[----:B------:R-:W-:Y:S01]  /*191d0*/  IMAD R3, R18, UR5, R3 ;  /* 0x0000000512037c24 */ /* 0x000fe2000f8e0203 */
[----:B------:R-:W-:Y:S02]  /*191e0*/  ULDC.64 UR4, c[0x0][0x2e0] ;  /* 0x0000b80000047ab9 */ /* 0x000fe40000000a00 */
[----:B------:R-:W-:Y:S02]  /*191f0*/  IMAD R4, R21, UR4, RZ ;  /* 0x0000000415047c24 */ /* 0x000fe4000f8e02ff */
[----:B------:R-:W-:-:S04]  /*19200*/  IMAD.WIDE.U32 R2, R20, UR4, R2 ;  /* 0x0000000414027c25 */ /* 0x000fc8000f8e0002 */
[----:B------:R-:W-:Y:S01]  /*19210*/  IMAD R4, R20, UR5, R4 ;  /* 0x0000000514047c24 */ /* 0x000fe2000f8e0204 */
[----:B------:R-:W-:-:S03]  /*19220*/  ULDC.64 UR4, c[0x0][0x2d0] ;  /* 0x0000b40000047ab9 */ /* 0x000fc60000000a00 */
[----:B------:R-:W-:Y:S01]  /*19230*/  IMAD.IADD R3, R3, 0x1, R4 ;  /* 0x0000000103037824 */ /* 0x000fe200078e0204 */
[----:B------:R-:W-:Y:S01]  /*19240*/  SHF.R.S32.HI R4, RZ, 0x1f, R0 ;  /* 0x0000001fff047819 */ /* 0x000fe20000011400 */
[----:B------:R-:W0:Y:S04]  /*19250*/  S2R R20, SR_TID.X ;  /* 0x0000000000147919 */ /* 0x000e280000002100 */
[----:B------:R-:W-:Y:S02]  /*19260*/  IMAD R4, R4, UR4, RZ ;  /* 0x0000000404047c24 */ /* 0x000fe4000f8e02ff */
[----:B------:R-:W-:-:S04]  /*19270*/  IMAD.WIDE.U32 R2, R0, UR4, R2 ;  /* 0x0000000400027c25 */ /* 0x000fc8000f8e0002 */
[----:B------:R-:W-:Y:S01]  /*19280*/  IMAD R4, R0, UR5, R4 ;  /* 0x0000000500047c24 */ /* 0x000fe2000f8e0204 */
[----:B------:R-:W-:Y:S01]  /*19290*/  ULDC.64 UR4, c[0x0][0x2c8] ;  /* 0x0000b20000047ab9 */ /* 0x000fe20000000a00 */
[----:B------:R-:W-:-:S04]  /*192a0*/  IMAD.MOV R0, RZ, RZ, -R0 ;  /* 0x000000ffff007224 */ /* 0x000fc800078e0a00 */
[----:B------:R-:W-:Y:S02]  /*192b0*/  IMAD R0, R6, R0, R35 ;  /* 0x0000000006007224 */ /* 0x000fe400078e0223 */
[----:B------:R-:W-:-:S03]  /*192c0*/  IMAD.IADD R3, R3, 0x1, R4 ;  /* 0x0000000103037824 */ /* 0x000fc600078e0204 */
[----:B------:R-:W-:Y:S01]  /*192d0*/  SHF.R.S32.HI R4, RZ, 0x1f, R0 ;  /* 0x0000001fff047819 */ /* 0x000fe20000011400 */
[----:B------:R-:W-:-:S04]  /*192e0*/  IMAD.WIDE.U32 R2, R0, UR4, R2 ;  /* 0x0000000400027c25 */ /* 0x000fc8000f8e0002 */
[----:B------:R-:W-:-:S04]  /*192f0*/  IMAD R4, R4, UR4, RZ ;  /* 0x0000000404047c24 */ /* 0x000fc8000f8e02ff */
        /* <DEDUP_REMOVED lines=16> */
[C---:B------:R-:W-:Y:S01]  /*19400*/  ISETP.GE.AND P0, PT, R17.reuse, R2, PT ;  /* 0x000000021100720c */ /* 0x040fe20003f06270 */
[----:B------:R-:W-:-:S03]  /*19410*/  VIADD R8, R17, 0x30 ;  /* 0x0000003011087836 */ /* 0x000fc60000000000 */
[----:B------:R2:W-:Y:S09]  /*19420*/  STL [R1+0x1c], R6 ;  /* 0x00001c0601007387 */ /* 0x0005f20000100800 */
        /* <DEDUP_REMOVED lines=8> */
[----:B--2---:R-:W-:-:S05]  /*194b0*/  VIADD R6, R17, 0x20 ;  /* 0x0000002011067836 */ /* 0x004fca0000000000 */
[----:B------:R-:W-:Y:S04]  /*194c0*/  STL [R1+0x20], R6 ;  /* 0x0000200601007387 */ /* 0x000fe80000100800 */
[----:B------:R-:W-:Y:S04]  /*194d0*/  STL [R1+0x24], R8 ;  /* 0x0000240801007387 */ /* 0x000fe80000100800 */
[----:B0-----:R-:W0:Y:S04]  /*194e0*/  SHFL.IDX PT, R5, R0, 0x1, 0x181f ;  /* 0x00381f0000057f89 */ /* 0x001e2800000e0000 */
[----:B------:R-:W1:Y:S01]  /*194f0*/  SHFL.IDX PT, R4, R3, 0x1, 0x181f ;  /* 0x00381f0003047f89 */ /* 0x000e6200000e0000 */
[----:B0-----:R-:W-:-:S05]  /*19500*/  @!P0 LEA R5, P2, R7, R5, 0x1 ;  /* 0x0000000507058211 */ /* 0x001fca00078408ff */
[----:B-1----:R-:W-:-:S05]  /*19510*/  @!P0 IMAD.X R4, RZ, RZ, R4, P2 ;  /* 0x000000ffff048224 */ /* 0x002fca00010e0604 */
[----:B------:R-:W-:-:S04]  /*19520*/  @!P0 LOP3.LUT R5, R5, R4, RZ, 0x3c, !PT ;  /* 0x0000000405058212 */ /* 0x000fc800078e3cff */
[----:B------:R-:W-:-:S04]  /*19530*/  @!P0 LOP3.LUT R4, R5, R4, RZ, 0x3c, !PT ;  /* 0x0000000405048212 */ /* 0x000fc800078e3cff */
[----:B------:R-:W-:-:S05]  /*19540*/  @!P0 LOP3.LUT R5, R5, R4, RZ, 0x3c, !PT ;  /* 0x0000000405058212 */ /* 0x000fca00078e3cff */
[----:B------:R0:W-:Y:S01]  /*19550*/  @!P0 LDGSTS.E.BYPASS.LTC128B.128 [R25+0x18c00], desc[UR60][R4.64], !P1 ;  /* 0x18c0000004198fae */ /* 0x0001e2000c901d7c */
[----:B------:R-:W-:-:S03]  /*19560*/  ISETP.GE.AND P0, PT, R6, R2, PT ;  /* 0x000000020600720c */ /* 0x000fc60003f06270 */
[----:B------:R-:W-:Y:S04]  /*19570*/  SHFL.IDX PT, R6, R3, 0x3, 0x181f ;  /* 0x00781f0003067f89 */ /* 0x000fe800000e0000 */
[----:B0-----:R-:W0:Y:S04]  /*19580*/  SHFL.IDX PT, R5, R0, 0x2, 0x181f ;  /* 0x00581f0000057f89 */ /* 0x001e2800000e0000 */
[----:B------:R-:W1:Y:S02]  /*19590*/  SHFL.IDX PT, R4, R3, 0x2, 0x181f ;  /* 0x00581f0003047f89 */ /* 0x000e6400000e0000 */
[----:B0-----:R-:W-:-:S05]  /*195a0*/  @!P0 LEA R5, P2, R7, R5, 0x1 ;  /* 0x0000000507058211 */ /* 0x001fca00078408ff */
[----:B-1----:R-:W-:-:S05]  /*195b0*/  @!P0 IMAD.X R4, RZ, RZ, R4, P2 ;  /* 0x000000ffff048224 */ /* 0x002fca00010e0604 */
[----:B------:R-:W-:-:S04]  /*195c0*/  @!P0 LOP3.LUT R5, R5, R4, RZ, 0x3c, !PT ;  /* 0x0000000405058212 */ /* 0x000fc800078e3cff */
[----:B------:R-:W-:-:S04]  /*195d0*/  @!P0 LOP3.LUT R4, R5, R4, RZ, 0x3c, !PT ;  /* 0x0000000405048212 */ /* 0x000fc800078e3cff */
[----:B------:R-:W-:-:S05]  /*195e0*/  @!P0 LOP3.LUT R5, R5, R4, RZ, 0x3c, !PT ;  /* 0x0000000405058212 */ /* 0x000fca00078e3cff */
[----:B------:R0:W-:Y:S01]  /*195f0*/  @!P0 LDGSTS.E.BYPASS.LTC128B.128 [R25+0x19400], desc[UR60][R4.64], !P1 ;  /* 0x1940000004198fae */ /* 0x0001e2000c901d7c */
[----:B------:R-:W-:Y:S01]  /*19600*/  ISETP.GE.AND P0, PT, R8, R2, PT ;  /* 0x000000020800720c */ /* 0x000fe20003f06270 */
[----:B------:R-:W-:-:S05]  /*19610*/  VIADD R8, R17, 0x40 ;  /* 0x0000004011087836 */ /* 0x000fca0000000000 */
[----:B------:R-:W-:Y:S04]  /*19620*/  STL [R1+0x28], R8 ;  /* 0x0000280801007387 */ /* 0x000fe80000100800 */
[----:B0-----:R-:W0:Y:S03]  /*19630*/  SHFL.IDX PT, R4, R0, 0x3, 0x181f ;  /* 0x00781f0000047f89 */ /* 0x001e2600000e0000 */
[----:B0-----:R-:W-:-:S05]  /*19640*/  @!P0 LEA R5, P2, R7, R4, 0x1 ;  /* 0x0000000407058211 */ /* 0x001fca00078408ff */
[----:B------:R-:W-:Y:S02]  /*19650*/  @!P0 IMAD.X R4, RZ, RZ, R6, P2 ;  /* 0x000000ffff048224 */ /* 0x000fe400010e0606 */
[----:B------:R-:W-:Y:S03]  /*19660*/  SHFL.IDX PT, R6, R3, 0x4, 0x181f ;  /* 0x00981f0003067f89 */ /* 0x000fe600000e0000 */
        /* <DEDUP_REMOVED lines=22> */
[-C--:B------:R-:W-:Y:S01]  /*197d0*/  @!P0 LOP3.LUT R5, R5, R4.reuse, RZ, 0x3c, !PT ;  /* 0x0000000405058212 */ /* 0x080fe200078e3cff */
[----:B------:R-:W-:Y:S03]  /*197e0*/  SHFL.IDX PT, R3, R3, 0x7, 0x181f ;  /* 0x00f81f0003037f89 */ /* 0x000fe600000e0000 */
[----:B------:R-:W-:-:S04]  /*197f0*/  @!P0 LOP3.LUT R4, R5, R4, RZ, 0x3c, !PT ;  /* 0x0000000405048212 */ /* 0x000fc800078e3cff */
[----:B------:R-:W-:-:S05]  /*19800*/  @!P0 LOP3.LUT R5, R5, R4, RZ, 0x3c, !PT ;  /* 0x0000000405058212 */ /* 0x000fca00078e3cff */
[----:B------:R0:W-:Y:S01]  /*19810*/  @!P0 LDGSTS.E.BYPASS.LTC128B.128 [R25+0x1ac00], desc[UR60][R4.64], !P1 ;  /* 0x1ac0000004198fae */ /* 0x0001e2000c901d7c */
[----:B------:R-:W-:-:S03]  /*19820*/  ISETP.GE.AND P0, PT, R8, R2, PT ;  /* 0x000000020800720c */ /* 0x000fc60003f06270 */
[----:B0-----:R-:W0:Y:S04]  /*19830*/  SHFL.IDX PT, R4, R0, 0x6, 0x181f ;  /* 0x00d81f0000047f89 */ /* 0x001e2800000e0000 */
[----:B------:R-:W1:Y:S06]  /*19840*/  SHFL.IDX PT, R0, R0, 0x7, 0x181f ;  /* 0x00f81f0000007f89 */ /* 0x000e6c00000e0000 */
[----:B0-----:R-:W-:-:S05]  /*19850*/  @!P0 LEA R5, P2, R7, R4, 0x1 ;  /* 0x0000000407058211 */ /* 0x001fca00078408ff */
[----:B------:R-:W-:-:S05]  /*19860*/  @!P0 IMAD.X R4, RZ, RZ, R6, P2 ;  /* 0x000000ffff048224 */ /* 0x000fca00010e0606 */
[----:B------:R-:W-:-:S04]  /*19870*/  @!P0 LOP3.LUT R5, R5, R4, RZ, 0x3c, !PT ;  /* 0x0000000405058212 */ /* 0x000fc800078e3cff */
[----:B------:R-:W-:-:S04]  /*19880*/  @!P0 LOP3.LUT R4, R5, R4, RZ, 0x3c, !PT ;  /* 0x0000000405048212 */ /* 0x000fc800078e3cff */
[----:B------:R-:W-:-:S05]  /*19890*/  @!P0 LOP3.LUT R5, R5, R4, RZ, 0x3c, !PT ;  /* 0x0000000405058212 */ /* 0x000fca00078e3cff */
[----:B-1----:R0:W-:Y:S02]  /*198a0*/  @!P0 LDGSTS.E.BYPASS.LTC128B.128 [R25+0x1b400], desc[UR60][R4.64], !P1 ;  /* 0x1b40000004198fae */ /* 0x0021e4000c901d7c */
.L_x_1832:
[----:B01----:R-:W-:-:S05]  /*198b0*/  VIADD R4, R17, 0x70 ;  /* 0x0000007011047836 */ /* 0x003fca0000000000 */
[----:B------:R-:W-:Y:S01]  /*198c0*/  ISETP.GE.AND P0, PT, R4, R2, PT ;  /* 0x000000020400720c */ /* 0x000fe20003f06270 */
[----:B------:R0:W-:-:S12]  /*198d0*/  STL [R1+0x3c], R4 ;  /* 0x00003c0401007387 */ /* 0x0001d80000100800 */
[----:B------:R-:W-:-:S05]  /*198e0*/  @!P0 LEA R2, P2, R7, R0, 0x1 ;  /* 0x0000000007028211 */ /* 0x000fca00078408ff */
[----:B------:R-:W-:-:S05]  /*198f0*/  @!P0 IMAD.X R3, RZ, RZ, R3, P2 ;  /* 0x000000ffff038224 */ /* 0x000fca00010e0603 */
[----:B------:R-:W-:Y:S01]  /*19900*/  @!PT LDS RZ, [RZ] ;  /* 0x00000000fffff984 */ /* 0x000fe20000000800 */
[----:B------:R-:W-:Y:S01]  /*19910*/  @!PT LDS RZ, [RZ] ;  /* 0x00000000fffff984 */ /* 0x000fe20000000800 */
[----:B------:R-:W-:Y:S01]  /*19920*/  @!PT LDS RZ, [RZ] ;  /* 0x00000000fffff984 */ /* 0x000fe20000000800 */
[----:B------:R0:W-:Y:S01]  /*19930*/  @!P0 LDGSTS.E.BYPASS.LTC128B.128 [R25+0x1bc00], desc[UR60][R2.64], !P1 ;  /* 0x1bc0000002198fae */ /* 0x0001e2000c901d7c */
[----:B------:R-:W-:Y:S01]  /*19940*/  PLOP3.LUT P0, PT, PT, PT, PT, 0x80, 0x0 ;  /* 0x000000000000781c */ /* 0x000fe20003f0f070 */
[----:B------:R-:W-:-:S12]  /*19950*/  NOP ;  /* 0x0000000000007918 */ /* 0x000fd80000000000 */
.L_x_1650:
        /* <DEDUP_REMOVED lines=28> */
.L_x_1652:
[----:B------:R-:W-:Y:S05]  /*19b20*/  BSYNC B6 ;  /* 0x0000000000067941 */ /* 0x000fea0003800000 */
.L_x_1651:
[----:B0-----:R-:W2:Y:S01]  /*19b30*/  LDL.LU R2, [R1+0x2c] ;  /* 0x00002c0001027983 */ /* 0x001ea20000300800 */
[----:B------:R-:W0:Y:S01]  /*19b40*/  LDC R6, c[0x0][0x448] ;  /* 0x00011200ff067b82 */ /* 0x000e220000000800 */
[----:B------:R-:W-:Y:S02]  /*19b50*/  ULDC.64 UR4, c[0x0][0x398] ;  /* 0x0000e60000047ab9 */ /* 0x000fe40000000a00 */
[----:B------:R-:W3:Y:S04]  /*19b60*/  LDL.LU R21, [R1+0x38] ;  /* 0x0000380001157983 */ /* 0x000ee80000300800 */
[----:B------:R-:W4:Y:S01]  /*19b70*/  LDL.LU R20, [R1+0x10] ;  /* 0x0000100001147983 */ /* 0x000f220000300800 */
[----:B------:R-:W-:Y:S01]  /*19b80*/  IMAD.MOV.U32 R4, RZ, RZ, R35 ;  /* 0x000000ffff047224 */ /* 0x000fe200078e0023 */
[----:B------:R-:W1:Y:S01]  /*19b90*/  S2R R7, SR_TID.X ;  /* 0x0000000000077919 */ /* 0x000e620000002100 */
[----:B0-----:R-:W-:-:S13]  /*19ba0*/  ISETP.NE.AND P0, PT, R6, 0x1, PT ;  /* 0x000000010600780c */ /* 0x001fda0003f05270 */
[----:B------:R-:W0:Y:S01]  /*19bb0*/  @P0 LDC R5, c[0x0][0x450] ;  /* 0x00011400ff050b82 */ /* 0x000e220000000800 */
[----:B-1----:R-:W-:-:S05]  /*19bc0*/  IMAD.SHL.U32 R7, R7, 0x8, RZ ;  /* 0x0000000807077824 */ /* 0x002fca00078e00ff */
[----:B------:R-:W-:Y:S01]  /*19bd0*/  LOP3.LUT R7, R7, 0x38, RZ, 0xc0, !PT ;  /* 0x0000003807077812 */ /* 0x000fe200078ec0ff */
[----:B--2---:R-:W-:Y:S02]  /*19be0*/  IMAD R0, R2, UR4, RZ ;  /* 0x0000000402007c24 */ /* 0x004fe4000f8e02ff */
[----:B------:R-:W-:-:S04]  /*19bf0*/  IMAD.WIDE.U32 R2, R36, UR4, RZ ;  /* 0x0000000424027c25 */ /* 0x000fc8000f8e00ff */
[----:B------:R-:W-:Y:S01]  /*19c00*/  IMAD R0, R36, UR5, R0 ;  /* 0x0000000524007c24 */ /* 0x000fe2000f8e0200 */
[----:B------:R-:W-:-:S03]  /*19c10*/  ULDC.64 UR4, c[0x0][0x3d8] ;  /* 0x0000f60000047ab9 */ /* 0x000fc60000000a00 */
[----:B------:R-:W-:Y:S02]  /*19c20*/  IMAD.IADD R3, R3, 0x1, R0 ;  /* 0x0000000103037824 */ /* 0x000fe400078e0200 */
[----:B------:R-:W-:-:S04]  /*19c30*/  IMAD.WIDE.U32 R2, R18, UR4, R2 ;  /* 0x0000000412027c25 */ /* 0x000fc8000f8e0002 */
[----:B------:R-:W-:Y:S01]  /*19c40*/  IMAD R3, R18, UR5, R3 ;  /* 0x0000000512037c24 */ /* 0x000fe2000f8e0203 */
[----:B------:R-:W-:Y:S02]  /*19c50*/  ULDC.64 UR4, c[0x0][0x3e0] ;  /* 0x0000f80000047ab9 */ /* 0x000fe40000000a00 */
[----:B---3--:R-:W-:Y:S02]  /*19c60*/  IMAD R0, R21, UR4, RZ ;  /* 0x0000000415007c24 */ /* 0x008fe4000f8e02ff */
[----:B----4-:R-:W-:-:S04]  /*19c70*/  IMAD.WIDE.U32 R2, R20, UR4, R2 ;  /* 0x0000000414027c25 */ /* 0x010fc8000f8e0002 */
[----:B------:R-:W-:Y:S01]  /*19c80*/  IMAD R0, R20, UR5, R0 ;  /* 0x0000000514007c24 */ /* 0x000fe2000f8e0200 */
[----:B------:R-:W-:Y:S01]  /*19c90*/  ULDC.64 UR4, c[0x0][0x3d0] ;  /* 0x0000f40000047ab9 */ /* 0x000fe20000000a00 */
[----:B------:R-:W1:Y:S02]  /*19ca0*/  S2R R20, SR_TID.X ;  /* 0x0000000000147919 */ /* 0x000e640000002100 */
[----:B------:R-:W-:Y:S02]  /*19cb0*/  IMAD.IADD R3, R3, 0x1, R0 ;  /* 0x0000000103037824 */ /* 0x000fe400078e0200 */
[----:B------:R-:W2:Y:S02]  /*19cc0*/  @P0 LDC R0, c[0x0][0x44c] ;  /* 0x00011300ff000b82 */ /* 0x000ea40000000800 */
[----:B--2---:R-:W-:-:S04]  /*19cd0*/  @P0 IMAD.HI.U32 R0, R35, R0, RZ ;  /* 0x0000000023000227 */ /* 0x004fc800078e00ff */
[----:B-1----:R-:W-:Y:S01]  /*19ce0*/  IMAD.SHL.U32 R20, R20, 0x8, RZ ;  /* 0x0000000814147824 */ /* 0x002fe200078e00ff */
[----:B0-----:R-:W-:-:S04]  /*19cf0*/  @P0 SHF.R.U32.HI R4, RZ, R5, R0 ;  /* 0x00000005ff040219 */ /* 0x001fc80000011600 */
[--C-:B------:R-:W-:Y:S01]  /*19d00*/  SHF.R.S32.HI R5, RZ, 0x1f, R4.reuse ;  /* 0x0000001fff057819 */ /* 0x100fe20000011404 */
[----:B------:R-:W-:Y:S01]  /*19d10*/  IMAD.MOV R0, RZ, RZ, -R4 ;  /* 0x000000ffff007224 */ /* 0x000fe200078e0a04 */
[----:B------:R-:W-:Y:S01]  /*19d20*/  LOP3.LUT R20, R20, 0x38, RZ, 0xc0, !PT ;  /* 0x0000003814147812 */ /* 0x000fe200078ec0ff */
[----:B------:R-:W-:-:S03]  /*19d30*/  IMAD.WIDE.U32 R2, R4, UR4, R2 ;  /* 0x0000000404027c25 */ /* 0x000fc6000f8e0002 */
[----:B------:R-:W-:Y:S01]  /*19d40*/  LOP3.LUT R10, R20, 0x40, RZ, 0xfc, !PT ;  /* 0x00000040140a7812 */ /* 0x000fe200078efcff */
[----:B------:R-:W-:Y:S01]  /*19d50*/  IMAD R0, R6, R0, R35 ;  /* 0x0000000006007224 */ /* 0x000fe200078e0223 */
[C---:B------:R-:W-:Y:S01]  /*19d60*/  LOP3.LUT R9, R20.reuse, 0x80, RZ, 0xfc, !PT ;  /* 0x0000008014097812 */ /* 0x040fe200078efcff */
[----:B------:R-:W-:Y:S01]  /*19d70*/  IMAD R5, R5, UR4, RZ ;  /* 0x0000000405057c24 */ /* 0x000fe2000f8e02ff */
[----:B------:R-:W-:-:S03]  /*19d80*/  LOP3.LUT R8, R20, 0xc0, RZ, 0xfc, !PT ;  /* 0x000000c014087812 */ /* 0x000fc600078efcff */
        /* <DEDUP_REMOVED lines=18> */
[----:B------:R-:W2:Y:S04]  /*19eb0*/  LDL.LU R3, [R1+0x24] ;  /* 0x0000240001037983 */ /* 0x000ea80000300800 */
[----:B------:R-:W3:Y:S04]  /*19ec0*/  LDL.LU R10, [R1+0x1c] ;  /* 0x00001c00010a7983 */ /* 0x000ee80000300800 */
[----:B------:R-:W4:Y:S04]  /*19ed0*/  LDL.LU R9, [R1+0x28] ;  /* 0x0000280001097983 */ /* 0x000f280000300800 */
[----:B------:R-:W5:Y:S04]  /*19ee0*/  LDL.LU R8, [R1+0x20] ;  /* 0x0000200001087983 */ /* 0x000f680000300800 */
[----:B------:R-:W2:Y:S04]  /*19ef0*/  LDL.LU R11, [R1+0x14] ;  /* 0x00001400010b7983 */ /* 0x000ea80000300800 */
[----:B------:R-:W-:Y:S01]  /*19f00*/  SHFL.IDX PT, R2, R0, RZ, 0x181f ;  /* 0x00181fff00027589 */ /* 0x000fe200000e0000 */
[----:B--2---:R-:W-:-:S02]  /*19f10*/  IMAD R5, R11, R6, RZ ;  /* 0x000000060b057224 */ /* 0x004fc400078e02ff */
[----:B------:R-:W-:Y:S01]  /*19f20*/  IMAD.MOV.U32 R11, RZ, RZ, R3 ;  /* 0x000000ffff0b7224 */ /* 0x000fe200078e0003 */
[----:B------:R-:W-:Y:S02]  /*19f30*/  SHFL.IDX PT, R6, R0, 0x1, 0x181f ;  /* 0x00381f0000067f89 */ /* 0x000fe400000e0000 */
[----:B------:R-:W-:Y:S02]  /*19f40*/  ISETP.GE.AND P0, PT, R17, R5, PT ;  /* 0x000000051100720c */ /* 0x000fe40003f06270 */
[----:B------:R-:W0:Y:S11]  /*19f50*/  SHFL.IDX PT, R3, R4, RZ, 0x181f ;  /* 0x00181fff04037589 */ /* 0x000e3600000e0000 */
[----:B0-----:R-:W-:-:S05]  /*19f60*/  @!P0 LEA R3, P6, R7, R3, 0x1 ;  /* 0x0000000307038211 */ /* 0x001fca00078c08ff */
[----:B------:R-:W-:-:S05]  /*19f70*/  @!P0 IMAD.X R2, RZ, RZ, R2, P6 ;  /* 0x000000ffff028224 */ /* 0x000fca00030e0602 */
[----:B------:R-:W-:-:S04]  /*19f80*/  @!P0 LOP3.LUT R3, R3, R2, RZ, 0x3c, !PT ;  /* 0x0000000203038212 */ /* 0x000fc800078e3cff */
[----:B------:R-:W-:-:S04]  /*19f90*/  @!P0 LOP3.LUT R2, R3, R2, RZ, 0x3c, !PT ;  /* 0x0000000203028212 */ /* 0x000fc800078e3cff */
[----:B------:R-:W-:-:S05]  /*19fa0*/  @!P0 LOP3.LUT R3, R3, R2, RZ, 0x3c, !PT ;  /* 0x0000000203038212 */ /* 0x000fca00078e3cff */
[----:B------:R-:W-:Y:S04]  /*19fb0*/  @!P0 LDGSTS.E.BYPASS.LTC128B.128 [R25+0x22400], desc[UR60][R2.64], !P4 ;  /* 0x2240000002198fae */ /* 0x000fe8000e101d7c */
[----:B------:R-:W-:Y:S04]  /*19fc0*/  @!P0 LDGSTS.E.BYPASS.LTC128B.128 [R25+0x26400], desc[UR60][R2.64+0x80], !P3 ;  /* 0x2640008002198fae */ /* 0x000fe8000d901d7c */
[----:B------:R-:W-:Y:S04]  /*19fd0*/  @!P0 LDGSTS.E.BYPASS.LTC128B.128 [R25+0x2a400], desc[UR60][R2.64+0x100], !P2 ;  /* 0x2a40010002198fae */ /* 0x000fe8000d101d7c */
[----:B------:R0:W-:Y:S01]  /*19fe0*/  @!P0 LDGSTS.E.BYPASS.LTC128B.128 [R25+0x2e400], desc[UR60][R2.64+0x180], !P1 ;  /* 0x2e40018002198fae */ /* 0x0001e2000c901d7c */
[----:B---3--:R-:W-:Y:S01]  /*19ff0*/  ISETP.GE.AND P0, PT, R10, R5, PT ;  /* 0x000000050a00720c */ /* 0x008fe20003f06270 */
[----:B----4-:R-:W-:-:S02]  /*1a000*/  IMAD.MOV.U32 R10, RZ, RZ, R9 ;  /* 0x000000ffff0a7224 */ /* 0x010fc400078e0009 */
[----:B------:R-:W2:Y:S04]  /*1a010*/  LDL.LU R9, [R1+0x30] ;  /* 0x0000300001097983 */ /* 0x000ea80000300800 */
[----:B0-----:R-:W0:Y:S06]  /*1a020*/  SHFL.IDX PT, R2, R4, 0x1, 0x181f ;  /* 0x00381f0004027f89 */ /* 0x001e2c00000e0000 */
[----:B0-----:R-:W-:-:S05]  /*1a030*/  @!P0 LEA R2, P6, R7, R2, 0x1 ;  /* 0x0000000207028211 */ /* 0x001fca00078c08ff */
[----:B------:R-:W-:Y:S02]  /*1a040*/  @!P0 IMAD.X R3, RZ, RZ, R6, P6 ;  /* 0x000000ffff038224 */ /* 0x000fe400030e0606 */
[----:B------:R-:W-:Y:S04]  /*1a050*/  SHFL.IDX PT, R6, R0, 0x2, 0x181f ;  /* 0x00581f0000067f89 */ /* 0x000fe800000e0000 */
[----:B------:R-:W-:Y:S04]  /*1a060*/  @!P0 LDGSTS.E.BYPASS.LTC128B.128 [R25+0x22c00], desc[UR60][R2.64], !P4 ;  /* 0x22c0000002198fae */ /* 0x000fe8000e101d7c */
[----:B------:R-:W-:Y:S04]  /*1a070*/  @!P0 LDGSTS.E.BYPASS.LTC128B.128 [R25+0x26c00], desc[UR60][R2.64+0x80], !P3 ;  /* 0x26c0008002198fae */ /* 0x000fe8000d901d7c */
[----:B------:R-:W-:Y:S04]  /*1a080*/  @!P0 LDGSTS.E.BYPASS.LTC128B.128 [R25+0x2ac00], desc[UR60][R2.64+0x100], !P2 ;  /* 0x2ac0010002198fae */ /* 0x000fe8000d101d7c */
[----:B------:R0:W-:Y:S01]  /*1a090*/  @!P0 LDGSTS.E.BYPASS.LTC128B.128 [R25+0x2ec00], desc[UR60][R2.64+0x180], !P1 ;  /* 0x2ec0018002198fae */ /* 0x0001e2000c901d7c */
[----:B-----5:R-:W-:-:S03]  /*1a0a0*/  ISETP.GE.AND P0, PT, R8, R5, PT ;  /* 0x000000050800720c */ /* 0x020fc60003f06270 */
[----:B------:R-:W3:Y:S04]  /*1a0b0*/  LDL.LU R8, [R1+0x34] ;  /* 0x0000340001087983 */ /* 0x000ee80000300800 */
[----:B0-----:R-:W0:Y:S06]  /*1a0c0*/  SHFL.IDX PT, R2, R4, 0x2, 0x181f ;  /* 0x00581f0004027f89 */ /* 0x001e2c00000e0000 */
[----:B0-----:R-:W-:-:S05]  /*1a0d0*/  @!P0 LEA R2, P6, R7, R2, 0x1 ;  /* 0x0000000207028211 */ /* 0x001fca00078c08ff */
[----:B------:R-:W-:-:S05]  /*1a0e0*/  @!P0 IMAD.X R3, RZ, RZ, R6, P6 ;  /* 0x000000ffff038224 */ /* 0x000fca00030e0606 */
[----:B------:R-:W-:Y:S04]  /*1a0f0*/  @!P0 LDGSTS.E.BYPASS.LTC128B.128 [R25+0x23400], desc[UR60][R2.64], !P4 ;  /* 0x2340000002198fae */ /* 0x000fe8000e101d7c */
[----:B------:R-:W-:Y:S04]  /*1a100*/  @!P0 LDGSTS.E.BYPASS.LTC128B.128 [R25+0x27400], desc[UR60][R2.64+0x80], !P3 ;  /* 0x2740008002198fae */ /* 0x000fe8000d901d7c */
[----:B------:R-:W-:Y:S04]  /*1a110*/  @!P0 LDGSTS.E.BYPASS.LTC128B.128 [R25+0x2b400], desc[UR60][R2.64+0x100], !P2 ;  /* 0x2b40010002198fae */ /* 0x000fe8000d101d7c */
[----:B------:R0:W-:Y:S04]  /*1a120*/  @!P0 LDGSTS.E.BYPASS.LTC128B.128 [R25+0x2f400], desc[UR60][R2.64+0x180], !P1 ;  /* 0x2f40018002198fae */ /* 0x0001e8000c901d7c */
[----:B------:R-:W-:Y:S04]  /*1a130*/  SHFL.IDX PT, R6, R0, 0x3, 0x181f ;  /* 0x00781f0000067f89 */ /* 0x000fe800000e0000 */
[----:B0-----:R-:W0:Y:S01]  /*1a140*/  SHFL.IDX PT, R2, R4, 0x3, 0x181f ;  /* 0x00781f0004027f89 */ /* 0x001e2200000e0000 */
[----:B------:R-:W-:-:S13]  /*1a150*/  ISETP.GE.AND P0, PT, R11, R5, PT ;  /* 0x000000050b00720c */ /* 0x000fda0003f06270 */
        /* <DEDUP_REMOVED lines=17> */
[----:B--2---:R-:W-:-:S13]  /*1a270*/  ISETP.GE.AND P0, PT, R9, R5, PT ;  /* 0x000000050900720c */ /* 0x004fda0003f06270 */
        /* <DEDUP_REMOVED lines=8> */
[----:B---3--:R-:W-:-:S13]  /*1a300*/  ISETP.GE.AND P0, PT, R8, R5, PT ;  /* 0x000000050800720c */ /* 0x008fda0003f06270 */
[----:B0-----:R-:W-:-:S05]  /*1a310*/  @!P0 LEA R2, P5, R7, R2, 0x1 ;  /* 0x0000000207028211 */ /* 0x001fca00078a08ff */
[----:B------:R-:W-:-:S05]  /*1a320*/  @!P0 IMAD.X R3, RZ, RZ, R6, P5 ;  /* 0x000000ffff038224 */ /* 0x000fca00028e0606 */
[----:B------:R-:W-:Y:S04]  /*1a330*/  @!P0 LDGSTS.E.BYPASS.LTC128B.128 [R25+0x25400], desc[UR60][R2.64], !P4 ;  /* 0x2540000002198fae */ /* 0x000fe8000e101d7c */
[----:B------:R-:W-:Y:S04]  /*1a340*/  @!P0 LDGSTS.E.BYPASS.LTC128B.128 [R25+0x29400], desc[UR60][R2.64+0x80], !P3 ;  /* 0x2940008002198fae */ /* 0x000fe8000d901d7c */
[----:B------:R-:W-:Y:S04]  /*1a350*/  @!P0 LDGSTS.E.BYPASS.LTC128B.128 [R25+0x2d400], desc[UR60][R2.64+0x100], !P2 ;  /* 0x2d40010002198fae */ /* 0x000fe8000d101d7c */
[----:B------:R0:W-:Y:S04]  /*1a360*/  @!P0 LDGSTS.E.BYPASS.LTC128B.128 [R25+0x31400], desc[UR60][R2.64+0x180], !P1 ;  /* 0x3140018002198fae */ /* 0x0001e8000c901d7c */
[----:B------:R1:W2:Y:S04]  /*1a370*/  SHFL.IDX PT, R6, R0, 0x7, 0x181f ;  /* 0x00f81f0000067f89 */ /* 0x0002a800000e0000 */
[----:B0-----:R1:W0:Y:S02]  /*1a380*/  SHFL.IDX PT, R2, R4, 0x7, 0x181f ;  /* 0x00f81f0004027f89 */ /* 0x00122400000e0000 */
.L_x_1850:
[----:B-1----:R-:W3:Y:S01]  /*1a390*/  LDL.LU R0, [R1+0x3c] ;  /* 0x00003c0001007983 */ /* 0x002ee20000300800 */
[----:B------:R-:W-:Y:S01]  /*1a3a0*/  BSSY B0, `(.L_x_1654) ;  /* 0x000000c000007945 */ /* 0x000fe20003800000 */
[----:B---3--:R-:W-:-:S13]  /*1a3b0*/  ISETP.GE.AND P0, PT, R0, R5, PT ;  /* 0x000000050000720c */ /* 0x008fda0003f06270 */
[----:B------:R-:W-:Y:S05]  /*1a3c0*/  @P0 BRA `(.L_x_1655) ;  /* 0x0000000000240947 */ /* 0x000fea0003800000 */
[----:B0-----:R-:W-:-:S05]  /*1a3d0*/  LEA R2, P0, R7, R2, 0x1 ;  /* 0x0000000207027211 */ /* 0x001fca00078008ff */
[----:B--2---:R-:W-:-:S05]  /*1a3e0*/  IMAD.X R3, RZ, RZ, R6, P0 ;  /* 0x000000ffff037224 */ /* 0x004fca00000e0606 */
[----:B------:R-:W-:Y:S01]  /*1a3f0*/  @!PT LDS RZ, [RZ] ;  /* 0x00000000fffff984 */ /* 0x000fe20000000800 */
[----:B------:R-:W-:Y:S01]  /*1a400*/  @!PT LDS RZ, [RZ] ;  /* 0x00000000fffff984 */ /* 0x000fe20000000800 */
[----:B------:R-:W-:Y:S01]  /*1a410*/  @!PT LDS RZ, [RZ] ;  /* 0x00000000fffff984 */ /* 0x000fe20000000800 */
[----:B------:R1:W-:Y:S04]  /*1a420*/  LDGSTS.E.BYPASS.LTC128B.128 [R25+0x25c00], desc[UR60][R2.64], !P4 ;  /* 0x25c0000002197fae */ /* 0x0003e8000e101d7c */
[----:B------:R1:W-:Y:S04]  /*1a430*/  LDGSTS.E.BYPASS.LTC128B.128 [R25+0x29c00], desc[UR60][R2.64+0x80], !P3 ;  /* 0x29c0008002197fae */ /* 0x0003e8000d901d7c */
[----:B------:R1:W-:Y:S04]  /*1a440*/  LDGSTS.E.BYPASS.LTC128B.128 [R25+0x2dc00], desc[UR60][R2.64+0x100], !P2 ;  /* 0x2dc0010002197fae */ /* 0x0003e8000d101d7c */
[----:B------:R1:W-:Y:S02]  /*1a450*/  LDGSTS.E.BYPASS.LTC128B.128 [R25+0x31c00], desc[UR60][R2.64+0x180], !P1 ;  /* 0x31c0018002197fae */ /* 0x0003e4000c901d7c */
.L_x_1655:
[----:B------:R-:W-:Y:S05]  /*1a460*/  BSYNC B0 ;  /* 0x0000000000007941 */ /* 0x000fea0003800000 */
.L_x_1654:
[----:B------:R-:W-:Y:S01]  /*1a470*/  NOP ;  /* 0x0000000000007918 */ /* 0x000fe20000000000 */
[----:B------:R-:W-:-:S13]  /*1a480*/  PLOP3.LUT P0, PT, PT, PT, PT, 0x80, 0x0 ;  /* 0x000000000000781c */ /* 0x000fda0003f0f070 */
.L_x_1656:
[----:B------:R-:W-:Y:S02]  /*1a490*/  PLOP3.LUT P1, PT, P1, P0, PT, 0xa2, 0x0 ;  /* 0x000000000000781c */ /* 0x000fe40000f21472 */
[----:B------:R-:W-:-:S08]  /*1a4a0*/  @P0 R2UR P1, UR4, R22 ;  /* 0x00000000160402ca */ /* 0x000fd00000020000 */
[----:B------:R-:W-:-:S05]  /*1a4b0*/  @P0 PLOP3.LUT P0, PT, P1, PT, PT, 0x80, 0x0 ;  /* 0x000000000000081c */ /* 0x000fca0000f0f070 */
[----:B------:R-:W-:Y:S01]  /*1a4c0*/  @!P1 SYNCS.ARRIVE.TRANS64.RED.A0T1 RZ, [UR4+0x32410], RZ ;  /* 0x032410ffffff99a7 */ /* 0x000fe20008200404 */
[----:B------:R-:W-:Y:S07]  /*1a4d0*/  @!P1 ARRIVES.LDGSTSBAR.64.TRANSCNT [UR4+0x32410] ;  /* 0x03241000ff0099b0 */ /* 0x000fee0008000a84 */
[----:B------:R-:W-:Y:S05]  /*1a4e0*/  @P0 BRA.U.ANY `(.L_x_1656) ;  /* 0xfffffffd00e80947 */ /* 0x000fea000393ffff */
[----:B01----:R-:W3:Y:S02]  /*1a4f0*/  LDL.LU R2, [R1+0x40] ;  /* 0x0000400001027983 */ /* 0x003ee40000300800 */
[----:B---3--:R-:W-:-:S05]  /*1a500*/  VIADD R2, R2, 0x1 ;  /* 0x0000000102027836 */ /* 0x008fca0000000000 */
        /* <DEDUP_REMOVED lines=10> */
.L_x_1851:
[----:B------:R-:W-:Y:S05]  /*1a5b0*/  BSYNC B0 ;  /* 0x0000000000007941 */ /* 0x000fea0003800000 */
.L_x_1657:
[----:B------:R-:W3:Y:S02]  /*1a5c0*/  LDL R0, [R1+0x60] ;  /* 0x0000600001007983 */ /* 0x000ee40000100800 */
[----:B---3--:R-:W-:-:S13]  /*1a5d0*/  ISETP.NE.AND P0, PT, R0, 0x3, PT ;  /* 0x000000030000780c */ /* 0x008fda0003f05270 */
[----:B------:R-:W-:Y:S05]  /*1a5e0*/  @!P0 BRA `(.L_x_1659) ;  /* 0x0000000000048947 */ /* 0x000fea0003800000 */
[----:B------:R-:W-:Y:S01]  /*1a5f0*/  BPT.TRAP 0x1 ;  /* 0x000000040000795c */ /* 0x000fe20000300000 */
.L_x_1659:
[----:B------:R-:W-:Y:S01]  /*1a600*/  SHF.L.U32 R0, R26, 0x1f, RZ ;  /* 0x0000001f1a007819 */ /* 0x000fe200000006ff */
[----:B------:R-:W-:Y:S03]  /*1a610*/  BSSY B0, `(.L_x_1660) ;  /* 0x0000003000007945 */ /* 0x000fe60003800000 */
[----:B------:R-:W1:Y:S02]  /*1a620*/  SYNCS.PHASECHK.TRANS64.TRYWAIT P0, [R29+URZ+0x32460], R0 ;  /* 0x032460001d0075a7 */ /* 0x000e64000800017f */
[----:B-1----:R-:W-:Y:S05]  /*1a630*/  @!P0 BRA `(.L_x_1661) ;  /* 0x0000006400508947 */ /* 0x002fea0003800000 */
.L_x_1852:
[----:B------:R-:W-:Y:S05]  /*1a640*/  BSYNC B0 ;  /* 0x0000000000007941 */ /* 0x000fea0003800000 */
.L_x_1660:
[----:B0-----:R-:W1:Y:S01]  /*1a650*/  LDL.LU R3, [R1+0x48] ;  /* 0x0000480001037983 */ /* 0x001e620000300800 */
[----:B------:R-:W-:Y:S01]  /*1a660*/  ULDC.64 UR4, c[0x0][0x328] ;  /* 0x0000ca0000047ab9 */ /* 0x000fe20000000a00 */
[----:B------:R-:W-:Y:S02]  /*1a670*/  ULDC.64 UR6, c[0x0][0x318] ;  /* 0x0000c60000067ab9 */ /* 0x000fe40000000a00 */
[----:B------:R-:W3:Y:S04]  /*1a680*/  LDL.LU R2, [R1+0x4] ;  /* 0x0000040001027983 */ /* 0x000ee80000300800 */
[----:B--2---:R-:W2:Y:S04]  /*1a690*/  LDL.LU R6, [R1+0x4c] ;  /* 0x00004c0001067983 */ /* 0x004ea80000300800 */
[----:B------:R-:W4:Y:S04]  /*1a6a0*/  LDL R7, [R1] ;  /* 0x0000000001077983 */ /* 0x000f280000100800 */
[----:B------:R-:W5:Y:S01]  /*1a6b0*/  LDL.LU R4, [R1+0x5c] ;  /* 0x00005c0001047983 */ /* 0x000f620000300800 */
[----:B-1----:R-:W-:-:S04]  /*1a6c0*/  IMAD R0, R3, UR4, RZ ;  /* 0x0000000403007c24 */ /* 0x002fc8000f8e02ff */
[C---:B---3--:R-:W-:Y:S02]  /*1a6d0*/  IMAD R5, R2.reuse, UR5, R0 ;  /* 0x0000000502057c24 */ /* 0x048fe4000f8e0200 */
[----:B------:R-:W-:Y:S01]  /*1a6e0*/  IMAD.WIDE.U32 R2, R2, UR4, RZ ;  /* 0x0000000402027c25 */ /* 0x000fe2000f8e00ff */
[----:B------:R-:W-:-:S03]  /*1a6f0*/  ULDC.64 UR4, c[0x0][0x338] ;  /* 0x0000ce0000047ab9 */ /* 0x000fc60000000a00 */
[----:B------:R-:W-:Y:S02]  /*1a700*/  IMAD.IADD R3, R3, 0x1, R5 ;  /* 0x0000000103037824 */ /* 0x000fe400078e0205 */
[----:B--2---:R-:W-:Y:S01]  /*1a710*/  IMAD R0, R6, UR4, RZ ;  /* 0x0000000406007c24 */ /* 0x004fe2000f8e02ff */
[----:B----4-:R-:W-:Y:S01]  /*1a720*/  LOP3.LUT P3, RZ, R7, 0x10, RZ, 0xc0, !PT ;  /* 0x0000001007ff7812 */ /* 0x010fe2000786c0ff */
[----:B------:R-:W-:Y:S01]  /*1a730*/  IMAD.WIDE.U32 R2, R37, UR4, R2 ;  /* 0x0000000425027c25 */ /* 0x000fe2000f8e0002 */
[C---:B------:R-:W-:Y:S02]  /*1a740*/  LOP3.LUT P2, RZ, R7.reuse, 0x8, RZ, 0xc0, !PT ;  /* 0x0000000807ff7812 */ /* 0x040fe4000784c0ff */
[----:B------:R-:W-:Y:S01]  /*1a750*/  LOP3.LUT P1, RZ, R7, 0x4, RZ, 0xc0, !PT ;  /* 0x0000000407ff7812 */ /* 0x000fe2000782c0ff */
[----:B------:R-:W-:Y:S01]  /*1a760*/  IMAD R5, R37, UR5, R0 ;  /* 0x0000000525057c24 */ /* 0x000fe2000f8e0200 */
[----:B------:R-:W-:Y:S01]  /*1a770*/  ULDC.64 UR4, c[0x0][0x330] ;  /* 0x0000cc0000047ab9 */ /* 0x000fe20000000a00 */
[----:B------:R-:W-:-:S02]  /*1a780*/  SEL R0, RZ, 0x2, P3 ;  /* 0x00000002ff007807 */ /* 0x000fc40001800000 */
[----:B------:R-:W-:Y:S01]  /*1a790*/  IMAD.IADD R3, R3, 0x1, R5 ;  /* 0x0000000103037824 */ /* 0x000fe200078e0205 */
[----:B------:R-:W-:Y:S02]  /*1a7a0*/  LOP3.LUT P4, RZ, R7, 0x1, RZ, 0xc0, !PT ;  /* 0x0000000107ff7812 */ /* 0x000fe4000788c0ff */
[----:B------:R-:W-:Y:S01]  /*1a7b0*/  SEL R7, RZ, 0x8, P1 ;  /* 0x00000008ff077807 */ /* 0x000fe20000800000 */
[----:B------:R-:W-:Y:S01]  /*1a7c0*/  IMAD.WIDE.U32 R2, R18, UR4, R2 ;  /* 0x0000000412027c25 */ /* 0x000fe2000f8e0002 */
[----:B------:R-:W-:-:S03]  /*1a7d0*/  UMOV UR4, 0xffffffff ;  /* 0xffffffff00047882 */ /* 0x000fc60000000000 */
[----:B------:R-:W-:Y:S01]  /*1a7e0*/  IMAD R3, R18, UR5, R3 ;  /* 0x0000000512037c24 */ /* 0x000fe2000f8e0203 */
[----:B------:R-:W-:-:S04]  /*1a7f0*/  LEA R5, P0, R2, UR6, 0x1 ;  /* 0x0000000602057c11 */ /* 0x000fc8000f8008ff */
[----:B------:R-:W-:Y:S02]  /*1a800*/  LEA.HI.X R6, R2, UR7, R3, 0x1, P0 ;  /* 0x0000000702067c11 */ /* 0x000fe400080f0c03 */
[----:B------:R-:W-:-:S04]  /*1a810*/  SEL R3, RZ, 0x4, P2 ;  /* 0x00000004ff037807 */ /* 0x000fc80001000000 */
[----:B-----5:R-:W-:Y:S01]  /*1a820*/  IADD3 R0, R3, R0, R4 ;  /* 0x0000000003007210 */ /* 0x020fe20007ffe004 */
        /* <DEDUP_REMOVED lines=73> */
.L_x_1866:
        /* <DEDUP_REMOVED lines=15> */
.L_x_1663:
[----:B------:R-:W-:Y:S02]  /*1adb0*/  PLOP3.LUT P1, PT, P1, P0, PT, 0xa2, 0x0 ;  /* 0x000000000000781c */ /* 0x000fe40000f21472 */
[----:B------:R-:W-:-:S08]  /*1adc0*/  @P0 R2UR P1, UR4, R29 ;  /* 0x000000001d0402ca */ /* 0x000fd00000020000 */
[----:B------:R-:W-:-:S05]  /*1add0*/  @P0 PLOP3.LUT P0, PT, P1, PT, PT, 0x80, 0x0 ;  /* 0x000000000000081c */ /* 0x000fca0000f0f070 */
[----:B------:R-:W-:Y:S01]  /*1ade0*/  @!P1 SYNCS.ARRIVE.TRANS64.RED.A0T1 RZ, [UR4+0x32450], RZ ;  /* 0x032450ffffff99a7 */ /* 0x000fe20008200404 */
[----:B------:R-:W-:Y:S07]  /*1adf0*/  @!P1 ARRIVES.LDGSTSBAR.64.TRANSCNT [UR4+0x32450] ;  /* 0x03245000ff0099b0 */ /* 0x000fee0008000a84 */
[----:B------:R-:W-:Y:S05]  /*1ae00*/  @P0 BRA.U.ANY `(.L_x_1663) ;  /* 0xfffffffd00e80947 */ /* 0x000fea000393ffff */
[----:B------:R-:W-:Y:S01]  /*1ae10*/  NOP ;  /* 0x0000000000007918 */ /* 0x000fe20000000000 */
[----:B0-----:R-:W2:Y:S02]  /*1ae20*/  LDL R2, [R1+0x60] ;  /* 0x0000600001027983 */ /* 0x001ea40000100800 */
[----:B--2---:R-:W-:-:S13]  /*1ae30*/  ISETP.NE.AND P2, PT, R2, 0x3, PT ;  /* 0x000000030200780c */ /* 0x004fda0003f45270 */
[----:B------:R-:W-:Y:S05]  /*1ae40*/  @!P2 BRA `(.L_x_1664) ;  /* 0x000000000004a947 */ /* 0x000fea0003800000 */
[----:B------:R-:W-:Y:S01]  /*1ae50*/  BPT.TRAP 0x1 ;  /* 0x000000040000795c */ /* 0x000fe20000300000 */
.L_x_1664:
[----:B------:R-:W2:Y:S01]  /*1ae60*/  LDL.LU R2, [R1+0x44] ;  /* 0x0000440001027983 */ /* 0x000ea20000300800 */
[----:B------:R0:W-:Y:S01]  /*1ae70*/  SYNCS.ARRIVE.TRANS64.A1T0 RZ, [R29+URZ+0x32450], RZ ;  /* 0x032450ff1dff79a7 */ /* 0x0001e2000810003f */
[----:B------:R-:W-:Y:S01]  /*1ae80*/  BSSY B0, `(.L_x_1665) ;  /* 0x00000de000007945 */ /* 0x000fe20003800000 */
[----:B--2---:R-:W-:-:S05]  /*1ae90*/  VIADD R10, R2, 0xfffffffe ;  /* 0xfffffffe020a7836 */ /* 0x004fca0000000000 */
[----:B------:R-:W-:-:S13]  /*1aea0*/  ISETP.GE.AND P0, PT, R10, R32, PT ;  /* 0x000000200a00720c */ /* 0x000fda0003f06270 */
[----:B0-----:R-:W-:Y:S05]  /*1aeb0*/  @!P0 BRA `(.L_x_1666) ;  /* 0x0000000c00688947 */ /* 0x001fea0003800000 */
.L_x_1679:
[----:B--2---:R-:W2:Y:S01]  /*1aec0*/  LDL R12, [R1+0x60] ;  /* 0x00006000010c7983 */ /* 0x004ea20000100800 */
[----:B0-----:R-:W0:Y:S01]  /*1aed0*/  LDC R6, c[0x0][0x430] ;  /* 0x00010c00ff067b82 */ /* 0x001e220000000800 */
[----:B------:R-:W1:Y:S01]  /*1aee0*/  S2R R2, SR_TID.X ;  /* 0x0000000000027919 */ /* 0x000e620000002100 */
[----:B---3--:R-:W3:Y:S01]  /*1aef0*/  S2R R4, SR_TID.X ;  /* 0x0000000000047919 */ /* 0x008ee20000002100 */
[----:B0-----:R-:W-:Y:S02]  /*1af00*/  ISETP.NE.AND P0, PT, R6, 0x1, PT ;  /* 0x000000010600780c */ /* 0x001fe40003f05270 */
[----:B-1----:R-:W-:-:S11]  /*1af10*/  LOP3.LUT R2, R2, 0x7f, RZ, 0xc0, !PT ;  /* 0x0000007f02027812 */ /* 0x002fd600078ec0ff */
[----:B------:R-:W0:Y:S01]  /*1af20*/  @P0 LDC R3, c[0x0][0x438] ;  /* 0x00010e00ff030b82 */ /* 0x000e220000000800 */
[----:B---3--:R-:W-:Y:S01]  /*1af30*/  IMAD.SHL.U32 R4, R4, 0x10, RZ ;  /* 0x0000001004047824 */ /* 0x008fe200078e00ff */
[----:B------:R-:W-:-:S04]  /*1af40*/  SHF.R.U32.HI R2, RZ, 0x3, R2 ;  /* 0x00000003ff027819 */ /* 0x000fc80000011602 */
[----:B------:R-:W-:Y:S02]  /*1af50*/  LOP3.LUT R4, R2, 0x70, R4, 0xf8, !PT ;  /* 0x0000007002047812 */ /* 0x000fe400078ef804 */
[----:B------:R-:W1:Y:S02]  /*1af60*/  @P0 LDC R2, c[0x0][0x434] ;  /* 0x00010d00ff020b82 */ /* 0x000e640000000800 */
[----:B------:R-:W-:Y:S01]  /*1af70*/  ISETP.GT.U32.AND P1, PT, R4, 0x5f, PT ;  /* 0x0000005f0400780c */ /* 0x000fe20003f24070 */
[----:B------:R-:W-:-:S04]  /*1af80*/  IMAD R7, R10, 0x60, R33 ;  /* 0x000000600a077824 */ /* 0x000fc800078e0221 */
[----:B------:R-:W-:-:S08]  /*1af90*/  IMAD.IADD R7, R4, 0x1, R7 ;  /* 0x0000000104077824 */ /* 0x000fd000078e0207 */
[----:B------:R-:W3:Y:S01]  /*1afa0*/  @!P1 LDC.64 R4, c[0x0][0x428] ;  /* 0x00010a00ff049b82 */ /* 0x000ee20000000a00 */
[----:B------:R-:W-:-:S07]  /*1afb0*/  IMAD.MOV.U32 R11, RZ, RZ, R7 ;  /* 0x000000ffff0b7224 */ /* 0x000fce00078e0007 */
[----:B------:R-:W4:Y:S01]  /*1afc0*/  @!P1 LDC.64 R8, c[0x0][0x418] ;  /* 0x00010600ff089b82 */ /* 0x000f220000000a00 */
[----:B-1----:R-:W-:-:S05]  /*1afd0*/  @P0 IMAD.HI.U32 R2, R7, R2, RZ ;  /* 0x0000000207020227 */ /* 0x002fca00078e00ff */
[----:B0-----:R-:W-:-:S04]  /*1afe0*/  @P0 SHF.R.U32.HI R11, RZ, R3, R2 ;  /* 0x00000003ff0b0219 */ /* 0x001fc80000011602 */
[--C-:B------:R-:W-:Y:S01]  /*1aff0*/  @!P1 SHF.R.S32.HI R3, RZ, 0x1f, R11.reuse ;  /* 0x0000001fff039819 */ /* 0x100fe2000001140b */
[----:B------:R-:W-:-:S04]  /*1b000*/  @!P1 IMAD.MOV.U32 R2, RZ, RZ, R11 ;  /* 0x000000ffff029224 */ /* 0x000fc800078e000b */
[----:B---3--:R-:W-:-:S04]  /*1b010*/  @!P1 IMAD.WIDE.U32 R2, R28, R4, R2 ;  /* 0x000000041c029225 */ /* 0x008fc800078e0002 */
[----:B------:R-:W-:-:S04]  /*1b020*/  @!P1 IMAD R4, R34, R4, RZ ;  /* 0x0000000422049224 */ /* 0x000fc800078e02ff */
[----:B------:R-:W-:Y:S01]  /*1b030*/  @!P1 IMAD R5, R28, R5, R4 ;  /* 0x000000051c059224 */ /* 0x000fe200078e0204 */
[----:B----4-:R-:W-:-:S03]  /*1b040*/  @!P1 LEA R8, P0, R2, R8, 0x2 ;  /* 0x0000000802089211 */ /* 0x010fc600078010ff */
[----:B------:R-:W-:Y:S02]  /*1b050*/  @!P1 IMAD.IADD R3, R5, 0x1, R3 ;  /* 0x0000000105039824 */ /* 0x000fe400078e0203 */
[----:B------:R-:W-:-:S03]  /*1b060*/  IMAD.MOV.U32 R5, RZ, RZ, RZ ;  /* 0x000000ffff057224 */ /* 0x000fc600078e00ff */
[----:B------:R-:W-:Y:S01]  /*1b070*/  @!P1 LEA.HI.X R9, R2, R9, R3, 0x2, P0 ;  /* 0x0000000902099211 */ /* 0x000fe200000f1403 */
[----:B------:R-:W-:-:S04]  /*1b080*/  VIADD R24, R24, 0x1 ;  /* 0x0000000118187836 */ /* 0x000fc80000000000 */
[----:B------:R0:W5:Y:S01]  /*1b090*/  @!P1 LDG.E R5, desc[UR60][R8.64] ;  /* 0x0000003c08059981 */ /* 0x000162000c1e1900 */
[----:B------:R-:W-:-:S04]  /*1b0a0*/  ISETP.NE.AND P0, PT, R24, 0x2, PT ;  /* 0x000000021800780c */ /* 0x000fc80003f05270 */
[----:B------:R-:W-:Y:S01]  /*1b0b0*/  SEL R3, RZ, 0x1, P0 ;  /* 0x00000001ff037807 */ /* 0x000fe20000000000 */
[----:B------:R-:W-:-:S03]  /*1b0c0*/  IMAD.MOV R2, RZ, RZ, -R11 ;  /* 0x000000ffff027224 */ /* 0x000fc600078e0a0b */
[----:B------:R-:W-:Y:S01]  /*1b0d0*/  LOP3.LUT R26, R26, R3, RZ, 0x3c, !PT ;  /* 0x000000031a1a7212 */ /* 0x000fe200078e3cff */
[----:B------:R-:W-:Y:S01]  /*1b0e0*/  IMAD.MOV.U32 R3, RZ, RZ, R10 ;  /* 0x000000ffff037224 */ /* 0x000fe200078e000a */
[----:B------:R-:W-:Y:S05]  /*1b0f0*/  YIELD ;  /* 0x0000000000007946 */ /* 0x000fea0003800000 */
[----:B------:R-:W-:Y:S01]  /*1b100*/  SEL R24, R24, RZ, P0 ;  /* 0x000000ff18187207 */ /* 0x000fe20000000000 */
[----:B------:R-:W-:Y:S01]  /*1b110*/  IMAD R6, R6, R2, R7 ;  /* 0x0000000206067224 */ /* 0x000fe200078e0207 */
[----:B------:R-:W-:Y:S01]  /*1b120*/  ISETP.GT.AND P2, PT, R3, R32, PT ;  /* 0x000000200300720c */ /* 0x000fe20003f44270 */
[----:B------:R-:W-:Y:S01]  /*1b130*/  VIADD R10, R10, 0xffffffff ;  /* 0xffffffff0a0a7836 */ /* 0x000fe20000000000 */
[----:B--2---:R-:W-:-:S13]  /*1b140*/  ISETP.NE.AND P1, PT, R12, 0x3, PT ;  /* 0x000000030c00780c */ /* 0x004fda0003f25270 */
[----:B0-----:R-:W-:Y:S05]  /*1b150*/  @!P1 BRA `(.L_x_1667) ;  /* 0x0000000000049947 */ /* 0x001fea0003800000 */
[----:B------:R-:W-:Y:S01]  /*1b160*/  BPT.TRAP 0x1 ;  /* 0x000000040000795c */ /* 0x000fe20000300000 */
.L_x_1667:
[----:B------:R-:W-:Y:S01]  /*1b170*/  IMAD R4, R24, 0x8, R22 ;  /* 0x0000000818047824 */ /* 0x000fe200078e0216 */
[----:B------:R-:W-:Y:S01]  /*1b180*/  SHF.L.U32 R21, R26, 0x1f, RZ ;  /* 0x0000001f1a157819 */ /* 0x000fe200000006ff */
[----:B------:R-:W-:Y:S01]  /*1b190*/  BSSY B1, `(.L_x_1668) ;  /* 0x0000004000017945 */ /* 0x000fe20003800000 */
[----:B------:R-:W-:Y:S02]  /*1b1a0*/  SHF.R.S32.HI R17, RZ, 0x1f, R6 ;  /* 0x0000001fff117819 */ /* 0x000fe40000011406 */
[----:B------:R-:W0:Y:S02]  /*1b1b0*/  SYNCS.PHASECHK.TRANS64.TRYWAIT P0, [R4+URZ+0x32440], R21 ;  /* 0x03244015040075a7 */ /* 0x000e24000800017f */
[----:B0-----:R-:W-:Y:S05]  /*1b1c0*/  @!P0 BRA `(.L_x_1669) ;  /* 0x0000006000c08947 */ /* 0x001fea0003800000 */
.L_x_1867:
[----:B------:R-:W-:Y:S05]  /*1b1d0*/  BSYNC B1 ;  /* 0x0000000000017941 */ /* 0x000fea0003800000 */
.L_x_1668:
        /* <DEDUP_REMOVED lines=51> */
.L_x_1881:
        /* <DEDUP_REMOVED lines=8> */
.L_x_1671:
[----:B------:R-:W-:Y:S02]  /*1b590*/  PLOP3.LUT P1, PT, P1, P0, PT, 0xa2, 0x0 ;  /* 0x000000000000781c */ /* 0x000fe40000f21472 */
[----:B------:R-:W-:-:S08]  /*1b5a0*/  @P0 R2UR P1, UR4, R4 ;  /* 0x00000000040402ca */ /* 0x000fd00000020000 */
[----:B------:R-:W-:-:S05]  /*1b5b0*/  @P0 PLOP3.LUT P0, PT, P1, PT, PT, 0x80, 0x0 ;  /* 0x000000000000081c */ /* 0x000fca0000f0f070 */
[----:B------:R-:W-:Y:S01]  /*1b5c0*/  @!P1 SYNCS.ARRIVE.TRANS64.RED.A0T1 RZ, [UR4+0x32430], RZ ;  /* 0x032430ffffff99a7 */ /* 0x000fe20008200404 */
[----:B------:R-:W-:Y:S07]  /*1b5d0*/  @!P1 ARRIVES.LDGSTSBAR.64.TRANSCNT [UR4+0x32430] ;  /* 0x03243000ff0099b0 */ /* 0x000fee0008000a84 */
[----:B------:R-:W-:Y:S05]  /*1b5e0*/  @P0 BRA.U.ANY `(.L_x_1671) ;  /* 0xfffffffd00e80947 */ /* 0x000fea000393ffff */
[----:B------:R-:W-:Y:S01]  /*1b5f0*/  NOP ;  /* 0x0000000000007918 */ /* 0x000fe20000000000 */
[----:B--2---:R-:W2:Y:S02]  /*1b600*/  LDL R2, [R1+0x60] ;  /* 0x0000600001027983 */ /* 0x004ea40000100800 */
[----:B--2---:R-:W-:-:S13]  /*1b610*/  ISETP.NE.AND P3, PT, R2, 0x3, PT ;  /* 0x000000030200780c */ /* 0x004fda0003f65270 */
[----:B------:R-:W-:Y:S05]  /*1b620*/  @!P3 BRA `(.L_x_1672) ;  /* 0x000000000004b947 */ /* 0x000fea0003800000 */
[----:B------:R-:W-:Y:S01]  /*1b630*/  BPT.TRAP 0x1 ;  /* 0x000000040000795c */ /* 0x000fe20000300000 */
.L_x_1672:
[----:B------:R2:W-:Y:S01]  /*1b640*/  SYNCS.ARRIVE.TRANS64.A1T0 RZ, [R4+URZ+0x32430], RZ ;  /* 0x032430ff04ff79a7 */ /* 0x0005e2000810003f */
[----:B------:R-:W-:Y:S05]  /*1b650*/  @!P3 BRA `(.L_x_1673) ;  /* 0x000000000004b947 */ /* 0x000fea0003800000 */
[----:B------:R-:W-:Y:S01]  /*1b660*/  BPT.TRAP 0x1 ;  /* 0x000000040000795c */ /* 0x000fe20000300000 */
.L_x_1673:
[----:B------:R-:W3:Y:S01]  /*1b670*/  SYNCS.PHASECHK.TRANS64.TRYWAIT P0, [R4+URZ+0x32460], R21 ;  /* 0x03246015040075a7 */ /* 0x000ee2000800017f */
[----:B------:R-:W-:Y:S04]  /*1b680*/  BSSY B1, `(.L_x_1674) ;  /* 0x0000002000017945 */ /* 0x000fe80003800000 */
[----:B---3--:R-:W-:Y:S05]  /*1b690*/  @!P0 BRA `(.L_x_1675) ;  /* 0x0000006400448947 */ /* 0x008fea0003800000 */
.L_x_1882:
[----:B------:R-:W-:Y:S05]  /*1b6a0*/  BSYNC B1 ;  /* 0x0000000000017941 */ /* 0x000fea0003800000 */
.L_x_1674:
        /* <DEDUP_REMOVED lines=67> */
.L_x_1896:
        /* <DEDUP_REMOVED lines=11> */
.L_x_1677:
[----:B------:R-:W-:Y:S02]  /*1bb90*/  PLOP3.LUT P1, PT, P1, P0, PT, 0xa2, 0x0 ;  /* 0x000000000000781c */ /* 0x000fe40000f21472 */
[----:B------:R-:W-:-:S08]  /*1bba0*/  @P0 R2UR P1, UR4, R4 ;  /* 0x00000000040402ca */ /* 0x000fd00000020000 */
[----:B------:R-:W-:-:S05]  /*1bbb0*/  @P0 PLOP3.LUT P0, PT, P1, PT, PT, 0x80, 0x0 ;  /* 0x000000000000081c */ /* 0x000fca0000f0f070 */
[----:B------:R-:W-:Y:S01]  /*1bbc0*/  @!P1 SYNCS.ARRIVE.TRANS64.RED.A0T1 RZ, [UR4+0x32450], RZ ;  /* 0x032450ffffff99a7 */ /* 0x000fe20008200404 */
[----:B------:R-:W-:Y:S07]  /*1bbd0*/  @!P1 ARRIVES.LDGSTSBAR.64.TRANSCNT [UR4+0x32450] ;  /* 0x03245000ff0099b0 */ /* 0x000fee0008000a84 */
[----:B------:R-:W-:Y:S05]  /*1bbe0*/  @P0 BRA.U.ANY `(.L_x_1677) ;  /* 0xfffffffd00e80947 */ /* 0x000fea000393ffff */
[----:B------:R-:W-:Y:S01]  /*1bbf0*/  NOP ;  /* 0x0000000000007918 */ /* 0x000fe20000000000 */
[----:B0-----:R-:W4:Y:S02]  /*1bc00*/  LDL R2, [R1+0x60] ;  /* 0x0000600001027983 */ /* 0x001f240000100800 */
[----:B----4-:R-:W-:-:S13]  /*1bc10*/  ISETP.NE.AND P3, PT, R2, 0x3, PT ;  /* 0x000000030200780c */ /* 0x010fda0003f65270 */
[----:B------:R-:W-:Y:S05]  /*1bc20*/  @!P3 BRA `(.L_x_1678) ;  /* 0x000000000004b947 */ /* 0x000fea0003800000 */
[----:B------:R-:W-:Y:S01]  /*1bc30*/  BPT.TRAP 0x1 ;  /* 0x000000040000795c */ /* 0x000fe20000300000 */
.L_x_1678:
[----:B------:R0:W-:Y:S01]  /*1bc40*/  SYNCS.ARRIVE.TRANS64.A1T0 RZ, [R4+URZ+0x32450], RZ ;  /* 0x032450ff04ff79a7 */ /* 0x0001e2000810003f */
[----:B------:R-:W-:Y:S05]  /*1bc50*/  @P2 BRA `(.L_x_1679) ;  /* 0xfffffff000982947 */ /* 0x000fea000383ffff */
.L_x_1666:
[----:B------:R-:W-:Y:S05]  /*1bc60*/  BSYNC B0 ;  /* 0x0000000000007941 */ /* 0x000fea0003800000 */
.L_x_1665:
        /* <DEDUP_REMOVED lines=21> */
.L_x_1681:
[----:B------:R-:W-:Y:S05]  /*1bdc0*/  BSYNC B0 ;  /* 0x0000000000007941 */ /* 0x000fea0003800000 */
.L_x_1680:
[----:B------:R-:W-:-:S07]  /*1bdd0*/  SEL R24, R24, RZ, P0 ;  /* 0x000000ff18187207 */ /* 0x000fce0000000000 */
.L_x_1634:
[----:B------:R-:W-:Y:S05]  /*1bde0*/  BSYNC B7 ;  /* 0x0000000000077941 */ /* 0x000fea0003800000 */
.L_x_1632:
[----:B------:R-:W4:Y:S02]  /*1bdf0*/  LDL R0, [R1] ;  /* 0x0000000001007983 */ /* 0x000f240000100800 */
[----:B----4-:R-:W-:-:S13]  /*1be00*/  LOP3.LUT P0, RZ, R0, 0x1000, RZ, 0xc0, !PT ;  /* 0x0000100000ff7812 */ /* 0x010fda000780c0ff */
[----:B------:R-:W-:Y:S05]  /*1be10*/  @!P0 BRA `(.L_x_1682) ;  /* 0x0000000000248947 */ /* 0x000fea0003800000 */
[----:B------:R-:W-:Y:S05]  /*1be20*/  WARPSYNC.ALL ;  /* 0x0000000000007948 */ /* 0x000fea0003800000 */
[----:B------:R-:W4:Y:S08]  /*1be30*/  S2UR UR5, SR_CgaCtaId ;  /* 0x00000000000579c3 */ /* 0x000f300000008800 */
[----:B------:R-:W-:Y:S06]  /*1be40*/  BAR.SYNC.DEFER_BLOCKING 0x5, 0x180 ;  /* 0x0146000000007b1d */ /* 0x000fec0000010000 */
[----:B------:R-:W-:-:S02]  /*1be50*/  UMOV UR4, 0x400 ;  /* 0x0000040000047882 */ /* 0x000fc40000000000 */
[----:B----4-:R-:W-:-:S06]  /*1be60*/  ULEA UR4, UR5, UR4, 0x18 ;  /* 0x0000000405047291 */ /* 0x010fcc000f8ec03f */
[----:B0-----:R-:W-:-:S05]  /*1be70*/  MOV R22, UR4 ;  /* 0x0000000400167c02 */ /* 0x001fca0008000f00 */
[----:B------:R0:W4:Y:S01]  /*1be80*/  LDS.128 R16, [R22+0x324d0] ;  /* 0x0324d00016107984 */ /* 0x0001220000000c00 */
[----:B------:R-:W-:Y:S06]  /*1be90*/  BAR.ARV 0x4, 0x180 ;  /* 0x0106000000007b1d */ /* 0x000fec0000002000 */
[----:B------:R-:W-:Y:S05]  /*1bea0*/  BRA `(.L_x_1683) ;  /* 0x0000000800d07947 */ /* 0x000fea0003800000 */
.L_x_1682:
[----:B------:R-:W4:Y:S01]  /*1beb0*/  S2R R9, SR_TID.X ;  /* 0x0000000000097919 */ /* 0x000f220000002100 */
[----:B------:R-:W-:Y:S01]  /*1bec0*/  UMOV UR4, 0xffffffff ;  /* 0xffffffff00047882 */ /* 0x000fe20000000000 */
[----:B----4-:R-:W-:-:S04]  /*1bed0*/  LOP3.LUT R9, R9, 0x1f, RZ, 0xc0, !PT ;  /* 0x0000001f09097812 */ /* 0x010fc800078ec0ff */
[----:B------:R-:W-:Y:S01]  /*1bee0*/  ISETP.NE.AND P0, PT, R9, 0x1f, PT ;  /* 0x0000001f0900780c */ /* 0x000fe20003f05270 */
[----:B------:R-:W-:-:S12]  /*1bef0*/  BRA.DIV UR4, `(.L_x_1684) ;  /* 0x0000006604087947 */ /* 0x000fd8000b800000 */
[----:B0-----:R-:W-:Y:S01]  /*1bf00*/  IMAD.IADD R7, R19, 0x1, R9 ;  /* 0x0000000113077824 */ /* 0x001fe200078e0209 */
[----:B------:R-:W-:-:S04]  /*1bf10*/  ULDC UR4, c[0x0][0xd3c] ;  /* 0x00034f0000047ab9 */ /* 0x000fc80000000800 */
[----:B------:R-:W-:-:S13]  /*1bf20*/  ISETP.GE.OR P1, PT, R7, UR4, !P0 ;  /* 0x0000000407007c0c */ /* 0x000fda000c726670 */
[----:B------:R-:W0:Y:S08]  /*1bf30*/  @!P1 LDC.64 R2, c[0x0][0xd80] ;  /* 0x00036000ff029b82 */ /* 0x000e300000000a00 */
[----:B--23--:R-:W2:Y:S01]  /*1bf40*/  @!P1 LDC.64 R4, c[0x0][0xd78] ;  /* 0x00035e00ff049b82 */ /* 0x00cea20000000a00 */
[----:B0-----:R-:W-:-:S05]  /*1bf50*/  @!P1 IMAD.WIDE R2, R7, 0x4, R2 ;  /* 0x0000000407029825 */ /* 0x001fca00078e0202 */
[----:B------:R2:W3:Y:S02]  /*1bf60*/  @!P1 LDG.E R8, desc[UR60][R2.64] ;  /* 0x0000003c02089981 */ /* 0x0004e4000c1e1900 */
[----:B--2---:R-:W-:-:S05]  /*1bf70*/  @!P1 IMAD.WIDE R2, R7, 0x4, R4 ;  /* 0x0000000407029825 */ /* 0x004fca00078e0204 */
[----:B------:R-:W2:Y:S01]  /*1bf80*/  @!P1 LDG.E R5, desc[UR60][R2.64] ;  /* 0x0000003c02059981 */ /* 0x000ea2000c1e1900 */
        /* <DEDUP_REMOVED lines=9> */
[----:B---3--:R-:W-:Y:S02]  /*1c020*/  @!P1 IMAD.MOV.U32 R7, RZ, RZ, R8 ;  /* 0x000000ffff079224 */ /* 0x008fe400078e0008 */
[----:B--2---:R-:W-:Y:S01]  /*1c030*/  @!P1 IMAD.MOV.U32 R4, RZ, RZ, R5 ;  /* 0x000000ffff049224 */ /* 0x004fe200078e0005 */
        /* <DEDUP_REMOVED lines=17> */
[----:B------:R0:W2:Y:S02]  /*1c150*/  SHFL.IDX PT, R14, R3, 0x1f, 0x1f ;  /* 0x03e01f00030e7f89 */ /* 0x0000a400000e0000 */
.L_x_1906:
[----:B------:R-:W-:Y:S02]  /*1c160*/  ULDC UR4, c[0x0][0xd38] ;  /* 0x00034e0000047ab9 */ /* 0x000fe40000000800 */
[----:B------:R-:W-:-:S04]  /*1c170*/  IMAD.U32 R5, RZ, RZ, UR4 ;  /* 0x00000004ff057e24 */ /* 0x000fc8000f8e00ff */
[----:B--2---:R-:W-:-:S04]  /*1c180*/  IMAD R9, R14, R5, RZ ;  /* 0x000000050e097224 */ /* 0x004fc800078e02ff */
[----:B------:R-:W-:-:S05]  /*1c190*/  IMAD.IADD R6, R6, 0x1, R9 ;  /* 0x0000000106067824 */ /* 0x000fca00078e0209 */
[----:B------:R-:W-:-:S13]  /*1c1a0*/  ISETP.GT.AND P6, PT, R6, R0, PT ;  /* 0x000000000600720c */ /* 0x000fda0003fc4270 */
[----:B------:R-:W-:Y:S05]  /*1c1b0*/  @P6 BRA `(.L_x_1685) ;  /* 0x0000000000a46947 */ /* 0x000fea0003800000 */
.L_x_1688:
[----:B------:R-:W2:Y:S01]  /*1c1c0*/  LDC R2, c[0x0][0xd3c] ;  /* 0x00034f00ff027b82 */ /* 0x000ea20000000800 */
[----:B------:R-:W-:-:S05]  /*1c1d0*/  VIADD R19, R19, 0x1f ;  /* 0x0000001f13137836 */ /* 0x000fca0000000000 */
[----:B--2---:R-:W-:-:S13]  /*1c1e0*/  ISETP.GE.AND P6, PT, R19, R2, PT ;  /* 0x000000021300720c */ /* 0x004fda0003fc6270 */
[----:B------:R-:W-:Y:S05]  /*1c1f0*/  @P6 BRA `(.L_x_1686) ;  /* 0x0000000400b86947 */ /* 0x000fea0003800000 */
[----:B0-----:R-:W0:Y:S01]  /*1c200*/  S2R R3, SR_TID.X ;  /* 0x0000000000037919 */ /* 0x001e220000002100 */
[----:B------:R-:W-:Y:S01]  /*1c210*/  IMAD.MOV.U32 R7, RZ, RZ, RZ ;  /* 0x000000ffff077224 */ /* 0x000fe200078e00ff */
[----:B0-----:R-:W-:-:S05]  /*1c220*/  LOP3.LUT R3, R3, 0x1f, RZ, 0xc0, !PT ;  /* 0x0000001f03037812 */ /* 0x001fca00078ec0ff */
[----:B------:R-:W-:-:S05]  /*1c230*/  IMAD.IADD R9, R19, 0x1, R3 ;  /* 0x0000000113097824 */ /* 0x000fca00078e0203 */
[----:B------:R-:W-:-:S13]  /*1c240*/  ISETP.GE.OR P6, PT, R9, R2, !P0 ;  /* 0x000000020900720c */ /* 0x000fda00047c6670 */
[----:B------:R-:W0:Y:S08]  /*1c250*/  @!P6 LDC.64 R2, c[0x0][0xd80] ;  /* 0x00036000ff02eb82 */ /* 0x000e300000000a00 */
[----:B------:R-:W2:Y:S01]  /*1c260*/  @!P6 LDC.64 R4, c[0x0][0xd78] ;  /* 0x00035e00ff04eb82 */ /* 0x000ea20000000a00 */
[----:B0-----:R-:W-:-:S05]  /*1c270*/  @!P6 IMAD.WIDE R2, R9, 0x4, R2 ;  /* 0x000000040902e825 */ /* 0x001fca00078e0202 */
[----:B------:R2:W3:Y:S02]  /*1c280*/  @!P6 LDG.E R7, desc[UR60][R2.64] ;  /* 0x0000003c0207e981 */ /* 0x0004e4000c1e1900 */
[----:B--2---:R-:W-:-:S04]  /*1c290*/  @!P6 IMAD.WIDE R2, R9, 0x4, R4 ;  /* 0x000000040902e825 */ /* 0x004fc800078e0204 */
[----:B------:R-:W-:-:S06]  /*1c2a0*/  IMAD.MOV.U32 R4, RZ, RZ, RZ ;  /* 0x000000ffff047224 */ /* 0x000fcc00078e00ff */
[----:B------:R-:W3:Y:S01]  /*1c2b0*/  @!P6 LDG.E R4, desc[UR60][R2.64] ;  /* 0x0000003c0204e981 */ /* 0x000ee2000c1e1900 */
[----:B------:R-:W-:Y:S01]  /*1c2c0*/  UMOV UR4, 0xffffffff ;  /* 0xffffffff00047882 */ /* 0x000fe20000000000 */
[----:B---3--:R-:W-:Y:S02]  /*1c2d0*/  IMAD R13, R4, R7, RZ ;  /* 0x00000007040d7224 */ /* 0x008fe400078e02ff */
        /* <DEDUP_REMOVED lines=17> */
.L_x_1914:
[----:B------:R-:W-:Y:S02]  /*1c3f0*/  ULDC UR4, c[0x0][0xd38] ;  /* 0x00034e0000047ab9 */ /* 0x000fe40000000800 */
[----:B------:R-:W-:-:S04]  /*1c400*/  IMAD.U32 R5, RZ, RZ, UR4 ;  /* 0x00000004ff057e24 */ /* 0x000fc8000f8e00ff */
[----:B--2---:R-:W-:-:S04]  /*1c410*/  IMAD R9, R14, R5, RZ ;  /* 0x000000050e097224 */ /* 0x004fc800078e02ff */
[----:B------:R-:W-:-:S05]  /*1c420*/  IMAD.IADD R6, R9, 0x1, R6 ;  /* 0x0000000109067824 */ /* 0x000fca00078e0206 */
[----:B------:R-:W-:-:S13]  /*1c430*/  ISETP.GT.AND P6, PT, R6, R0, PT ;  /* 0x000000000600720c */ /* 0x000fda0003fc4270 */
[----:B------:R-:W-:Y:S05]  /*1c440*/  @!P6 BRA `(.L_x_1688) ;  /* 0xfffffffc005ce947 */ /* 0x000fea000383ffff */
.L_x_1685:
[----:B------:R-:W-:Y:S01]  /*1c450*/  IMAD.IADD R2, R6, 0x1, -R9 ;  /* 0x0000000106027824 */ /* 0x000fe200078e0a09 */
[----:B------:R-:W-:-:S03]  /*1c460*/  UMOV UR4, 0xffffffff ;  /* 0xffffffff00047882 */ /* 0x000fc60000000000 */
[----:B------:R-:W-:-:S05]  /*1c470*/  IMAD R9, R3, R5, R2 ;  /* 0x0000000503097224 */ /* 0x000fca00078e0202 */
[----:B------:R-:W-:Y:S01]  /*1c480*/  ISETP.GT.AND P6, PT, R9, R0, PT ;  /* 0x000000000900720c */ /* 0x000fe20003fc4270 */
[----:B------:R-:W-:-:S12]  /*1c490*/  BRA.DIV UR4, `(.L_x_1689) ;  /* 0x0000006604947947 */ /* 0x000fd8000b800000 */
[----:B------:R-:W-:-:S04]  /*1c4a0*/  VOTE.ANY R8, PT, !P6 ;  /* 0x0000000000087806 */ /* 0x000fc800070e0100 */
[----:B------:R-:W2:Y:S02]  /*1c4b0*/  POPC R6, R8 ;  /* 0x0000000800067309 */ /* 0x000ea40000000000 */
[----:B--2---:R2:W3:Y:S04]  /*1c4c0*/  SHFL.IDX PT, R7, R7, R6, 0x1f ;  /* 0x00001f0607077589 */ /* 0x0044e800000e0000 */
[----:B------:R2:W4:Y:S02]  /*1c4d0*/  SHFL.IDX PT, R4, R4, R6, 0x1f ;  /* 0x00001f0604047589 */ /* 0x00052400000e0000 */
.L_x_1919:
[----:B------:R-:W-:-:S13]  /*1c4e0*/  ISETP.NE.AND P0, PT, R8, RZ, PT ;  /* 0x000000ff0800720c */ /* 0x000fda0003f05270 */
[----:B------:R-:W-:Y:S05]  /*1c4f0*/  @!P0 BRA `(.L_x_1690) ;  /* 0x0000000000108947 */ /* 0x000fea0003800000 */
[----:B------:R-:W-:Y:S01]  /*1c500*/  UMOV UR4, 0xffffffff ;  /* 0xffffffff00047882 */ /* 0x000fe20000000000 */
[----:B------:R-:W-:Y:S02]  /*1c510*/  VIADD R12, R6, 0xffffffff ;  /* 0xffffffff060c7836 */ /* 0x000fe40000000000 */
[----:B------:R-:W-:Y:S05]  /*1c520*/  BRA.DIV UR4, `(.L_x_1691) ;  /* 0x0000006604cc7947 */ /* 0x000fea000b800000 */
[----:B------:R0:W0:Y:S02]  /*1c530*/  SHFL.IDX PT, R16, R3, R12, 0x1f ;  /* 0x00001f0c03107589 */ /* 0x00002400000e0000 */
.L_x_1690:
[----:B---3--:R-:W-:Y:S01]  /*1c540*/  IABS R8, R7 ;  /* 0x0000000700087213 */ /* 0x008fe20000000000 */
[----:B0-----:R-:W-:Y:S01]  /*1c550*/  IMAD R16, R16, R5, R2 ;  /* 0x0000000510107224 */ /* 0x001fe200078e0202 */
[----:B----4-:R-:W-:Y:S01]  /*1c560*/  IABS R5, R4 ;  /* 0x0000000400057213 */ /* 0x010fe20000000000 */
[----:B------:R-:W-:Y:S01]  /*1c570*/  IMAD.MOV.U32 R2, RZ, RZ, RZ ;  /* 0x000000ffff027224 */ /* 0x000fe200078e00ff */
[----:B------:R-:W0:Y:S01]  /*1c580*/  I2F.RP R9, R8 ;  /* 0x0000000800097306 */ /* 0x000e220000209400 */
[----:B------:R-:W-:Y:S02]  /*1c590*/  IMAD.IADD R0, R0, 0x1, -R16 ;  /* 0x0000000100007824 */ /* 0x000fe400078e0a10 */
[----:B------:R-:W-:-:S05]  /*1c5a0*/  IMAD.IADD R19, R6, 0x1, R19 ;  /* 0x0000000106137824 */ /* 0x000fca00078e0213 */
[----:B------:R-:W3:Y:S08]  /*1c5b0*/  I2F.RP R10, R5 ;  /* 0x00000005000a7306 */ /* 0x000ef00000209400 */
[----:B0-----:R-:W0:Y:S08]  /*1c5c0*/  MUFU.RCP R9, R9 ;  /* 0x0000000900097308 */ /* 0x001e300000001000 */
[----:B---3--:R-:W-:Y:S01]  /*1c5d0*/  MUFU.RCP R10, R10 ;  /* 0x0000000a000a7308 */ /* 0x008fe20000001000 */
[----:B0-----:R-:W-:-:S07]  /*1c5e0*/  VIADD R3, R9, 0xffffffe ;  /* 0x0ffffffe09037836 */ /* 0x001fce0000000000 */
        /* <DEDUP_REMOVED lines=47> */
.L_x_1686:
[----:B------:R-:W-:Y:S01]  /*1c8e0*/  UMOV UR4, URZ ;  /* 0x0000003f00047c82 */ /* 0x000fe20008000000 */
[----:B------:R-:W-:Y:S01]  /*1c8f0*/  UMOV UR5, URZ ;  /* 0x0000003f00057c82 */ /* 0x000fe20008000000 */
[----:B------:R-:W-:Y:S01]  /*1c900*/  ULDC UR6, c[0x0][0xd3c] ;  /* 0x00034f0000067ab9 */ /* 0x000fe20000000800 */
[----:B------:R-:W-:Y:S02]  /*1c910*/  IMAD.MOV.U32 R16, RZ, RZ, R0 ;  /* 0x000000ffff107224 */ /* 0x000fe400078e0000 */
[----:B------:R-:W-:Y:S02]  /*1c920*/  IMAD.U32 R17, RZ, RZ, UR4 ;  /* 0x00000004ff117e24 */ /* 0x000fe4000f8e00ff */
[----:B------:R-:W-:Y:S02]  /*1c930*/  IMAD.U32 R18, RZ, RZ, UR5 ;  /* 0x00000005ff127e24 */ /* 0x000fe4000f8e00ff */
[----:B------:R-:W-:-:S07]  /*1c940*/  IMAD.U32 R19, RZ, RZ, UR6 ;  /* 0x00000006ff137e24 */ /* 0x000fce000f8e00ff */
.L_x_1692:
[----:B------:R-:W3:Y:S01]  /*1c950*/  S2R R0, SR_TID.X ;  /* 0x0000000000007919 */ /* 0x000ee20000002100 */
[----:B------:R-:W-:Y:S05]  /*1c960*/  WARPSYNC.ALL ;  /* 0x0000000000007948 */ /* 0x000fea0003800000 */
[----:B------:R-:W-:Y:S01]  /*1c970*/  BAR.SYNC.DEFER_BLOCKING 0x4, 0x180 ;  /* 0x0106000000007b1d */ /* 0x000fe20000010000 */
[----:B---3--:R-:W-:-:S04]  /*1c980*/  LOP3.LUT R0, R0, 0x1f, RZ, 0xc0, !PT ;  /* 0x0000001f00007812 */ /* 0x008fc800078ec0ff */
[----:B------:R-:W-:-:S13]  /*1c990*/  ISETP.NE.AND P0, PT, R0, RZ, PT ;  /* 0x000000ff0000720c */ /* 0x000fda0003f05270 */
[----:B0-----:R-:W0:Y:S01]  /*1c9a0*/  @!P0 S2R R3, SR_CgaCtaId ;  /* 0x0000000000038919 */ /* 0x001e220000008800 */
[----:B------:R-:W-:-:S04]  /*1c9b0*/  @!P0 MOV R0, 0x400 ;  /* 0x0000040000008802 */ /* 0x000fc80000000f00 */
[----:B0-----:R-:W-:-:S05]  /*1c9c0*/  @!P0 LEA R22, R3, R0, 0x18 ;  /* 0x0000000003168211 */ /* 0x001fca00078ec0ff */
[----:B------:R0:W-:Y:S01]  /*1c9d0*/  @!P0 STS.128 [R22+0x324d0], R16 ;  /* 0x0324d01016008388 */ /* 0x0001e20000000c00 */
[----:B------:R-:W-:Y:S06]  /*1c9e0*/  BAR.ARV 0x5, 0x180 ;  /* 0x0146000000007b1d */ /* 0x000fec0000002000 */
.L_x_1683:
[----:B------:R-:W-:Y:S02]  /*1c9f0*/  ULDC UR4, c[0x0][0xd3c] ;  /* 0x00034f0000047ab9 */ /* 0x000fe40000000800 */
[----:B----4-:R-:W-:-:S13]  /*1ca00*/  ISETP.GE.AND P0, PT, R19, UR4, PT ;  /* 0x0000000413007c0c */ /* 0x010fda000bf06270 */
[----:B------:R-:W-:Y:S05]  /*1ca10*/  @!P0 BRA `(.L_x_1693) ;  /* 0xffffff9400588947 */ /* 0x000fea000383ffff */
[----:B------:R-:W-:Y:S05]  /*1ca20*/  BSYNC B8 ;  /* 0x0000000000087941 */ /* 0x000fea0003800000 */
.L_x_1586:
[----:B------:R-:W4:Y:S01]  /*1ca30*/  LDL.LU R0, [R1+0x40] ;  /* 0x0000400001007983 */ /* 0x000f220000300800 */
[----:B------:R-:W-:Y:S01]  /*1ca40*/  BSSY B0, `(.L_x_1694) ;  /* 0x000000b000007945 */ /* 0x000fe20003800000 */
[----:B------:R-:W5:Y:S01]  /*1ca50*/  S2R R5, SR_CgaCtaId ;  /* 0x0000000000057919 */ /* 0x000f620000008800 */
[----:B----4-:R-:W-:-:S05]  /*1ca60*/  VIADD R0, R0, 0x1 ;  /* 0x0000000100007836 */ /* 0x010fca0000000000 */
[----:B--2---:R-:W-:-:S04]  /*1ca70*/  LEA.HI R2, R0, R0, RZ, 0x1 ;  /* 0x0000000000027211 */ /* 0x004fc800078f08ff */
[----:B0-----:R-:W-:Y:S02]  /*1ca80*/  LOP3.LUT R3, R2, 0xfffffffe, RZ, 0xc0, !PT ;  /* 0xfffffffe02037812 */ /* 0x001fe400078ec0ff */
[----:B------:R-:W-:-:S03]  /*1ca90*/  MOV R2, 0x400 ;  /* 0x0000040000027802 */ /* 0x000fc60000000f00 */
[----:B------:R-:W-:Y:S01]  /*1caa0*/  IMAD.IADD R0, R0, 0x1, -R3 ;  /* 0x0000000100007824 */ /* 0x000fe200078e0a03 */
[----:B-----5:R-:W-:-:S04]  /*1cab0*/  LEA R7, R5, R2, 0x18 ;  /* 0x0000000205077211 */ /* 0x020fc800078ec0ff */
[----:B------:R-:W-:-:S04]  /*1cac0*/  SHF.L.U32 R0, R0, 0x1f, RZ ;  /* 0x0000001f00007819 */ /* 0x000fc800000006ff */
[----:B------:R-:W0:Y:S02]  /*1cad0*/  SYNCS.PHASECHK.TRANS64.TRYWAIT P0, [R7+URZ+0x32420], R0 ;  /* 0x03242000070075a7 */ /* 0x000e24000800017f */
[----:B0-----:R-:W-:Y:S05]  /*1cae0*/  @!P0 BRA `(.L_x_1695) ;  /* 0x0000006000848947 */ /* 0x001fea0003800000 */
.L_x_1922:
[----:B------:R-:W-:Y:S05]  /*1caf0*/  BSYNC B0 ;  /* 0x0000000000007941 */ /* 0x000fea0003800000 */
.L_x_1694:
[----:B------:R-:W-:-:S03]  /*1cb00*/  UMOV UR4, 0xffffffff ;  /* 0xffffffff00047882 */ /* 0x000fc60000000000 */
[----:B------:R-:W-:Y:S05]  /*1cb10*/  BRA.DIV UR4, `(.L_x_1696) ;  /* 0x00000062048c7947 */ /* 0x000fea000b800000 */
[----:B0-----:R-:W0:Y:S02]  /*1cb20*/  S2R R0, SR_TID.X ;  /* 0x0000000000007919 */ /* 0x001e240000002100 */
[----:B0-----:R-:W-:-:S04]  /*1cb30*/  SHF.R.U32.HI R0, RZ, 0x5, R0 ;  /* 0x00000005ff007819 */ /* 0x001fc80000011600 */
[----:B------:R-:W-:-:S05]  /*1cb40*/  LOP3.LUT R0, R0, 0x3, RZ, 0xc0, !PT ;  /* 0x0000000300007812 */ /* 0x000fca00078ec0ff */
[----:B------:R0:W2:Y:S02]  /*1cb50*/  SHFL.IDX PT, R14, R0, RZ, 0x1f ;  /* 0x00001fff000e7589 */ /* 0x0000a400000e0000 */
.L_x_1925:
[----:B--2---:R-:W-:-:S13]  /*1cb60*/  ISETP.NE.AND P0, PT, R14, RZ, PT ;  /* 0x000000ff0e00720c */ /* 0x004fda0003f05270 */
[----:B------:R-:W-:Y:S05]  /*1cb70*/  @P0 BRA `(.L_x_1422) ;  /* 0x0000000000880947 */ /* 0x000fea0003800000 */
[----:B------:R-:W-:-:S03]  /*1cb80*/  UMOV UR4, 0xffffffff ;  /* 0xffffffff00047882 */ /* 0x000fc60000000000 */
[----:B------:R-:W-:Y:S05]  /*1cb90*/  BRA.DIV UR4, `(.L_x_1697) ;  /* 0x0000006204a07947 */ /* 0x000fea000b800000 */
[----:B------:R-:W-:-:S13]  /*1cba0*/  ELECT P6, URZ, PT ;  /* 0x00000000003f782f */ /* 0x000fda00038c0000 */
.L_x_1928:
[----:B------:R-:W-:Y:S05]  /*1cbb0*/  @!P6 BRA `(.L_x_1422) ;  /* 0x000000000078e947 */ /* 0x000fea0003800000 */
[----:B0-----:R-:W2:Y:S02]  /*1cbc0*/  LDL.LU R0, [R1+0x8] ;  /* 0x0000080001007983 */ /* 0x001ea40000300800 */
[----:B--2---:R-:W-:-:S04]  /*1cbd0*/  LOP3.LUT R0, R0, 0x2, RZ, 0xfc, !PT ;  /* 0x0000000200007812 */ /* 0x004fc800078efcff */
[----:B------:R-:W-:-:S13]  /*1cbe0*/  ISETP.NE.AND P0, PT, R0, 0x3, PT ;  /* 0x000000030000780c */ /* 0x000fda0003f05270 */
[----:B------:R-:W-:Y:S05]  /*1cbf0*/  @!P0 BRA `(.L_x_1698) ;  /* 0x0000000000048947 */ /* 0x000fea0003800000 */
[----:B------:R-:W-:Y:S01]  /*1cc00*/  BPT.TRAP 0x1 ;  /* 0x000000040000795c */ /* 0x000fe20000300000 */
.L_x_1698:
[----:B------:R-:W-:Y:S01]  /*1cc10*/  IMAD R5, R24, 0x8, R7 ;  /* 0x0000000818057824 */ /* 0x000fe200078e0207 */
[----:B------:R-:W-:Y:S01]  /*1cc20*/  SHF.L.U32 R0, R26, 0x1f, RZ ;  /* 0x0000001f1a007819 */ /* 0x000fe200000006ff */
[----:B------:R-:W-:-:S03]  /*1cc30*/  VIADD R24, R24, 0x1 ;  /* 0x0000000118187836 */ /* 0x000fc60000000000 */
[----:B------:R-:W0:Y:S02]  /*1cc40*/  SYNCS.PHASECHK.TRANS64.TRYWAIT P1, [R5+URZ+0x32440], R0 ;  /* 0x03244000050075a7 */ /* 0x000e24000802017f */
[----:B------:R-:W-:-:S04]  /*1cc50*/  ISETP.NE.AND P2, PT, R24, 0x2, PT ;  /* 0x000000021800780c */ /* 0x000fc80003f45270 */
[----:B------:R-:W-:Y:S01]  /*1cc60*/  SEL R3, RZ, 0x1, P2 ;  /* 0x00000001ff037807 */ /* 0x000fe20001000000 */
[----:B0-----:R-:W-:Y:S08]  /*1cc70*/  @!P1 BRA `(.L_x_1699) ;  /* 0x0000006000889947 */ /* 0x001ff00003800000 */
.L_x_1929:
[----:B------:R-:W-:Y:S02]  /*1cc80*/  SEL R24, R24, RZ, P2 ;  /* 0x000000ff18187207 */ /* 0x000fe40001000000 */
[----:B------:R-:W-:Y:S01]  /*1cc90*/  LOP3.LUT R2, R26, R3, RZ, 0x3c, !PT ;  /* 0x000000031a027212 */ /* 0x000fe200078e3cff */
[----:B------:R-:W-:Y:S06]  /*1cca0*/  @!P0 BRA `(.L_x_1700) ;  /* 0x0000000000048947 */ /* 0x000fec0003800000 */
[----:B------:R-:W-:Y:S01]  /*1ccb0*/  BPT.TRAP 0x1 ;  /* 0x000000040000795c */ /* 0x000fe20000300000 */
.L_x_1700:
[----:B------:R-:W-:Y:S01]  /*1ccc0*/  IMAD R3, R24, 0x8, R7 ;  /* 0x0000000818037824 */ /* 0x000fe200078e0207 */
[----:B------:R-:W-:-:S04]  /*1ccd0*/  SHF.L.U32 R2, R2, 0x1f, RZ ;  /* 0x0000001f02027819 */ /* 0x000fc800000006ff */
[----:B------:R-:W2:Y:S02]  /*1cce0*/  SYNCS.PHASECHK.TRANS64.TRYWAIT P1, [R3+URZ+0x32440], R2 ;  /* 0x03244002030075a7 */ /* 0x000ea4000802017f */
[----:B--2---:R-:W-:Y:S05]  /*1ccf0*/  @!P1 BRA `(.L_x_1701) ;  /* 0x00000060007c9947 */ /* 0x004fea0003800000 */
.L_x_1930:
[----:B------:R-:W-:Y:S05]  /*1cd00*/  @!P0 BRA `(.L_x_1702) ;  /* 0x0000000000048947 */ /* 0x000fea0003800000 */
[----:B------:R-:W-:Y:S01]  /*1cd10*/  BPT.TRAP 0x1 ;  /* 0x000000040000795c */ /* 0x000fe20000300000 */
.L_x_1702:
[----:B------:R-:W4:Y:S02]  /*1cd20*/  SYNCS.PHASECHK.TRANS64.TRYWAIT P1, [R5+URZ+0x32460], R0 ;  /* 0x03246000050075a7 */ /* 0x000f24000802017f */
[----:B----4-:R-:W-:Y:S05]  /*1cd30*/  @!P1 BRA `(.L_x_1703) ;  /* 0x0000006000809947 */ /* 0x010fea0003800000 */
.L_x_1931:
[----:B------:R-:W-:Y:S05]  /*1cd40*/  @!P0 BRA `(.L_x_1704) ;  /* 0x0000000000048947 */ /* 0x000fea0003800000 */
[----:B------:R-:W-:Y:S01]  /*1cd50*/  BPT.TRAP 0x1 ;  /* 0x000000040000795c */ /* 0x000fe20000300000 */
.L_x_1704:
[----:B------:R0:W0:Y:S02]  /*1cd60*/  SYNCS.PHASECHK.TRANS64.TRYWAIT P0, [R3+URZ+0x32460], R2 ;  /* 0x03246002030075a7 */ /* 0x000024000800017f */
[----:B0-----:R-:W-:Y:S05]  /*1cd70*/  @!P0 NANOSLEEP.SYNCS 0x989680 ;  /* 0x009896800000895d */ /* 0x001fea0003900000 */
[----:B------:R-:W0:Y:S02]  /*1cd80*/  @!P0 SYNCS.PHASECHK.TRANS64 P0, [R3+URZ+0x32460], R2 ;  /* 0x03246002030085a7 */ /* 0x000e24000800007f */
[----:B0-----:R-:W-:Y:S05]  /*1cd90*/  @!P0 BRA `(.L_x_1704) ;  /* 0xfffffffc00f08947 */ /* 0x001fea000383ffff */
.L_x_1422:
[----:B------:R-:W-:Y:S05]  /*1cda0*/  BSYNC B9 ;  /* 0x0000000000097941 */ /* 0x000fea0003800000 */
.L_x_1419:
[----:B------:R-:W-:Y:S05]  /*1cdb0*/  EXIT ;  /* 0x000000000000794d */ /* 0x000fea0003800000 */
.L_x_1442:
[----:B0-----:R0:W1:Y:S02]  /*1cdc0*/  SYNCS.PHASECHK.TRANS64.TRYWAIT P5, [R0+URZ+0x32490], R95 ;  /* 0x0324905f000075a7 */ /* 0x00106400080a017f */
[----:B-1----:R-:W-:Y:S05]  /*1cdd0*/  @!P5 NANOSLEEP.SYNCS 0x989680 ;  /* 0x009896800000d95d */ /* 0x002fea0003900000 */
[----:B------:R-:W1:Y:S02]  /*1cde0*/  @!P5 SYNCS.PHASECHK.TRANS64 P5, [R0+URZ+0x32490], R95 ;  /* 0x0324905f0000d5a7 */ /* 0x000e6400080a007f */
[----:B-1----:R-:W-:Y:S05]  /*1cdf0*/  @!P5 BRA `(.L_x_1442) ;  /* 0xfffffffc00f0d947 */ /* 0x002fea000383ffff */
[----:B------:R-:W-:Y:S05]  /*1ce00*/  BRA `(.L_x_1705) ;  /* 0xfffffe6800747947 */ /* 0x000fea000383ffff */
.L_x_1443:
        /* <DEDUP_REMOVED lines=8> */
.L_x_1707:
[----:B------:R-:W-:Y:S05]  /*1ce90*/  BSYNC B1 ;  /* 0x0000000000017941 */ /* 0x000fea0003800000 */
.L_x_1706:
        /* <DEDUP_REMOVED lines=8> */
.L_x_1708:
[----:B------:R-:W-:Y:S01]  /*1cf20*/  IMAD.MOV.U32 R11, RZ, RZ, R14 ;  /* 0x000000ffff0b7224 */ /* 0x000fe200078e000e */
[----:B------:R-:W-:Y:S06]  /*1cf30*/  BRA `(.L_x_1709) ;  /* 0xfffffe68003c7947 */ /* 0x000fec000383ffff */
.L_x_1452:
[----:B------:R-:W-:Y:S01]  /*1cf40*/  BSSY B1, `(.L_x_1710) ;  /* 0x0000008000017945 */ /* 0x000fe20003800000 */
[----:B----4-:R-:W-:Y:S02]  /*1cf50*/  IMAD.MOV.U32 R13, RZ, RZ, R97 ;  /* 0x000000ffff0d7224 */ /* 0x010fe400078e0061 */
[----:B------:R-:W-:Y:S02]  /*1cf60*/  IMAD.MOV.U32 R12, RZ, RZ, 0x1 ;  /* 0x00000001ff0c7424 */ /* 0x000fe400078e00ff */
[----:B---3--:R-:W-:Y:S02]  /*1cf70*/  IMAD.MOV.U32 R11, RZ, RZ, 0x1c1f ;  /* 0x00001c1fff0b7424 */ /* 0x008fe400078e00ff */
[----:B------:R-:W-:-:S07]  /*1cf80*/  IMAD.MOV.U32 R15, RZ, RZ, -0x1 ;  /* 0xffffffffff0f7424 */ /* 0x000fce00078e00ff */
[----:B012---:R-:W-:Y:S05]  /*1cf90*/  WARPSYNC.COLLECTIVE R15, `(.L_x_1711) ;  /* 0x000000000f087348 */ /* 0x007fea0003c00000 */
[----:B------:R3:W4:Y:S02]  /*1cfa0*/  SHFL.IDX P6, R14, R13, R12, R11 ;  /* 0x0000000c0d0e7389 */ /* 0x00072400000c000b */
[----:B01234-:R-:W-:Y:S01]  /*1cfb0*/  ENDCOLLECTIVE ;  /* 0x000000000000791b */ /* 0x01ffe20003800000 */
.L_x_1711:
[----:B------:R-:W-:Y:S05]  /*1cfc0*/  BSYNC B1 ;  /* 0x0000000000017941 */ /* 0x000fea0003800000 */
.L_x_1710:
        /* <DEDUP_REMOVED lines=8> */
.L_x_1712:
[----:B------:R-:W-:Y:S01]  /*1d050*/  IMAD.MOV.U32 R96, RZ, RZ, R14 ;  /* 0x000000ffff607224 */ /* 0x000fe200078e000e */
[----:B------:R-:W-:Y:S06]  /*1d060*/  BRA `(.L_x_1713) ;  /* 0xfffffe6c00d87947 */ /* 0x000fec000383ffff */
.L_x_1462:
[----:B-1----:R1:W2:Y:S02]  /*1d070*/  SYNCS.PHASECHK.TRANS64.TRYWAIT P4, [R0+URZ+0x32490], R95 ;  /* 0x0324905f000075a7 */ /* 0x0022a4000808017f */
[----:B--2---:R-:W-:Y:S05]  /*1d080*/  @!P4 NANOSLEEP.SYNCS 0x989680 ;  /* 0x009896800000c95d */ /* 0x004fea0003900000 */
[----:B------:R-:W2:Y:S02]  /*1d090*/  @!P4 SYNCS.PHASECHK.TRANS64 P4, [R0+URZ+0x32490], R95 ;  /* 0x0324905f0000c5a7 */ /* 0x000ea4000808007f */
[----:B--2---:R-:W-:Y:S05]  /*1d0a0*/  @!P4 BRA `(.L_x_1462) ;  /* 0xfffffffc00f0c947 */ /* 0x004fea000383ffff */
[----:B------:R-:W-:Y:S05]  /*1d0b0*/  BRA `(.L_x_1714) ;  /* 0xfffffe7800bc7947 */ /* 0x000fea000383ffff */
.L_x_1463:
        /* <DEDUP_REMOVED lines=8> */
.L_x_1716:
[----:B------:R-:W-:Y:S05]  /*1d140*/  BSYNC B1 ;  /* 0x0000000000017941 */ /* 0x000fea0003800000 */
.L_x_1715:
        /* <DEDUP_REMOVED lines=8> */
.L_x_1717:
[----:B------:R-:W-:Y:S01]  /*1d1d0*/  IMAD.MOV.U32 R11, RZ, RZ, R14 ;  /* 0x000000ffff0b7224 */ /* 0x000fe200078e000e */
[----:B------:R-:W-:Y:S06]  /*1d1e0*/  BRA `(.L_x_1718) ;  /* 0xfffffe7800887947 */ /* 0x000fec000383ffff */
.L_x_1468:
        /* <DEDUP_REMOVED lines=8> */
.L_x_1720:
[----:B------:R-:W-:Y:S05]  /*1d270*/  BSYNC B1 ;  /* 0x0000000000017941 */ /* 0x000fea0003800000 */
.L_x_1719:
[----:B------:R-:W-:Y:S01]  /*1d280*/  IMAD.MOV.U32 R13, RZ, RZ, R96 ;  /* 0x000000ffff0d7224 */ /* 0x000fe200078e0060 */
[----:B------:R-:W-:Y:S01]  /*1d290*/  MOV R15, 0xffffffff ;  /* 0xffffffff000f7802 */ /* 0x000fe20000000f00 */
[----:B------:R-:W-:Y:S02]  /*1d2a0*/  IMAD.MOV.U32 R12, RZ, RZ, 0x1 ;  /* 0x00000001ff0c7424 */ /* 0x000fe400078e00ff */
[----:B------:R-:W-:Y:S02]  /*1d2b0*/  IMAD.MOV.U32 R11, RZ, RZ, 0x1c1f ;  /* 0x00001c1fff0b7424 */ /* 0x000fe400078e00ff */
[----:B------:R-:W-:-:S07]  /*1d2c0*/  IMAD.MOV.U32 R97, RZ, RZ, R14 ;  /* 0x000000ffff617224 */ /* 0x000fce00078e000e */
[----:B------:R-:W-:Y:S05]  /*1d2d0*/  WARPSYNC.COLLECTIVE R15, `(.L_x_1721) ;  /* 0x000000000f087348 */ /* 0x000fea0003c00000 */
[----:B------:R0:W1:Y:S02]  /*1d2e0*/  SHFL.IDX P6, R14, R13, R12, R11 ;  /* 0x0000000c0d0e7389 */ /* 0x00006400000c000b */
[----:B01----:R-:W-:Y:S01]  /*1d2f0*/  ENDCOLLECTIVE ;  /* 0x000000000000791b */ /* 0x003fe20003800000 */
.L_x_1721:
[----:B------:R-:W-:Y:S01]  /*1d300*/  IMAD.MOV.U32 R96, RZ, RZ, R14 ;  /* 0x000000ffff607224 */ /* 0x000fe200078e000e */
[----:B------:R-:W-:Y:S06]  /*1d310*/  BRA `(.L_x_1722) ;  /* 0xfffffe8000387947 */ /* 0x000fec000383ffff */
.L_x_1473:
[----:B-1----:R1:W2:Y:S02]  /*1d320*/  SYNCS.PHASECHK.TRANS64.TRYWAIT P2, [R0+URZ+0x32490], R95 ;  /* 0x0324905f000075a7 */ /* 0x0022a4000804017f */
[----:B--2---:R-:W-:Y:S05]  /*1d330*/  @!P2 NANOSLEEP.SYNCS 0x989680 ;  /* 0x009896800000a95d */ /* 0x004fea0003900000 */
[----:B------:R-:W2:Y:S02]  /*1d340*/  @!P2 SYNCS.PHASECHK.TRANS64 P2, [R0+URZ+0x32490], R95 ;  /* 0x0324905f0000a5a7 */ /* 0x000ea4000804007f */
[----:B--2---:R-:W-:Y:S05]  /*1d350*/  @!P2 BRA `(.L_x_1473) ;  /* 0xfffffffc00f0a947 */ /* 0x004fea000383ffff */
[----:B------:R-:W-:Y:S05]  /*1d360*/  BRA `(.L_x_1723) ;  /* 0xfffffe8800487947 */ /* 0x000fea000383ffff */
.L_x_1474:
        /* <DEDUP_REMOVED lines=8> */
.L_x_1725:
[----:B------:R-:W-:Y:S05]  /*1d3f0*/  BSYNC B1 ;  /* 0x0000000000017941 */ /* 0x000fea0003800000 */
.L_x_1724:
        /* <DEDUP_REMOVED lines=8> */
.L_x_1726:
[----:B------:R-:W-:Y:S05]  /*1d480*/  BRA `(.L_x_1727) ;  /* 0xfffffe8800687947 */ /* 0x000fea000383ffff */
.L_x_1477:
        /* <DEDUP_REMOVED lines=8> */
.L_x_1729:
[----:B------:R-:W-:Y:S05]  /*1d510*/  BSYNC B1 ;  /* 0x0000000000017941 */ /* 0x000fea0003800000 */
.L_x_1728:
        /* <DEDUP_REMOVED lines=8> */
.L_x_1730:
[----:B------:R-:W-:Y:S05]  /*1d5a0*/  BRA `(.L_x_1731) ;  /* 0xfffffe8800687947 */ /* 0x000fea000383ffff */
.L_x_1481:
[----:B------:R0:W0:Y:S02]  /*1d5b0*/  SYNCS.PHASECHK.TRANS64.TRYWAIT P3, [R0+URZ+0x324b0], R95 ;  /* 0x0324b05f000075a7 */ /* 0x000024000806017f */
[----:B0-----:R-:W-:Y:S05]  /*1d5c0*/  @!P3 NANOSLEEP.SYNCS 0x989680 ;  /* 0x009896800000b95d */ /* 0x001fea0003900000 */
[----:B------:R-:W0:Y:S02]  /*1d5d0*/  @!P3 SYNCS.PHASECHK.TRANS64 P3, [R0+URZ+0x324b0], R95 ;  /* 0x0324b05f0000b5a7 */ /* 0x000e24000806007f */
[----:B0-----:R-:W-:Y:S05]  /*1d5e0*/  @!P3 BRA `(.L_x_1481) ;  /* 0xfffffffc00f0b947 */ /* 0x001fea000383ffff */
[----:B------:R-:W-:Y:S05]  /*1d5f0*/  BRA `(.L_x_1732) ;  /* 0xfffffe8800e07947 */ /* 0x000fea000383ffff */
.L_x_1491:
[----:B------:R-:W-:Y:S01]  /*1d600*/  BSSY B0, `(.L_x_1733) ;  /* 0x0000007000007945 */ /* 0x000fe20003800000 */
[----:B------:R-:W-:Y:S02]  /*1d610*/  IMAD.MOV.U32 R12, RZ, RZ, RZ ;  /* 0x000000ffff0c7224 */ /* 0x000fe400078e00ff */
[----:B------:R-:W-:Y:S02]  /*1d620*/  IMAD.MOV.U32 R11, RZ, RZ, 0x1f ;  /* 0x0000001fff0b7424 */ /* 0x000fe400078e00ff */
[----:B------:R-:W-:-:S07]  /*1d630*/  IMAD.MOV.U32 R15, RZ, RZ, -0x1 ;  /* 0xffffffffff0f7424 */ /* 0x000fce00078e00ff */
[----:B-----5:R-:W-:Y:S05]  /*1d640*/  WARPSYNC.COLLECTIVE R15, `(.L_x_1734) ;  /* 0x000000000f087348 */ /* 0x020fea0003c00000 */
[----:B------:R0:W1:Y:S02]  /*1d650*/  SHFL.IDX P6, R14, R13, R12, R11 ;  /* 0x0000000c0d0e7389 */ /* 0x00006400000c000b */
[----:B01---5:R-:W-:Y:S01]  /*1d660*/  ENDCOLLECTIVE ;  /* 0x000000000000791b */ /* 0x023fe20003800000 */
.L_x_1734:
[----:B------:R-:W-:Y:S05]  /*1d670*/  BSYNC B0 ;  /* 0x0000000000007941 */ /* 0x000fea0003800000 */
.L_x_1733:
[----:B------:R-:W-:Y:S05]  /*1d680*/  BRA `(.L_x_1735) ;  /* 0xfffffe9800cc7947 */ /* 0x000fea000383ffff */
.L_x_1503:
        /* <DEDUP_REMOVED lines=8> */
.L_x_1737:
[----:B------:R-:W-:Y:S05]  /*1d710*/  BSYNC B1 ;  /* 0x0000000000017941 */ /* 0x000fea0003800000 */
.L_x_1736:
        /* <DEDUP_REMOVED lines=8> */
.L_x_1738:
[----:B------:R-:W-:Y:S02]  /*1d7a0*/  IMAD.MOV.U32 R13, RZ, RZ, R25 ;  /* 0x000000ffff0d7224 */ /* 0x000fe400078e0019 */
[----:B------:R-:W-:-:S07]  /*1d7b0*/  IMAD.MOV.U32 R21, RZ, RZ, R14 ;  /* 0x000000ffff157224 */ /* 0x000fce00078e000e */
[----:B------:R-:W-:Y:S05]  /*1d7c0*/  WARPSYNC.COLLECTIVE R15, `(.L_x_1739) ;  /* 0x000000000f087348 */ /* 0x000fea0003c00000 */
[----:B------:R0:W1:Y:S02]  /*1d7d0*/  SHFL.IDX P6, R14, R13, R12, R11 ;  /* 0x0000000c0d0e7389 */ /* 0x00006400000c000b */
[----:B01----:R-:W-:Y:S01]  /*1d7e0*/  ENDCOLLECTIVE ;  /* 0x000000000000791b */ /* 0x003fe20003800000 */
.L_x_1739:
[----:B------:R-:W-:Y:S02]  /*1d7f0*/  IMAD.MOV.U32 R13, RZ, RZ, R28 ;  /* 0x000000ffff0d7224 */ /* 0x000fe400078e001c */
[----:B------:R-:W-:-:S07]  /*1d800*/  IMAD.MOV.U32 R25, RZ, RZ, R14 ;  /* 0x000000ffff197224 */ /* 0x000fce00078e000e */
[----:B------:R-:W-:Y:S05]  /*1d810*/  WARPSYNC.COLLECTIVE R15, `(.L_x_1740) ;  /* 0x000000000f087348 */ /* 0x000fea0003c00000 */
[----:B------:R0:W1:Y:S02]  /*1d820*/  SHFL.IDX P6, R14, R13, R12, R11 ;  /* 0x0000000c0d0e7389 */ /* 0x00006400000c000b */
[----:B01----:R-:W-:Y:S01]  /*1d830*/  ENDCOLLECTIVE ;  /* 0x000000000000791b */ /* 0x003fe20003800000 */
.L_x_1740:
[----:B------:R-:W-:Y:S01]  /*1d840*/  IMAD.MOV.U32 R20, RZ, RZ, R14 ;  /* 0x000000ffff147224 */ /* 0x000fe200078e000e */
[----:B------:R-:W-:Y:S06]  /*1d850*/  BRA `(.L_x_1741) ;  /* 0xfffffe9c00e47947 */ /* 0x000fec000383ffff */
.L_x_1507:
[----:B0-----:R0:W1:Y:S02]  /*1d860*/  SYNCS.PHASECHK.TRANS64.TRYWAIT P0, [R19+URZ+0x32400], R26 ;  /* 0x0324001a130075a7 */ /* 0x001064000800017f */
[----:B-1----:R-:W-:Y:S05]  /*1d870*/  @!P0 NANOSLEEP.SYNCS 0x989680 ;  /* 0x009896800000895d */ /* 0x002fea0003900000 */
[----:B------:R-:W1:Y:S02]  /*1d880*/  @!P0 SYNCS.PHASECHK.TRANS64 P0, [R19+URZ+0x32400], R26 ;  /* 0x0324001a130085a7 */ /* 0x000e64000800007f */
[----:B-1----:R-:W-:Y:S05]  /*1d890*/  @!P0 BRA `(.L_x_1507) ;  /* 0xfffffffc00f08947 */ /* 0x002fea000383ffff */
[----:B------:R-:W-:Y:S05]  /*1d8a0*/  BRA `(.L_x_1742) ;  /* 0xfffffea000fc7947 */ /* 0x000fea000383ffff */
.L_x_1515:
        /* <DEDUP_REMOVED lines=8> */
.L_x_1744:
[----:B------:R-:W-:Y:S05]  /*1d930*/  BSYNC B1 ;  /* 0x0000000000017941 */ /* 0x000fea0003800000 */
.L_x_1743:
        /* <DEDUP_REMOVED lines=8> */
.L_x_1745:
[----:B------:R-:W-:Y:S02]  /*1d9c0*/  IMAD.MOV.U32 R13, RZ, RZ, R25 ;  /* 0x000000ffff0d7224 */ /* 0x000fe400078e0019 */
[----:B------:R-:W-:-:S07]  /*1d9d0*/  IMAD.MOV.U32 R20, RZ, RZ, R14 ;  /* 0x000000ffff147224 */ /* 0x000fce00078e000e */
[----:B------:R-:W-:Y:S05]  /*1d9e0*/  WARPSYNC.COLLECTIVE R15, `(.L_x_1746) ;  /* 0x000000000f087348 */ /* 0x000fea0003c00000 */
[----:B------:R0:W1:Y:S02]  /*1d9f0*/  SHFL.IDX P6, R14, R13, R12, R11 ;  /* 0x0000000c0d0e7389 */ /* 0x00006400000c000b */
[----:B01----:R-:W-:Y:S01]  /*1da00*/  ENDCOLLECTIVE ;  /* 0x000000000000791b */ /* 0x003fe20003800000 */
.L_x_1746:
[----:B------:R-:W-:Y:S02]  /*1da10*/  IMAD.MOV.U32 R13, RZ, RZ, R28 ;  /* 0x000000ffff0d7224 */ /* 0x000fe400078e001c */
[----:B------:R-:W-:-:S07]  /*1da20*/  IMAD.MOV.U32 R21, RZ, RZ, R14 ;  /* 0x000000ffff157224 */ /* 0x000fce00078e000e */
[----:B------:R-:W-:Y:S05]  /*1da30*/  WARPSYNC.COLLECTIVE R15, `(.L_x_1747) ;  /* 0x000000000f087348 */ /* 0x000fea0003c00000 */
[----:B------:R0:W1:Y:S02]  /*1da40*/  SHFL.IDX P6, R14, R13, R12, R11 ;  /* 0x0000000c0d0e7389 */ /* 0x00006400000c000b */
[----:B01----:R-:W-:Y:S01]  /*1da50*/  ENDCOLLECTIVE ;  /* 0x000000000000791b */ /* 0x003fe20003800000 */
.L_x_1747:
[----:B------:R-:W-:Y:S05]  /*1da60*/  BRA `(.L_x_1748) ;  /* 0xfffffeac006c7947 */ /* 0x000fea000383ffff */
.L_x_1519:
[----:B0-----:R0:W1:Y:S02]  /*1da70*/  SYNCS.PHASECHK.TRANS64.TRYWAIT P1, [R19+URZ+0x32400], R28 ;  /* 0x0324001c130075a7 */ /* 0x001064000802017f */
[----:B-1----:R-:W-:Y:S05]  /*1da80*/  @!P1 NANOSLEEP.SYNCS 0x989680 ;  /* 0x009896800000995d */ /* 0x002fea0003900000 */
[----:B------:R-:W1:Y:S02]  /*1da90*/  @!P1 SYNCS.PHASECHK.TRANS64 P1, [R19+URZ+0x32400], R28 ;  /* 0x0324001c130095a7 */ /* 0x000e64000802007f */
[----:B-1----:R-:W-:Y:S05]  /*1daa0*/  @!P1 BRA `(.L_x_1519) ;  /* 0xfffffffc00f09947 */ /* 0x002fea000383ffff */
[----:B------:R-:W-:Y:S05]  /*1dab0*/  BRA `(.L_x_1749) ;  /* 0xfffffeb0004c7947 */ /* 0x000fea000383ffff */
.L_x_1525:
[----:B--2---:R2:W4:Y:S02]  /*1dac0*/  SYNCS.PHASECHK.TRANS64.TRYWAIT P1, [R0+URZ+0x32430], R13 ;  /* 0x0324300d000075a7 */ /* 0x004524000802017f */
[----:B----4-:R-:W-:Y:S05]  /*1dad0*/  @!P1 NANOSLEEP.SYNCS 0x989680 ;  /* 0x009896800000995d */ /* 0x010fea0003900000 */
[----:B------:R-:W4:Y:S02]  /*1dae0*/  @!P1 SYNCS.PHASECHK.TRANS64 P1, [R0+URZ+0x32430], R13 ;  /* 0x0324300d000095a7 */ /* 0x000f24000802007f */
[----:B----4-:R-:W-:Y:S05]  /*1daf0*/  @!P1 BRA `(.L_x_1525) ;  /* 0xfffffffc00f09947 */ /* 0x010fea000383ffff */
[----:B------:R-:W-:Y:S05]  /*1db00*/  BRA `(.L_x_1524) ;  /* 0xfffffebc00987947 */ /* 0x000fea000383ffff */
.L_x_1527:
[----:B---3--:R3:W4:Y:S02]  /*1db10*/  SYNCS.PHASECHK.TRANS64.TRYWAIT P1, [R19+URZ+0x32410], R4 ;  /* 0x03241004130075a7 */ /* 0x008724000802017f */
[----:B----4-:R-:W-:Y:S05]  /*1db20*/  @!P1 NANOSLEEP.SYNCS 0x989680 ;  /* 0x009896800000995d */ /* 0x010fea0003900000 */
[----:B------:R-:W4:Y:S02]  /*1db30*/  @!P1 SYNCS.PHASECHK.TRANS64 P1, [R19+URZ+0x32410], R4 ;  /* 0x03241004130095a7 */ /* 0x000f24000802007f */
[----:B----4-:R-:W-:Y:S05]  /*1db40*/  @!P1 BRA `(.L_x_1527) ;  /* 0xfffffffc00f09947 */ /* 0x010fea000383ffff */
[----:B------:R-:W-:Y:S05]  /*1db50*/  BRA `(.L_x_1750) ;  /* 0xfffffec000447947 */ /* 0x000fea000383ffff */
.L_x_1531:
[----:B------:R0:W0:Y:S02]  /*1db60*/  SYNCS.PHASECHK.TRANS64.TRYWAIT P1, [R0+URZ+0x32450], R13 ;  /* 0x0324500d000075a7 */ /* 0x000024000802017f */
[----:B0-----:R-:W-:Y:S05]  /*1db70*/  @!P1 NANOSLEEP.SYNCS 0x989680 ;  /* 0x009896800000995d */ /* 0x001fea0003900000 */
[----:B------:R-:W0:Y:S02]  /*1db80*/  @!P1 SYNCS.PHASECHK.TRANS64 P1, [R0+URZ+0x32450], R13 ;  /* 0x0324500d000095a7 */ /* 0x000e24000802007f */
[----:B0-----:R-:W-:Y:S05]  /*1db90*/  @!P1 BRA `(.L_x_1531) ;  /* 0xfffffffc00f09947 */ /* 0x001fea000383ffff */
[----:B------:R-:W-:Y:S05]  /*1dba0*/  BRA `(.L_x_1530) ;  /* 0xfffffec000547947 */ /* 0x000fea000383ffff */
.L_x_1538:
[----:B-1----:R1:W2:Y:S02]  /*1dbb0*/  SYNCS.PHASECHK.TRANS64.TRYWAIT P2, [R0+URZ+0x32430], R6 ;  /* 0x03243006000075a7 */ /* 0x0022a4000804017f */
[----:B--2---:R-:W-:Y:S05]  /*1dbc0*/  @!P2 NANOSLEEP.SYNCS 0x989680 ;  /* 0x009896800000a95d */ /* 0x004fea0003900000 */
[----:B------:R-:W2:Y:S02]  /*1dbd0*/  @!P2 SYNCS.PHASECHK.TRANS64 P2, [R0+URZ+0x32430], R6 ;  /* 0x032430060000a5a7 */ /* 0x000ea4000804007f */
[----:B--2---:R-:W-:Y:S05]  /*1dbe0*/  @!P2 BRA `(.L_x_1538) ;  /* 0xfffffffc00f0a947 */ /* 0x004fea000383ffff */
[----:B------:R-:W-:Y:S05]  /*1dbf0*/  BRA `(.L_x_1537) ;  /* 0xfffffee800f87947 */ /* 0x000fea000383ffff */
.L_x_1542:
[----:B---3--:R3:W4:Y:S02]  /*1dc00*/  SYNCS.PHASECHK.TRANS64.TRYWAIT P2, [R0+URZ+0x32450], R6 ;  /* 0x03245006000075a7 */ /* 0x008724000804017f */
[----:B----4-:R-:W-:Y:S05]  /*1dc10*/  @!P2 NANOSLEEP.SYNCS 0x989680 ;  /* 0x009896800000a95d */ /* 0x010fea0003900000 */
[----:B------:R-:W4:Y:S02]  /*1dc20*/  @!P2 SYNCS.PHASECHK.TRANS64 P2, [R0+URZ+0x32450], R6 ;  /* 0x032450060000a5a7 */ /* 0x000f24000804007f */
[----:B----4-:R-:W-:Y:S05]  /*1dc30*/  @!P2 BRA `(.L_x_1542) ;  /* 0xfffffffc00f0a947 */ /* 0x010fea000383ffff */
[----:B------:R-:W-:Y:S05]  /*1dc40*/  BRA `(.L_x_1541) ;  /* 0xfffffeec00907947 */ /* 0x000fea000383ffff */
.L_x_1550:
[----:B------:R-:W-:Y:S02]  /*1dc50*/  IMAD.MOV.U32 R13, RZ, RZ, R20 ;  /* 0x000000ffff0d7224 */ /* 0x000fe400078e0014 */
[----:B------:R-:W-:Y:S02]  /*1dc60*/  IMAD.MOV.U32 R12, RZ, RZ, RZ ;  /* 0x000000ffff0c7224 */ /* 0x000fe400078e00ff */
[----:B------:R-:W-:Y:S02]  /*1dc70*/  IMAD.MOV.U32 R11, RZ, RZ, 0x181f ;  /* 0x0000181fff0b7424 */ /* 0x000fe400078e00ff */
[----:B------:R-:W-:-:S07]  /*1dc80*/  IMAD.MOV.U32 R15, RZ, RZ, -0x1 ;  /* 0xffffffffff0f7424 */ /* 0x000fce00078e00ff */
[----:B-----5:R-:W-:Y:S05]  /*1dc90*/  WARPSYNC.COLLECTIVE R15, `(.L_x_1751) ;  /* 0x000000000f087348 */ /* 0x020fea0003c00000 */
[----:B------:R0:W1:Y:S02]  /*1dca0*/  SHFL.IDX P6, R14, R13, R12, R11 ;  /* 0x0000000c0d0e7389 */ /* 0x00006400000c000b */
[----:B01---5:R-:W-:Y:S01]  /*1dcb0*/  ENDCOLLECTIVE ;  /* 0x000000000000791b */ /* 0x023fe20003800000 */
.L_x_1751:
[----:B------:R-:W-:Y:S02]  /*1dcc0*/  IMAD.MOV.U32 R13, RZ, RZ, R3 ;  /* 0x000000ffff0d7224 */ /* 0x000fe400078e0003 */
[----:B------:R-:W-:-:S07]  /*1dcd0*/  IMAD.MOV.U32 R48, RZ, RZ, R14 ;  /* 0x000000ffff307224 */ /* 0x000fce00078e000e */
[----:B------:R-:W-:Y:S05]  /*1dce0*/  WARPSYNC.COLLECTIVE R15, `(.L_x_1752) ;  /* 0x000000000f087348 */ /* 0x000fea0003c00000 */
[----:B------:R0:W1:Y:S02]  /*1dcf0*/  SHFL.IDX P6, R14, R13, R12, R11 ;  /* 0x0000000c0d0e7389 */ /* 0x00006400000c000b */
[----:B01----:R-:W-:Y:S01]  /*1dd00*/  ENDCOLLECTIVE ;  /* 0x000000000000791b */ /* 0x003fe20003800000 */
.L_x_1752:
[----:B------:R-:W-:Y:S05]  /*1dd10*/  BRA `(.L_x_1753) ;  /* 0xffffff3c00707947 */ /* 0x000fea000383ffff */
.L_x_1553:
        /* <DEDUP_REMOVED lines=8> */
.L_x_1755:
[----:B------:R-:W-:Y:S05]  /*1dda0*/  BSYNC B1 ;  /* 0x0000000000017941 */ /* 0x000fea0003800000 */
.L_x_1754:
        /* <DEDUP_REMOVED lines=8> */
.L_x_1756:
[----:B------:R-:W-:Y:S05]  /*1de30*/  BRA `(.L_x_1757) ;  /* 0xffffff3c00b87947 */ /* 0x000fea000383ffff */
.L_x_1556:
[----:B------:R-:W-:Y:S01]  /*1de40*/  BSSY B1, `(.L_x_1758) ;  /* 0x0000008000017945 */ /* 0x000fe20003800000 */
[----:B------:R-:W-:Y:S02]  /*1de50*/  IMAD.MOV.U32 R13, RZ, RZ, R20 ;  /* 0x000000ffff0d7224 */ /* 0x000fe400078e0014 */
[----:B------:R-:W-:Y:S02]  /*1de60*/  IMAD.MOV.U32 R12, RZ, RZ, 0x2 ;  /* 0x00000002ff0c7424 */ /* 0x000fe400078e00ff */
[----:B--2---:R-:W-:Y:S02]  /*1de70*/  IMAD.MOV.U32 R11, RZ, RZ, 0x181f ;  /* 0x0000181fff0b7424 */ /* 0x004fe400078e00ff */
[----:B------:R-:W-:-:S07]  /*1de80*/  IMAD.MOV.U32 R15, RZ, RZ, -0x1 ;  /* 0xffffffffff0f7424 */ /* 0x000fce00078e00ff */
[----:B01-34-:R-:W-:Y:S05]  /*1de90*/  WARPSYNC.COLLECTIVE R15, `(.L_x_1759) ;  /* 0x000000000f087348 */ /* 0x01bfea0003c00000 */
[----:B------:R2:W0:Y:S02]  /*1dea0*/  SHFL.IDX P6, R14, R13, R12, R11 ;  /* 0x0000000c0d0e7389 */ /* 0x00042400000c000b */
[----:B01234-:R-:W-:Y:S01]  /*1deb0*/  ENDCOLLECTIVE ;  /* 0x000000000000791b */ /* 0x01ffe20003800000 */
.L_x_1759:
[----:B------:R-:W-:Y:S05]  /*1dec0*/  BSYNC B1 ;  /* 0x0000000000017941 */ /* 0x000fea0003800000 */
.L_x_1758:
        /* <DEDUP_REMOVED lines=8> */
.L_x_1760:
[----:B------:R-:W-:Y:S05]  /*1df50*/  BRA `(.L_x_1761) ;  /* 0xffffff4000007947 */ /* 0x000fea000383ffff */
.L_x_1559:
[----:B------:R-:W-:Y:S01]  /*1df60*/  BSSY B1, `(.L_x_1762) ;  /* 0x0000008000017945 */ /* 0x000fe20003800000 */
[----:B------:R-:W-:Y:S02]  /*1df70*/  IMAD.MOV.U32 R13, RZ, RZ, R20 ;  /* 0x000000ffff0d7224 */ /* 0x000fe400078e0014 */
[----:B------:R-:W-:Y:S02]  /*1df80*/  IMAD.MOV.U32 R12, RZ, RZ, 0x3 ;  /* 0x00000003ff0c7424 */ /* 0x000fe400078e00ff */
[----:B0-----:R-:W-:Y:S02]  /*1df90*/  IMAD.MOV.U32 R11, RZ, RZ, 0x181f ;  /* 0x0000181fff0b7424 */ /* 0x001fe400078e00ff */
[----:B------:R-:W-:-:S07]  /*1dfa0*/  IMAD.MOV.U32 R15, RZ, RZ, -0x1 ;  /* 0xffffffffff0f7424 */ /* 0x000fce00078e00ff */
[----:B-1234-:R-:W-:Y:S05]  /*1dfb0*/  WARPSYNC.COLLECTIVE R15, `(.L_x_1763) ;  /* 0x000000000f087348 */ /* 0x01efea0003c00000 */
[----:B------:R0:W0:Y:S02]  /*1dfc0*/  SHFL.IDX P6, R14, R13, R12, R11 ;  /* 0x0000000c0d0e7389 */ /* 0x00002400000c000b */
[----:B01234-:R-:W-:Y:S01]  /*1dfd0*/  ENDCOLLECTIVE ;  /* 0x000000000000791b */ /* 0x01ffe20003800000 */
.L_x_1763:
[----:B------:R-:W-:Y:S05]  /*1dfe0*/  BSYNC B1 ;  /* 0x0000000000017941 */ /* 0x000fea0003800000 */
.L_x_1762:
        /* <DEDUP_REMOVED lines=8> */
.L_x_1764:
[----:B------:R-:W-:Y:S05]  /*1e070*/  BRA `(.L_x_1765) ;  /* 0xffffff4000487947 */ /* 0x000fea000383ffff */
.L_x_1561:
[----:B------:R-:W-:Y:S02]  /*1e080*/  IMAD.MOV.U32 R13, RZ, RZ, R8 ;  /* 0x000000ffff0d7224 */ /* 0x000fe400078e0008 */
[----:B------:R-:W-:Y:S02]  /*1e090*/  IMAD.MOV.U32 R12, RZ, RZ, RZ ;  /* 0x000000ffff0c7224 */ /* 0x000fe400078e00ff */
[----:B------:R-:W-:Y:S02]  /*1e0a0*/  IMAD.MOV.U32 R11, RZ, RZ, 0x1c1f ;  /* 0x00001c1fff0b7424 */ /* 0x000fe400078e00ff */
[----:B------:R-:W-:-:S07]  /*1e0b0*/  IMAD.MOV.U32 R15, RZ, RZ, -0x1 ;  /* 0xffffffffff0f7424 */ /* 0x000fce00078e00ff */
[----:B------:R-:W-:Y:S05]  /*1e0c0*/  WARPSYNC.COLLECTIVE R15, `(.L_x_1766) ;  /* 0x000000000f087348 */ /* 0x000fea0003c00000 */
[----:B------:R0:W1:Y:S02]  /*1e0d0*/  SHFL.IDX P6, R14, R13, R12, R11 ;  /* 0x0000000c0d0e7389 */ /* 0x00006400000c000b */
[----:B01----:R-:W-:Y:S01]  /*1e0e0*/  ENDCOLLECTIVE ;  /* 0x000000000000791b */ /* 0x003fe20003800000 */
.L_x_1766:
[----:B------:R-:W-:Y:S02]  /*1e0f0*/  IMAD.MOV.U32 R13, RZ, RZ, R3 ;  /* 0x000000ffff0d7224 */ /* 0x000fe400078e0003 */
[----:B------:R-:W-:-:S07]  /*1e100*/  IMAD.MOV.U32 R9, RZ, RZ, R14 ;  /* 0x000000ffff097224 */ /* 0x000fce00078e000e */
[----:B------:R-:W-:Y:S05]  /*1e110*/  WARPSYNC.COLLECTIVE R15, `(.L_x_1767) ;  /* 0x000000000f087348 */ /* 0x000fea0003c00000 */
[----:B------:R0:W1:Y:S02]  /*1e120*/  SHFL.IDX P6, R14, R13, R12, R11 ;  /* 0x0000000c0d0e7389 */ /* 0x00006400000c000b */
[----:B01----:R-:W-:Y:S01]  /*1e130*/  ENDCOLLECTIVE ;  /* 0x000000000000791b */ /* 0x003fe20003800000 */
.L_x_1767:
[----:B------:R-:W-:Y:S01]  /*1e140*/  IMAD.MOV.U32 R12, RZ, RZ, R14 ;  /* 0x000000ffff0c7224 */ /* 0x000fe200078e000e */
[----:B------:R-:W-:Y:S06]  /*1e150*/  BRA `(.L_x_1768) ;  /* 0xffffff4400487947 */ /* 0x000fec000383ffff */
.L_x_1564:
[----:B------:R-:W-:Y:S01]  /*1e160*/  BSSY B1, `(.L_x_1769) ;  /* 0x0000008000017945 */ /* 0x000fe20003800000 */
[----:B---3--:R-:W-:Y:S02]  /*1e170*/  IMAD.MOV.U32 R13, RZ, RZ, R8 ;  /* 0x000000ffff0d7224 */ /* 0x008fe400078e0008 */
[----:B--2---:R-:W-:Y:S02]  /*1e180*/  IMAD.MOV.U32 R12, RZ, RZ, 0x1 ;  /* 0x00000001ff0c7424 */ /* 0x004fe400078e00ff */
[----:B------:R-:W-:Y:S02]  /*1e190*/  IMAD.MOV.U32 R11, RZ, RZ, 0x1c1f ;  /* 0x00001c1fff0b7424 */ /* 0x000fe400078e00ff */
[----:B------:R-:W-:-:S07]  /*1e1a0*/  IMAD.MOV.U32 R15, RZ, RZ, -0x1 ;  /* 0xffffffffff0f7424 */ /* 0x000fce00078e00ff */
[----:B01----:R-:W-:Y:S05]  /*1e1b0*/  WARPSYNC.COLLECTIVE R15, `(.L_x_1770) ;  /* 0x000000000f087348 */ /* 0x003fea0003c00000 */
[----:B------:R2:W3:Y:S02]  /*1e1c0*/  SHFL.IDX P6, R14, R13, R12, R11 ;  /* 0x0000000c0d0e7389 */ /* 0x0004e400000c000b */
[----:B0123--:R-:W-:Y:S01]  /*1e1d0*/  ENDCOLLECTIVE ;  /* 0x000000000000791b */ /* 0x00ffe20003800000 */
.L_x_1770:
[----:B------:R-:W-:Y:S05]  /*1e1e0*/  BSYNC B1 ;  /* 0x0000000000017941 */ /* 0x000fea0003800000 */
.L_x_1769:
[----:B------:R-:W-:Y:S01]  /*1e1f0*/  IMAD.MOV.U32 R13, RZ, RZ, R3 ;  /* 0x000000ffff0d7224 */ /* 0x000fe200078e0003 */
[----:B------:R-:W-:Y:S01]  /*1e200*/  MOV R12, 0x1 ;  /* 0x00000001000c7802 */ /* 0x000fe20000000f00 */
[----:B------:R-:W-:Y:S02]  /*1e210*/  IMAD.MOV.U32 R11, RZ, RZ, 0x1c1f ;  /* 0x00001c1fff0b7424 */ /* 0x000fe400078e00ff */
[----:B------:R-:W-:Y:S02]  /*1e220*/  IMAD.MOV.U32 R15, RZ, RZ, -0x1 ;  /* 0xffffffffff0f7424 */ /* 0x000fe400078e00ff */
[----:B------:R-:W-:-:S07]  /*1e230*/  IMAD.MOV.U32 R10, RZ, RZ, R14 ;  /* 0x000000ffff0a7224 */ /* 0x000fce00078e000e */
[----:B------:R-:W-:Y:S05]  /*1e240*/  WARPSYNC.COLLECTIVE R15, `(.L_x_1771) ;  /* 0x000000000f087348 */ /* 0x000fea0003c00000 */
[----:B------:R0:W1:Y:S02]  /*1e250*/  SHFL.IDX P6, R14, R13, R12, R11 ;  /* 0x0000000c0d0e7389 */ /* 0x00006400000c000b */
[----:B01----:R-:W-:Y:S01]  /*1e260*/  ENDCOLLECTIVE ;  /* 0x000000000000791b */ /* 0x003fe20003800000 */
.L_x_1771:
[----:B------:R-:W-:Y:S01]  /*1e270*/  IMAD.MOV.U32 R3, RZ, RZ, R14 ;  /* 0x000000ffff037224 */ /* 0x000fe200078e000e */
[----:B------:R-:W-:Y:S06]  /*1e280*/  BRA `(.L_x_1772) ;  /* 0xffffff5000207947 */ /* 0x000fec000383ffff */
.L_x_1568:
[----:B------:R-:W-:Y:S02]  /*1e290*/  IMAD.MOV.U32 R13, RZ, RZ, R20 ;  /* 0x000000ffff0d7224 */ /* 0x000fe400078e0014 */
[----:B------:R-:W-:Y:S02]  /*1e2a0*/  IMAD.MOV.U32 R12, RZ, RZ, RZ ;  /* 0x000000ffff0c7224 */ /* 0x000fe400078e00ff */
[----:B------:R-:W-:Y:S02]  /*1e2b0*/  IMAD.MOV.U32 R11, RZ, RZ, 0x181f ;  /* 0x0000181fff0b7424 */ /* 0x000fe400078e00ff */
[----:B------:R-:W-:-:S07]  /*1e2c0*/  IMAD.MOV.U32 R15, RZ, RZ, -0x1 ;  /* 0xffffffffff0f7424 */ /* 0x000fce00078e00ff */
[----:B0-----:R-:W-:Y:S05]  /*1e2d0*/  WARPSYNC.COLLECTIVE R15, `(.L_x_1773) ;  /* 0x000000000f087348 */ /* 0x001fea0003c00000 */
[----:B------:R1:W2:Y:S02]  /*1e2e0*/  SHFL.IDX P6, R14, R13, R12, R11 ;  /* 0x0000000c0d0e7389 */ /* 0x0002a400000c000b */
[----:B012---:R-:W-:Y:S01]  /*1e2f0*/  ENDCOLLECTIVE ;  /* 0x000000000000791b */ /* 0x007fe20003800000 */
.L_x_1773:
[----:B------:R-:W-:Y:S02]  /*1e300*/  IMAD.MOV.U32 R13, RZ, RZ, R3 ;  /* 0x000000ffff0d7224 */ /* 0x000fe400078e0003 */
[----:B------:R-:W-:-:S07]  /*1e310*/  IMAD.MOV.U32 R0, RZ, RZ, R14 ;  /* 0x000000ffff007224 */ /* 0x000fce00078e000e */
[----:B------:R-:W-:Y:S05]  /*1e320*/  WARPSYNC.COLLECTIVE R15, `(.L_x_1774) ;  /* 0x000000000f087348 */ /* 0x000fea0003c00000 */
[----:B------:R0:W1:Y:S02]  /*1e330*/  SHFL.IDX P6, R14, R13, R12, R11 ;  /* 0x0000000c0d0e7389 */ /* 0x00006400000c000b */
[----:B01----:R-:W-:Y:S01]  /*1e340*/  ENDCOLLECTIVE ;  /* 0x000000000000791b */ /* 0x003fe20003800000 */
.L_x_1774:
[----:B------:R-:W-:Y:S05]  /*1e350*/  BRA `(.L_x_1775) ;  /* 0xffffff6400607947 */ /* 0x000fea000383ffff */
.L_x_1571:
        /* <DEDUP_REMOVED lines=8> */
.L_x_1777:
[----:B------:R-:W-:Y:S05]  /*1e3e0*/  BSYNC B1 ;  /* 0x0000000000017941 */ /* 0x000fea0003800000 */
.L_x_1776:
        /* <DEDUP_REMOVED lines=8> */
.L_x_1778:
[----:B------:R-:W-:Y:S05]  /*1e470*/  BRA `(.L_x_1779) ;  /* 0xffffff6400ac7947 */ /* 0x000fea000383ffff */
.L_x_1574:
        /* <DEDUP_REMOVED lines=8> */
.L_x_1781:
[----:B------:R-:W-:Y:S05]  /*1e500*/  BSYNC B1 ;  /* 0x0000000000017941 */ /* 0x000fea0003800000 */
.L_x_1780:
        /* <DEDUP_REMOVED lines=8> */
.L_x_1782:
[----:B------:R-:W-:Y:S05]  /*1e590*/  BRA `(.L_x_1783) ;  /* 0xffffff6400f47947 */ /* 0x000fea000383ffff */
.L_x_1577:
        /* <DEDUP_REMOVED lines=8> */
.L_x_1785:
[----:B------:R-:W-:Y:S05]  /*1e620*/  BSYNC B1 ;  /* 0x0000000000017941 */ /* 0x000fea0003800000 */
.L_x_1784:
        /* <DEDUP_REMOVED lines=8> */
.L_x_1786:
[----:B------:R-:W-:Y:S05]  /*1e6b0*/  BRA `(.L_x_1787) ;  /* 0xffffff68003c7947 */ /* 0x000fea000383ffff */
.L_x_1594:
        /* <DEDUP_REMOVED lines=8> */
[----:B-1----:R-:W-:Y:S05]  /*1e740*/  WARPSYNC.COLLECTIVE R15, `(.L_x_1789) ;  /* 0x000000000f087348 */ /* 0x002fea0003c00000 */
[----:B------:R0:W2:Y:S02]  /*1e750*/  SHFL.IDX P6, R14, R13, R12, R11 ;  /* 0x0000000c0d0e7389 */ /* 0x0000a400000c000b */
[----:B012---:R-:W-:Y:S01]  /*1e760*/  ENDCOLLECTIVE ;  /* 0x000000000000791b */ /* 0x007fe20003800000 */
.L_x_1789:
[----:B------:R-:W-:Y:S05]  /*1e770*/  BSYNC B1 ;  /* 0x0000000000017941 */ /* 0x000fea0003800000 */
.L_x_1788:
[----:B------:R-:W-:Y:S05]  /*1e780*/  BRA `(.L_x_1790) ;  /* 0xffffff80004c7947 */ /* 0x000fea000383ffff */
.L_x_1596:
[----:B------:R-:W-:Y:S01]  /*1e790*/  BSSY B1, `(.L_x_1791) ;  /* 0x0000006000017945 */ /* 0x000fe20003800000 */
[----:B------:R-:W-:-:S07]  /*1e7a0*/  IMAD.MOV.U32 R15, RZ, RZ, -0x1 ;  /* 0xffffffffff0f7424 */ /* 0x000fce00078e00ff */
[----:B01----:R-:W-:Y:S05]  /*1e7b0*/  WARPSYNC.COLLECTIVE R15, `(.L_x_1792) ;  /* 0x000000000f0c7348 */ /* 0x003fea0003c00000 */
[----:B------:R-:W-:Y:S02]  /*1e7c0*/  ELECT P6, UR62, PT ;  /* 0x00000000003e782f */ /* 0x000fe400038c0000 */
[----:B------:R-:W-:Y:S01]  /*1e7d0*/  MOV R14, UR62 ;  /* 0x0000003e000e7c02 */ /* 0x000fe20008000f00 */
[----:B01----:R-:W-:Y:S10]  /*1e7e0*/  ENDCOLLECTIVE ;  /* 0x000000000000791b */ /* 0x003ff40003800000 */
.L_x_1792:
[----:B------:R-:W-:Y:S05]  /*1e7f0*/  BSYNC B1 ;  /* 0x0000000000017941 */ /* 0x000fea0003800000 */
.L_x_1791:
[----:B------:R-:W-:Y:S05]  /*1e800*/  BRA `(.L_x_1595) ;  /* 0xffffff8000447947 */ /* 0x000fea000383ffff */
.L_x_1598:
[----:B0-----:R0:W2:Y:S02]  /*1e810*/  SYNCS.PHASECHK.TRANS64.TRYWAIT P0, [R22+URZ+0x32420], R7 ;  /* 0x03242007160075a7 */ /* 0x0010a4000800017f */
[----:B--2---:R-:W-:Y:S05]  /*1e820*/  @!P0 NANOSLEEP.SYNCS 0x989680 ;  /* 0x009896800000895d */ /* 0x004fea0003900000 */
[----:B------:R-:W2:Y:S02]  /*1e830*/  @!P0 SYNCS.PHASECHK.TRANS64 P0, [R22+URZ+0x32420], R7 ;  /* 0x03242007160085a7 */ /* 0x000ea4000800007f */
[----:B--2---:R-:W-:Y:S05]  /*1e840*/  @!P0 BRA `(.L_x_1598) ;  /* 0xfffffffc00f08947 */ /* 0x004fea000383ffff */
[----:B------:R-:W-:Y:S05]  /*1e850*/  BRA `(.L_x_1793) ;  /* 0xffffff8000547947 */ /* 0x000fea000383ffff */
.L_x_1602:
[----:B0-----:R0:W2:Y:S02]  /*1e860*/  SYNCS.PHASECHK.TRANS64.TRYWAIT P0, [R7+URZ+0x324a0], R8 ;  /* 0x0324a008070075a7 */ /* 0x0010a4000800017f */
[----:B--2---:R-:W-:Y:S05]  /*1e870*/  @!P0 NANOSLEEP.SYNCS 0x989680 ;  /* 0x009896800000895d */ /* 0x004fea0003900000 */
[----:B------:R-:W2:Y:S02]  /*1e880*/  @!P0 SYNCS.PHASECHK.TRANS64 P0, [R7+URZ+0x324a0], R8 ;  /* 0x0324a008070085a7 */ /* 0x000ea4000800007f */
[----:B--2---:R-:W-:Y:S05]  /*1e890*/  @!P0 BRA `(.L_x_1602) ;  /* 0xfffffffc00f08947 */ /* 0x004fea000383ffff */
[----:B------:R-:W-:Y:S05]  /*1e8a0*/  BRA `(.L_x_1794) ;  /* 0xffffff80006c7947 */ /* 0x000fea000383ffff */
.L_x_1607:
[----:B--2---:R2:W3:Y:S02]  /*1e8b0*/  SYNCS.PHASECHK.TRANS64.TRYWAIT P0, [R7+URZ+0x324c0], R8 ;  /* 0x0324c008070075a7 */ /* 0x0044e4000800017f */
[----:B---3--:R-:W-:Y:S05]  /*1e8c0*/  @!P0 NANOSLEEP.SYNCS 0x989680 ;  /* 0x009896800000895d */ /* 0x008fea0003900000 */
[----:B------:R-:W3:Y:S02]  /*1e8d0*/  @!P0 SYNCS.PHASECHK.TRANS64 P0, [R7+URZ+0x324c0], R8 ;  /* 0x0324c008070085a7 */ /* 0x000ee4000800007f */
[----:B---3--:R-:W-:Y:S05]  /*1e8e0*/  @!P0 BRA `(.L_x_1607) ;  /* 0xfffffffc00f08947 */ /* 0x008fea000383ffff */
[----:B------:R-:W-:Y:S05]  /*1e8f0*/  BRA `(.L_x_1795) ;  /* 0xffffff8000e87947 */ /* 0x000fea000383ffff */
.L_x_1617:
[----:B0-----:R0:W2:Y:S02]  /*1e900*/  SYNCS.PHASECHK.TRANS64.TRYWAIT P2, [R6+URZ+0x324a0], R7 ;  /* 0x0324a007060075a7 */ /* 0x0010a4000804017f */
[----:B--2---:R-:W-:Y:S05]  /*1e910*/  @!P2 NANOSLEEP.SYNCS 0x989680 ;  /* 0x009896800000a95d */ /* 0x004fea0003900000 */
[----:B------:R-:W2:Y:S02]  /*1e920*/  @!P2 SYNCS.PHASECHK.TRANS64 P2, [R6+URZ+0x324a0], R7 ;  /* 0x0324a0070600a5a7 */ /* 0x000ea4000804007f */
[----:B--2---:R-:W-:Y:S05]  /*1e930*/  @!P2 BRA `(.L_x_1617) ;  /* 0xfffffffc00f0a947 */ /* 0x004fea000383ffff */
[----:B------:R-:W-:Y:S05]  /*1e940*/  BRA `(.L_x_1796) ;  /* 0xffffff88005c7947 */ /* 0x000fea000383ffff */
.L_x_1622:
[----:B--2---:R2:W3:Y:S02]  /*1e950*/  SYNCS.PHASECHK.TRANS64.TRYWAIT P2, [R6+URZ+0x324c0], R7 ;  /* 0x0324c007060075a7 */ /* 0x0044e4000804017f */
[----:B---3--:R-:W-:Y:S05]  /*1e960*/  @!P2 NANOSLEEP.SYNCS 0x989680 ;  /* 0x009896800000a95d */ /* 0x008fea0003900000 */
[----:B------:R-:W3:Y:S02]  /*1e970*/  @!P2 SYNCS.PHASECHK.TRANS64 P2, [R6+URZ+0x324c0], R7 ;  /* 0x0324c0070600a5a7 */ /* 0x000ee4000804007f */
[----:B---3--:R-:W-:Y:S05]  /*1e980*/  @!P2 BRA `(.L_x_1622) ;  /* 0xfffffffc00f0a947 */ /* 0x008fea000383ffff */
[----:B------:R-:W-:Y:S05]  /*1e990*/  BRA `(.L_x_1797) ;  /* 0xffffff8800d47947 */ /* 0x000fea000383ffff */
.L_x_1640:
        /* <DEDUP_REMOVED lines=8> */
[----:B0----5:R-:W-:Y:S05]  /*1ea20*/  WARPSYNC.COLLECTIVE R15, `(.L_x_1799) ;  /* 0x000000000f087348 */ /* 0x021fea0003c00000 */
[----:B------:R1:W2:Y:S02]  /*1ea30*/  SHFL.IDX P6, R14, R13, R12, R11 ;  /* 0x0000000c0d0e7389 */ /* 0x0002a400000c000b */
[----:B012--5:R-:W-:Y:S01]  /*1ea40*/  ENDCOLLECTIVE ;  /* 0x000000000000791b */ /* 0x027fe20003800000 */
.L_x_1799:
[----:B------:R-:W-:Y:S05]  /*1ea50*/  BSYNC B0 ;  /* 0x0000000000007941 */ /* 0x000fea0003800000 */
.L_x_1798:
[----:B------:R-:W-:Y:S05]  /*1ea60*/  BRA `(.L_x_1800) ;  /* 0xffffff9800f07947 */ /* 0x000fea000383ffff */
.L_x_1643:
[----:B-1----:R1:W2:Y:S02]  /*1ea70*/  SYNCS.PHASECHK.TRANS64.TRYWAIT P0, [R29+URZ+0x32440], R0 ;  /* 0x032440001d0075a7 */ /* 0x0022a4000800017f */
[----:B--2---:R-:W-:Y:S05]  /*1ea80*/  @!P0 NANOSLEEP.SYNCS 0x989680 ;  /* 0x009896800000895d */ /* 0x004fea0003900000 */
[----:B------:R-:W2:Y:S02]  /*1ea90*/  @!P0 SYNCS.PHASECHK.TRANS64 P0, [R29+URZ+0x32440], R0 ;  /* 0x032440001d0085a7 */ /* 0x000ea4000800007f */
[----:B--2---:R-:W-:Y:S05]  /*1eaa0*/  @!P0 BRA `(.L_x_1643) ;  /* 0xfffffffc00f08947 */ /* 0x004fea000383ffff */
[----:B------:R-:W-:Y:S05]  /*1eab0*/  BRA `(.L_x_1801) ;  /* 0xffffff9c00047947 */ /* 0x000fea000383ffff */
.L_x_1644:
        /* <DEDUP_REMOVED lines=8> */
.L_x_1803:
[----:B------:R-:W-:Y:S05]  /*1eb40*/  BSYNC B0 ;  /* 0x0000000000007941 */ /* 0x000fea0003800000 */
.L_x_1802:
        /* <DEDUP_REMOVED lines=9> */
.L_x_1804:
[----:B------:R-:W-:Y:S02]  /*1ebe0*/  IMAD.MOV.U32 R13, RZ, RZ, R4 ;  /* 0x000000ffff0d7224 */ /* 0x000fe400078e0004 */
[----:B------:R-:W-:Y:S02]  /*1ebf0*/  IMAD.MOV.U32 R12, RZ, RZ, 0x1 ;  /* 0x00000001ff0c7424 */ /* 0x000fe400078e00ff */
[----:B------:R-:W-:-:S07]  /*1ec00*/  IMAD.MOV.U32 R3, RZ, RZ, R14 ;  /* 0x000000ffff037224 */ /* 0x000fce00078e000e */
[----:B------:R-:W-:Y:S05]  /*1ec10*/  WARPSYNC.COLLECTIVE R15, `(.L_x_1805) ;  /* 0x000000000f087348 */ /* 0x000fea0003c00000 */
[----:B------:R0:W1:Y:S02]  /*1ec20*/  SHFL.IDX P6, R14, R13, R12, R11 ;  /* 0x0000000c0d0e7389 */ /* 0x00006400000c000b */
[----:B01----:R-:W-:Y:S01]  /*1ec30*/  ENDCOLLECTIVE ;  /* 0x000000000000791b */ /* 0x003fe20003800000 */
.L_x_1805:
        /* <DEDUP_REMOVED lines=15> */
.L_x_1806:
[----:B------:R-:W-:Y:S02]  /*1ed30*/  @P0 IMAD R6, R5, 0x2, R22 ;  /* 0x0000000205060824 */ /* 0x000fe400078e0216 */
[----:B------:R-:W-:Y:S02]  /*1ed40*/  IMAD.MOV.U32 R13, RZ, RZ, R4 ;  /* 0x000000ffff0d7224 */ /* 0x000fe400078e0004 */
[----:B------:R-:W-:Y:S02]  /*1ed50*/  IMAD.MOV.U32 R12, RZ, RZ, 0x2 ;  /* 0x00000002ff0c7424 */ /* 0x000fe400078e00ff */
[----:B------:R-:W-:-:S07]  /*1ed60*/  IMAD.MOV.U32 R3, RZ, RZ, R14 ;  /* 0x000000ffff037224 */ /* 0x000fce00078e000e */
[----:B------:R-:W-:Y:S05]  /*1ed70*/  WARPSYNC.COLLECTIVE R15, `(.L_x_1807) ;  /* 0x000000000f087348 */ /* 0x000fea0003c00000 */
[----:B------:R0:W1:Y:S02]  /*1ed80*/  SHFL.IDX P6, R14, R13, R12, R11 ;  /* 0x0000000c0d0e7389 */ /* 0x00006400000c000b */
[----:B01----:R-:W-:Y:S01]  /*1ed90*/  ENDCOLLECTIVE ;  /* 0x000000000000791b */ /* 0x003fe20003800000 */
.L_x_1807:
        /* <DEDUP_REMOVED lines=15> */
.L_x_1808:
[----:B------:R-:W-:Y:S02]  /*1ee90*/  @P0 IMAD R6, R5, 0x2, R22 ;  /* 0x0000000205060824 */ /* 0x000fe400078e0216 */
[----:B------:R-:W-:Y:S02]  /*1eea0*/  IMAD.MOV.U32 R13, RZ, RZ, R4 ;  /* 0x000000ffff0d7224 */ /* 0x000fe400078e0004 */
[----:B------:R-:W-:Y:S02]  /*1eeb0*/  IMAD.MOV.U32 R12, RZ, RZ, 0x3 ;  /* 0x00000003ff0c7424 */ /* 0x000fe400078e00ff */
[----:B------:R-:W-:-:S07]  /*1eec0*/  IMAD.MOV.U32 R3, RZ, RZ, R14 ;  /* 0x000000ffff037224 */ /* 0x000fce00078e000e */
[----:B------:R-:W-:Y:S05]  /*1eed0*/  WARPSYNC.COLLECTIVE R15, `(.L_x_1809) ;  /* 0x000000000f087348 */ /* 0x000fea0003c00000 */
[----:B------:R0:W1:Y:S02]  /*1eee0*/  SHFL.IDX P6, R14, R13, R12, R11 ;  /* 0x0000000c0d0e7389 */ /* 0x00006400000c000b */
[----:B01----:R-:W-:Y:S01]  /*1eef0*/  ENDCOLLECTIVE ;  /* 0x000000000000791b */ /* 0x003fe20003800000 */
.L_x_1809:
        /* <DEDUP_REMOVED lines=15> */
.L_x_1810:
[----:B------:R-:W-:Y:S02]  /*1eff0*/  @P0 IMAD R6, R5, 0x2, R22 ;  /* 0x0000000205060824 */ /* 0x000fe400078e0216 */
[----:B------:R-:W-:Y:S02]  /*1f000*/  IMAD.MOV.U32 R13, RZ, RZ, R4 ;  /* 0x000000ffff0d7224 */ /* 0x000fe400078e0004 */
[----:B------:R-:W-:Y:S02]  /*1f010*/  IMAD.MOV.U32 R12, RZ, RZ, 0x4 ;  /* 0x00000004ff0c7424 */ /* 0x000fe400078e00ff */
[----:B------:R-:W-:-:S07]  /*1f020*/  IMAD.MOV.U32 R3, RZ, RZ, R14 ;  /* 0x000000ffff037224 */ /* 0x000fce00078e000e */
[----:B------:R-:W-:Y:S05]  /*1f030*/  WARPSYNC.COLLECTIVE R15, `(.L_x_1811) ;  /* 0x000000000f087348 */ /* 0x000fea0003c00000 */
[----:B------:R0:W1:Y:S02]  /*1f040*/  SHFL.IDX P6, R14, R13, R12, R11 ;  /* 0x0000000c0d0e7389 */ /* 0x00006400000c000b */
[----:B01----:R-:W-:Y:S01]  /*1f050*/  ENDCOLLECTIVE ;  /* 0x000000000000791b */ /* 0x003fe20003800000 */
.L_x_1811:
        /* <DEDUP_REMOVED lines=15> */
.L_x_1812:
[----:B------:R-:W-:Y:S02]  /*1f150*/  @P0 IMAD R6, R5, 0x2, R22 ;  /* 0x0000000205060824 */ /* 0x000fe400078e0216 */
[----:B------:R-:W-:Y:S02]  /*1f160*/  IMAD.MOV.U32 R13, RZ, RZ, R4 ;  /* 0x000000ffff0d7224 */ /* 0x000fe400078e0004 */
[----:B------:R-:W-:Y:S02]  /*1f170*/  IMAD.MOV.U32 R12, RZ, RZ, 0x5 ;  /* 0x00000005ff0c7424 */ /* 0x000fe400078e00ff */
[----:B------:R-:W-:-:S07]  /*1f180*/  IMAD.MOV.U32 R3, RZ, RZ, R14 ;  /* 0x000000ffff037224 */ /* 0x000fce00078e000e */
[----:B------:R-:W-:Y:S05]  /*1f190*/  WARPSYNC.COLLECTIVE R15, `(.L_x_1813) ;  /* 0x000000000f087348 */ /* 0x000fea0003c00000 */
[----:B------:R0:W1:Y:S02]  /*1f1a0*/  SHFL.IDX P6, R14, R13, R12, R11 ;  /* 0x0000000c0d0e7389 */ /* 0x00006400000c000b */
[----:B01----:R-:W-:Y:S01]  /*1f1b0*/  ENDCOLLECTIVE ;  /* 0x000000000000791b */ /* 0x003fe20003800000 */
.L_x_1813:
        /* <DEDUP_REMOVED lines=10> */
.L_x_1814:
[----:B------:R-:W-:Y:S01]  /*1f260*/  @!PT LDS RZ, [RZ] ;  /* 0x00000000fffff984 */ /* 0x000fe20000000800 */
[----:B------:R-:W-:Y:S01]  /*1f270*/  @!PT LDS RZ, [RZ] ;  /* 0x00000000fffff984 */ /* 0x000fe20000000800 */
[----:B------:R-:W-:Y:S01]  /*1f280*/  @!PT LDS RZ, [RZ] ;  /* 0x00000000fffff984 */ /* 0x000fe20000000800 */
[----:B------:R0:W-:Y:S01]  /*1f290*/  @P0 LDGSTS.E.BYPASS.LTC128B.128 [R6+0x1e400], desc[UR60][R2.64], !P2 ;  /* 0x1e40000002060fae */ /* 0x0001e2000d101d7c */
[----:B------:R-:W-:Y:S01]  /*1f2a0*/  IMAD.MOV.U32 R0, RZ, RZ, R14 ;  /* 0x000000ffff007224 */ /* 0x000fe200078e000e */
[----:B------:R-:W-:Y:S06]  /*1f2b0*/  BRA `(.L_x_1815) ;  /* 0xffffff9800707947 */ /* 0x000fec000383ffff */
.L_x_1649:
        /* <DEDUP_REMOVED lines=9> */
.L_x_1816:
[C---:B------:R-:W-:Y:S01]  /*1f350*/  VIADD R10, R17.reuse, 0x10 ;  /* 0x00000010110a7836 */ /* 0x040fe20000000000 */
[C---:B------:R-:W-:Y:S01]  /*1f360*/  ISETP.GE.AND P0, PT, R17.reuse, R2, PT ;  /* 0x000000021100720c */ /* 0x040fe20003f06270 */
[C---:B------:R-:W-:Y:S02]  /*1f370*/  VIADD R6, R17.reuse, 0x20 ;  /* 0x0000002011067836 */ /* 0x040fe40000000000 */
[----:B------:R-:W-:Y:S01]  /*1f380*/  VIADD R8, R17, 0x30 ;  /* 0x0000003011087836 */ /* 0x000fe20000000000 */
[----:B------:R0:W-:Y:S04]  /*1f390*/  STL [R1+0x1c], R10 ;  /* 0x00001c0a01007387 */ /* 0x0001e80000100800 */
[----:B------:R0:W-:Y:S01]  /*1f3a0*/  STL [R1+0x20], R6 ;  /* 0x0000200601007387 */ /* 0x0001e20000100800 */
[----:B------:R-:W-:-:S03]  /*1f3b0*/  MOV R13, R0 ;  /* 0x00000000000d7202 */ /* 0x000fc60000000f00 */
[----:B------:R0:W-:Y:S01]  /*1f3c0*/  STL [R1+0x24], R8 ;  /* 0x0000240801007387 */ /* 0x0001e20000100800 */
[----:B------:R-:W-:-:S07]  /*1f3d0*/  IMAD.MOV.U32 R4, RZ, RZ, R14 ;  /* 0x000000ffff047224 */ /* 0x000fce00078e000e */
[----:B0-----:R-:W-:Y:S05]  /*1f3e0*/  WARPSYNC.COLLECTIVE R15, `(.L_x_1817) ;  /* 0x000000000f087348 */ /* 0x001fea0003c00000 */
[----:B------:R1:W2:Y:S02]  /*1f3f0*/  SHFL.IDX P6, R14, R13, R12, R11 ;  /* 0x0000000c0d0e7389 */ /* 0x0002a400000c000b */
[----:B012---:R-:W-:Y:S01]  /*1f400*/  ENDCOLLECTIVE ;  /* 0x000000000000791b */ /* 0x007fe20003800000 */
.L_x_1817:
[----:B------:R-:W-:Y:S02]  /*1f410*/  IMAD.MOV.U32 R13, RZ, RZ, R3 ;  /* 0x000000ffff0d7224 */ /* 0x000fe400078e0003 */
[----:B------:R-:W-:Y:S02]  /*1f420*/  IMAD.MOV.U32 R12, RZ, RZ, 0x1 ;  /* 0x00000001ff0c7424 */ /* 0x000fe400078e00ff */
[----:B------:R-:W-:-:S07]  /*1f430*/  IMAD.MOV.U32 R5, RZ, RZ, R14 ;  /* 0x000000ffff057224 */ /* 0x000fce00078e000e */
[----:B------:R-:W-:Y:S05]  /*1f440*/  WARPSYNC.COLLECTIVE R15, `(.L_x_1818) ;  /* 0x000000000f087348 */ /* 0x000fea0003c00000 */
[----:B------:R0:W1:Y:S02]  /*1f450*/  SHFL.IDX P6, R14, R13, R12, R11 ;  /* 0x0000000c0d0e7389 */ /* 0x00006400000c000b */
[----:B01----:R-:W-:Y:S01]  /*1f460*/  ENDCOLLECTIVE ;  /* 0x000000000000791b */ /* 0x003fe20003800000 */
.L_x_1818:
        /* <DEDUP_REMOVED lines=15> */
.L_x_1819:
[----:B------:R-:W-:Y:S02]  /*1f560*/  IMAD.MOV.U32 R13, RZ, RZ, R3 ;  /* 0x000000ffff0d7224 */ /* 0x000fe400078e0003 */
[----:B------:R-:W-:Y:S02]  /*1f570*/  IMAD.MOV.U32 R12, RZ, RZ, 0x2 ;  /* 0x00000002ff0c7424 */ /* 0x000fe400078e00ff */
[----:B------:R-:W-:-:S07]  /*1f580*/  IMAD.MOV.U32 R5, RZ, RZ, R14 ;  /* 0x000000ffff057224 */ /* 0x000fce00078e000e */
[----:B------:R-:W-:Y:S05]  /*1f590*/  WARPSYNC.COLLECTIVE R15, `(.L_x_1820) ;  /* 0x000000000f087348 */ /* 0x000fea0003c00000 */
[----:B------:R0:W1:Y:S02]  /*1f5a0*/  SHFL.IDX P6, R14, R13, R12, R11 ;  /* 0x0000000c0d0e7389 */ /* 0x00006400000c000b */
[----:B01----:R-:W-:Y:S01]  /*1f5b0*/  ENDCOLLECTIVE ;  /* 0x000000000000791b */ /* 0x003fe20003800000 */
.L_x_1820:
        /* <DEDUP_REMOVED lines=15> */
.L_x_1821:
[----:B------:R-:W-:Y:S02]  /*1f6b0*/  IMAD.MOV.U32 R13, RZ, RZ, R3 ;  /* 0x000000ffff0d7224 */ /* 0x000fe400078e0003 */
[----:B------:R-:W-:Y:S02]  /*1f6c0*/  IMAD.MOV.U32 R12, RZ, RZ, 0x3 ;  /* 0x00000003ff0c7424 */ /* 0x000fe400078e00ff */
[----:B------:R-:W-:-:S07]  /*1f6d0*/  IMAD.MOV.U32 R5, RZ, RZ, R14 ;  /* 0x000000ffff057224 */ /* 0x000fce00078e000e */
[----:B------:R-:W-:Y:S05]  /*1f6e0*/  WARPSYNC.COLLECTIVE R15, `(.L_x_1822) ;  /* 0x000000000f087348 */ /* 0x000fea0003c00000 */
[----:B------:R0:W1:Y:S02]  /*1f6f0*/  SHFL.IDX P6, R14, R13, R12, R11 ;  /* 0x0000000c0d0e7389 */ /* 0x00006400000c000b */
[----:B01----:R-:W-:Y:S01]  /*1f700*/  ENDCOLLECTIVE ;  /* 0x000000000000791b */ /* 0x003fe20003800000 */
.L_x_1822:
        /* <DEDUP_REMOVED lines=10> */
.L_x_1823:
[----:B------:R-:W-:Y:S01]  /*1f7b0*/  @!PT LDS RZ, [RZ] ;  /* 0x00000000fffff984 */ /* 0x000fe20000000800 */
[----:B------:R-:W-:Y:S01]  /*1f7c0*/  @!PT LDS RZ, [RZ] ;  /* 0x00000000fffff984 */ /* 0x000fe20000000800 */
[----:B------:R-:W-:Y:S01]  /*1f7d0*/  @!PT LDS RZ, [RZ] ;  /* 0x00000000fffff984 */ /* 0x000fe20000000800 */
[----:B------:R0:W-:Y:S01]  /*1f7e0*/  @!P0 LDGSTS.E.BYPASS.LTC128B.128 [R25+0x19400], desc[UR60][R4.64], !P1 ;  /* 0x1940000004198fae */ /* 0x0001e2000c901d7c */
[----:B------:R-:W-:Y:S01]  /*1f7f0*/  ISETP.GE.AND P0, PT, R8, R2, PT ;  /* 0x000000020800720c */ /* 0x000fe20003f06270 */
[----:B------:R-:W-:-:S05]  /*1f800*/  VIADD R8, R17, 0x40 ;  /* 0x0000004011087836 */ /* 0x000fca0000000000 */
[----:B------:R1:W-:Y:S01]  /*1f810*/  STL [R1+0x28], R8 ;  /* 0x0000280801007387 */ /* 0x0003e20000100800 */
[----:B------:R-:W-:Y:S02]  /*1f820*/  IMAD.MOV.U32 R13, RZ, RZ, R3 ;  /* 0x000000ffff0d7224 */ /* 0x000fe400078e0003 */
[----:B------:R-:W-:Y:S02]  /*1f830*/  IMAD.MOV.U32 R12, RZ, RZ, 0x4 ;  /* 0x00000004ff0c7424 */ /* 0x000fe400078e00ff */
[----:B0-----:R-:W-:-:S07]  /*1f840*/  IMAD.MOV.U32 R4, RZ, RZ, R14 ;  /* 0x000000ffff047224 */ /* 0x001fce00078e000e */
[----:B-1----:R-:W-:Y:S05]  /*1f850*/  WARPSYNC.COLLECTIVE R15, `(.L_x_1824) ;  /* 0x000000000f087348 */ /* 0x002fea0003c00000 */
[----:B------:R0:W2:Y:S02]  /*1f860*/  SHFL.IDX P6, R14, R13, R12, R11 ;  /* 0x0000000c0d0e7389 */ /* 0x0000a400000c000b */
[----:B012---:R-:W-:Y:S01]  /*1f870*/  ENDCOLLECTIVE ;  /* 0x000000000000791b */ /* 0x007fe20003800000 */
.L_x_1824:
        /* <DEDUP_REMOVED lines=10> */
.L_x_1825:
        /* <DEDUP_REMOVED lines=13> */
.L_x_1826:
        /* <DEDUP_REMOVED lines=10> */
.L_x_1827:
        /* <DEDUP_REMOVED lines=13> */
.L_x_1828:
        /* <DEDUP_REMOVED lines=10> */
.L_x_1829:
[----:B------:R-:W-:Y:S01]  /*1fc00*/  @!PT LDS RZ, [RZ] ;  /* 0x00000000fffff984 */ /* 0x000fe20000000800 */
[----:B------:R-:W-:Y:S01]  /*1fc10*/  @!PT LDS RZ, [RZ] ;  /* 0x00000000fffff984 */ /* 0x000fe20000000800 */
[----:B------:R-:W-:Y:S01]  /*1fc20*/  @!PT LDS RZ, [RZ] ;  /* 0x00000000fffff984 */ /* 0x000fe20000000800 */
[----:B------:R0:W-:Y:S01]  /*1fc30*/  @!P0 LDGSTS.E.BYPASS.LTC128B.128 [R25+0x1ac00], desc[UR60][R4.64], !P1 ;  /* 0x1ac0000004198fae */ /* 0x0001e2000c901d7c */
[----:B------:R-:W-:Y:S01]  /*1fc40*/  ISETP.GE.AND P0, PT, R8, R2, PT ;  /* 0x000000020800720c */ /* 0x000fe20003f06270 */
[----:B------:R-:W-:Y:S02]  /*1fc50*/  IMAD.MOV.U32 R13, RZ, RZ, R3 ;  /* 0x000000ffff0d7224 */ /* 0x000fe400078e0003 */
[----:B------:R-:W-:Y:S02]  /*1fc60*/  IMAD.MOV.U32 R12, RZ, RZ, 0x7 ;  /* 0x00000007ff0c7424 */ /* 0x000fe400078e00ff */
[----:B0-----:R-:W-:-:S08]  /*1fc70*/  IMAD.MOV.U32 R4, RZ, RZ, R14 ;  /* 0x000000ffff047224 */ /* 0x001fd000078e000e */
[----:B------:R-:W-:Y:S05]  /*1fc80*/  WARPSYNC.COLLECTIVE R15, `(.L_x_1830) ;  /* 0x000000000f087348 */ /* 0x000fea0003c00000 */
[----:B------:R0:W1:Y:S02]  /*1fc90*/  SHFL.IDX P6, R14, R13, R12, R11 ;  /* 0x0000000c0d0e7389 */ /* 0x00006400000c000b */
[----:B01----:R-:W-:Y:S01]  /*1fca0*/  ENDCOLLECTIVE ;  /* 0x000000000000791b */ /* 0x003fe20003800000 */
.L_x_1830:
        /* <DEDUP_REMOVED lines=10> */
.L_x_1831:
[----:B------:R-:W-:Y:S01]  /*1fd50*/  @!PT LDS RZ, [RZ] ;  /* 0x00000000fffff984 */ /* 0x000fe20000000800 */
[----:B------:R-:W-:Y:S01]  /*1fd60*/  @!PT LDS RZ, [RZ] ;  /* 0x00000000fffff984 */ /* 0x000fe20000000800 */
[----:B------:R-:W-:Y:S01]  /*1fd70*/  @!PT LDS RZ, [RZ] ;  /* 0x00000000fffff984 */ /* 0x000fe20000000800 */
[----:B------:R1:W-:Y:S01]  /*1fd80*/  @!P0 LDGSTS.E.BYPASS.LTC128B.128 [R25+0x1b400], desc[UR60][R4.64], !P1 ;  /* 0x1b40000004198fae */ /* 0x0003e2000c901d7c */
[----:B------:R-:W-:Y:S01]  /*1fd90*/  IMAD.MOV.U32 R0, RZ, RZ, R14 ;  /* 0x000000ffff007224 */ /* 0x000fe200078e000e */
[----:B------:R-:W-:Y:S06]  /*1fda0*/  BRA `(.L_x_1832) ;  /* 0xffffff9800c07947 */ /* 0x000fec000383ffff */
.L_x_1653:
[----:B------:R-:W2:Y:S04]  /*1fdb0*/  LDL.LU R15, [R1+0x14] ;  /* 0x00001400010f7983 */ /* 0x000ea80000300800 */
[----:B------:R-:W3:Y:S04]  /*1fdc0*/  LDL.LU R14, [R1+0x1c] ;  /* 0x00001c00010e7983 */ /* 0x000ee80000300800 */
[----:B------:R-:W4:Y:S04]  /*1fdd0*/  LDL.LU R13, [R1+0x20] ;  /* 0x00002000010d7983 */ /* 0x000f280000300800 */
[----:B------:R-:W5:Y:S04]  /*1fde0*/  LDL.LU R12, [R1+0x24] ;  /* 0x00002400010c7983 */ /* 0x000f680000300800 */
[----:B------:R-:W5:Y:S04]  /*1fdf0*/  LDL.LU R11, [R1+0x28] ;  /* 0x00002800010b7983 */ /* 0x000f680000300800 */
[----:B------:R-:W5:Y:S04]  /*1fe00*/  LDL.LU R10, [R1+0x30] ;  /* 0x00003000010a7983 */ /* 0x000f680000300800 */
[----:B------:R-:W5:Y:S04]  /*1fe10*/  LDL.LU R9, [R1+0x34] ;  /* 0x0000340001097983 */ /* 0x000f680000300800 */
[----:B------:R-:W5:Y:S01]  /*1fe20*/  LDL.LU R8, [R1] ;  /* 0x0000000001087983 */ /* 0x000f620000300800 */
[----:B------:R-:W-:Y:S01]  /*1fe30*/  BSSY B0, `(.L_x_1833) ;  /* 0x000001b000007945 */ /* 0x000fe20003800000 */
[----:B--2---:R-:W-:-:S02]  /*1fe40*/  IMAD R5, R15, R6, RZ ;  /* 0x000000060f057224 */ /* 0x004fc400078e02ff */
[----:B------:R-:W-:-:S03]  /*1fe50*/  IMAD.MOV.U32 R15, RZ, RZ, -0x1 ;  /* 0xffffffffff0f7424 */ /* 0x000fc600078e00ff */
[-C--:B------:R-:W-:Y:S02]  /*1fe60*/  ISETP.GE.AND P0, PT, R17, R5.reuse, PT ;  /* 0x000000051100720c */ /* 0x080fe40003f06270 */
[-C--:B---3--:R-:W-:Y:S02]  /*1fe70*/  ISETP.GE.AND P6, PT, R14, R5.reuse, PT ;  /* 0x000000050e00720c */ /* 0x088fe40003fc6270 */
[----:B----4-:R-:W-:Y:S01]  /*1fe80*/  ISETP.GE.AND P5, PT, R13, R5, PT ;  /* 0x000000050d00720c */ /* 0x010fe20003fa6270 */
[----:B------:R-:W-:Y:S01]  /*1fe90*/  IMAD.MOV.U32 R13, RZ, RZ, R0 ;  /* 0x000000ffff0d7224 */ /* 0x000fe200078e0000 */
[----:B-----5:R-:W-:-:S07]  /*1fea0*/  LOP3.LUT R8, R8, 0xfffff7ff, RZ, 0xc0, !PT ;  /* 0xfffff7ff08087812 */ /* 0x020fce00078ec0ff */
[----:B------:R-:W-:Y:S02]  /*1feb0*/  @P0 LOP3.LUT R8, R8, 0x800, RZ, 0xfc, !PT ;  /* 0x0000080008080812 */ /* 0x000fe400078efcff */
[----:B------:R-:W-:Y:S01]  /*1fec0*/  ISETP.GE.AND P0, PT, R12, R5, PT ;  /* 0x000000050c00720c */ /* 0x000fe20003f06270 */
[----:B------:R-:W-:Y:S01]  /*1fed0*/  IMAD.MOV.U32 R12, RZ, RZ, RZ ;  /* 0x000000ffff0c7224 */ /* 0x000fe200078e00ff */
[----:B------:R-:W-:-:S04]  /*1fee0*/  LOP3.LUT R8, R8, 0xfffffbff, RZ, 0xc0, !PT ;  /* 0xfffffbff08087812 */ /* 0x000fc800078ec0ff */
[----:B------:R-:W-:Y:S02]  /*1fef0*/  @P6 LOP3.LUT R8, R8, 0x400, RZ, 0xfc, !PT ;  /* 0x0000040008086812 */ /* 0x000fe400078efcff */
[----:B------:R-:W-:Y:S01]  /*1ff00*/  ISETP.GE.AND P6, PT, R11, R5, PT ;  /* 0x000000050b00720c */ /* 0x000fe20003fc6270 */
[----:B------:R-:W-:Y:S01]  /*1ff10*/  IMAD.MOV.U32 R11, RZ, RZ, 0x181f ;  /* 0x0000181fff0b7424 */ /* 0x000fe200078e00ff */
[----:B------:R-:W-:-:S04]  /*1ff20*/  LOP3.LUT R8, R8, 0xfffffdff, RZ, 0xc0, !PT ;  /* 0xfffffdff08087812 */ /* 0x000fc800078ec0ff */
[----:B------:R-:W-:Y:S02]  /*1ff30*/  @P5 LOP3.LUT R8, R8, 0x200, RZ, 0xfc, !PT ;  /* 0x0000020008085812 */ /* 0x000fe400078efcff */
[----:B------:R-:W-:Y:S02]  /*1ff40*/  ISETP.GE.AND P5, PT, R10, R5, PT ;  /* 0x000000050a00720c */ /* 0x000fe40003fa6270 */
[----:B------:R-:W-:-:S04]  /*1ff50*/  LOP3.LUT R8, R8, 0xfffffeff, RZ, 0xc0, !PT ;  /* 0xfffffeff08087812 */ /* 0x000fc800078ec0ff */
[----:B------:R-:W-:Y:S02]  /*1ff60*/  @P0 LOP3.LUT R8, R8, 0x100, RZ, 0xfc, !PT ;  /* 0x0000010008080812 */ /* 0x000fe400078efcff */
[----:B------:R-:W-:Y:S02]  /*1ff70*/  ISETP.GE.AND P0, PT, R9, R5, PT ;  /* 0x000000050900720c */ /* 0x000fe40003f06270 */
[----:B------:R-:W-:-:S04]  /*1ff80*/  LOP3.LUT R8, R8, 0xffffff7f, RZ, 0xc0, !PT ;  /* 0xffffff7f08087812 */ /* 0x000fc800078ec0ff */
[----:B------:R-:W-:-:S05]  /*1ff90*/  @P6 LOP3.LUT R8, R8, 0x80, RZ, 0xfc, !PT ;  /* 0x0000008008086812 */ /* 0x000fca00078efcff */
[----:B------:R0:W-:Y:S02]  /*1ffa0*/  STL [R1], R8 ;  /* 0x0000000801007387 */ /* 0x0001e40000100800 */
[----:B0-----:R-:W-:Y:S05]  /*1ffb0*/  WARPSYNC.COLLECTIVE R15, `(.L_x_1834) ;  /* 0x000000000f087348 */ /* 0x001fea0003c00000 */
[----:B------:R1:W2:Y:S02]  /*1ffc0*/  SHFL.IDX P6, R14, R13, R12, R11 ;  /* 0x0000000c0d0e7389 */ /* 0x0002a400000c000b */
[----:B012---:R-:W-:Y:S01]  /*1ffd0*/  ENDCOLLECTIVE ;  /* 0x000000000000791b */ /* 0x007fe20003800000 */
.L_x_1834:
[----:B------:R-:W-:Y:S05]  /*1ffe0*/  BSYNC B0 ;  /* 0x0000000000007941 */ /* 0x000fea0003800000 */
.L_x_1833:
[----:B------:R-:W-:Y:S01]  /*1fff0*/  IMAD.MOV.U32 R13, RZ, RZ, R4 ;  /* 0x000000ffff0d7224 */ /* 0x000fe200078e0004 */
[----:B------:R-:W-:Y:S01]  /*20000*/  LOP3.LUT R8, R8, 0xffffbfff, RZ, 0xc0, !PT ;  /* 0xffffbfff08087812 */ /* 0x000fe200078ec0ff */
[----:B------:R-:W-:Y:S02]  /*20010*/  IMAD.MOV.U32 R12, RZ, RZ, RZ ;  /* 0x000000ffff0c7224 */ /* 0x000fe400078e00ff */
[----:B------:R-:W-:Y:S01]  /*20020*/  IMAD.MOV.U32 R11, RZ, RZ, 0x181f ;  /* 0x0000181fff0b7424 */ /* 0x000fe200078e00ff */
[----:B------:R-:W-:Y:S01]  /*20030*/  @P5 LOP3.LUT R8, R8, 0x4000, RZ, 0xfc, !PT ;  /* 0x0000400008085812 */ /* 0x000fe200078efcff */
[----:B------:R-:W-:Y:S02]  /*20040*/  IMAD.MOV.U32 R15, RZ, RZ, -0x1 ;  /* 0xffffffffff0f7424 */ /* 0x000fe400078e00ff */
[----:B------:R-:W-:Y:S01]  /*20050*/  IMAD.MOV.U32 R2, RZ, RZ, R14 ;  /* 0x000000ffff027224 */ /* 0x000fe200078e000e */
[----:B------:R-:W-:-:S13]  /*20060*/  LOP3.LUT P5, RZ, R8, 0x400, RZ, 0xc0, !PT ;  /* 0x0000040008ff7812 */ /* 0x000fda00078ac0ff */
[----:B------:R-:W-:Y:S05]  /*20070*/  WARPSYNC.COLLECTIVE R15, `(.L_x_1835) ;  /* 0x000000000f087348 */ /* 0x000fea0003c00000 */
[----:B------:R0:W1:Y:S02]  /*20080*/  SHFL.IDX P6, R14, R13, R12, R11 ;  /* 0x0000000c0d0e7389 */ /* 0x00006400000c000b */
[----:B01----:R-:W-:Y:S01]  /*20090*/  ENDCOLLECTIVE ;  /* 0x000000000000791b */ /* 0x003fe20003800000 */
.L_x_1835:
[----:B------:R-:W-:-:S04]  /*200a0*/  LOP3.LUT R8, R8, 0xffffdfff, RZ, 0xc0, !PT ;  /* 0xffffdfff08087812 */ /* 0x000fc800078ec0ff */
[----:B------:R-:W-:-:S04]  /*200b0*/  @P0 LOP3.LUT R8, R8, 0x2000, RZ, 0xfc, !PT ;  /* 0x0000200008080812 */ /* 0x000fc800078efcff */
[----:B------:R-:W-:Y:S01]  /*200c0*/  LOP3.LUT P0, RZ, R8, 0x800, RZ, 0xc0, !PT ;  /* 0x0000080008ff7812 */ /* 0x000fe2000780c0ff */
[----:B------:R0:W-:Y:S01]  /*200d0*/  STL [R1], R8 ;  /* 0x0000000801007387 */ /* 0x0001e20000100800 */
[----:B------:R-:W-:Y:S02]  /*200e0*/  IMAD.MOV.U32 R13, RZ, RZ, R0 ;  /* 0x000000ffff0d7224 */ /* 0x000fe400078e0000 */
[----:B------:R-:W-:Y:S02]  /*200f0*/  IMAD.MOV.U32 R12, RZ, RZ, 0x1 ;  /* 0x00000001ff0c7424 */ /* 0x000fe400078e00ff */
[----:B------:R-:W-:-:S07]  /*20100*/  IMAD.MOV.U32 R3, RZ, RZ, R14 ;  /* 0x000000ffff037224 */ /* 0x000fce00078e000e */
[----:B------:R-:W-:-:S05]  /*20110*/  @!P0 LEA R3, P6, R7, R3, 0x1 ;  /* 0x0000000307038211 */ /* 0x000fca00078c08ff */
[----:B------:R-:W-:-:S05]  /*20120*/  @!P0 IMAD.X R2, RZ, RZ, R2, P6 ;  /* 0x000000ffff028224 */ /* 0x000fca00030e0602 */
[----:B0-----:R-:W-:-:S07]  /*20130*/  @!P0 LOP3.LUT R3, R3, R2, RZ, 0x3c, !PT ;  /* 0x0000000203038212 */ /* 0x001fce00078e3cff */
[----:B------:R-:W-:Y:S05]  /*20140*/  WARPSYNC.COLLECTIVE R15, `(.L_x_1836) ;  /* 0x000000000f087348 */ /* 0x000fea0003c00000 */
[----:B------:R0:W1:Y:S02]  /*20150*/  SHFL.IDX P6, R14, R13, R12, R11 ;  /* 0x0000000c0d0e7389 */ /* 0x00006400000c000b */
[----:B01----:R-:W-:Y:S01]  /*20160*/  ENDCOLLECTIVE ;  /* 0x000000000000791b */ /* 0x003fe20003800000 */
.L_x_1836:
[----:B------:R-:W-:-:S04]  /*20170*/  @!P0 LOP3.LUT R2, R3, R2, RZ, 0x3c, !PT ;  /* 0x0000000203028212 */ /* 0x000fc800078e3cff */
[----:B------:R-:W-:-:S05]  /*20180*/  @!P0 LOP3.LUT R3, R3, R2, RZ, 0x3c, !PT ;  /* 0x0000000203038212 */ /* 0x000fca00078e3cff */
        /* <DEDUP_REMOVED lines=13> */
.L_x_1837:
[----:B------:R-:W-:Y:S02]  /*20260*/  IMAD.MOV.U32 R13, RZ, RZ, R0 ;  /* 0x000000ffff0d7224 */ /* 0x000fe400078e0000 */
[----:B------:R-:W-:Y:S02]  /*20270*/  IMAD.MOV.U32 R12, RZ, RZ, 0x2 ;  /* 0x00000002ff0c7424 */ /* 0x000fe400078e00ff */
[----:B------:R-:W-:-:S05]  /*20280*/  IMAD.MOV.U32 R2, RZ, RZ, R14 ;  /* 0x000000ffff027224 */ /* 0x000fca00078e000e */
[----:B------:R-:W-:-:S05]  /*20290*/  @!P5 LEA R2, P6, R7, R2, 0x1 ;  /* 0x000000020702d211 */ /* 0x000fca00078c08ff */
[----:B------:R-:W-:-:S05]  /*202a0*/  @!P5 IMAD.X R3, RZ, RZ, R6, P6 ;  /* 0x000000ffff03d224 */ /* 0x000fca00030e0606 */
[----:B------:R-:W-:Y:S01]  /*202b0*/  @!PT LDS RZ, [RZ] ;  /* 0x00000000fffff984 */ /* 0x000fe20000000800 */
[----:B------:R-:W-:Y:S01]  /*202c0*/  @!PT LDS RZ, [RZ] ;  /* 0x00000000fffff984 */ /* 0x000fe20000000800 */
[----:B------:R-:W-:Y:S01]  /*202d0*/  @!PT LDS RZ, [RZ] ;  /* 0x00000000fffff984 */ /* 0x000fe20000000800 */
[----:B------:R0:W-:Y:S03]  /*202e0*/  @!P5 LDGSTS.E.BYPASS.LTC128B.128 [R25+0x22c00], desc[UR60][R2.64], !P4 ;  /* 0x22c000000219dfae */ /* 0x0001e6000e101d7c */
[----:B0-----:R-:W-:Y:S05]  /*202f0*/  WARPSYNC.COLLECTIVE R15, `(.L_x_1838) ;  /* 0x000000000f087348 */ /* 0x001fea0003c00000 */
[----:B------:R1:W2:Y:S02]  /*20300*/  SHFL.IDX P6, R14, R13, R12, R11 ;  /* 0x0000000c0d0e7389 */ /* 0x0002a400000c000b */
[----:B012---:R-:W-:Y:S01]  /*20310*/  ENDCOLLECTIVE ;  /* 0x000000000000791b */ /* 0x007fe20003800000 */
.L_x_1838:
[----:B------:R-:W-:Y:S01]  /*20320*/  @!PT LDS RZ, [RZ] ;  /* 0x00000000fffff984 */ /* 0x000fe20000000800 */
[----:B------:R-:W-:Y:S01]  /*20330*/  @!PT LDS RZ, [RZ] ;  /* 0x00000000fffff984 */ /* 0x000fe20000000800 */
[----:B------:R-:W-:Y:S01]  /*20340*/  @!PT LDS RZ, [RZ] ;  /* 0x00000000fffff984 */ /* 0x000fe20000000800 */
[----:B------:R0:W-:Y:S04]  /*20350*/  @!P5 LDGSTS.E.BYPASS.LTC128B.128 [R25+0x26c00], desc[UR60][R2.64+0x80], !P3 ;  /* 0x26c000800219dfae */ /* 0x0001e8000d901d7c */
[----:B------:R0:W-:Y:S04]  /*20360*/  @!P5 LDGSTS.E.BYPASS.LTC128B.128 [R25+0x2ac00], desc[UR60][R2.64+0x100], !P2 ;  /* 0x2ac001000219dfae */ /* 0x0001e8000d101d7c */
[----:B------:R0:W-:Y:S01]  /*20370*/  @!P5 LDGSTS.E.BYPASS.LTC128B.128 [R25+0x2ec00], desc[UR60][R2.64+0x180], !P1 ;  /* 0x2ec001800219dfae */ /* 0x0001e2000c901d7c */
[----:B------:R-:W-:Y:S01]  /*20380*/  LOP3.LUT P5, RZ, R8, 0x100, RZ, 0xc0, !PT ;  /* 0x0000010008ff7812 */ /* 0x000fe200078ac0ff */
[----:B------:R-:W-:-:S02]  /*20390*/  IMAD.MOV.U32 R13, RZ, RZ, R4 ;  /* 0x000000ffff0d7224 */ /* 0x000fc400078e0004 */
[----:B------:R-:W-:-:S10]  /*203a0*/  IMAD.MOV.U32 R6, RZ, RZ, R14 ;  /* 0x000000ffff067224 */ /* 0x000fd400078e000e */
[----:B0-----:R-:W-:Y:S05]  /*203b0*/  WARPSYNC.COLLECTIVE R15, `(.L_x_1839) ;  /* 0x000000000f087348 */ /* 0x001fea0003c00000 */
[----:B------:R1:W2:Y:S02]  /*203c0*/  SHFL.IDX P6, R14, R13, R12, R11 ;  /* 0x0000000c0d0e7389 */ /* 0x0002a400000c000b */
[----:B012---:R-:W-:Y:S01]  /*203d0*/  ENDCOLLECTIVE ;  /* 0x000000000000791b */ /* 0x007fe20003800000 */
.L_x_1839:
        /* <DEDUP_REMOVED lines=12> */
.L_x_1840:
        /* <DEDUP_REMOVED lines=12> */
.L_x_1841:
        /* <DEDUP_REMOVED lines=12> */
.L_x_1842:
        /* <DEDUP_REMOVED lines=12> */
.L_x_1843:
        /* <DEDUP_REMOVED lines=12> */
.L_x_1844:
        /* <DEDUP_REMOVED lines=12> */
.L_x_1845:
        /* <DEDUP_REMOVED lines=12> */
.L_x_1846:
[----:B------:R-:W-:Y:S01]  /*20920*/  @!PT LDS RZ, [RZ] ;  /* 0x00000000fffff984 */ /* 0x000fe20000000800 */
[----:B------:R-:W-:Y:S01]  /*20930*/  @!PT LDS RZ, [RZ] ;  /* 0x00000000fffff984 */ /* 0x000fe20000000800 */
[----:B------:R-:W-:Y:S01]  /*20940*/  @!PT LDS RZ, [RZ] ;  /* 0x00000000fffff984 */ /* 0x000fe20000000800 */
[----:B------:R0:W-:Y:S04]  /*20950*/  @!P5 LDGSTS.E.BYPASS.LTC128B.128 [R25+0x28c00], desc[UR60][R2.64+0x80], !P3 ;  /* 0x28c000800219dfae */ /* 0x0001e8000d901d7c */
[----:B------:R0:W-:Y:S04]  /*20960*/  @!P5 LDGSTS.E.BYPASS.LTC128B.128 [R25+0x2cc00], desc[UR60][R2.64+0x100], !P2 ;  /* 0x2cc001000219dfae */ /* 0x0001e8000d101d7c */
[----:B------:R0:W-:Y:S01]  /*20970*/  @!P5 LDGSTS.E.BYPASS.LTC128B.128 [R25+0x30c00], desc[UR60][R2.64+0x180], !P1 ;  /* 0x30c001800219dfae */ /* 0x0001e2000c901d7c */
[----:B------:R-:W-:Y:S02]  /*20980*/  IMAD.MOV.U32 R13, RZ, RZ, R4 ;  /* 0x000000ffff0d7224 */ /* 0x000fe400078e0004 */
[----:B------:R-:W-:-:S07]  /*20990*/  IMAD.MOV.U32 R6, RZ, RZ, R14 ;  /* 0x000000ffff067224 */ /* 0x000fce00078e000e */
[----:B0-----:R-:W-:Y:S05]  /*209a0*/  WARPSYNC.COLLECTIVE R15, `(.L_x_1847) ;  /* 0x000000000f087348 */ /* 0x001fea0003c00000 */
[----:B------:R1:W2:Y:S02]  /*209b0*/  SHFL.IDX P6, R14, R13, R12, R11 ;  /* 0x0000000c0d0e7389 */ /* 0x0002a400000c000b */
[----:B012---:R-:W-:Y:S01]  /*209c0*/  ENDCOLLECTIVE ;  /* 0x000000000000791b */ /* 0x007fe20003800000 */
.L_x_1847:
[----:B------:R-:W-:Y:S02]  /*209d0*/  IMAD.MOV.U32 R13, RZ, RZ, R0 ;  /* 0x000000ffff0d7224 */ /* 0x000fe400078e0000 */
[----:B------:R-:W-:Y:S01]  /*209e0*/  IMAD.MOV.U32 R12, RZ, RZ, 0x7 ;  /* 0x00000007ff0c7424 */ /* 0x000fe200078e00ff */
[----:B------:R-:W-:-:S07]  /*209f0*/  MOV R2, R14 ;  /* 0x0000000e00027202 */ /* 0x000fce0000000f00 */
[----:B------:R-:W-:Y:S05]  /*20a00*/  WARPSYNC.COLLECTIVE R15, `(.L_x_1848) ;  /* 0x000000000f087348 */ /* 0x000fea0003c00000 */
[----:B------:R0:W1:Y:S02]  /*20a10*/  SHFL.IDX P6, R14, R13, R12, R11 ;  /* 0x0000000c0d0e7389 */ /* 0x00006400000c000b */
[----:B01----:R-:W-:Y:S01]  /*20a20*/  ENDCOLLECTIVE ;  /* 0x000000000000791b */ /* 0x003fe20003800000 */
.L_x_1848:
[----:B------:R-:W-:-:S05]  /*20a30*/  @!P0 LEA R2, P5, R7, R2, 0x1 ;  /* 0x0000000207028211 */ /* 0x000fca00078a08ff */
[----:B------:R-:W-:-:S05]  /*20a40*/  @!P0 IMAD.X R3, RZ, RZ, R6, P5 ;  /* 0x000000ffff038224 */ /* 0x000fca00028e0606 */
        /* <DEDUP_REMOVED lines=12> */
.L_x_1849:
[----:B------:R-:W-:Y:S01]  /*20b10*/  IMAD.MOV.U32 R2, RZ, RZ, R14 ;  /* 0x000000ffff027224 */ /* 0x000fe200078e000e */
[----:B------:R-:W-:Y:S06]  /*20b20*/  BRA `(.L_x_1850) ;  /* 0xffffff9800187947 */ /* 0x000fec000383ffff */
.L_x_1658:
[----:B0-----:R0:W1:Y:S02]  /*20b30*/  SYNCS.PHASECHK.TRANS64.TRYWAIT P0, [R22+URZ+0x32420], R3 ;  /* 0x03242003160075a7 */ /* 0x001064000800017f */
[----:B-1----:R-:W-:Y:S05]  /*20b40*/  @!P0 NANOSLEEP.SYNCS 0x989680 ;  /* 0x009896800000895d */ /* 0x002fea0003900000 */
[----:B------:R-:W1:Y:S02]  /*20b50*/  @!P0 SYNCS.PHASECHK.TRANS64 P0, [R22+URZ+0x32420], R3 ;  /* 0x03242003160085a7 */ /* 0x000e64000800007f */
[----:B-1----:R-:W-:Y:S05]  /*20b60*/  @!P0 BRA `(.L_x_1658) ;  /* 0xfffffffc00f08947 */ /* 0x002fea000383ffff */
[----:B------:R-:W-:Y:S05]  /*20b70*/  BRA `(.L_x_1851) ;  /* 0xffffff98008c7947 */ /* 0x000fea000383ffff */
.L_x_1661:
[----:B-1----:R1:W3:Y:S02]  /*20b80*/  SYNCS.PHASECHK.TRANS64.TRYWAIT P0, [R29+URZ+0x32460], R0 ;  /* 0x032460001d0075a7 */ /* 0x0022e4000800017f */
[----:B---3--:R-:W-:Y:S05]  /*20b90*/  @!P0 NANOSLEEP.SYNCS 0x989680 ;  /* 0x009896800000895d */ /* 0x008fea0003900000 */
[----:B------:R-:W3:Y:S02]  /*20ba0*/  @!P0 SYNCS.PHASECHK.TRANS64 P0, [R29+URZ+0x32460], R0 ;  /* 0x032460001d0085a7 */ /* 0x000ee4000800007f */
[----:B---3--:R-:W-:Y:S05]  /*20bb0*/  @!P0 BRA `(.L_x_1661) ;  /* 0xfffffffc00f08947 */ /* 0x008fea000383ffff */
[----:B------:R-:W-:Y:S05]  /*20bc0*/  BRA `(.L_x_1852) ;  /* 0xffffff98009c7947 */ /* 0x000fea000383ffff */
.L_x_1662:
        /* <DEDUP_REMOVED lines=8> */
.L_x_1854:
[----:B------:R-:W-:Y:S05]  /*20c50*/  BSYNC B0 ;  /* 0x0000000000007941 */ /* 0x000fea0003800000 */
.L_x_1853:
        /* <DEDUP_REMOVED lines=13> */
.L_x_1855:
        /* <DEDUP_REMOVED lines=9> */
.L_x_1856:
        /* <DEDUP_REMOVED lines=17> */
.L_x_1857:
[----:B------:R-:W-:Y:S02]  /*20ed0*/  IMAD.MOV.U32 R13, RZ, RZ, R6 ;  /* 0x000000ffff0d7224 */ /* 0x000fe400078e0006 */
[----:B------:R-:W-:Y:S01]  /*20ee0*/  IMAD.MOV.U32 R12, RZ, RZ, 0x2 ;  /* 0x00000002ff0c7424 */ /* 0x000fe200078e00ff */
[----:B------:R-:W-:-:S13]  /*20ef0*/  IADD3 R2, P3, R14, R0, RZ ;  /* 0x000000000e027210 */ /* 0x000fda0007f7e0ff */
[----:B------:R-:W-:Y:S05]  /*20f00*/  WARPSYNC.COLLECTIVE R15, `(.L_x_1858) ;  /* 0x000000000f087348 */ /* 0x000fea0003c00000 */
[----:B------:R0:W1:Y:S02]  /*20f10*/  SHFL.IDX P6, R14, R13, R12, R11 ;  /* 0x0000000c0d0e7389 */ /* 0x00006400000c000b */
[----:B01----:R-:W-:Y:S01]  /*20f20*/  ENDCOLLECTIVE ;  /* 0x000000000000791b */ /* 0x003fe20003800000 */
.L_x_1858:
        /* <DEDUP_REMOVED lines=17> */
.L_x_1859:
[----:B------:R-:W-:Y:S02]  /*21040*/  IMAD.MOV.U32 R13, RZ, RZ, R6 ;  /* 0x000000ffff0d7224 */ /* 0x000fe400078e0006 */
[----:B------:R-:W-:Y:S01]  /*21050*/  IMAD.MOV.U32 R12, RZ, RZ, 0x3 ;  /* 0x00000003ff0c7424 */ /* 0x000fe200078e00ff */
[----:B------:R-:W-:-:S13]  /*21060*/  IADD3 R2, P3, R14, R0, RZ ;  /* 0x000000000e027210 */ /* 0x000fda0007f7e0ff */
[----:B------:R-:W-:Y:S05]  /*21070*/  WARPSYNC.COLLECTIVE R15, `(.L_x_1860) ;  /* 0x000000000f087348 */ /* 0x000fea0003c00000 */
[----:B------:R0:W1:Y:S02]  /*21080*/  SHFL.IDX P6, R14, R13, R12, R11 ;  /* 0x0000000c0d0e7389 */ /* 0x00006400000c000b */
[----:B01----:R-:W-:Y:S01]  /*21090*/  ENDCOLLECTIVE ;  /* 0x000000000000791b */ /* 0x003fe20003800000 */
.L_x_1860:
        /* <DEDUP_REMOVED lines=17> */
.L_x_1861:
[----:B------:R-:W-:Y:S02]  /*211b0*/  IMAD.MOV.U32 R13, RZ, RZ, R6 ;  /* 0x000000ffff0d7224 */ /* 0x000fe400078e0006 */
[----:B------:R-:W-:Y:S01]  /*211c0*/  IMAD.MOV.U32 R12, RZ, RZ, 0x4 ;  /* 0x00000004ff0c7424 */ /* 0x000fe200078e00ff */
[----:B------:R-:W-:-:S13]  /*211d0*/  IADD3 R2, P3, R14, R0, RZ ;  /* 0x000000000e027210 */ /* 0x000fda0007f7e0ff */
[----:B------:R-:W-:Y:S05]  /*211e0*/  WARPSYNC.COLLECTIVE R15, `(.L_x_1862) ;  /* 0x000000000f087348 */ /* 0x000fea0003c00000 */
[----:B------:R0:W1:Y:S02]  /*211f0*/  SHFL.IDX P6, R14, R13, R12, R11 ;  /* 0x0000000c0d0e7389 */ /* 0x00006400000c000b */
[----:B01----:R-:W-:Y:S01]  /*21200*/  ENDCOLLECTIVE ;  /* 0x000000000000791b */ /* 0x003fe20003800000 */
.L_x_1862:
        /* <DEDUP_REMOVED lines=17> */
.L_x_1863:
[----:B------:R-:W-:Y:S02]  /*21320*/  IMAD.MOV.U32 R13, RZ, RZ, R6 ;  /* 0x000000ffff0d7224 */ /* 0x000fe400078e0006 */
[----:B------:R-:W-:Y:S01]  /*21330*/  IMAD.MOV.U32 R12, RZ, RZ, 0x5 ;  /* 0x00000005ff0c7424 */ /* 0x000fe200078e00ff */
[----:B------:R-:W-:-:S13]  /*21340*/  IADD3 R2, P3, R14, R0, RZ ;  /* 0x000000000e027210 */ /* 0x000fda0007f7e0ff */
[----:B------:R-:W-:Y:S05]  /*21350*/  WARPSYNC.COLLECTIVE R15, `(.L_x_1864) ;  /* 0x000000000f087348 */ /* 0x000fea0003c00000 */
[----:B------:R0:W1:Y:S02]  /*21360*/  SHFL.IDX P6, R14, R13, R12, R11 ;  /* 0x0000000c0d0e7389 */ /* 0x00006400000c000b */
[----:B01----:R-:W-:Y:S01]  /*21370*/  ENDCOLLECTIVE ;  /* 0x000000000000791b */ /* 0x003fe20003800000 */
.L_x_1864:
        /* <DEDUP_REMOVED lines=12> */
.L_x_1865:
        /* <DEDUP_REMOVED lines=9> */
.L_x_1669:
[----:B0-----:R0:W1:Y:S02]  /*214d0*/  SYNCS.PHASECHK.TRANS64.TRYWAIT P0, [R4+URZ+0x32440], R21 ;  /* 0x03244015040075a7 */ /* 0x001064000800017f */
[----:B-1----:R-:W-:Y:S05]  /*214e0*/  @!P0 NANOSLEEP.SYNCS 0x989680 ;  /* 0x009896800000895d */ /* 0x002fea0003900000 */
[----:B------:R-:W1:Y:S02]  /*214f0*/  @!P0 SYNCS.PHASECHK.TRANS64 P0, [R4+URZ+0x32440], R21 ;  /* 0x03244015040085a7 */ /* 0x000e64000800007f */
[----:B-1----:R-:W-:Y:S05]  /*21500*/  @!P0 BRA `(.L_x_1669) ;  /* 0xfffffffc00f08947 */ /* 0x002fea000383ffff */
[----:B------:R-:W-:Y:S05]  /*21510*/  BRA `(.L_x_1867) ;  /* 0xffffff9c002c7947 */ /* 0x000fea000383ffff */
.L_x_1670:
        /* <DEDUP_REMOVED lines=8> */
.L_x_1869:
[----:B------:R-:W-:Y:S05]  /*215a0*/  BSYNC B1 ;  /* 0x0000000000017941 */ /* 0x000fea0003800000 */
.L_x_1868:
        /* <DEDUP_REMOVED lines=9> */
.L_x_1870:
[----:B------:R-:W-:Y:S02]  /*21640*/  IMAD.MOV.U32 R13, RZ, RZ, R9 ;  /* 0x000000ffff0d7224 */ /* 0x000fe400078e0009 */
[----:B------:R-:W-:Y:S02]  /*21650*/  IMAD.MOV.U32 R12, RZ, RZ, 0x1 ;  /* 0x00000001ff0c7424 */ /* 0x000fe400078e00ff */
[----:B------:R-:W-:-:S07]  /*21660*/  IMAD.MOV.U32 R2, RZ, RZ, R14 ;  /* 0x000000ffff027224 */ /* 0x000fce00078e000e */
[----:B------:R-:W-:Y:S05]  /*21670*/  WARPSYNC.COLLECTIVE R15, `(.L_x_1871) ;  /* 0x000000000f087348 */ /* 0x000fea0003c00000 */
[----:B------:R0:W1:Y:S02]  /*21680*/  SHFL.IDX P6, R14, R13, R12, R11 ;  /* 0x0000000c0d0e7389 */ /* 0x00006400000c000b */
[----:B01----:R-:W-:Y:S01]  /*21690*/  ENDCOLLECTIVE ;  /* 0x000000000000791b */ /* 0x003fe20003800000 */
.L_x_1871:
        /* <DEDUP_REMOVED lines=11> */
.L_x_1872:
[----:B------:R-:W-:Y:S02]  /*21750*/  IMAD.MOV.U32 R13, RZ, RZ, R9 ;  /* 0x000000ffff0d7224 */ /* 0x000fe400078e0009 */
[----:B------:R-:W-:Y:S02]  /*21760*/  IMAD.MOV.U32 R12, RZ, RZ, 0x2 ;  /* 0x00000002ff0c7424 */ /* 0x000fe400078e00ff */
[----:B------:R-:W-:-:S07]  /*21770*/  IMAD.MOV.U32 R2, RZ, RZ, R14 ;  /* 0x000000ffff027224 */ /* 0x000fce00078e000e */
[----:B------:R-:W-:Y:S05]  /*21780*/  WARPSYNC.COLLECTIVE R15, `(.L_x_1873) ;  /* 0x000000000f087348 */ /* 0x000fea0003c00000 */
[----:B------:R0:W1:Y:S02]  /*21790*/  SHFL.IDX P6, R14, R13, R12, R11 ;  /* 0x0000000c0d0e7389 */ /* 0x00006400000c000b */
[----:B01----:R-:W-:Y:S01]  /*217a0*/  ENDCOLLECTIVE ;  /* 0x000000000000791b */ /* 0x003fe20003800000 */
.L_x_1873:
        /* <DEDUP_REMOVED lines=11> */
.L_x_1874:
[----:B------:R-:W-:Y:S02]  /*21860*/  IMAD.MOV.U32 R13, RZ, RZ, R9 ;  /* 0x000000ffff0d7224 */ /* 0x000fe400078e0009 */
[----:B------:R-:W-:Y:S02]  /*21870*/  IMAD.MOV.U32 R12, RZ, RZ, 0x3 ;  /* 0x00000003ff0c7424 */ /* 0x000fe400078e00ff */
[----:B------:R-:W-:-:S07]  /*21880*/  IMAD.MOV.U32 R2, RZ, RZ, R14 ;  /* 0x000000ffff027224 */ /* 0x000fce00078e000e */
[----:B------:R-:W-:Y:S05]  /*21890*/  WARPSYNC.COLLECTIVE R15, `(.L_x_1875) ;  /* 0x000000000f087348 */ /* 0x000fea0003c00000 */
[----:B------:R0:W1:Y:S02]  /*218a0*/  SHFL.IDX P6, R14, R13, R12, R11 ;  /* 0x0000000c0d0e7389 */ /* 0x00006400000c000b */
[----:B01----:R-:W-:Y:S01]  /*218b0*/  ENDCOLLECTIVE ;  /* 0x000000000000791b */ /* 0x003fe20003800000 */
.L_x_1875:
        /* <DEDUP_REMOVED lines=11> */
.L_x_1876:
[----:B------:R-:W-:Y:S02]  /*21970*/  IMAD.MOV.U32 R13, RZ, RZ, R9 ;  /* 0x000000ffff0d7224 */ /* 0x000fe400078e0009 */
[----:B------:R-:W-:Y:S02]  /*21980*/  IMAD.MOV.U32 R12, RZ, RZ, 0x4 ;  /* 0x00000004ff0c7424 */ /* 0x000fe400078e00ff */
[----:B------:R-:W-:-:S07]  /*21990*/  IMAD.MOV.U32 R2, RZ, RZ, R14 ;  /* 0x000000ffff027224 */ /* 0x000fce00078e000e */
[----:B------:R-:W-:Y:S05]  /*219a0*/  WARPSYNC.COLLECTIVE R15, `(.L_x_1877) ;  /* 0x000000000f087348 */ /* 0x000fea0003c00000 */
[----:B------:R0:W1:Y:S02]  /*219b0*/  SHFL.IDX P6, R14, R13, R12, R11 ;  /* 0x0000000c0d0e7389 */ /* 0x00006400000c000b */
[----:B01----:R-:W-:Y:S01]  /*219c0*/  ENDCOLLECTIVE ;  /* 0x000000000000791b */ /* 0x003fe20003800000 */
.L_x_1877:
        /* <DEDUP_REMOVED lines=11> */
.L_x_1878:
[----:B------:R-:W-:Y:S02]  /*21a80*/  IMAD.MOV.U32 R13, RZ, RZ, R9 ;  /* 0x000000ffff0d7224 */ /* 0x000fe400078e0009 */
[----:B------:R-:W-:Y:S02]  /*21a90*/  IMAD.MOV.U32 R12, RZ, RZ, 0x5 ;  /* 0x00000005ff0c7424 */ /* 0x000fe400078e00ff */
[----:B------:R-:W-:-:S07]  /*21aa0*/  IMAD.MOV.U32 R2, RZ, RZ, R14 ;  /* 0x000000ffff027224 */ /* 0x000fce00078e000e */
[----:B------:R-:W-:Y:S05]  /*21ab0*/  WARPSYNC.COLLECTIVE R15, `(.L_x_1879) ;  /* 0x000000000f087348 */ /* 0x000fea0003c00000 */
[----:B------:R0:W1:Y:S02]  /*21ac0*/  SHFL.IDX P6, R14, R13, R12, R11 ;  /* 0x0000000c0d0e7389 */ /* 0x00006400000c000b */
[----:B01----:R-:W-:Y:S01]  /*21ad0*/  ENDCOLLECTIVE ;  /* 0x000000000000791b */ /* 0x003fe20003800000 */
.L_x_1879:
        /* <DEDUP_REMOVED lines=11> */
.L_x_1880:
[----:B------:R-:W-:Y:S01]  /*21b90*/  IMAD.MOV.U32 R2, RZ, RZ, R14 ;  /* 0x000000ffff027224 */ /* 0x000fe200078e000e */
[----:B------:R-:W-:Y:S06]  /*21ba0*/  BRA `(.L_x_1881) ;  /* 0xffffff9800587947 */ /* 0x000fec000383ffff */
.L_x_1675:
[----:B---3--:R3:W4:Y:S02]  /*21bb0*/  SYNCS.PHASECHK.TRANS64.TRYWAIT P0, [R4+URZ+0x32460], R21 ;  /* 0x03246015040075a7 */ /* 0x008724000800017f */
[----:B----4-:R-:W-:Y:S05]  /*21bc0*/  @!P0 NANOSLEEP.SYNCS 0x989680 ;  /* 0x009896800000895d */ /* 0x010fea0003900000 */
[----:B------:R-:W4:Y:S02]  /*21bd0*/  @!P0 SYNCS.PHASECHK.TRANS64 P0, [R4+URZ+0x32460], R21 ;  /* 0x03246015040085a7 */ /* 0x000f24000800007f */
[----:B----4-:R-:W-:Y:S05]  /*21be0*/  @!P0 BRA `(.L_x_1675) ;  /* 0xfffffffc00f08947 */ /* 0x010fea000383ffff */
[----:B------:R-:W-:Y:S05]  /*21bf0*/  BRA `(.L_x_1882) ;  /* 0xffffff9800a87947 */ /* 0x000fea000383ffff */
.L_x_1676:
        /* <DEDUP_REMOVED lines=8> */
.L_x_1884:
[----:B------:R-:W-:Y:S05]  /*21c80*/  BSYNC B1 ;  /* 0x0000000000017941 */ /* 0x000fea0003800000 */
.L_x_1883:
        /* <DEDUP_REMOVED lines=9> */
.L_x_1885:
[----:B------:R-:W-:Y:S01]  /*21d20*/  MOV R13, R7 ;  /* 0x00000007000d7202 */ /* 0x000fe20000000f00 */
[----:B------:R-:W-:Y:S01]  /*21d30*/  IMAD.MOV.U32 R12, RZ, RZ, 0x1 ;  /* 0x00000001ff0c7424 */ /* 0x000fe200078e00ff */
[----:B------:R-:W-:-:S13]  /*21d40*/  IADD3 R2, P0, R14, R0, RZ ;  /* 0x000000000e027210 */ /* 0x000fda0007f1e0ff */
[----:B------:R-:W-:Y:S05]  /*21d50*/  WARPSYNC.COLLECTIVE R15, `(.L_x_1886) ;  /* 0x000000000f087348 */ /* 0x000fea0003c00000 */
[----:B------:R0:W1:Y:S02]  /*21d60*/  SHFL.IDX P6, R14, R13, R12, R11 ;  /* 0x0000000c0d0e7389 */ /* 0x00006400000c000b */
[----:B01----:R-:W-:Y:S01]  /*21d70*/  ENDCOLLECTIVE ;  /* 0x000000000000791b */ /* 0x003fe20003800000 */
.L_x_1886:
        /* <DEDUP_REMOVED lines=13> */
.L_x_1887:
[----:B------:R-:W-:Y:S02]  /*21e50*/  IMAD.MOV.U32 R13, RZ, RZ, R7 ;  /* 0x000000ffff0d7224 */ /* 0x000fe400078e0007 */
[----:B------:R-:W-:Y:S01]  /*21e60*/  IMAD.MOV.U32 R12, RZ, RZ, 0x2 ;  /* 0x00000002ff0c7424 */ /* 0x000fe200078e00ff */
[----:B------:R-:W-:-:S13]  /*21e70*/  IADD3 R2, P0, R14, R0, RZ ;  /* 0x000000000e027210 */ /* 0x000fda0007f1e0ff */
[----:B------:R-:W-:Y:S05]  /*21e80*/  WARPSYNC.COLLECTIVE R15, `(.L_x_1888) ;  /* 0x000000000f087348 */ /* 0x000fea0003c00000 */
[----:B------:R0:W1:Y:S02]  /*21e90*/  SHFL.IDX P6, R14, R13, R12, R11 ;  /* 0x0000000c0d0e7389 */ /* 0x00006400000c000b */
[----:B01----:R-:W-:Y:S01]  /*21ea0*/  ENDCOLLECTIVE ;  /* 0x000000000000791b */ /* 0x003fe20003800000 */
.L_x_1888:
        /* <DEDUP_REMOVED lines=13> */
.L_x_1889:
[----:B------:R-:W-:Y:S02]  /*21f80*/  IMAD.MOV.U32 R13, RZ, RZ, R7 ;  /* 0x000000ffff0d7224 */ /* 0x000fe400078e0007 */
[----:B------:R-:W-:Y:S01]  /*21f90*/  IMAD.MOV.U32 R12, RZ, RZ, 0x3 ;  /* 0x00000003ff0c7424 */ /* 0x000fe200078e00ff */
[----:B------:R-:W-:-:S13]  /*21fa0*/  IADD3 R2, P0, R14, R0, RZ ;  /* 0x000000000e027210 */ /* 0x000fda0007f1e0ff */
[----:B------:R-:W-:Y:S05]  /*21fb0*/  WARPSYNC.COLLECTIVE R15, `(.L_x_1890) ;  /* 0x000000000f087348 */ /* 0x000fea0003c00000 */
[----:B------:R0:W1:Y:S02]  /*21fc0*/  SHFL.IDX P6, R14, R13, R12, R11 ;  /* 0x0000000c0d0e7389 */ /* 0x00006400000c000b */
[----:B01----:R-:W-:Y:S01]  /*21fd0*/  ENDCOLLECTIVE ;  /* 0x000000000000791b */ /* 0x003fe20003800000 */
.L_x_1890:
        /* <DEDUP_REMOVED lines=13> */
.L_x_1891:
[----:B------:R-:W-:Y:S02]  /*220b0*/  IMAD.MOV.U32 R13, RZ, RZ, R7 ;  /* 0x000000ffff0d7224 */ /* 0x000fe400078e0007 */
[----:B------:R-:W-:Y:S01]  /*220c0*/  IMAD.MOV.U32 R12, RZ, RZ, 0x4 ;  /* 0x00000004ff0c7424 */ /* 0x000fe200078e00ff */
[----:B------:R-:W-:-:S13]  /*220d0*/  IADD3 R2, P0, R14, R0, RZ ;  /* 0x000000000e027210 */ /* 0x000fda0007f1e0ff */
[----:B------:R-:W-:Y:S05]  /*220e0*/  WARPSYNC.COLLECTIVE R15, `(.L_x_1892) ;  /* 0x000000000f087348 */ /* 0x000fea0003c00000 */
[----:B------:R0:W1:Y:S02]  /*220f0*/  SHFL.IDX P6, R14, R13, R12, R11 ;  /* 0x0000000c0d0e7389 */ /* 0x00006400000c000b */
[----:B01----:R-:W-:Y:S01]  /*22100*/  ENDCOLLECTIVE ;  /* 0x000000000000791b */ /* 0x003fe20003800000 */
.L_x_1892:
        /* <DEDUP_REMOVED lines=13> */
.L_x_1893:
[----:B------:R-:W-:Y:S02]  /*221e0*/  IMAD.MOV.U32 R13, RZ, RZ, R7 ;  /* 0x000000ffff0d7224 */ /* 0x000fe400078e0007 */
[----:B------:R-:W-:Y:S01]  /*221f0*/  IMAD.MOV.U32 R12, RZ, RZ, 0x5 ;  /* 0x00000005ff0c7424 */ /* 0x000fe200078e00ff */
[----:B------:R-:W-:-:S13]  /*22200*/  IADD3 R2, P0, R14, R0, RZ ;  /* 0x000000000e027210 */ /* 0x000fda0007f1e0ff */
[----:B------:R-:W-:Y:S05]  /*22210*/  WARPSYNC.COLLECTIVE R15, `(.L_x_1894) ;  /* 0x000000000f087348 */ /* 0x000fea0003c00000 */
[----:B------:R0:W1:Y:S02]  /*22220*/  SHFL.IDX P6, R14, R13, R12, R11 ;  /* 0x0000000c0d0e7389 */ /* 0x00006400000c000b */
[----:B01----:R-:W-:Y:S01]  /*22230*/  ENDCOLLECTIVE ;  /* 0x000000000000791b */ /* 0x003fe20003800000 */
.L_x_1894:
        /* <DEDUP_REMOVED lines=13> */
.L_x_1895:
[----:B------:R-:W-:Y:S05]  /*22310*/  BRA `(.L_x_1896) ;  /* 0xffffff9400f07947 */ /* 0x000fea000383ffff */
.L_x_1684:
        /* <DEDUP_REMOVED lines=8> */
.L_x_1898:
[----:B------:R-:W-:Y:S05]  /*223a0*/  BSYNC B0 ;  /* 0x0000000000007941 */ /* 0x000fea0003800000 */
.L_x_1897:
        /* <DEDUP_REMOVED lines=9> */
.L_x_1899:
        /* <DEDUP_REMOVED lines=24> */
.L_x_1900:
[----:B------:R-:W-:Y:S01]  /*225c0*/  IMAD.MOV.U32 R12, RZ, RZ, 0x2 ;  /* 0x00000002ff0c7424 */ /* 0x000fe200078e00ff */
[----:B------:R-:W-:-:S05]  /*225d0*/  SEL R14, R14, RZ, P1 ;  /* 0x000000ff0e0e7207 */ /* 0x000fca0000800000 */
[----:B------:R-:W-:-:S04]  /*225e0*/  IMAD.IADD R5, R13, 0x1, R14 ;  /* 0x000000010d057824 */ /* 0x000fc800078e020e */
[----:B------:R-:W-:-:S07]  /*225f0*/  IMAD.MOV.U32 R13, RZ, RZ, R5 ;  /* 0x000000ffff0d7224 */ /* 0x000fce00078e0005 */
[----:B------:R-:W-:Y:S05]  /*22600*/  WARPSYNC.COLLECTIVE R15, `(.L_x_1901) ;  /* 0x000000000f087348 */ /* 0x000fea0003c00000 */
[----:B------:R0:W1:Y:S02]  /*22610*/  SHFL.UP P6, R14, R13, R12, R11 ;  /* 0x0400000c0d0e7389 */ /* 0x00006400000c000b */
[----:B01----:R-:W-:Y:S01]  /*22620*/  ENDCOLLECTIVE ;  /* 0x000000000000791b */ /* 0x003fe20003800000 */
.L_x_1901:
[----:B------:R-:W-:Y:S01]  /*22630*/  IMAD.MOV.U32 R12, RZ, RZ, 0x4 ;  /* 0x00000004ff0c7424 */ /* 0x000fe200078e00ff */
[----:B------:R-:W-:-:S05]  /*22640*/  SEL R2, R14, RZ, P2 ;  /* 0x000000ff0e027207 */ /* 0x000fca0001000000 */
[----:B------:R-:W-:-:S04]  /*22650*/  IMAD.IADD R2, R5, 0x1, R2 ;  /* 0x0000000105027824 */ /* 0x000fc800078e0202 */
[----:B------:R-:W-:-:S07]  /*22660*/  IMAD.MOV.U32 R13, RZ, RZ, R2 ;  /* 0x000000ffff0d7224 */ /* 0x000fce00078e0002 */
[----:B------:R-:W-:Y:S05]  /*22670*/  WARPSYNC.COLLECTIVE R15, `(.L_x_1902) ;  /* 0x000000000f087348 */ /* 0x000fea0003c00000 */
[----:B------:R0:W1:Y:S02]  /*22680*/  SHFL.UP P6, R14, R13, R12, R11 ;  /* 0x0400000c0d0e7389 */ /* 0x00006400000c000b */
[----:B01----:R-:W-:Y:S01]  /*22690*/  ENDCOLLECTIVE ;  /* 0x000000000000791b */ /* 0x003fe20003800000 */
.L_x_1902:
[----:B------:R-:W-:Y:S01]  /*226a0*/  IMAD.MOV.U32 R12, RZ, RZ, 0x8 ;  /* 0x00000008ff0c7424 */ /* 0x000fe200078e00ff */
[----:B------:R-:W-:-:S05]  /*226b0*/  SEL R3, R14, RZ, P3 ;  /* 0x000000ff0e037207 */ /* 0x000fca0001800000 */
[----:B------:R-:W-:-:S04]  /*226c0*/  IMAD.IADD R3, R2, 0x1, R3 ;  /* 0x0000000102037824 */ /* 0x000fc800078e0203 */
[----:B------:R-:W-:-:S07]  /*226d0*/  IMAD.MOV.U32 R13, RZ, RZ, R3 ;  /* 0x000000ffff0d7224 */ /* 0x000fce00078e0003 */
[----:B------:R-:W-:Y:S05]  /*226e0*/  WARPSYNC.COLLECTIVE R15, `(.L_x_1903) ;  /* 0x000000000f087348 */ /* 0x000fea0003c00000 */
[----:B------:R0:W1:Y:S02]  /*226f0*/  SHFL.UP P6, R14, R13, R12, R11 ;  /* 0x0400000c0d0e7389 */ /* 0x00006400000c000b */
[----:B01----:R-:W-:Y:S01]  /*22700*/  ENDCOLLECTIVE ;  /* 0x000000000000791b */ /* 0x003fe20003800000 */
.L_x_1903:
[----:B------:R-:W-:Y:S01]  /*22710*/  IMAD.MOV.U32 R12, RZ, RZ, 0x10 ;  /* 0x00000010ff0c7424 */ /* 0x000fe200078e00ff */
[----:B------:R-:W-:-:S05]  /*22720*/  SEL R14, R14, RZ, P4 ;  /* 0x000000ff0e0e7207 */ /* 0x000fca0002000000 */
[----:B------:R-:W-:-:S04]  /*22730*/  IMAD.IADD R5, R3, 0x1, R14 ;  /* 0x0000000103057824 */ /* 0x000fc800078e020e */
[----:B------:R-:W-:-:S07]  /*22740*/  IMAD.MOV.U32 R13, RZ, RZ, R5 ;  /* 0x000000ffff0d7224 */ /* 0x000fce00078e0005 */
[----:B------:R-:W-:Y:S05]  /*22750*/  WARPSYNC.COLLECTIVE R15, `(.L_x_1904) ;  /* 0x000000000f087348 */ /* 0x000fea0003c00000 */
[----:B------:R0:W1:Y:S02]  /*22760*/  SHFL.UP P6, R14, R13, R12, R11 ;  /* 0x0400000c0d0e7389 */ /* 0x00006400000c000b */
[----:B01----:R-:W-:Y:S01]  /*22770*/  ENDCOLLECTIVE ;  /* 0x000000000000791b */ /* 0x003fe20003800000 */
.L_x_1904:
        /* <DEDUP_REMOVED lines=8> */
.L_x_1905:
[----:B------:R-:W-:Y:S05]  /*22800*/  BRA `(.L_x_1906) ;  /* 0xffffff9800547947 */ /* 0x000fea000383ffff */
.L_x_1687:
[----:B------:R-:W-:Y:S01]  /*22810*/  BSSY B0, `(.L_x_1907) ;  /* 0x0000007000007945 */ /* 0x000fe20003800000 */
[----:B------:R-:W-:Y:S02]  /*22820*/  IMAD.MOV.U32 R12, RZ, RZ, 0x1 ;  /* 0x00000001ff0c7424 */ /* 0x000fe400078e00ff */
[----:B------:R-:W-:Y:S02]  /*22830*/  IMAD.MOV.U32 R11, RZ, RZ, RZ ;  /* 0x000000ffff0b7224 */ /* 0x000fe400078e00ff */
[----:B------:R-:W-:-:S07]  /*22840*/  IMAD.MOV.U32 R15, RZ, RZ, -0x1 ;  /* 0xffffffffff0f7424 */ /* 0x000fce00078e00ff */
[----:B-1----:R-:W-:Y:S05]  /*22850*/  WARPSYNC.COLLECTIVE R15, `(.L_x_1908) ;  /* 0x000000000f087348 */ /* 0x002fea0003c00000 */
[----:B------:R0:W2:Y:S02]  /*22860*/  SHFL.UP P6, R14, R13, R12, R11 ;  /* 0x0400000c0d0e7389 */ /* 0x0000a400000c000b */
[----:B012---:R-:W-:Y:S01]  /*22870*/  ENDCOLLECTIVE ;  /* 0x000000000000791b */ /* 0x007fe20003800000 */
.L_x_1908:
[----:B------:R-:W-:Y:S05]  /*22880*/  BSYNC B0 ;  /* 0x0000000000007941 */ /* 0x000fea0003800000 */
.L_x_1907:
        /* <DEDUP_REMOVED lines=8> */
.L_x_1909:
[----:B------:R-:W-:Y:S01]  /*22910*/  IMAD.MOV.U32 R12, RZ, RZ, 0x4 ;  /* 0x00000004ff0c7424 */ /* 0x000fe200078e00ff */
[----:B------:R-:W-:-:S05]  /*22920*/  SEL R2, R14, RZ, P2 ;  /* 0x000000ff0e027207 */ /* 0x000fca0001000000 */
[----:B------:R-:W-:-:S04]  /*22930*/  IMAD.IADD R2, R13, 0x1, R2 ;  /* 0x000000010d027824 */ /* 0x000fc800078e0202 */
[----:B------:R-:W-:-:S07]  /*22940*/  IMAD.MOV.U32 R13, RZ, RZ, R2 ;  /* 0x000000ffff0d7224 */ /* 0x000fce00078e0002 */
[----:B------:R-:W-:Y:S05]  /*22950*/  WARPSYNC.COLLECTIVE R15, `(.L_x_1910) ;  /* 0x000000000f087348 */ /* 0x000fea0003c00000 */
[----:B------:R0:W1:Y:S02]  /*22960*/  SHFL.UP P6, R14, R13, R12, R11 ;  /* 0x0400000c0d0e7389 */ /* 0x00006400000c000b */
[----:B01----:R-:W-:Y:S01]  /*22970*/  ENDCOLLECTIVE ;  /* 0x000000000000791b */ /* 0x003fe20003800000 */
.L_x_1910:
[----:B------:R-:W-:Y:S01]  /*22980*/  IMAD.MOV.U32 R12, RZ, RZ, 0x8 ;  /* 0x00000008ff0c7424 */ /* 0x000fe200078e00ff */
[----:B------:R-:W-:-:S05]  /*22990*/  SEL R3, R14, RZ, P3 ;  /* 0x000000ff0e037207 */ /* 0x000fca0001800000 */
[----:B------:R-:W-:-:S04]  /*229a0*/  IMAD.IADD R3, R2, 0x1, R3 ;  /* 0x0000000102037824 */ /* 0x000fc800078e0203 */
[----:B------:R-:W-:-:S07]  /*229b0*/  IMAD.MOV.U32 R13, RZ, RZ, R3 ;  /* 0x000000ffff0d7224 */ /* 0x000fce00078e0003 */
[----:B------:R-:W-:Y:S05]  /*229c0*/  WARPSYNC.COLLECTIVE R15, `(.L_x_1911) ;  /* 0x000000000f087348 */ /* 0x000fea0003c00000 */
[----:B------:R0:W1:Y:S02]  /*229d0*/  SHFL.UP P6, R14, R13, R12, R11 ;  /* 0x0400000c0d0e7389 */ /* 0x00006400000c000b */
[----:B01----:R-:W-:Y:S01]  /*229e0*/  ENDCOLLECTIVE ;  /* 0x000000000000791b */ /* 0x003fe20003800000 */
.L_x_1911:
[----:B------:R-:W-:Y:S01]  /*229f0*/  IMAD.MOV.U32 R12, RZ, RZ, 0x10 ;  /* 0x00000010ff0c7424 */ /* 0x000fe200078e00ff */
[----:B------:R-:W-:-:S05]  /*22a00*/  SEL R14, R14, RZ, P4 ;  /* 0x000000ff0e0e7207 */ /* 0x000fca0002000000 */
[----:B------:R-:W-:-:S04]  /*22a10*/  IMAD.IADD R5, R3, 0x1, R14 ;  /* 0x0000000103057824 */ /* 0x000fc800078e020e */
[----:B------:R-:W-:-:S07]  /*22a20*/  IMAD.MOV.U32 R13, RZ, RZ, R5 ;  /* 0x000000ffff0d7224 */ /* 0x000fce00078e0005 */
[----:B------:R-:W-:Y:S05]  /*22a30*/  WARPSYNC.COLLECTIVE R15, `(.L_x_1912) ;  /* 0x000000000f087348 */ /* 0x000fea0003c00000 */
[----:B------:R0:W1:Y:S02]  /*22a40*/  SHFL.UP P6, R14, R13, R12, R11 ;  /* 0x0400000c0d0e7389 */ /* 0x00006400000c000b */
[----:B01----:R-:W-:Y:S01]  /*22a50*/  ENDCOLLECTIVE ;  /* 0x000000000000791b */ /* 0x003fe20003800000 */
.L_x_1912:
        /* <DEDUP_REMOVED lines=8> */
.L_x_1913:
[----:B------:R-:W-:Y:S05]  /*22ae0*/  BRA `(.L_x_1914) ;  /* 0xffffff9800407947 */ /* 0x000fea000383ffff */
.L_x_1689:
[----:B------:R-:W-:Y:S01]  /*22af0*/  BSSY B0, `(.L_x_1915) ;  /* 0x0000006000007945 */ /* 0x000fe20003800000 */
[----:B------:R-:W-:Y:S01]  /*22b00*/  PLOP3.LUT P6, PT, P6, PT, PT, 0x8, 0x0 ;  /* 0x000000000000781c */ /* 0x000fe200037ce170 */
[----:B------:R-:W-:-:S12]  /*22b10*/  IMAD.MOV.U32 R15, RZ, RZ, -0x1 ;  /* 0xffffffffff0f7424 */ /* 0x000fd800078e00ff */
[----:B01----:R-:W-:Y:S05]  /*22b20*/  WARPSYNC.COLLECTIVE R15, `(.L_x_1916) ;  /* 0x000000000f087348 */ /* 0x003fea0003c00000 */
[----:B------:R-:W-:Y:S01]  /*22b30*/  VOTE.ANY R14, PT, P6 ;  /* 0x00000000000e7806 */ /* 0x000fe200030e0100 */
[----:B01----:R-:W-:Y:S06]  /*22b40*/  ENDCOLLECTIVE ;  /* 0x000000000000791b */ /* 0x003fec0003800000 */
.L_x_1916:
[----:B------:R-:W-:Y:S05]  /*22b50*/  BSYNC B0 ;  /* 0x0000000000007941 */ /* 0x000fea0003800000 */
.L_x_1915:
        /* <DEDUP_REMOVED lines=9> */
.L_x_1917:
[----:B------:R-:W-:Y:S02]  /*22bf0*/  IMAD.MOV.U32 R13, RZ, RZ, R4 ;  /* 0x000000ffff0d7224 */ /* 0x000fe400078e0004 */
[----:B------:R-:W-:-:S07]  /*22c00*/  IMAD.MOV.U32 R7, RZ, RZ, R14 ;  /* 0x000000ffff077224 */ /* 0x000fce00078e000e */
[----:B------:R-:W-:Y:S05]  /*22c10*/  WARPSYNC.COLLECTIVE R15, `(.L_x_1918) ;  /* 0x000000000f087348 */ /* 0x000fea0003c00000 */
[----:B------:R0:W1:Y:S02]  /*22c20*/  SHFL.IDX P6, R14, R13, R12, R11 ;  /* 0x0000000c0d0e7389 */ /* 0x00006400000c000b */
[----:B01----:R-:W-:Y:S01]  /*22c30*/  ENDCOLLECTIVE ;  /* 0x000000000000791b */ /* 0x003fe20003800000 */
.L_x_1918:
[----:B------:R-:W-:Y:S01]  /*22c40*/  IMAD.MOV.U32 R4, RZ, RZ, R14 ;  /* 0x000000ffff047224 */ /* 0x000fe200078e000e */
[----:B------:R-:W-:Y:S06]  /*22c50*/  BRA `(.L_x_1919) ;  /* 0xffffff9800207947 */ /* 0x000fec000383ffff */
.L_x_1691:
[----:B------:R-:W-:Y:S01]  /*22c60*/  BSSY B0, `(.L_x_1920) ;  /* 0x0000007000007945 */ /* 0x000fe20003800000 */
[----:B------:R-:W-:Y:S02]  /*22c70*/  IMAD.MOV.U32 R13, RZ, RZ, R3 ;  /* 0x000000ffff0d7224 */ /* 0x000fe400078e0003 */
[----:B------:R-:W-:Y:S02]  /*22c80*/  IMAD.MOV.U32 R11, RZ, RZ, 0x1f ;  /* 0x0000001fff0b7424 */ /* 0x000fe400078e00ff */
[----:B------:R-:W-:-:S07]  /*22c90*/  IMAD.MOV.U32 R15, RZ, RZ, -0x1 ;  /* 0xffffffffff0f7424 */ /* 0x000fce00078e00ff */
[----:B01234-:R-:W-:Y:S05]  /*22ca0*/  WARPSYNC.COLLECTIVE R15, `(.L_x_1921) ;  /* 0x000000000f087348 */ /* 0x01ffea0003c00000 */
[----:B------:R0:W0:Y:S02]  /*22cb0*/  SHFL.IDX P6, R14, R13, R12, R11 ;  /* 0x0000000c0d0e7389 */ /* 0x00002400000c000b */
[----:B01234-:R-:W-:Y:S01]  /*22cc0*/  ENDCOLLECTIVE ;  /* 0x000000000000791b */ /* 0x01ffe20003800000 */
.L_x_1921:
[----:B------:R-:W-:Y:S05]  /*22cd0*/  BSYNC B0 ;  /* 0x0000000000007941 */ /* 0x000fea0003800000 */
.L_x_1920:
[----:B------:R-:W-:Y:S01]  /*22ce0*/  IMAD.MOV.U32 R16, RZ, RZ, R14 ;  /* 0x000000ffff107224 */ /* 0x000fe200078e000e */
[----:B------:R-:W-:Y:S06]  /*22cf0*/  BRA `(.L_x_1690) ;  /* 0xffffff9800107947 */ /* 0x000fec000383ffff */
.L_x_1695:
[----:B0-----:R0:W2:Y:S02]  /*22d00*/  SYNCS.PHASECHK.TRANS64.TRYWAIT P0, [R7+URZ+0x32420], R0 ;  /* 0x03242000070075a7 */ /* 0x0010a4000800017f */
[----:B--2---:R-:W-:Y:S05]  /*22d10*/  @!P0 NANOSLEEP.SYNCS 0x989680 ;  /* 0x009896800000895d */ /* 0x004fea0003900000 */
[----:B------:R-:W2:Y:S02]  /*22d20*/  @!P0 SYNCS.PHASECHK.TRANS64 P0, [R7+URZ+0x32420], R0 ;  /* 0x03242000070085a7 */ /* 0x000ea4000800007f */
[----:B--2---:R-:W-:Y:S05]  /*22d30*/  @!P0 BRA `(.L_x_1695) ;  /* 0xfffffffc00f08947 */ /* 0x004fea000383ffff */
[----:B------:R-:W-:Y:S05]  /*22d40*/  BRA `(.L_x_1922) ;  /* 0xffffff9c00687947 */ /* 0x000fea000383ffff */
.L_x_1696:
        /* <DEDUP_REMOVED lines=8> */
[----:B01-3--:R-:W-:Y:S05]  /*22dd0*/  WARPSYNC.COLLECTIVE R15, `(.L_x_1924) ;  /* 0x000000000f087348 */ /* 0x00bfea0003c00000 */
[----:B------:R2:W4:Y:S02]  /*22de0*/  SHFL.IDX P6, R14, R13, R12, R11 ;  /* 0x0000000c0d0e7389 */ /* 0x00052400000c000b */
[----:B01234-:R-:W-:Y:S01]  /*22df0*/  ENDCOLLECTIVE ;  /* 0x000000000000791b */ /* 0x01ffe20003800000 */
.L_x_1924:
[----:B------:R-:W-:Y:S05]  /*22e00*/  BSYNC B0 ;  /* 0x0000000000007941 */ /* 0x000fea0003800000 */
.L_x_1923:
[----:B------:R-:W-:Y:S05]  /*22e10*/  BRA `(.L_x_1925) ;  /* 0xffffff9c00507947 */ /* 0x000fea000383ffff */
.L_x_1697:
[----:B------:R-:W-:Y:S01]  /*22e20*/  BSSY B0, `(.L_x_1926) ;  /* 0x0000006000007945 */ /* 0x000fe20003800000 */
[----:B------:R-:W-:-:S07]  /*22e30*/  IMAD.MOV.U32 R15, RZ, RZ, -0x1 ;  /* 0xffffffffff0f7424 */ /* 0x000fce00078e00ff */
[----:B01-3--:R-:W-:Y:S05]  /*22e40*/  WARPSYNC.COLLECTIVE R15, `(.L_x_1927) ;  /* 0x000000000f0c7348 */ /* 0x00bfea0003c00000 */
[----:B------:R-:W-:Y:S02]  /*22e50*/  ELECT P6, UR62, PT ;  /* 0x00000000003e782f */ /* 0x000fe400038c0000 */
[----:B------:R-:W-:Y:S01]  /*22e60*/  MOV R14, UR62 ;  /* 0x0000003e000e7c02 */ /* 0x000fe20008000f00 */
[----:B01-3--:R-:W-:Y:S10]  /*22e70*/  ENDCOLLECTIVE ;  /* 0x000000000000791b */ /* 0x00bff40003800000 */
.L_x_1927:
[----:B------:R-:W-:Y:S05]  /*22e80*/  BSYNC B0 ;  /* 0x0000000000007941 */ /* 0x000fea0003800000 */
.L_x_1926:
[----:B------:R-:W-:Y:S05]  /*22e90*/  BRA `(.L_x_1928) ;  /* 0xffffff9c00447947 */ /* 0x000fea000383ffff */
.L_x_1699:
[----:B0-----:R0:W2:Y:S02]  /*22ea0*/  SYNCS.PHASECHK.TRANS64.TRYWAIT P1, [R5+URZ+0x32440], R0 ;  /* 0x03244000050075a7 */ /* 0x0010a4000802017f */
[----:B--2---:R-:W-:Y:S05]  /*22eb0*/  @!P1 NANOSLEEP.SYNCS 0x989680 ;  /* 0x009896800000995d */ /* 0x004fea0003900000 */
[----:B------:R-:W2:Y:S02]  /*22ec0*/  @!P1 SYNCS.PHASECHK.TRANS64 P1, [R5+URZ+0x32440], R0 ;  /* 0x03244000050095a7 */ /* 0x000ea4000802007f */
[----:B--2---:R-:W-:Y:S05]  /*22ed0*/  @!P1 BRA `(.L_x_1699) ;  /* 0xfffffffc00f09947 */ /* 0x004fea000383ffff */
[----:B------:R-:W-:Y:S05]  /*22ee0*/  BRA `(.L_x_1929) ;  /* 0xffffff9c00647947 */ /* 0x000fea000383ffff */
.L_x_1701:
[----:B--2---:R2:W4:Y:S02]  /*22ef0*/  SYNCS.PHASECHK.TRANS64.TRYWAIT P1, [R3+URZ+0x32440], R2 ;  /* 0x03244002030075a7 */ /* 0x004524000802017f */
[----:B----4-:R-:W-:Y:S05]  /*22f00*/  @!P1 NANOSLEEP.SYNCS 0x989680 ;  /* 0x009896800000995d */ /* 0x010fea0003900000 */
[----:B------:R-:W4:Y:S02]  /*22f10*/  @!P1 SYNCS.PHASECHK.TRANS64 P1, [R3+URZ+0x32440], R2 ;  /* 0x03244002030095a7 */ /* 0x000f24000802007f */
[----:B----4-:R-:W-:Y:S05]  /*22f20*/  @!P1 BRA `(.L_x_1701) ;  /* 0xfffffffc00f09947 */ /* 0x010fea000383ffff */
[----:B------:R-:W-:Y:S05]  /*22f30*/  BRA `(.L_x_1930) ;  /* 0xffffff9c00707947 */ /* 0x000fea000383ffff */
.L_x_1703:
[----:B----4-:R4:W0:Y:S02]  /*22f40*/  SYNCS.PHASECHK.TRANS64.TRYWAIT P1, [R5+URZ+0x32460], R0 ;  /* 0x03246000050075a7 */ /* 0x010824000802017f */
[----:B0-----:R-:W-:Y:S05]  /*22f50*/  @!P1 NANOSLEEP.SYNCS 0x989680 ;  /* 0x009896800000995d */ /* 0x001fea0003900000 */
[----:B------:R-:W0:Y:S02]  /*22f60*/  @!P1 SYNCS.PHASECHK.TRANS64 P1, [R5+URZ+0x32460], R0 ;  /* 0x03246000050095a7 */ /* 0x000e24000802007f */
[----:B0-----:R-:W-:Y:S05]  /*22f70*/  @!P1 BRA `(.L_x_1703) ;  /* 0xfffffffc00f09947 */ /* 0x001fea000383ffff */
[----:B------:R-:W-:Y:S05]  /*22f80*/  BRA `(.L_x_1931) ;  /* 0xffffff9c006c7947 */ /* 0x000fea000383ffff */
.L_x_1932:
        /* <DEDUP_REMOVED lines=15> */
.L_x_6561:


//--------------------- .text._ZN7cutlass13device_kernelIN5flash11enable_sm90INS1_16FlashAttnFwdSm90INS1_25CollectiveMainloopFwdSm90ILi2EN4cute5tupleIJNS5_1CILi1EEES8_S8_EEENS6_IJNS7_ILi128EEENS7_ILi96EEENS7_ILi64EEEEEELi256ENS_10bfloat16_tEfNS_4arch4Sm90ELb0ELb1ELb1ELb0ELb1ELb0ELb0ELb1ELb0ELb1ELb1ELb0EEENS1_21CollectiveEpilogueFwdINS6_IJSA_NS7_ILi256EEESB_EEES9_SE_SG_Li256ELb0ELb1ELb1ELb0EEENS1_19SingleTileSchedulerILb0ELb1ELb1ELi128EEEEEEEEEvNT_6ParamsE --------------------------
	.section	.text._ZN7cutlass13device_kernelIN5flash11enable_sm90INS1_16FlashAttnFwdSm90INS1_25CollectiveMainloopFwdSm90ILi2EN4cute5tupleIJNS5_1CILi1EEES8_S8_EEENS6_IJNS7_ILi128EEENS7_ILi96EEENS7_ILi64EEEEEELi256ENS_10bfloat16_tEfNS_4arch4Sm90ELb0ELb1ELb1ELb0ELb1ELb0ELb0ELb1ELb0ELb1ELb1ELb0EEENS1_21CollectiveEpilogueFwdINS6_IJSA_NS7_ILi256EEESB_EEES9_SE_SG_Li256ELb0ELb1ELb1ELb0EEENS1_19SingleTileSchedulerILb0ELb1ELb1ELi128EEEEEEEEEvNT_6ParamsE,"ax",@progbits
	.align	128
.text._ZN7cutlass13device_kernelIN5flash11enable_sm90INS1_16FlashAttnFwdSm90INS1_25CollectiveMainloopFwdSm90ILi2EN4cute5tupleIJNS5_1CILi1EEES8_S8_EEENS6_IJNS7_ILi128EEENS7_ILi96EEENS7_ILi64EEEEEELi256ENS_10bfloat16_tEfNS_4arch4Sm90ELb0ELb1ELb1ELb0ELb1ELb0ELb0ELb1ELb0ELb1ELb1ELb0EEENS1_21CollectiveEpilogueFwdINS6_IJSA_NS7_ILi256EEESB_EEES9_SE_SG_Li256ELb0ELb1ELb1ELb0EEENS1_19SingleTileSchedulerILb0ELb1ELb1ELi128EEEEEEEEEvNT_6ParamsE:
        .type           _ZN7cutlass13device_kernelIN5flash11enable_sm90INS1_16FlashAttnFwdSm90INS1_25CollectiveMainloopFwdSm90ILi2EN4cute5tupleIJNS5_1CILi1EEES8_S8_EEENS6_IJNS7_ILi128EEENS7_ILi96EEENS7_ILi64EEEEEELi256ENS_10bfloat16_tEfNS_4arch4Sm90ELb0ELb1ELb1ELb0ELb1ELb0ELb0ELb1ELb0ELb1ELb1ELb0EEENS1_21CollectiveEpilogueFwdINS6_IJSA_NS7_ILi256EEESB_EEES9_SE_SG_Li256ELb0ELb1ELb1ELb0EEENS1_19SingleTileSchedulerILb0ELb1ELb1ELi128EEEEEEEEEvNT_6ParamsE,@function
        .size           _ZN7cutlass13device_kernelIN5flash11enable_sm90INS1_16FlashAttnFwdSm90INS1_25CollectiveMainloopFwdSm90ILi2EN4cute5tupleIJNS5_1CILi1EEES8_S8_EEENS6_IJNS7_ILi128EEENS7_ILi96EEENS7_ILi64EEEEEELi256ENS_10bfloat16_tEfNS_4arch4Sm90ELb0ELb1ELb1ELb0ELb1ELb0ELb0ELb1ELb0ELb1ELb1ELb0EEENS1_21CollectiveEpilogueFwdINS6_IJSA_NS7_ILi256EEESB_EEES9_SE_SG_Li256ELb0ELb1ELb1ELb0EEENS1_19SingleTileSchedulerILb0ELb1ELb1ELi128EEEEEEEEEvNT_6ParamsE,(.L_x_6562 - _ZN7cutlass13device_kernelIN5flash11enable_sm90INS1_16FlashAttnFwdSm90INS1_25CollectiveMainloopFwdSm90ILi2EN4cute5tupleIJNS5_1CILi1EEES8_S8_EEENS6_IJNS7_ILi128EEENS7_ILi96EEENS7_ILi64EEEEEELi256ENS_10bfloat16_tEfNS_4arch4Sm90ELb0ELb1ELb1ELb0ELb1ELb0ELb0ELb1ELb0ELb1ELb1ELb0EEENS1_21CollectiveEpilogueFwdINS6_IJSA_NS7_ILi256EEESB_EEES9_SE_SG_Li256ELb0ELb1ELb1ELb0EEENS1_19SingleTileSchedulerILb0ELb1ELb1ELi128EEEEEEEEEvNT_6ParamsE)
        .other          _ZN7cutlass13device_kernelIN5flash11enable_sm90INS1_16FlashAttnFwdSm90INS1_25CollectiveMainloopFwdSm90ILi2EN4cute5tupleIJNS5_1CILi1EEES8_S8_EEENS6_IJNS7_ILi128EEENS7_ILi96EEENS7_ILi64EEEEEELi256ENS_10bfloat16_tEfNS_4arch4Sm90ELb0ELb1ELb1ELb0ELb1ELb0ELb0ELb1ELb0ELb1ELb1ELb0EEENS1_21CollectiveEpilogueFwdINS6_IJSA_NS7_ILi256EEESB_EEES9_SE_SG_Li256ELb0ELb1ELb1ELb0EEENS1_19SingleTileSchedulerILb0ELb1ELb1ELi128EEEEEEEEEvNT_6ParamsE,@"STO_CUDA_ENTRY STV_DEFAULT"
_ZN7cutlass13device_kernelIN5flash11enable_sm90INS1_16FlashAttnFwdSm90INS1_25CollectiveMainloopFwdSm90ILi2EN4cute5tupleIJNS5_1CILi1EEES8_S8_EEENS6_IJNS7_ILi128EEENS7_ILi96EEENS7_ILi64EEEEEELi256ENS_10bfloat16_tEfNS_4arch4Sm90ELb0ELb1ELb1ELb0ELb1ELb0ELb0ELb1ELb0ELb1ELb1ELb0EEENS1_21CollectiveEpilogueFwdINS6_IJSA_NS7_ILi256EEESB_EEES9_SE_SG_Li256ELb0ELb1ELb1ELb0EEENS1_19SingleTileSchedulerILb0ELb1ELb1ELi128EEEEEEEEEvNT_6ParamsE:
[----:B------:R-:W0:Y:S01]  /*0000*/  LDC R1, c[0x0][0x28] ;  /* 0x00000a00ff017b82 */ /* 0x000e220000000800 */
[----:B------:R-:W1:Y:S01]  /*0010*/  S2R R17, SR_TID.X ;  /* 0x0000000000117919 */ /* 0x000e620000002100 */
[----:B------:R-:W-:Y:S01]  /*0020*/  ELECT P0, URZ, PT ;  /* 0x00000000003f782f */ /* 0x000fe20003800000 */
[----:B------:R-:W-:Y:S01]  /*0030*/  UMOV UR4, 0x80 ;  /* 0x0000008000047882 */ /* 0x000fe20000000000 */
[----:B------:R-:W-:Y:S01]  /*0040*/  UMOV UR7, 0x100 ;  /* 0x0000010000077882 */ /* 0x000fe20000000000 */
[--C-:B-1----:R-:W-:Y:S02]  /*0050*/  SHF.R.U32.HI R0, RZ, 0x5, R17.reuse ;  /* 0x00000005ff007819 */ /* 0x102fe40000011611 */
[----:B------:R-:W-:-:S03]  /*0060*/  SHF.R.U32.HI R16, RZ, 0x7, R17 ;  /* 0x00000007ff107819 */ /* 0x000fc60000011611 */
[----:B------:R-:W1:Y:S04]  /*0070*/  SHFL.IDX PT, R2, R0, RZ, 0x1f ;  /* 0x00001fff00027589 */ /* 0x000e6800000e0000 */
[----:B------:R2:W3:Y:S01]  /*0080*/  SHFL.IDX PT, R3, R16, RZ, 0x1f ;  /* 0x00001fff10037589 */ /* 0x0004e200000e0000 */
[C---:B-1----:R-:W-:Y:S02]  /*0090*/  ISETP.NE.OR P0, PT, R2.reuse, RZ, !P0 ;  /* 0x000000ff0200720c */ /* 0x042fe40004705670 */
[----:B------:R-:W-:-:S11]  /*00a0*/  ISETP.NE.AND P1, PT, R2, RZ, PT ;  /* 0x000000ff0200720c */ /* 0x000fd60003f25270 */
[----:B------:R-:W-:Y:S01]  /*00b0*/  VOTEU.ALL UP0, P0 ;  /* 0x00000000003f7886 */ /* 0x000fe20000000000 */
[----:B------:R-:W-:-:S04]  /*00c0*/  VOTEU.ALL UP1, P0 ;  /* 0x00000000003f7886 */ /* 0x000fc80000020000 */
[----:B------:R-:W1:Y:S01]  /*00d0*/  @!UP0 S2UR UR8, SR_CgaCtaId ;  /* 0x00000000000889c3 */ /* 0x000e620000008800 */
[----:B------:R-:W-:Y:S01]  /*00e0*/  @!UP0 UMOV UR6, 0x400 ;  /* 0x0000040000068882 */ /* 0x000fe20000000000 */
[----:B------:R-:W-:-:S04]  /*00f0*/  @!UP0 UIADD3 UR4, -UR4, 0x100000, URZ ;  /* 0x0010000004048890 */ /* 0x000fc8000fffe13f */
[----:B------:R-:W-:Y:S02]  /*0100*/  @!UP0 USHF.L.U32 UR5, UR4, 0xb, URZ ;  /* 0x0000000b04058899 */ /* 0x000fe4000800063f */
[----:B------:R-:W-:Y:S02]  /*0110*/  @!UP0 USHF.L.U32 UR4, UR4, 0x1, URZ ;  /* 0x0000000104048899 */ /* 0x000fe4000800063f */
[----:B-1----:R-:W-:Y:S02]  /*0120*/  @!UP0 ULEA UR8, UR8, UR6, 0x18 ;  /* 0x0000000608088291 */ /* 0x002fe4000f8ec03f */
[----:B------:R-:W-:-:S04]  /*0130*/  @!UP0 UIADD3 UR6, -UR7, 0x100000, URZ ;  /* 0x0010000007068890 */ /* 0x000fc8000fffe13f */
[----:B------:R-:W-:Y:S02]  /*0140*/  @!UP0 USHF.L.U32 UR7, UR6, 0xb, URZ ;  /* 0x0000000b06078899 */ /* 0x000fe4000800063f */
[----:B------:R-:W-:Y:S01]  /*0150*/  @!UP0 USHF.L.U32 UR6, UR6, 0x1, URZ ;  /* 0x0000000106068899 */ /* 0x000fe2000800063f */
[----:B------:R-:W-:-:S05]  /*0160*/  VOTEU.ALL UP0, P0 ;  /* 0x00000000003f7886 */ /* 0x000fca0000000000 */
[----:B------:R2:W1:Y:S06]  /*0170*/  @!UP0 SYNCS.EXCH.64 URZ, [UR8+0x22800], UR4 ;  /* 0x02280004083f85b2 */ /* 0x00046c0008000100 */
[----:B------:R2:W4:Y:S02]  /*0180*/  @!UP1 SYNCS.EXCH.64 URZ, [UR8+0x22820], UR6 ;  /* 0x02282006083f95b2 */ /* 0x0005240008000100 */
[----:B0-23--:R-:W-:Y:S05]  /*0190*/  @P1 BRA `(.L_x_1933) ;  /* 0x0000000000481947 */ /* 0x00dfea0003800000 */
        /* <DEDUP_REMOVED lines=13> */
[----:B0-----:R0:W2:Y:S08]  /*0270*/  SYNCS.EXCH.64 URZ, [UR8+0x22830], UR4 ;  /* 0x02283004083f75b2 */ /* 0x0010b00008000100 */
[----:B------:R0:W3:Y:S01]  /*0280*/  SYNCS.EXCH.64 URZ, [UR8+0x22840], UR6 ;  /* 0x02284006083f75b2 */ /* 0x0000e20008000100 */
[----:B------:R0:W0:Y:S01]  /*0290*/  SYNCS.EXCH.64 URZ, [UR8+0x22838], UR4 ;  /* 0x02283804083f75b2 */ /* 0x0000220008000100 */
[----:B------:R0:W0:Y:S01]  /*02a0*/  SYNCS.EXCH.64 URZ, [UR8+0x22848], UR6 ;  /* 0x02284806083f75b2 */ /* 0x0000220008000100 */
[----:B------:R-:W-:Y:S01]  /*02b0*/  NOP ;  /* 0x0000000000007918 */ /* 0x000fe20000000000 */
.L_x_1933:
        /* <DEDUP_REMOVED lines=22> */
.L_x_1934:
        /* <DEDUP_REMOVED lines=18> */
.L_x_1935:
        /* <DEDUP_REMOVED lines=22> */
.L_x_1936:
        /* <DEDUP_REMOVED lines=23> */
.L_x_1937:
        /* <DEDUP_REMOVED lines=9> */
.L_x_1940:
        /* <DEDUP_REMOVED lines=20> */
[----:B------:R-:W0:Y:S01]  /*09e0*/  LDC.64 R6, c[0x0][0x418] ;  /* 0x00010600ff067b82 */ /* 0x000e220000000a00 */
[----:B------:R-:W-:Y:S01]  /*09f0*/  ULDC UR4, c[0x0][0x448] ;  /* 0x0001120000047ab9 */ /* 0x000fe20000000800 */
[----:B------:R-:W-:Y:S01]  /*0a00*/  VIADD R19, R17, 0xffffff80 ;  /* 0xffffff8011137836 */ /* 0x000fe20000000000 */
[----:B------:R-:W-:-:S03]  /*0a10*/  UISETP.NE.AND UP0, UPT, UR4, 0x1, UPT ;  /* 0x000000010400788c */ /* 0x000fc6000bf05270 */
[----:B------:R-:W-:Y:S01]  /*0a20*/  ULDC.64 UR4, c[0x0][0x9e0] ;  /* 0x0002780000047ab9 */ /* 0x000fe20000000a00 */
[----:B------:R-:W-:Y:S01]  /*0a30*/  UP2UR UR40, UPR, URZ, 0x1 ;  /* 0x000000013f287883 */ /* 0x000fe20008000000 */
[----:B------:R-:W1:Y:S06]  /*0a40*/  LDC R2, c[0x0][0x288] ;  /* 0x0000a200ff027b82 */ /* 0x000e6c0000000800 */
[----:B------:R-:W-:Y:S01]  /*0a50*/  @UP0 ULDC UR8, c[0x0][0x44c] ;  /* 0x0001130000080ab9 */ /* 0x000fe20000000800 */
[----:B------:R-:W-:Y:S01]  /*0a60*/  @UP0 ULDC UR11, c[0x0][0x450] ;  /* 0x00011400000b0ab9 */ /* 0x000fe20000000800 */
[----:B------:R-:W2:Y:S08]  /*0a70*/  LDC R18, c[0x0][0x424] ;  /* 0x00010900ff127b82 */ /* 0x000eb00000000800 */
[----:B------:R-:W3:Y:S01]  /*0a80*/  S2UR UR44, SR_CTAID.X ;  /* 0x00000000002c79c3 */ /* 0x000ee20000002500 */
[----:B0-----:R-:W-:-:S04]  /*0a90*/  ISETP.NE.U32.AND P0, PT, R6, RZ, PT ;  /* 0x000000ff0600720c */ /* 0x001fc80003f05070 */
[----:B------:R-:W-:-:S03]  /*0aa0*/  ISETP.NE.AND.EX P0, PT, R7, RZ, PT, P0 ;  /* 0x000000ff0700720c */ /* 0x000fc60003f05300 */
[----:B------:R-:W0:Y:S01]  /*0ab0*/  LDC R5, c[0x0][0x2f0] ;  /* 0x0000bc00ff057b82 */ /* 0x000e220000000800 */
[----:B-1----:R-:W-:Y:S02]  /*0ac0*/  IADD3 R3, -R2, 0x1, RZ ;  /* 0x0000000102037810 */ /* 0x002fe40007ffe1ff */
[----:B--2---:R-:W-:Y:S01]  /*0ad0*/  SEL R18, R18, 0x1, P0 ;  /* 0x0000000112127807 */ /* 0x004fe20000000000 */
[----:B---3--:R-:W-:-:S04]  /*0ae0*/  USHF.L.U32 UR44, UR44, 0x7, URZ ;  /* 0x000000072c2c7899 */ /* 0x008fc8000800063f */
[----:B------:R-:W-:Y:S01]  /*0af0*/  UIADD3 UR7, UR44, 0x7f, URZ ;  /* 0x0000007f2c077890 */ /* 0x000fe2000fffe03f */
[----:B0-----:R-:W-:-:S03]  /*0b00*/  IMAD R3, R18, R5, R3 ;  /* 0x0000000512037224 */ /* 0x001fc600078e0203 */
[----:B------:R-:W-:Y:S01]  /*0b10*/  UIMAD.WIDE.U32 UR8, UR7, UR8, URZ ;  /* 0x00000008070872a5 */ /* 0x000fe2000f8e003f */
[----:B------:R-:W-:Y:S01]  /*0b20*/  IMAD R17, R18, R5, RZ ;  /* 0x0000000512117224 */ /* 0x000fe200078e02ff */
[----:B------:R-:W-:Y:S02]  /*0b30*/  R2UR UR10, R3 ;  /* 0x00000000030a72ca */ /* 0x000fe400000e0000 */
[----:B------:R-:W-:Y:S02]  /*0b40*/  @UP0 USHF.R.U32.HI UR7, URZ, UR11, UR9 ;  /* 0x0000000b3f070299 */ /* 0x000fe40008011609 */
[----:B------:R-:W-:-:S04]  /*0b50*/  UISETP.GE.AND UP0, UPT, UR5, 0x1, UPT ;  /* 0x000000010500788c */ /* 0x000fc8000bf06270 */
[----:B------:R-:W-:Y:S02]  /*0b60*/  UP2UR UR43, UPR, URZ, 0x1 ;  /* 0x000000013f2b7883 */ /* 0x000fe40008000000 */
[----:B------:R-:W-:-:S03]  /*0b70*/  PLOP3.LUT P0, PT, PT, PT, UP0, 0x40, 0x0 ;  /* 0x000000000000781c */ /* 0x000fc60003f0e808 */
[----:B------:R-:W-:-:S04]  /*0b80*/  UIADD3 UR7, UR10, UR7, URZ ;  /* 0x000000070a077290 */ /* 0x000fc8000fffe03f */
[----:B------:R-:W-:-:S06]  /*0b90*/  UIADD3 UR4, UR7, UR4, URZ ;  /* 0x0000000407047290 */ /* 0x000fcc000fffe03f */
[----:B------:R-:W-:Y:S01]  /*0ba0*/  IMAD.U32 R0, RZ, RZ, UR4 ;  /* 0x00000004ff007e24 */ /* 0x000fe2000f8e00ff */
[----:B------:R-:W-:Y:S06]  /*0bb0*/  @P0 BRA `(.L_x_1942) ;  /* 0x0000000000400947 */ /* 0x000fec0003800000 */
[----:B------:R-:W-:Y:S01]  /*0bc0*/  ISETP.LT.AND P0, PT, RZ, UR7, PT ;  /* 0x00000007ff007c0c */ /* 0x000fe2000bf01270 */
[----:B------:R-:W-:-:S12]  /*0bd0*/  UIADD3 UR4, UR7, -0x1, URZ ;  /* 0xffffffff07047890 */ /* 0x000fd8000fffe03f */
[----:B------:R-:W-:Y:S05]  /*0be0*/  @P0 BRA `(.L_x_1943) ;  /* 0x00000000001c0947 */ /* 0x000fea0003800000 */
[----:B------:R-:W-:Y:S02]  /*0bf0*/  UISETP.NE.AND UP0, UPT, UR5, 0x1, UPT ;  /* 0x000000010500788c */ /* 0x000fe4000bf05270 */
[----:B------:R-:W-:-:S09]  /*0c00*/  UIADD3 UR4, -UR7, URZ, URZ ;  /* 0x0000003f07047290 */ /* 0x000fd2000fffe13f */
[----:B------:R-:W-:Y:S02]  /*0c10*/  @UP0 ULDC.64 UR10, c[0x0][0x9e8] ;  /* 0x00027a00000a0ab9 */ /* 0x000fe40000000a00 */
[----:B------:R-:W-:-:S04]  /*0c20*/  UIMAD.WIDE.U32 UR8, UR4, UR10, URZ ;  /* 0x0000000a040872a5 */ /* 0x000fc8000f8e003f */
[----:B------:R-:W-:-:S04]  /*0c30*/  @UP0 USHF.R.U32.HI UR4, URZ, UR11, UR9 ;  /* 0x0000000b3f040299 */ /* 0x000fc80008011609 */
[----:B------:R-:W-:Y:S01]  /*0c40*/  ULOP3.LUT UR4, URZ, UR4, URZ, 0x33, !UPT ;  /* 0x000000043f047292 */ /* 0x000fe2000f8e333f */
[----:B------:R-:W-:Y:S11]  /*0c50*/  BRA `(.L_x_1944) ;  /* 0x0000000000107947 */ /* 0x000ff60003800000 */
.L_x_1943:
[----:B------:R-:W-:-:S11]  /*0c60*/  UISETP.NE.AND UP0, UPT, UR5, 0x1, UPT ;  /* 0x000000010500788c */ /* 0x000fd6000bf05270 */
[----:B------:R-:W-:Y:S02]  /*0c70*/  @UP0 ULDC.64 UR10, c[0x0][0x9e8] ;  /* 0x00027a00000a0ab9 */ /* 0x000fe40000000a00 */
[----:B------:R-:W-:-:S04]  /*0c80*/  UIMAD.WIDE.U32 UR8, UR4, UR10, URZ ;  /* 0x0000000a040872a5 */ /* 0x000fc8000f8e003f */
[----:B------:R-:W-:-:S12]  /*0c90*/  @UP0 USHF.R.U32.HI UR4, URZ, UR11, UR9 ;  /* 0x0000000b3f040299 */ /* 0x000fd80008011609 */
.L_x_1944:
[----:B------:R-:W-:-:S06]  /*0ca0*/  UIMAD UR4, UR4, UR5, UR5 ;  /* 0x00000005040472a4 */ /* 0x000fcc000f8e0205 */
[----:B------:R-:W-:-:S07]  /*0cb0*/  VIMNMX R0, R0, UR4, PT ;  /* 0x0000000400007c48 */ /* 0x000fce000bfe0100 */
.L_x_1942:
[----:B------:R-:W-:Y:S01]  /*0cc0*/  UISETP.NE.AND UP0, UPT, UR40, URZ, UPT ;  /* 0x0000003f2800728c */ /* 0x000fe2000bf05270 */
[-C--:B------:R-:W-:Y:S01]  /*0cd0*/  IMAD R3, R18, R5.reuse, -R2 ;  /* 0x0000000512037224 */ /* 0x080fe200078e0a02 */
[----:B------:R-:W-:Y:S01]  /*0ce0*/  UMOV UR4, UR44 ;  /* 0x0000002c00047c82 */ /* 0x000fe20008000000 */
[----:B------:R-:W-:Y:S02]  /*0cf0*/  VIADD R2, R0, 0x5f ;  /* 0x0000005f00027836 */ /* 0x000fe40000000000 */
[----:B------:R-:W-:Y:S01]  /*0d00*/  IMAD R0, R18, R5, 0x5f ;  /* 0x0000005f12007424 */ /* 0x000fe200078e0205 */
[----:B------:R-:W-:Y:S01]  /*0d10*/  R2UR UR7, R3 ;  /* 0x00000000030772ca */ /* 0x000fe200000e0000 */
[----:B------:R-:W-:-:S04]  /*0d20*/  IMAD.HI R2, R2, 0x2aaaaaab, RZ ;  /* 0x2aaaaaab02027827 */ /* 0x000fc800078e02ff */
[----:B------:R-:W-:Y:S01]  /*0d30*/  @UP0 ULDC UR8, c[0x0][0x44c] ;  /* 0x0001130000080ab9 */ /* 0x000fe20000000800 */
[----:B------:R-:W-:Y:S01]  /*0d40*/  @UP0 ULDC UR10, c[0x0][0x450] ;  /* 0x00011400000a0ab9 */ /* 0x000fe20000000800 */
[----:B------:R-:W-:Y:S01]  /*0d50*/  UIMAD.WIDE.U32 UR8, UR44, UR8, URZ ;  /* 0x000000082c0872a5 */ /* 0x000fe2000f8e003f */
[----:B------:R-:W-:Y:S01]  /*0d60*/  IMAD.HI R0, R0, 0x2aaaaaab, RZ ;  /* 0x2aaaaaab00007827 */ /* 0x000fe200078e02ff */
[----:B------:R-:W-:Y:S02]  /*0d70*/  SHF.R.U32.HI R5, RZ, 0x1f, R2 ;  /* 0x0000001fff057819 */ /* 0x000fe40000011602 */
[----:B------:R-:W-:Y:S02]  /*0d80*/  @UP0 USHF.R.U32.HI UR4, URZ, UR10, UR9 ;  /* 0x0000000a3f040299 */ /* 0x000fe40008011609 */
[----:B------:R-:W-:Y:S01]  /*0d90*/  UISETP.GE.AND UP0, UPT, UR5, 0x1, UPT ;  /* 0x000000010500788c */ /* 0x000fe2000bf06270 */
[----:B------:R-:W-:Y:S01]  /*0da0*/  SHF.R.U32.HI R3, RZ, 0x1f, R0 ;  /* 0x0000001fff037819 */ /* 0x000fe20000011600 */
[----:B------:R-:W-:Y:S01]  /*0db0*/  UIADD3 UR4, UR7, UR4, URZ ;  /* 0x0000000407047290 */ /* 0x000fe2000fffe03f */
[----:B------:R-:W-:-:S02]  /*0dc0*/  LEA.HI.SX32 R2, R2, R5, 0x1c ;  /* 0x0000000502027211 */ /* 0x000fc400078fe2ff */
[----:B------:R-:W-:Y:S01]  /*0dd0*/  ULDC UR7, c[0x0][0x9dc] ;  /* 0x0002770000077ab9 */ /* 0x000fe20000000800 */
[----:B------:R-:W-:Y:S01]  /*0de0*/  PLOP3.LUT P0, PT, PT, PT, UP0, 0x40, 0x0 ;  /* 0x000000000000781c */ /* 0x000fe20003f0e808 */
[----:B------:R-:W-:Y:S01]  /*0df0*/  UIADD3 UR7, UR4, -UR7, URZ ;  /* 0x8000000704077290 */ /* 0x000fe2000fffe03f */
[----:B------:R-:W-:-:S04]  /*0e00*/  LEA.HI.SX32 R3, R0, R3, 0x1c ;  /* 0x0000000300037211 */ /* 0x000fc800078fe2ff */
[----:B------:R-:W-:-:S07]  /*0e10*/  VIMNMX R22, R3, R2, PT ;  /* 0x0000000203167248 */ /* 0x000fce0003fe0100 */
[----:B------:R-:W-:Y:S05]  /*0e20*/  @P0 BRA `(.L_x_1945) ;  /* 0x0000000000440947 */ /* 0x000fea0003800000 */
[----:B------:R-:W-:-:S06]  /*0e30*/  UISETP.GT.AND UP0, UPT, UR4, -0x1, UPT ;  /* 0xffffffff0400788c */ /* 0x000fcc000bf04270 */
[----:B------:R-:W-:-:S13]  /*0e40*/  PLOP3.LUT P0, PT, PT, PT, UP0, 0x80, 0x0 ;  /* 0x000000000000781c */ /* 0x000fda0003f0f008 */
[----:B------:R-:W-:Y:S05]  /*0e50*/  @P0 BRA `(.L_x_1946) ;  /* 0x00000000001c0947 */ /* 0x000fea0003800000 */
[----:B------:R-:W-:Y:S02]  /*0e60*/  UISETP.NE.AND UP0, UPT, UR5, 0x1, UPT ;  /* 0x000000010500788c */ /* 0x000fe4000bf05270 */
[----:B------:R-:W-:-:S09]  /*0e70*/  ULOP3.LUT UR4, URZ, UR4, URZ, 0x33, !UPT ;  /* 0x000000043f047292 */ /* 0x000fd2000f8e333f */
[----:B------:R-:W-:Y:S02]  /*0e80*/  @UP0 ULDC.64 UR10, c[0x0][0x9e8] ;  /* 0x00027a00000a0ab9 */ /* 0x000fe40000000a00 */
[----:B------:R-:W-:-:S04]  /*0e90*/  UIMAD.WIDE.U32 UR8, UR4, UR10, URZ ;  /* 0x0000000a040872a5 */ /* 0x000fc8000f8e003f */
[----:B------:R-:W-:-:S04]  /*0ea0*/  @UP0 USHF.R.U32.HI UR4, URZ, UR11, UR9 ;  /* 0x0000000b3f040299 */ /* 0x000fc80008011609 */
[----:B------:R-:W-:Y:S01]  /*0eb0*/  ULOP3.LUT UR4, URZ, UR4, URZ, 0x33, !UPT ;  /* 0x000000043f047292 */ /* 0x000fe2000f8e333f */
[----:B------:R-:W-:Y:S11]  /*0ec0*/  BRA `(.L_x_1947) ;  /* 0x0000000000107947 */ /* 0x000ff60003800000 */
.L_x_1946:
[----:B------:R-:W-:-:S11]  /*0ed0*/  UISETP.NE.AND UP0, UPT, UR5, 0x1, UPT ;  /* 0x000000010500788c */ /* 0x000fd6000bf05270 */
[----:B------:R-:W-:Y:S02]  /*0ee0*/  @UP0 ULDC.64 UR10, c[0x0][0x9e8] ;  /* 0x00027a00000a0ab9 */ /* 0x000fe40000000a00 */
[----:B------:R-:W-:-:S04]  /*0ef0*/  UIMAD.WIDE.U32 UR8, UR4, UR10, URZ ;  /* 0x0000000a040872a5 */ /* 0x000fc8000f8e003f */
[----:B------:R-:W-:-:S12]  /*0f00*/  @UP0 USHF.R.U32.HI UR4, URZ, UR11, UR9 ;  /* 0x0000000b3f040299 */ /* 0x000fd80008011609 */
.L_x_1947:
[----:B------:R-:W-:-:S04]  /*0f10*/  UIMAD UR4, UR4, UR5, URZ ;  /* 0x00000005040472a4 */ /* 0x000fc8000f8e023f */
[----:B------:R-:W-:-:S04]  /*0f20*/  UISETP.LT.AND UP0, UPT, UR7, UR4, UPT ;  /* 0x000000040700728c */ /* 0x000fc8000bf01270 */
[----:B------:R-:W-:-:S12]  /*0f30*/  USEL UR7, UR7, UR4, !UP0 ;  /* 0x0000000407077287 */ /* 0x000fd8000c000000 */
.L_x_1945:
[----:B------:R-:W-:Y:S02]  /*0f40*/  UIMAD.WIDE UR4, UR7, 0x2aaaaaab, URZ ;  /* 0x2aaaaaab070478a5 */ /* 0x000fe4000f8e023f */
[----:B------:R-:W-:Y:S02]  /*0f50*/  USHF.R.U32.HI UR10, URZ, 0x10, UR6 ;  /* 0x000000103f0a7899 */ /* 0x000fe40008011606 */
[----:B------:R-:W-:Y:S02]  /*0f60*/  USHF.R.U32.HI UR4, URZ, 0x1f, UR5 ;  /* 0x0000001f3f047899 */ /* 0x000fe40008011605 */
[----:B------:R-:W-:Y:S02]  /*0f70*/  ULOP3.LUT UR39, UR6, 0xffff, URZ, 0xc0, !UPT ;  /* 0x0000ffff06277892 */ /* 0x000fe4000f8ec03f */
[----:B------:R-:W-:-:S04]  /*0f80*/  ULEA.HI.SX32 UR4, UR5, UR4, 0x1c ;  /* 0x0000000405047291 */ /* 0x000fc8000f8fe23f */
[----:B------:R-:W-:-:S04]  /*0f90*/  UISETP.LT.AND UP0, UPT, URZ, UR4, UPT ;  /* 0x000000043f00728c */ /* 0x000fc8000bf01270 */
[----:B------:R-:W-:Y:S02]  /*0fa0*/  USEL UR9, URZ, UR4, !UP0 ;  /* 0x000000043f097287 */ /* 0x000fe4000c000000 */
[----:B------:R-:W-:Y:S01]  /*0fb0*/  UISETP.NE.AND UP0, UPT, UR10, URZ, UPT ;  /* 0x0000003f0a00728c */ /* 0x000fe2000bf05270 */
[----:B------:R-:W-:-:S03]  /*0fc0*/  UMOV UR4, URZ ;  /* 0x0000003f00047c82 */ /* 0x000fc60008000000 */
[----:B------:R-:W-:-:S07]  /*0fd0*/  ISETP.GT.AND P0, PT, R22, UR9, PT ;  /* 0x0000000916007c0c */ /* 0x000fce000bf04270 */
[----:B------:R-:W-:-:S06]  /*0fe0*/  @!UP0 ULDC UR10, c[0x0][0x9f0] ;  /* 0x00027c00000a8ab9 */ /* 0x000fcc0000000800 */
[----:B------:R-:W-:Y:S05]  /*0ff0*/  @!P0 BRA `(.L_x_1948) ;  /* 0x00000000008c8947 */ /* 0x000fea0003800000 */
[----:B------:R-:W-:Y:S01]  /*1000*/  IMAD.U32 R5, RZ, RZ, UR10 ;  /* 0x0000000aff057e24 */ /* 0x000fe2000f8e00ff */
[----:B------:R-:W-:-:S04]  /*1010*/  UMOV UR4, URZ ;  /* 0x0000003f00047c82 */ /* 0x000fc80008000000 */
[----:B------:R-:W-:-:S04]  /*1020*/  IABS R0, R5 ;  /* 0x0000000500007213 */ /* 0x000fc80000000000 */
[----:B------:R-:W-:Y:S02]  /*1030*/  R2UR UR11, R0 ;  /* 0x00000000000b72ca */ /* 0x000fe400000e0000 */
[----:B------:R-:W-:Y:S02]  /*1040*/  IADD3 R0, R5, -0x1, R22 ;  /* 0xffffffff05007810 */ /* 0x000fe40007ffe016 */
[----:B------:R-:W-:Y:S02]  /*1050*/  IABS R5, R5 ;  /* 0x0000000500057213 */ /* 0x000fe40000000000 */
[----:B------:R-:W-:-:S03]  /*1060*/  R2UR UR6, R0 ;  /* 0x00000000000672ca */ /* 0x000fc600000e0000 */
[----:B------:R-:W-:-:S04]  /*1070*/  IMAD.MOV R5, RZ, RZ, -R5 ;  /* 0x000000ffff057224 */ /* 0x000fc800078e0a05 */
[----:B------:R-:W0:Y:S06]  /*1080*/  I2F.RP R2, UR11 ;  /* 0x0000000b00027d06 */ /* 0x000e2c0008209400 */
[----:B------:R-:W-:-:S06]  /*1090*/  UIADD3 UR6, -UR9, UR6, URZ ;  /* 0x0000000609067290 */ /* 0x000fcc000fffe13f */
[----:B------:R-:W-:Y:S01]  /*10a0*/  IMAD.U32 R0, RZ, RZ, UR6 ;  /* 0x00000006ff007e24 */ /* 0x000fe2000f8e00ff */
[----:B------:R-:W-:Y:S01]  /*10b0*/  ULOP3.LUT UR6, UR6, UR10, URZ, 0x3c, !UPT ;  /* 0x0000000a06067292 */ /* 0x000fe2000f8e3c3f */
[----:B0-----:R-:W0:Y:S03]  /*10c0*/  MUFU.RCP R2, R2 ;  /* 0x0000000200027308 */ /* 0x001e260000001000 */
[----:B------:R-:W-:-:S04]  /*10d0*/  IABS R0, R0 ;  /* 0x0000000000007213 */ /* 0x000fc80000000000 */
[----:B------:R-:W-:Y:S01]  /*10e0*/  R2UR UR8, R0 ;  /* 0x00000000000872ca */ /* 0x000fe200000e0000 */
[----:B------:R-:W-:Y:S02]  /*10f0*/  IMAD.MOV.U32 R0, RZ, RZ, R5 ;  /* 0x000000ffff007224 */ /* 0x000fe400078e0005 */
[----:B0-----:R-:W-:-:S06]  /*1100*/  VIADD R3, R2, 0xffffffe ;  /* 0x0ffffffe02037836 */ /* 0x001fcc0000000000 */
        /* <DEDUP_REMOVED lines=18> */
.L_x_1948:
[----:B------:R-:W-:Y:S02]  /*1230*/  UIMAD UR39, UR39, UR4, UR9 ;  /* 0x00000004272772a4 */ /* 0x000fe4000f8e0209 */
[----:B------:R-:W-:Y:S01]  /*1240*/  IMAD.U32 R3, RZ, RZ, UR4 ;  /* 0x00000004ff037e24 */ /* 0x000fe2000f8e00ff */
[----:B------:R-:W-:Y:S02]  /*1250*/  PLOP3.LUT P0, PT, PT, PT, PT, 0x80, 0x0 ;  /* 0x000000000000781c */ /* 0x000fe40003f0f070 */
[----:B------:R-:W-:Y:S02]  /*1260*/  CS2R R150, SRZ ;  /* 0x0000000000967805 */ /* 0x000fe4000001ff00 */
[----:B------:R-:W-:Y:S02]  /*1270*/  CS2R R148, SRZ ;  /* 0x0000000000947805 */ /* 0x000fe4000001ff00 */
[----:B------:R-:W-:Y:S02]  /*1280*/  CS2R R146, SRZ ;  /* 0x0000000000927805 */ /* 0x000fe4000001ff00 */
[----:B------:R-:W-:-:S02]  /*1290*/  VIADDMNMX R22, R3, UR39, R22, PT ;  /* 0x0000002703167c46 */ /* 0x000fc4000b800116 */
[----:B------:R-:W-:Y:S02]  /*12a0*/  CS2R R2, SRZ ;  /* 0x0000000000027805 */ /* 0x000fe4000001ff00 */
[----:B------:R-:W-:Y:S02]  /*12b0*/  CS2R R144, SRZ ;  /* 0x0000000000907805 */ /* 0x000fe4000001ff00 */
[----:B------:R-:W-:Y:S02]  /*12c0*/  CS2R R142, SRZ ;  /* 0x00000000008e7805 */ /* 0x000fe4000001ff00 */
[----:B------:R-:W-:Y:S02]  /*12d0*/  ISETP.GT.AND P1, PT, R22, UR39, PT ;  /* 0x0000002716007c0c */ /* 0x000fe4000bf24270 */
        /* <DEDUP_REMOVED lines=64> */
[----:B------:R-:W-:-:S05]  /*16e0*/  SHF.R.S32.HI R74, RZ, 0x7, R73 ;  /* 0x00000007ff4a7819 */ /* 0x000fca0000011449 */
        /* <DEDUP_REMOVED lines=29> */
.L_x_1950:
[----:B------:R-:W-:Y:S01]  /*18c0*/  SHF.L.U32 R2, RZ, 0x1f, RZ ;  /* 0x0000001fff027819 */ /* 0x000fe200000006ff */
[----:B------:R-:W-:-:S03]  /*18d0*/  VIADD R3, R16, 0x8 ;  /* 0x0000000810037836 */ /* 0x000fc60000000000 */
[----:B------:R-:W0:Y:S02]  /*18e0*/  SYNCS.PHASECHK.TRANS64.TRYWAIT P0, [UR38+0x22800], R2 ;  /* 0x02280002ff0075a7 */ /* 0x000e240008000166 */
[----:B0-----:R-:W-:Y:S05]  /*18f0*/  @!P0 BRA `(.L_x_1951) ;  /* 0x0000012c00b88947 */ /* 0x001fea0003800000 */
.L_x_2083:
[----:B------:R-:W-:Y:S05]  /*1900*/  WARPSYNC.ALL ;  /* 0x0000000000007948 */ /* 0x000fea0003800000 */
[----:B------:R-:W-:Y:S01]  /*1910*/  ULOP3.LUT UR4, UR42, 0x1, URZ, 0xfc, !UPT ;  /* 0x000000012a047892 */ /* 0x000fe2000f8efc3f */
[----:B------:R1:W-:Y:S03]  /*1920*/  BAR.SYNC.DEFER_BLOCKING R3, 0x100 ;  /* 0x000400030000751d */ /* 0x0003e60000010000 */
[----:B------:R-:W-:-:S06]  /*1930*/  UISETP.NE.AND UP0, UPT, UR4, 0x3, UPT ;  /* 0x000000030400788c */ /* 0x000fcc000bf05270 */
[----:B------:R-:W-:-:S13]  /*1940*/  PLOP3.LUT P0, PT, PT, PT, UP0, 0x40, 0x0 ;  /* 0x000000000000781c */ /* 0x000fda0003f0e808 */
[----:B-1----:R-:W-:Y:S05]  /*1950*/  @P0 BRA `(.L_x_1952) ;  /* 0x0000000000040947 */ /* 0x002fea0003800000 */
[----:B------:R-:W-:Y:S01]  /*1960*/  BPT.TRAP 0x1 ;  /* 0x000000040000795c */ /* 0x000fe20000300000 */
.L_x_1952:
[----:B------:R-:W-:Y:S01]  /*1970*/  PLOP3.LUT P1, PT, PT, PT, UP0, 0x40, 0x0 ;  /* 0x000000000000781c */ /* 0x000fe20003f2e808 */
[----:B------:R1:W2:-:S12]  /*1980*/  SYNCS.PHASECHK.TRANS64.TRYWAIT P0, [UR38+0x22830], R2 ;  /* 0x02283002ff0075a7 */ /* 0x0002980008000166 */
[----:B-1----:R-:W-:Y:S05]  /*1990*/  @P1 BRA `(.L_x_1953) ;  /* 0x0000000000041947 */ /* 0x002fea0003800000 */
[----:B------:R-:W-:Y:S01]  /*19a0*/  BPT.TRAP 0x1 ;  /* 0x000000040000795c */ /* 0x000fe20000300000 */
.L_x_1953:
[----:B--2---:R-:W-:Y:S05]  /*19b0*/  @P0 BRA `(.L_x_1954) ;  /* 0x0000000000080947 */ /* 0x004fea0003800000 */
[----:B------:R-:W1:Y:S02]  /*19c0*/  SYNCS.PHASECHK.TRANS64.TRYWAIT P0, [UR38+0x22830], R2 ;  /* 0x02283002ff0075a7 */ /* 0x000e640008000166 */
[----:B-1----:R-:W-:Y:S05]  /*19d0*/  @!P0 BRA `(.L_x_1955) ;  /* 0x0000012c00988947 */ /* 0x002fea0003800000 */
.L_x_1954:
[----:B------:R-:W-:Y:S01]  /*19e0*/  UIADD3 UR4, UR38, 0x1c400, URZ ;  /* 0x0001c40026047890 */ /* 0x000fe2000fffe03f */
[----:B------:R-:W-:Y:S01]  /*19f0*/  WARPGROUP.ARRIVE ;  /* 0x00000000000079c5 */ /* 0x000fe20000000000 */
[----:B------:R-:W-:Y:S01]  /*1a00*/  ULOP3.LUT UR45, UR45, 0x10000, URZ, 0xfc, !UPT ;  /* 0x000100002d2d7892 */ /* 0x000fe2000f8efc3f */
[----:B------:R-:W-:Y:S01]  /*1a10*/  PLOP3.LUT P0, PT, PT, PT, UP0, 0x40, 0x0 ;  /* 0x000000000000781c */ /* 0x000fe20003f0e808 */
[----:B------:R-:W-:Y:S01]  /*1a20*/  USHF.R.U32.HI UR4, URZ, 0x4, UR4 ;  /* 0x000000043f047899 */ /* 0x000fe20008011604 */
[----:B------:R-:W-:Y:S01]  /*1a30*/  IADD3 R0, -R16, 0xb, RZ ;  /* 0x0000000b10007810 */ /* 0x000fe20007ffe1ff */
[----:B------:R-:W-:Y:S01]  /*1a40*/  UMOV UR21, 0x40000040 ;  /* 0x4000004000157882 */ /* 0x000fe20000000000 */
[----:B------:R-:W-:Y:S01]  /*1a50*/  UMOV UR23, 0x40000040 ;  /* 0x4000004000177882 */ /* 0x000fe20000000000 */
[----:B------:R-:W-:Y:S01]  /*1a60*/  ULOP3.LUT UR4, UR4, 0x3fff, URZ, 0xc0, !UPT ;  /* 0x00003fff04047892 */ /* 0x000fe2000f8ec03f */
[----:B------:R-:W1:Y:S01]  /*1a70*/  S2UR UR5, SR_CgaCtaId ;  /* 0x00000000000579c3 */ /* 0x000e620000008800 */
[----:B------:R-:W-:Y:S01]  /*1a80*/  UMOV UR20, UR45 ;  /* 0x0000002d00147c82 */ /* 0x000fe20008000000 */
[----:B------:R-:W-:-:S02]  /*1a90*/  UIADD3 UR8, UR45, 0x2, URZ ;  /* 0x000000022d087890 */ /* 0x000fc4000fffe03f */
[----:B------:R-:W-:Y:S01]  /*1aa0*/  ULOP3.LUT UR4, UR4, 0x10000, URZ, 0xfc, !UPT ;  /* 0x0001000004047892 */ /* 0x000fe2000f8efc3f */
[----:B------:R-:W-:Y:S01]  /*1ab0*/  UMOV UR9, 0x40000040 ;  /* 0x4000004000097882 */ /* 0x000fe20000000000 */
[----:B------:R-:W-:Y:S02]  /*1ac0*/  UMOV UR11, 0x40000040 ;  /* 0x40000040000b7882 */ /* 0x000fe40000000000 */
[----:B------:R-:W-:Y:S02]  /*1ad0*/  UIADD3 UR10, UR4, 0x2, URZ ;  /* 0x00000002040a7890 */ /* 0x000fe4000fffe03f */
[----:B------:R-:W-:Y:S01]  /*1ae0*/  UIADD3 UR12, UR45, 0x4, URZ ;  /* 0x000000042d0c7890 */ /* 0x000fe2000fffe03f */
[----:B------:R-:W-:Y:S01]  /*1af0*/  UMOV UR22, UR4 ;  /* 0x0000000400167c82 */ /* 0x000fe20008000000 */
[----:B------:R-:W-:Y:S01]  /*1b00*/  UIADD3 UR14, UR4, 0x4, URZ ;  /* 0x00000004040e7890 */ /* 0x000fe2000fffe03f */
[----:B------:R-:W-:Y:S01]  /*1b10*/  HGMMA.64x96x16.F32.BF16 R24, gdesc[UR20], RZ, !UPT, gsb0 ;  /* 0x01600000141879f0 */ /* 0x000fe2000c0018ff */
        /* <DEDUP_REMOVED lines=17> */
[----:B-1----:R-:W-:Y:S05]  /*1c30*/  @P0 BRA `(.L_x_1956) ;  /* 0x0000000000040947 */ /* 0x002fea0003800000 */
[----:B------:R-:W-:Y:S01]  /*1c40*/  BPT.TRAP 0x1 ;  /* 0x000000040000795c */ /* 0x000fe20000300000 */
.L_x_1956:
[----:B------:R-:W-:Y:S01]  /*1c50*/  LOP3.LUT R4, R73, 0xffffff80, RZ, 0xc0, !PT ;  /* 0xffffff8049047812 */ /* 0x000fe200078ec0ff */
[----:B------:R-:W-:Y:S01]  /*1c60*/  ULDC UR7, c[0x0][0x9d8] ;  /* 0x0002760000077ab9 */ /* 0x000fe20000000800 */
[----:B------:R-:W-:Y:S01]  /*1c70*/  LEA.HI R72, R72, R19, RZ, 0x2 ;  /* 0x0000001348487211 */ /* 0x000fe200078f10ff */
[----:B------:R-:W-:Y:S01]  /*1c80*/  FMUL.FTZ R25, R25, UR7 ;  /* 0x0000000719197c20 */ /* 0x000fe20008410000 */
[----:B------:R-:W-:Y:S01]  /*1c90*/  FMUL.FTZ R10, R27, UR7 ;  /* 0x000000071b0a7c20 */ /* 0x000fe20008410000 */
[----:B------:R-:W-:Y:S01]  /*1ca0*/  IMAD.IADD R7, R19, 0x1, -R4 ;  /* 0x0000000113077824 */ /* 0x000fe200078e0a04 */
[----:B------:R-:W-:Y:S01]  /*1cb0*/  LOP3.LUT R72, R72, 0xfffffffc, RZ, 0xc0, !PT ;  /* 0xfffffffc48487812 */ /* 0x000fe200078ec0ff */
[----:B------:R1:W3:Y:S01]  /*1cc0*/  MUFU.TANH R76, R25 ;  /* 0x00000019004c7308 */ /* 0x0002e20000002400 */
[----:B0-----:R-:W-:Y:S01]  /*1cd0*/  FMUL.FTZ R5, R26, UR7 ;  /* 0x000000071a057c20 */ /* 0x001fe20008410000 */
[----:B------:R-:W-:Y:S01]  /*1ce0*/  FMUL.FTZ R29, R29, UR7 ;  /* 0x000000071d1d7c20 */ /* 0x000fe20008410000 */
[----:B------:R-:W-:Y:S01]  /*1cf0*/  SHF.R.S32.HI R4, RZ, 0x1f, R7 ;  /* 0x0000001fff047819 */ /* 0x000fe20000011407 */
[----:B------:R-:W-:Y:S01]  /*1d00*/  IMAD.IADD R72, R19, 0x1, -R72 ;  /* 0x0000000113487824 */ /* 0x000fe200078e0a48 */
[----:B------:R-:W-:Y:S01]  /*1d10*/  LEA.HI R26, R74, R74, RZ, 0x1 ;  /* 0x0000004a4a1a7211 */ /* 0x000fe200078f08ff */
[----:B------:R-:W-:Y:S01]  /*1d20*/  UISETP.NE.AND UP2, UPT, UR40, URZ, UPT ;  /* 0x0000003f2800728c */ /* 0x000fe2000bf45270 */
[CC--:B------:R-:W-:Y:S01]  /*1d30*/  LEA.HI R13, R4.reuse, R7.reuse, RZ, 0x5 ;  /* 0x00000007040d7211 */ /* 0x0c0fe200078f28ff */
[----:B------:R0:W4:Y:S01]  /*1d40*/  MUFU.TANH R78, R29 ;  /* 0x0000001d004e7308 */ /* 0x0001220000002400 */
[----:B-1----:R-:W-:Y:S01]  /*1d50*/  LEA.HI R25, R4, R7, RZ, 0x2 ;  /* 0x0000000704197211 */ /* 0x002fe200078f10ff */
[----:B------:R-:W-:Y:S01]  /*1d60*/  FMUL.FTZ R20, R58, UR7 ;  /* 0x000000073a147c20 */ /* 0x000fe20008410000 */
[----:B------:R-:W-:Y:S01]  /*1d70*/  SHF.R.S32.HI R19, RZ, 0x5, R13 ;  /* 0x00000005ff137819 */ /* 0x000fe2000001140d */
[----:B------:R-:W-:Y:S01]  /*1d80*/  FMUL.FTZ R24, R24, UR7 ;  /* 0x0000000718187c20 */ /* 0x000fe20008410000 */
[--C-:B------:R-:W-:Y:S01]  /*1d90*/  SHF.R.S32.HI R4, RZ, 0x2, R25.reuse ;  /* 0x00000002ff047819 */ /* 0x100fe20000011419 */
[----:B------:R-:W-:Y:S01]  /*1da0*/  UISETP.NE.AND UP1, UPT, UR43, URZ, UPT ;  /* 0x0000003f2b00728c */ /* 0x000fe2000bf25270 */
[----:B------:R-:W-:Y:S01]  /*1db0*/  SHF.R.S32.HI R27, RZ, 0x1f, R25 ;  /* 0x0000001fff1b7819 */ /* 0x000fe20000011419 */
[----:B------:R1:W1:Y:S01]  /*1dc0*/  MUFU.TANH R75, R24 ;  /* 0x00000018004b7308 */ /* 0x0002620000002400 */
[----:B0-----:R-:W-:Y:S01]  /*1dd0*/  LOP3.LUT R29, R26, 0x3fffffe, RZ, 0xc0, !PT ;  /* 0x03fffffe1a1d7812 */ /* 0x001fe200078ec0ff */
[----:B------:R-:W-:Y:S01]  /*1de0*/  @UP2 ULDC UR6, c[0x0][0x44c] ;  /* 0x0001130000062ab9 */ /* 0x000fe20000000800 */
[----:B------:R-:W-:Y:S01]  /*1df0*/  LEA.HI R27, R27, R4, RZ, 0x3 ;  /* 0x000000041b1b7211 */ /* 0x000fe200078f18ff */
[----:B------:R-:W-:Y:S01]  /*1e00*/  @UP2 ULDC UR10, c[0x0][0x450] ;  /* 0x00011400000a2ab9 */ /* 0x000fe20000000800 */
[----:B------:R-:W-:Y:S01]  /*1e10*/  LEA R26, R19, UR44, 0x4 ;  /* 0x0000002c131a7c11 */ /* 0x000fe2000f8e20ff */
[----:B------:R-:W-:Y:S01]  /*1e20*/  IMAD.IADD R29, R74, 0x1, -R29 ;  /* 0x000000014a1d7824 */ /* 0x000fe200078e0a1d */
[----:B------:R-:W-:Y:S01]  /*1e30*/  LOP3.LUT R27, R27, 0xfffffff8, RZ, 0xc0, !PT ;  /* 0xfffffff81b1b7812 */ /* 0x000fe200078ec0ff */
[----:B------:R-:W-:Y:S01]  /*1e40*/  FMUL.FTZ R28, R28, UR7 ;  /* 0x000000071c1c7c20 */ /* 0x000fe20008410000 */
[----:B------:R-:W-:Y:S01]  /*1e50*/  LEA.HI R19, R72, R72, RZ, 0x1 ;  /* 0x0000004848137211 */ /* 0x000fe200078f08ff */
[----:B------:R-:W-:Y:S01]  /*1e60*/  FMUL.FTZ R11, R30, UR7 ;  /* 0x000000071e0b7c20 */ /* 0x000fe20008410000 */
[----:B------:R-:W-:Y:S01]  /*1e70*/  IADD3 R26, R26, R4, -R27 ;  /* 0x000000041a1a7210 */ /* 0x000fe20007ffe81b */
[----:B------:R-:W-:Y:S01]  /*1e80*/  FMUL.FTZ R12, R31, UR7 ;  /* 0x000000071f0c7c20 */ /* 0x000fe20008410000 */
[----:B------:R-:W-:Y:S01]  /*1e90*/  LOP3.LUT R27, R19, 0x1ffffffe, RZ, 0xc0, !PT ;  /* 0x1ffffffe131b7812 */ /* 0x000fe200078ec0ff */
[----:B------:R-:W-:Y:S01]  /*1ea0*/  FMUL.FTZ R32, R32, UR7 ;  /* 0x0000000720207c20 */ /* 0x000fe20008410000 */
[----:B------:R-:W-:Y:S01]  /*1eb0*/  PLOP3.LUT P0, PT, PT, PT, UP2, 0x80, 0x0 ;  /* 0x000000000000781c */ /* 0x000fe20003f0f028 */
[----:B------:R-:W-:Y:S01]  /*1ec0*/  FMUL.FTZ R33, R33, UR7 ;  /* 0x0000000721217c20 */ /* 0x000fe20008410000 */
[----:B------:R-:W-:Y:S01]  /*1ed0*/  LEA R29, R29, R26, 0x6 ;  /* 0x0000001a1d1d7211 */ /* 0x000fe200078e30ff */
[----:B------:R-:W-:Y:S01]  /*1ee0*/  IMAD.IADD R4, R72, 0x1, -R27 ;  /* 0x0000000148047824 */ /* 0x000fe200078e0a1b */
[----:B------:R-:W-:Y:S01]  /*1ef0*/  PLOP3.LUT P1, PT, PT, PT, UP2, 0x80, 0x0 ;  /* 0x000000000000781c */ /* 0x000fe20003f2f028 */
[----:B------:R-:W-:Y:S01]  /*1f00*/  FMUL.FTZ R14, R34, UR7 ;  /* 0x00000007220e7c20 */ /* 0x000fe20008410000 */
[----:B------:R-:W-:Y:S01]  /*1f10*/  FMUL.FTZ R15, R35, UR7 ;  /* 0x00000007230f7c20 */ /* 0x000fe20008410000 */
[----:B------:R-:W-:-:S02]  /*1f20*/  IMAD R4, R4, 0x8, R29 ;  /* 0x0000000804047824 */ /* 0x000fc400078e021d */
[----:B------:R-:W-:Y:S01]  /*1f30*/  FMUL.FTZ R36, R36, UR7 ;  /* 0x0000000724247c20 */ /* 0x000fe20008410000 */
[----:B------:R-:W-:Y:S01]  /*1f40*/  FMUL.FTZ R37, R37, UR7 ;  /* 0x0000000725257c20 */ /* 0x000fe20008410000 */
[----:B------:R-:W-:Y:S01]  /*1f50*/  FMUL.FTZ R21, R38, UR7 ;  /* 0x0000000726157c20 */ /* 0x000fe20008410000 */
[----:B------:R-:W-:Y:S02]  /*1f60*/  IMAD.MOV.U32 R27, RZ, RZ, R4 ;  /* 0x000000ffff1b7224 */ /* 0x000fe400078e0004 */
[----:B------:R-:W-:Y:S01]  /*1f70*/  FMUL.FTZ R23, R39, UR7 ;  /* 0x0000000727177c20 */ /* 0x000fe20008410000 */
[----:B------:R-:W-:-:S04]  /*1f80*/  @P0 IMAD.HI.U32 R26, R4, UR6, RZ ;  /* 0x00000006041a0c27 */ /* 0x000fc8000f8e00ff */
[----:B------:R-:W-:Y:S01]  /*1f90*/  FMUL.FTZ R40, R40, UR7 ;  /* 0x0000000728287c20 */ /* 0x000fe20008410000 */
[----:B------:R-:W-:Y:S01]  /*1fa0*/  FMUL.FTZ R41, R41, UR7 ;  /* 0x0000000729297c20 */ /* 0x000fe20008410000 */
[----:B-1----:R-:W-:Y:S01]  /*1fb0*/  FMUL.FTZ R24, R42, UR7 ;  /* 0x000000072a187c20 */ /* 0x002fe20008410000 */
[----:B------:R-:W-:Y:S01]  /*1fc0*/  FMUL.FTZ R43, R43, UR7 ;  /* 0x000000072b2b7c20 */ /* 0x000fe20008410000 */
[----:B------:R-:W-:Y:S01]  /*1fd0*/  @P1 SHF.R.U32.HI R27, RZ, UR10, R26 ;  /* 0x0000000aff1b1c19 */ /* 0x000fe2000801161a */
[----:B------:R-:W-:Y:S01]  /*1fe0*/  FMUL.FTZ R44, R44, UR7 ;  /* 0x000000072c2c7c20 */ /* 0x000fe20008410000 */
[----:B------:R-:W-:Y:S01]  /*1ff0*/  LOP3.LUT R26, R25, 0x7ffffffc, RZ, 0xc0, !PT ;  /* 0x7ffffffc191a7812 */ /* 0x000fe200078ec0ff */
[----:B------:R-:W-:Y:S02]  /*2000*/  IMAD R25, R22, -0x60, R17 ;  /* 0xffffffa016197824 */ /* 0x000fe400078e0211 */
[----:B------:R-:W-:Y:S01]  /*2010*/  FMUL.FTZ R45, R45, UR7 ;  /* 0x000000072d2d7c20 */ /* 0x000fe20008410000 */
[----:B------:R-:W0:Y:S01]  /*2020*/  SHFL.IDX PT, R58, R27, RZ, 0x1c1f ;  /* 0x001c1fff1b3a7589 */ /* 0x000e2200000e0000 */
[----:B------:R-:W-:Y:S01]  /*2030*/  FMUL.FTZ R46, R46, UR7 ;  /* 0x000000072e2e7c20 */ /* 0x000fe20008410000 */
        /* <DEDUP_REMOVED lines=21> */
[----:B------:R-:W-:-:S02]  /*2190*/  IMAD.IADD R7, R7, 0x1, -R26 ;  /* 0x0000000107077824 */ /* 0x000fc400078e0a1a */
[----:B------:R-:W-:Y:S01]  /*21a0*/  FMUL.FTZ R47, R47, UR7 ;  /* 0x000000072f2f7c20 */ /* 0x000fe20008410000 */
[----:B------:R-:W-:Y:S02]  /*21b0*/  VIADD R26, R25, 0x61 ;  /* 0x00000061191a7836 */ /* 0x000fe40000000000 */
[----:B------:R-:W-:Y:S01]  /*21c0*/  FMUL.FTZ R55, R55, UR7 ;  /* 0x0000000737377c20 */ /* 0x000fe20008410000 */
[----:B------:R-:W-:Y:S01]  /*21d0*/  UIADD3 UR6, UR38, 0x22840, URZ ;  /* 0x0002284026067890 */ /* 0x000fe2000fffe03f */
[----:B------:R-:W-:Y:S01]  /*21e0*/  PLOP3.LUT P0, PT, PT, PT, UP1, 0x40, 0x0 ;  /* 0x000000000000781c */ /* 0x000fe20003f0e818 */
[----:B------:R1:W0:Y:S01]  /*21f0*/  MUFU.TANH R77, R28 ;  /* 0x0000001c004d7308 */ /* 0x0002220000002400 */
[----:B------:R-:W-:Y:S01]  /*2200*/  ULDC UR25, c[0x0][0x9dc] ;  /* 0x0002770000197ab9 */ /* 0x000fe20000000800 */
[----:B------:R-:W-:Y:S01]  /*2210*/  UPRMT UR6, UR5, 0x654, UR6 ;  /* 0x0000065405067896 */ /* 0x000fe20008000006 */
[----:B------:R-:W-:Y:S01]  /*2220*/  IMAD.MOV.U32 R29, RZ, RZ, -0x60 ;  /* 0xffffffa0ff1d7424 */ /* 0x000fe200078e00ff */
[----:B------:R-:W-:Y:S01]  /*2230*/  ULDC UR15, c[0x0][0x288] ;  /* 0x0000a200000f7ab9 */ /* 0x000fe20000000800 */
[----:B------:R-:W-:Y:S01]  /*2240*/  ULOP3.LUT UR25, URZ, UR25, URZ, 0x33, !UPT ;  /* 0x000000193f197292 */ /* 0x000fe2000f8e333f */
[----:B------:R-:W-:Y:S01]  /*2250*/  FMUL.FTZ R50, R50, UR7 ;  /* 0x0000000732327c20 */ /* 0x000fe20008410000 */
[----:B------:R-:W-:Y:S01]  /*2260*/  ULDC UR18, c[0x0][0x9e0] ;  /* 0x0002780000127ab9 */ /* 0x000fe20000000800 */
[----:B------:R-:W2:Y:S01]  /*2270*/  MUFU.TANH R5, R5 ;  /* 0x0000000500057308 */ /* 0x000ea20000002400 */
[----:B-1----:R-:W-:-:S02]  /*2280*/  IMAD R28, R7, -0x2, R26 ;  /* 0xfffffffe071c7824 */ /* 0x002fc400078e021a */
[----:B------:R-:W-:Y:S01]  /*2290*/  VIADD R26, R25, 0x60 ;  /* 0x00000060191a7836 */ /* 0x000fe20000000000 */
[----:B------:R-:W-:Y:S01]  /*22a0*/  SYNCS.ARRIVE.TRANS64.RED.A1T0 RZ, [UR6], RZ ;  /* 0x000000ffffff79a7 */ /* 0x000fe20008100406 */
[----:B------:R-:W-:Y:S02]  /*22b0*/  VIADD R28, R28, -UR15 ;  /* 0x8000000f1c1c7c36 */ /* 0x000fe40008000000 */
[----:B------:R-:W-:Y:S01]  /*22c0*/  IMAD R35, R7, -0x2, R26 ;  /* 0xfffffffe07237824 */ /* 0x000fe200078e021a */
[----:B------:R-:W1:Y:S01]  /*22d0*/  MUFU.TANH R10, R10 ;  /* 0x0000000a000a7308 */ /* 0x000e620000002400 */
[----:B------:R-:W-:Y:S02]  /*22e0*/  VIADD R38, R28, UR18 ;  /* 0x000000121c267c36 */ /* 0x000fe40008000000 */
[----:B------:R-:W-:Y:S02]  /*22f0*/  IMAD R42, R22, R29, 0x60 ;  /* 0x00000060162a7424 */ /* 0x000fe400078e021d */
[----:B------:R-:W-:Y:S01]  /*2300*/  VIADD R39, R28, UR25 ;  /* 0x000000191c277c36 */ /* 0x000fe20008000000 */
[----:B0-----:R-:W-:-:S02]  /*2310*/  VIADDMNMX R25, R58, R38, R35, PT ;  /* 0x000000263a197246 */ /* 0x001fc40003800123 */
[----:B------:R-:W0:Y:S01]  /*2320*/  MUFU.TANH R11, R11 ;  /* 0x0000000b000b7308 */ /* 0x000e220000002400 */
[----:B------:R-:W-:-:S07]  /*2330*/  IMAD.IADD R26, R39, 0x1, R58 ;  /* 0x00000001271a7824 */ /* 0x000fce00078e023a */
        /* <DEDUP_REMOVED lines=40> */
[----:B------:R5:W0:Y:S02]  /*25c0*/  MUFU.TANH R31, R50 ;  /* 0x00000032001f7308 */ /* 0x000a240000002400 */
[----:B-----5:R-:W-:Y:S01]  /*25d0*/  IMAD R50, R7, -0x2, R42 ;  /* 0xfffffffe07327824 */ /* 0x020fe200078e022a */
[----:B-1234-:R-:W-:Y:S06]  /*25e0*/  @P0 BRA `(.L_x_1957) ;  /* 0x00000000005c0947 */ /* 0x01efec0003800000 */
[----:B------:R-:W-:Y:S01]  /*25f0*/  IADD3 R29, R17, -UR15, R58 ;  /* 0x8000000f111d7c10 */ /* 0x000fe2000fffe03a */
[----:B------:R-:W-:Y:S03]  /*2600*/  BSSY B0, `(.L_x_1958) ;  /* 0x0000012000007945 */ /* 0x000fe60003800000 */
[----:B------:R-:W-:-:S13]  /*2610*/  ISETP.GT.AND P0, PT, R29, -0x1, PT ;  /* 0xffffffff1d00780c */ /* 0x000fda0003f04270 */
[----:B------:R-:W-:Y:S05]  /*2620*/  @P0 BRA `(.L_x_1959) ;  /* 0x0000000000240947 */ /* 0x000fea0003800000 */
[----:B------:R-:W-:Y:S01]  /*2630*/  ULDC UR6, c[0x0][0x9e4] ;  /* 0x0002790000067ab9 */ /* 0x000fe20000000800 */
[----:B------:R-:W-:Y:S01]  /*2640*/  LOP3.LUT R29, RZ, R29, RZ, 0x33, !PT ;  /* 0x0000001dff1d7212 */ /* 0x000fe200078e33ff */
[----:B------:R-:W-:-:S05]  /*2650*/  IMAD.U32 R58, RZ, RZ, UR6 ;  /* 0x00000006ff3a7e24 */ /* 0x000fca000f8e00ff */
[----:B------:R-:W-:-:S13]  /*2660*/  ISETP.NE.AND P0, PT, R58, 0x1, PT ;  /* 0x000000013a00780c */ /* 0x000fda0003f05270 */
[----:B------:R-:W1:Y:S02]  /*2670*/  @P0 LDC.64 R62, c[0x0][0x9e8] ;  /* 0x00027a00ff3e0b82 */ /* 0x000e640000000a00 */
[----:B-1----:R-:W-:-:S05]  /*2680*/  @P0 IMAD.HI.U32 R28, R29, R62, RZ ;  /* 0x0000003e1d1c0227 */ /* 0x002fca00078e00ff */
[----:B------:R-:W-:-:S04]  /*2690*/  @P0 SHF.R.U32.HI R29, RZ, R63, R28 ;  /* 0x0000003fff1d0219 */ /* 0x000fc8000001161c */
[----:B------:R-:W-:Y:S01]  /*26a0*/  LOP3.LUT R29, RZ, R29, RZ, 0x33, !PT ;  /* 0x0000001dff1d7212 */ /* 0x000fe200078e33ff */
[----:B------:R-:W-:Y:S06]  /*26b0*/  BRA `(.L_x_1960) ;  /* 0x0000000000187947 */ /* 0x000fec0003800000 */
.L_x_1959:
[----:B------:R-:W-:Y:S02]  /*26c0*/  ULDC UR6, c[0x0][0x9e4] ;  /* 0x0002790000067ab9 */ /* 0x000fe40000000800 */
[----:B------:R-:W-:-:S04]  /*26d0*/  MOV R58, UR6 ;  /* 0x00000006003a7c02 */ /* 0x000fc80008000f00 */
[----:B------:R-:W-:-:S13]  /*26e0*/  ISETP.NE.AND P0, PT, R58, 0x1, PT ;  /* 0x000000013a00780c */ /* 0x000fda0003f05270 */
[----:B------:R-:W1:Y:S02]  /*26f0*/  @P0 LDC.64 R62, c[0x0][0x9e8] ;  /* 0x00027a00ff3e0b82 */ /* 0x000e640000000a00 */
[----:B-1----:R-:W-:-:S05]  /*2700*/  @P0 IMAD.HI.U32 R28, R29, R62, RZ ;  /* 0x0000003e1d1c0227 */ /* 0x002fca00078e00ff */
[----:B------:R-:W-:-:S07]  /*2710*/  @P0 SHF.R.U32.HI R29, RZ, R63, R28 ;  /* 0x0000003fff1d0219 */ /* 0x000fce000001161c */
.L_x_1960:
[----:B------:R-:W-:Y:S05]  /*2720*/  BSYNC B0 ;  /* 0x0000000000007941 */ /* 0x000fea0003800000 */
.L_x_1958:
[----:B------:R-:W-:-:S05]  /*2730*/  IMAD R29, R29, R58, R50 ;  /* 0x0000003a1d1d7224 */ /* 0x000fca00078e0232 */
[----:B------:R-:W-:Y:S02]  /*2740*/  VIADDMNMX R25, R29, R58, R25, PT ;  /* 0x0000003a1d197246 */ /* 0x000fe40003800119 */
[----:B------:R-:W-:-:S07]  /*2750*/  VIMNMX R26, R26, R29, !PT ;  /* 0x0000001d1a1a7248 */ /* 0x000fce0007fe0100 */
.L_x_1957:
[C---:B------:R-:W-:Y:S01]  /*2760*/  ISETP.GE.AND P1, PT, R42.reuse, 0x1, PT ;  /* 0x000000012a00780c */ /* 0x040fe20003f26270 */
[----:B------:R-:W1:Y:S01]  /*2770*/  SHFL.IDX PT, R28, R27, 0x1, 0x1c1f ;  /* 0x003c1f001b1c7f89 */ /* 0x000e6200000e0000 */
[----:B------:R-:W-:Y:S01]  /*2780*/  ISETP.GE.AND P0, PT, R42, 0x2, PT ;  /* 0x000000022a00780c */ /* 0x000fe20003f06270 */
[----:B------:R-:W-:Y:S01]  /*2790*/  UISETP.NE.AND UP1, UPT, UR43, URZ, UPT ;  /* 0x0000003f2b00728c */ /* 0x000fe2000bf25270 */
[----:B------:R-:W-:Y:S02]  /*27a0*/  P2R R58, PR, RZ, 0x2 ;  /* 0x00000002ff3a7803 */ /* 0x000fe40000000000 */
[----:B------:R-:W-:Y:S02]  /*27b0*/  ISETP.GT.AND P3, PT, R26, RZ, !P1 ;  /* 0x000000ff1a00720c */ /* 0x000fe40004f64270 */
[----:B------:R-:W-:Y:S02]  /*27c0*/  ISETP.GE.AND P1, PT, R42, 0x9, PT ;  /* 0x000000092a00780c */ /* 0x000fe40003f26270 */
[----:B------:R-:W-:-:S02]  /*27d0*/  ISETP.GT.AND P2, PT, R26, 0x1, !P0 ;  /* 0x000000011a00780c */ /* 0x000fc40004744270 */
[----:B------:R-:W-:Y:S02]  /*27e0*/  P2R R62, PR, RZ, 0x2 ;  /* 0x00000002ff3e7803 */ /* 0x000fe40000000000 */
[----:B------:R-:W-:Y:S02]  /*27f0*/  ISETP.GT.AND P1, PT, R26, 0x8, !P1 ;  /* 0x000000081a00780c */ /* 0x000fe40004f24270 */
[----:B------:R-:W-:Y:S02]  /*2800*/  ISETP.GE.AND P4, PT, R42, 0x11, PT ;  /* 0x000000112a00780c */ /* 0x000fe40003f86270 */
[C---:B------:R-:W-:Y:S02]  /*2810*/  ISETP.LT.OR P1, PT, R25.reuse, 0x9, P1 ;  /* 0x000000091900780c */ /* 0x040fe40000f21670 */
[----:B------:R-:W-:Y:S02]  /*2820*/  ISETP.LT.OR P3, PT, R25, 0x1, P3 ;  /* 0x000000011900780c */ /* 0x000fe40001f61670 */
[----:B------:R-:W-:-:S02]  /*2830*/  FSEL R77, R77, -INF , !P1 ;  /* 0xff8000004d4d7808 */ /* 0x000fc40004800000 */
[----:B------:R-:W-:Y:S02]  /*2840*/  ISETP.LT.OR P2, PT, R25, 0x2, P2 ;  /* 0x000000021900780c */ /* 0x000fe40001741670 */
[----:B------:R-:W-:Y:S02]  /*2850*/  ISETP.GT.AND P1, PT, R26, 0x10, !P4 ;  /* 0x000000101a00780c */ /* 0x000fe40006724270 */
[----:B------:R-:W-:Y:S02]  /*2860*/  ISETP.GE.AND P5, PT, R42, 0xa, PT ;  /* 0x0000000a2a00780c */ /* 0x000fe40003fa6270 */
[----:B------:R-:W-:Y:S02]  /*2870*/  FSEL R75, R75, -INF , !P3 ;  /* 0xff8000004b4b7808 */ /* 0x000fe40005800000 */
[----:B------:R-:W-:Y:S02]  /*2880*/  FSEL R47, R76, -INF , !P2 ;  /* 0xff8000004c2f7808 */ /* 0x000fe40005000000 */
[----:B------:R-:W-:-:S02]  /*2890*/  ISETP.LT.OR P1, PT, R25, 0x11, P1 ;  /* 0x000000111900780c */ /* 0x000fc40000f21670 */
[----:B------:R-:W-:Y:S02]  /*28a0*/  ISETP.GT.AND P2, PT, R26, 0x9, !P5 ;  /* 0x000000091a00780c */ /* 0x000fe40006f44270 */
[----:B------:R-:W-:Y:S02]  /*28b0*/  ISETP.GE.AND P3, PT, R42, 0x12, PT ;  /* 0x000000122a00780c */ /* 0x000fe40003f66270 */
[----:B0-----:R-:W-:Y:S02]  /*28c0*/  FSEL R59, R32, -INF , !P1 ;  /* 0xff800000203b7808 */ /* 0x001fe40004800000 */
[----:B------:R-:W-:Y:S02]  /*28d0*/  ISETP.LT.OR P2, PT, R25, 0xa, P2 ;  /* 0x0000000a1900780c */ /* 0x000fe40001741670 */
[----:B------:R-:W-:Y:S02]  /*28e0*/  ISETP.GT.AND P1, PT, R26, 0x11, !P3 ;  /* 0x000000111a00780c */ /* 0x000fe40005f24270 */
[----:B------:R-:W-:-:S02]  /*28f0*/  FSEL R55, R78, -INF , !P2 ;  /* 0xff8000004e377808 */ /* 0x000fc40005000000 */
[----:B------:R-:W-:Y:S02]  /*2900*/  ISETP.LT.OR P1, PT, R25, 0x12, P1 ;  /* 0x000000121900780c */ /* 0x000fe40000f21670 */
[----:B------:R-:W-:Y:S02]  /*2910*/  ISETP.GE.AND P2, PT, R42, 0x19, PT ;  /* 0x000000192a00780c */ /* 0x000fe40003f46270 */
[----:B------:R-:W-:Y:S02]  /*2920*/  FSEL R63, R33, -INF , !P1 ;  /* 0xff800000213f7808 */ /* 0x000fe40004800000 */
[----:B------:R-:W-:Y:S02]  /*2930*/  ISETP.GT.AND P1, PT, R26, 0x18, !P2 ;  /* 0x000000181a00780c */ /* 0x000fe40005724270 */
[----:B------:R-:W-:Y:S02]  /*2940*/  P2R R33, PR, RZ, 0x4 ;  /* 0x00000004ff217803 */ /* 0x000fe40000000000 */
[----:B------:R-:W-:-:S02]  /*2950*/  ISETP.LT.OR P1, PT, R25, 0x19, P1 ;  /* 0x000000191900780c */ /* 0x000fc40000f21670 */
[----:B------:R-:W-:Y:S02]  /*2960*/  ISETP.GE.AND P2, PT, R42, 0x1a, PT ;  /* 0x0000001a2a00780c */ /* 0x000fe40003f46270 */
[----:B------:R-:W-:Y:S02]  /*2970*/  FSEL R67, R36, -INF , !P1 ;  /* 0xff80000024437808 */ /* 0x000fe40004800000 */
[----:B------:R-:W-:Y:S02]  /*2980*/  ISETP.GT.AND P1, PT, R26, 0x19, !P2 ;  /* 0x000000191a00780c */ /* 0x000fe40005724270 */
[----:B------:R-:W-:Y:S02]  /*2990*/  P2R R36, PR, RZ, 0x4 ;  /* 0x00000004ff247803 */ /* 0x000fe40000000000 */
[----:B------:R-:W-:Y:S02]  /*29a0*/  ISETP.LT.OR P1, PT, R25, 0x1a, P1 ;  /* 0x0000001a1900780c */ /* 0x000fe40000f21670 */
[----:B------:R-:W-:-:S02]  /*29b0*/  ISETP.GE.AND P2, PT, R42, 0x21, PT ;  /* 0x000000212a00780c */ /* 0x000fc40003f46270 */
[----:B------:R-:W-:Y:S02]  /*29c0*/  FSEL R73, R37, -INF , !P1 ;  /* 0xff80000025497808 */ /* 0x000fe40004800000 */
[----:B------:R-:W-:Y:S02]  /*29d0*/  ISETP.GT.AND P1, PT, R26, 0x20, !P2 ;  /* 0x000000201a00780c */ /* 0x000fe40005724270 */
[----:B------:R-:W-:Y:S02]  /*29e0*/  P2R R37, PR, RZ, 0x4 ;  /* 0x00000004ff257803 */ /* 0x000fe40000000000 */
[----:B------:R-:W-:Y:S02]  /*29f0*/  ISETP.LT.OR P1, PT, R25, 0x21, P1 ;  /* 0x000000211900780c */ /* 0x000fe40000f21670 */
[----:B------:R-:W-:Y:S02]  /*2a00*/  ISETP.GE.AND P2, PT, R42, 0x22, PT ;  /* 0x000000222a00780c */ /* 0x000fe40003f46270 */
[----:B------:R-:W-:-:S02]  /*2a10*/  FSEL R79, R40, -INF , !P1 ;  /* 0xff800000284f7808 */ /* 0x000fc40004800000 */
[----:B------:R-:W-:Y:S02]  /*2a20*/  ISETP.GT.AND P1, PT, R26, 0x21, !P2 ;  /* 0x000000211a00780c */ /* 0x000fe40005724270 */
[----:B------:R-:W-:Y:S02]  /*2a30*/  P2R R40, PR, RZ, 0x4 ;  /* 0x00000004ff287803 */ /* 0x000fe40000000000 */
[----:B------:R-:W-:Y:S02]  /*2a40*/  ISETP.LT.OR P1, PT, R25, 0x22, P1 ;  /* 0x000000221900780c */ /* 0x000fe40000f21670 */
[----:B------:R-:W-:Y:S02]  /*2a50*/  ISETP.GE.AND P2, PT, R42, 0x29, PT ;  /* 0x000000292a00780c */ /* 0x000fe40003f46270 */
[----:B------:R-:W-:Y:S02]  /*2a60*/  FSEL R81, R41, -INF , !P1 ;  /* 0xff80000029517808 */ /* 0x000fe40004800000 */
[----:B------:R-:W-:-:S02]  /*2a70*/  ISETP.GT.AND P1, PT, R26, 0x28, !P2 ;  /* 0x000000281a00780c */ /* 0x000fc40005724270 */
[----:B------:R-:W-:Y:S02]  /*2a80*/  P2R R41, PR, RZ, 0x4 ;  /* 0x00000004ff297803 */ /* 0x000fe40000000000 */
[----:B------:R-:W-:Y:S02]  /*2a90*/  ISETP.LT.OR P1, PT, R25, 0x29, P1 ;  /* 0x000000291900780c */ /* 0x000fe40000f21670 */
[----:B------:R-:W-:Y:S02]  /*2aa0*/  ISETP.GE.AND P2, PT, R42, 0x2a, PT ;  /* 0x0000002a2a00780c */ /* 0x000fe40003f46270 */
[----:B------:R-:W-:Y:S02]  /*2ab0*/  FSEL R83, R44, -INF , !P1 ;  /* 0xff8000002c537808 */ /* 0x000fe40004800000 */
[----:B------:R-:W-:Y:S02]  /*2ac0*/  ISETP.GT.AND P1, PT, R26, 0x29, !P2 ;  /* 0x000000291a00780c */ /* 0x000fe40005724270 */
[----:B------:R-:W-:-:S02]  /*2ad0*/  P2R R44, PR, RZ, 0x4 ;  /* 0x00000004ff2c7803 */ /* 0x000fc40000000000 */
        /* <DEDUP_REMOVED lines=31> */
[----:B------:R-:W-:Y:S02]  /*2cd0*/  P2R R74, PR, RZ, 0x8 ;  /* 0x00000008ff4a7803 */ /* 0x000fe40000000000 */
[----:B------:R-:W-:Y:S02]  /*2ce0*/  FSEL R57, R57, -INF , !P1 ;  /* 0xff80000039397808 */ /* 0x000fe40004800000 */
[----:B------:R-:W-:Y:S02]  /*2cf0*/  ISETP.GE.AND P1, PT, R42, 0x49, PT ;  /* 0x000000492a00780c */ /* 0x000fe40003f26270 */
[----:B------:R-:W-:Y:S02]  /*2d00*/  P2R R72, PR, RZ, 0x10 ;  /* 0x00000010ff487803 */ /* 0x000fe40000000000 */
[----:B------:R-:W-:-:S02]  /*2d10*/  ISETP.GT.AND P2, PT, R26, 0x48, !P1 ;  /* 0x000000481a00780c */ /* 0x000fc40004f44270 */
[----:B------:R-:W-:Y:S02]  /*2d20*/  P2R R66, PR, RZ, 0x20 ;  /* 0x00000020ff427803 */ /* 0x000fe40000000000 */
[----:B------:R-:W-:-:S04]  /*2d30*/  ISETP.LT.OR P2, PT, R25, 0x49, P2 ;  /* 0x000000491900780c */ /* 0x000fc80001741670 */
[----:B------:R-:W-:Y:S02]  /*2d40*/  FSEL R95, R60, -INF , !P2 ;  /* 0xff8000003c5f7808 */ /* 0x000fe40005000000 */
[----:B------:R-:W-:-:S04]  /*2d50*/  ISETP.GE.AND P2, PT, R42, 0x4a, PT ;  /* 0x0000004a2a00780c */ /* 0x000fc80003f46270 */
[----:B------:R-:W-:-:S04]  /*2d60*/  ISETP.GT.AND P3, PT, R26, 0x49, !P2 ;  /* 0x000000491a00780c */ /* 0x000fc80005764270 */
        /* <DEDUP_REMOVED lines=15> */
[----:B------:R-:W-:Y:S02]  /*2e60*/  P2R R42, PR, RZ, 0x40 ;  /* 0x00000040ff2a7803 */ /* 0x000fe40000000000 */
[----:B------:R-:W-:Y:S01]  /*2e70*/  ISETP.GT.AND P6, PT, R26, 0x59, !P6 ;  /* 0x000000591a00780c */ /* 0x000fe200077c4270 */
[----:B-1----:R-:W-:-:S03]  /*2e80*/  IMAD.IADD R26, R39, 0x1, R28 ;  /* 0x00000001271a7824 */ /* 0x002fc600078e021c */
[----:B------:R-:W-:Y:S02]  /*2e90*/  ISETP.LT.OR P6, PT, R25, 0x5a, P6 ;  /* 0x0000005a1900780c */ /* 0x000fe400037c1670 */
[----:B------:R-:W-:Y:S02]  /*2ea0*/  VIADDMNMX R25, R28, R38, R35, PT ;  /* 0x000000261c197246 */ /* 0x000fe40003800123 */
[----:B------:R-:W-:Y:S02]  /*2eb0*/  FSEL R69, R69, -INF , !P6 ;  /* 0xff80000045457808 */ /* 0x000fe40007000000 */
[----:B------:R-:W-:-:S13]  /*2ec0*/  PLOP3.LUT P6, PT, PT, PT, UP1, 0x40, 0x0 ;  /* 0x000000000000781c */ /* 0x000fda0003fce818 */
[----:B------:R-:W-:Y:S05]  /*2ed0*/  @P6 BRA `(.L_x_1961) ;  /* 0x00000000005c6947 */ /* 0x000fea0003800000 */
        /* <DEDUP_REMOVED lines=8> */
[----:B------:R-:W0:Y:S02]  /*2f60*/  @P6 LDC.64 R28, c[0x0][0x9e8] ;  /* 0x00027a00ff1c6b82 */ /* 0x000e240000000a00 */
[----:B0-----:R-:W-:-:S05]  /*2f70*/  @P6 IMAD.HI.U32 R28, R27, R28, RZ ;  /* 0x0000001c1b1c6227 */ /* 0x001fca00078e00ff */
[----:B------:R-:W-:-:S04]  /*2f80*/  @P6 SHF.R.U32.HI R27, RZ, R29, R28 ;  /* 0x0000001dff1b6219 */ /* 0x000fc8000001161c */
[----:B------:R-:W-:Y:S01]  /*2f90*/  LOP3.LUT R27, RZ, R27, RZ, 0x33, !PT ;  /* 0x0000001bff1b7212 */ /* 0x000fe200078e33ff */
[----:B------:R-:W-:Y:S06]  /*2fa0*/  BRA `(.L_x_1964) ;  /* 0x0000000000187947 */ /* 0x000fec0003800000 */
.L_x_1963:
[----:B------:R-:W-:Y:S02]  /*2fb0*/  ULDC UR6, c[0x0][0x9e4] ;  /* 0x0002790000067ab9 */ /* 0x000fe40000000800 */
[----:B------:R-:W-:-:S05]  /*2fc0*/  IMAD.U32 R32, RZ, RZ, UR6 ;  /* 0x00000006ff207e24 */ /* 0x000fca000f8e00ff */
[----:B------:R-:W-:-:S13]  /*2fd0*/  ISETP.NE.AND P6, PT, R32, 0x1, PT ;  /* 0x000000012000780c */ /* 0x000fda0003fc5270 */
[----:B------:R-:W0:Y:S02]  /*2fe0*/  @P6 LDC.64 R28, c[0x0][0x9e8] ;  /* 0x00027a00ff1c6b82 */ /* 0x000e240000000a00 */
[----:B0-----:R-:W-:-:S05]  /*2ff0*/  @P6 IMAD.HI.U32 R28, R27, R28, RZ ;  /* 0x0000001c1b1c6227 */ /* 0x001fca00078e00ff */
[----:B------:R-:W-:-:S07]  /*3000*/  @P6 SHF.R.U32.HI R27, RZ, R29, R28 ;  /* 0x0000001dff1b6219 */ /* 0x000fce000001161c */
.L_x_1964:
[----:B------:R-:W-:Y:S05]  /*3010*/  BSYNC B0 ;  /* 0x0000000000007941 */ /* 0x000fea0003800000 */
.L_x_1962:
[----:B------:R-:W-:-:S05]  /*3020*/  IMAD R27, R27, R32, R50 ;  /* 0x000000201b1b7224 */ /* 0x000fca00078e0232 */
[----:B------:R-:W-:Y:S02]  /*3030*/  VIADDMNMX R25, R27, R32, R25, PT ;  /* 0x000000201b197246 */ /* 0x000fe40003800119 */
[----:B------:R-:W-:-:S07]  /*3040*/  VIMNMX R26, R26, R27, !PT ;  /* 0x0000001b1a1a7248 */ /* 0x000fce0007fe0100 */
.L_x_1961:
[----:B------:R-:W-:Y:S01]  /*3050*/  ISETP.GT.AND P0, PT, R26, 0x1, !P0 ;  /* 0x000000011a00780c */ /* 0x000fe20004704270 */
[----:B------:R-:W-:Y:S01]  /*3060*/  ULDC UR14, c[0x0][0x988] ;  /* 0x00026200000e7ab9 */ /* 0x000fe20000000800 */
[----:B------:R-:W-:Y:S02]  /*3070*/  ISETP.NE.AND P6, PT, R74, RZ, PT ;  /* 0x000000ff4a00720c */ /* 0x000fe40003fc5270 */
[----:B------:R-:W-:Y:S02]  /*3080*/  ISETP.LT.OR P0, PT, R25, 0x2, P0 ;  /* 0x000000021900780c */ /* 0x000fe40000701670 */
[----:B------:R-:W-:Y:S02]  /*3090*/  ISETP.GT.AND P1, PT, R26, 0x48, !P1 ;  /* 0x000000481a00780c */ /* 0x000fe40004f24270 */
[----:B------:R-:W-:Y:S02]  /*30a0*/  FSEL R28, R10, -INF , !P0 ;  /* 0xff8000000a1c7808 */ /* 0x000fe40004000000 */
[----:B------:R-:W-:-:S02]  /*30b0*/  ISETP.NE.AND P0, PT, R62, RZ, PT ;  /* 0x000000ff3e00720c */ /* 0x000fc40003f05270 */
[----:B------:R-:W-:Y:S02]  /*30c0*/  FMNMX.FTZ R10, R75, R47, !PT ;  /* 0x0000002f4b0a7209 */ /* 0x000fe40007810000 */
[----:B------:R-:W-:Y:S02]  /*30d0*/  ISETP.GT.AND P0, PT, R26, 0x8, !P0 ;  /* 0x000000081a00780c */ /* 0x000fe40004704270 */
[----:B------:R-:W-:Y:S02]  /*30e0*/  FMNMX.FTZ R10, R77, R10, !PT ;  /* 0x0000000a4d0a7209 */ /* 0x000fe40007810000 */
[----:B------:R-:W-:Y:S02]  /*30f0*/  ISETP.LT.OR P0, PT, R25, 0x9, P0 ;  /* 0x000000091900780c */ /* 0x000fe40000701670 */
[----:B------:R-:W-:Y:S02]  /*3100*/  FMNMX.FTZ R10, R55, R10, !PT ;  /* 0x0000000a370a7209 */ /* 0x000fe40007810000 */
[----:B------:R-:W-:-:S02]  /*3110*/  FSEL R11, R11, -INF , !P0 ;  /* 0xff8000000b0b7808 */ /* 0x000fc40004000000 */
[----:B------:R-:W-:Y:S02]  /*3120*/  ISETP.NE.AND P0, PT, R66, RZ, PT ;  /* 0x000000ff4200720c */ /* 0x000fe40003f05270 */
[----:B------:R-:W-:Y:S02]  /*3130*/  FMNMX.FTZ R10, R59, R10, !PT ;  /* 0x0000000a3b0a7209 */ /* 0x000fe40007810000 */
[----:B------:R-:W-:Y:S02]  /*3140*/  ISETP.GT.AND P0, PT, R26, 0x9, !P0 ;  /* 0x000000091a00780c */ /* 0x000fe40004704270 */
[----:B------:R-:W-:Y:S02]  /*3150*/  FMNMX.FTZ R10, R63, R10, !PT ;  /* 0x0000000a3f0a7209 */ /* 0x000fe40007810000 */
[----:B------:R-:W-:Y:S02]  /*3160*/  ISETP.LT.OR P0, PT, R25, 0xa, P0 ;  /* 0x0000000a1900780c */ /* 0x000fe40000701670 */
[----:B------:R-:W-:-:S02]  /*3170*/  FMNMX.FTZ R10, R67, R10, !PT ;  /* 0x0000000a430a7209 */ /* 0x000fc40007810000 */
[----:B------:R-:W-:Y:S02]  /*3180*/  FSEL R12, R12, -INF , !P0 ;  /* 0xff8000000c0c7808 */ /* 0x000fe40004000000 */
[----:B------:R-:W-:Y:S02]  /*3190*/  ISETP.NE.AND P0, PT, R72, RZ, PT ;  /* 0x000000ff4800720c */ /* 0x000fe40003f05270 */
[----:B------:R-:W-:Y:S02]  /*31a0*/  FMNMX.FTZ R10, R73, R10, !PT ;  /* 0x0000000a490a7209 */ /* 0x000fe40007810000 */
[----:B------:R-:W-:Y:S02]  /*31b0*/  ISETP.GT.AND P0, PT, R26, 0x10, !P0 ;  /* 0x000000101a00780c */ /* 0x000fe40004704270 */
[----:B------:R-:W-:Y:S02]  /*31c0*/  FMNMX.FTZ R10, R79, R10, !PT ;  /* 0x0000000a4f0a7209 */ /* 0x000fe40007810000 */
[----:B------:R-:W-:-:S02]  /*31d0*/  ISETP.LT.OR P0, PT, R25, 0x11, P0 ;  /* 0x000000111900780c */ /* 0x000fc40000701670 */
[----:B------:R-:W-:Y:S02]  /*31e0*/  FMNMX.FTZ R10, R81, R10, !PT ;  /* 0x0000000a510a7209 */ /* 0x000fe40007810000 */
[----:B------:R-:W-:Y:S02]  /*31f0*/  FSEL R14, R14, -INF , !P0 ;  /* 0xff8000000e0e7808 */ /* 0x000fe40004000000 */
        /* <DEDUP_REMOVED lines=12> */
[----:B------:R-:W-:Y:S02]  /*32c0*/  ISETP.NE.AND P0, PT, R36, RZ, PT ;  /* 0x000000ff2400720c */ /* 0x000fe40003f05270 */
[----:B------:R-:W-:Y:S02]  /*32d0*/  FMNMX.FTZ R10, R53, R10, !PT ;  /* 0x0000000a350a7209 */ /* 0x000fe40007810000 */
[----:B------:R-:W-:Y:S02]  /*32e0*/  ISETP.GT.AND P0, PT, R26, 0x19, !P0 ;  /* 0x000000191a00780c */ /* 0x000fe40004704270 */
[----:B------:R-:W-:-:S02]  /*32f0*/  FMNMX.FTZ R10, R93, R10, !PT ;  /* 0x0000000a5d0a7209 */ /* 0x000fc40007810000 */
[----:B------:R-:W-:Y:S02]  /*3300*/  ISETP.LT.OR P0, PT, R25, 0x1a, P0 ;  /* 0x0000001a1900780c */ /* 0x000fe40000701670 */
[----:B------:R-:W-:Y:S02]  /*3310*/  FMNMX.FTZ R10, R57, R10, !PT ;  /* 0x0000000a390a7209 */ /* 0x000fe40007810000 */
[----:B------:R-:W-:Y:S02]  /*3320*/  FSEL R23, R23, -INF , !P0 ;  /* 0xff80000017177808 */ /* 0x000fe40004000000 */
[----:B------:R-:W-:Y:S02]  /*3330*/  ISETP.NE.AND P0, PT, R37, RZ, PT ;  /* 0x000000ff2500720c */ /* 0x000fe40003f05270 */
[----:B------:R-:W-:Y:S02]  /*3340*/  FMNMX.FTZ R10, R95, R10, !PT ;  /* 0x0000000a5f0a7209 */ /* 0x000fe40007810000 */
[----:B------:R-:W-:-:S02]  /*3350*/  ISETP.GT.AND P0, PT, R26, 0x20, !P0 ;  /* 0x000000201a00780c */ /* 0x000fc40004704270 */
[----:B------:R-:W-:Y:S02]  /*3360*/  FMNMX.FTZ R10, R61, R10, !PT ;  /* 0x0000000a3d0a7209 */ /* 0x000fe40007810000 */
[----:B------:R-:W-:Y:S02]  /*3370*/  ISETP.LT.OR P0, PT, R25, 0x21, P0 ;  /* 0x000000211900780c */ /* 0x000fe40000701670 */
[----:B------:R-:W-:Y:S02]  /*3380*/  FMNMX.FTZ R10, R97, R10, !PT ;  /* 0x0000000a610a7209 */ /* 0x000fe40007810000 */
[----:B------:R-:W-:Y:S02]  /*3390*/  FSEL R24, R24, -INF , !P0 ;  /* 0xff80000018187808 */ /* 0x000fe40004000000 */
[----:B------:R-:W-:Y:S02]  /*33a0*/  ISETP.NE.AND P0, PT, R40, RZ, PT ;  /* 0x000000ff2800720c */ /* 0x000fe40003f05270 */
[----:B------:R-:W-:-:S02]  /*33b0*/  FMNMX.FTZ R10, R65, R10, !PT ;  /* 0x0000000a410a7209 */ /* 0x000fc40007810000 */
[----:B------:R-:W-:Y:S02]  /*33c0*/  ISETP.GT.AND P0, PT, R26, 0x21, !P0 ;  /* 0x000000211a00780c */ /* 0x000fe40004704270 */
[----:B------:R-:W-:Y:S02]  /*33d0*/  FMNMX.FTZ R10, R99, R10, !PT ;  /* 0x0000000a630a7209 */ /* 0x000fe40007810000 */
[----:B------:R-:W-:Y:S02]  /*33e0*/  ISETP.LT.OR P0, PT, R25, 0x22, P0 ;  /* 0x000000221900780c */ /* 0x000fe40000701670 */
[----:B------:R-:W-:Y:S02]  /*33f0*/  FMNMX.FTZ R35, R69, R10, !PT ;  /* 0x0000000a45237209 */ /* 0x000fe40007810000 */
[----:B------:R-:W-:Y:S02]  /*3400*/  FSEL R27, R43, -INF , !P0 ;  /* 0xff8000002b1b7808 */ /* 0x000fe40004000000 */
[----:B------:R-:W-:Y:S01]  /*3410*/  ISETP.NE.AND P0, PT, R41, RZ, PT ;  /* 0x000000ff2900720c */ /* 0x000fe20003f05270 */
[----:B------:R-:W0:Y:S01]  /*3420*/  SHFL.BFLY PT, R10, R35, 0x2, 0x1f ;  /* 0x0c401f00230a7f89 */ /* 0x000e2200000e0000 */
[----:B------:R-:W-:-:S02]  /*3430*/  ISETP.NE.AND P6, PT, R58, RZ, PT ;  /* 0x000000ff3a00720c */ /* 0x000fc40003fc5270 */
[C---:B------:R-:W-:Y:S02]  /*3440*/  ISETP.GT.AND P0, PT, R26.reuse, 0x28, !P0 ;  /* 0x000000281a00780c */ /* 0x040fe40004704270 */
[----:B------:R-:W-:Y:S02]  /*3450*/  ISETP.GT.AND P2, PT, R26, 0x49, !P2 ;  /* 0x000000491a00780c */ /* 0x000fe40005744270 */
[C---:B------:R-:W-:Y:S02]  /*3460*/  ISETP.LT.OR P0, PT, R25.reuse, 0x29, P0 ;  /* 0x000000291900780c */ /* 0x040fe40000701670 */
[----:B------:R-:W-:Y:S02]  /*3470*/  ISETP.LT.OR P1, PT, R25, 0x49, P1 ;  /* 0x000000491900780c */ /* 0x000fe40000f21670 */
[----:B------:R-:W-:Y:S02]  /*3480*/  FSEL R29, R46, -INF , !P0 ;  /* 0xff8000002e1d7808 */ /* 0x000fe40004000000 */
[----:B------:R-:W-:-:S02]  /*3490*/  ISETP.NE.AND P0, PT, R44, RZ, PT ;  /* 0x000000ff2c00720c */ /* 0x000fc40003f05270 */
[C---:B------:R-:W-:Y:S02]  /*34a0*/  ISETP.GT.AND P3, PT, R26.reuse, 0x50, !P3 ;  /* 0x000000501a00780c */ /* 0x040fe40005f64270 */
[C---:B------:R-:W-:Y:S02]  /*34b0*/  ISETP.GT.AND P0, PT, R26.reuse, 0x29, !P0 ;  /* 0x000000291a00780c */ /* 0x040fe40004704270 */
[C---:B------:R-:W-:Y:S02]  /*34c0*/  ISETP.GT.AND P4, PT, R26.reuse, 0x51, !P4 ;  /* 0x000000511a00780c */ /* 0x040fe40006784270 */
[----:B------:R-:W-:Y:S02]  /*34d0*/  ISETP.LT.OR P0, PT, R25, 0x2a, P0 ;  /* 0x0000002a1900780c */ /* 0x000fe40000701670 */
[----:B------:R-:W-:Y:S02]  /*34e0*/  ISETP.GT.AND P5, PT, R26, 0x58, !P5 ;  /* 0x000000581a00780c */ /* 0x000fe40006fa4270 */
[----:B------:R-:W-:-:S02]  /*34f0*/  FSEL R30, R30, -INF , !P0 ;  /* 0xff8000001e1e7808 */ /* 0x000fc40004000000 */
[----:B------:R-:W-:Y:S02]  /*3500*/  ISETP.NE.AND P0, PT, R45, RZ, PT ;  /* 0x000000ff2d00720c */ /* 0x000fe40003f05270 */
[----:B0-----:R-:W-:Y:S02]  /*3510*/  FMNMX.FTZ R37, R35, R10, !PT ;  /* 0x0000000a23257209 */ /* 0x001fe40007810000 */
[----:B------:R-:W-:Y:S02]  /*3520*/  ISETP.GT.AND P0, PT, R26, 0x30, !P0 ;  /* 0x000000301a00780c */ /* 0x000fe40004704270 */
[C---:B------:R-:W-:Y:S01]  /*3530*/  ISETP.LT.OR P2, PT, R25.reuse, 0x4a, P2 ;  /* 0x0000004a1900780c */ /* 0x040fe20001741670 */
[----:B------:R-:W0:Y:S01]  /*3540*/  SHFL.BFLY PT, R10, R37, 0x1, 0x1f ;  /* 0x0c201f00250a7f89 */ /* 0x000e2200000e0000 */
[----:B------:R-:W-:Y:S02]  /*3550*/  ISETP.LT.OR P0, PT, R25, 0x31, P0 ;  /* 0x000000311900780c */ /* 0x000fe40000701670 */
[----:B------:R-:W-:-:S02]  /*3560*/  FSEL R9, R9, -INF , !P1 ;  /* 0xff80000009097808 */ /* 0x000fc40004800000 */
[----:B------:R-:W-:Y:S02]  /*3570*/  FSEL R31, R31, -INF , !P0 ;  /* 0xff8000001f1f7808 */ /* 0x000fe40004000000 */
[----:B------:R-:W-:Y:S02]  /*3580*/  ISETP.NE.AND P0, PT, R48, RZ, PT ;  /* 0x000000ff3000720c */ /* 0x000fe40003f05270 */
[C---:B------:R-:W-:Y:S02]  /*3590*/  ISETP.LT.OR P3, PT, R25.reuse, 0x51, P3 ;  /* 0x000000511900780c */ /* 0x040fe40001f61670 */
[----:B------:R-:W-:Y:S02]  /*35a0*/  ISETP.GT.AND P0, PT, R26, 0x31, !P0 ;  /* 0x000000311a00780c */ /* 0x000fe40004704270 */
[----:B------:R-:W-:Y:S02]  /*35b0*/  FSEL R8, R8, -INF , !P2 ;  /* 0xff80000008087808 */ /* 0x000fe40005000000 */
[----:B------:R-:W-:-:S02]  /*35c0*/  ISETP.LT.OR P0, PT, R25, 0x32, P0 ;  /* 0x000000321900780c */ /* 0x000fc40000701670 */
[----:B------:R-:W-:Y:S02]  /*35d0*/  ISETP.LT.OR P4, PT, R25, 0x52, P4 ;  /* 0x000000521900780c */ /* 0x000fe40002781670 */
[----:B------:R-:W-:Y:S02]  /*35e0*/  FSEL R32, R51, -INF , !P0 ;  /* 0xff80000033207808 */ /* 0x000fe40004000000 */
[----:B------:R-:W-:Y:S02]  /*35f0*/  ISETP.NE.AND P0, PT, R49, RZ, PT ;  /* 0x000000ff3100720c */ /* 0x000fe40003f05270 */
[----:B------:R-:W-:Y:S02]  /*3600*/  ISETP.LT.OR P5, PT, R25, 0x59, P5 ;  /* 0x000000591900780c */ /* 0x000fe40002fa1670 */
[----:B------:R-:W-:Y:S02]  /*3610*/  ISETP.GT.AND P0, PT, R26, 0x38, !P0 ;  /* 0x000000381a00780c */ /* 0x000fe40004704270 */
[----:B0-----:R-:W-:-:S02]  /*3620*/  FMNMX.FTZ R10, R37, R10, !PT ;  /* 0x0000000a250a7209 */ /* 0x001fc40007810000 */
[----:B------:R-:W-:Y:S02]  /*3630*/  ISETP.LT.OR P0, PT, R25, 0x39, P0 ;  /* 0x000000391900780c */ /* 0x000fe40000701670 */
[----:B------:R-:W-:Y:S01]  /*3640*/  FSEL R19, R19, -INF , !P4 ;  /* 0xff80000013137808 */ /* 0x000fe20006000000 */
[----:B------:R-:W-:Y:S01]  /*3650*/  FMUL.FTZ R36, R10, UR14 ;  /* 0x0000000e0a247c20 */ /* 0x000fe20008410000 */
[----:B------:R-:W-:Y:S02]  /*3660*/  FSEL R33, R54, -INF , !P0 ;  /* 0xff80000036217808 */ /* 0x000fe40004000000 */
[----:B------:R-:W-:-:S04]  /*3670*/  ISETP.NE.AND P0, PT, R52, RZ, PT ;  /* 0x000000ff3400720c */ /* 0x000fc80003f05270 */
[----:B------:R-:W-:-:S04]  /*3680*/  ISETP.GT.AND P0, PT, R26, 0x39, !P0 ;  /* 0x000000391a00780c */ /* 0x000fc80004704270 */
[----:B------:R-:W-:-:S04]  /*3690*/  ISETP.LT.OR P0, PT, R25, 0x3a, P0 ;  /* 0x0000003a1900780c */ /* 0x000fc80000701670 */
[----:B------:R-:W-:Y:S02]  /*36a0*/  FSEL R34, R34, -INF , !P0 ;  /* 0xff80000022227808 */ /* 0x000fe40004000000 */
[----:B------:R-:W-:Y:S02]  /*36b0*/  ISETP.GT.AND P0, PT, R26, RZ, !P6 ;  /* 0x000000ff1a00720c */ /* 0x000fe40007704270 */
[----:B------:R-:W-:Y:S02]  /*36c0*/  ISETP.NE.AND P6, PT, R76, RZ, PT ;  /* 0x000000ff4c00720c */ /* 0x000fe40003fc5270 */
[----:B------:R-:W-:-:S04]  /*36d0*/  ISETP.LT.OR P0, PT, R25, 0x1, P0 ;  /* 0x000000011900780c */ /* 0x000fc80000701670 */
[----:B------:R-:W-:Y:S02]  /*36e0*/  FSEL R5, R5, -INF , !P0 ;  /* 0xff80000005057808 */ /* 0x000fe40004000000 */
[----:B------:R-:W-:-:S04]  /*36f0*/  FSETP.NEU.FTZ.AND P0, PT, R10, -INF , PT ;  /* 0xff8000000a00780b */ /* 0x000fc80003f1d000 */
[----:B------:R-:W-:Y:S02]  /*3700*/  FSEL R38, R36, RZ, P0 ;  /* 0x000000ff24267208 */ /* 0x000fe40000000000 */
[----:B------:R-:W-:Y:S02]  /*3710*/  FMNMX.FTZ R36, R5, R28, !PT ;  /* 0x0000001c05247209 */ /* 0x000fe40007810000 */
[----:B------:R-:W-:Y:S01]  /*3720*/  ISETP.GT.AND P0, PT, R26, 0x40, !P6 ;  /* 0x000000401a00780c */ /* 0x000fe20007704270 */
[--C-:B------:R-:W-:Y:S01]  /*3730*/  FFMA.FTZ R37, R47, UR14, -R38.reuse ;  /* 0x0000000e2f257c23 */ /* 0x100fe20008010826 */
[----:B------:R-:W-:Y:S01]  /*3740*/  FMNMX.FTZ R35, R11, R36, !PT ;  /* 0x000000240b237209 */ /* 0x000fe20007810000 */
[--C-:B------:R-:W-:Y:S01]  /*3750*/  FFMA.FTZ R39, R75, UR14, -R38.reuse ;  /* 0x0000000e4b277c23 */ /* 0x100fe20008010826 */
[----:B------:R-:W-:Y:S01]  /*3760*/  ISETP.LT.OR P0, PT, R25, 0x41, P0 ;  /* 0x000000411900780c */ /* 0x000fe20000701670 */
[----:B------:R0:W-:Y:S01]  /*3770*/  MUFU.EX2 R172, R37 ;  /* 0x0000002500ac7308 */ /* 0x0001e20000000800 */
[----:B------:R-:W-:Y:S01]  /*3780*/  FMNMX.FTZ R35, R12, R35, !PT ;  /* 0x000000230c237209 */ /* 0x000fe20007810000 */
[--C-:B------:R-:W-:Y:S01]  /*3790*/  FFMA.FTZ R48, R85, UR14, -R38.reuse ;  /* 0x0000000e55307c23 */ /* 0x100fe20008010826 */
[----:B------:R-:W-:Y:S01]  /*37a0*/  FSEL R20, R20, -INF , !P0 ;  /* 0xff80000014147808 */ /* 0x000fe20004000000 */
[--C-:B------:R-:W-:Y:S01]  /*37b0*/  FFMA.FTZ R40, R77, UR14, -R38.reuse ;  /* 0x0000000e4d287c23 */ /* 0x100fe20008010826 */
[----:B------:R-:W-:Y:S01]  /*37c0*/  FMNMX.FTZ R36, R14, R35, !PT ;  /* 0x000000230e247209 */ /* 0x000fe20007810000 */
[--C-:B------:R-:W-:Y:S01]  /*37d0*/  FFMA.FTZ R41, R55, UR14, -R38.reuse ;  /* 0x0000000e37297c23 */ /* 0x100fe20008010826 */
[----:B------:R-:W-:Y:S01]  /*37e0*/  ISETP.NE.AND P0, PT, R56, RZ, PT ;  /* 0x000000ff3800720c */ /* 0x000fe20003f05270 */
[----:B------:R-:W1:Y:S01]  /*37f0*/  MUFU.EX2 R39, R39 ;  /* 0x0000002700277308 */ /* 0x000e620000000800 */
[----:B------:R-:W-:Y:S01]  /*3800*/  FMNMX.FTZ R36, R15, R36, !PT ;  /* 0x000000240f247209 */ /* 0x000fe20007810000 */
[--C-:B0-----:R-:W-:Y:S01]  /*3810*/  FFMA.FTZ R37, R63, UR14, -R38.reuse ;  /* 0x0000000e3f257c23 */ /* 0x101fe20008010826 */
        /* <DEDUP_REMOVED lines=8> */
[----:B------:R-:W-:Y:S01]  /*38a0*/  ISETP.NE.AND P6, PT, R42, RZ, PT ;  /* 0x000000ff2a00720c */ /* 0x000fe20003fc5270 */
[--C-:B------:R-:W-:Y:S01]  /*38b0*/  FFMA.FTZ R42, R59, UR14, -R38.reuse ;  /* 0x0000000e3b2a7c23 */ /* 0x100fe20008010826 */
[----:B------:R-:W-:Y:S01]  /*38c0*/  FMNMX.FTZ R36, R24, R35, !PT ;  /* 0x0000002318247209 */ /* 0x000fe20007810000 */
[--C-:B------:R-:W-:Y:S01]  /*38d0*/  FFMA.FTZ R50, R87, UR14, -R38.reuse ;  /* 0x0000000e57327c23 */ /* 0x100fe20008010826 */
[----:B------:R-:W-:Y:S01]  /*38e0*/  FSEL R6, R6, -INF , !P0 ;  /* 0xff80000006067808 */ /* 0x000fe20004000000 */
[----:B------:R2:W-:Y:S01]  /*38f0*/  MUFU.EX2 R49, R48 ;  /* 0x0000003000317308 */ /* 0x0005e20000000800 */
        /* <DEDUP_REMOVED lines=9> */
[--C-:B--2---:R-:W-:Y:S01]  /*3990*/  FFMA.FTZ R48, R57, UR14, -R38.reuse ;  /* 0x0000000e39307c23 */ /* 0x104fe20008010826 */
[----:B------:R-:W-:Y:S01]  /*39a0*/  FSEL R25, R70, -INF , !P5 ;  /* 0xff80000046197808 */ /* 0x000fe20006800000 */
[--C-:B------:R-:W-:Y:S01]  /*39b0*/  FFMA.FTZ R54, R93, UR14, -R38.reuse ;  /* 0x0000000e5d367c23 */ /* 0x100fe20008010826 */
[----:B------:R-:W-:Y:S01]  /*39c0*/  FMNMX.FTZ R35, R31, R36, !PT ;  /* 0x000000241f237209 */ /* 0x000fe20007810000 */
[--C-:B------:R-:W-:Y:S01]  /*39d0*/  FFMA.FTZ R58, R97, UR14, -R38.reuse ;  /* 0x0000000e613a7c23 */ /* 0x100fe20008010826 */
[--C-:B------:R-:W-:Y:S01]  /*39e0*/  FFMA.FTZ R59, R65, UR14, -R38.reuse ;  /* 0x0000000e413b7c23 */ /* 0x100fe20008010826 */
[----:B------:R-:W-:Y:S01]  /*39f0*/  MUFU.EX2 R40, R40 ;  /* 0x0000002800287308 */ /* 0x000fe20000000800 */
[----:B------:R-:W-:Y:S01]  /*3a00*/  FMNMX.FTZ R36, R32, R35, !PT ;  /* 0x0000002320247209 */ /* 0x000fe20007810000 */
[----:B0-----:R-:W-:Y:S01]  /*3a10*/  FFMA.FTZ R37, R83, UR14, -R38 ;  /* 0x0000000e53257c23 */ /* 0x001fe20008010826 */
[----:B-1----:R-:W-:Y:S01]  /*3a20*/  FADD.FTZ R61, R39, R172 ;  /* 0x000000ac273d7221 */ /* 0x002fe20000010000 */
[----:B------:R-:W-:-:S02]  /*3a30*/  F2FP.BF16.F32.PACK_AB R172, R172, R39 ;  /* 0x00000027acac723e */ /* 0x000fc400000010ff */
[----:B------:R-:W-:Y:S01]  /*3a40*/  FMNMX.FTZ R35, R33, R36, !PT ;  /* 0x0000002421237209 */ /* 0x000fe20007810000 */
[----:B------:R-:W-:Y:S01]  /*3a50*/  FFMA.FTZ R36, R73, UR14, -R38 ;  /* 0x0000000e49247c23 */ /* 0x000fe20008010826 */
[----:B------:R-:W-:Y:S02]  /*3a60*/  MUFU.EX2 R166, R37 ;  /* 0x0000002500a67308 */ /* 0x000fe40000000800 */
[----:B------:R-:W-:-:S04]  /*3a70*/  FMNMX.FTZ R35, R34, R35, !PT ;  /* 0x0000002322237209 */ /* 0x000fc80007810000 */
[----:B------:R-:W-:Y:S02]  /*3a80*/  FMNMX.FTZ R35, R20, R35, !PT ;  /* 0x0000002314237209 */ /* 0x000fe40007810000 */
[----:B------:R0:W-:Y:S02]  /*3a90*/  MUFU.EX2 R45, R36 ;  /* 0x00000024002d7308 */ /* 0x0001e40000000800 */
[----:B------:R-:W-:-:S04]  /*3aa0*/  FMNMX.FTZ R26, R6, R35, !PT ;  /* 0x00000023061a7209 */ /* 0x000fc80007810000 */
[----:B------:R-:W-:Y:S02]  /*3ab0*/  FMNMX.FTZ R35, R9, R26, !PT ;  /* 0x0000001a09237209 */ /* 0x000fe40007810000 */
[----:B------:R-:W-:Y:S01]  /*3ac0*/  FSEL R26, R13, -INF , !P3 ;  /* 0xff8000000d1a7808 */ /* 0x000fe20005800000 */
[----:B------:R-:W-:Y:S01]  /*3ad0*/  MUFU.EX2 R55, R48 ;  /* 0x0000003000377308 */ /* 0x000fe20000000800 */
[----:B------:R-:W-:-:S04]  /*3ae0*/  FMNMX.FTZ R35, R8, R35, !PT ;  /* 0x0000002308237209 */ /* 0x000fc80007810000 */
[----:B0-----:R-:W-:Y:S02]  /*3af0*/  FMNMX.FTZ R36, R26, R35, !PT ;  /* 0x000000231a247209 */ /* 0x001fe40007810000 */
[----:B------:R-:W-:Y:S01]  /*3b00*/  FSEL R35, R71, -INF , !P6 ;  /* 0xff80000047237808 */ /* 0x000fe20007000000 */
[----:B------:R-:W0:Y:S01]  /*3b10*/  MUFU.EX2 R41, R41 ;  /* 0x0000002900297308 */ /* 0x000e220000000800 */
[----:B------:R-:W-:-:S04]  /*3b20*/  FMNMX.FTZ R36, R19, R36, !PT ;  /* 0x0000002413247209 */ /* 0x000fc80007810000 */
[----:B------:R-:W-:-:S03]  /*3b30*/  FMNMX.FTZ R36, R25, R36, !PT ;  /* 0x0000002419247209 */ /* 0x000fc60007810000 */
[----:B------:R1:W-:Y:S01]  /*3b40*/  MUFU.EX2 R47, R46 ;  /* 0x0000002e002f7308 */ /* 0x0003e20000000800 */
[----:B------:R-:W-:-:S05]  /*3b50*/  FMNMX.FTZ R36, R35, R36, !PT ;  /* 0x0000002423247209 */ /* 0x000fca0007810000 */
[----:B------:R-:W2:Y:S02]  /*3b60*/  SHFL.BFLY PT, R13, R36, 0x2, 0x1f ;  /* 0x0c401f00240d7f89 */ /* 0x000ea400000e0000 */
[----:B------:R-:W3:Y:S01]  /*3b70*/  MUFU.EX2 R42, R42 ;  /* 0x0000002a002a7308 */ /* 0x000ee20000000800 */
[----:B-1----:R-:W-:Y:S01]  /*3b80*/  FFMA.FTZ R46, R89, UR14, -R38 ;  /* 0x0000000e592e7c23 */ /* 0x002fe20008010826 */
[----:B0-----:R-:W-:-:S06]  /*3b90*/  F2FP.BF16.F32.PACK_AB R174, R41, R40 ;  /* 0x0000002829ae723e */ /* 0x001fcc00000010ff */
[----:B------:R0:W-:Y:S08]  /*3ba0*/  MUFU.EX2 R51, R46 ;  /* 0x0000002e00337308 */ /* 0x0001f00000000800 */
[----:B------:R-:W1:Y:S01]  /*3bb0*/  MUFU.EX2 R44, R44 ;  /* 0x0000002c002c7308 */ /* 0x000e620000000800 */
[----:B0-----:R-:W-:Y:S01]  /*3bc0*/  FFMA.FTZ R46, R95, UR14, -R38 ;  /* 0x0000000e5f2e7c23 */ /* 0x001fe20008010826 */
[----:B---3--:R-:W-:-:S02]  /*3bd0*/  F2FP.BF16.F32.PACK_AB R168, R43, R42 ;  /* 0x0000002a2ba8723e */ /* 0x008fc400000010ff */
[----:B--2---:R-:W-:-:S04]  /*3be0*/  FMNMX.FTZ R37, R36, R13, !PT ;  /* 0x0000000d24257209 */ /* 0x004fc80007810000 */
[----:B------:R0:W-:Y:S01]  /*3bf0*/  MUFU.EX2 R57, R56 ;  /* 0x0000003800397308 */ /* 0x0001e20000000800 */
[----:B------:R-:W2:Y:S07]  /*3c00*/  SHFL.BFLY PT, R36, R37, 0x1, 0x1f ;  /* 0x0c201f0025247f89 */ /* 0x000eae00000e0000 */
[----:B------:R-:W3:Y:S01]  /*3c10*/  MUFU.EX2 R50, R50 ;  /* 0x0000003200327308 */ /* 0x000ee20000000800 */
[----:B0-----:R-:W-:Y:S01]  /*3c20*/  FADD.FTZ R56, R40, R61 ;  /* 0x0000003d28387221 */ /* 0x001fe20000010000 */
[----:B-1----:R-:W-:-:S06]  /*3c30*/  F2FP.BF16.F32.PACK_AB R170, R45, R44 ;  /* 0x0000002c2daa723e */ /* 0x002fcc00000010ff */
[----:B------:R-:W-:Y:S08]  /*3c40*/  MUFU.EX2 R52, R52 ;  /* 0x0000003400347308 */ /* 0x000ff00000000800 */
[----:B------:R-:W0:Y:S01]  /*3c50*/  MUFU.EX2 R53, R53 ;  /* 0x0000003500357308 */ /* 0x000e220000000800 */
[----:B---3--:R-:W-:Y:S02]  /*3c60*/  F2FP.BF16.F32.PACK_AB R160, R51, R50 ;  /* 0x0000003233a0723e */ /* 0x008fe400000010ff */
[----:B--2---:R-:W-:Y:S01]  /*3c70*/  FMNMX.FTZ R13, R37, R36, !PT ;  /* 0x00000024250d7209 */ /* 0x004fe20007810000 */
[--C-:B------:R-:W-:Y:S01]  /*3c80*/  FFMA.FTZ R36, R99, UR14, -R38.reuse ;  /* 0x0000000e63247c23 */ /* 0x100fe20008010826 */
[----:B------:R-:W-:-:S02]  /*3c90*/  FFMA.FTZ R38, R69, UR14, -R38 ;  /* 0x0000000e45267c23 */ /* 0x000fc40008010826 */
[C---:B------:R-:W-:Y:S01]  /*3ca0*/  FSETP.NEU.FTZ.AND P0, PT, R13.reuse, -INF , PT ;  /* 0xff8000000d00780b */ /* 0x040fe20003f1d000 */
[----:B------:R-:W-:Y:S01]  /*3cb0*/  FMUL.FTZ R37, R13, UR14 ;  /* 0x0000000e0d257c20 */ /* 0x000fe20008410000 */
[----:B------:R-:W1:Y:S04]  /*3cc0*/  MUFU.EX2 R54, R54 ;  /* 0x0000003600367308 */ /* 0x000e680000000800 */
[----:B------:R-:W-:Y:S02]  /*3cd0*/  FSEL R48, R37, RZ, P0 ;  /* 0x000000ff25307208 */ /* 0x000fe40000000000 */
[----:B------:R-:W-:Y:S02]  /*3ce0*/  PLOP3.LUT P0, PT, PT, PT, UP0, 0x40, 0x0 ;  /* 0x000000000000781c */ /* 0x000fe40003f0e808 */
        /* <DEDUP_REMOVED lines=27> */
[----:B------:R-:W-:Y:S01]  /*3ea0*/  FFMA.FTZ R35, R35, UR14, -R48 ;  /* 0x0000000e23237c23 */ /* 0x000fe20008010830 */
[----:B0-----:R-:W-:-:S02]  /*3eb0*/  F2FP.BF16.F32.PACK_AB R162, R53, R52 ;  /* 0x0000003435a2723e */ /* 0x001fc400000010ff */
[----:B-1----:R-:W-:Y:S02]  /*3ec0*/  F2FP.BF16.F32.PACK_AB R156, R55, R54 ;  /* 0x00000036379c723e */ /* 0x002fe400000010ff */
[----:B------:R0:W-:Y:S01]  /*3ed0*/  MUFU.EX2 R38, R23 ;  /* 0x0000001700267308 */ /* 0x0001e20000000800 */
[----:B--2---:R-:W-:-:S07]  /*3ee0*/  F2FP.BF16.F32.PACK_AB R173, R28, R5 ;  /* 0x000000051cad723e */ /* 0x004fce00000010ff */
[----:B------:R-:W1:Y:S01]  /*3ef0*/  MUFU.EX2 R12, R12 ;  /* 0x0000000c000c7308 */ /* 0x000e620000000800 */
[----:B0-----:R-:W-:-:S04]  /*3f00*/  FADD.FTZ R23, R41, R56 ;  /* 0x0000003829177221 */ /* 0x001fc80000010000 */
[----:B------:R-:W-:-:S03]  /*3f10*/  FADD.FTZ R56, R42, R23 ;  /* 0x000000172a387221 */ /* 0x000fc60000010000 */
[----:B------:R-:W0:Y:S01]  /*3f20*/  MUFU.EX2 R14, R14 ;  /* 0x0000000e000e7308 */ /* 0x000e220000000800 */
[----:B------:R-:W-:Y:S01]  /*3f30*/  FADD.FTZ R23, R43, R56 ;  /* 0x000000382b177221 */ /* 0x000fe20000010000 */
[----:B------:R-:W-:-:S03]  /*3f40*/  FADD.FTZ R56, R5, R28 ;  /* 0x0000001c05387221 */ /* 0x000fc60000010000 */
[----:B------:R-:W-:Y:S01]  /*3f50*/  FADD.FTZ R60, R44, R23 ;  /* 0x000000172c3c7221 */ /* 0x000fe20000010000 */
[----:B---3--:R-:W-:Y:S02]  /*3f60*/  FADD.FTZ R23, R11, R56 ;  /* 0x000000380b177221 */ /* 0x008fe40000010000 */
[----:B------:R-:W2:Y:S01]  /*3f70*/  MUFU.EX2 R15, R15 ;  /* 0x0000000f000f7308 */ /* 0x000ea20000000800 */
[----:B------:R-:W-:Y:S01]  /*3f80*/  FADD.FTZ R61, R45, R60 ;  /* 0x0000003c2d3d7221 */ /* 0x000fe20000010000 */
[C---:B-1----:R-:W-:Y:S01]  /*3f90*/  FADD.FTZ R23, R12.reuse, R23 ;  /* 0x000000170c177221 */ /* 0x042fe20000010000 */
[----:B------:R-:W-:Y:S02]  /*3fa0*/  F2FP.BF16.F32.PACK_AB R175, R12, R11 ;  /* 0x0000000b0caf723e */ /* 0x000fe400000010ff */
[----:B------:R-:W-:Y:S01]  /*3fb0*/  FADD.FTZ R60, R164, R61 ;  /* 0x0000003da43c7221 */ /* 0x000fe20000010000 */
[C---:B------:R-:W-:Y:S02]  /*3fc0*/  F2FP.BF16.F32.PACK_AB R164, R47.reuse, R164 ;  /* 0x000000a42fa4723e */ /* 0x040fe400000010ff */
[----:B------:R-:W1:Y:S01]  /*3fd0*/  MUFU.EX2 R21, R21 ;  /* 0x0000001500157308 */ /* 0x000e620000000800 */
[----:B0-----:R-:W-:Y:S01]  /*3fe0*/  FADD.FTZ R56, R14, R23 ;  /* 0x000000170e387221 */ /* 0x001fe20000010000 */
[----:B------:R-:W-:-:S04]  /*3ff0*/  FADD.FTZ R23, R47, R60 ;  /* 0x0000003c2f177221 */ /* 0x000fc80000010000 */
[----:B------:R-:W-:Y:S01]  /*4000*/  FADD.FTZ R60, R166, R23 ;  /* 0x00000017a63c7221 */ /* 0x000fe20000010000 */
[----:B------:R-:W-:Y:S01]  /*4010*/  F2FP.BF16.F32.PACK_AB R166, R49, R166 ;  /* 0x000000a631a6723e */ /* 0x000fe200000010ff */
[----:B------:R-:W0:Y:S01]  /*4020*/  MUFU.EX2 R24, R24 ;  /* 0x0000001800187308 */ /* 0x000e220000000800 */
[----:B--2---:R-:W-:Y:S01]  /*4030*/  FADD.FTZ R56, R15, R56 ;  /* 0x000000380f387221 */ /* 0x004fe20000010000 */
[----:B------:R-:W-:Y:S01]  /*4040*/  FADD.FTZ R61, R49, R60 ;  /* 0x0000003c313d7221 */ /* 0x000fe20000010000 */
[----:B------:R-:W-:-:S03]  /*4050*/  F2FP.BF16.F32.PACK_AB R169, R15, R14 ;  /* 0x0000000e0fa9723e */ /* 0x000fc600000010ff */
[----:B------:R-:W-:Y:S02]  /*4060*/  FADD.FTZ R60, R50, R61 ;  /* 0x0000003d323c7221 */ /* 0x000fe40000010000 */
[----:B------:R-:W2:Y:S01]  /*4070*/  MUFU.EX2 R27, R27 ;  /* 0x0000001b001b7308 */ /* 0x000ea20000000800 */
[----:B-1----:R-:W-:Y:S01]  /*4080*/  FADD.FTZ R23, R21, R56 ;  /* 0x0000003815177221 */ /* 0x002fe20000010000 */
[----:B------:R-:W-:-:S03]  /*4090*/  F2FP.BF16.F32.PACK_AB R171, R38, R21 ;  /* 0x0000001526ab723e */ /* 0x000fc600000010ff */
[----:B------:R-:W-:-:S03]  /*40a0*/  FADD.FTZ R23, R38, R23 ;  /* 0x0000001726177221 */ /* 0x000fc60000010000 */
[----:B------:R-:W1:Y:S01]  /*40b0*/  MUFU.EX2 R29, R29 ;  /* 0x0000001d001d7308 */ /* 0x000e620000000800 */
[----:B0-----:R-:W-:Y:S01]  /*40c0*/  FADD.FTZ R56, R24, R23 ;  /* 0x0000001718387221 */ /* 0x001fe20000010000 */
[----:B------:R-:W-:-:S04]  /*40d0*/  FADD.FTZ R23, R51, R60 ;  /* 0x0000003c33177221 */ /* 0x000fc80000010000 */
[----:B------:R-:W-:Y:S02]  /*40e0*/  FADD.FTZ R60, R52, R23 ;  /* 0x00000017343c7221 */ /* 0x000fe40000010000 */
[----:B------:R-:W0:Y:S01]  /*40f0*/  MUFU.EX2 R30, R30 ;  /* 0x0000001e001e7308 */ /* 0x000e220000000800 */
[----:B--2---:R-:W-:Y:S01]  /*4100*/  FADD.FTZ R56, R27, R56 ;  /* 0x000000381b387221 */ /* 0x004fe20000010000 */
[----:B------:R-:W-:Y:S01]  /*4110*/  FADD.FTZ R61, R53, R60 ;  /* 0x0000003c353d7221 */ /* 0x000fe20000010000 */
[----:B------:R-:W-:-:S03]  /*4120*/  F2FP.BF16.F32.PACK_AB R165, R27, R24 ;  /* 0x000000181ba5723e */ /* 0x000fc600000010ff */
[----:B------:R-:W-:Y:S02]  /*4130*/  FADD.FTZ R48, R54, R61 ;  /* 0x0000003d36307221 */ /* 0x000fe40000010000 */
[----:B------:R-:W-:Y:S01]  /*4140*/  MUFU.EX2 R31, R31 ;  /* 0x0000001f001f7308 */ /* 0x000fe20000000800 */
[----:B-1----:R-:W-:Y:S01]  /*4150*/  FADD.FTZ R23, R29, R56 ;  /* 0x000000381d177221 */ /* 0x002fe20000010000 */
[----:B------:R-:W-:-:S06]  /*4160*/  FADD.FTZ R39, R55, R48 ;  /* 0x0000003037277221 */ /* 0x000fcc0000010000 */
[----:B------:R-:W1:Y:S01]  /*4170*/  MUFU.EX2 R32, R32 ;  /* 0x0000002000207308 */ /* 0x000e620000000800 */
[----:B0-----:R-:W-:-:S07]  /*4180*/  F2FP.BF16.F32.PACK_AB R167, R30, R29 ;  /* 0x0000001d1ea7723e */ /* 0x001fce00000010ff */
[----:B------:R-:W0:Y:S08]  /*4190*/  MUFU.EX2 R46, R46 ;  /* 0x0000002e002e7308 */ /* 0x000e300000000800 */
[----:B------:R-:W-:Y:S01]  /*41a0*/  MUFU.EX2 R33, R33 ;  /* 0x0000002100217308 */ /* 0x000fe20000000800 */
[----:B-1----:R-:W-:-:S07]  /*41b0*/  F2FP.BF16.F32.PACK_AB R161, R32, R31 ;  /* 0x0000001f20a1723e */ /* 0x002fce00000010ff */
[----:B------:R-:W1:Y:S01]  /*41c0*/  MUFU.EX2 R34, R34 ;  /* 0x0000002200227308 */ /* 0x000e620000000800 */
[----:B0-----:R-:W-:Y:S01]  /*41d0*/  FADD.FTZ R40, R46, R39 ;  /* 0x000000272e287221 */ /* 0x001fe20000010000 */
[----:B------:R-:W-:-:S03]  /*41e0*/  F2FP.BF16.F32.PACK_AB R158, R57, R46 ;  /* 0x0000002e399e723e */ /* 0x000fc600000010ff */
[----:B------:R-:W-:-:S03]  /*41f0*/  FADD.FTZ R39, R57, R40 ;  /* 0x0000002839277221 */ /* 0x000fc60000010000 */
[----:B------:R0:W-:Y:S08]  /*4200*/  MUFU.EX2 R157, R6 ;  /* 0x00000006009d7308 */ /* 0x0001f00000000800 */
[----:B------:R-:W2:Y:S01]  /*4210*/  MUFU.EX2 R58, R58 ;  /* 0x0000003a003a7308 */ /* 0x000ea20000000800 */
[----:B0-----:R-:W-:Y:S01]  /*4220*/  FADD.FTZ R6, R30, R23 ;  /* 0x000000171e067221 */ /* 0x001fe20000010000 */
[----:B-1----:R-:W-:-:S03]  /*4230*/  F2FP.BF16.F32.PACK_AB R163, R34, R33 ;  /* 0x0000002122a3723e */ /* 0x002fc600000010ff */
[----:B------:R-:W-:-:S03]  /*4240*/  FADD.FTZ R23, R31, R6 ;  /* 0x000000061f177221 */ /* 0x000fc60000010000 */
[----:B------:R-:W0:Y:S01]  /*4250*/  MUFU.EX2 R20, R20 ;  /* 0x0000001400147308 */ /* 0x000e220000000800 */
[----:B------:R-:W-:-:S04]  /*4260*/  FADD.FTZ R6, R32, R23 ;  /* 0x0000001720067221 */ /* 0x000fc80000010000 */
[----:B------:R-:W-:-:S03]  /*4270*/  FADD.FTZ R23, R33, R6 ;  /* 0x0000000621177221 */ /* 0x000fc60000010000 */
[----:B------:R-:W1:Y:S01]  /*4280*/  MUFU.EX2 R59, R59 ;  /* 0x0000003b003b7308 */ /* 0x000e620000000800 */
[----:B------:R-:W-:Y:S01]  /*4290*/  FADD.FTZ R23, R34, R23 ;  /* 0x0000001722177221 */ /* 0x000fe20000010000 */
[----:B--2---:R-:W-:-:S06]  /*42a0*/  FADD.FTZ R40, R58, R39 ;  /* 0x000000273a287221 */ /* 0x004fcc0000010000 */
[----:B------:R-:W2:Y:S01]  /*42b0*/  MUFU.EX2 R36, R36 ;  /* 0x0000002400247308 */ /* 0x000ea20000000800 */
[----:B0-----:R-:W-:-:S04]  /*42c0*/  FADD.FTZ R6, R20, R23 ;  /* 0x0000001714067221 */ /* 0x001fc80000010000 */
[C---:B------:R-:W-:Y:S01]  /*42d0*/  FADD.FTZ R6, R157.reuse, R6 ;  /* 0x000000069d067221 */ /* 0x040fe20000010000 */
[----:B------:R-:W-:Y:S02]  /*42e0*/  F2FP.BF16.F32.PACK_AB R157, R157, R20 ;  /* 0x000000149d9d723e */ /* 0x000fe400000010ff */
[----:B------:R-:W0:Y:S01]  /*42f0*/  MUFU.EX2 R9, R9 ;  /* 0x0000000900097308 */ /* 0x000e220000000800 */
[C---:B-1----:R-:W-:Y:S01]  /*4300*/  FADD.FTZ R23, R59.reuse, R40 ;  /* 0x000000283b177221 */ /* 0x042fe20000010000 */
[----:B------:R-:W-:-:S06]  /*4310*/  F2FP.BF16.F32.PACK_AB R152, R59, R58 ;  /* 0x0000003a3b98723e */ /* 0x000fcc00000010ff */
[----:B------:R-:W1:Y:S01]  /*4320*/  MUFU.EX2 R8, R8 ;  /* 0x0000000800087308 */ /* 0x000e620000000800 */
[----:B--2---:R-:W-:Y:S01]  /*4330*/  FADD.FTZ R40, R36, R23 ;  /* 0x0000001724287221 */ /* 0x004fe20000010000 */
[----:B------:R-:W-:-:S06]  /*4340*/  F2FP.BF16.F32.PACK_AB R154, R37, R36 ;  /* 0x00000024259a723e */ /* 0x000fcc00000010ff */
[----:B------:R-:W2:Y:S01]  /*4350*/  MUFU.EX2 R26, R26 ;  /* 0x0000001a001a7308 */ /* 0x000ea20000000800 */
[----:B0-----:R-:W-:Y:S01]  /*4360*/  FADD.FTZ R23, R9, R6 ;  /* 0x0000000609177221 */ /* 0x001fe20000010000 */
[----:B------:R-:W-:-:S06]  /*4370*/  FADD.FTZ R6, R37, R40 ;  /* 0x0000002825067221 */ /* 0x000fcc0000010000 */
[----:B------:R-:W0:Y:S01]  /*4380*/  MUFU.EX2 R19, R19 ;  /* 0x0000001300137308 */ /* 0x000e220000000800 */
[C---:B-1----:R-:W-:Y:S01]  /*4390*/  FADD.FTZ R23, R8.reuse, R23 ;  /* 0x0000001708177221 */ /* 0x042fe20000010000 */
[----:B------:R-:W-:-:S06]  /*43a0*/  F2FP.BF16.F32.PACK_AB R159, R8, R9 ;  /* 0x00000009089f723e */ /* 0x000fcc00000010ff */
[----:B------:R-:W1:Y:S01]  /*43b0*/  MUFU.EX2 R25, R25 ;  /* 0x0000001900197308 */ /* 0x000e620000000800 */
[----:B--2---:R-:W-:-:S07]  /*43c0*/  FADD.FTZ R12, R26, R23 ;  /* 0x000000171a0c7221 */ /* 0x004fce0000010000 */
[----:B------:R-:W2:Y:S01]  /*43d0*/  MUFU.EX2 R36, R35 ;  /* 0x0000002300247308 */ /* 0x000ea20000000800 */
[C---:B0-----:R-:W-:Y:S01]  /*43e0*/  FADD.FTZ R12, R19.reuse, R12 ;  /* 0x0000000c130c7221 */ /* 0x041fe20000010000 */
[----:B------:R-:W-:-:S03]  /*43f0*/  F2FP.BF16.F32.PACK_AB R153, R19, R26 ;  /* 0x0000001a1399723e */ /* 0x000fc600000010ff */
[----:B-1----:R-:W-:-:S04]  /*4400*/  FADD.FTZ R5, R25, R12 ;  /* 0x0000000c19057221 */ /* 0x002fc80000010000 */
[C---:B--2---:R-:W-:Y:S01]  /*4410*/  FADD.FTZ R5, R36.reuse, R5 ;  /* 0x0000000524057221 */ /* 0x044fe20000010000 */
[----:B------:R-:W-:Y:S01]  /*4420*/  F2FP.BF16.F32.PACK_AB R155, R36, R25 ;  /* 0x00000019249b723e */ /* 0x000fe200000010ff */
[----:B------:R-:W-:Y:S06]  /*4430*/  @P0 BRA `(.L_x_1965) ;  /* 0x0000000000040947 */ /* 0x000fec0003800000 */
[----:B------:R-:W-:Y:S01]  /*4440*/  BPT.TRAP 0x1 ;  /* 0x000000040000795c */ /* 0x000fe20000300000 */
.L_x_1965:
[----:B------:R-:W-:Y:S01]  /*4450*/  PLOP3.LUT P1, PT, PT, PT, UP0, 0x40, 0x0 ;  /* 0x000000000000781c */ /* 0x000fe20003f2e808 */
[----:B------:R0:W1:-:S12]  /*4460*/  SYNCS.PHASECHK.TRANS64.TRYWAIT P0, [UR38+0x22850], R2 ;  /* 0x02285002ff0075a7 */ /* 0x0000580008000166 */
[----:B0-----:R-:W-:Y:S05]  /*4470*/  @P1 BRA `(.L_x_1966) ;  /* 0x0000000000041947 */ /* 0x001fea0003800000 */
[----:B------:R-:W-:Y:S01]  /*4480*/  BPT.TRAP 0x1 ;  /* 0x000000040000795c */ /* 0x000fe20000300000 */
.L_x_1966:
[----:B-1----:R-:W-:Y:S05]  /*4490*/  @P0 BRA `(.L_x_1967) ;  /* 0x0000000000080947 */ /* 0x002fea0003800000 */
[----:B------:R-:W0:Y:S02]  /*44a0*/  SYNCS.PHASECHK.TRANS64.TRYWAIT P0, [UR38+0x22850], R2 ;  /* 0x02285002ff0075a7 */ /* 0x000e240008000166 */
[----:B0-----:R-:W-:Y:S05]  /*44b0*/  @!P0 BRA `(.L_x_1968) ;  /* 0x0000010000f88947 */ /* 0x001fea0003800000 */
.L_x_1967:
[----:B------:R1:W-:Y:S01]  /*44c0*/  BAR.SYNC.DEFER_BLOCKING R3, 0x100 ;  /* 0x000400030000751d */ /* 0x0003e20000010000 */
[----:B------:R-:W-:Y:S01]  /*44d0*/  UIADD3 UR6, UR38, 0x400, URZ ;  /* 0x0000040026067890 */ /* 0x000fe2000fffe03f */
[----:B------:R-:W-:-:S03]  /*44e0*/  PLOP3.LUT P0, PT, PT, PT, UP0, 0x40, 0x0 ;  /* 0x000000000000781c */ /* 0x000fc60003f0e808 */
[----:B------:R-:W-:Y:S01]  /*44f0*/  USHF.R.U32.HI UR6, URZ, 0x4, UR6 ;  /* 0x000000043f067899 */ /* 0x000fe20008011606 */
[----:B------:R-:W-:Y:S01]  /*4500*/  UMOV UR7, 0x40000040 ;  /* 0x4000004000077882 */ /* 0x000fe20000000000 */
[----:B------:R-:W-:Y:S02]  /*4510*/  UMOV UR11, 0x40000040 ;  /* 0x40000040000b7882 */ /* 0x000fe40000000000 */
[----:B------:R-:W-:-:S04]  /*4520*/  ULOP3.LUT UR6, UR6, 0x3fff, URZ, 0xc0, !UPT ;  /* 0x00003fff06067892 */ /* 0x000fc8000f8ec03f */
[----:B------:R-:W-:-:S04]  /*4530*/  ULOP3.LUT UR6, UR6, 0x3000000, URZ, 0xfc, !UPT ;  /* 0x0300000006067892 */ /* 0x000fc8000f8efc3f */
[----:B------:R-:W-:Y:S01]  /*4540*/  UIADD3 UR10, UR6, 0x80, URZ ;  /* 0x00000080060a7890 */ /* 0x000fe2000fffe03f */
[----:B------:R-:W-:-:S06]  /*4550*/  WARPGROUP.ARRIVE ;  /* 0x00000000000079c5 */ /* 0x000fcc0000000000 */
[----:B------:R-:W-:Y:S03]  /*4560*/  HGMMA.64x256x16.F32.BF16 R24, R172, gdesc[UR4].tnspB, RZ, !UPT, gsb0 ;  /* 0x43e00004ac187df0 */ /* 0x000fe6000c0018ff */
        /* <DEDUP_REMOVED lines=29> */
[----:B-1----:R-:W-:Y:S05]  /*4740*/  @P0 BRA `(.L_x_1969) ;  /* 0x0000000000040947 */ /* 0x002fea0003800000 */
[----:B------:R-:W-:Y:S01]  /*4750*/  BPT.TRAP 0x1 ;  /* 0x000000040000795c */ /* 0x000fe20000300000 */
.L_x_1969:
[----:B------:R-:W1:Y:S01]  /*4760*/  S2UR UR26, SR_CTAID.X ;  /* 0x00000000001a79c3 */ /* 0x000e620000002500 */
[----:B------:R-:W-:Y:S01]  /*4770*/  UISETP.NE.AND UP2, UPT, UR40, URZ, UPT ;  /* 0x0000003f2800728c */ /* 0x000fe2000bf45270 */
[----:B0-----:R-:W-:Y:S01]  /*4780*/  VIADD R9, R22, 0xfffffffe ;  /* 0xfffffffe16097836 */ /* 0x001fe20000000000 */
[----:B------:R-:W-:-:S06]  /*4790*/  UISETP.NE.AND UP1, UPT, UR43, URZ, UPT ;  /* 0x0000003f2b00728c */ /* 0x000fcc000bf25270 */
[----:B------:R-:W-:-:S03]  /*47a0*/  PLOP3.LUT P0, PT, PT, PT, UP1, 0x40, 0x0 ;  /* 0x000000000000781c */ /* 0x000fc60003f0e818 */
[----:B------:R-:W-:Y:S01]  /*47b0*/  @UP2 ULDC UR10, c[0x0][0x44c] ;  /* 0x00011300000a2ab9 */ /* 0x000fe20000000800 */
[----:B------:R-:W-:Y:S01]  /*47c0*/  @UP2 ULDC UR7, c[0x0][0x450] ;  /* 0x0001140000072ab9 */ /* 0x000fe20000000800 */
[----:B-1----:R-:W-:-:S04]  /*47d0*/  USHF.L.U32 UR26, UR26, 0x7, URZ ;  /* 0x000000071a1a7899 */ /* 0x002fc8000800063f */
[----:B------:R-:W-:-:S03]  /*47e0*/  UIMAD.WIDE.U32 UR10, UR26, UR10, URZ ;  /* 0x0000000a1a0a72a5 */ /* 0x000fc6000f8e003f */
[----:B------:R-:W-:Y:S01]  /*47f0*/  UMOV UR19, UR26 ;  /* 0x0000001a00137c82 */ /* 0x000fe20008000000 */
[----:B------:R-:W-:Y:S02]  /*4800*/  @UP2 USHF.R.U32.HI UR19, URZ, UR7, UR11 ;  /* 0x000000073f132299 */ /* 0x000fe4000801160b */
[----:B------:R-:W-:-:S04]  /*4810*/  UIADD3 UR7, UR38, 0x22860, URZ ;  /* 0x0002286026077890 */ /* 0x000fc8000fffe03f */
[----:B------:R-:W-:Y:S01]  /*4820*/  IMAD.U32 R2, RZ, RZ, UR19 ;  /* 0x00000013ff027e24 */ /* 0x000fe2000f8e00ff */
[----:B------:R-:W-:-:S04]  /*4830*/  UPRMT UR7, UR5, 0x654, UR7 ;  /* 0x0000065405077896 */ /* 0x000fc80008000007 */
[----:B------:R-:W-:-:S04]  /*4840*/  IADD3 R2, R2, -UR15, R17 ;  /* 0x8000000f02027c10 */ /* 0x000fc8000fffe011 */
[----:B------:R-:W-:Y:S01]  /*4850*/  R2UR UR10, R2 ;  /* 0x00000000020a72ca */ /* 0x000fe200000e0000 */
[----:B------:R-:W-:-:S12]  /*4860*/  SYNCS.ARRIVE.TRANS64.RED.A1T0 RZ, [UR7], RZ ;  /* 0x000000ffffff79a7 */ /* 0x000fd80008100407 */
[----:B------:R-:W-:Y:S01]  /*4870*/  UIADD3 UR18, UR10, UR18, URZ ;  /* 0x000000120a127290 */ /* 0x000fe2000fffe03f */
[----:B------:R-:W-:Y:S11]  /*4880*/  @P0 BRA `(.L_x_1970) ;  /* 0x00000000004c0947 */ /* 0x000ff60003800000 */
[----:B------:R-:W-:Y:S01]  /*4890*/  ISETP.GT.AND P0, PT, R2, RZ, PT ;  /* 0x000000ff0200720c */ /* 0x000fe20003f04270 */
[----:B------:R-:W-:-:S12]  /*48a0*/  UIADD3 UR7, UR10, -0x1, URZ ;  /* 0xffffffff0a077890 */ /* 0x000fd8000fffe03f */
[----:B------:R-:W-:Y:S05]  /*48b0*/  @P0 BRA `(.L_x_1971) ;  /* 0x0000000000200947 */ /* 0x000fea0003800000 */
[----:B------:R-:W-:Y:S01]  /*48c0*/  ULDC UR19, c[0x0][0x9e4] ;  /* 0x0002790000137ab9 */ /* 0x000fe20000000800 */
[----:B------:R-:W-:Y:S02]  /*48d0*/  UIADD3 UR7, -UR10, URZ, URZ ;  /* 0x0000003f0a077290 */ /* 0x000fe4000fffe13f */
[----:B------:R-:W-:-:S11]  /*48e0*/  UISETP.NE.AND UP1, UPT, UR19, 0x1, UPT ;  /* 0x000000011300788c */ /* 0x000fd6000bf25270 */
[----:B------:R-:W-:Y:S02]  /*48f0*/  @UP1 ULDC.64 UR22, c[0x0][0x9e8] ;  /* 0x00027a0000161ab9 */ /* 0x000fe40000000a00 */
[----:B------:R-:W-:-:S04]  /*4900*/  UIMAD.WIDE.U32 UR10, UR7, UR22, URZ ;  /* 0x00000016070a72a5 */ /* 0x000fc8000f8e003f */
[----:B------:R-:W-:-:S04]  /*4910*/  @UP1 USHF.R.U32.HI UR7, URZ, UR23, UR11 ;  /* 0x000000173f071299 */ /* 0x000fc8000801160b */
[----:B------:R-:W-:Y:S01]  /*4920*/  ULOP3.LUT UR7, URZ, UR7, URZ, 0x33, !UPT ;  /* 0x000000073f077292 */ /* 0x000fe2000f8e333f */
[----:B------:R-:W-:Y:S11]  /*4930*/  BRA `(.L_x_1972) ;  /* 0x0000000000147947 */ /* 0x000ff60003800000 */
.L_x_1971:
[----:B------:R-:W-:Y:S02]  /*4940*/  ULDC UR19, c[0x0][0x9e4] ;  /* 0x0002790000137ab9 */ /* 0x000fe40000000800 */
[----:B------:R-:W-:-:S11]  /*4950*/  UISETP.NE.AND UP1, UPT, UR19, 0x1, UPT ;  /* 0x000000011300788c */ /* 0x000fd6000bf25270 */
[----:B------:R-:W-:Y:S02]  /*4960*/  @UP1 ULDC.64 UR22, c[0x0][0x9e8] ;  /* 0x00027a0000161ab9 */ /* 0x000fe40000000a00 */
[----:B------:R-:W-:-:S04]  /*4970*/  UIMAD.WIDE.U32 UR10, UR7, UR22, URZ ;  /* 0x00000016070a72a5 */ /* 0x000fc8000f8e003f */
[----:B------:R-:W-:-:S12]  /*4980*/  @UP1 USHF.R.U32.HI UR7, URZ, UR23, UR11 ;  /* 0x000000173f071299 */ /* 0x000fd8000801160b */
.L_x_1972:
[----:B------:R-:W-:-:S04]  /*4990*/  UIMAD UR7, UR7, UR19, UR19 ;  /* 0x00000013070772a4 */ /* 0x000fc8000f8e0213 */
[----:B------:R-:W-:-:S04]  /*49a0*/  UISETP.LT.AND UP1, UPT, UR18, UR7, UPT ;  /* 0x000000071200728c */ /* 0x000fc8000bf21270 */
[----:B------:R-:W-:-:S12]  /*49b0*/  USEL UR18, UR18, UR7, UP1 ;  /* 0x0000000712127287 */ /* 0x000fd80008800000 */
.L_x_1970:
[----:B------:R-:W-:Y:S01]  /*49c0*/  UIMAD.WIDE UR10, UR18, 0x2aaaaaab, URZ ;  /* 0x2aaaaaab120a78a5 */ /* 0x000fe2000f8e023f */
[----:B------:R-:W-:-:S03]  /*49d0*/  UMOV UR24, URZ ;  /* 0x0000003f00187c82 */ /* 0x000fc60008000000 */
[----:B------:R-:W-:-:S04]  /*49e0*/  USHF.R.U32.HI UR7, URZ, 0x1f, UR11 ;  /* 0x0000001f3f077899 */ /* 0x000fc8000801160b */
[----:B------:R-:W-:-:S04]  /*49f0*/  ULEA.HI.SX32 UR7, UR11, UR7, 0x1c ;  /* 0x000000070b077291 */ /* 0x000fc8000f8fe23f */
[----:B------:R-:W-:-:S04]  /*4a00*/  UISETP.LT.AND UP1, UPT, UR39, UR7, UPT ;  /* 0x000000072700728c */ /* 0x000fc8000bf21270 */
[----:B------:R-:W-:-:S03]  /*4a10*/  USEL UR27, UR39, UR7, !UP1 ;  /* 0x00000007271b7287 */ /* 0x000fc6000c800000 */
[----:B------:R-:W-:-:S03]  /*4a20*/  UMOV UR7, URZ ;  /* 0x0000003f00077c82 */ /* 0x000fc60008000000 */
[----:B------:R-:W-:-:S13]  /*4a30*/  ISETP.GE.AND P0, PT, R9, UR27, PT ;  /* 0x0000001b09007c0c */ /* 0x000fda000bf06270 */
[----:B------:R-:W-:Y:S05]  /*4a40*/  @!P0 BRA `(.L_x_1973) ;  /* 0x0000003400a48947 */ /* 0x000fea0003800000 */
[----:B------:R-:W-:Y:S01]  /*4a50*/  IMAD.MOV.U32 R12, RZ, RZ, R13 ;  /* 0x000000ffff0c7224 */ /* 0x000fe200078e000d */
[----:B------:R-:W-:Y:S01]  /*4a60*/  UMOV UR7, URZ ;  /* 0x0000003f00077c82 */ /* 0x000fe20008000000 */
[----:B------:R-:W-:Y:S01]  /*4a70*/  IMAD.MOV.U32 R11, RZ, RZ, R10 ;  /* 0x000000ffff0b7224 */ /* 0x000fe200078e000a */
[----:B------:R-:W-:Y:S01]  /*4a80*/  UMOV UR24, URZ ;  /* 0x0000003f00187c82 */ /* 0x000fe20008000000 */
[----:B------:R-:W-:Y:S01]  /*4a90*/  ULDC UR31, c[0x0][0x9e4] ;  /* 0x00027900001f7ab9 */ /* 0x000fe20000000800 */
[----:B------:R-:W-:Y:S01]  /*4aa0*/  ULDC UR29, c[0x0][0x288] ;  /* 0x0000a200001d7ab9 */ /* 0x000fe20000000800 */
[----:B------:R-:W-:Y:S01]  /*4ab0*/  ULDC UR32, c[0x0][0x2f0] ;  /* 0x0000bc0000207ab9 */ /* 0x000fe20000000800 */
[----:B------:R-:W-:Y:S01]  /*4ac0*/  ULDC UR33, c[0x0][0x9d8] ;  /* 0x0002760000217ab9 */ /* 0x000fe20000000800 */
[----:B------:R-:W-:Y:S01]  /*4ad0*/  ULDC UR30, c[0x0][0x988] ;  /* 0x00026200001e7ab9 */ /* 0x000fe20000000800 */
[----:B------:R-:W-:-:S05]  /*4ae0*/  ULDC UR34, c[0x0][0x9e0] ;  /* 0x0002780000227ab9 */ /* 0x000fca0000000800 */
.L_x_1992:
[----:B------:R-:W-:Y:S01]  /*4af0*/  UIADD3 UR24, UR24, 0x1, URZ ;  /* 0x0000000118187890 */ /* 0x000fe2000fffe03f */
[----:B------:R-:W-:-:S03]  /*4b00*/  PLOP3.LUT P0, PT, PT, PT, UP0, 0x40, 0x0 ;  /* 0x000000000000781c */ /* 0x000fc60003f0e808 */
[----:B------:R-:W-:-:S04]  /*4b10*/  UISETP.NE.AND UP1, UPT, UR24, 0x2, UPT ;  /* 0x000000021800788c */ /* 0x000fc8000bf25270 */
[----:B------:R-:W-:Y:S02]  /*4b20*/  USEL UR10, URZ, 0x1, UP1 ;  /* 0x000000013f0a7887 */ /* 0x000fe40008800000 */
[----:B------:R-:W-:Y:S02]  /*4b30*/  USEL UR24, UR24, URZ, UP1 ;  /* 0x0000003f18187287 */ /* 0x000fe40008800000 */
[----:B------:R-:W-:Y:S02]  /*4b40*/  ULOP3.LUT UR7, UR7, UR10, URZ, 0x3c, !UPT ;  /* 0x0000000a07077292 */ /* 0x000fe4000f8e3c3f */
[----:B------:R-:W-:Y:S10]  /*4b50*/  @P0 BRA `(.L_x_1974) ;  /* 0x0000000000040947 */ /* 0x000ff40003800000 */
[----:B------:R-:W-:Y:S01]  /*4b60*/  BPT.TRAP 0x1 ;  /* 0x000000040000795c */ /* 0x000fe20000300000 */
.L_x_1974:
[----:B------:R-:W-:Y:S01]  /*4b70*/  PLOP3.LUT P1, PT, PT, PT, UP0, 0x40, 0x0 ;  /* 0x000000000000781c */ /* 0x000fe20003f2e808 */
[----:B------:R-:W-:Y:S01]  /*4b80*/  ULEA UR28, UR24, UR38, 0x3 ;  /* 0x00000026181c7291 */ /* 0x000fe2000f8e183f */
[----:B------:R-:W-:-:S05]  /*4b90*/  IMAD.U32 R8, RZ, RZ, UR7 ;  /* 0x00000007ff087e24 */ /* 0x000fca000f8e00ff */
[----:B------:R-:W-:-:S04]  /*4ba0*/  SHF.L.U32 R8, R8, 0x1f, RZ ;  /* 0x0000001f08087819 */ /* 0x000fc800000006ff */
[----:B------:R0:W1:Y:S02]  /*4bb0*/  SYNCS.PHASECHK.TRANS64.TRYWAIT P0, [UR28+0x22830], R8 ;  /* 0x02283008ff0075a7 */ /* 0x000064000800015c */
[----:B------:R-:W-:Y:S05]  /*4bc0*/  @P1 BRA `(.L_x_1975) ;  /* 0x0000000000041947 */ /* 0x000fea0003800000 */
[----:B------:R-:W-:Y:S01]  /*4bd0*/  BPT.TRAP 0x1 ;  /* 0x000000040000795c */ /* 0x000fe20000300000 */
.L_x_1975:
[----:B-1----:R-:W-:Y:S05]  /*4be0*/  @P0 BRA `(.L_x_1976) ;  /* 0x0000000000080947 */ /* 0x002fea0003800000 */
[----:B------:R-:W1:Y:S02]  /*4bf0*/  SYNCS.PHASECHK.TRANS64.TRYWAIT P0, [UR28+0x22830], R8 ;  /* 0x02283008ff0075a7 */ /* 0x000e64000800015c */
[----:B-1----:R-:W-:Y:S05]  /*4c00*/  @!P0 BRA `(.L_x_1977) ;  /* 0x000000fc003c8947 */ /* 0x002fea0003800000 */
.L_x_1976:
[----:B------:R-:W-:Y:S01]  /*4c10*/  UIMAD UR22, UR24, 0x300, UR4 ;  /* 0x00000300181678a4 */ /* 0x000fe2000f8e0204 */
[----:B------:R-:W-:Y:S01]  /*4c20*/  WARPGROUP.ARRIVE ;  /* 0x00000000000079c5 */ /* 0x000fe20000000000 */
[----:B------:R-:W-:Y:S01]  /*4c30*/  UMOV UR23, 0x40000040 ;  /* 0x4000004000177882 */ /* 0x000fe20000000000 */
[----:B------:R-:W-:Y:S01]  /*4c40*/  UMOV UR11, 0x40000040 ;  /* 0x40000040000b7882 */ /* 0x000fe20000000000 */
[----:B------:R-:W-:Y:S01]  /*4c50*/  UIADD3 UR10, UR22, 0x2, URZ ;  /* 0x00000002160a7890 */ /* 0x000fe2000fffe03f */
[----:B------:R-:W-:Y:S01]  /*4c60*/  PLOP3.LUT P0, PT, PT, PT, UP0, 0x40, 0x0 ;  /* 0x000000000000781c */ /* 0x000fe20003f0e808 */
[----:B------:R-:W-:Y:S01]  /*4c70*/  UIADD3 UR14, UR22, 0x4, URZ ;  /* 0x00000004160e7890 */ /* 0x000fe2000fffe03f */
[----:B------:R-:W-:Y:S01]  /*4c80*/  IADD3 R0, -R16, 0xb, RZ ;  /* 0x0000000b10007810 */ /* 0x000fe20007ffe1ff */
[----:B------:R-:W-:Y:S01]  /*4c90*/  UMOV UR15, 0x40000040 ;  /* 0x40000040000f7882 */ /* 0x000fe20000000000 */
        /* <DEDUP_REMOVED lines=14> */
[----:B------:R-:W-:Y:S05]  /*4d80*/  @P0 BRA `(.L_x_1978) ;  /* 0x0000000000040947 */ /* 0x000fea0003800000 */
[----:B------:R-:W-:Y:S01]  /*4d90*/  BPT.TRAP 0x1 ;  /* 0x000000040000795c */ /* 0x000fe20000300000 */
.L_x_1978:
[----:B------:R-:W-:Y:S01]  /*4da0*/  UISETP.NE.AND UP2, UPT, UR40, URZ, UPT ;  /* 0x0000003f2800728c */ /* 0x000fe2000bf45270 */
[----:B------:R-:W-:Y:S01]  /*4db0*/  FMUL.FTZ R19, R162, UR33 ;  /* 0x00000021a2137c20 */ /* 0x000fe20008410000 */
[----:B------:R-:W-:Y:S01]  /*4dc0*/  FMUL.FTZ R162, R187, UR33 ;  /* 0x00000021bba27c20 */ /* 0x000fe20008410000 */
[----:B------:R-:W-:Y:S01]  /*4dd0*/  FMUL.FTZ R202, R157, UR33 ;  /* 0x000000219dca7c20 */ /* 0x000fe20008410000 */
[----:B------:R-:W-:Y:S02]  /*4de0*/  IMAD.MOV.U32 R187, RZ, RZ, R4 ;  /* 0x000000ffffbb7224 */ /* 0x000fe400078e0004 */
[----:B------:R-:W-:Y:S01]  /*4df0*/  FMUL.FTZ R157, R178, UR33 ;  /* 0x00000021b29d7c20 */ /* 0x000fe20008410000 */
[----:B------:R-:W-:Y:S01]  /*4e00*/  PLOP3.LUT P0, PT, PT, PT, UP2, 0x80, 0x0 ;  /* 0x000000000000781c */ /* 0x000fe20003f0f028 */
[----:B------:R-:W-:Y:S01]  /*4e10*/  FMUL.FTZ R178, R184, UR33 ;  /* 0x00000021b8b27c20 */ /* 0x000fe20008410000 */
[----:B------:R-:W-:Y:S01]  /*4e20*/  PLOP3.LUT P1, PT, PT, PT, UP2, 0x80, 0x0 ;  /* 0x000000000000781c */ /* 0x000fe20003f2f028 */
[----:B------:R-:W-:Y:S01]  /*4e30*/  FMUL.FTZ R184, R188, UR33 ;  /* 0x00000021bcb87c20 */ /* 0x000fe20008410000 */
[----:B------:R-:W-:Y:S01]  /*4e40*/  IMAD R188, R9, -0x60, RZ ;  /* 0xffffffa009bc7824 */ /* 0x000fe200078e02ff */
[----:B------:R-:W-:Y:S01]  /*4e50*/  @UP2 ULDC UR10, c[0x0][0x44c] ;  /* 0x00011300000a2ab9 */ /* 0x000fe20000000800 */
[----:B------:R-:W-:Y:S01]  /*4e60*/  FMUL.FTZ R208, R169, UR33 ;  /* 0x00000021a9d07c20 */ /* 0x000fe20008410000 */
[----:B------:R-:W-:Y:S01]  /*4e70*/  FMUL.FTZ R10, R155, UR33 ;  /* 0x000000219b0a7c20 */ /* 0x000fe20008410000 */
[----:B------:R-:W-:Y:S01]  /*4e80*/  FMUL.FTZ R203, R156, UR33 ;  /* 0x000000219ccb7c20 */ /* 0x000fe20008410000 */
[----:B------:R-:W-:Y:S01]  /*4e90*/  UISETP.NE.AND UP1, UPT, UR43, URZ, UPT ;  /* 0x0000003f2b00728c */ /* 0x000fe2000bf25270 */
[----:B------:R-:W-:Y:S01]  /*4ea0*/  FMUL.FTZ R155, R174, UR33 ;  /* 0x00000021ae9b7c20 */ /* 0x000fe20008410000 */
[----:B------:R-:W-:Y:S01]  /*4eb0*/  FMUL.FTZ R156, R175, UR33 ;  /* 0x00000021af9c7c20 */ /* 0x000fe20008410000 */
[----:B------:R-:W-:Y:S01]  /*4ec0*/  FMUL.FTZ R201, R152, UR33 ;  /* 0x0000002198c97c20 */ /* 0x000fe20008410000 */
[----:B------:R-:W-:Y:S01]  /*4ed0*/  @P0 IMAD.HI.U32 R22, R4, UR10, RZ ;  /* 0x0000000a04160c27 */ /* 0x000fe2000f8e00ff */
[----:B------:R-:W-:-:S03]  /*4ee0*/  @UP2 ULDC UR10, c[0x0][0x450] ;  /* 0x00011400000a2ab9 */ /* 0x000fc60000000800 */
[----:B------:R-:W-:Y:S01]  /*4ef0*/  FMUL.FTZ R14, R158, UR33 ;  /* 0x000000219e0e7c20 */ /* 0x000fe20008410000 */
[----:B------:R-:W-:Y:S01]  /*4f00*/  FMUL.FTZ R15, R159, UR33 ;  /* 0x000000219f0f7c20 */ /* 0x000fe20008410000 */
[----:B------:R-:W-:Y:S01]  /*4f10*/  FMUL.FTZ R205, R160, UR33 ;  /* 0x00000021a0cd7c20 */ /* 0x000fe20008410000 */
[----:B------:R-:W-:Y:S01]  /*4f20*/  @P1 SHF.R.U32.HI R187, RZ, UR10, R22 ;  /* 0x0000000affbb1c19 */ /* 0x000fe20008011616 */
[----:B------:R-:W-:Y:S02]  /*4f30*/  VIADD R22, R188, 0x1 ;  /* 0x00000001bc167836 */ /* 0x000fe40000000000 */
[----:B------:R-:W-:Y:S01]  /*4f40*/  FMUL.FTZ R174, R176, UR33 ;  /* 0x00000021b0ae7c20 */ /* 0x000fe20008410000 */
[----:B------:R-:W-:Y:S01]  /*4f50*/  FMUL.FTZ R175, R177, UR33 ;  /* 0x00000021b1af7c20 */ /* 0x000fe20008410000 */
[----:B------:R-:W-:Y:S01]  /*4f60*/  FMUL.FTZ R200, R153, UR33 ;  /* 0x0000002199c87c20 */ /* 0x000fe20008410000 */
[----:B------:R-:W3:Y:S01]  /*4f70*/  SHFL.IDX PT, R169, R187, RZ, 0x1c1f ;  /* 0x001c1fffbba97589 */ /* 0x000ee200000e0000 */
[----:B-1----:R-:W-:Y:S01]  /*4f80*/  FMUL.FTZ R13, R154, UR33 ;  /* 0x000000219a0d7c20 */ /* 0x002fe20008410000 */
        /* <DEDUP_REMOVED lines=28> */
[----:B------:R-:W-:-:S02]  /*5150*/  IMAD R23, R7, -0x2, R22 ;  /* 0xfffffffe07177824 */ /* 0x000fc400078e0216 */
[----:B------:R-:W-:Y:S01]  /*5160*/  FMUL.FTZ R168, R199, UR33 ;  /* 0x00000021c7a87c20 */ /* 0x000fe20008410000 */
[----:B------:R-:W-:Y:S01]  /*5170*/  UIADD3 UR10, UR28, 0x22840, URZ ;  /* 0x000228401c0a7890 */ /* 0x000fe2000fffe03f */
[----:B------:R-:W-:Y:S01]  /*5180*/  PLOP3.LUT P0, PT, PT, PT, UP1, 0x40, 0x0 ;  /* 0x000000000000781c */ /* 0x000fe20003f0e818 */
[----:B------:R-:W-:Y:S01]  /*5190*/  IMAD R23, R18, UR32, R23 ;  /* 0x0000002012177c24 */ /* 0x000fe2000f8e0217 */
[----:B------:R-:W1:Y:S01]  /*51a0*/  MUFU.TANH R201, R201 ;  /* 0x000000c900c97308 */ /* 0x000e620000002400 */
[----:B------:R-:W-:Y:S01]  /*51b0*/  UPRMT UR10, UR5, 0x654, UR10 ;  /* 0x00000654050a7896 */ /* 0x000fe2000800000a */
[----:B------:R-:W-:Y:S02]  /*51c0*/  UMOV UR15, UR29 ;  /* 0x0000001d000f7c82 */ /* 0x000fe40008000000 */
[----:B------:R-:W-:-:S04]  /*51d0*/  VIADD R23, R23, -UR15 ;  /* 0x8000000f17177c36 */ /* 0x000fc80008000000 */
[----:B------:R-:W4:Y:S01]  /*51e0*/  MUFU.TANH R200, R200 ;  /* 0x000000c800c87308 */ /* 0x000f220000002400 */
[C---:B------:R-:W-:Y:S01]  /*51f0*/  VIADD R189, R23.reuse, UR25 ;  /* 0x0000001917bd7c36 */ /* 0x040fe20008000000 */
[----:B------:R-:W-:Y:S01]  /*5200*/  IADD3 R186, R23, UR34, RZ ;  /* 0x0000002217ba7c10 */ /* 0x000fe2000fffe0ff */
[----:B------:R-:W-:Y:S02]  /*5210*/  SYNCS.ARRIVE.TRANS64.RED.A1T0 RZ, [UR10], RZ ;  /* 0x000000ffffff79a7 */ /* 0x000fe4000810040a */
[----:B---3--:R-:W-:Y:S02]  /*5220*/  IMAD.IADD R191, R169, 0x1, R189 ;  /* 0x00000001a9bf7824 */ /* 0x008fe400078e02bd */
[----:B------:R-:W-:Y:S01]  /*5230*/  IMAD.IADD R190, R186, 0x1, R169 ;  /* 0x00000001babe7824 */ /* 0x000fe200078e02a9 */
[----:B------:R-:W3:Y:S08]  /*5240*/  MUFU.TANH R13, R13 ;  /* 0x0000000d000d7308 */ /* 0x000ef00000002400 */
        /* <DEDUP_REMOVED lines=45> */
[----:B-1-34-:R-:W-:Y:S05]  /*5520*/  @P0 BRA `(.L_x_1979) ;  /* 0x00000000005c0947 */ /* 0x01afea0003800000 */
[----:B------:R-:W-:Y:S01]  /*5530*/  IMAD R22, R18, UR32, R169 ;  /* 0x0000002012167c24 */ /* 0x000fe2000f8e02a9 */
[----:B------:R-:W-:Y:S03]  /*5540*/  BSSY B0, `(.L_x_1980) ;  /* 0x0000011000007945 */ /* 0x000fe60003800000 */
[----:B------:R-:W-:-:S05]  /*5550*/  VIADD R169, R22, -UR15 ;  /* 0x8000000f16a97c36 */ /* 0x000fca0008000000 */
[----:B------:R-:W-:-:S13]  /*5560*/  ISETP.GT.AND P0, PT, R169, -0x1, PT ;  /* 0xffffffffa900780c */ /* 0x000fda0003f04270 */
[----:B------:R-:W-:Y:S05]  /*5570*/  @P0 BRA `(.L_x_1981) ;  /* 0x0000000000200947 */ /* 0x000fea0003800000 */
[----:B------:R-:W-:Y:S01]  /*5580*/  IMAD.U32 R171, RZ, RZ, UR31 ;  /* 0x0000001fffab7e24 */ /* 0x000fe2000f8e00ff */
[----:B------:R-:W-:-:S04]  /*5590*/  LOP3.LUT R169, RZ, R169, RZ, 0x33, !PT ;  /* 0x000000a9ffa97212 */ /* 0x000fc800078e33ff */
[----:B------:R-:W-:-:S13]  /*55a0*/  ISETP.NE.AND P0, PT, R171, 0x1, PT ;  /* 0x00000001ab00780c */ /* 0x000fda0003f05270 */
[----:B------:R-:W1:Y:S02]  /*55b0*/  @P0 LDC.64 R22, c[0x0][0x9e8] ;  /* 0x00027a00ff160b82 */ /* 0x000e640000000a00 */
[----:B-1----:R-:W-:-:S05]  /*55c0*/  @P0 IMAD.HI.U32 R22, R169, R22, RZ ;  /* 0x00000016a9160227 */ /* 0x002fca00078e00ff */
[----:B------:R-:W-:-:S04]  /*55d0*/  @P0 SHF.R.U32.HI R169, RZ, R23, R22 ;  /* 0x00000017ffa90219 */ /* 0x000fc80000011616 */
[----:B------:R-:W-:Y:S01]  /*55e0*/  LOP3.LUT R169, RZ, R169, RZ, 0x33, !PT ;  /* 0x000000a9ffa97212 */ /* 0x000fe200078e33ff */
[----:B------:R-:W-:Y:S06]  /*55f0*/  BRA `(.L_x_1982) ;  /* 0x0000000000147947 */ /* 0x000fec0003800000 */
.L_x_1981:
[----:B------:R-:W-:-:S05]  /*5600*/  IMAD.U32 R171, RZ, RZ, UR31 ;  /* 0x0000001fffab7e24 */ /* 0x000fca000f8e00ff */
[----:B------:R-:W-:-:S13]  /*5610*/  ISETP.NE.AND P0, PT, R171, 0x1, PT ;  /* 0x00000001ab00780c */ /* 0x000fda0003f05270 */
[----:B------:R-:W1:Y:S02]  /*5620*/  @P0 LDC.64 R22, c[0x0][0x9e8] ;  /* 0x00027a00ff160b82 */ /* 0x000e640000000a00 */
[----:B-1----:R-:W-:-:S05]  /*5630*/  @P0 IMAD.HI.U32 R22, R169, R22, RZ ;  /* 0x00000016a9160227 */ /* 0x002fca00078e00ff */
[----:B------:R-:W-:-:S07]  /*5640*/  @P0 SHF.R.U32.HI R169, RZ, R23, R22 ;  /* 0x00000017ffa90219 */ /* 0x000fce0000011616 */
.L_x_1982:
[----:B------:R-:W-:Y:S05]  /*5650*/  BSYNC B0 ;  /* 0x0000000000007941 */ /* 0x000fea0003800000 */
.L_x_1980:
[----:B------:R-:W-:-:S04]  /*5660*/  IMAD R22, R7, -0x2, R188 ;  /* 0xfffffffe07167824 */ /* 0x000fc800078e02bc */
[----:B------:R-:W-:-:S05]  /*5670*/  IMAD R22, R169, R171, R22 ;  /* 0x000000aba9167224 */ /* 0x000fca00078e0216 */
[----:B------:R-:W-:Y:S02]  /*5680*/  VIADDMNMX R190, R22, R171, R190, PT ;  /* 0x000000ab16be7246 */ /* 0x000fe400038001be */
[----:B------:R-:W-:-:S07]  /*5690*/  VIMNMX R191, R191, R22, !PT ;  /* 0x00000016bfbf7248 */ /* 0x000fce0007fe0100 */
.L_x_1979:
[----:B------:R-:W-:Y:S01]  /*56a0*/  ISETP.GE.AND P1, PT, R188, 0x1, PT ;  /* 0x00000001bc00780c */ /* 0x000fe20003f26270 */
[----:B------:R-:W1:Y:S01]  /*56b0*/  SHFL.IDX PT, R23, R187, 0x1, 0x1c1f ;  /* 0x003c1f00bb177f89 */ /* 0x000e6200000e0000 */
[----:B------:R-:W-:Y:S01]  /*56c0*/  LOP3.LUT R2, R2, 0xfffdffff, RZ, 0xc0, !PT ;  /* 0xfffdffff02027812 */ /* 0x000fe200078ec0ff */
[----:B------:R-:W-:Y:S01]  /*56d0*/  UISETP.NE.AND UP1, UPT, UR43, URZ, UPT ;  /* 0x0000003f2b00728c */ /* 0x000fe2000bf25270 */
[----:B------:R-:W-:Y:S02]  /*56e0*/  ISETP.GT.AND P3, PT, R191, RZ, !P1 ;  /* 0x000000ffbf00720c */ /* 0x000fe40004f64270 */
[C---:B------:R-:W-:Y:S02]  /*56f0*/  ISETP.GE.AND P5, PT, R188.reuse, 0xa, PT ;  /* 0x0000000abc00780c */ /* 0x040fe40003fa6270 */
[C---:B------:R-:W-:Y:S02]  /*5700*/  ISETP.GE.AND P0, PT, R188.reuse, 0x2, PT ;  /* 0x00000002bc00780c */ /* 0x040fe40003f06270 */
[----:B------:R-:W-:-:S02]  /*5710*/  ISETP.GE.AND P4, PT, R188, 0x11, PT ;  /* 0x00000011bc00780c */ /* 0x000fc40003f86270 */
[----:B------:R-:W-:Y:S02]  /*5720*/  ISETP.GT.AND P2, PT, R191, 0x1, !P0 ;  /* 0x00000001bf00780c */ /* 0x000fe40004744270 */
[----:B------:R-:W-:Y:S02]  /*5730*/  @P1 LOP3.LUT R2, R2, 0x20000, RZ, 0xfc, !PT ;  /* 0x0002000002021812 */ /* 0x000fe400078efcff */
[----:B------:R-:W-:Y:S02]  /*5740*/  ISETP.GE.AND P1, PT, R188, 0x9, PT ;  /* 0x00000009bc00780c */ /* 0x000fe40003f26270 */
[----:B------:R-:W-:Y:S02]  /*5750*/  LOP3.LUT R2, R2, 0xfffffffd, RZ, 0xc0, !PT ;  /* 0xfffffffd02027812 */ /* 0x000fe400078ec0ff */
[C---:B------:R-:W-:Y:S02]  /*5760*/  ISETP.LT.OR P2, PT, R190.reuse, 0x2, P2 ;  /* 0x00000002be00780c */ /* 0x040fe40001741670 */
[----:B------:R-:W-:-:S02]  /*5770*/  ISETP.LT.OR P3, PT, R190, 0x1, P3 ;  /* 0x00000001be00780c */ /* 0x000fc40001f61670 */
[----:B------:R-:W-:Y:S01]  /*5780*/  FSEL R200, R200, -INF , !P2 ;  /* 0xff800000c8c87808 */ /* 0x000fe20005000000 */
[--C-:B-1----:R-:W-:Y:S01]  /*5790*/  IMAD.IADD R186, R186, 0x1, R23.reuse ;  /* 0x00000001baba7824 */ /* 0x102fe200078e0217 */
[----:B------:R-:W-:Y:S01]  /*57a0*/  FSEL R170, R201, -INF , !P3 ;  /* 0xff800000c9aa7808 */ /* 0x000fe20005800000 */
[----:B------:R-:W-:Y:S01]  /*57b0*/  IMAD.IADD R193, R189, 0x1, R23 ;  /* 0x00000001bdc17824 */ /* 0x000fe200078e0217 */
[C---:B------:R-:W-:Y:S02]  /*57c0*/  ISETP.GT.AND P2, PT, R191.reuse, 0x9, !P5 ;  /* 0x00000009bf00780c */ /* 0x040fe40006f44270 */
[----:B------:R-:W-:Y:S02]  /*57d0*/  @P1 LOP3.LUT R2, R2, 0x2, RZ, 0xfc, !PT ;  /* 0x0000000202021812 */ /* 0x000fe400078efcff */
[----:B------:R-:W-:Y:S02]  /*57e0*/  ISETP.GT.AND P1, PT, R191, 0x8, !P1 ;  /* 0x00000008bf00780c */ /* 0x000fe40004f24270 */
[----:B------:R-:W-:-:S02]  /*57f0*/  LOP3.LUT R2, R2, 0xfffffffb, RZ, 0xc0, !PT ;  /* 0xfffffffb02027812 */ /* 0x000fc400078ec0ff */
[----:B------:R-:W-:Y:S02]  /*5800*/  ISETP.LT.OR P1, PT, R190, 0x9, P1 ;  /* 0x00000009be00780c */ /* 0x000fe40000f21670 */
[----:B------:R-:W-:Y:S02]  /*5810*/  @P5 LOP3.LUT R2, R2, 0x4, RZ, 0xfc, !PT ;  /* 0x0000000402025812 */ /* 0x000fe400078efcff */
[----:B------:R-:W-:Y:S02]  /*5820*/  ISETP.GE.AND P3, PT, R188, 0x12, PT ;  /* 0x00000012bc00780c */ /* 0x000fe40003f66270 */
[----:B------:R-:W-:Y:S02]  /*5830*/  LOP3.LUT R2, R2, 0xfffffff7, RZ, 0xc0, !PT ;  /* 0xfffffff702027812 */ /* 0x000fe400078ec0ff */
[----:B0-----:R-:W-:Y:S02]  /*5840*/  FSEL R203, R203, -INF , !P1 ;  /* 0xff800000cbcb7808 */ /* 0x001fe40004800000 */
[----:B------:R-:W-:-:S02]  /*5850*/  ISETP.GT.AND P1, PT, R191, 0x10, !P4 ;  /* 0x00000010bf00780c */ /* 0x000fc40006724270 */
[----:B------:R-:W-:Y:S02]  /*5860*/  ISETP.LT.OR P2, PT, R190, 0xa, P2 ;  /* 0x0000000abe00780c */ /* 0x000fe40001741670 */
[----:B------:R-:W-:Y:S02]  /*5870*/  @P4 LOP3.LUT R2, R2, 0x8, RZ, 0xfc, !PT ;  /* 0x0000000802024812 */ /* 0x000fe400078efcff */
[----:B------:R-:W-:Y:S02]  /*5880*/  ISETP.LT.OR P1, PT, R190, 0x11, P1 ;  /* 0x00000011be00780c */ /* 0x000fe40000f21670 */
[----:B------:R-:W-:Y:S02]  /*5890*/  FSEL R202, R202, -INF , !P2 ;  /* 0xff800000caca7808 */ /* 0x000fe40005000000 */
[----:B------:R-:W-:Y:S02]  /*58a0*/  ISETP.GE.AND P2, PT, R188, 0x19, PT ;  /* 0x00000019bc00780c */ /* 0x000fe40003f46270 */
[----:B------:R-:W-:-:S02]  /*58b0*/  LOP3.LUT R2, R2, 0xffffffef, RZ, 0xc0, !PT ;  /* 0xffffffef02027812 */ /* 0x000fc400078ec0ff */
[----:B------:R-:W-:Y:S02]  /*58c0*/  FSEL R205, R205, -INF , !P1 ;  /* 0xff800000cdcd7808 */ /* 0x000fe40004800000 */
[----:B------:R-:W-:Y:S02]  /*58d0*/  ISETP.GT.AND P1, PT, R191, 0x11, !P3 ;  /* 0x00000011bf00780c */ /* 0x000fe40005f24270 */
[----:B------:R-:W-:Y:S02]  /*58e0*/  @P3 LOP3.LUT R2, R2, 0x10, RZ, 0xfc, !PT ;  /* 0x0000001002023812 */ /* 0x000fe400078efcff */
[----:B------:R-:W-:Y:S02]  /*58f0*/  ISETP.LT.OR P1, PT, R190, 0x12, P1 ;  /* 0x00000012be00780c */ /* 0x000fe40000f21670 */
[----:B------:R-:W-:Y:S02]  /*5900*/  LOP3.LUT R2, R2, 0xffffffdf, RZ, 0xc0, !PT ;  /* 0xffffffdf02027812 */ /* 0x000fe400078ec0ff */
[----:B------:R-:W-:-:S02]  /*5910*/  FSEL R204, R204, -INF , !P1 ;  /* 0xff800000cccc7808 */ /* 0x000fc40004800000 */
[----:B------:R-:W-:Y:S02]  /*5920*/  @P2 LOP3.LUT R2, R2, 0x20, RZ, 0xfc, !PT ;  /* 0x0000002002022812 */ /* 0x000fe400078efcff */
[----:B------:R-:W-:Y:S02]  /*5930*/  ISETP.GT.AND P1, PT, R191, 0x18, !P2 ;  /* 0x00000018bf00780c */ /* 0x000fe40005724270 */
[----:B------:R-:W-:Y:S02]  /*5940*/  ISETP.GE.AND P2, PT, R188, 0x1a, PT ;  /* 0x0000001abc00780c */ /* 0x000fe40003f46270 */
[----:B------:R-:W-:Y:S02]  /*5950*/  ISETP.LT.OR P1, PT, R190, 0x19, P1 ;  /* 0x00000019be00780c */ /* 0x000fe40000f21670 */
[----:B------:R-:W-:Y:S02]  /*5960*/  LOP3.LUT R2, R2, 0xfffeffff, RZ, 0xc0, !PT ;  /* 0xfffeffff02027812 */ /* 0x000fe400078ec0ff */
[----:B------:R-:W-:-:S02]  /*5970*/  FSEL R207, R207, -INF , !P1 ;  /* 0xff800000cfcf7808 */ /* 0x000fc40004800000 */
[----:B------:R-:W-:-:S04]  /*5980*/  ISETP.GT.AND P1, PT, R191, 0x19, !P2 ;  /* 0x00000019bf00780c */ /* 0x000fc80005724270 */
[----:B------:R-:W-:Y:S02]  /*5990*/  ISETP.LT.OR P1, PT, R190, 0x1a, P1 ;  /* 0x0000001abe00780c */ /* 0x000fe40000f21670 */
[----:B------:R-:W-:Y:S02]  /*59a0*/  @P2 LOP3.LUT R2, R2, 0x10000, RZ, 0xfc, !PT ;  /* 0x0001000002022812 */ /* 0x000fe400078efcff */
[----:B------:R-:W-:Y:S02]  /*59b0*/  ISETP.GE.AND P2, PT, R188, 0x21, PT ;  /* 0x00000021bc00780c */ /* 0x000fe40003f46270 */
[----:B------:R-:W-:Y:S02]  /*59c0*/  LOP3.LUT R2, R2, 0xffff7fff, RZ, 0xc0, !PT ;  /* 0xffff7fff02027812 */ /* 0x000fe400078ec0ff */
[----:B------:R-:W-:Y:S02]  /*59d0*/  FSEL R206, R206, -INF , !P1 ;  /* 0xff800000cece7808 */ /* 0x000fe40004800000 */
[----:B------:R-:W-:-:S04]  /*59e0*/  ISETP.GT.AND P1, PT, R191, 0x20, !P2 ;  /* 0x00000020bf00780c */ /* 0x000fc80005724270 */
[----:B------:R-:W-:-:S03]  /*59f0*/  ISETP.LT.OR P1, PT, R190, 0x21, P1 ;  /* 0x00000021be00780c */ /* 0x000fc60000f21670 */
        /* <DEDUP_REMOVED lines=44> */
[----:B------:R-:W-:Y:S02]  /*5cc0*/  FSEL R177, R177, -INF , !P1 ;  /* 0xff800000b1b17808 */ /* 0x000fe40004800000 */
[----:B------:R-:W-:Y:S02]  /*5cd0*/  LOP3.LUT R2, R2, 0xffffff7f, RZ, 0xc0, !PT ;  /* 0xffffff7f02027812 */ /* 0x000fe400078ec0ff */
[----:B------:R-:W-:-:S04]  /*5ce0*/  ISETP.GT.AND P1, PT, R191, 0x40, !P2 ;  /* 0x00000040bf00780c */ /* 0x000fc80005724270 */
[----:B------:R-:W-:-:S03]  /*5cf0*/  ISETP.LT.OR P1, PT, R190, 0x41, P1 ;  /* 0x00000041be00780c */ /* 0x000fc60000f21670 */
[----:B------:R-:W-:Y:S02]  /*5d00*/  @P2 LOP3.LUT R2, R2, 0x80, RZ, 0xfc, !PT ;  /* 0x0000008002022812 */ /* 0x000fe400078efcff */
[----:B------:R-:W-:Y:S02]  /*5d10*/  ISETP.GE.AND P2, PT, R188, 0x42, PT ;  /* 0x00000042bc00780c */ /* 0x000fe40003f46270 */
[----:B------:R-:W-:Y:S02]  /*5d20*/  FSEL R178, R178, -INF , !P1 ;  /* 0xff800000b2b27808 */ /* 0x000fe40004800000 */
[----:B------:R-:W-:Y:S02]  /*5d30*/  ISETP.GT.AND P1, PT, R191, 0x41, !P2 ;  /* 0x00000041bf00780c */ /* 0x000fe40005724270 */
[----:B------:R-:W-:Y:S02]  /*5d40*/  LOP3.LUT R2, R2, 0xffffffbf, RZ, 0xc0, !PT ;  /* 0xffffffbf02027812 */ /* 0x000fe400078ec0ff */
[----:B------:R-:W-:-:S04]  /*5d50*/  ISETP.LT.OR P1, PT, R190, 0x42, P1 ;  /* 0x00000042be00780c */ /* 0x000fc80000f21670 */
[----:B------:R-:W-:Y:S02]  /*5d60*/  FSEL R185, R185, -INF , !P1 ;  /* 0xff800000b9b97808 */ /* 0x000fe40004800000 */
[----:B------:R-:W-:Y:S02]  /*5d70*/  ISETP.GE.AND P1, PT, R188, 0x49, PT ;  /* 0x00000049bc00780c */ /* 0x000fe40003f26270 */
[----:B------:R-:W-:Y:S02]  /*5d80*/  @P2 LOP3.LUT R2, R2, 0x40, RZ, 0xfc, !PT ;  /* 0x0000004002022812 */ /* 0x000fe400078efcff */
[----:B------:R-:W-:Y:S02]  /*5d90*/  ISETP.GT.AND P2, PT, R191, 0x48, !P1 ;  /* 0x00000048bf00780c */ /* 0x000fe40004f44270 */
[----:B------:R-:W-:Y:S02]  /*5da0*/  LOP3.LUT R2, R2, 0xfffffffe, RZ, 0xc0, !PT ;  /* 0xfffffffe02027812 */ /* 0x000fe400078ec0ff */
        /* <DEDUP_REMOVED lines=18> */
[----:B------:R-:W-:-:S13]  /*5ed0*/  ISETP.GE.AND P6, PT, R188, 0x5a, PT ;  /* 0x0000005abc00780c */ /* 0x000fda0003fc6270 */
[----:B------:R-:W-:Y:S02]  /*5ee0*/  @P6 LOP3.LUT R2, R2, 0x1, RZ, 0xfc, !PT ;  /* 0x0000000102026812 */ /* 0x000fe400078efcff */
[----:B------:R-:W-:-:S04]  /*5ef0*/  ISETP.GT.AND P6, PT, R191, 0x59, !P6 ;  /* 0x00000059bf00780c */ /* 0x000fc800077c4270 */
[----:B------:R-:W-:-:S04]  /*5f00*/  ISETP.LT.OR P6, PT, R190, 0x5a, P6 ;  /* 0x0000005abe00780c */ /* 0x000fc800037c1670 */
[----:B------:R-:W-:Y:S02]  /*5f10*/  FSEL R179, R179, -INF , !P6 ;  /* 0xff800000b3b37808 */ /* 0x000fe40007000000 */
[----:B------:R-:W-:-:S13]  /*5f20*/  PLOP3.LUT P6, PT, PT, PT, UP1, 0x40, 0x0 ;  /* 0x000000000000781c */ /* 0x000fda0003fce818 */
[----:B------:R-:W-:Y:S05]  /*5f30*/  @P6 BRA `(.L_x_1983) ;  /* 0x00000000005c6947 */ /* 0x000fea0003800000 */
        /* <DEDUP_REMOVED lines=8> */
[----:B------:R-:W0:Y:S02]  /*5fc0*/  @P6 LDC.64 R22, c[0x0][0x9e8] ;  /* 0x00027a00ff166b82 */ /* 0x000e240000000a00 */
[----:B0-----:R-:W-:-:S05]  /*5fd0*/  @P6 IMAD.HI.U32 R22, R187, R22, RZ ;  /* 0x00000016bb166227 */ /* 0x001fca00078e00ff */
[----:B------:R-:W-:-:S04]  /*5fe0*/  @P6 SHF.R.U32.HI R187, RZ, R23, R22 ;  /* 0x00000017ffbb6219 */ /* 0x000fc80000011616 */
[----:B------:R-:W-:Y:S01]  /*5ff0*/  LOP3.LUT R187, RZ, R187, RZ, 0x33, !PT ;  /* 0x000000bbffbb7212 */ /* 0x000fe200078e33ff */
[----:B------:R-:W-:Y:S06]  /*6000*/  BRA `(.L_x_1986) ;  /* 0x0000000000147947 */ /* 0x000fec0003800000 */
.L_x_1985:
[----:B------:R-:W-:-:S05]  /*6010*/  IMAD.U32 R190, RZ, RZ, UR31 ;  /* 0x0000001fffbe7e24 */ /* 0x000fca000f8e00ff */
[----:B------:R-:W-:-:S13]  /*6020*/  ISETP.NE.AND P6, PT, R190, 0x1, PT ;  /* 0x00000001be00780c */ /* 0x000fda0003fc5270 */
[----:B------:R-:W0:Y:S02]  /*6030*/  @P6 LDC.64 R22, c[0x0][0x9e8] ;  /* 0x00027a00ff166b82 */ /* 0x000e240000000a00 */
[----:B0-----:R-:W-:-:S05]  /*6040*/  @P6 IMAD.HI.U32 R22, R187, R22, RZ ;  /* 0x00000016bb166227 */ /* 0x001fca00078e00ff */
[----:B------:R-:W-:-:S07]  /*6050*/  @P6 SHF.R.U32.HI R187, RZ, R23, R22 ;  /* 0x00000017ffbb6219 */ /* 0x000fce0000011616 */
.L_x_1986:
[----:B------:R-:W-:Y:S05]  /*6060*/  BSYNC B0 ;  /* 0x0000000000007941 */ /* 0x000fea0003800000 */
.L_x_1984:
[----:B------:R-:W-:-:S04]  /*6070*/  IMAD R188, R7, -0x2, R188 ;  /* 0xfffffffe07bc7824 */ /* 0x000fc800078e02bc */
[----:B------:R-:W-:-:S05]  /*6080*/  IMAD R187, R187, R190, R188 ;  /* 0x000000bebbbb7224 */ /* 0x000fca00078e02bc */
[----:B------:R-:W-:Y:S02]  /*6090*/  VIADDMNMX R186, R187, R190, R186, PT ;  /* 0x000000bebbba7246 */ /* 0x000fe400038001ba */
[----:B------:R-:W-:-:S07]  /*60a0*/  VIMNMX R193, R193, R187, !PT ;  /* 0x000000bbc1c17248 */ /* 0x000fce0007fe0100 */
.L_x_1983:
[----:B------:R-:W-:Y:S01]  /*60b0*/  ISETP.GT.AND P0, PT, R193, 0x1, !P0 ;  /* 0x00000001c100780c */ /* 0x000fe20004704270 */
[----:B------:R-:W-:Y:S01]  /*60c0*/  UMOV UR14, UR30 ;  /* 0x0000001e000e7c82 */ /* 0x000fe20008000000 */
[----:B------:R-:W-:Y:S02]  /*60d0*/  LOP3.LUT P6, RZ, R2, 0x10, RZ, 0xc0, !PT ;  /* 0x0000001002ff7812 */ /* 0x000fe400078cc0ff */
[----:B------:R-:W-:Y:S02]  /*60e0*/  ISETP.LT.OR P0, PT, R186, 0x2, P0 ;  /* 0x00000002ba00780c */ /* 0x000fe40000701670 */
[----:B------:R-:W-:Y:S02]  /*60f0*/  FMNMX.FTZ R23, R170, R11, !PT ;  /* 0x0000000baa177209 */ /* 0x000fe40007810000 */
[----:B------:R-:W-:Y:S02]  /*6100*/  FSEL R22, R10, -INF , !P0 ;  /* 0xff8000000a167808 */ /* 0x000fe40004000000 */
[----:B------:R-:W-:-:S02]  /*6110*/  LOP3.LUT P0, RZ, R2, 0x2, RZ, 0xc0, !PT ;  /* 0x0000000202ff7812 */ /* 0x000fc4000780c0ff */
[----:B------:R-:W-:Y:S02]  /*6120*/  FMNMX.FTZ R10, R200, R23, !PT ;  /* 0x00000017c80a7209 */ /* 0x000fe40007810000 */
[----:B------:R-:W-:Y:S02]  /*6130*/  ISETP.GT.AND P0, PT, R193, 0x8, !P0 ;  /* 0x00000008c100780c */ /* 0x000fe40004704270 */
[----:B------:R-:W-:Y:S02]  /*6140*/  FMNMX.FTZ R23, R203, R10, !PT ;  /* 0x0000000acb177209 */ /* 0x000fe40007810000 */
[----:B------:R-:W-:Y:S02]  /*6150*/  ISETP.LT.OR P0, PT, R186, 0x9, P0 ;  /* 0x00000009ba00780c */ /* 0x000fe40000701670 */
[----:B------:R-:W-:Y:S02]  /*6160*/  FMNMX.FTZ R10, R202, R23, !PT ;  /* 0x00000017ca0a7209 */ /* 0x000fe40007810000 */
[----:B------:R-:W-:-:S02]  /*6170*/  FSEL R14, R14, -INF , !P0 ;  /* 0xff8000000e0e7808 */ /* 0x000fc40004000000 */
[----:B------:R-:W-:Y:S02]  /*6180*/  LOP3.LUT P0, RZ, R2, 0x4, RZ, 0xc0, !PT ;  /* 0x0000000402ff7812 */ /* 0x000fe4000780c0ff */
[----:B------:R-:W-:Y:S02]  /*6190*/  FMNMX.FTZ R23, R205, R10, !PT ;  /* 0x0000000acd177209 */ /* 0x000fe40007810000 */
[----:B------:R-:W-:Y:S02]  /*61a0*/  ISETP.GT.AND P0, PT, R193, 0x9, !P0 ;  /* 0x00000009c100780c */ /* 0x000fe40004704270 */
[----:B------:R-:W-:Y:S02]  /*61b0*/  FMNMX.FTZ R10, R204, R23, !PT ;  /* 0x00000017cc0a7209 */ /* 0x000fe40007810000 */
[----:B------:R-:W-:Y:S02]  /*61c0*/  ISETP.LT.OR P0, PT, R186, 0xa, P0 ;  /* 0x0000000aba00780c */ /* 0x000fe40000701670 */
[----:B------:R-:W-:-:S02]  /*61d0*/  FMNMX.FTZ R23, R207, R10, !PT ;  /* 0x0000000acf177209 */ /* 0x000fc40007810000 */
[----:B------:R-:W-:Y:S02]  /*61e0*/  FSEL R15, R15, -INF , !P0 ;  /* 0xff8000000f0f7808 */ /* 0x000fe40004000000 */
[----:B------:R-:W-:Y:S02]  /*61f0*/  LOP3.LUT P0, RZ, R2, 0x8, RZ, 0xc0, !PT ;  /* 0x0000000802ff7812 */ /* 0x000fe4000780c0ff */
[----:B------:R-:W-:Y:S02]  /*6200*/  FMNMX.FTZ R10, R206, R23, !PT ;  /* 0x00000017ce0a7209 */ /* 0x000fe40007810000 */
[----:B------:R-:W-:Y:S02]  /*6210*/  ISETP.GT.AND P0, PT, R193, 0x10, !P0 ;  /* 0x00000010c100780c */ /* 0x000fe40004704270 */
[----:B------:R-:W-:Y:S02]  /*6220*/  FMNMX.FTZ R10, R169, R10, !PT ;  /* 0x0000000aa90a7209 */ /* 0x000fe40007810000 */
[----:B------:R-:W-:-:S02]  /*6230*/  ISETP.LT.OR P0, PT, R186, 0x11, P0 ;  /* 0x00000011ba00780c */ /* 0x000fc40000701670 */
[----:B------:R-:W-:Y:S02]  /*6240*/  FMNMX.FTZ R23, R171, R10, !PT ;  /* 0x0000000aab177209 */ /* 0x000fe40007810000 */
[----:B------:R-:W-:Y:S02]  /*6250*/  FSEL R19, R19, -INF , !P0 ;  /* 0xff80000013137808 */ /* 0x000fe40004000000 */
[----:B------:R-:W-:Y:S02]  /*6260*/  ISETP.GT.AND P0, PT, R193, 0x11, !P6 ;  /* 0x00000011c100780c */ /* 0x000fe40007704270 */
[----:B------:R-:W-:Y:S02]  /*6270*/  LOP3.LUT P6, RZ, R2, 0x80, RZ, 0xc0, !PT ;  /* 0x0000008002ff7812 */ /* 0x000fe400078cc0ff */
        /* <DEDUP_REMOVED lines=10> */
[----:B------:R-:W-:Y:S02]  /*6320*/  LOP3.LUT P0, RZ, R2, 0x10000, RZ, 0xc0, !PT ;  /* 0x0001000002ff7812 */ /* 0x000fe4000780c0ff */
[----:B------:R-:W-:Y:S02]  /*6330*/  FMNMX.FTZ R10, R176, R23, !PT ;  /* 0x00000017b00a7209 */ /* 0x000fe40007810000 */
[----:B------:R-:W-:Y:S02]  /*6340*/  ISETP.GT.AND P0, PT, R193, 0x19, !P0 ;  /* 0x00000019c100780c */ /* 0x000fe40004704270 */
[----:B------:R-:W-:-:S02]  /*6350*/  FMNMX.FTZ R23, R177, R10, !PT ;  /* 0x0000000ab1177209 */ /* 0x000fc40007810000 */
[----:B------:R-:W-:Y:S02]  /*6360*/  ISETP.LT.OR P0, PT, R186, 0x1a, P0 ;  /* 0x0000001aba00780c */ /* 0x000fe40000701670 */
[----:B------:R-:W-:Y:S02]  /*6370*/  FMNMX.FTZ R10, R178, R23, !PT ;  /* 0x00000017b20a7209 */ /* 0x000fe40007810000 */
[----:B------:R-:W-:Y:S02]  /*6380*/  FSEL R152, R152, -INF , !P0 ;  /* 0xff80000098987808 */ /* 0x000fe40004000000 */
[----:B------:R-:W-:Y:S02]  /*6390*/  LOP3.LUT P0, RZ, R2, 0x8000, RZ, 0xc0, !PT ;  /* 0x0000800002ff7812 */ /* 0x000fe4000780c0ff */
[----:B------:R-:W-:Y:S02]  /*63a0*/  FMNMX.FTZ R23, R185, R10, !PT ;  /* 0x0000000ab9177209 */ /* 0x000fe40007810000 */
[----:B------:R-:W-:-:S02]  /*63b0*/  ISETP.GT.AND P0, PT, R193, 0x20, !P0 ;  /* 0x00000020c100780c */ /* 0x000fc40004704270 */
[----:B------:R-:W-:Y:S02]  /*63c0*/  FMNMX.FTZ R23, R184, R23, !PT ;  /* 0x00000017b8177209 */ /* 0x000fe40007810000 */
[----:B------:R-:W-:Y:S02]  /*63d0*/  ISETP.LT.OR P0, PT, R186, 0x21, P0 ;  /* 0x00000021ba00780c */ /* 0x000fe40000701670 */
[----:B------:R-:W-:Y:S02]  /*63e0*/  FMNMX.FTZ R23, R182, R23, !PT ;  /* 0x00000017b6177209 */ /* 0x000fe40007810000 */
[----:B------:R-:W-:Y:S02]  /*63f0*/  FSEL R153, R153, -INF , !P0 ;  /* 0xff80000099997808 */ /* 0x000fe40004000000 */
[----:B------:R-:W-:Y:S02]  /*6400*/  LOP3.LUT P0, RZ, R2, 0x4000, RZ, 0xc0, !PT ;  /* 0x0000400002ff7812 */ /* 0x000fe4000780c0ff */
[----:B------:R-:W-:-:S02]  /*6410*/  FMNMX.FTZ R10, R180, R23, !PT ;  /* 0x00000017b40a7209 */ /* 0x000fc40007810000 */
[----:B------:R-:W-:Y:S02]  /*6420*/  ISETP.GT.AND P0, PT, R193, 0x21, !P0 ;  /* 0x00000021c100780c */ /* 0x000fe40004704270 */
[----:B------:R-:W-:Y:S02]  /*6430*/  FMNMX.FTZ R10, R183, R10, !PT ;  /* 0x0000000ab70a7209 */ /* 0x000fe40007810000 */
[----:B------:R-:W-:Y:S02]  /*6440*/  ISETP.LT.OR P0, PT, R186, 0x22, P0 ;  /* 0x00000022ba00780c */ /* 0x000fe40000701670 */
[----:B------:R-:W-:Y:S02]  /*6450*/  FMNMX.FTZ R10, R181, R10, !PT ;  /* 0x0000000ab50a7209 */ /* 0x000fe40007810000 */
[----:B------:R-:W-:Y:S02]  /*6460*/  FSEL R154, R154, -INF , !P0 ;  /* 0xff8000009a9a7808 */ /* 0x000fe40004000000 */
[----:B------:R-:W-:-:S02]  /*6470*/  LOP3.LUT P0, RZ, R2, 0x2000, RZ, 0xc0, !PT ;  /* 0x0000200002ff7812 */ /* 0x000fc4000780c0ff */
[----:B------:R-:W-:Y:S02]  /*6480*/  FMNMX.FTZ R23, R179, R10, !PT ;  /* 0x0000000ab3177209 */ /* 0x000fe40007810000 */
[C---:B------:R-:W-:Y:S02]  /*6490*/  ISETP.GT.AND P0, PT, R193.reuse, 0x28, !P0 ;  /* 0x00000028c100780c */ /* 0x040fe40004704270 */
[C---:B------:R-:W-:Y:S01]  /*64a0*/  ISETP.GT.AND P1, PT, R193.reuse, 0x48, !P1 ;  /* 0x00000048c100780c */ /* 0x040fe20004f24270 */
[----:B------:R-:W0:Y:S01]  /*64b0*/  SHFL.BFLY PT, R10, R23, 0x2, 0x1f ;  /* 0x0c401f00170a7f89 */ /* 0x000e2200000e0000 */
[----:B------:R-:W-:Y:S02]  /*64c0*/  ISETP.LT.OR P0, PT, R186, 0x29, P0 ;  /* 0x00000029ba00780c */ /* 0x000fe40000701670 */
[----:B------:R-:W-:Y:S02]  /*64d0*/  ISETP.GT.AND P2, PT, R193, 0x49, !P2 ;  /* 0x00000049c100780c */ /* 0x000fe40005744270 */
[----:B------:R-:W-:-:S02]  /*64e0*/  FSEL R155, R155, -INF , !P0 ;  /* 0xff8000009b9b7808 */ /* 0x000fc40004000000 */
[----:B------:R-:W-:Y:S02]  /*64f0*/  LOP3.LUT P0, RZ, R2, 0x1000, RZ, 0xc0, !PT ;  /* 0x0000100002ff7812 */ /* 0x000fe4000780c0ff */
[C---:B------:R-:W-:Y:S02]  /*6500*/  ISETP.LT.OR P1, PT, R186.reuse, 0x49, P1 ;  /* 0x00000049ba00780c */ /* 0x040fe40000f21670 */
[C---:B------:R-:W-:Y:S02]  /*6510*/  ISETP.GT.AND P0, PT, R193.reuse, 0x29, !P0 ;  /* 0x00000029c100780c */ /* 0x040fe40004704270 */
[C---:B------:R-:W-:Y:S02]  /*6520*/  ISETP.GT.AND P3, PT, R193.reuse, 0x50, !P3 ;  /* 0x00000050c100780c */ /* 0x040fe40005f64270 */
[----:B------:R-:W-:Y:S02]  /*6530*/  ISETP.LT.OR P0, PT, R186, 0x2a, P0 ;  /* 0x0000002aba00780c */ /* 0x000fe40000701670 */
[----:B------:R-:W-:-:S02]  /*6540*/  ISETP.GT.AND P4, PT, R193, 0x51, !P4 ;  /* 0x00000051c100780c */ /* 0x000fc40006784270 */
[----:B------:R-:W-:Y:S02]  /*6550*/  FSEL R156, R156, -INF , !P0 ;  /* 0xff8000009c9c7808 */ /* 0x000fe40004000000 */
[----:B------:R-:W-:Y:S02]  /*6560*/  LOP3.LUT P0, RZ, R2, 0x800, RZ, 0xc0, !PT ;  /* 0x0000080002ff7812 */ /* 0x000fe4000780c0ff */
[C---:B------:R-:W-:Y:S02]  /*6570*/  ISETP.GT.AND P5, PT, R193.reuse, 0x58, !P5 ;  /* 0x00000058c100780c */ /* 0x040fe40006fa4270 */
[----:B------:R-:W-:Y:S02]  /*6580*/  ISETP.GT.AND P0, PT, R193, 0x30, !P0 ;  /* 0x00000030c100780c */ /* 0x000fe40004704270 */
[----:B0-----:R-:W-:Y:S02]  /*6590*/  FMNMX.FTZ R187, R23, R10, !PT ;  /* 0x0000000a17bb7209 */ /* 0x001fe40007810000 */
[----:B------:R-:W-:-:S02]  /*65a0*/  ISETP.LT.OR P0, PT, R186, 0x31, P0 ;  /* 0x00000031ba00780c */ /* 0x000fc40000701670 */
[----:B------:R-:W-:Y:S01]  /*65b0*/  ISETP.LT.OR P2, PT, R186, 0x4a, P2 ;  /* 0x0000004aba00780c */ /* 0x000fe20001741670 */
[----:B------:R-:W0:Y:S01]  /*65c0*/  SHFL.BFLY PT, R10, R187, 0x1, 0x1f ;  /* 0x0c201f00bb0a7f89 */ /* 0x000e2200000e0000 */
[----:B------:R-:W-:Y:S02]  /*65d0*/  FSEL R157, R157, -INF , !P0 ;  /* 0xff8000009d9d7808 */ /* 0x000fe40004000000 */
[----:B------:R-:W-:Y:S02]  /*65e0*/  LOP3.LUT P0, RZ, R2, 0x400, RZ, 0xc0, !PT ;  /* 0x0000040002ff7812 */ /* 0x000fe4000780c0ff */
[----:B------:R-:W-:Y:S02]  /*65f0*/  ISETP.LT.OR P3, PT, R186, 0x51, P3 ;  /* 0x00000051ba00780c */ /* 0x000fe40001f61670 */
[----:B------:R-:W-:Y:S02]  /*6600*/  ISETP.GT.AND P0, PT, R193, 0x31, !P0 ;  /* 0x00000031c100780c */ /* 0x000fe40004704270 */
[----:B------:R-:W-:-:S02]  /*6610*/  FSEL R196, R164, -INF , !P2 ;  /* 0xff800000a4c47808 */ /* 0x000fc40005000000 */
[C---:B------:R-:W-:Y:S02]  /*6620*/  ISETP.LT.OR P0, PT, R186.reuse, 0x32, P0 ;  /* 0x00000032ba00780c */ /* 0x040fe40000701670 */
[----:B------:R-:W-:Y:S02]  /*6630*/  ISETP.LT.OR P4, PT, R186, 0x52, P4 ;  /* 0x00000052ba00780c */ /* 0x000fe40002781670 */
[----:B------:R-:W-:Y:S02]  /*6640*/  FSEL R158, R158, -INF , !P0 ;  /* 0xff8000009e9e7808 */ /* 0x000fe40004000000 */
[----:B------:R-:W-:Y:S02]  /*6650*/  LOP3.LUT P0, RZ, R2, 0x200, RZ, 0xc0, !PT ;  /* 0x0000020002ff7812 */ /* 0x000fe4000780c0ff */
[----:B------:R-:W-:Y:S02]  /*6660*/  FSEL R195, R166, -INF , !P4 ;  /* 0xff800000a6c37808 */ /* 0x000fe40006000000 */
[----:B------:R-:W-:-:S02]  /*6670*/  ISETP.GT.AND P0, PT, R193, 0x38, !P0 ;  /* 0x00000038c100780c */ /* 0x000fc40004704270 */
[C---:B------:R-:W-:Y:S02]  /*6680*/  ISETP.LT.OR P5, PT, R186.reuse, 0x59, P5 ;  /* 0x00000059ba00780c */ /* 0x040fe40002fa1670 */
[----:B------:R-:W-:Y:S02]  /*6690*/  ISETP.LT.OR P0, PT, R186, 0x39, P0 ;  /* 0x00000039ba00780c */ /* 0x000fe40000701670 */
[----:B0-----:R-:W-:Y:S02]  /*66a0*/  FMNMX.FTZ R10, R187, R10, !PT ;  /* 0x0000000abb0a7209 */ /* 0x001fe40007810000 */
[----:B------:R-:W-:Y:S02]  /*66b0*/  FSEL R159, R159, -INF , !P0 ;  /* 0xff8000009f9f7808 */ /* 0x000fe40004000000 */
[----:B------:R-:W-:Y:S01]  /*66c0*/  LOP3.LUT P0, RZ, R2, 0x100, RZ, 0xc0, !PT ;  /* 0x0000010002ff7812 */ /* 0x000fe2000780c0ff */
[----:B------:R-:W-:-:S03]  /*66d0*/  FMUL.FTZ R198, R10, UR14 ;  /* 0x0000000e0ac67c20 */ /* 0x000fc60008410000 */
[----:B------:R-:W-:-:S04]  /*66e0*/  ISETP.GT.AND P0, PT, R193, 0x39, !P0 ;  /* 0x00000039c100780c */ /* 0x000fc80004704270 */
[----:B------:R-:W-:-:S04]  /*66f0*/  ISETP.LT.OR P0, PT, R186, 0x3a, P0 ;  /* 0x0000003aba00780c */ /* 0x000fc80000701670 */
[----:B------:R-:W-:Y:S02]  /*6700*/  FSEL R160, R160, -INF , !P0 ;  /* 0xff800000a0a07808 */ /* 0x000fe40004000000 */
[----:B------:R-:W-:Y:S02]  /*6710*/  ISETP.GT.AND P0, PT, R193, 0x40, !P6 ;  /* 0x00000040c100780c */ /* 0x000fe40007704270 */
[----:B------:R-:W-:Y:S02]  /*6720*/  LOP3.LUT P6, RZ, R2, 0x20000, RZ, 0xc0, !PT ;  /* 0x0002000002ff7812 */ /* 0x000fe400078cc0ff */
[----:B------:R-:W-:-:S04]  /*6730*/  ISETP.LT.OR P0, PT, R186, 0x41, P0 ;  /* 0x00000041ba00780c */ /* 0x000fc80000701670 */
[----:B------:R-:W-:Y:S02]  /*6740*/  FSEL R161, R161, -INF , !P0 ;  /* 0xff800000a1a17808 */ /* 0x000fe40004000000 */
[----:B------:R-:W-:-:S04]  /*6750*/  LOP3.LUT P0, RZ, R2, 0x40, RZ, 0xc0, !PT ;  /* 0x0000004002ff7812 */ /* 0x000fc8000780c0ff */
[----:B------:R-:W-:-:S04]  /*6760*/  ISETP.GT.AND P0, PT, R193, 0x41, !P0 ;  /* 0x00000041c100780c */ /* 0x000fc80004704270 */
[----:B------:R-:W-:-:S04]  /*6770*/  ISETP.LT.OR P0, PT, R186, 0x42, P0 ;  /* 0x00000042ba00780c */ /* 0x000fc80000701670 */
[----:B------:R-:W-:Y:S02]  /*6780*/  FSEL R162, R162, -INF , !P0 ;  /* 0xff800000a2a27808 */ /* 0x000fe40004000000 */
[C---:B------:R-:W-:Y:S02]  /*6790*/  ISETP.GT.AND P0, PT, R193.reuse, RZ, !P6 ;  /* 0x000000ffc100720c */ /* 0x040fe40007704270 */
[----:B------:R-:W-:Y:S02]  /*67a0*/  LOP3.LUT P6, RZ, R2, 0x1, RZ, 0xc0, !PT ;  /* 0x0000000102ff7812 */ /* 0x000fe400078cc0ff */
[----:B------:R-:W-:Y:S02]  /*67b0*/  ISETP.LT.OR P0, PT, R186, 0x1, P0 ;  /* 0x00000001ba00780c */ /* 0x000fe40000701670 */
[----:B------:R-:W-:Y:S02]  /*67c0*/  ISETP.GT.AND P6, PT, R193, 0x59, !P6 ;  /* 0x00000059c100780c */ /* 0x000fe400077c4270 */
[----:B------:R-:W-:-:S02]  /*67d0*/  FSEL R197, R13, -INF , !P0 ;  /* 0xff8000000dc57808 */ /* 0x000fc40004000000 */
[----:B------:R-:W-:Y:S02]  /*67e0*/  FSEL R193, R163, -INF , !P1 ;  /* 0xff800000a3c17808 */ /* 0x000fe40004800000 */
[----:B------:R-:W-:Y:S02]  /*67f0*/  FMNMX.FTZ R13, R197, R12, !PT ;  /* 0x0000000cc50d7209 */ /* 0x000fe40007810000 */
[----:B------:R-:W-:Y:S02]  /*6800*/  ISETP.LT.OR P6, PT, R186, 0x5a, P6 ;  /* 0x0000005aba00780c */ /* 0x000fe400037c1670 */
[----:B------:R-:W-:Y:S02]  /*6810*/  FMNMX.FTZ R13, R22, R13, !PT ;  /* 0x0000000d160d7209 */ /* 0x000fe40007810000 */
[----:B------:R-:W-:Y:S02]  /*6820*/  FSETP.NEU.FTZ.AND P0, PT, R10, -INF , PT ;  /* 0xff8000000a00780b */ /* 0x000fe40003f1d000 */
[----:B------:R-:W-:-:S02]  /*6830*/  FMNMX.FTZ R188, R14, R13, !PT ;  /* 0x0000000d0ebc7209 */ /* 0x000fc40007810000 */
[----:B------:R-:W-:Y:S02]  /*6840*/  FSEL R186, R167, -INF , !P5 ;  /* 0xff800000a7ba7808 */ /* 0x000fe40006800000 */
[----:B------:R-:W-:Y:S02]  /*6850*/  FMNMX.FTZ R188, R15, R188, !PT ;  /* 0x000000bc0fbc7209 */ /* 0x000fe40007810000 */
[----:B------:R-:W-:Y:S02]  /*6860*/  FSEL R199, R168, -INF , !P6 ;  /* 0xff800000a8c77808 */ /* 0x000fe40007000000 */
[----:B------:R-:W-:Y:S02]  /*6870*/  FMNMX.FTZ R13, R19, R188, !PT ;  /* 0x000000bc130d7209 */ /* 0x000fe40007810000 */
[----:B------:R-:W-:Y:S02]  /*6880*/  FSEL R198, R198, RZ, P0 ;  /* 0x000000ffc6c67208 */ /* 0x000fe40000000000 */
[----:B------:R-:W-:-:S03]  /*6890*/  FMNMX.FTZ R190, R20, R13, !PT ;  /* 0x0000000d14be7209 */ /* 0x000fc60007810000 */
        /* <DEDUP_REMOVED lines=26> */
[----:B------:R-:W-:-:S03]  /*6a40*/  FFMA.FTZ R192, R206, UR14, -R198 ;  /* 0x0000000ecec07c23 */ /* 0x000fc600080108c6 */
        /* <DEDUP_REMOVED lines=8> */
[----:B------:R-:W-:Y:S02]  /*6ad0*/  FMNMX.FTZ R13, R193, R194, !PT ;  /* 0x000000c2c10d7209 */ /* 0x000fe40007810000 */
[----:B------:R-:W-:Y:S01]  /*6ae0*/  FSEL R194, R165, -INF , !P3 ;  /* 0xff800000a5c27808 */ /* 0x000fe20005800000 */
[--C-:B------:R-:W-:Y:S01]  /*6af0*/  FFMA.FTZ R165, R174, UR14, -R198.reuse ;  /* 0x0000000eaea57c23 */ /* 0x100fe200080108c6 */
[----:B------:R-:W-:Y:S01]  /*6b00*/  FMNMX.FTZ R13, R196, R13, !PT ;  /* 0x0000000dc40d7209 */ /* 0x000fe20007810000 */
[----:B------:R-:W-:Y:S01]  /*6b10*/  MUFU.EX2 R191, R191 ;  /* 0x000000bf00bf7308 */ /* 0x000fe20000000800 */
[----:B------:R-:W-:-:S02]  /*6b20*/  FFMA.FTZ R174, R185, UR14, -R198 ;  /* 0x0000000eb9ae7c23 */ /* 0x000fc400080108c6 */
[----:B------:R-:W-:-:S04]  /*6b30*/  FMNMX.FTZ R166, R194, R13, !PT ;  /* 0x0000000dc2a67209 */ /* 0x000fc80007810000 */
[----:B------:R-:W-:Y:S01]  /*6b40*/  FMNMX.FTZ R13, R195, R166, !PT ;  /* 0x000000a6c30d7209 */ /* 0x000fe20007810000 */
[----:B------:R-:W-:Y:S03]  /*6b50*/  MUFU.EX2 R192, R192 ;  /* 0x000000c000c07308 */ /* 0x000fe60000000800 */
[----:B------:R-:W-:-:S04]  /*6b60*/  FMNMX.FTZ R168, R186, R13, !PT ;  /* 0x0000000dbaa87209 */ /* 0x000fc80007810000 */
[----:B------:R-:W-:Y:S01]  /*6b70*/  FMNMX.FTZ R13, R199, R168, !PT ;  /* 0x000000a8c70d7209 */ /* 0x000fe20007810000 */
[--C-:B------:R-:W-:Y:S01]  /*6b80*/  FFMA.FTZ R168, R175, UR14, -R198.reuse ;  /* 0x0000000eafa87c23 */ /* 0x100fe200080108c6 */
[----:B------:R-:W-:Y:S01]  /*6b90*/  FFMA.FTZ R175, R180, UR14, -R198 ;  /* 0x0000000eb4af7c23 */ /* 0x000fe200080108c6 */
[----:B------:R-:W-:Y:S01]  /*6ba0*/  FSEL R180, R10, RZ, P0 ;  /* 0x000000ff0ab47208 */ /* 0x000fe20000000000 */
[----:B------:R-:W-:Y:S01]  /*6bb0*/  MUFU.EX2 R169, R169 ;  /* 0x000000a900a97308 */ /* 0x000fe20000000800 */
[----:B------:R-:W0:Y:S03]  /*6bc0*/  SHFL.BFLY PT, R200, R13, 0x2, 0x1f ;  /* 0x0c401f000dc87f89 */ /* 0x000e2600000e0000 */
[----:B------:R-:W-:-:S04]  /*6bd0*/  FADD.FTZ R180, -R180, R11 ;  /* 0x0000000bb4b47221 */ /* 0x000fc80000010100 */
[----:B------:R-:W-:Y:S01]  /*6be0*/  FMUL.FTZ R180, R180, UR14 ;  /* 0x0000000eb4b47c20 */ /* 0x000fe20008410000 */
[----:B------:R-:W-:Y:S08]  /*6bf0*/  MUFU.EX2 R11, R181 ;  /* 0x000000b5000b7308 */ /* 0x000ff00000000800 */
[----:B------:R-:W1:Y:S01]  /*6c00*/  MUFU.EX2 R180, R180 ;  /* 0x000000b400b47308 */ /* 0x000e620000000800 */
[----:B0-----:R-:W-:-:S07]  /*6c10*/  FMNMX.FTZ R200, R13, R200, !PT ;  /* 0x000000c80dc87209 */ /* 0x001fce0007810000 */
[----:B------:R0:W3:Y:S01]  /*6c20*/  MUFU.EX2 R164, R171 ;  /* 0x000000ab00a47308 */ /* 0x0000e20000000800 */
[----:B------:R-:W4:Y:S01]  /*6c30*/  SHFL.BFLY PT, R13, R200, 0x1, 0x1f ;  /* 0x0c201f00c80d7f89 */ /* 0x000f2200000e0000 */
[----:B-1----:R-:W-:-:S06]  /*6c40*/  FFMA.FTZ R181, R180, R6, R23 ;  /* 0x00000006b4b57223 */ /* 0x002fcc0000010017 */
[----:B------:R-:W1:Y:S01]  /*6c50*/  MUFU.EX2 R163, R163 ;  /* 0x000000a300a37308 */ /* 0x000e620000000800 */
[--C-:B0-----:R-:W-:Y:S01]  /*6c60*/  FFMA.FTZ R171, R178, UR14, -R198.reuse ;  /* 0x0000000eb2ab7c23 */ /* 0x101fe200080108c6 */
[----:B------:R-:W-:Y:S01]  /*6c70*/  FFMA.FTZ R178, R183, UR14, -R198 ;  /* 0x0000000eb7b27c23 */ /* 0x000fe200080108c6 */
[----:B------:R-:W-:Y:S01]  /*6c80*/  FADD.FTZ R6, R170, R181 ;  /* 0x000000b5aa067221 */ /* 0x000fe20000010000 */
[-C--:B------:R-:W-:Y:S01]  /*6c90*/  FMUL.FTZ R24, R24, R180.reuse ;  /* 0x000000b418187220 */ /* 0x080fe20000410000 */
[-C--:B------:R-:W-:Y:S01]  /*6ca0*/  FMUL.FTZ R25, R25, R180.reuse ;  /* 0x000000b419197220 */ /* 0x080fe20000410000 */
[-C--:B------:R-:W-:Y:S01]  /*6cb0*/  FMUL.FTZ R28, R28, R180.reuse ;  /* 0x000000b41c1c7220 */ /* 0x080fe20000410000 */
[----:B------:R-:W-:Y:S01]  /*6cc0*/  FADD.FTZ R181, R187, R6 ;  /* 0x00000006bbb57221 */ /* 0x000fe20000010000 */
[----:B------:R0:W5:Y:S01]  /*6cd0*/  MUFU.EX2 R166, R173 ;  /* 0x000000ad00a67308 */ /* 0x0001620000000800 */
[-C--:B------:R-:W-:Y:S01]  /*6ce0*/  FMUL.FTZ R29, R29, R180.reuse ;  /* 0x000000b41d1d7220 */ /* 0x080fe20000410000 */
[-C--:B------:R-:W-:Y:S01]  /*6cf0*/  FMUL.FTZ R32, R32, R180.reuse ;  /* 0x000000b420207220 */ /* 0x080fe20000410000 */
[----:B------:R-:W-:Y:S01]  /*6d00*/  FADD.FTZ R6, R188, R181 ;  /* 0x000000b5bc067221 */ /* 0x000fe20000010000 */
[-C--:B------:R-:W-:Y:S01]  /*6d10*/  FMUL.FTZ R33, R33, R180.reuse ;  /* 0x000000b421217220 */ /* 0x080fe20000410000 */
[-C--:B------:R-:W-:Y:S01]  /*6d20*/  FMUL.FTZ R36, R36, R180.reuse ;  /* 0x000000b424247220 */ /* 0x080fe20000410000 */
[-C--:B------:R-:W-:Y:S01]  /*6d30*/  FMUL.FTZ R37, R37, R180.reuse ;  /* 0x000000b425257220 */ /* 0x080fe20000410000 */
[----:B------:R-:W-:Y:S01]  /*6d40*/  FADD.FTZ R181, R189, R6 ;  /* 0x00000006bdb57221 */ /* 0x000fe20000010000 */
[----:B------:R-:W2:Y:S01]  /*6d50*/  MUFU.EX2 R165, R165 ;  /* 0x000000a500a57308 */ /* 0x000ea20000000800 */
[----:B0-----:R-:W-:Y:S01]  /*6d60*/  FFMA.FTZ R173, R184, UR14, -R198 ;  /* 0x0000000eb8ad7c23 */ /* 0x001fe200080108c6 */
[-C--:B------:R-:W-:Y:S01]  /*6d70*/  FMUL.FTZ R40, R40, R180.reuse ;  /* 0x000000b428287220 */ /* 0x080fe20000410000 */
[----:B------:R-:W-:Y:S01]  /*6d80*/  FADD.FTZ R6, R190, R181 ;  /* 0x000000b5be067221 */ /* 0x000fe20000010000 */
[----:B----4-:R-:W-:Y:S01]  /*6d90*/  FMNMX.FTZ R13, R200, R13, !PT ;  /* 0x0000000dc80d7209 */ /* 0x010fe20007810000 */
[-C--:B------:R-:W-:Y:S01]  /*6da0*/  FMUL.FTZ R41, R41, R180.reuse ;  /* 0x000000b429297220 */ /* 0x080fe20000410000 */
[-C--:B------:R-:W-:Y:S01]  /*6db0*/  FMUL.FTZ R44, R44, R180.reuse ;  /* 0x000000b42c2c7220 */ /* 0x080fe20000410000 */
[----:B------:R-:W-:Y:S01]  /*6dc0*/  FADD.FTZ R181, R191, R6 ;  /* 0x00000006bfb57221 */ /* 0x000fe20000010000 */
[----:B------:R-:W0:Y:S01]  /*6dd0*/  MUFU.EX2 R168, R168 ;  /* 0x000000a800a87308 */ /* 0x000e220000000800 */
[C---:B------:R-:W-:Y:S01]  /*6de0*/  FMUL.FTZ R177, R13.reuse, UR14 ;  /* 0x0000000e0db17c20 */ /* 0x040fe20008410000 */
[----:B------:R-:W-:Y:S01]  /*6df0*/  FSETP.NEU.FTZ.AND P0, PT, R13, -INF , PT ;  /* 0xff8000000d00780b */ /* 0x000fe20003f1d000 */
[----:B------:R-:W-:Y:S01]  /*6e00*/  FADD.FTZ R6, R192, R181 ;  /* 0x000000b5c0067221 */ /* 0x000fe20000010000 */
[-C--:B------:R-:W-:Y:S01]  /*6e10*/  FMUL.FTZ R45, R45, R180.reuse ;  /* 0x000000b42d2d7220 */ /* 0x080fe20000410000 */
[-C--:B------:R-:W-:Y:S01]  /*6e20*/  FMUL.FTZ R48, R48, R180.reuse ;  /* 0x000000b430307220 */ /* 0x080fe20000410000 */
[----:B------:R-:W-:Y:S01]  /*6e30*/  FSEL R179, R177, RZ, P0 ;  /* 0x000000ffb1b37208 */ /* 0x000fe20000000000 */
[----:B------:R-:W-:Y:S01]  /*6e40*/  FADD.FTZ R181, R169, R6 ;  /* 0x00000006a9b57221 */ /* 0x000fe20000010000 */
[----:B------:R-:W4:Y:S01]  /*6e50*/  MUFU.EX2 R167, R167 ;  /* 0x000000a700a77308 */ /* 0x000f220000000800 */
[-C--:B------:R-:W-:Y:S01]  /*6e60*/  FMUL.FTZ R49, R49, R180.reuse ;  /* 0x000000b431317220 */ /* 0x080fe20000410000 */
[-C--:B------:R-:W-:Y:S01]  /*6e70*/  FMUL.FTZ R52, R52, R180.reuse ;  /* 0x000000b434347220 */ /* 0x080fe20000410000 */
[----:B---3--:R-:W-:Y:S01]  /*6e80*/  FADD.FTZ R6, R164, R181 ;  /* 0x000000b5a4067221 */ /* 0x008fe20000010000 */
[----:B------:R-:W-:Y:S01]  /*6e90*/  FSEL R181, R13, RZ, P0 ;  /* 0x000000ff0db57208 */ /* 0x000fe20000000000 */
[--C-:B------:R-:W-:Y:S01]  /*6ea0*/  FFMA.FTZ R177, R22, UR14, -R179.reuse ;  /* 0x0000000e16b17c23 */ /* 0x100fe200080108b3 */
[--C-:B------:R-:W-:Y:S01]  /*6eb0*/  FFMA.FTZ R22, R153, UR14, -R179.reuse ;  /* 0x0000000e99167c23 */ /* 0x100fe200080108b3 */
[----:B-1----:R-:W-:Y:S01]  /*6ec0*/  FADD.FTZ R183, R163, R6 ;  /* 0x00000006a3b77221 */ /* 0x002fe20000010000 */
[----:B------:R-:W1:Y:S01]  /*6ed0*/  MUFU.EX2 R172, R172 ;  /* 0x000000ac00ac7308 */ /* 0x000e620000000800 */
[----:B------:R-:W-:Y:S01]  /*6ee0*/  FADD.FTZ R6, -R181, R12 ;  /* 0x0000000cb5067221 */ /* 0x000fe20000010100 */
[----:B------:R-:W-:Y:S01]  /*6ef0*/  FFMA.FTZ R12, R152, UR14, -R179 ;  /* 0x0000000e980c7c23 */ /* 0x000fe200080108b3 */
[----:B-----5:R-:W-:Y:S01]  /*6f00*/  FADD.FTZ R198, R166, R183 ;  /* 0x000000b7a6c67221 */ /* 0x020fe20000010000 */
[--C-:B------:R-:W-:Y:S01]  /*6f10*/  FFMA.FTZ R185, R154, UR14, -R179.reuse ;  /* 0x0000000e9ab97c23 */ /* 0x100fe200080108b3 */
[--C-:B------:R-:W-:Y:S01]  /*6f20*/  FFMA.FTZ R181, R157, UR14, -R179.reuse ;  /* 0x0000000e9db57c23 */ /* 0x100fe200080108b3 */
[--C-:B------:R-:W-:Y:S01]  /*6f30*/  FFMA.FTZ R157, R161, UR14, -R179.reuse ;  /* 0x0000000ea19d7c23 */ /* 0x100fe200080108b3 */
[----:B--2---:R-:W-:Y:S01]  /*6f40*/  FADD.FTZ R153, R165, R198 ;  /* 0x000000c6a5997221 */ /* 0x004fe20000010000 */
[----:B------:R-:W2:Y:S01]  /*6f50*/  MUFU.EX2 R171, R171 ;  /* 0x000000ab00ab7308 */ /* 0x000ea20000000800 */
[--C-:B------:R-:W-:Y:S01]  /*6f60*/  FFMA.FTZ R184, R197, UR14, -R179.reuse ;  /* 0x0000000ec5b87c23 */ /* 0x100fe200080108b3 */
[----:B------:R-:W-:Y:S01]  /*6f70*/  FFMA.FTZ R197, R155, UR14, -R179 ;  /* 0x0000000e9bc57c23 */ /* 0x000fe200080108b3 */
[----:B0-----:R-:W-:Y:S01]  /*6f80*/  FADD.FTZ R152, R168, R153 ;  /* 0x00000099a8987221 */ /* 0x001fe20000010000 */
[--C-:B------:R-:W-:Y:S01]  /*6f90*/  FFMA.FTZ R14, R14, UR14, -R179.reuse ;  /* 0x0000000e0e0e7c23 */ /* 0x100fe200080108b3 */
[--C-:B------:R-:W-:Y:S01]  /*6fa0*/  FFMA.FTZ R15, R15, UR14, -R179.reuse ;  /* 0x0000000e0f0f7c23 */ /* 0x100fe200080108b3 */
[--C-:B------:R-:W-:Y:S01]  /*6fb0*/  FFMA.FTZ R19, R19, UR14, -R179.reuse ;  /* 0x0000000e13137c23 */ /* 0x100fe200080108b3 */
[----:B----4-:R-:W-:Y:S01]  /*6fc0*/  FADD.FTZ R153, R167, R152 ;  /* 0x00000098a7997221 */ /* 0x010fe20000010000 */
[----:B------:R-:W0:Y:S01]  /*6fd0*/  MUFU.EX2 R174, R174 ;  /* 0x000000ae00ae7308 */ /* 0x000e220000000800 */
[--C-:B------:R-:W-:Y:S01]  /*6fe0*/  FFMA.FTZ R20, R20, UR14, -R179.reuse ;  /* 0x0000000e14147c23 */ /* 0x100fe200080108b3 */
[----:B------:R-:W-:Y:S01]  /*6ff0*/  FFMA.FTZ R21, R21, UR14, -R179 ;  /* 0x0000000e15157c23 */ /* 0x000fe200080108b3 */
[----:B-1----:R-:W-:Y:S01]  /*7000*/  FADD.FTZ R152, R172, R153 ;  /* 0x00000099ac987221 */ /* 0x002fe20000010000 */
[--C-:B------:R-:W-:Y:S01]  /*7010*/  FFMA.FTZ R198, R156, UR14, -R179.reuse ;  /* 0x0000000e9cc67c23 */ /* 0x100fe200080108b3 */
[--C-:B------:R-:W-:Y:S01]  /*7020*/  FFMA.FTZ R183, R158, UR14, -R179.reuse ;  /* 0x0000000e9eb77c23 */ /* 0x100fe200080108b3 */
[--C-:B------:R-:W-:Y:S01]  /*7030*/  FFMA.FTZ R159, R159, UR14, -R179.reuse ;  /* 0x0000000e9f9f7c23 */ /* 0x100fe200080108b3 */
[--C-:B------:R-:W-:Y:S01]  /*7040*/  FFMA.FTZ R155, R160, UR14, -R179.reuse ;  /* 0x0000000ea09b7c23 */ /* 0x100fe200080108b3 */
[----:B------:R-:W1:Y:S01]  /*7050*/  MUFU.EX2 R173, R173 ;  /* 0x000000ad00ad7308 */ /* 0x000e620000000800 */
[----:B--2---:R-:W-:Y:S01]  /*7060*/  FADD.FTZ R201, R171, R152 ;  /* 0x00000098abc97221 */ /* 0x004fe20000010000 */
[--C-:B------:R-:W-:Y:S01]  /*7070*/  FFMA.FTZ R153, R162, UR14, -R179.reuse ;  /* 0x0000000ea2997c23 */ /* 0x100fe200080108b3 */
[--C-:B------:R-:W-:Y:S01]  /*7080*/  FFMA.FTZ R193, R193, UR14, -R179.reuse ;  /* 0x0000000ec1c17c23 */ /* 0x100fe200080108b3 */
[--C-:B------:R-:W-:Y:S01]  /*7090*/  FFMA.FTZ R196, R196, UR14, -R179.reuse ;  /* 0x0000000ec4c47c23 */ /* 0x100fe200080108b3 */
[--C-:B------:R-:W-:Y:S01]  /*70a0*/  FFMA.FTZ R194, R194, UR14, -R179.reuse ;  /* 0x0000000ec2c27c23 */ /* 0x100fe200080108b3 */
[--C-:B------:R-:W-:Y:S01]  /*70b0*/  FFMA.FTZ R195, R195, UR14, -R179.reuse ;  /* 0x0000000ec3c37c23 */ /* 0x100fe200080108b3 */
[----:B------:R-:W-:Y:S01]  /*70c0*/  FFMA.FTZ R186, R186, UR14, -R179 ;  /* 0x0000000ebaba7c23 */ /* 0x000fe200080108b3 */
[----:B------:R-:W2:Y:S01]  /*70d0*/  MUFU.EX2 R176, R176 ;  /* 0x000000b000b07308 */ /* 0x000ea20000000800 */
[----:B0-----:R-:W-:Y:S01]  /*70e0*/  FADD.FTZ R152, R174, R201 ;  /* 0x000000c9ae987221 */ /* 0x001fe20000010000 */
[----:B------:R-:W-:Y:S01]  /*70f0*/  FFMA.FTZ R179, R199, UR14, -R179 ;  /* 0x0000000ec7b37c23 */ /* 0x000fe200080108b3 */
[----:B------:R-:W-:Y:S01]  /*7100*/  F2FP.BF16.F32.PACK_AB R160, R164, R169 ;  /* 0x000000a9a4a0723e */ /* 0x000fe200000010ff */
[-C--:B------:R-:W-:Y:S01]  /*7110*/  FMUL.FTZ R53, R53, R180.reuse ;  /* 0x000000b435357220 */ /* 0x080fe20000410000 */
[----:B------:R-:W-:Y:S01]  /*7120*/  F2FP.BF16.F32.PACK_AB R164, R168, R165 ;  /* 0x000000a5a8a4723e */ /* 0x000fe200000010ff */
[-C--:B------:R-:W-:Y:S01]  /*7130*/  FMUL.FTZ R56, R56, R180.reuse ;  /* 0x000000b438387220 */ /* 0x080fe20000410000 */
[----:B------:R-:W-:Y:S01]  /*7140*/  F2FP.BF16.F32.PACK_AB R168, R174, R171 ;  /* 0x000000abaea8723e */ /* 0x000fe200000010ff */
[----:B------:R0:W-:Y:S01]  /*7150*/  MUFU.EX2 R161, R185 ;  /* 0x000000b900a17308 */ /* 0x0001e20000000800 */
[----:B-1----:R-:W-:Y:S01]  /*7160*/  FADD.FTZ R199, R173, R152 ;  /* 0x00000098adc77221 */ /* 0x002fe20000010000 */
[----:B------:R-:W-:Y:S01]  /*7170*/  F2FP.BF16.F32.PACK_AB R152, R170, R23 ;  /* 0x00000017aa98723e */ /* 0x000fe200000010ff */
[-C--:B------:R-:W-:Y:S01]  /*7180*/  FMUL.FTZ R57, R57, R180.reuse ;  /* 0x000000b439397220 */ /* 0x080fe20000410000 */
[----:B------:R-:W-:Y:S01]  /*7190*/  F2FP.BF16.F32.PACK_AB R154, R188, R187 ;  /* 0x000000bbbc9a723e */ /* 0x000fe200000010ff */
[-C--:B------:R-:W-:Y:S01]  /*71a0*/  FMUL.FTZ R60, R60, R180.reuse ;  /* 0x000000b43c3c7220 */ /* 0x080fe20000410000 */
[----:B------:R-:W-:Y:S01]  /*71b0*/  F2FP.BF16.F32.PACK_AB R156, R190, R189 ;  /* 0x000000bdbe9c723e */ /* 0x000fe200000010ff */
[-C--:B------:R-:W-:Y:S01]  /*71c0*/  FMUL.FTZ R61, R61, R180.reuse ;  /* 0x000000b43d3d7220 */ /* 0x080fe20000410000 */
[----:B------:R-:W1:Y:S01]  /*71d0*/  MUFU.EX2 R175, R175 ;  /* 0x000000af00af7308 */ /* 0x000e620000000800 */
[----:B0-----:R-:W-:Y:S01]  /*71e0*/  FMUL.FTZ R185, R6, UR14 ;  /* 0x0000000e06b97c20 */ /* 0x001fe20008410000 */
[----:B--2---:R-:W-:Y:S01]  /*71f0*/  FADD.FTZ R162, R176, R199 ;  /* 0x000000c7b0a27221 */ /* 0x004fe20000010000 */
[----:B------:R-:W-:Y:S01]  /*7200*/  F2FP.BF16.F32.PACK_AB R158, R192, R191 ;  /* 0x000000bfc09e723e */ /* 0x000fe200000010ff */
[-C--:B------:R-:W-:Y:S01]  /*7210*/  FMUL.FTZ R64, R64, R180.reuse ;  /* 0x000000b440407220 */ /* 0x080fe20000410000 */
[----:B------:R-:W-:Y:S01]  /*7220*/  PLOP3.LUT P0, PT, PT, PT, UP0, 0x40, 0x0 ;  /* 0x000000000000781c */ /* 0x000fe20003f0e808 */
        /* <DEDUP_REMOVED lines=11> */
[----:B-1----:R-:W-:Y:S01]  /*72e0*/  FADD.FTZ R169, R175, R162 ;  /* 0x000000a2afa97221 */ /* 0x002fe20000010000 */
[----:B------:R-:W-:Y:S01]  /*72f0*/  F2FP.BF16.F32.PACK_AB R162, R166, R163 ;  /* 0x000000a3a6a2723e */ /* 0x000fe200000010ff */
[-C--:B------:R-:W-:Y:S01]  /*7300*/  FMUL.FTZ R84, R84, R180.reuse ;  /* 0x000000b454547220 */ /* 0x080fe20000410000 */
[----:B------:R-:W-:Y:S01]  /*7310*/  F2FP.BF16.F32.PACK_AB R166, R172, R167 ;  /* 0x000000a7aca6723e */ /* 0x000fe200000010ff */
[-C--:B------:R-:W-:Y:S01]  /*7320*/  FMUL.FTZ R85, R85, R180.reuse ;  /* 0x000000b455557220 */ /* 0x080fe20000410000 */
[-C--:B------:R-:W-:Y:S01]  /*7330*/  FMUL.FTZ R88, R88, R180.reuse ;  /* 0x000000b458587220 */ /* 0x080fe20000410000 */
[-C--:B------:R-:W-:Y:S01]  /*7340*/  FMUL.FTZ R89, R89, R180.reuse ;  /* 0x000000b459597220 */ /* 0x080fe20000410000 */
[----:B------:R-:W1:Y:S01]  /*7350*/  MUFU.EX2 R185, R185 ;  /* 0x000000b900b97308 */ /* 0x000e620000000800 */
[C---:B0-----:R-:W-:Y:S01]  /*7360*/  FADD.FTZ R170, R178.reuse, R169 ;  /* 0x000000a9b2aa7221 */ /* 0x041fe20000010000 */
[----:B------:R-:W-:Y:S01]  /*7370*/  F2FP.BF16.F32.PACK_AB R172, R178, R175 ;  /* 0x000000afb2ac723e */ /* 0x000fe200000010ff */
[-C--:B------:R-:W-:Y:S01]  /*7380*/  FMUL.FTZ R92, R92, R180.reuse ;  /* 0x000000b45c5c7220 */ /* 0x080fe20000410000 */
[-C--:B------:R-:W-:Y:S01]  /*7390*/  FMUL.FTZ R93, R93, R180.reuse ;  /* 0x000000b45d5d7220 */ /* 0x080fe20000410000 */
[----:B------:R-:W-:Y:S01]  /*73a0*/  FADD.FTZ R163, R11, R170 ;  /* 0x000000aa0ba37221 */ /* 0x000fe20000010000 */
[----:B------:R-:W-:Y:S01]  /*73b0*/  F2FP.BF16.F32.PACK_AB R170, R176, R173 ;  /* 0x000000adb0aa723e */ /* 0x000fe200000010ff */
        /* <DEDUP_REMOVED lines=26> */
[C---:B--2---:R-:W-:Y:S01]  /*7560*/  FADD.FTZ R6, R182.reuse, R163 ;  /* 0x000000a3b6067221 */ /* 0x044fe20000010000 */
[----:B------:R-:W-:Y:S01]  /*7570*/  F2FP.BF16.F32.PACK_AB R174, R182, R11 ;  /* 0x0000000bb6ae723e */ /* 0x000fe200000010ff */
[-C--:B------:R-:W-:Y:S01]  /*7580*/  FMUL.FTZ R136, R136, R180.reuse ;  /* 0x000000b488887220 */ /* 0x080fe20000410000 */
[-C--:B------:R-:W-:Y:S01]  /*7590*/  FMUL.FTZ R137, R137, R180.reuse ;  /* 0x000000b489897220 */ /* 0x080fe20000410000 */
[-C--:B------:R-:W-:Y:S01]  /*75a0*/  FMUL.FTZ R140, R140, R180.reuse ;  /* 0x000000b48c8c7220 */ /* 0x080fe20000410000 */
[-C--:B------:R-:W-:Y:S01]  /*75b0*/  FMUL.FTZ R141, R141, R180.reuse ;  /* 0x000000b48d8d7220 */ /* 0x080fe20000410000 */
[-C--:B------:R-:W-:Y:S01]  /*75c0*/  FMUL.FTZ R144, R144, R180.reuse ;  /* 0x000000b490907220 */ /* 0x080fe20000410000 */
[----:B------:R-:W2:Y:S01]  /*75d0*/  MUFU.EX2 R19, R19 ;  /* 0x0000001300137308 */ /* 0x000ea20000000800 */
[----:B-1----:R-:W-:Y:S01]  /*75e0*/  FADD.FTZ R182, R14, R5 ;  /* 0x000000050eb67221 */ /* 0x002fe20000010000 */
[-C--:B------:R-:W-:Y:S01]  /*75f0*/  FMUL.FTZ R145, R145, R180.reuse ;  /* 0x000000b491917220 */ /* 0x080fe20000410000 */
[-C--:B------:R-:W-:Y:S01]  /*7600*/  FMUL.FTZ R148, R148, R180.reuse ;  /* 0x000000b494947220 */ /* 0x080fe20000410000 */
[----:B------:R-:W-:Y:S01]  /*7610*/  FMUL.FTZ R149, R149, R180 ;  /* 0x000000b495957220 */ /* 0x000fe20000410000 */
        /* <DEDUP_REMOVED lines=48> */
[C---:B------:R-:W-:Y:S01]  /*7920*/  FADD.FTZ R190, R161.reuse, R190 ;  /* 0x000000bea1be7221 */ /* 0x040fe20000010000 */
[----:B------:R-:W-:Y:S01]  /*7930*/  F2FP.BF16.F32.PACK_AB R161, R161, R22 ;  /* 0x00000016a1a1723e */ /* 0x000fe200000010ff */
        /* <DEDUP_REMOVED lines=17> */
[----:B------:R2:W3:Y:S01]  /*7a50*/  MUFU.EX2 R167, R159 ;  /* 0x0000009f00a77308 */ /* 0x0004e20000000800 */
[----:B-1----:R-:W-:Y:S01]  /*7a60*/  FADD.FTZ R5, R165, R190 ;  /* 0x000000bea5057221 */ /* 0x002fe20000010000 */
[-C--:B------:R-:W-:Y:S01]  /*7a70*/  FMUL.FTZ R122, R122, R185.reuse ;  /* 0x000000b97a7a7220 */ /* 0x080fe20000410000 */
[-C--:B------:R-:W-:Y:S01]  /*7a80*/  FMUL.FTZ R123, R123, R185.reuse ;  /* 0x000000b97b7b7220 */ /* 0x080fe20000410000 */
[-C--:B------:R-:W-:Y:S01]  /*7a90*/  FMUL.FTZ R126, R126, R185.reuse ;  /* 0x000000b97e7e7220 */ /* 0x080fe20000410000 */
[-C--:B------:R-:W-:Y:S01]  /*7aa0*/  FMUL.FTZ R127, R127, R185.reuse ;  /* 0x000000b97f7f7220 */ /* 0x080fe20000410000 */
[-C--:B------:R-:W-:Y:S01]  /*7ab0*/  FMUL.FTZ R130, R130, R185.reuse ;  /* 0x000000b982827220 */ /* 0x080fe20000410000 */
[----:B------:R-:W-:Y:S01]  /*7ac0*/  FMUL.FTZ R131, R131, R185 ;  /* 0x000000b983837220 */ /* 0x000fe20000410000 */
[----:B------:R1:W4:Y:S01]  /*7ad0*/  MUFU.EX2 R178, R155 ;  /* 0x0000009b00b27308 */ /* 0x0003220000000800 */
[----:B0-----:R-:W-:Y:S01]  /*7ae0*/  FADD.FTZ R190, R176, R5 ;  /* 0x00000005b0be7221 */ /* 0x001fe20000010000 */
[----:B--2---:R-:W-:Y:S01]  /*7af0*/  F2FP.BF16.F32.PACK_AB R159, R12, R21 ;  /* 0x000000150c9f723e */ /* 0x004fe200000010ff */
[----:B------:R-:W-:Y:S01]  /*7b00*/  FMUL.FTZ R134, R134, R185 ;  /* 0x000000b986867220 */ /* 0x000fe20000410000 */
[----:B------:R-:W-:Y:S01]  /*7b10*/  F2FP.BF16.F32.PACK_AB R165, R176, R165 ;  /* 0x000000a5b0a5723e */ /* 0x000fe200000010ff */
[-C--:B------:R-:W-:Y:S01]  /*7b20*/  FMUL.FTZ R135, R135, R185.reuse ;  /* 0x000000b987877220 */ /* 0x080fe20000410000 */
[-C--:B------:R-:W-:Y:S01]  /*7b30*/  FMUL.FTZ R138, R138, R185.reuse ;  /* 0x000000b98a8a7220 */ /* 0x080fe20000410000 */
[-C--:B------:R-:W-:Y:S01]  /*7b40*/  FMUL.FTZ R139, R139, R185.reuse ;  /* 0x000000b98b8b7220 */ /* 0x080fe20000410000 */
[----:B------:R0:W2:Y:S01]  /*7b50*/  MUFU.EX2 R169, R157 ;  /* 0x0000009d00a97308 */ /* 0x0000a20000000800 */
[----:B---3--:R-:W-:Y:S01]  /*7b60*/  FADD.FTZ R5, R167, R190 ;  /* 0x000000bea7057221 */ /* 0x008fe20000010000 */
[----:B-1----:R-:W-:Y:S01]  /*7b70*/  F2FP.BF16.F32.PACK_AB R155, R15, R14 ;  /* 0x0000000e0f9b723e */ /* 0x002fe200000010ff */
[-C--:B------:R-:W-:Y:S01]  /*7b80*/  FMUL.FTZ R142, R142, R185.reuse ;  /* 0x000000b98e8e7220 */ /* 0x080fe20000410000 */
[-C--:B------:R-:W-:Y:S01]  /*7b90*/  FMUL.FTZ R143, R143, R185.reuse ;  /* 0x000000b98f8f7220 */ /* 0x080fe20000410000 */
[-C--:B------:R-:W-:Y:S01]  /*7ba0*/  FMUL.FTZ R146, R146, R185.reuse ;  /* 0x000000b992927220 */ /* 0x080fe20000410000 */
[-C--:B------:R-:W-:Y:S01]  /*7bb0*/  FMUL.FTZ R147, R147, R185.reuse ;  /* 0x000000b993937220 */ /* 0x080fe20000410000 */
[----:B------:R-:W-:Y:S01]  /*7bc0*/  FMUL.FTZ R150, R150, R185 ;  /* 0x000000b996967220 */ /* 0x000fe20000410000 */
[----:B------:R1:W3:Y:S01]  /*7bd0*/  MUFU.EX2 R182, R153 ;  /* 0x0000009900b67308 */ /* 0x0002e20000000800 */
[----:B----4-:R-:W-:Y:S01]  /*7be0*/  FADD.FTZ R192, R178, R5 ;  /* 0x00000005b2c07221 */ /* 0x010fe20000010000 */
[----:B0-----:R-:W-:Y:S01]  /*7bf0*/  F2FP.BF16.F32.PACK_AB R157, R20, R19 ;  /* 0x00000013149d723e */ /* 0x001fe200000010ff */
[----:B------:R-:W-:Y:S01]  /*7c00*/  FMUL.FTZ R151, R151, R185 ;  /* 0x000000b997977220 */ /* 0x000fe20000410000 */
[----:B------:R-:W-:-:S04]  /*7c10*/  F2FP.BF16.F32.PACK_AB R167, R178, R167 ;  /* 0x000000a7b2a7723e */ /* 0x000fc800000010ff */
[----:B------:R-:W0:Y:S01]  /*7c20*/  MUFU.EX2 R171, R193 ;  /* 0x000000c100ab7308 */ /* 0x000e220000000800 */
[----:B--2---:R-:W-:Y:S01]  /*7c30*/  FADD.FTZ R5, R169, R192 ;  /* 0x000000c0a9057221 */ /* 0x004fe20000010000 */
[----:B-1----:R-:W-:-:S06]  /*7c40*/  F2FP.BF16.F32.PACK_AB R153, R177, R184 ;  /* 0x000000b8b199723e */ /* 0x002fcc00000010ff */
[----:B------:R-:W1:Y:S01]  /*7c50*/  MUFU.EX2 R196, R196 ;  /* 0x000000c400c47308 */ /* 0x000e620000000800 */
[C---:B---3--:R-:W-:Y:S01]  /*7c60*/  FADD.FTZ R192, R182.reuse, R5 ;  /* 0x00000005b6c07221 */ /* 0x048fe20000010000 */
[----:B------:R-:W-:-:S06]  /*7c70*/  F2FP.BF16.F32.PACK_AB R169, R182, R169 ;  /* 0x000000a9b6a9723e */ /* 0x000fcc00000010ff */
[----:B------:R1:W2:Y:S01]  /*7c80*/  MUFU.EX2 R173, R194 ;  /* 0x000000c200ad7308 */ /* 0x0002a20000000800 */
        /* <DEDUP_REMOVED lines=14> */
.L_x_1987:
[----:B------:R-:W-:Y:S01]  /*7d70*/  PLOP3.LUT P1, PT, PT, PT, UP0, 0x40, 0x0 ;  /* 0x000000000000781c */ /* 0x000fe20003f2e808 */
[----:B------:R0:W1:-:S12]  /*7d80*/  SYNCS.PHASECHK.TRANS64.TRYWAIT P0, [UR28+0x22850], R8 ;  /* 0x02285008ff0075a7 */ /* 0x000058000800015c */
[----:B0-----:R-:W-:Y:S05]  /*7d90*/  @P1 BRA `(.L_x_1988) ;  /* 0x0000000000041947 */ /* 0x001fea0003800000 */
[----:B------:R-:W-:Y:S01]  /*7da0*/  BPT.TRAP 0x1 ;  /* 0x000000040000795c */ /* 0x000fe20000300000 */
.L_x_1988:
[----:B-1----:R-:W-:Y:S05]  /*7db0*/  @P0 BRA `(.L_x_1989) ;  /* 0x0000000000080947 */ /* 0x002fea0003800000 */
[----:B------:R-:W0:Y:S02]  /*7dc0*/  SYNCS.PHASECHK.TRANS64.TRYWAIT P0, [UR28+0x22850], R8 ;  /* 0x02285008ff0075a7 */ /* 0x000e24000800015c */
[----:B0-----:R-:W-:Y:S05]  /*7dd0*/  @!P0 BRA `(.L_x_1990) ;  /* 0x000000c800e08947 */ /* 0x001fea0003800000 */
.L_x_1989:
[----:B------:R1:W-:Y:S01]  /*7de0*/  BAR.SYNC.DEFER_BLOCKING R3, 0x100 ;  /* 0x000400030000751d */ /* 0x0003e20000010000 */
[----:B------:R-:W-:Y:S01]  /*7df0*/  UIMAD UR18, UR24, 0xc00, UR6 ;  /* 0x00000c00181278a4 */ /* 0x000fe2000f8e0206 */
[----:B------:R-:W-:-:S04]  /*7e00*/  PLOP3.LUT P0, PT, PT, PT, UP0, 0x40, 0x0 ;  /* 0x000000000000781c */ /* 0x000fc80003f0e808 */
        /* <DEDUP_REMOVED lines=37> */
.L_x_1991:
[----:B------:R-:W-:Y:S01]  /*8060*/  UIADD3 UR28, UR28, 0x22860, URZ ;  /* 0x000228601c1c7890 */ /* 0x000fe2000fffe03f */
[C---:B------:R-:W-:Y:S01]  /*8070*/  ISETP.GT.AND P0, PT, R9.reuse, UR27, PT ;  /* 0x0000001b09007c0c */ /* 0x040fe2000bf04270 */
[----:B------:R-:W-:Y:S01]  /*8080*/  IMAD.MOV.U32 R12, RZ, RZ, R13 ;  /* 0x000000ffff0c7224 */ /* 0x000fe200078e000d */
[----:B------:R-:W-:Y:S01]  /*8090*/  IADD3 R9, R9, -0x1, RZ ;  /* 0xffffffff09097810 */ /* 0x000fe20007ffe0ff */
[----:B------:R-:W-:Y:S01]  /*80a0*/  UPRMT UR28, UR5, 0x654, UR28 ;  /* 0x00000654051c7896 */ /* 0x000fe2000800001c */
[----:B0-----:R-:W-:-:S08]  /*80b0*/  IMAD.MOV.U32 R11, RZ, RZ, R10 ;  /* 0x000000ffff0b7224 */ /* 0x001fd000078e000a */
[----:B------:R-:W-:Y:S01]  /*80c0*/  SYNCS.ARRIVE.TRANS64.RED.A1T0 RZ, [UR28], RZ ;  /* 0x000000ffffff79a7 */ /* 0x000fe2000810041c */
[----:B------:R-:W-:Y:S05]  /*80d0*/  @P0 BRA `(.L_x_1992) ;  /* 0xffffffc800840947 */ /* 0x000fea000383ffff */
.L_x_1973:
[----:B------:R-:W-:Y:S01]  /*80e0*/  UISETP.NE.AND UP2, UPT, UR40, URZ, UPT ;  /* 0x0000003f2800728c */ /* 0x000fe2000bf45270 */
[----:B------:R-:W-:Y:S01]  /*80f0*/  R2UR UR22, R18 ;  /* 0x00000000121672ca */ /* 0x000fe200000e0000 */
[----:B------:R-:W-:Y:S02]  /*8100*/  UISETP.NE.AND UP1, UPT, UR43, URZ, UPT ;  /* 0x0000003f2b00728c */ /* 0x000fe4000bf25270 */
[----:B------:R-:W-:Y:S02]  /*8110*/  UIADD3 UR26, UR26, 0x7f, URZ ;  /* 0x0000007f1a1a7890 */ /* 0x000fe4000fffe03f */
[----:B------:R-:W-:Y:S02]  /*8120*/  UIADD3 UR18, -UR15, 0x1, URZ ;  /* 0x000000010f127890 */ /* 0x000fe4000fffe13f */
[----:B------:R-:W-:Y:S01]  /*8130*/  PLOP3.LUT P0, PT, PT, PT, UP1, 0x40, 0x0 ;  /* 0x000000000000781c */ /* 0x000fe20003f0e818 */
[----:B------:R-:W-:Y:S02]  /*8140*/  ULDC UR19, c[0x0][0x2f0] ;  /* 0x0000bc0000137ab9 */ /* 0x000fe40000000800 */
[----:B------:R-:W-:Y:S01]  /*8150*/  @UP2 ULDC UR10, c[0x0][0x44c] ;  /* 0x00011300000a2ab9 */ /* 0x000fe20000000800 */
[----:B------:R-:W-:Y:S01]  /*8160*/  @UP2 ULDC UR23, c[0x0][0x450] ;  /* 0x0001140000172ab9 */ /* 0x000fe20000000800 */
[----:B------:R-:W-:-:S02]  /*8170*/  UIMAD.WIDE.U32 UR10, UR26, UR10, URZ ;  /* 0x0000000a1a0a72a5 */ /* 0x000fc4000f8e003f */
[----:B------:R-:W-:Y:S01]  /*8180*/  UMOV UR15, UR26 ;  /* 0x0000001a000f7c82 */ /* 0x000fe20008000000 */
[----:B------:R-:W-:Y:S02]  /*8190*/  UIMAD UR18, UR22, UR19, UR18 ;  /* 0x00000013161272a4 */ /* 0x000fe4000f8e0212 */
[----:B------:R-:W-:-:S04]  /*81a0*/  @UP2 USHF.R.U32.HI UR15, URZ, UR23, UR11 ;  /* 0x000000173f0f2299 */ /* 0x000fc8000801160b */
[----:B------:R-:W-:-:S03]  /*81b0*/  UIADD3 UR15, UR18, UR15, URZ ;  /* 0x0000000f120f7290 */ /* 0x000fc6000fffe03f */
[----:B------:R-:W-:Y:S02]  /*81c0*/  ULDC UR18, c[0x0][0x9dc] ;  /* 0x0002770000127ab9 */ /* 0x000fe40000000800 */
[----:B------:R-:W-:Y:S01]  /*81d0*/  UIADD3 UR18, UR15, -UR18, URZ ;  /* 0x800000120f127290 */ /* 0x000fe2000fffe03f */
[----:B------:R-:W-:Y:S11]  /*81e0*/  @P0 BRA `(.L_x_1993) ;  /* 0x00000000004c0947 */ /* 0x000ff60003800000 */
[----:B------:R-:W-:-:S06]  /*81f0*/  UISETP.GT.AND UP1, UPT, UR15, -0x1, UPT ;  /* 0xffffffff0f00788c */ /* 0x000fcc000bf24270 */
[----:B------:R-:W-:-:S13]  /*8200*/  PLOP3.LUT P0, PT, PT, PT, UP1, 0x80, 0x0 ;  /* 0x000000000000781c */ /* 0x000fda0003f0f018 */
[----:B------:R-:W-:Y:S05]  /*8210*/  @P0 BRA `(.L_x_1994) ;  /* 0x0000000000200947 */ /* 0x000fea0003800000 */
[----:B------:R-:W-:Y:S01]  /*8220*/  ULDC UR19, c[0x0][0x9e4] ;  /* 0x0002790000137ab9 */ /* 0x000fe20000000800 */
[----:B------:R-:W-:Y:S02]  /*8230*/  ULOP3.LUT UR15, URZ, UR15, URZ, 0x33, !UPT ;  /* 0x0000000f3f0f7292 */ /* 0x000fe4000f8e333f */
[----:B------:R-:W-:-:S11]  /*8240*/  UISETP.NE.AND UP1, UPT, UR19, 0x1, UPT ;  /* 0x000000011300788c */ /* 0x000fd6000bf25270 */
[----:B------:R-:W-:Y:S02]  /*8250*/  @UP1 ULDC.64 UR22, c[0x0][0x9e8] ;  /* 0x00027a0000161ab9 */ /* 0x000fe40000000a00 */
[----:B------:R-:W-:-:S04]  /*8260*/  UIMAD.WIDE.U32 UR10, UR15, UR22, URZ ;  /* 0x000000160f0a72a5 */ /* 0x000fc8000f8e003f */
[----:B------:R-:W-:-:S04]  /*8270*/  @UP1 USHF.R.U32.HI UR15, URZ, UR23, UR11 ;  /* 0x000000173f0f1299 */ /* 0x000fc8000801160b */
[----:B------:R-:W-:Y:S01]  /*8280*/  ULOP3.LUT UR15, URZ, UR15, URZ, 0x33, !UPT ;  /* 0x0000000f3f0f7292 */ /* 0x000fe2000f8e333f */
[----:B------:R-:W-:Y:S11]  /*8290*/  BRA `(.L_x_1995) ;  /* 0x0000000000147947 */ /* 0x000ff60003800000 */
.L_x_1994:
[----:B------:R-:W-:Y:S02]  /*82a0*/  ULDC UR19, c[0x0][0x9e4] ;  /* 0x0002790000137ab9 */ /* 0x000fe40000000800 */
[----:B------:R-:W-:-:S11]  /*82b0*/  UISETP.NE.AND UP1, UPT, UR19, 0x1, UPT ;  /* 0x000000011300788c */ /* 0x000fd6000bf25270 */
[----:B------:R-:W-:Y:S02]  /*82c0*/  @UP1 ULDC.64 UR22, c[0x0][0x9e8] ;  /* 0x00027a0000161ab9 */ /* 0x000fe40000000a00 */
[----:B------:R-:W-:-:S04]  /*82d0*/  UIMAD.WIDE.U32 UR10, UR15, UR22, URZ ;  /* 0x000000160f0a72a5 */ /* 0x000fc8000f8e003f */
[----:B------:R-:W-:-:S12]  /*82e0*/  @UP1 USHF.R.U32.HI UR15, URZ, UR23, UR11 ;  /* 0x000000173f0f1299 */ /* 0x000fd8000801160b */
.L_x_1995:
[----:B------:R-:W-:-:S04]  /*82f0*/  UIMAD UR15, UR15, UR19, URZ ;  /* 0x000000130f0f72a4 */ /* 0x000fc8000f8e023f */
[----:B------:R-:W-:-:S04]  /*8300*/  UISETP.LT.AND UP1, UPT, UR18, UR15, UPT ;  /* 0x0000000f1200728c */ /* 0x000fc8000bf21270 */
[----:B------:R-:W-:-:S12]  /*8310*/  USEL UR18, UR18, UR15, !UP1 ;  /* 0x0000000f12127287 */ /* 0x000fd8000c800000 */
.L_x_1993:
[----:B------:R-:W-:-:S04]  /*8320*/  UIADD3 UR10, UR18, 0x5f, URZ ;  /* 0x0000005f120a7890 */ /* 0x000fc8000fffe03f */
[----:B------:R-:W-:-:S04]  /*8330*/  UIMAD.WIDE UR10, UR10, 0x2aaaaaab, URZ ;  /* 0x2aaaaaab0a0a78a5 */ /* 0x000fc8000f8e023f */
[----:B------:R-:W-:-:S04]  /*8340*/  USHF.R.U32.HI UR10, URZ, 0x1f, UR11 ;  /* 0x0000001f3f0a7899 */ /* 0x000fc8000801160b */
[----:B------:R-:W-:-:S04]  /*8350*/  ULEA.HI.SX32 UR10, UR11, UR10, 0x1c ;  /* 0x0000000a0b0a7291 */ /* 0x000fc8000f8fe23f */
[----:B------:R-:W-:-:S04]  /*8360*/  UISETP.LT.AND UP1, UPT, UR39, UR10, UPT ;  /* 0x0000000a2700728c */ /* 0x000fc8000bf21270 */
[----:B------:R-:W-:-:S06]  /*8370*/  USEL UR26, UR39, UR10, !UP1 ;  /* 0x0000000a271a7287 */ /* 0x000fcc000c800000 */
[----:B------:R-:W-:-:S13]  /*8380*/  ISETP.GE.AND P0, PT, R9, UR26, PT ;  /* 0x0000001a09007c0c */ /* 0x000fda000bf06270 */
[----:B------:R-:W-:Y:S05]  /*8390*/  @!P0 BRA `(.L_x_1996) ;  /* 0x0000002000d48947 */ /* 0x000fea0003800000 */
[----:B------:R-:W-:Y:S01]  /*83a0*/  IMAD.MOV.U32 R12, RZ, RZ, R13 ;  /* 0x000000ffff0c7224 */ /* 0x000fe200078e000d */
[----:B------:R-:W-:Y:S01]  /*83b0*/  ULDC UR29, c[0x0][0x9d8] ;  /* 0x00027600001d7ab9 */ /* 0x000fe20000000800 */
[----:B------:R-:W-:Y:S01]  /*83c0*/  IMAD.MOV.U32 R11, RZ, RZ, R10 ;  /* 0x000000ffff0b7224 */ /* 0x000fe200078e000a */
[----:B------:R-:W-:-:S06]  /*83d0*/  ULDC UR27, c[0x0][0x988] ;  /* 0x00026200001b7ab9 */ /* 0x000fcc0000000800 */
.L_x_2007:
[----:B------:R-:W-:Y:S01]  /*83e0*/  UIADD3 UR24, UR24, 0x1, URZ ;  /* 0x0000000118187890 */ /* 0x000fe2000fffe03f */
[----:B------:R-:W-:Y:S02]  /*83f0*/  PLOP3.LUT P1, PT, PT, PT, UP0, 0x40, 0x0 ;  /* 0x000000000000781c */ /* 0x000fe40003f2e808 */
[C---:B------:R-:W-:Y:S01]  /*8400*/  ISETP.GT.AND P0, PT, R9.reuse, UR26, PT ;  /* 0x0000001a09007c0c */ /* 0x040fe2000bf04270 */
[----:B------:R-:W-:Y:S01]  /*8410*/  UISETP.NE.AND UP1, UPT, UR24, 0x2, UPT ;  /* 0x000000021800788c */ /* 0x000fe2000bf25270 */
[----:B------:R-:W-:-:S03]  /*8420*/  VIADD R9, R9, 0xffffffff ;  /* 0xffffffff09097836 */ /* 0x000fc60000000000 */
[----:B------:R-:W-:Y:S02]  /*8430*/  USEL UR10, URZ, 0x1, UP1 ;  /* 0x000000013f0a7887 */ /* 0x000fe40008800000 */
[----:B------:R-:W-:Y:S02]  /*8440*/  USEL UR24, UR24, URZ, UP1 ;  /* 0x0000003f18187287 */ /* 0x000fe40008800000 */
[----:B------:R-:W-:Y:S02]  /*8450*/  ULOP3.LUT UR7, UR7, UR10, URZ, 0x3c, !UPT ;  /* 0x0000000a07077292 */ /* 0x000fe4000f8e3c3f */
[----:B------:R-:W-:Y:S10]  /*8460*/  @P1 BRA `(.L_x_1997) ;  /* 0x0000000000041947 */ /* 0x000ff40003800000 */
[----:B------:R-:W-:Y:S01]  /*8470*/  BPT.TRAP 0x1 ;  /* 0x000000040000795c */ /* 0x000fe20000300000 */
.L_x_1997:
[----:B------:R-:W-:Y:S01]  /*8480*/  PLOP3.LUT P2, PT, PT, PT, UP0, 0x40, 0x0 ;  /* 0x000000000000781c */ /* 0x000fe20003f4e808 */
[----:B------:R-:W-:Y:S01]  /*8490*/  ULEA UR28, UR24, UR38, 0x3 ;  /* 0x00000026181c7291 */ /* 0x000fe2000f8e183f */
[----:B------:R-:W-:-:S05]  /*84a0*/  IMAD.U32 R8, RZ, RZ, UR7 ;  /* 0x00000007ff087e24 */ /* 0x000fca000f8e00ff */
[----:B------:R-:W-:-:S04]  /*84b0*/  SHF.L.U32 R8, R8, 0x1f, RZ ;  /* 0x0000001f08087819 */ /* 0x000fc800000006ff */
[----:B------:R0:W1:Y:S02]  /*84c0*/  SYNCS.PHASECHK.TRANS64.TRYWAIT P1, [UR28+0x22830], R8 ;  /* 0x02283008ff0075a7 */ /* 0x000064000802015c */
[----:B------:R-:W-:Y:S05]  /*84d0*/  @P2 BRA `(.L_x_1998) ;  /* 0x0000000000042947 */ /* 0x000fea0003800000 */
[----:B------:R-:W-:Y:S01]  /*84e0*/  BPT.TRAP 0x1 ;  /* 0x000000040000795c */ /* 0x000fe20000300000 */
.L_x_1998:
[----:B-1----:R-:W-:Y:S05]  /*84f0*/  @P1 BRA `(.L_x_1999) ;  /* 0x0000000000081947 */ /* 0x002fea0003800000 */
[----:B------:R-:W1:Y:S02]  /*8500*/  SYNCS.PHASECHK.TRANS64.TRYWAIT P1, [UR28+0x22830], R8 ;  /* 0x02283008ff0075a7 */ /* 0x000e64000802015c */
[----:B-1----:R-:W-:Y:S05]  /*8510*/  @!P1 BRA `(.L_x_2000) ;  /* 0x000000c400289947 */ /* 0x002fea0003800000 */
.L_x_1999:
        /* <DEDUP_REMOVED lines=25> */
.L_x_2001:
[----:B------:R-:W-:Y:S01]  /*86b0*/  FMUL.FTZ R14, R152, UR29 ;  /* 0x0000001d980e7c20 */ /* 0x000fe20008410000 */
[----:B-1----:R-:W-:Y:S01]  /*86c0*/  FMUL.FTZ R13, R153, UR29 ;  /* 0x0000001d990d7c20 */ /* 0x002fe20008410000 */
        /* <DEDUP_REMOVED lines=43> */
[----:B------:R-:W-:Y:S01]  /*8980*/  UMOV UR14, UR27 ;  /* 0x0000001b000e7c82 */ /* 0x000fe20008000000 */
[----:B------:R-:W4:Y:S01]  /*8990*/  MUFU.TANH R153, R153 ;  /* 0x0000009900997308 */ /* 0x000f220000002400 */
[----:B-1----:R-:W-:Y:S01]  /*89a0*/  FMNMX.FTZ R169, R21, R10, !PT ;  /* 0x0000000a15a97209 */ /* 0x002fe20007810000 */
[----:B------:R-:W-:Y:S01]  /*89b0*/  FMUL.FTZ R188, R198, UR29 ;  /* 0x0000001dc6bc7c20 */ /* 0x000fe20008410000 */
[----:B------:R-:W-:Y:S01]  /*89c0*/  FMUL.FTZ R189, R199, UR29 ;  /* 0x0000001dc7bd7c20 */ /* 0x000fe20008410000 */
[----:B------:R-:W-:Y:S01]  /*89d0*/  UIADD3 UR10, UR28, 0x22840, URZ ;  /* 0x000228401c0a7890 */ /* 0x000fe2000fffe03f */
[----:B------:R-:W-:-:S03]  /*89e0*/  PLOP3.LUT P1, PT, PT, PT, UP0, 0x40, 0x0 ;  /* 0x000000000000781c */ /* 0x000fc60003f2e808 */
[----:B------:R-:W1:Y:S01]  /*89f0*/  MUFU.TANH R162, R162 ;  /* 0x000000a200a27308 */ /* 0x000e620000002400 */
[----:B---3--:R-:W-:Y:S01]  /*8a00*/  FMNMX.FTZ R10, R152, R169, !PT ;  /* 0x000000a9980a7209 */ /* 0x008fe20007810000 */
[----:B------:R-:W-:-:S06]  /*8a10*/  UPRMT UR10, UR5, 0x654, UR10 ;  /* 0x00000654050a7896 */ /* 0x000fcc000800000a */
[----:B------:R-:W3:Y:S01]  /*8a20*/  MUFU.TANH R161, R161 ;  /* 0x000000a100a17308 */ /* 0x000ee20000002400 */
[----:B----4-:R-:W-:Y:S02]  /*8a30*/  FMNMX.FTZ R169, R153, R10, !PT ;  /* 0x0000000a99a97209 */ /* 0x010fe40007810000 */
[----:B------:R-:W-:Y:S05]  /*8a40*/  SYNCS.ARRIVE.TRANS64.RED.A1T0 RZ, [UR10], RZ ;  /* 0x000000ffffff79a7 */ /* 0x000fea000810040a */
[----:B------:R-:W4:Y:S01]  /*8a50*/  MUFU.TANH R164, R164 ;  /* 0x000000a400a47308 */ /* 0x000f220000002400 */
[----:B-1----:R-:W-:-:S07]  /*8a60*/  FMNMX.FTZ R10, R162, R169, !PT ;  /* 0x000000a9a20a7209 */ /* 0x002fce0007810000 */
[----:B------:R-:W1:Y:S01]  /*8a70*/  MUFU.TANH R163, R163 ;  /* 0x000000a300a37308 */ /* 0x000e620000002400 */
[----:B---3--:R-:W-:-:S07]  /*8a80*/  FMNMX.FTZ R169, R161, R10, !PT ;  /* 0x0000000aa1a97209 */ /* 0x008fce0007810000 */
[----:B------:R-:W3:Y:S01]  /*8a90*/  MUFU.TANH R167, R167 ;  /* 0x000000a700a77308 */ /* 0x000ee20000002400 */
[----:B----4-:R-:W-:-:S07]  /*8aa0*/  FMNMX.FTZ R10, R164, R169, !PT ;  /* 0x000000a9a40a7209 */ /* 0x010fce0007810000 */
        /* <DEDUP_REMOVED lines=23> */
[----:B----4-:R-:W-:Y:S01]  /*8c20*/  FMNMX.FTZ R175, R174, R169, !PT ;  /* 0x000000a9aeaf7209 */ /* 0x010fe20007810000 */
[----:B------:R-:W-:Y:S01]  /*8c30*/  FMUL.FTZ R169, R178, UR29 ;  /* 0x0000001db2a97c20 */ /* 0x000fe20008410000 */
[----:B------:R-:W-:Y:S01]  /*8c40*/  FMUL.FTZ R178, R182, UR29 ;  /* 0x0000001db6b27c20 */ /* 0x000fe20008410000 */
[----:B------:R-:W-:Y:S01]  /*8c50*/  FMUL.FTZ R182, R186, UR29 ;  /* 0x0000001dbab67c20 */ /* 0x000fe20008410000 */
[----:B------:R-:W-:-:S03]  /*8c60*/  FMUL.FTZ R186, R194, UR29 ;  /* 0x0000001dc2ba7c20 */ /* 0x000fc60008410000 */
[----:B------:R-:W4:Y:S01]  /*8c70*/  MUFU.TANH R168, R168 ;  /* 0x000000a800a87308 */ /* 0x000f220000002400 */
[----:B-1----:R-:W-:-:S07]  /*8c80*/  FMNMX.FTZ R175, R180, R175, !PT ;  /* 0x000000afb4af7209 */ /* 0x002fce0007810000 */
[----:B------:R-:W1:Y:S01]  /*8c90*/  MUFU.TANH R15, R15 ;  /* 0x0000000f000f7308 */ /* 0x000e620000002400 */
[----:B---3--:R-:W-:Y:S01]  /*8ca0*/  FMNMX.FTZ R185, R176, R175, !PT ;  /* 0x000000afb0b97209 */ /* 0x008fe20007810000 */
[----:B------:R-:W-:Y:S01]  /*8cb0*/  FMUL.FTZ R175, R179, UR29 ;  /* 0x0000001db3af7c20 */ /* 0x000fe20008410000 */
[----:B------:R-:W-:Y:S01]  /*8cc0*/  FMUL.FTZ R179, R183, UR29 ;  /* 0x0000001db7b37c20 */ /* 0x000fe20008410000 */
[----:B------:R-:W-:Y:S01]  /*8cd0*/  FMUL.FTZ R183, R187, UR29 ;  /* 0x0000001dbbb77c20 */ /* 0x000fe20008410000 */
[----:B------:R-:W-:-:S03]  /*8ce0*/  FMUL.FTZ R187, R195, UR29 ;  /* 0x0000001dc3bb7c20 */ /* 0x000fc60008410000 */
[----:B------:R-:W3:Y:S01]  /*8cf0*/  MUFU.TANH R19, R19 ;  /* 0x0000001300137308 */ /* 0x000ee20000002400 */
[----:B----4-:R-:W-:-:S05]  /*8d00*/  FMNMX.FTZ R185, R168, R185, !PT ;  /* 0x000000b9a8b97209 */ /* 0x010fca0007810000 */
[----:B------:R-:W4:Y:S02]  /*8d10*/  SHFL.BFLY PT, R10, R185, 0x2, 0x1f ;  /* 0x0c401f00b90a7f89 */ /* 0x000f2400000e0000 */
[----:B------:R-:W5:Y:S01]  /*8d20*/  MUFU.TANH R22, R22 ;  /* 0x0000001600167308 */ /* 0x000f620000002400 */
[----:B-1----:R-:W-:-:S07]  /*8d30*/  FMNMX.FTZ R190, R15, R12, !PT ;  /* 0x0000000c0fbe7209 */ /* 0x002fce0007810000 */
[----:B------:R-:W1:Y:S08]  /*8d40*/  MUFU.TANH R23, R23 ;  /* 0x0000001700177308 */ /* 0x000e700000002400 */
[----:B------:R-:W0:Y:S01]  /*8d50*/  MUFU.TANH R154, R154 ;  /* 0x0000009a009a7308 */ /* 0x000e220000002400 */
[----:B----4-:R-:W-:Y:S01]  /*8d60*/  FMNMX.FTZ R192, R185, R10, !PT ;  /* 0x0000000ab9c07209 */ /* 0x010fe20007810000 */
[----:B------:R-:W-:-:S06]  /*8d70*/  FMUL.FTZ R185, R191, UR29 ;  /* 0x0000001dbfb97c20 */ /* 0x000fcc0008410000 */
[----:B------:R-:W4:Y:S01]  /*8d80*/  MUFU.TANH R155, R155 ;  /* 0x0000009b009b7308 */ /* 0x000f220000002400 */
[----:B---3--:R-:W-:Y:S01]  /*8d90*/  FMNMX.FTZ R191, R19, R190, !PT ;  /* 0x000000be13bf7209 */ /* 0x008fe20007810000 */
[----:B------:R-:W3:Y:S06]  /*8da0*/  SHFL.BFLY PT, R193, R192, 0x1, 0x1f ;  /* 0x0c201f00c0c17f89 */ /* 0x000eec00000e0000 */
[----:B------:R-:W2:Y:S08]  /*8db0*/  MUFU.TANH R156, R156 ;  /* 0x0000009c009c7308 */ /* 0x000eb00000002400 */
[----:B------:R-:W2:Y:S08]  /*8dc0*/  MUFU.TANH R157, R157 ;  /* 0x0000009d009d7308 */ /* 0x000eb00000002400 */
[----:B------:R-:W2:Y:S01]  /*8dd0*/  MUFU.TANH R158, R158 ;  /* 0x0000009e009e7308 */ /* 0x000ea20000002400 */
[----:B---3--:R-:W-:-:S05]  /*8de0*/  FMNMX.FTZ R10, R192, R193, !PT ;  /* 0x000000c1c00a7209 */ /* 0x008fca0007810000 */
[C---:B------:R-:W-:Y:S02]  /*8df0*/  FMUL.FTZ R197, R10.reuse, UR14 ;  /* 0x0000000e0ac57c20 */ /* 0x040fe40008410000 */
[----:B------:R-:W3:Y:S01]  /*8e00*/  MUFU.TANH R159, R159 ;  /* 0x0000009f009f7308 */ /* 0x000ee20000002400 */
[----:B------:R-:W-:Y:S01]  /*8e10*/  FADD.FTZ R11, -R10, R11 ;  /* 0x0000000b0a0b7221 */ /* 0x000fe20000010100 */
[--C-:B------:R-:W-:Y:S01]  /*8e20*/  FFMA.FTZ R192, R14, UR14, -R197.reuse ;  /* 0x0000000e0ec07c23 */ /* 0x100fe200080108c5 */
[----:B-----5:R-:W-:Y:S01]  /*8e30*/  FMNMX.FTZ R14, R22, R191, !PT ;  /* 0x000000bf160e7209 */ /* 0x020fe20007810000 */
[--C-:B------:R-:W-:Y:S01]  /*8e40*/  FFMA.FTZ R193, R13, UR14, -R197.reuse ;  /* 0x0000000e0dc17c23 */ /* 0x100fe200080108c5 */
[--C-:B------:R-:W-:Y:S01]  /*8e50*/  FFMA.FTZ R191, R152, UR14, -R197.reuse ;  /* 0x0000000e98bf7c23 */ /* 0x100fe200080108c5 */
[--C-:B------:R-:W-:Y:S01]  /*8e60*/  FFMA.FTZ R198, R21, UR14, -R197.reuse ;  /* 0x0000000e15c67c23 */ /* 0x100fe200080108c5 */
[----:B-1----:R-:W-:Y:S01]  /*8e70*/  FMNMX.FTZ R13, R23, R14, !PT ;  /* 0x0000000e170d7209 */ /* 0x002fe20007810000 */
[----:B------:R-:W1:Y:S01]  /*8e80*/  MUFU.TANH R160, R160 ;  /* 0x000000a000a07308 */ /* 0x000e620000002400 */
[----:B------:R-:W-:Y:S01]  /*8e90*/  FMUL.FTZ R11, R11, UR14 ;  /* 0x0000000e0b0b7c20 */ /* 0x000fe20008410000 */
[--C-:B------:R-:W-:Y:S01]  /*8ea0*/  FFMA.FTZ R194, R153, UR14, -R197.reuse ;  /* 0x0000000e99c27c23 */ /* 0x100fe200080108c5 */
[----:B0-----:R-:W-:Y:S01]  /*8eb0*/  FMNMX.FTZ R14, R154, R13, !PT ;  /* 0x0000000d9a0e7209 */ /* 0x001fe20007810000 */
[--C-:B------:R-:W-:Y:S01]  /*8ec0*/  FFMA.FTZ R21, R164, UR14, -R197.reuse ;  /* 0x0000000ea4157c23 */ /* 0x100fe200080108c5 */
[--C-:B------:R-:W-:Y:S01]  /*8ed0*/  FFMA.FTZ R164, R171, UR14, -R197.reuse ;  /* 0x0000000eaba47c23 */ /* 0x100fe200080108c5 */
[--C-:B------:R-:W-:Y:S01]  /*8ee0*/  FFMA.FTZ R171, R173, UR14, -R197.reuse ;  /* 0x0000000eadab7c23 */ /* 0x100fe200080108c5 */
[----:B----4-:R-:W-:Y:S01]  /*8ef0*/  FMNMX.FTZ R13, R155, R14, !PT ;  /* 0x0000000e9b0d7209 */ /* 0x010fe20007810000 */
[----:B------:R-:W0:Y:S01]  /*8f00*/  MUFU.TANH R166, R166 ;  /* 0x000000a600a67308 */ /* 0x000e220000002400 */
[--C-:B------:R-:W-:Y:S01]  /*8f10*/  FFMA.FTZ R173, R181, UR14, -R197.reuse ;  /* 0x0000000eb5ad7c23 */ /* 0x100fe200080108c5 */
[--C-:B------:R-:W-:Y:S01]  /*8f20*/  FFMA.FTZ R181, R168, UR14, -R197.reuse ;  /* 0x0000000ea8b57c23 */ /* 0x100fe200080108c5 */
[----:B--2---:R-:W-:Y:S01]  /*8f30*/  FMNMX.FTZ R14, R156, R13, !PT ;  /* 0x0000000d9c0e7209 */ /* 0x004fe20007810000 */
[--C-:B------:R-:W-:Y:S01]  /*8f40*/  FFMA.FTZ R195, R20, UR14, -R197.reuse ;  /* 0x0000000e14c37c23 */ /* 0x100fe200080108c5 */
[--C-:B------:R-:W-:Y:S01]  /*8f50*/  FFMA.FTZ R190, R162, UR14, -R197.reuse ;  /* 0x0000000ea2be7c23 */ /* 0x100fe200080108c5 */
[--C-:B------:R-:W-:Y:S01]  /*8f60*/  FFMA.FTZ R20, R177, UR14, -R197.reuse ;  /* 0x0000000eb1147c23 */ /* 0x100fe200080108c5 */
[----:B------:R-:W-:Y:S01]  /*8f70*/  FMNMX.FTZ R13, R157, R14, !PT ;  /* 0x0000000e9d0d7209 */ /* 0x000fe20007810000 */
[----:B------:R-:W2:Y:S01]  /*8f80*/  MUFU.TANH R169, R169 ;  /* 0x000000a900a97308 */ /* 0x000ea20000002400 */
[--C-:B------:R-:W-:Y:S01]  /*8f90*/  FFMA.FTZ R161, R161, UR14, -R197.reuse ;  /* 0x0000000ea1a17c23 */ /* 0x100fe200080108c5 */
[--C-:B------:R-:W-:Y:S01]  /*8fa0*/  FFMA.FTZ R177, R180, UR14, -R197.reuse ;  /* 0x0000000eb4b17c23 */ /* 0x100fe200080108c5 */
[----:B------:R-:W-:Y:S01]  /*8fb0*/  FMNMX.FTZ R14, R158, R13, !PT ;  /* 0x0000000d9e0e7209 */ /* 0x000fe20007810000 */
[--C-:B------:R-:W-:Y:S01]  /*8fc0*/  FFMA.FTZ R196, R163, UR14, -R197.reuse ;  /* 0x0000000ea3c47c23 */ /* 0x100fe200080108c5 */
[--C-:B------:R-:W-:Y:S01]  /*8fd0*/  FFMA.FTZ R162, R167, UR14, -R197.reuse ;  /* 0x0000000ea7a27c23 */ /* 0x100fe200080108c5 */
[--C-:B------:R-:W-:Y:S01]  /*8fe0*/  FFMA.FTZ R163, R165, UR14, -R197.reuse ;  /* 0x0000000ea5a37c23 */ /* 0x100fe200080108c5 */
[----:B---3--:R-:W-:Y:S01]  /*8ff0*/  FMNMX.FTZ R13, R159, R14, !PT ;  /* 0x0000000e9f0d7209 */ /* 0x008fe20007810000 */
[----:B------:R-:W3:Y:S01]  /*9000*/  MUFU.TANH R175, R175 ;  /* 0x000000af00af7308 */ /* 0x000ee20000002400 */
[--C-:B------:R-:W-:Y:S01]  /*9010*/  FFMA.FTZ R165, R201, UR14, -R197.reuse ;  /* 0x0000000ec9a57c23 */ /* 0x100fe200080108c5 */
[--C-:B------:R-:W-:Y:S01]  /*9020*/  FFMA.FTZ R167, R200, UR14, -R197.reuse ;  /* 0x0000000ec8a77c23 */ /* 0x100fe200080108c5 */
[----:B-1----:R-:W-:Y:S01]  /*9030*/  FMNMX.FTZ R13, R160, R13, !PT ;  /* 0x0000000da00d7209 */ /* 0x002fe20007810000 */
[----:B------:R-:W-:-:S03]  /*9040*/  FFMA.FTZ R170, R170, UR14, -R197 ;  /* 0x0000000eaaaa7c23 */ /* 0x000fc600080108c5 */
[----:B0-----:R-:W-:Y:S01]  /*9050*/  FMNMX.FTZ R14, R166, R13, !PT ;  /* 0x0000000da60e7209 */ /* 0x001fe20007810000 */
[----:B------:R-:W0:Y:S03]  /*9060*/  MUFU.TANH R178, R178 ;  /* 0x000000b200b27308 */ /* 0x000e260000002400 */
[----:B--2---:R-:W-:-:S05]  /*9070*/  FMNMX.FTZ R14, R169, R14, !PT ;  /* 0x0000000ea90e7209 */ /* 0x004fca0007810000 */
[----:B------:R-:W1:Y:S01]  /*9080*/  MUFU.TANH R179, R179 ;  /* 0x000000b300b37308 */ /* 0x000e620000002400 */
[----:B---3--:R-:W-:-:S07]  /*9090*/  FMNMX.FTZ R13, R175, R14, !PT ;  /* 0x0000000eaf0d7209 */ /* 0x008fce0007810000 */
[----:B------:R-:W2:Y:S01]  /*90a0*/  MUFU.TANH R182, R182 ;  /* 0x000000b600b67308 */ /* 0x000ea20000002400 */
[----:B0-----:R-:W-:-:S07]  /*90b0*/  FMNMX.FTZ R14, R178, R13, !PT ;  /* 0x0000000db20e7209 */ /* 0x001fce0007810000 */
[----:B------:R-:W0:Y:S01]  /*90c0*/  MUFU.TANH R183, R183 ;  /* 0x000000b700b77308 */ /* 0x000e220000002400 */
[----:B-1----:R-:W-:-:S07]  /*90d0*/  FMNMX.FTZ R13, R179, R14, !PT ;  /* 0x0000000eb30d7209 */ /* 0x002fce0007810000 */
[----:B------:R-:W1:Y:S01]  /*90e0*/  MUFU.TANH R184, R184 ;  /* 0x000000b800b87308 */ /* 0x000e620000002400 */
[----:B--2---:R-:W-:-:S07]  /*90f0*/  FMNMX.FTZ R14, R182, R13, !PT ;  /* 0x0000000db60e7209 */ /* 0x004fce0007810000 */
        /* <DEDUP_REMOVED lines=10> */
[----:B------:R-:W1:Y:S01]  /*91a0*/  MUFU.EX2 R11, R11 ;  /* 0x0000000b000b7308 */ /* 0x000e620000000800 */
[----:B--2---:R-:W-:-:S07]  /*91b0*/  FMNMX.FTZ R14, R188, R13, !PT ;  /* 0x0000000dbc0e7209 */ /* 0x004fce0007810000 */
[----:B------:R-:W2:Y:S01]  /*91c0*/  MUFU.EX2 R192, R192 ;  /* 0x000000c000c07308 */ /* 0x000ea20000000800 */
[----:B0-----:R-:W-:Y:S01]  /*91d0*/  FMNMX.FTZ R13, R189, R14, !PT ;  /* 0x0000000ebd0d7209 */ /* 0x001fe20007810000 */
[--C-:B------:R-:W-:Y:S01]  /*91e0*/  FFMA.FTZ R14, R172, UR14, -R197.reuse ;  /* 0x0000000eac0e7c23 */ /* 0x100fe200080108c5 */
[--C-:B------:R-:W-:Y:S01]  /*91f0*/  FFMA.FTZ R172, R174, UR14, -R197.reuse ;  /* 0x0000000eaeac7c23 */ /* 0x100fe200080108c5 */
[----:B------:R-:W-:Y:S02]  /*9200*/  FFMA.FTZ R174, R176, UR14, -R197 ;  /* 0x0000000eb0ae7c23 */ /* 0x000fe400080108c5 */
[----:B------:R-:W0:Y:S02]  /*9210*/  SHFL.BFLY PT, R152, R13, 0x2, 0x1f ;  /* 0x0c401f000d987f89 */ /* 0x000e2400000e0000 */
[----:B------:R-:W3:Y:S01]  /*9220*/  MUFU.EX2 R193, R193 ;  /* 0x000000c100c17308 */ /* 0x000ee20000000800 */
[-C--:B-1----:R-:W-:Y:S01]  /*9230*/  FMUL.FTZ R24, R24, R11.reuse ;  /* 0x0000000b18187220 */ /* 0x082fe20000410000 */
        /* <DEDUP_REMOVED lines=15> */
[----:B---3--:R-:W-:Y:S01]  /*9330*/  FADD.FTZ R6, R193, R6 ;  /* 0x00000006c1067221 */ /* 0x008fe20000010000 */
[-C--:B------:R-:W-:Y:S01]  /*9340*/  FMUL.FTZ R49, R49, R11.reuse ;  /* 0x0000000b31317220 */ /* 0x080fe20000410000 */
[-C--:B------:R-:W-:Y:S01]  /*9350*/  FMUL.FTZ R52, R52, R11.reuse ;  /* 0x0000000b34347220 */ /* 0x080fe20000410000 */
[-C--:B------:R-:W-:Y:S01]  /*9360*/  FMUL.FTZ R53, R53, R11.reuse ;  /* 0x0000000b35357220 */ /* 0x080fe20000410000 */
[-C--:B------:R-:W-:Y:S01]  /*9370*/  FMUL.FTZ R56, R56, R11.reuse ;  /* 0x0000000b38387220 */ /* 0x080fe20000410000 */
[----:B0-----:R-:W-:Y:S01]  /*9380*/  FMNMX.FTZ R152, R13, R152, !PT ;  /* 0x000000980d987209 */ /* 0x001fe20007810000 */
[-C--:B------:R-:W-:Y:S01]  /*9390*/  FMUL.FTZ R57, R57, R11.reuse ;  /* 0x0000000b39397220 */ /* 0x080fe20000410000 */
[----:B------:R-:W-:Y:S01]  /*93a0*/  MUFU.EX2 R191, R191 ;  /* 0x000000bf00bf7308 */ /* 0x000fe20000000800 */
[-C--:B------:R-:W-:Y:S01]  /*93b0*/  FMUL.FTZ R60, R60, R11.reuse ;  /* 0x0000000b3c3c7220 */ /* 0x080fe20000410000 */
[-C--:B------:R-:W-:Y:S01]  /*93c0*/  FMUL.FTZ R61, R61, R11.reuse ;  /* 0x0000000b3d3d7220 */ /* 0x080fe20000410000 */
[----:B------:R-:W0:Y:S01]  /*93d0*/  SHFL.BFLY PT, R13, R152, 0x1, 0x1f ;  /* 0x0c201f00980d7f89 */ /* 0x000e2200000e0000 */
        /* <DEDUP_REMOVED lines=23> */
[----:B0-----:R-:W-:Y:S01]  /*9550*/  FMNMX.FTZ R13, R152, R13, !PT ;  /* 0x0000000d980d7209 */ /* 0x001fe20007810000 */
[-C--:B------:R-:W-:Y:S01]  /*9560*/  FMUL.FTZ R104, R104, R11.reuse ;  /* 0x0000000b68687220 */ /* 0x080fe20000410000 */
[-C--:B------:R-:W-:Y:S01]  /*9570*/  FMUL.FTZ R105, R105, R11.reuse ;  /* 0x0000000b69697220 */ /* 0x080fe20000410000 */
[-C--:B------:R-:W-:Y:S01]  /*9580*/  FMUL.FTZ R108, R108, R11.reuse ;  /* 0x0000000b6c6c7220 */ /* 0x080fe20000410000 */
[-C--:B------:R-:W-:Y:S01]  /*9590*/  FMUL.FTZ R109, R109, R11.reuse ;  /* 0x0000000b6d6d7220 */ /* 0x080fe20000410000 */
[C---:B------:R-:W-:Y:S01]  /*95a0*/  FADD.FTZ R12, -R13.reuse, R12 ;  /* 0x0000000c0d0c7221 */ /* 0x040fe20000010100 */
[----:B------:R-:W-:Y:S01]  /*95b0*/  FMUL.FTZ R152, R13, UR14 ;  /* 0x0000000e0d987c20 */ /* 0x000fe20008410000 */
[----:B------:R-:W-:Y:S01]  /*95c0*/  MUFU.EX2 R21, R21 ;  /* 0x0000001500157308 */ /* 0x000fe20000000800 */
[-C--:B------:R-:W-:Y:S01]  /*95d0*/  FMUL.FTZ R112, R112, R11.reuse ;  /* 0x0000000b70707220 */ /* 0x080fe20000410000 */
        /* <DEDUP_REMOVED lines=14> */
[----:B------:R-:W0:Y:S01]  /*96c0*/  MUFU.EX2 R153, R153 ;  /* 0x0000009900997308 */ /* 0x000e220000000800 */
        /* <DEDUP_REMOVED lines=10> */
[----:B------:R-:W-:Y:S01]  /*9770*/  FFMA.FTZ R189, R189, UR14, -R152 ;  /* 0x0000000ebdbd7c23 */ /* 0x000fe20008010898 */
[-C--:B------:R-:W-:Y:S01]  /*9780*/  FMUL.FTZ R113, R113, R11.reuse ;  /* 0x0000000b71717220 */ /* 0x080fe20000410000 */
[-C--:B------:R-:W-:Y:S01]  /*9790*/  FMUL.FTZ R116, R116, R11.reuse ;  /* 0x0000000b74747220 */ /* 0x080fe20000410000 */
[-C--:B------:R-:W-:Y:S01]  /*97a0*/  FMUL.FTZ R117, R117, R11.reuse ;  /* 0x0000000b75757220 */ /* 0x080fe20000410000 */
[----:B------:R-:W-:Y:S01]  /*97b0*/  FMUL.FTZ R120, R120, R11 ;  /* 0x0000000b78787220 */ /* 0x000fe20000410000 */
[----:B------:R-:W2:Y:S01]  /*97c0*/  MUFU.EX2 R15, R15 ;  /* 0x0000000f000f7308 */ /* 0x000ea20000000800 */
[----:B0-----:R-:W-:Y:S01]  /*97d0*/  FFMA.FTZ R155, R12, R5, R153 ;  /* 0x000000050c9b7223 */ /* 0x001fe20000010099 */
[-C--:B------:R-:W-:Y:S01]  /*97e0*/  FMUL.FTZ R121, R121, R11.reuse ;  /* 0x0000000b79797220 */ /* 0x080fe20000410000 */
[-C--:B------:R-:W-:Y:S01]  /*97f0*/  FMUL.FTZ R124, R124, R11.reuse ;  /* 0x0000000b7c7c7220 */ /* 0x080fe20000410000 */
[-C--:B------:R-:W-:Y:S01]  /*9800*/  FMUL.FTZ R125, R125, R11.reuse ;  /* 0x0000000b7d7d7220 */ /* 0x080fe20000410000 */
[-C--:B------:R-:W-:Y:S01]  /*9810*/  FMUL.FTZ R128, R128, R11.reuse ;  /* 0x0000000b80807220 */ /* 0x080fe20000410000 */
[-C--:B------:R-:W-:Y:S01]  /*9820*/  FMUL.FTZ R129, R129, R11.reuse ;  /* 0x0000000b81817220 */ /* 0x080fe20000410000 */
[----:B------:R-:W-:Y:S01]  /*9830*/  FMUL.FTZ R132, R132, R11 ;  /* 0x0000000b84847220 */ /* 0x000fe20000410000 */
[----:B------:R-:W0:Y:S01]  /*9840*/  MUFU.EX2 R22, R22 ;  /* 0x0000001600167308 */ /* 0x000e220000000800 */
[C---:B-1----:R-:W-:Y:S01]  /*9850*/  FADD.FTZ R154, R168.reuse, R155 ;  /* 0x0000009ba89a7221 */ /* 0x042fe20000010000 */
[----:B------:R-:W-:Y:S01]  /*9860*/  FADD.FTZ R155, R195, R6 ;  /* 0x00000006c39b7221 */ /* 0x000fe20000010000 */
[--C-:B------:R-:W-:Y:S01]  /*9870*/  FFMA.FTZ R6, R179, UR14, -R152.reuse ;  /* 0x0000000eb3067c23 */ /* 0x100fe20008010898 */
[----:B------:R-:W-:Y:S01]  /*9880*/  F2FP.BF16.F32.PACK_AB R153, R168, R153 ;  /* 0x00000099a899723e */ /* 0x000fe200000010ff */
[----:B------:R-:W-:Y:S01]  /*9890*/  FFMA.FTZ R179, R184, UR14, -R152 ;  /* 0x0000000eb8b37c23 */ /* 0x000fe20008010898 */
[----:B------:R-:W-:Y:S01]  /*98a0*/  F2FP.BF16.F32.PACK_AB R152, R193, R192 ;  /* 0x000000c0c198723e */ /* 0x000fe200000010ff */
[-C--:B------:R-:W-:Y:S01]  /*98b0*/  FMUL.FTZ R133, R133, R11.reuse ;  /* 0x0000000b85857220 */ /* 0x080fe20000410000 */
[----:B------:R-:W1:Y:S01]  /*98c0*/  MUFU.EX2 R19, R19 ;  /* 0x0000001300137308 */ /* 0x000e620000000800 */
[----:B--2---:R-:W-:Y:S01]  /*98d0*/  FADD.FTZ R157, R15, R154 ;  /* 0x0000009a0f9d7221 */ /* 0x004fe20000010000 */
[----:B------:R-:W-:Y:S01]  /*98e0*/  FADD.FTZ R154, R198, R155 ;  /* 0x0000009bc69a7221 */ /* 0x000fe20000010000 */
[-C--:B------:R-:W-:Y:S01]  /*98f0*/  FMUL.FTZ R136, R136, R11.reuse ;  /* 0x0000000b88887220 */ /* 0x080fe20000410000 */
[-C--:B------:R-:W-:Y:S01]  /*9900*/  FMUL.FTZ R137, R137, R11.reuse ;  /* 0x0000000b89897220 */ /* 0x080fe20000410000 */
[-C--:B------:R-:W-:Y:S01]  /*9910*/  FMUL.FTZ R140, R140, R11.reuse ;  /* 0x0000000b8c8c7220 */ /* 0x080fe20000410000 */
[----:B------:R-:W-:Y:S01]  /*9920*/  FADD.FTZ R155, R191, R154 ;  /* 0x0000009abf9b7221 */ /* 0x000fe20000010000 */
[-C--:B------:R-:W-:Y:S01]  /*9930*/  FMUL.FTZ R141, R141, R11.reuse ;  /* 0x0000000b8d8d7220 */ /* 0x080fe20000410000 */
[----:B------:R-:W2:Y:S01]  /*9940*/  MUFU.EX2 R176, R176 ;  /* 0x000000b000b07308 */ /* 0x000ea20000000800 */
[----:B0-----:R-:W-:Y:S01]  /*9950*/  FADD.FTZ R156, R22, R157 ;  /* 0x0000009d169c7221 */ /* 0x001fe20000010000 */
[----:B------:R-:W-:Y:S01]  /*9960*/  FADD.FTZ R155, R194, R155 ;  /* 0x0000009bc29b7221 */ /* 0x000fe20000010000 */
[-C--:B------:R-:W-:Y:S01]  /*9970*/  FMUL.FTZ R144, R144, R11.reuse ;  /* 0x0000000b90907220 */ /* 0x080fe20000410000 */
[-C--:B------:R-:W-:Y:S01]  /*9980*/  FMUL.FTZ R145, R145, R11.reuse ;  /* 0x0000000b91917220 */ /* 0x080fe20000410000 */
[-C--:B------:R-:W-:Y:S01]  /*9990*/  FMUL.FTZ R148, R148, R11.reuse ;  /* 0x0000000b94947220 */ /* 0x080fe20000410000 */
[----:B------:R-:W-:Y:S01]  /*99a0*/  FMUL.FTZ R149, R149, R11 ;  /* 0x0000000b95957220 */ /* 0x000fe20000410000 */
[-C--:B------:R-:W-:Y:S01]  /*99b0*/  FMUL.FTZ R26, R26, R12.reuse ;  /* 0x0000000c1a1a7220 */ /* 0x080fe20000410000 */
[----:B------:R-:W0:Y:S01]  /*99c0*/  MUFU.EX2 R23, R23 ;  /* 0x0000001700177308 */ /* 0x000e220000000800 */
[----:B-1----:R-:W-:Y:S01]  /*99d0*/  FADD.FTZ R157, R19, R156 ;  /* 0x0000009c139d7221 */ /* 0x002fe20000010000 */
[----:B------:R-:W-:Y:S01]  /*99e0*/  FADD.FTZ R156, R190, R155 ;  /* 0x0000009bbe9c7221 */ /* 0x000fe20000010000 */
[-C--:B------:R-:W-:Y:S01]  /*99f0*/  FMUL.FTZ R27, R27, R12.reuse ;  /* 0x0000000c1b1b7220 */ /* 0x080fe20000410000 */
[-C--:B------:R-:W-:Y:S01]  /*9a00*/  FMUL.FTZ R30, R30, R12.reuse ;  /* 0x0000000c1e1e7220 */ /* 0x080fe20000410000 */
[-C--:B------:R-:W-:Y:S01]  /*9a10*/  FMUL.FTZ R31, R31, R12.reuse ;  /* 0x0000000c1f1f7220 */ /* 0x080fe20000410000 */
[----:B------:R-:W-:Y:S01]  /*9a20*/  FADD.FTZ R156, R161, R156 ;  /* 0x0000009ca19c7221 */ /* 0x000fe20000010000 */
        /* <DEDUP_REMOVED lines=19> */
[----:B------:R-:W-:Y:S01]  /*9b60*/  FADD.FTZ R155, R21, R156 ;  /* 0x0000009c159b7221 */ /* 0x000fe20000010000 */
[-C--:B------:R-:W-:Y:S01]  /*9b70*/  FMUL.FTZ R59, R59, R12.reuse ;  /* 0x0000000c3b3b7220 */ /* 0x080fe20000410000 */
[-C--:B------:R-:W-:Y:S01]  /*9b80*/  FMUL.FTZ R62, R62, R12.reuse ;  /* 0x0000000c3e3e7220 */ /* 0x080fe20000410000 */
[-C--:B------:R-:W-:Y:S01]  /*9b90*/  FMUL.FTZ R63, R63, R12.reuse ;  /* 0x0000000c3f3f7220 */ /* 0x080fe20000410000 */
[-C--:B------:R-:W-:Y:S01]  /*9ba0*/  FMUL.FTZ R66, R66, R12.reuse ;  /* 0x0000000c42427220 */ /* 0x080fe20000410000 */
[-C--:B------:R-:W-:Y:S01]  /*9bb0*/  FMUL.FTZ R67, R67, R12.reuse ;  /* 0x0000000c43437220 */ /* 0x080fe20000410000 */
        /* <DEDUP_REMOVED lines=37> */
[-C--:B------:R-:W-:Y:S01]  /*9e10*/  FMUL.FTZ R118, R118, R12.reuse ;  /* 0x0000000c76767220 */ /* 0x080fe20000410000 */
[-C--:B------:R-:W-:Y:S01]  /*9e20*/  FMUL.FTZ R119, R119, R12.reuse ;  /* 0x0000000c77777220 */ /* 0x080fe20000410000 */
[----:B------:R-:W-:Y:S01]  /*9e30*/  FMUL.FTZ R122, R122, R12 ;  /* 0x0000000c7a7a7220 */ /* 0x000fe20000410000 */
[----:B------:R-:W0:Y:S01]  /*9e40*/  MUFU.EX2 R164, R164 ;  /* 0x000000a400a47308 */ /* 0x000e220000000800 */
[----:B-1----:R-:W-:Y:S01]  /*9e50*/  FADD.FTZ R15, R163, R158 ;  /* 0x0000009ea30f7221 */ /* 0x002fe20000010000 */
[----:B------:R-:W-:Y:S01]  /*9e60*/  F2FP.BF16.F32.PACK_AB R158, R161, R190 ;  /* 0x000000bea19e723e */ /* 0x000fe200000010ff */
[----:B------:R-:W-:Y:S01]  /*9e70*/  FMUL.FTZ R123, R123, R12 ;  /* 0x0000000c7b7b7220 */ /* 0x000fe20000410000 */
[----:B------:R-:W-:Y:S01]  /*9e80*/  F2FP.BF16.F32.PACK_AB R162, R163, R162 ;  /* 0x000000a2a3a2723e */ /* 0x000fe200000010ff */
[-C--:B------:R-:W-:Y:S01]  /*9e90*/  FMUL.FTZ R126, R126, R12.reuse ;  /* 0x0000000c7e7e7220 */ /* 0x080fe20000410000 */
[----:B------:R-:W-:Y:S01]  /*9ea0*/  F2FP.BF16.F32.PACK_AB R161, R200, R197 ;  /* 0x000000c5c8a1723e */ /* 0x000fe200000010ff */
[-C--:B------:R-:W-:Y:S01]  /*9eb0*/  FMUL.FTZ R127, R127, R12.reuse ;  /* 0x0000000c7f7f7220 */ /* 0x080fe20000410000 */
[----:B------:R-:W1:Y:S01]  /*9ec0*/  MUFU.EX2 R166, R166 ;  /* 0x000000a600a67308 */ /* 0x000e620000000800 */
[----:B--2---:R-:W-:Y:S01]  /*9ed0*/  FADD.FTZ R159, R202, R157 ;  /* 0x0000009dca9f7221 */ /* 0x004fe20000010000 */
[----:B------:R-:W-:Y:S01]  /*9ee0*/  F2FP.BF16.F32.PACK_AB R157, R176, R19 ;  /* 0x00000013b09d723e */ /* 0x000fe200000010ff */
[-C--:B------:R-:W-:Y:S01]  /*9ef0*/  FMUL.FTZ R130, R130, R12.reuse ;  /* 0x0000000c82827220 */ /* 0x080fe20000410000 */
[----:B------:R-:W-:Y:S01]  /*9f00*/  F2FP.BF16.F32.PACK_AB R163, R202, R199 ;  /* 0x000000c7caa3723e */ /* 0x000fe200000010ff */
        /* <DEDUP_REMOVED lines=15> */
[----:B------:R-:W-:-:S04]  /*a000*/  FMUL.FTZ R151, R151, R12 ;  /* 0x0000000c97977220 */ /* 0x000fc80000410000 */
[----:B------:R-:W1:Y:S01]  /*a010*/  MUFU.EX2 R20, R20 ;  /* 0x0000001400147308 */ /* 0x000e620000000800 */
[C---:B--2---:R-:W-:Y:S01]  /*a020*/  FADD.FTZ R15, R165.reuse, R160 ;  /* 0x000000a0a50f7221 */ /* 0x044fe20000010000 */
[----:B------:R-:W-:Y:S02]  /*a030*/  F2FP.BF16.F32.PACK_AB R164, R165, R164 ;  /* 0x000000a4a5a4723e */ /* 0x000fe400000010ff */
[----:B------:R-:W-:-:S04]  /*a040*/  F2FP.BF16.F32.PACK_AB R160, R196, R21 ;  /* 0x00000015c4a0723e */ /* 0x000fc800000010ff */
[----:B------:R-:W2:Y:S01]  /*a050*/  MUFU.EX2 R5, R178 ;  /* 0x000000b200057308 */ /* 0x000ea20000000800 */
[C---:B0-----:R-:W-:Y:S01]  /*a060*/  FADD.FTZ R168, R169.reuse, R168 ;  /* 0x000000a8a9a87221 */ /* 0x041fe20000010000 */
[----:B------:R-:W-:-:S06]  /*a070*/  F2FP.BF16.F32.PACK_AB R165, R169, R166 ;  /* 0x000000a6a9a5723e */ /* 0x000fcc00000010ff */
[----:B------:R-:W0:Y:S01]  /*a080*/  MUFU.EX2 R167, R167 ;  /* 0x000000a700a77308 */ /* 0x000e220000000800 */
[----:B-1----:R-:W-:-:S07]  /*a090*/  FADD.FTZ R176, R20, R15 ;  /* 0x0000000f14b07221 */ /* 0x002fce0000010000 */
        /* <DEDUP_REMOVED lines=20> */
[----:B-1----:R-:W-:Y:S01]  /*a1e0*/  FADD.FTZ R15, R179, R168 ;  /* 0x000000a8b30f7221 */ /* 0x002fe20000010000 */
[----:B------:R-:W-:-:S06]  /*a1f0*/  F2FP.BF16.F32.PACK_AB R168, R171, R14 ;  /* 0x0000000eaba8723e */ /* 0x000fcc00000010ff */
        /* <DEDUP_REMOVED lines=19> */
[----:B0-----:R-:W-:Y:S01]  /*a330*/  FADD.FTZ R14, R188, R15 ;  /* 0x0000000fbc0e7221 */ /* 0x001fe20000010000 */
[C---:B-1----:R-:W-:Y:S01]  /*a340*/  FADD.FTZ R6, R181.reuse, R6 ;  /* 0x00000006b5067221 */ /* 0x042fe20000010000 */
[----:B------:R-:W-:Y:S02]  /*a350*/  F2FP.BF16.F32.PACK_AB R174, R181, R174 ;  /* 0x000000aeb5ae723e */ /* 0x000fe400000010ff */
[C---:B--2---:R-:W-:Y:S01]  /*a360*/  FADD.FTZ R5, R189.reuse, R14 ;  /* 0x0000000ebd057221 */ /* 0x044fe20000010000 */
[----:B------:R-:W-:Y:S01]  /*a370*/  F2FP.BF16.F32.PACK_AB R175, R189, R188 ;  /* 0x000000bcbdaf723e */ /* 0x000fe200000010ff */
[----:B------:R-:W-:Y:S06]  /*a380*/  @P1 BRA `(.L_x_2002) ;  /* 0x0000000000041947 */ /* 0x000fec0003800000 */
[----:B------:R-:W-:Y:S01]  /*a390*/  BPT.TRAP 0x1 ;  /* 0x000000040000795c */ /* 0x000fe20000300000 */
.L_x_2002:
[----:B------:R-:W-:Y:S01]  /*a3a0*/  PLOP3.LUT P2, PT, PT, PT, UP0, 0x40, 0x0 ;  /* 0x000000000000781c */ /* 0x000fe20003f4e808 */
[----:B------:R0:W1:-:S12]  /*a3b0*/  SYNCS.PHASECHK.TRANS64.TRYWAIT P1, [UR28+0x22850], R8 ;  /* 0x02285008ff0075a7 */ /* 0x000058000802015c */
[----:B0-----:R-:W-:Y:S05]  /*a3c0*/  @P2 BRA `(.L_x_2003) ;  /* 0x0000000000042947 */ /* 0x001fea0003800000 */
[----:B------:R-:W-:Y:S01]  /*a3d0*/  BPT.TRAP 0x1 ;  /* 0x000000040000795c */ /* 0x000fe20000300000 */
.L_x_2003:
[----:B-1----:R-:W-:Y:S05]  /*a3e0*/  @P1 BRA `(.L_x_2004) ;  /* 0x0000000000081947 */ /* 0x002fea0003800000 */
[----:B------:R-:W0:Y:S02]  /*a3f0*/  SYNCS.PHASECHK.TRANS64.TRYWAIT P1, [UR28+0x22850], R8 ;  /* 0x02285008ff0075a7 */ /* 0x000e24000802015c */
[----:B0-----:R-:W-:Y:S05]  /*a400*/  @!P1 BRA `(.L_x_2005) ;  /* 0x000000a400849947 */ /* 0x001fea0003800000 */
.L_x_2004:
        /* <DEDUP_REMOVED lines=40> */
.L_x_2006:
[----:B------:R-:W-:Y:S01]  /*a690*/  UIADD3 UR28, UR28, 0x22860, URZ ;  /* 0x000228601c1c7890 */ /* 0x000fe2000fffe03f */
[----:B------:R-:W-:Y:S02]  /*a6a0*/  IMAD.MOV.U32 R12, RZ, RZ, R13 ;  /* 0x000000ffff0c7224 */ /* 0x000fe400078e000d */
[----:B0-----:R-:W-:Y:S01]  /*a6b0*/  IMAD.MOV.U32 R11, RZ, RZ, R10 ;  /* 0x000000ffff0b7224 */ /* 0x001fe200078e000a */
[----:B------:R-:W-:-:S09]  /*a6c0*/  UPRMT UR28, UR5, 0x654, UR28 ;  /* 0x00000654051c7896 */ /* 0x000fd2000800001c */
[----:B------:R-:W-:Y:S01]  /*a6d0*/  SYNCS.ARRIVE.TRANS64.RED.A1T0 RZ, [UR28], RZ ;  /* 0x000000ffffff79a7 */ /* 0x000fe2000810041c */
[----:B------:R-:W-:Y:S05]  /*a6e0*/  @P0 BRA `(.L_x_2007) ;  /* 0xffffffdc003c0947 */ /* 0x000fea000383ffff */
.L_x_1996:
[----:B------:R-:W-:-:S13]  /*a6f0*/  ISETP.GE.AND P0, PT, R9, UR39, PT ;  /* 0x0000002709007c0c */ /* 0x000fda000bf06270 */
[----:B------:R-:W-:Y:S05]  /*a700*/  @!P0 BRA `(.L_x_2008) ;  /* 0x00000034008c8947 */ /* 0x000fea0003800000 */
[----:B------:R-:W-:Y:S01]  /*a710*/  IMAD.MOV.U32 R12, RZ, RZ, R13 ;  /* 0x000000ffff0c7224 */ /* 0x000fe200078e000d */
[----:B------:R-:W-:Y:S01]  /*a720*/  ULDC UR28, c[0x0][0x9e4] ;  /* 0x00027900001c7ab9 */ /* 0x000fe20000000800 */
[----:B------:R-:W-:Y:S01]  /*a730*/  IMAD.MOV.U32 R11, RZ, RZ, R10 ;  /* 0x000000ffff0b7224 */ /* 0x000fe200078e000a */
[----:B------:R-:W-:Y:S01]  /*a740*/  ULDC UR29, c[0x0][0x288] ;  /* 0x0000a200001d7ab9 */ /* 0x000fe20000000800 */
[----:B------:R-:W-:Y:S01]  /*a750*/  ULDC UR30, c[0x0][0x2f0] ;  /* 0x0000bc00001e7ab9 */ /* 0x000fe20000000800 */
[----:B------:R-:W-:Y:S01]  /*a760*/  ULDC UR31, c[0x0][0x9d8] ;  /* 0x00027600001f7ab9 */ /* 0x000fe20000000800 */
[----:B------:R-:W-:Y:S01]  /*a770*/  ULDC UR27, c[0x0][0x988] ;  /* 0x00026200001b7ab9 */ /* 0x000fe20000000800 */
[----:B------:R-:W-:-:S05]  /*a780*/  ULDC UR32, c[0x0][0x9e0] ;  /* 0x0002780000207ab9 */ /* 0x000fca0000000800 */
.L_x_2027:
        /* <DEDUP_REMOVED lines=8> */
.L_x_2009:
[----:B------:R-:W-:Y:S01]  /*a810*/  PLOP3.LUT P1, PT, PT, PT, UP0, 0x40, 0x0 ;  /* 0x000000000000781c */ /* 0x000fe20003f2e808 */
[----:B------:R-:W-:Y:S01]  /*a820*/  ULEA UR26, UR24, UR38, 0x3 ;  /* 0x00000026181a7291 */ /* 0x000fe2000f8e183f */
[----:B------:R-:W-:-:S05]  /*a830*/  IMAD.U32 R8, RZ, RZ, UR7 ;  /* 0x00000007ff087e24 */ /* 0x000fca000f8e00ff */
[----:B------:R-:W-:-:S04]  /*a840*/  SHF.L.U32 R8, R8, 0x1f, RZ ;  /* 0x0000001f08087819 */ /* 0x000fc800000006ff */
[----:B------:R0:W1:Y:S02]  /*a850*/  SYNCS.PHASECHK.TRANS64.TRYWAIT P0, [UR26+0x22830], R8 ;  /* 0x02283008ff0075a7 */ /* 0x000064000800015a */
[----:B------:R-:W-:Y:S05]  /*a860*/  @P1 BRA `(.L_x_2010) ;  /* 0x0000000000041947 */ /* 0x000fea0003800000 */
[----:B------:R-:W-:Y:S01]  /*a870*/  BPT.TRAP 0x1 ;  /* 0x000000040000795c */ /* 0x000fe20000300000 */
.L_x_2010:
[----:B-1----:R-:W-:Y:S05]  /*a880*/  @P0 BRA `(.L_x_2011) ;  /* 0x0000000000080947 */ /* 0x002fea0003800000 */
[----:B------:R-:W1:Y:S02]  /*a890*/  SYNCS.PHASECHK.TRANS64.TRYWAIT P0, [UR26+0x22830], R8 ;  /* 0x02283008ff0075a7 */ /* 0x000e64000800015a */
[----:B-1----:R-:W-:Y:S05]  /*a8a0*/  @!P0 BRA `(.L_x_2012) ;  /* 0x000000a000748947 */ /* 0x002fea0003800000 */
.L_x_2011:
[----:B------:R-:W-:Y:S01]  /*a8b0*/  UIMAD UR22, UR24, 0x300, UR4 ;  /* 0x00000300181678a4 */ /* 0x000fe2000f8e0204 */
[----:B------:R-:W-:Y:S01]  /*a8c0*/  WARPGROUP.ARRIVE ;  /* 0x00000000000079c5 */ /* 0x000fe20000000000 */
[----:B------:R-:W-:Y:S01]  /*a8d0*/  UMOV UR23, 0x40000040 ;  /* 0x4000004000177882 */ /* 0x000fe20000000000 */
[----:B------:R-:W-:Y:S01]  /*a8e0*/  UMOV UR11, 0x40000040 ;  /* 0x40000040000b7882 */ /* 0x000fe20000000000 */
[----:B------:R-:W-:Y:S01]  /*a8f0*/  UIADD3 UR10, UR22, 0x2, URZ ;  /* 0x00000002160a7890 */ /* 0x000fe2000fffe03f */
[----:B------:R-:W-:Y:S01]  /*a900*/  PLOP3.LUT P0, PT, PT, PT, UP0, 0x40, 0x0 ;  /* 0x000000000000781c */ /* 0x000fe20003f0e808 */
        /* <DEDUP_REMOVED lines=18> */
.L_x_2013:
[----:B------:R-:W-:Y:S01]  /*aa30*/  UISETP.NE.AND UP2, UPT, UR40, URZ, UPT ;  /* 0x0000003f2800728c */ /* 0x000fe2000bf45270 */
[----:B------:R-:W-:Y:S01]  /*aa40*/  FMUL.FTZ R19, R162, UR31 ;  /* 0x0000001fa2137c20 */ /* 0x000fe20008410000 */
[----:B------:R-:W-:Y:S01]  /*aa50*/  FMUL.FTZ R162, R187, UR31 ;  /* 0x0000001fbba27c20 */ /* 0x000fe20008410000 */
[----:B------:R-:W-:Y:S01]  /*aa60*/  MOV R187, R4 ;  /* 0x0000000400bb7202 */ /* 0x000fe20000000f00 */
[----:B------:R-:W-:Y:S01]  /*aa70*/  FMUL.FTZ R202, R157, UR31 ;  /* 0x0000001f9dca7c20 */ /* 0x000fe20008410000 */
[----:B------:R-:W-:Y:S01]  /*aa80*/  FMUL.FTZ R157, R178, UR31 ;  /* 0x0000001fb29d7c20 */ /* 0x000fe20008410000 */
[----:B------:R-:W-:Y:S01]  /*aa90*/  PLOP3.LUT P0, PT, PT, PT, UP2, 0x80, 0x0 ;  /* 0x000000000000781c */ /* 0x000fe20003f0f028 */
[----:B-1----:R-:W-:Y:S01]  /*aaa0*/  FMUL.FTZ R13, R154, UR31 ;  /* 0x0000001f9a0d7c20 */ /* 0x002fe20008410000 */
[----:B------:R-:W-:Y:S01]  /*aab0*/  PLOP3.LUT P1, PT, PT, PT, UP2, 0x80, 0x0 ;  /* 0x000000000000781c */ /* 0x000fe20003f2f028 */
[----:B------:R-:W-:Y:S01]  /*aac0*/  FMUL.FTZ R178, R185, UR31 ;  /* 0x0000001fb9b27c20 */ /* 0x000fe20008410000 */
[----:B------:R-:W-:Y:S01]  /*aad0*/  FMUL.FTZ R154, R171, UR31 ;  /* 0x0000001fab9a7c20 */ /* 0x000fe20008410000 */
[----:B------:R-:W-:Y:S01]  /*aae0*/  @UP2 ULDC UR10, c[0x0][0x44c] ;  /* 0x00011300000a2ab9 */ /* 0x000fe20000000800 */
[----:B------:R-:W-:-:S02]  /*aaf0*/  IMAD R185, R9, -0x60, RZ ;  /* 0xffffffa009b97824 */ /* 0x000fc400078e02ff */
        /* <DEDUP_REMOVED lines=12> */
[----:B------:R-:W-:Y:S01]  /*abc0*/  FMUL.FTZ R205, R160, UR31 ;  /* 0x0000001fa0cd7c20 */ /* 0x000fe20008410000 */
[----:B------:R-:W-:Y:S01]  /*abd0*/  FMUL.FTZ R156, R175, UR31 ;  /* 0x0000001faf9c7c20 */ /* 0x000fe20008410000 */
[----:B------:R-:W-:Y:S01]  /*abe0*/  FMUL.FTZ R173, R176, UR31 ;  /* 0x0000001fb0ad7c20 */ /* 0x000fe20008410000 */
[----:B------:R-:W-:Y:S01]  /*abf0*/  FMUL.FTZ R174, R177, UR31 ;  /* 0x0000001fb1ae7c20 */ /* 0x000fe20008410000 */
[----:B------:R-:W1:Y:S01]  /*ac00*/  SHFL.IDX PT, R23, R187, RZ, 0x1c1f ;  /* 0x001c1fffbb177589 */ /* 0x000e6200000e0000 */
        /* <DEDUP_REMOVED lines=14> */
[----:B------:R-:W-:-:S02]  /*acf0*/  VIADD R22, R185, 0x1 ;  /* 0x00000001b9167836 */ /* 0x000fc40000000000 */
        /* <DEDUP_REMOVED lines=15> */
[----:B------:R-:W-:Y:S01]  /*adf0*/  UIADD3 UR10, UR26, 0x22840, URZ ;  /* 0x000228401a0a7890 */ /* 0x000fe2000fffe03f */
[----:B------:R-:W-:Y:S01]  /*ae00*/  IMAD R22, R7, -0x2, R22 ;  /* 0xfffffffe07167824 */ /* 0x000fe200078e0216 */
[----:B------:R-:W-:Y:S01]  /*ae10*/  PLOP3.LUT P0, PT, PT, PT, UP1, 0x40, 0x0 ;  /* 0x000000000000781c */ /* 0x000fe20003f0e818 */
[----:B------:R-:W3:Y:S01]  /*ae20*/  MUFU.TANH R201, R201 ;  /* 0x000000c900c97308 */ /* 0x000ee20000002400 */
[----:B------:R-:W-:Y:S01]  /*ae30*/  UPRMT UR10, UR5, 0x654, UR10 ;  /* 0x00000654050a7896 */ /* 0x000fe2000800000a */
[C---:B------:R-:W-:Y:S01]  /*ae40*/  VIADD R186, R22.reuse, 0xffffffff ;  /* 0xffffffff16ba7836 */ /* 0x040fe20000000000 */
[----:B------:R-:W-:-:S05]  /*ae50*/  IADD3 R189, R22, -UR29, R17 ;  /* 0x8000001d16bd7c10 */ /* 0x000fca000fffe011 */
[----:B------:R-:W4:Y:S01]  /*ae60*/  MUFU.TANH R200, R200 ;  /* 0x000000c800c87308 */ /* 0x000f220000002400 */
[C---:B------:R-:W-:Y:S01]  /*ae70*/  VIADD R188, R189.reuse, UR32 ;  /* 0x00000020bdbc7c36 */ /* 0x040fe20008000000 */
[----:B------:R-:W-:Y:S01]  /*ae80*/  SYNCS.ARRIVE.TRANS64.RED.A1T0 RZ, [UR10], RZ ;  /* 0x000000ffffff79a7 */ /* 0x000fe2000810040a */
[----:B------:R-:W-:Y:S02]  /*ae90*/  VIADD R189, R189, UR25 ;  /* 0x00000019bdbd7c36 */ /* 0x000fe40008000000 */
[--C-:B-1----:R-:W-:Y:S02]  /*aea0*/  IMAD.IADD R190, R188, 0x1, R23.reuse ;  /* 0x00000001bcbe7824 */ /* 0x102fe400078e0217 */
[----:B------:R-:W-:Y:S01]  /*aeb0*/  IMAD.IADD R191, R189, 0x1, R23 ;  /* 0x00000001bdbf7824 */ /* 0x000fe200078e0217 */
[----:B------:R-:W1:Y:S08]  /*aec0*/  MUFU.TANH R13, R13 ;  /* 0x0000000d000d7308 */ /* 0x000e700000002400 */
        /* <DEDUP_REMOVED lines=59> */
.L_x_2016:
[----:B------:R-:W-:-:S05]  /*b280*/  IMAD.U32 R170, RZ, RZ, UR28 ;  /* 0x0000001cffaa7e24 */ /* 0x000fca000f8e00ff */
[----:B------:R-:W-:-:S13]  /*b290*/  ISETP.NE.AND P0, PT, R170, 0x1, PT ;  /* 0x00000001aa00780c */ /* 0x000fda0003f05270 */
[----:B------:R-:W1:Y:S02]  /*b2a0*/  @P0 LDC.64 R22, c[0x0][0x9e8] ;  /* 0x00027a00ff160b82 */ /* 0x000e640000000a00 */
[----:B-1----:R-:W-:-:S05]  /*b2b0*/  @P0 IMAD.HI.U32 R22, R193, R22, RZ ;  /* 0x00000016c1160227 */ /* 0x002fca00078e00ff */
[----:B------:R-:W-:-:S07]  /*b2c0*/  @P0 SHF.R.U32.HI R193, RZ, R23, R22 ;  /* 0x00000017ffc10219 */ /* 0x000fce0000011616 */
.L_x_2017:
[----:B------:R-:W-:Y:S05]  /*b2d0*/  BSYNC B0 ;  /* 0x0000000000007941 */ /* 0x000fea0003800000 */
.L_x_2015:
[----:B------:R-:W-:-:S05]  /*b2e0*/  IMAD R193, R193, R170, R186 ;  /* 0x000000aac1c17224 */ /* 0x000fca00078e02ba */
[----:B------:R-:W-:Y:S02]  /*b2f0*/  VIADDMNMX R190, R193, R170, R190, PT ;  /* 0x000000aac1be7246 */ /* 0x000fe400038001be */
[----:B------:R-:W-:-:S07]  /*b300*/  VIMNMX R191, R191, R193, !PT ;  /* 0x000000c1bfbf7248 */ /* 0x000fce0007fe0100 */
.L_x_2014:
        /* <DEDUP_REMOVED lines=15> */
[----:B-1----:R-:W-:Y:S01]  /*b400*/  IMAD.IADD R192, R189, 0x1, R23 ;  /* 0x00000001bdc07824 */ /* 0x002fe200078e0217 */
[----:B------:R-:W-:Y:S02]  /*b410*/  FSEL R170, R201, -INF , !P3 ;  /* 0xff800000c9aa7808 */ /* 0x000fe40005800000 */
        /* <DEDUP_REMOVED lines=113> */
[----:B------:R-:W-:Y:S01]  /*bb30*/  ISETP.GE.AND P6, PT, R185, 0x5a, PT ;  /* 0x0000005ab900780c */ /* 0x000fe20003fc6270 */
[----:B------:R-:W-:-:S12]  /*bb40*/  IMAD.IADD R185, R188, 0x1, R23 ;  /* 0x00000001bcb97824 */ /* 0x000fd800078e0217 */
[----:B------:R-:W-:Y:S02]  /*bb50*/  @P6 LOP3.LUT R2, R2, 0x1, RZ, 0xfc, !PT ;  /* 0x0000000102026812 */ /* 0x000fe400078efcff */
[----:B------:R-:W-:-:S04]  /*bb60*/  ISETP.GT.AND P6, PT, R191, 0x59, !P6 ;  /* 0x00000059bf00780c */ /* 0x000fc800077c4270 */
[----:B------:R-:W-:-:S04]  /*bb70*/  ISETP.LT.OR P6, PT, R190, 0x5a, P6 ;  /* 0x0000005abe00780c */ /* 0x000fc800037c1670 */
[----:B------:R-:W-:Y:S02]  /*bb80*/  FSEL R179, R179, -INF , !P6 ;  /* 0xff800000b3b37808 */ /* 0x000fe40007000000 */
[----:B------:R-:W-:-:S13]  /*bb90*/  PLOP3.LUT P6, PT, PT, PT, UP1, 0x40, 0x0 ;  /* 0x000000000000781c */ /* 0x000fda0003fce818 */
[----:B------:R-:W-:Y:S05]  /*bba0*/  @P6 BRA `(.L_x_2018) ;  /* 0x0000000000586947 */ /* 0x000fea0003800000 */
[----:B------:R-:W-:Y:S01]  /*bbb0*/  IMAD R22, R18, UR30, R23 ;  /* 0x0000001e12167c24 */ /* 0x000fe2000f8e0217 */
[----:B------:R-:W-:Y:S04]  /*bbc0*/  BSSY B0, `(.L_x_2019) ;  /* 0x0000011000007945 */ /* 0x000fe80003800000 */
[----:B------:R-:W-:-:S04]  /*bbd0*/  IADD3 R187, R22, -UR29, RZ ;  /* 0x8000001d16bb7c10 */ /* 0x000fc8000fffe0ff */
        /* <DEDUP_REMOVED lines=10> */
.L_x_2020:
[----:B------:R-:W-:-:S05]  /*bc80*/  IMAD.U32 R188, RZ, RZ, UR28 ;  /* 0x0000001cffbc7e24 */ /* 0x000fca000f8e00ff */
[----:B------:R-:W-:-:S13]  /*bc90*/  ISETP.NE.AND P6, PT, R188, 0x1, PT ;  /* 0x00000001bc00780c */ /* 0x000fda0003fc5270 */
[----:B------:R-:W0:Y:S02]  /*bca0*/  @P6 LDC.64 R22, c[0x0][0x9e8] ;  /* 0x00027a00ff166b82 */ /* 0x000e240000000a00 */
[----:B0-----:R-:W-:-:S05]  /*bcb0*/  @P6 IMAD.HI.U32 R22, R187, R22, RZ ;  /* 0x00000016bb166227 */ /* 0x001fca00078e00ff */
[----:B------:R-:W-:-:S07]  /*bcc0*/  @P6 SHF.R.U32.HI R187, RZ, R23, R22 ;  /* 0x00000017ffbb6219 */ /* 0x000fce0000011616 */
.L_x_2021:
[----:B------:R-:W-:Y:S05]  /*bcd0*/  BSYNC B0 ;  /* 0x0000000000007941 */ /* 0x000fea0003800000 */
.L_x_2019:
[----:B------:R-:W-:-:S05]  /*bce0*/  IMAD R186, R187, R188, R186 ;  /* 0x000000bcbbba7224 */ /* 0x000fca00078e02ba */
[----:B------:R-:W-:Y:S02]  /*bcf0*/  VIADDMNMX R185, R186, R188, R185, PT ;  /* 0x000000bcbab97246 */ /* 0x000fe400038001b9 */
[----:B------:R-:W-:-:S07]  /*bd00*/  VIMNMX R192, R192, R186, !PT ;  /* 0x000000bac0c07248 */ /* 0x000fce0007fe0100 */
.L_x_2018:
        /* <DEDUP_REMOVED lines=60> */
[C---:B------:R-:W-:Y:S01]  /*c0d0*/  LOP3.LUT P0, RZ, R2.reuse, 0x2000, RZ, 0xc0, !PT ;  /* 0x0000200002ff7812 */ /* 0x040fe2000780c0ff */
[----:B------:R-:W0:Y:S01]  /*c0e0*/  SHFL.BFLY PT, R10, R23, 0x2, 0x1f ;  /* 0x0c401f00170a7f89 */ /* 0x000e2200000e0000 */
[----:B------:R-:W-:-:S02]  /*c0f0*/  LOP3.LUT P6, RZ, R2, 0x80, RZ, 0xc0, !PT ;  /* 0x0000008002ff7812 */ /* 0x000fc400078cc0ff */
[C---:B------:R-:W-:Y:S02]  /*c100*/  ISETP.GT.AND P0, PT, R192.reuse, 0x28, !P0 ;  /* 0x00000028c000780c */ /* 0x040fe40004704270 */
[C---:B------:R-:W-:Y:S02]  /*c110*/  ISETP.GT.AND P1, PT, R192.reuse, 0x48, !P1 ;  /* 0x00000048c000780c */ /* 0x040fe40004f24270 */
[----:B------:R-:W-:Y:S02]  /*c120*/  ISETP.LT.OR P0, PT, R185, 0x29, P0 ;  /* 0x00000029b900780c */ /* 0x000fe40000701670 */
[----:B------:R-:W-:Y:S02]  /*c130*/  ISETP.GT.AND P2, PT, R192, 0x49, !P2 ;  /* 0x00000049c000780c */ /* 0x000fe40005744270 */
[----:B------:R-:W-:Y:S02]  /*c140*/  FSEL R155, R155, -INF , !P0 ;  /* 0xff8000009b9b7808 */ /* 0x000fe40004000000 */
[----:B------:R-:W-:-:S02]  /*c150*/  LOP3.LUT P0, RZ, R2, 0x1000, RZ, 0xc0, !PT ;  /* 0x0000100002ff7812 */ /* 0x000fc4000780c0ff */
[C---:B------:R-:W-:Y:S02]  /*c160*/  ISETP.LT.OR P1, PT, R185.reuse, 0x49, P1 ;  /* 0x00000049b900780c */ /* 0x040fe40000f21670 */
[C---:B------:R-:W-:Y:S02]  /*c170*/  ISETP.GT.AND P0, PT, R192.reuse, 0x29, !P0 ;  /* 0x00000029c000780c */ /* 0x040fe40004704270 */
[----:B------:R-:W-:Y:S02]  /*c180*/  ISETP.GT.AND P3, PT, R192, 0x50, !P3 ;  /* 0x00000050c000780c */ /* 0x000fe40005f64270 */
[C---:B------:R-:W-:Y:S02]  /*c190*/  ISETP.LT.OR P0, PT, R185.reuse, 0x2a, P0 ;  /* 0x0000002ab900780c */ /* 0x040fe40000701670 */
[----:B------:R-:W-:Y:S02]  /*c1a0*/  ISETP.LT.OR P2, PT, R185, 0x4a, P2 ;  /* 0x0000004ab900780c */ /* 0x000fe40001741670 */
[----:B------:R-:W-:-:S02]  /*c1b0*/  FSEL R156, R156, -INF , !P0 ;  /* 0xff8000009c9c7808 */ /* 0x000fc40004000000 */
[----:B------:R-:W-:Y:S02]  /*c1c0*/  LOP3.LUT P0, RZ, R2, 0x800, RZ, 0xc0, !PT ;  /* 0x0000080002ff7812 */ /* 0x000fe4000780c0ff */
[----:B0-----:R-:W-:Y:S02]  /*c1d0*/  FMNMX.FTZ R186, R23, R10, !PT ;  /* 0x0000000a17ba7209 */ /* 0x001fe40007810000 */
[C---:B------:R-:W-:Y:S02]  /*c1e0*/  ISETP.GT.AND P0, PT, R192.reuse, 0x30, !P0 ;  /* 0x00000030c000780c */ /* 0x040fe40004704270 */
[----:B------:R-:W-:Y:S01]  /*c1f0*/  FSEL R193, R163, -INF , !P1 ;  /* 0xff800000a3c17808 */ /* 0x000fe20004800000 */
[----:B------:R-:W0:Y:S01]  /*c200*/  SHFL.BFLY PT, R187, R186, 0x1, 0x1f ;  /* 0x0c201f00babb7f89 */ /* 0x000e2200000e0000 */
[----:B------:R-:W-:Y:S02]  /*c210*/  ISETP.LT.OR P0, PT, R185, 0x31, P0 ;  /* 0x00000031b900780c */ /* 0x000fe40000701670 */
[----:B------:R-:W-:-:S02]  /*c220*/  ISETP.GT.AND P4, PT, R192, 0x51, !P4 ;  /* 0x00000051c000780c */ /* 0x000fc40006784270 */
[----:B------:R-:W-:Y:S02]  /*c230*/  FSEL R157, R157, -INF , !P0 ;  /* 0xff8000009d9d7808 */ /* 0x000fe40004000000 */
[----:B------:R-:W-:Y:S02]  /*c240*/  LOP3.LUT P0, RZ, R2, 0x400, RZ, 0xc0, !PT ;  /* 0x0000040002ff7812 */ /* 0x000fe4000780c0ff */
[C---:B------:R-:W-:Y:S02]  /*c250*/  ISETP.LT.OR P3, PT, R185.reuse, 0x51, P3 ;  /* 0x00000051b900780c */ /* 0x040fe40001f61670 */
[----:B------:R-:W-:Y:S02]  /*c260*/  ISETP.GT.AND P0, PT, R192, 0x31, !P0 ;  /* 0x00000031c000780c */ /* 0x000fe40004704270 */
[----:B------:R-:W-:Y:S02]  /*c270*/  FSEL R164, R164, -INF , !P2 ;  /* 0xff800000a4a47808 */ /* 0x000fe40005000000 */
[----:B------:R-:W-:-:S02]  /*c280*/  ISETP.LT.OR P0, PT, R185, 0x32, P0 ;  /* 0x00000032b900780c */ /* 0x000fc40000701670 */
[----:B------:R-:W-:Y:S02]  /*c290*/  ISETP.GT.AND P5, PT, R192, 0x58, !P5 ;  /* 0x00000058c000780c */ /* 0x000fe40006fa4270 */
[----:B------:R-:W-:Y:S02]  /*c2a0*/  FSEL R158, R158, -INF , !P0 ;  /* 0xff8000009e9e7808 */ /* 0x000fe40004000000 */
[----:B------:R-:W-:Y:S02]  /*c2b0*/  LOP3.LUT P0, RZ, R2, 0x200, RZ, 0xc0, !PT ;  /* 0x0000020002ff7812 */ /* 0x000fe4000780c0ff */
[----:B------:R-:W-:Y:S02]  /*c2c0*/  ISETP.LT.OR P4, PT, R185, 0x52, P4 ;  /* 0x00000052b900780c */ /* 0x000fe40002781670 */
[----:B------:R-:W-:Y:S02]  /*c2d0*/  ISETP.GT.AND P0, PT, R192, 0x38, !P0 ;  /* 0x00000038c000780c */ /* 0x000fe40004704270 */
[----:B0-----:R-:W-:-:S02]  /*c2e0*/  FMNMX.FTZ R10, R186, R187, !PT ;  /* 0x000000bbba0a7209 */ /* 0x001fc40007810000 */
[----:B------:R-:W-:Y:S02]  /*c2f0*/  ISETP.LT.OR P0, PT, R185, 0x39, P0 ;  /* 0x00000039b900780c */ /* 0x000fe40000701670 */
[----:B------:R-:W-:Y:S01]  /*c300*/  FSEL R195, R165, -INF , !P3 ;  /* 0xff800000a5c37808 */ /* 0x000fe20005800000 */
[----:B------:R-:W-:Y:S01]  /*c310*/  FMUL.FTZ R199, R10, UR14 ;  /* 0x0000000e0ac77c20 */ /* 0x000fe20008410000 */
[----:B------:R-:W-:Y:S02]  /*c320*/  FSEL R159, R159, -INF , !P0 ;  /* 0xff8000009f9f7808 */ /* 0x000fe40004000000 */
[----:B------:R-:W-:Y:S02]  /*c330*/  LOP3.LUT P0, RZ, R2, 0x100, RZ, 0xc0, !PT ;  /* 0x0000010002ff7812 */ /* 0x000fe4000780c0ff */
[----:B------:R-:W-:Y:S02]  /*c340*/  ISETP.LT.OR P5, PT, R185, 0x59, P5 ;  /* 0x00000059b900780c */ /* 0x000fe40002fa1670 */
[----:B------:R-:W-:-:S02]  /*c350*/  ISETP.GT.AND P0, PT, R192, 0x39, !P0 ;  /* 0x00000039c000780c */ /* 0x000fc40004704270 */
[----:B------:R-:W-:Y:S02]  /*c360*/  FSEL R196, R166, -INF , !P4 ;  /* 0xff800000a6c47808 */ /* 0x000fe40006000000 */
        /* <DEDUP_REMOVED lines=10> */
[----:B------:R-:W-:Y:S02]  /*c410*/  ISETP.GT.AND P0, PT, R192, RZ, !P6 ;  /* 0x000000ffc000720c */ /* 0x000fe40007704270 */
[----:B------:R-:W-:Y:S02]  /*c420*/  LOP3.LUT P6, RZ, R2, 0x1, RZ, 0xc0, !PT ;  /* 0x0000000102ff7812 */ /* 0x000fe400078cc0ff */
[----:B------:R-:W-:Y:S02]  /*c430*/  ISETP.LT.OR P0, PT, R185, 0x1, P0 ;  /* 0x00000001b900780c */ /* 0x000fe40000701670 */
[----:B------:R-:W-:Y:S02]  /*c440*/  ISETP.GT.AND P6, PT, R192, 0x59, !P6 ;  /* 0x00000059c000780c */ /* 0x000fe400077c4270 */
[----:B------:R-:W-:-:S02]  /*c450*/  FSEL R197, R13, -INF , !P0 ;  /* 0xff8000000dc57808 */ /* 0x000fc40004000000 */
[----:B------:R-:W-:Y:S02]  /*c460*/  FSETP.NEU.FTZ.AND P0, PT, R10, -INF , PT ;  /* 0xff8000000a00780b */ /* 0x000fe40003f1d000 */
[----:B------:R-:W-:Y:S02]  /*c470*/  FMNMX.FTZ R13, R197, R12, !PT ;  /* 0x0000000cc50d7209 */ /* 0x000fe40007810000 */
[----:B------:R-:W-:Y:S02]  /*c480*/  FSEL R199, R199, RZ, P0 ;  /* 0x000000ffc7c77208 */ /* 0x000fe40000000000 */
[----:B------:R-:W-:Y:S02]  /*c490*/  FMNMX.FTZ R13, R22, R13, !PT ;  /* 0x0000000d160d7209 */ /* 0x000fe40007810000 */
[----:B------:R-:W-:Y:S01]  /*c4a0*/  ISETP.LT.OR P6, PT, R185, 0x5a, P6 ;  /* 0x0000005ab900780c */ /* 0x000fe200037c1670 */
[--C-:B------:R-:W-:Y:S01]  /*c4b0*/  FFMA.FTZ R165, R172, UR14, -R199.reuse ;  /* 0x0000000eaca57c23 */ /* 0x100fe200080108c7 */
[----:B------:R-:W-:Y:S01]  /*c4c0*/  FMNMX.FTZ R186, R14, R13, !PT ;  /* 0x0000000d0eba7209 */ /* 0x000fe20007810000 */
[--C-:B------:R-:W-:Y:S01]  /*c4d0*/  FFMA.FTZ R23, R170, UR14, -R199.reuse ;  /* 0x0000000eaa177c23 */ /* 0x100fe200080108c7 */
[----:B------:R-:W-:Y:S01]  /*c4e0*/  FSEL R185, R167, -INF , !P5 ;  /* 0xff800000a7b97808 */ /* 0x000fe20006800000 */
[--C-:B------:R-:W-:Y:S01]  /*c4f0*/  FFMA.FTZ R163, R169, UR14, -R199.reuse ;  /* 0x0000000ea9a37c23 */ /* 0x100fe200080108c7 */
[----:B------:R-:W-:Y:S01]  /*c500*/  FMNMX.FTZ R188, R15, R186, !PT ;  /* 0x000000ba0fbc7209 */ /* 0x000fe20007810000 */
[--C-:B------:R-:W-:Y:S01]  /*c510*/  FFMA.FTZ R169, R175, UR14, -R199.reuse ;  /* 0x0000000eafa97c23 */ /* 0x100fe200080108c7 */
[----:B------:R-:W-:Y:S01]  /*c520*/  FSEL R168, R168, -INF , !P6 ;  /* 0xff800000a8a87808 */ /* 0x000fe20007000000 */
[--C-:B------:R-:W-:Y:S01]  /*c530*/  FFMA.FTZ R170, R200, UR14, -R199.reuse ;  /* 0x0000000ec8aa7c23 */ /* 0x100fe200080108c7 */
[----:B------:R-:W-:Y:S01]  /*c540*/  FMNMX.FTZ R13, R19, R188, !PT ;  /* 0x000000bc130d7209 */ /* 0x000fe20007810000 */
[--C-:B------:R-:W-:Y:S01]  /*c550*/  FFMA.FTZ R175, R182, UR14, -R199.reuse ;  /* 0x0000000eb6af7c23 */ /* 0x100fe200080108c7 */
[--C-:B------:R-:W-:Y:S01]  /*c560*/  FFMA.FTZ R182, R184, UR14, -R199.reuse ;  /* 0x0000000eb8b67c23 */ /* 0x100fe200080108c7 */
[----:B------:R-:W-:Y:S01]  /*c570*/  MUFU.EX2 R23, R23 ;  /* 0x0000001700177308 */ /* 0x000fe20000000800 */
[----:B------:R-:W-:Y:S01]  /*c580*/  FMNMX.FTZ R188, R20, R13, !PT ;  /* 0x0000000d14bc7209 */ /* 0x000fe20007810000 */
[--C-:B------:R-:W-:Y:S01]  /*c590*/  FFMA.FTZ R203, R203, UR14, -R199.reuse ;  /* 0x0000000ecbcb7c23 */ /* 0x100fe200080108c7 */
[--C-:B------:R-:W-:Y:S01]  /*c5a0*/  FFMA.FTZ R187, R202, UR14, -R199.reuse ;  /* 0x0000000ecabb7c23 */ /* 0x100fe200080108c7 */
        /* <DEDUP_REMOVED lines=19> */
[----:B------:R-:W-:Y:S01]  /*c6e0*/  FFMA.FTZ R180, R183, UR14, -R199 ;  /* 0x0000000eb7b47c23 */ /* 0x000fe200080108c7 */
[----:B------:R-:W-:Y:S01]  /*c6f0*/  MUFU.EX2 R187, R187 ;  /* 0x000000bb00bb7308 */ /* 0x000fe20000000800 */
[----:B------:R-:W-:-:S04]  /*c700*/  FMNMX.FTZ R194, R156, R13, !PT ;  /* 0x0000000d9cc27209 */ /* 0x000fc80007810000 */
[----:B------:R-:W-:-:S03]  /*c710*/  FMNMX.FTZ R13, R157, R194, !PT ;  /* 0x000000c29d0d7209 */ /* 0x000fc60007810000 */
        /* <DEDUP_REMOVED lines=11> */
[----:B------:R-:W-:Y:S01]  /*c7d0*/  FMNMX.FTZ R13, R195, R194, !PT ;  /* 0x000000c2c30d7209 */ /* 0x000fe20007810000 */
[----:B------:R-:W-:Y:S01]  /*c7e0*/  FFMA.FTZ R194, R174, UR14, -R199 ;  /* 0x0000000eaec27c23 */ /* 0x000fe200080108c7 */
[----:B------:R-:W-:Y:S01]  /*c7f0*/  FSEL R174, R10, RZ, P0 ;  /* 0x000000ff0aae7208 */ /* 0x000fe20000000000 */
[----:B------:R-:W-:Y:S01]  /*c800*/  MUFU.EX2 R192, R208 ;  /* 0x000000d000c07308 */ /* 0x000fe20000000800 */
[----:B------:R-:W-:-:S03]  /*c810*/  FMNMX.FTZ R172, R196, R13, !PT ;  /* 0x0000000dc4ac7209 */ /* 0x000fc60007810000 */
[----:B------:R-:W-:Y:S01]  /*c820*/  FADD.FTZ R174, -R174, R11 ;  /* 0x0000000baeae7221 */ /* 0x000fe20000010100 */
[----:B------:R-:W-:-:S03]  /*c830*/  FMNMX.FTZ R13, R185, R172, !PT ;  /* 0x000000acb90d7209 */ /* 0x000fc60007810000 */
[----:B------:R-:W-:Y:S01]  /*c840*/  FMUL.FTZ R174, R174, UR14 ;  /* 0x0000000eaeae7c20 */ /* 0x000fe20008410000 */
[----:B------:R-:W-:Y:S01]  /*c850*/  FMNMX.FTZ R13, R168, R13, !PT ;  /* 0x0000000da80d7209 */ /* 0x000fe20007810000 */
[----:B------:R-:W-:Y:S04]  /*c860*/  MUFU.EX2 R163, R163 ;  /* 0x000000a300a37308 */ /* 0x000fe80000000800 */
[----:B------:R-:W0:Y:S04]  /*c870*/  SHFL.BFLY PT, R172, R13, 0x2, 0x1f ;  /* 0x0c401f000dac7f89 */ /* 0x000e2800000e0000 */
[----:B------:R-:W1:Y:S08]  /*c880*/  MUFU.EX2 R184, R174 ;  /* 0x000000ae00b87308 */ /* 0x000e700000000800 */
[----:B------:R3:W4:Y:S08]  /*c890*/  MUFU.EX2 R166, R171 ;  /* 0x000000ab00a67308 */ /* 0x0007300000000800 */
[----:B------:R-:W5:Y:S01]  /*c8a0*/  MUFU.EX2 R165, R165 ;  /* 0x000000a500a57308 */ /* 0x000f620000000800 */
[----:B-1----:R-:W-:Y:S01]  /*c8b0*/  FFMA.FTZ R179, R184, R6, R23 ;  /* 0x00000006b8b37223 */ /* 0x002fe20000010017 */
[----:B---3--:R-:W-:Y:S01]  /*c8c0*/  FFMA.FTZ R171, R177, UR14, -R199 ;  /* 0x0000000eb1ab7c23 */ /* 0x008fe200080108c7 */
[----:B------:R-:W-:Y:S01]  /*c8d0*/  FMUL.FTZ R24, R24, R184 ;  /* 0x000000b818187220 */ /* 0x000fe20000410000 */
[----:B0-----:R-:W-:Y:S01]  /*c8e0*/  FMNMX.FTZ R172, R13, R172, !PT ;  /* 0x000000ac0dac7209 */ /* 0x001fe20007810000 */
[----:B------:R-:W-:Y:S01]  /*c8f0*/  FADD.FTZ R179, R170, R179 ;  /* 0x000000b3aab37221 */ /* 0x000fe20000010000 */
[-C--:B------:R-:W-:Y:S01]  /*c900*/  FMUL.FTZ R25, R25, R184.reuse ;  /* 0x000000b819197220 */ /* 0x080fe20000410000 */
[-C--:B------:R-:W-:Y:S01]  /*c910*/  FMUL.FTZ R28, R28, R184.reuse ;  /* 0x000000b81c1c7220 */ /* 0x080fe20000410000 */
[----:B------:R-:W0:Y:S01]  /*c920*/  MUFU.EX2 R167, R167 ;  /* 0x000000a700a77308 */ /* 0x000e220000000800 */
[----:B------:R-:W-:Y:S01]  /*c930*/  FADD.FTZ R6, R186, R179 ;  /* 0x000000b3ba067221 */ /* 0x000fe20000010000 */
[----:B------:R-:W1:Y:S01]  /*c940*/  SHFL.BFLY PT, R13, R172, 0x1, 0x1f ;  /* 0x0c201f00ac0d7f89 */ /* 0x000e6200000e0000 */
[-C--:B------:R-:W-:Y:S01]  /*c950*/  FMUL.FTZ R29, R29, R184.reuse ;  /* 0x000000b81d1d7220 */ /* 0x080fe20000410000 */
[-C--:B------:R-:W-:Y:S01]  /*c960*/  FMUL.FTZ R32, R32, R184.reuse ;  /* 0x000000b820207220 */ /* 0x080fe20000410000 */
[----:B------:R-:W-:Y:S01]  /*c970*/  FADD.FTZ R179, R187, R6 ;  /* 0x00000006bbb37221 */ /* 0x000fe20000010000 */
[-C--:B------:R-:W-:Y:S01]  /*c980*/  FMUL.FTZ R33, R33, R184.reuse ;  /* 0x000000b821217220 */ /* 0x080fe20000410000 */
[-C--:B------:R-:W-:Y:S01]  /*c990*/  FMUL.FTZ R36, R36, R184.reuse ;  /* 0x000000b824247220 */ /* 0x080fe20000410000 */
[----:B------:R-:W3:Y:S01]  /*c9a0*/  MUFU.EX2 R194, R194 ;  /* 0x000000c200c27308 */ /* 0x000ee20000000800 */
[----:B------:R-:W-:Y:S01]  /*c9b0*/  FADD.FTZ R6, R188, R179 ;  /* 0x000000b3bc067221 */ /* 0x000fe20000010000 */
[-C--:B------:R-:W-:Y:S01]  /*c9c0*/  FMUL.FTZ R37, R37, R184.reuse ;  /* 0x000000b825257220 */ /* 0x080fe20000410000 */
[-C--:B------:R-:W-:Y:S01]  /*c9d0*/  FMUL.FTZ R40, R40, R184.reuse ;  /* 0x000000b828287220 */ /* 0x080fe20000410000 */
[-C--:B------:R-:W-:Y:S01]  /*c9e0*/  FMUL.FTZ R41, R41, R184.reuse ;  /* 0x000000b829297220 */ /* 0x080fe20000410000 */
[----:B------:R-:W-:Y:S01]  /*c9f0*/  FADD.FTZ R179, R189, R6 ;  /* 0x00000006bdb37221 */ /* 0x000fe20000010000 */
[-C--:B------:R-:W-:Y:S01]  /*ca00*/  FMUL.FTZ R44, R44, R184.reuse ;  /* 0x000000b82c2c7220 */ /* 0x080fe20000410000 */
[-C--:B------:R-:W-:Y:S01]  /*ca10*/  FMUL.FTZ R45, R45, R184.reuse ;  /* 0x000000b82d2d7220 */ /* 0x080fe20000410000 */
[----:B------:R2:W-:Y:S01]  /*ca20*/  MUFU.EX2 R11, R181 ;  /* 0x000000b5000b7308 */ /* 0x0005e20000000800 */
[----:B------:R-:W-:Y:S01]  /*ca30*/  FADD.FTZ R6, R190, R179 ;  /* 0x000000b3be067221 */ /* 0x000fe20000010000 */
[-C--:B------:R-:W-:Y:S01]  /*ca40*/  FMUL.FTZ R48, R48, R184.reuse ;  /* 0x000000b830307220 */ /* 0x080fe20000410000 */
[-C--:B------:R-:W-:Y:S01]  /*ca50*/  FMUL.FTZ R49, R49, R184.reuse ;  /* 0x000000b831317220 */ /* 0x080fe20000410000 */
[-C--:B------:R-:W-:Y:S01]  /*ca60*/  FMUL.FTZ R52, R52, R184.reuse ;  /* 0x000000b834347220 */ /* 0x080fe20000410000 */
[----:B------:R-:W-:Y:S01]  /*ca70*/  FADD.FTZ R179, R191, R6 ;  /* 0x00000006bfb37221 */ /* 0x000fe20000010000 */
[-C--:B------:R-:W-:Y:S01]  /*ca80*/  FMUL.FTZ R53, R53, R184.reuse ;  /* 0x000000b835357220 */ /* 0x080fe20000410000 */
[-C--:B------:R-:W-:Y:S01]  /*ca90*/  FMUL.FTZ R56, R56, R184.reuse ;  /* 0x000000b838387220 */ /* 0x080fe20000410000 */
[----:B------:R-:W3:Y:S01]  /*caa0*/  MUFU.EX2 R169, R169 ;  /* 0x000000a900a97308 */ /* 0x000ee20000000800 */
[----:B------:R-:W-:Y:S01]  /*cab0*/  FADD.FTZ R6, R192, R179 ;  /* 0x000000b3c0067221 */ /* 0x000fe20000010000 */
[----:B-1----:R-:W-:Y:S01]  /*cac0*/  FMNMX.FTZ R13, R172, R13, !PT ;  /* 0x0000000dac0d7209 */ /* 0x002fe20007810000 */
[-C--:B------:R-:W-:Y:S01]  /*cad0*/  FMUL.FTZ R57, R57, R184.reuse ;  /* 0x000000b839397220 */ /* 0x080fe20000410000 */
[-C--:B------:R-:W-:Y:S01]  /*cae0*/  FMUL.FTZ R60, R60, R184.reuse ;  /* 0x000000b83c3c7220 */ /* 0x080fe20000410000 */
[----:B--2---:R-:W-:Y:S01]  /*caf0*/  FADD.FTZ R181, R163, R6 ;  /* 0x00000006a3b57221 */ /* 0x004fe20000010000 */
[C---:B------:R-:W-:Y:S01]  /*cb00*/  FSETP.NEU.FTZ.AND P0, PT, R13.reuse, -INF , PT ;  /* 0xff8000000d00780b */ /* 0x040fe20003f1d000 */
[C---:B------:R-:W-:Y:S01]  /*cb10*/  FMUL.FTZ R172, R13.reuse, UR14 ;  /* 0x0000000e0dac7c20 */ /* 0x040fe20008410000 */
[----:B------:R-:W1:Y:S01]  /*cb20*/  MUFU.EX2 R176, R176 ;  /* 0x000000b000b07308 */ /* 0x000e620000000800 */
[----:B----4-:R-:W-:Y:S01]  /*cb30*/  FADD.FTZ R6, R166, R181 ;  /* 0x000000b5a6067221 */ /* 0x010fe20000010000 */
[----:B------:R-:W-:Y:S01]  /*cb40*/  FSEL R179, R13, RZ, P0 ;  /* 0x000000ff0db37208 */ /* 0x000fe20000000000 */
[----:B------:R-:W-:Y:S01]  /*cb50*/  FMUL.FTZ R61, R61, R184 ;  /* 0x000000b83d3d7220 */ /* 0x000fe20000410000 */
[----:B------:R-:W-:Y:S01]  /*cb60*/  FSEL R172, R172, RZ, P0 ;  /* 0x000000ffacac7208 */ /* 0x000fe20000000000 */
[----:B-----5:R-:W-:Y:S01]  /*cb70*/  FADD.FTZ R174, R165, R6 ;  /* 0x00000006a5ae7221 */ /* 0x020fe20000010000 */
[----:B------:R-:W-:Y:S01]  /*cb80*/  PLOP3.LUT P0, PT, PT, PT, UP0, 0x40, 0x0 ;  /* 0x000000000000781c */ /* 0x000fe20003f0e808 */
[----:B------:R-:W-:Y:S01]  /*cb90*/  FADD.FTZ R6, -R179, R12 ;  /* 0x0000000cb3067221 */ /* 0x000fe20000010100 */
[----:B------:R-:W2:Y:S01]  /*cba0*/  MUFU.EX2 R171, R171 ;  /* 0x000000ab00ab7308 */ /* 0x000ea20000000800 */
[----:B0-----:R-:W-:Y:S01]  /*cbb0*/  FADD.FTZ R179, R167, R174 ;  /* 0x000000aea7b37221 */ /* 0x001fe20000010000 */
[--C-:B------:R-:W-:Y:S01]  /*cbc0*/  FFMA.FTZ R177, R22, UR14, -R172.reuse ;  /* 0x0000000e16b17c23 */ /* 0x100fe200080108ac */
[--C-:B------:R-:W-:Y:S01]  /*cbd0*/  FFMA.FTZ R22, R153, UR14, -R172.reuse ;  /* 0x0000000e99167c23 */ /* 0x100fe200080108ac */
[----:B------:R-:W-:Y:S01]  /*cbe0*/  F2FP.BF16.F32.PACK_AB R174, R187, R186 ;  /* 0x000000babbae723e */ /* 0x000fe200000010ff */
[--C-:B------:R-:W-:Y:S01]  /*cbf0*/  FFMA.FTZ R200, R197, UR14, -R172.reuse ;  /* 0x0000000ec5c87c23 */ /* 0x100fe200080108ac */
[--C-:B------:R-:W-:Y:S01]  /*cc00*/  FFMA.FTZ R153, R154, UR14, -R172.reuse ;  /* 0x0000000e9a997c23 */ /* 0x100fe200080108ac */
[----:B------:R-:W-:Y:S01]  /*cc10*/  FMUL.FTZ R187, R6, UR14 ;  /* 0x0000000e06bb7c20 */ /* 0x000fe20008410000 */
[----:B------:R-:W0:Y:S01]  /*cc20*/  MUFU.EX2 R178, R178 ;  /* 0x000000b200b27308 */ /* 0x000e220000000800 */
[----:B---3--:R-:W-:Y:S01]  /*cc30*/  FADD.FTZ R154, R194, R179 ;  /* 0x000000b3c29a7221 */ /* 0x008fe20000010000 */
[--C-:B------:R-:W-:Y:S01]  /*cc40*/  FFMA.FTZ R12, R152, UR14, -R172.reuse ;  /* 0x0000000e980c7c23 */ /* 0x100fe200080108ac */
[--C-:B------:R-:W-:Y:S01]  /*cc50*/  FFMA.FTZ R152, R155, UR14, -R172.reuse ;  /* 0x0000000e9b987c23 */ /* 0x100fe200080108ac */
[----:B------:R-:W-:Y:S01]  /*cc60*/  FFMA.FTZ R14, R14, UR14, -R172 ;  /* 0x0000000e0e0e7c23 */ /* 0x000fe200080108ac */
[----:B------:R-:W-:Y:S01]  /*cc70*/  FADD.FTZ R155, R169, R154 ;  /* 0x0000009aa99b7221 */ /* 0x000fe20000010000 */
[--C-:B------:R-:W-:Y:S01]  /*cc80*/  FFMA.FTZ R15, R15, UR14, -R172.reuse ;  /* 0x0000000e0f0f7c23 */ /* 0x100fe200080108ac */
[--C-:B------:R-:W-:Y:S01]  /*cc90*/  FFMA.FTZ R181, R157, UR14, -R172.reuse ;  /* 0x0000000e9db57c23 */ /* 0x100fe200080108ac */
[----:B------:R-:W3:Y:S01]  /*cca0*/  MUFU.EX2 R173, R173 ;  /* 0x000000ad00ad7308 */ /* 0x000ee20000000800 */
[----:B-1----:R-:W-:Y:S01]  /*ccb0*/  FADD.FTZ R154, R176, R155 ;  /* 0x0000009bb09a7221 */ /* 0x002fe20000010000 */
[--C-:B------:R-:W-:Y:S01]  /*ccc0*/  FFMA.FTZ R19, R19, UR14, -R172.reuse ;  /* 0x0000000e13137c23 */ /* 0x100fe200080108ac */
[--C-:B------:R-:W-:Y:S01]  /*ccd0*/  FFMA.FTZ R20, R20, UR14, -R172.reuse ;  /* 0x0000000e14147c23 */ /* 0x100fe200080108ac */
[----:B------:R-:W-:Y:S01]  /*cce0*/  FFMA.FTZ R199, R156, UR14, -R172 ;  /* 0x0000000e9cc77c23 */ /* 0x000fe200080108ac */
[----:B--2---:R-:W-:Y:S01]  /*ccf0*/  FADD.FTZ R157, R171, R154 ;  /* 0x0000009aab9d7221 */ /* 0x004fe20000010000 */
[--C-:B------:R-:W-:Y:S01]  /*cd00*/  FFMA.FTZ R21, R21, UR14, -R172.reuse ;  /* 0x0000000e15157c23 */ /* 0x100fe200080108ac */
[--C-:B------:R-:W-:Y:S01]  /*cd10*/  FFMA.FTZ R155, R164, UR14, -R172.reuse ;  /* 0x0000000ea49b7c23 */ /* 0x100fe200080108ac */
[----:B------:R-:W-:Y:S01]  /*cd20*/  MUFU.EX2 R200, R200 ;  /* 0x000000c800c87308 */ /* 0x000fe20000000800 */
[C---:B0-----:R-:W-:Y:S01]  /*cd30*/  FADD.FTZ R154, R178.reuse, R157 ;  /* 0x0000009db29a7221 */ /* 0x041fe20000010000 */
[----:B------:R-:W-:Y:S01]  /*cd40*/  F2FP.BF16.F32.PACK_AB R156, R178, R171 ;  /* 0x000000abb29c723e */ /* 0x000fe200000010ff */
[--C-:B------:R-:W-:Y:S01]  /*cd50*/  FFMA.FTZ R183, R158, UR14, -R172.reuse ;  /* 0x0000000e9eb77c23 */ /* 0x100fe200080108ac */
[----:B------:R-:W-:Y:S01]  /*cd60*/  F2FP.BF16.F32.PACK_AB R164, R163, R192 ;  /* 0x000000c0a3a4723e */ /* 0x000fe200000010ff */
[--C-:B------:R-:W-:Y:S01]  /*cd70*/  FFMA.FTZ R197, R159, UR14, -R172.reuse ;  /* 0x0000000e9fc57c23 */ /* 0x100fe200080108ac */
[--C-:B------:R-:W-:Y:S01]  /*cd80*/  FFMA.FTZ R179, R160, UR14, -R172.reuse ;  /* 0x0000000ea0b37c23 */ /* 0x100fe200080108ac */
[----:B------:R-:W-:Y:S01]  /*cd90*/  FFMA.FTZ R161, R161, UR14, -R172 ;  /* 0x0000000ea1a17c23 */ /* 0x000fe200080108ac */
[----:B------:R-:W0:Y:S01]  /*cda0*/  MUFU.EX2 R187, R187 ;  /* 0x000000bb00bb7308 */ /* 0x000e220000000800 */
[----:B---3--:R-:W-:Y:S01]  /*cdb0*/  FADD.FTZ R201, R173, R154 ;  /* 0x0000009aadc97221 */ /* 0x008fe20000010000 */
[--C-:B------:R-:W-:Y:S01]  /*cdc0*/  FFMA.FTZ R159, R162, UR14, -R172.reuse ;  /* 0x0000000ea29f7c23 */ /* 0x100fe200080108ac */
[--C-:B------:R-:W-:Y:S01]  /*cdd0*/  FFMA.FTZ R193, R193, UR14, -R172.reuse ;  /* 0x0000000ec1c17c23 */ /* 0x100fe200080108ac */
[--C-:B------:R-:W-:Y:S01]  /*cde0*/  FFMA.FTZ R195, R195, UR14, -R172.reuse ;  /* 0x0000000ec3c37c23 */ /* 0x100fe200080108ac */
[--C-:B------:R-:W-:Y:S01]  /*cdf0*/  FFMA.FTZ R196, R196, UR14, -R172.reuse ;  /* 0x0000000ec4c47c23 */ /* 0x100fe200080108ac */
[--C-:B------:R-:W-:Y:S01]  /*ce00*/  FFMA.FTZ R185, R185, UR14, -R172.reuse ;  /* 0x0000000eb9b97c23 */ /* 0x100fe200080108ac */
[----:B------:R-:W-:Y:S01]  /*ce10*/  FFMA.FTZ R157, R168, UR14, -R172 ;  /* 0x0000000ea89d7c23 */ /* 0x000fe200080108ac */
[----:B------:R-:W1:Y:S01]  /*ce20*/  MUFU.EX2 R180, R180 ;  /* 0x000000b400b47308 */ /* 0x000e620000000800 */
[----:B------:R-:W-:Y:S01]  /*ce30*/  F2FP.BF16.F32.PACK_AB R172, R170, R23 ;  /* 0x00000017aaac723e */ /* 0x000fe200000010ff */
[-C--:B------:R-:W-:Y:S01]  /*ce40*/  FMUL.FTZ R64, R64, R184.reuse ;  /* 0x000000b840407220 */ /* 0x080fe20000410000 */
[----:B------:R-:W-:Y:S01]  /*ce50*/  F2FP.BF16.F32.PACK_AB R162, R176, R169 ;  /* 0x000000a9b0a2723e */ /* 0x000fe200000010ff */
[----:B------:R-:W-:Y:S01]  /*ce60*/  FMUL.FTZ R65, R65, R184 ;  /* 0x000000b841417220 */ /* 0x000fe20000410000 */
[----:B------:R-:W-:Y:S01]  /*ce70*/  F2FP.BF16.F32.PACK_AB R168, R189, R188 ;  /* 0x000000bcbda8723e */ /* 0x000fe200000010ff */
[----:B------:R-:W-:Y:S01]  /*ce80*/  FMUL.FTZ R68, R68, R184 ;  /* 0x000000b844447220 */ /* 0x000fe20000410000 */
[----:B------:R-:W-:Y:S01]  /*ce90*/  F2FP.BF16.F32.PACK_AB R170, R191, R190 ;  /* 0x000000bebfaa723e */ /* 0x000fe200000010ff */
[----:B------:R-:W2:Y:S01]  /*cea0*/  MUFU.EX2 R177, R177 ;  /* 0x000000b100b17308 */ /* 0x000ea20000000800 */
[----:B0-----:R-:W-:Y:S01]  /*ceb0*/  FFMA.FTZ R178, R187, R5, R200 ;  /* 0x00000005bbb27223 */ /* 0x001fe200000100c8 */
[----:B------:R-:W-:Y:S01]  /*cec0*/  F2FP.BF16.F32.PACK_AB R166, R165, R166 ;  /* 0x000000a6a5a6723e */ /* 0x000fe200000010ff */
[-C--:B------:R-:W-:Y:S01]  /*ced0*/  FMUL.FTZ R69, R69, R184.reuse ;  /* 0x000000b845457220 */ /* 0x080fe20000410000 */
[----:B------:R-:W-:Y:S01]  /*cee0*/  F2FP.BF16.F32.PACK_AB R160, R194, R167 ;  /* 0x000000a7c2a0723e */ /* 0x000fe200000010ff */
[-C--:B------:R-:W-:Y:S01]  /*cef0*/  FMUL.FTZ R72, R72, R184.reuse ;  /* 0x000000b848487220 */ /* 0x080fe20000410000 */
[-C--:B------:R-:W-:Y:S01]  /*cf00*/  FMUL.FTZ R73, R73, R184.reuse ;  /* 0x000000b849497220 */ /* 0x080fe20000410000 */
[-C--:B------:R-:W-:Y:S01]  /*cf10*/  FMUL.FTZ R76, R76, R184.reuse ;  /* 0x000000b84c4c7220 */ /* 0x080fe20000410000 */
[----:B------:R-:W0:Y:S01]  /*cf20*/  MUFU.EX2 R175, R175 ;  /* 0x000000af00af7308 */ /* 0x000e220000000800 */
[C---:B-1----:R-:W-:Y:S01]  /*cf30*/  FADD.FTZ R154, R180.reuse, R201 ;  /* 0x000000c9b49a7221 */ /* 0x042fe20000010000 */
[----:B------:R-:W-:Y:S01]  /*cf40*/  F2FP.BF16.F32.PACK_AB R158, R180, R173 ;  /* 0x000000adb49e723e */ /* 0x000fe200000010ff */
        /* <DEDUP_REMOVED lines=34> */
[----:B------:R-:W-:Y:S01]  /*d170*/  FADD.FTZ R163, R11, R154 ;  /* 0x0000009a0ba37221 */ /* 0x000fe20000010000 */
        /* <DEDUP_REMOVED lines=11> */
[C---:B-1----:R-:W-:Y:S01]  /*d230*/  F2FP.BF16.F32.PACK_AB R154, R198.reuse, R11 ;  /* 0x0000000bc69a723e */ /* 0x042fe200000010ff */
[----:B------:R-:W-:Y:S01]  /*d240*/  FADD.FTZ R6, R198, R163 ;  /* 0x000000a3c6067221 */ /* 0x000fe20000010000 */
[-C--:B------:R-:W-:Y:S01]  /*d250*/  FMUL.FTZ R145, R145, R184.reuse ;  /* 0x000000b891917220 */ /* 0x080fe20000410000 */
[-C--:B------:R-:W-:Y:S01]  /*d260*/  FMUL.FTZ R148, R148, R184.reuse ;  /* 0x000000b894947220 */ /* 0x080fe20000410000 */
[----:B------:R-:W-:Y:S01]  /*d270*/  FMUL.FTZ R149, R149, R184 ;  /* 0x000000b895957220 */ /* 0x000fe20000410000 */
[----:B------:R-:W-:Y:S01]  /*d280*/  F2FP.BF16.F32.PACK_AB R173, R177, R200 ;  /* 0x000000c8b1ad723e */ /* 0x000fe200000010ff */
        /* <DEDUP_REMOVED lines=8> */
[----:B------:R-:W-:Y:S01]  /*d310*/  FMUL.FTZ R38, R38, R187 ;  /* 0x000000bb26267220 */ /* 0x000fe20000410000 */
[----:B------:R-:W2:Y:S01]  /*d320*/  MUFU.EX2 R12, R12 ;  /* 0x0000000c000c7308 */ /* 0x000ea20000000800 */
[C---:B0-----:R-:W-:Y:S01]  /*d330*/  FADD.FTZ R180, R20.reuse, R11 ;  /* 0x0000000b14b47221 */ /* 0x041fe20000010000 */
[----:B------:R-:W-:Y:S01]  /*d340*/  F2FP.BF16.F32.PACK_AB R169, R20, R19 ;  /* 0x0000001314a9723e */ /* 0x000fe200000010ff */
        /* <DEDUP_REMOVED lines=22> */
[-C--:B------:R-:W-:Y:S01]  /*d4b0*/  FMUL.FTZ R71, R71, R187.reuse ;  /* 0x000000bb47477220 */ /* 0x080fe20000410000 */
[-C--:B------:R-:W-:Y:S01]  /*d4c0*/  FMUL.FTZ R74, R74, R187.reuse ;  /* 0x000000bb4a4a7220 */ /* 0x080fe20000410000 */
[-C--:B------:R-:W-:Y:S01]  /*d4d0*/  FMUL.FTZ R75, R75, R187.reuse ;  /* 0x000000bb4b4b7220 */ /* 0x080fe20000410000 */
[-C--:B------:R-:W-:Y:S01]  /*d4e0*/  FMUL.FTZ R78, R78, R187.reuse ;  /* 0x000000bb4e4e7220 */ /* 0x080fe20000410000 */
[-C--:B------:R-:W-:Y:S01]  /*d4f0*/  FMUL.FTZ R79, R79, R187.reuse ;  /* 0x000000bb4f4f7220 */ /* 0x080fe20000410000 */
[-C--:B------:R-:W-:Y:S01]  /*d500*/  FMUL.FTZ R82, R82, R187.reuse ;  /* 0x000000bb52527220 */ /* 0x080fe20000410000 */
[----:B------:R-:W-:Y:S01]  /*d510*/  FMUL.FTZ R83, R83, R187 ;  /* 0x000000bb53537220 */ /* 0x000fe20000410000 */
[----:B------:R-:W4:Y:S01]  /*d520*/  MUFU.EX2 R186, R199 ;  /* 0x000000c700ba7308 */ /* 0x000f220000000800 */
[----:B--2---:R-:W-:Y:S01]  /*d530*/  F2FP.BF16.F32.PACK_AB R152, R182, R175 ;  /* 0x000000afb698723e */ /* 0x004fe200000010ff */
[----:B0-----:R-:W-:Y:S01]  /*d540*/  FADD.FTZ R182, R22, R11 ;  /* 0x0000000b16b67221 */ /* 0x001fe20000010000 */
[----:B-1----:R-:W-:Y:S01]  /*d550*/  F2FP.BF16.F32.PACK_AB R165, R153, R22 ;  /* 0x0000001699a5723e */ /* 0x002fe200000010ff */
[-C--:B------:R-:W-:Y:S01]  /*d560*/  FMUL.FTZ R86, R86, R187.reuse ;  /* 0x000000bb56567220 */ /* 0x080fe20000410000 */
[----:B------:R-:W-:Y:S01]  /*d570*/  F2FP.BF16.F32.PACK_AB R175, R15, R14 ;  /* 0x0000000e0faf723e */ /* 0x000fe200000010ff */
[----:B------:R-:W-:Y:S01]  /*d580*/  FADD.FTZ R182, R153, R182 ;  /* 0x000000b699b67221 */ /* 0x000fe20000010000 */
[-C--:B------:R-:W-:Y:S01]  /*d590*/  FMUL.FTZ R87, R87, R187.reuse ;  /* 0x000000bb57577220 */ /* 0x080fe20000410000 */
[----:B------:R-:W0:Y:S01]  /*d5a0*/  MUFU.EX2 R181, R181 ;  /* 0x000000b500b57308 */ /* 0x000e220000000800 */
[-C--:B------:R-:W-:Y:S01]  /*d5b0*/  FMUL.FTZ R90, R90, R187.reuse ;  /* 0x000000bb5a5a7220 */ /* 0x080fe20000410000 */
[----:B---3--:R-:W-:Y:S01]  /*d5c0*/  FADD.FTZ R11, R23, R182 ;  /* 0x000000b6170b7221 */ /* 0x008fe20000010000 */
[-C--:B------:R-:W-:Y:S01]  /*d5d0*/  FMUL.FTZ R91, R91, R187.reuse ;  /* 0x000000bb5b5b7220 */ /* 0x080fe20000410000 */
[-C--:B------:R-:W-:Y:S01]  /*d5e0*/  FMUL.FTZ R94, R94, R187.reuse ;  /* 0x000000bb5e5e7220 */ /* 0x080fe20000410000 */
[-C--:B------:R-:W-:Y:S01]  /*d5f0*/  FMUL.FTZ R95, R95, R187.reuse ;  /* 0x000000bb5f5f7220 */ /* 0x080fe20000410000 */
[-C--:B------:R-:W-:Y:S01]  /*d600*/  FMUL.FTZ R98, R98, R187.reuse ;  /* 0x000000bb62627220 */ /* 0x080fe20000410000 */
[----:B------:R-:W-:Y:S01]  /*d610*/  FMUL.FTZ R99, R99, R187 ;  /* 0x000000bb63637220 */ /* 0x000fe20000410000 */
[----:B------:R-:W1:Y:S01]  /*d620*/  MUFU.EX2 R176, R183 ;  /* 0x000000b700b07308 */ /* 0x000e620000000800 */
[C---:B----4-:R-:W-:Y:S01]  /*d630*/  FADD.FTZ R188, R186.reuse, R11 ;  /* 0x0000000bbabc7221 */ /* 0x050fe20000010000 */
        /* <DEDUP_REMOVED lines=22> */
[----:B------:R1:W3:Y:S01]  /*d7a0*/  MUFU.EX2 R5, R161 ;  /* 0x000000a100057308 */ /* 0x0002e20000000800 */
        /* <DEDUP_REMOVED lines=8> */
[----:B0-----:R-:W-:Y:S01]  /*d830*/  FADD.FTZ R188, R178, R11 ;  /* 0x0000000bb2bc7221 */ /* 0x001fe20000010000 */
[----:B-1----:R-:W-:Y:S01]  /*d840*/  F2FP.BF16.F32.PACK_AB R161, R176, R181 ;  /* 0x000000b5b0a1723e */ /* 0x002fe200000010ff */
[----:B------:R-:W-:Y:S01]  /*d850*/  FMUL.FTZ R147, R147, R187 ;  /* 0x000000bb93937220 */ /* 0x000fe20000410000 */
[----:B------:R-:W-:Y:S01]  /*d860*/  F2FP.BF16.F32.PACK_AB R163, R178, R163 ;  /* 0x000000a3b2a3723e */ /* 0x000fe200000010ff */
[-C--:B------:R-:W-:Y:S01]  /*d870*/  FMUL.FTZ R150, R150, R187.reuse ;  /* 0x000000bb96967220 */ /* 0x080fe20000410000 */
[----:B------:R-:W-:-:S02]  /*d880*/  FMUL.FTZ R151, R151, R187 ;  /* 0x000000bb97977220 */ /* 0x000fc40000410000 */
[----:B------:R-:W0:Y:S01]  /*d890*/  MUFU.EX2 R193, R193 ;  /* 0x000000c100c17308 */ /* 0x000e220000000800 */
[----:B---3--:R-:W-:-:S07]  /*d8a0*/  FADD.FTZ R11, R5, R188 ;  /* 0x000000bc050b7221 */ /* 0x008fce0000010000 */
        /* <DEDUP_REMOVED lines=8> */
[----:B--2---:R-:W-:-:S07]  /*d930*/  FADD.FTZ R11, R195, R190 ;  /* 0x000000bec30b7221 */ /* 0x004fce0000010000 */
[----:B------:R2:W3:Y:S01]  /*d940*/  MUFU.EX2 R188, R157 ;  /* 0x0000009d00bc7308 */ /* 0x0004e20000000800 */
[C---:B0-----:R-:W-:Y:S01]  /*d950*/  FADD.FTZ R12, R196.reuse, R11 ;  /* 0x0000000bc40c7221 */ /* 0x041fe20000010000 */
[----:B------:R-:W-:-:S03]  /*d960*/  F2FP.BF16.F32.PACK_AB R153, R196, R195 ;  /* 0x000000c3c499723e */ /* 0x000fc600000010ff */
[----:B-1----:R-:W-:Y:S01]  /*d970*/  FADD.FTZ R11, R155, R12 ;  /* 0x0000000c9b0b7221 */ /* 0x002fe20000010000 */
[----:B--2---:R-:W-:-:S03]  /*d980*/  F2FP.BF16.F32.PACK_AB R157, R180, R5 ;  /* 0x00000005b49d723e */ /* 0x004fc600000010ff */
[C---:B---3--:R-:W-:Y:S01]  /*d990*/  FADD.FTZ R5, R188.reuse, R11 ;  /* 0x0000000bbc057221 */ /* 0x048fe20000010000 */
[----:B------:R-:W-:Y:S01]  /*d9a0*/  F2FP.BF16.F32.PACK_AB R155, R188, R155 ;  /* 0x0000009bbc9b723e */ /* 0x000fe200000010ff */
[----:B------:R-:W-:Y:S06]  /*d9b0*/  @P0 BRA `(.L_x_2022) ;  /* 0x0000000000040947 */ /* 0x000fec0003800000 */
[----:B------:R-:W-:Y:S01]  /*d9c0*/  BPT.TRAP 0x1 ;  /* 0x000000040000795c */ /* 0x000fe20000300000 */
.L_x_2022:
[----:B------:R-:W-:Y:S01]  /*d9d0*/  PLOP3.LUT P1, PT, PT, PT, UP0, 0x40, 0x0 ;  /* 0x000000000000781c */ /* 0x000fe20003f2e808 */
[----:B------:R0:W1:-:S12]  /*d9e0*/  SYNCS.PHASECHK.TRANS64.TRYWAIT P0, [UR26+0x22850], R8 ;  /* 0x02285008ff0075a7 */ /* 0x000058000800015a */
[----:B0-----:R-:W-:Y:S05]  /*d9f0*/  @P1 BRA `(.L_x_2023) ;  /* 0x0000000000041947 */ /* 0x001fea0003800000 */
[----:B------:R-:W-:Y:S01]  /*da00*/  BPT.TRAP 0x1 ;  /* 0x000000040000795c */ /* 0x000fe20000300000 */
.L_x_2023:
[----:B-1----:R-:W-:Y:S05]  /*da10*/  @P0 BRA `(.L_x_2024) ;  /* 0x0000000000080947 */ /* 0x002fea0003800000 */
[----:B------:R-:W0:Y:S02]  /*da20*/  SYNCS.PHASECHK.TRANS64.TRYWAIT P0, [UR26+0x22850], R8 ;  /* 0x02285008ff0075a7 */ /* 0x000e24000800015a */
[----:B0-----:R-:W-:Y:S05]  /*da30*/  @!P0 BRA `(.L_x_2025) ;  /* 0x0000007000288947 */ /* 0x001fea0003800000 */
.L_x_2024:
        /* <DEDUP_REMOVED lines=40> */
.L_x_2026:
[----:B------:R-:W-:Y:S01]  /*dcc0*/  UIADD3 UR26, UR26, 0x22860, URZ ;  /* 0x000228601a1a7890 */ /* 0x000fe2000fffe03f */
[C---:B------:R-:W-:Y:S01]  /*dcd0*/  ISETP.GT.AND P0, PT, R9.reuse, UR39, PT ;  /* 0x0000002709007c0c */ /* 0x040fe2000bf04270 */
[----:B------:R-:W-:Y:S02]  /*dce0*/  VIADD R9, R9, 0xffffffff ;  /* 0xffffffff09097836 */ /* 0x000fe40000000000 */
[----:B------:R-:W-:Y:S01]  /*dcf0*/  UPRMT UR26, UR5, 0x654, UR26 ;  /* 0x00000654051a7896 */ /* 0x000fe2000800001a */
[----:B------:R-:W-:Y:S02]  /*dd00*/  IMAD.MOV.U32 R12, RZ, RZ, R13 ;  /* 0x000000ffff0c7224 */ /* 0x000fe400078e000d */
[----:B0-----:R-:W-:-:S06]  /*dd10*/  IMAD.MOV.U32 R11, RZ, RZ, R10 ;  /* 0x000000ffff0b7224 */ /* 0x001fcc00078e000a */
[----:B------:R-:W-:Y:S01]  /*dd20*/  SYNCS.ARRIVE.TRANS64.RED.A1T0 RZ, [UR26], RZ ;  /* 0x000000ffffff79a7 */ /* 0x000fe2000810041a */
[----:B------:R-:W-:Y:S05]  /*dd30*/  @P0 BRA `(.L_x_2027) ;  /* 0xffffffc800940947 */ /* 0x000fea000383ffff */
.L_x_2008:
[----:B------:R-:W0:Y:S01]  /*dd40*/  SHFL.BFLY PT, R3, R6, 0x2, 0x1f ;  /* 0x0c401f0006037f89 */ /* 0x000e2200000e0000 */
[----:B------:R-:W-:Y:S01]  /*dd50*/  IMAD.MOV.U32 R4, RZ, RZ, RZ ;  /* 0x000000ffff047224 */ /* 0x000fe200078e00ff */
[----:B------:R-:W-:Y:S02]  /*dd60*/  IADD3 R16, -R16, 0xb, RZ ;  /* 0x0000000b10107810 */ /* 0x000fe40007ffe1ff */
[----:B------:R-:W1:Y:S03]  /*dd70*/  SHFL.BFLY PT, R2, R5, 0x2, 0x1f ;  /* 0x0c401f0005027f89 */ /* 0x000e6600000e0000 */
[----:B------:R2:W-:Y:S08]  /*dd80*/  BAR.ARV R16, 0x100 ;  /* 0x000400100000751d */ /* 0x0005f00000002000 */
[----:B------:R-:W-:Y:S06]  /*dd90*/  BAR.ARV 0x8, 0x180 ;  /* 0x0206000000007b1d */ /* 0x000fec0000002000 */
[----:B------:R-:W-:Y:S01]  /*dda0*/  PLOP3.LUT P0, PT, PT, PT, PT, 0x8, 0x0 ;  /* 0x000000000000781c */ /* 0x000fe20003f0e170 */
[----:B0-----:R-:W-:Y:S01]  /*ddb0*/  FADD.FTZ R3, R3, R6 ;  /* 0x0000000603037221 */ /* 0x001fe20000010000 */
[----:B-1----:R-:W-:-:S04]  /*ddc0*/  FADD.FTZ R2, R2, R5 ;  /* 0x0000000502027221 */ /* 0x002fc80000010000 */
[----:B------:R-:W0:Y:S01]  /*ddd0*/  SHFL.BFLY PT, R0, R3, 0x1, 0x1f ;  /* 0x0c201f0003007f89 */ /* 0x000e2200000e0000 */
[----:B------:R-:W-:-:S03]  /*dde0*/  IMAD.U32 R5, RZ, RZ, UR14 ;  /* 0x0000000eff057e24 */ /* 0x000fc6000f8e00ff */
[----:B------:R-:W1:Y:S01]  /*ddf0*/  SHFL.BFLY PT, R7, R2, 0x1, 0x1f ;  /* 0x0c201f0002077f89 */ /* 0x000e6200000e0000 */
[----:B0-----:R-:W-:Y:S01]  /*de00*/  FADD.FTZ R8, R3, R0 ;  /* 0x0000000003087221 */ /* 0x001fe20000010000 */
[----:B------:R-:W-:Y:S02]  /*de10*/  IMAD.MOV.U32 R0, RZ, RZ, RZ ;  /* 0x000000ffff007224 */ /* 0x000fe400078e00ff */
[----:B------:R-:W-:Y:S02]  /*de20*/  IMAD.MOV.U32 R3, RZ, RZ, -0x800000 ;  /* 0xff800000ff037424 */ /* 0x000fe400078e00ff */
[----:B-1----:R-:W-:Y:S01]  /*de30*/  FADD.FTZ R9, R2, R7 ;  /* 0x0000000702097221 */ /* 0x002fe20000010000 */
[----:B------:R-:W-:Y:S01]  /*de40*/  FSETP.NE.FTZ.AND P1, PT, R8, RZ, PT ;  /* 0x000000ff0800720b */ /* 0x000fe20003f35000 */
[----:B------:R-:W-:-:S03]  /*de50*/  IMAD.MOV.U32 R2, RZ, RZ, -0x800000 ;  /* 0xff800000ff027424 */ /* 0x000fc600078e00ff */
[----:B------:R-:W-:-:S09]  /*de60*/  FSETP.NE.FTZ.AND P2, PT, R9, RZ, PT ;  /* 0x000000ff0900720b */ /* 0x000fd20003f55000 */
[----:B------:R-:W0:Y:S01]  /*de70*/  @P1 MUFU.RCP R4, R8 ;  /* 0x0000000800041308 */ /* 0x000e220000001000 */
[----:B------:R-:W-:-:S07]  /*de80*/  @P1 FMUL.FTZ R5, R5, 0.69314718246459960938 ;  /* 0x3f31721805051820 */ /* 0x000fce0000410000 */
[----:B------:R-:W1:Y:S08]  /*de90*/  @P1 MUFU.LG2 R6, R8 ;  /* 0x0000000800061308 */ /* 0x000e700000000c00 */
        /* <DEDUP_REMOVED lines=8> */
[----:B------:R0:W4:Y:S01]  /*df20*/  @P2 MUFU.RCP R0, R9 ;  /* 0x0000000900002308 */ /* 0x0001220000001000 */
        /* <DEDUP_REMOVED lines=8> */
[----:B0-----:R-:W-:-:S02]  /*dfb0*/  IMAD.U32 R9, RZ, RZ, UR14 ;  /* 0x0000000eff097e24 */ /* 0x001fc4000f8e00ff */
        /* <DEDUP_REMOVED lines=49> */
[----:B------:R-:W-:Y:S01]  /*e2d0*/  @P2 FMUL.FTZ R9, R9, 0.69314718246459960938 ;  /* 0x3f31721809092820 */ /* 0x000fe20000410000 */
[----:B-1----:R-:W-:Y:S01]  /*e2e0*/  @P1 FMUL.FTZ R6, R6, 0.69314718246459960938 ;  /* 0x3f31721806061820 */ /* 0x002fe20000410000 */
[----:B---3--:R-:W-:Y:S01]  /*e2f0*/  @P2 FMUL.FTZ R4, R7, 0.69314718246459960938 ;  /* 0x3f31721807042820 */ /* 0x008fe20000410000 */
[-C--:B----4-:R-:W-:Y:S01]  /*e300*/  FMUL.FTZ R26, R26, R0.reuse ;  /* 0x000000001a1a7220 */ /* 0x090fe20000410000 */
        /* <DEDUP_REMOVED lines=64> */
[----:B--2---:R-:W-:-:S07]  /*e710*/  @P2 FFMA.FTZ R2, R9, R13, R4 ;  /* 0x0000000d09022223 */ /* 0x004fce0000010004 */
.L_x_1949:
[----:B------:R-:W-:Y:S05]  /*e720*/  @P0 BRA `(.L_x_2028) ;  /* 0x00000020004c0947 */ /* 0x000fea0003800000 */
[----:B------:R-:W0:Y:S01]  /*e730*/  S2R R0, SR_TID.X ;  /* 0x0000000000007919 */ /* 0x000e220000002100 */
        /* <DEDUP_REMOVED lines=22> */
[----:B------:R-:W0:Y:S01]  /*e8a0*/  @P0 LDC R14, c[0x0][0xbec] ;  /* 0x0002fb00ff0e0b82 */ /* 0x000e220000000800 */
[----:B------:R-:W-:Y:S02]  /*e8b0*/  LOP3.LUT R0, R6, 0xffffff80, RZ, 0xc0, !PT ;  /* 0xffffff8006007812 */ /* 0x000fe400078ec0ff */
[----:B------:R-:W-:-:S03]  /*e8c0*/  SHF.R.S32.HI R7, RZ, 0x7, R6 ;  /* 0x00000007ff077819 */ /* 0x000fc60000011406 */
[----:B------:R-:W-:Y:S01]  /*e8d0*/  IMAD.IADD R0, R5, 0x1, -R0 ;  /* 0x0000000105007824 */ /* 0x000fe200078e0a00 */
[----:B------:R-:W-:Y:S01]  /*e8e0*/  LEA.HI R4, R6, R7, RZ, 0x1 ;  /* 0x0000000706047211 */ /* 0x000fe200078f08ff */
[----:B------:R-:W3:Y:S01]  /*e8f0*/  LDC.64 R20, c[0x0][0xb40] ;  /* 0x0002d000ff147b82 */ /* 0x000ee20000000a00 */
[----:B------:R-:W-:Y:S02]  /*e900*/  LOP3.LUT R6, R13, 0xfffffffc, RZ, 0xc0, !PT ;  /* 0xfffffffc0d067812 */ /* 0x000fe400078ec0ff */
[----:B------:R-:W-:Y:S02]  /*e910*/  SHF.R.S32.HI R9, RZ, 0x1f, R0 ;  /* 0x0000001fff097819 */ /* 0x000fe40000011400 */
[----:B------:R-:W-:Y:S01]  /*e920*/  LOP3.LUT R4, R4, 0x3fffffe, RZ, 0xc0, !PT ;  /* 0x03fffffe04047812 */ /* 0x000fe200078ec0ff */
[----:B------:R-:W-:Y:S01]  /*e930*/  IMAD.IADD R5, R5, 0x1, -R6 ;  /* 0x0000000105057824 */ /* 0x000fe200078e0a06 */
[CC--:B------:R-:W-:Y:S01]  /*e940*/  LEA.HI R10, R9.reuse, R0.reuse, RZ, 0x2 ;  /* 0x00000000090a7211 */ /* 0x0c0fe200078f10ff */
[----:B------:R-:W5:Y:S01]  /*e950*/  @P0 LDC R152, c[0x0][0xbec] ;  /* 0x0002fb00ff980b82 */ /* 0x000f620000000800 */
[----:B------:R-:W-:Y:S01]  /*e960*/  LEA.HI R9, R9, R0, RZ, 0x5 ;  /* 0x0000000009097211 */ /* 0x000fe200078f28ff */
[----:B------:R-:W-:Y:S01]  /*e970*/  IMAD.IADD R6, R7, 0x1, -R4 ;  /* 0x0000000107067824 */ /* 0x000fe200078e0a04 */
[----:B------:R-:W-:-:S02]  /*e980*/  SHF.R.S32.HI R11, RZ, 0x2, R10 ;  /* 0x00000002ff0b7819 */ /* 0x000fc4000001140a */
[----:B------:R-:W-:Y:S02]  /*e990*/  SHF.R.S32.HI R12, RZ, 0x1f, R10 ;  /* 0x0000001fff0c7819 */ /* 0x000fe4000001140a */
[----:B------:R-:W-:Y:S01]  /*e9a0*/  LEA.HI R7, R5, R5, RZ, 0x1 ;  /* 0x0000000505077211 */ /* 0x000fe200078f08ff */
[----:B------:R-:W5:Y:S01]  /*e9b0*/  @P0 LDC R17, c[0x0][0xbf0] ;  /* 0x0002fc00ff110b82 */ /* 0x000f620000000800 */
[----:B------:R-:W-:-:S04]  /*e9c0*/  LEA.HI R12, R12, R11, RZ, 0x3 ;  /* 0x0000000b0c0c7211 */ /* 0x000fc800078f18ff */
[----:B------:R-:W-:-:S03]  /*e9d0*/  LOP3.LUT R12, R12, 0xfffffff8, RZ, 0xc0, !PT ;  /* 0xfffffff80c0c7812 */ /* 0x000fc600078ec0ff */
[----:B------:R-:W5:Y:S02]  /*e9e0*/  @P0 LDC R153, c[0x0][0xbf0] ;  /* 0x0002fc00ff990b82 */ /* 0x000f640000000800 */
[----:B------:R-:W-:Y:S01]  /*e9f0*/  IMAD.IADD R4, R11, 0x1, -R12 ;  /* 0x000000010b047824 */ /* 0x000fe200078e0a0c */
[----:B------:R-:W-:Y:S02]  /*ea00*/  LOP3.LUT R12, R7, 0x1ffffffe, RZ, 0xc0, !PT ;  /* 0x1ffffffe070c7812 */ /* 0x000fe400078ec0ff */
[----:B------:R-:W-:-:S03]  /*ea10*/  SHF.R.S32.HI R7, RZ, 0x5, R9 ;  /* 0x00000005ff077819 */ /* 0x000fc60000011409 */
[----:B------:R-:W-:Y:S02]  /*ea20*/  IMAD.IADD R16, R5, 0x1, -R12 ;  /* 0x0000000105107824 */ /* 0x000fe400078e0a0c */
[----:B------:R-:W-:Y:S02]  /*ea30*/  IMAD R7, R7, 0x10, R4 ;  /* 0x0000001007077824 */ /* 0x000fe400078e0204 */
[----:B------:R-:W-:Y:S02]  /*ea40*/  IMAD.U32 R5, RZ, RZ, UR5 ;  /* 0x00000005ff057e24 */ /* 0x000fe4000f8e00ff */
[----:B------:R-:W-:Y:S02]  /*ea50*/  IMAD R9, R6, 0x40, R7 ;  /* 0x0000004006097824 */ /* 0x000fe400078e0207 */
[----:B------:R-:W-:Y:S01]  /*ea60*/  IMAD.U32 R4, RZ, RZ, UR4 ;  /* 0x00000004ff047e24 */ /* 0x000fe2000f8e00ff */
[----:B------:R-:W-:Y:S01]  /*ea70*/  UIMAD.WIDE.U32 UR4, UR41, UR8, URZ ;  /* 0x00000008290472a5 */ /* 0x000fe2000f8e003f */
[----:B------:R-:W-:Y:S01]  /*ea80*/  IMAD.U32 R5, RZ, RZ, UR6 ;  /* 0x00000006ff057e24 */ /* 0x000fe2000f8e00ff */
[----:B------:R-:W-:Y:S01]  /*ea90*/  LEA R6, R16, R9, 0x3 ;  /* 0x0000000910067211 */ /* 0x000fe200078e18ff */
[----:B------:R-:W-:-:S02]  /*eaa0*/  UIMAD UR6, UR41, UR9, UR7 ;  /* 0x00000009290672a4 */ /* 0x000fc4000f8e0207 */
[----:B------:R-:W-:Y:S02]  /*eab0*/  IMAD R16, RZ, RZ, -UR41 ;  /* 0x80000029ff107e24 */ /* 0x000fe4000f8e02ff */
[----:B----4-:R-:W-:Y:S01]  /*eac0*/  IMAD R12, R18, UR10, RZ ;  /* 0x0000000a120c7c24 */ /* 0x010fe2000f8e02ff */
[----:B------:R-:W-:Y:S01]  /*ead0*/  UIADD3 UR6, UR5, UR6, URZ ;  /* 0x0000000605067290 */ /* 0x000fe2000fffe03f */
[----:B--2---:R-:W-:Y:S01]  /*eae0*/  IMAD R11, R22, 0x80, R6 ;  /* 0x00000080160b7824 */ /* 0x004fe200078e0206 */
[----:B------:R-:W-:Y:S01]  /*eaf0*/  ULDC.64 UR8, c[0x0][0xb28] ;  /* 0x0002ca0000087ab9 */ /* 0x000fe20000000a00 */
[----:B-1----:R-:W-:Y:S02]  /*eb00*/  IMAD R23, R23, R16, UR11 ;  /* 0x0000000b17177e24 */ /* 0x002fe4000f8e0210 */
[----:B------:R-:W-:Y:S02]  /*eb10*/  IMAD R15, R19, UR12, R12 ;  /* 0x0000000c130f7c24 */ /* 0x000fe4000f8e020c */
[----:B------:R-:W-:Y:S01]  /*eb20*/  IMAD.WIDE.U32 R4, R18, UR12, R4 ;  /* 0x0000000c12047c25 */ /* 0x000fe2000f8e0004 */
[----:B------:R-:W-:-:S03]  /*eb30*/  SHF.R.S32.HI R16, RZ, 0x1f, R23 ;  /* 0x0000001fff107819 */ /* 0x000fc60000011417 */
[----:B0-----:R-:W-:-:S04]  /*eb40*/  @P0 IMAD.HI.U32 R12, R11, R14, RZ ;  /* 0x0000000e0b0c0227 */ /* 0x001fc800078e00ff */
[----:B------:R-:W-:Y:S02]  /*eb50*/  IMAD.U32 R7, RZ, RZ, UR5 ;  /* 0x00000005ff077e24 */ /* 0x000fe4000f8e00ff */
[----:B------:R-:W-:Y:S01]  /*eb60*/  IMAD.U32 R6, RZ, RZ, UR4 ;  /* 0x00000004ff067e24 */ /* 0x000fe2000f8e00ff */
[----:B------:R-:W-:Y:S01]  /*eb70*/  ULDC.64 UR4, c[0x0][0xbe0] ;  /* 0x0002f80000047ab9 */ /* 0x000fe20000000a00 */
[----:B------:R-:W-:Y:S01]  /*eb80*/  IMAD.U32 R7, RZ, RZ, UR6 ;  /* 0x00000006ff077e24 */ /* 0x000fe2000f8e00ff */
[----:B------:R-:W-:Y:S01]  /*eb90*/  ULDC.64 UR6, c[0x0][0xb48] ;  /* 0x0002d20000067ab9 */ /* 0x000fe20000000a00 */
[----:B------:R-:W-:Y:S02]  /*eba0*/  IMAD.IADD R5, R5, 0x1, R15 ;  /* 0x0000000105057824 */ /* 0x000fe400078e020f */
[----:B---3--:R-:W-:Y:S02]  /*ebb0*/  IMAD R14, R20, UR10, RZ ;  /* 0x0000000a140e7c24 */ /* 0x008fe4000f8e02ff */
[----:B-----5:R-:W-:-:S04]  /*ebc0*/  @P0 IMAD.HI.U32 R152, R11, R152, RZ ;  /* 0x000000980b980227 */ /* 0x020fc800078e00ff */
[----:B------:R-:W-:Y:S01]  /*ebd0*/  IMAD.MOV.U32 R13, RZ, RZ, R11 ;  /* 0x000000ffff0d7224 */ /* 0x000fe200078e000b */
[----:B------:R-:W-:Y:S01]  /*ebe0*/  @P0 SHF.R.U32.HI R13, RZ, R17, R12 ;  /* 0x00000011ff0d0219 */ /* 0x000fe2000001160c */
[----:B------:R-:W-:Y:S02]  /*ebf0*/  IMAD R17, R21, UR12, R14 ;  /* 0x0000000c15117c24 */ /* 0x000fe4000f8e020e */
[----:B------:R-:W-:-:S04]  /*ec00*/  IMAD.WIDE.U32 R6, R20, UR12, R6 ;  /* 0x0000000c14067c25 */ /* 0x000fc8000f8e0006 */
[----:B------:R-:W-:Y:S01]  /*ec10*/  IMAD.MOV.U32 R15, RZ, RZ, R11 ;  /* 0x000000ffff0f7224 */ /* 0x000fe200078e000b */
[----:B------:R-:W-:Y:S01]  /*ec20*/  @P0 SHF.R.U32.HI R15, RZ, R153, R152 ;  /* 0x00000099ff0f0219 */ /* 0x000fe20000011698 */
        /* <DEDUP_REMOVED lines=34> */
[----:B------:R-:W-:Y:S01]  /*ee50*/  ULDC.64 UR8, c[0x0][0xb00] ;  /* 0x0002c00000087ab9 */ /* 0x000fe20000000a00 */
[----:B------:R-:W-:-:S02]  /*ee60*/  ULDC UR6, c[0x0][0xa88] ;  /* 0x0002a20000067ab9 */ /* 0x000fc40000000800 */
[----:B------:R-:W-:Y:S01]  /*ee70*/  IMAD.IADD R5, R5, 0x1, R15 ;  /* 0x0000000105057824 */ /* 0x000fe200078e020f */
[----:B------:R-:W-:Y:S01]  /*ee80*/  LEA R6, P1, R12, UR8, 0x2 ;  /* 0x000000080c067c11 */ /* 0x000fe2000f8210ff */
[----:B------:R-:W-:Y:S01]  /*ee90*/  IMAD.IADD R7, R13, 0x1, R17 ;  /* 0x000000010d077824 */ /* 0x000fe200078e0211 */
[----:B------:R-:W-:Y:S01]  /*eea0*/  SHFL.IDX PT, R14, R16, 0x1, 0x1c1f ;  /* 0x003c1f00100e7f89 */ /* 0x000fe200000e0000 */
[----:B------:R-:W-:Y:S01]  /*eeb0*/  IMAD R11, R22, 0x80, R9 ;  /* 0x00000080160b7824 */ /* 0x000fe200078e0209 */
[----:B------:R-:W-:Y:S01]  /*eec0*/  LEA.HI.X R17, R4, UR7, R5, 0x2, P0 ;  /* 0x0000000704117c11 */ /* 0x000fe200080f1405 */
[----:B0-----:R-:W-:Y:S01]  /*eed0*/  ULEA UR4, UR5, UR4, 0x18 ;  /* 0x0000000405047291 */ /* 0x001fe2000f8ec03f */
[----:B------:R-:W-:Y:S01]  /*eee0*/  LEA.HI.X R7, R12, UR9, R7, 0x2, P1 ;  /* 0x000000090c077c11 */ /* 0x000fe200088f1407 */
[----:B------:R-:W-:Y:S01]  /*eef0*/  IMAD R8, R8, UR6, RZ ;  /* 0x0000000608087c24 */ /* 0x000fe2000f8e02ff */
[----:B------:R-:W-:Y:S01]  /*ef00*/  SHFL.IDX PT, R12, R16, RZ, 0x1c1f ;  /* 0x001c1fff100c7589 */ /* 0x000fe200000e0000 */
[----:B------:R-:W-:Y:S01]  /*ef10*/  LOP3.LUT P0, RZ, R0, 0x3, RZ, 0xc0, !PT ;  /* 0x0000000300ff7812 */ /* 0x000fe2000780c0ff */
[C---:B------:R-:W-:Y:S01]  /*ef20*/  VIADD R9, R11.reuse, 0x8 ;  /* 0x000000080b097836 */ /* 0x040fe20000000000 */
[----:B------:R-:W-:Y:S01]  /*ef30*/  UIADD3 UR4, UR4, 0x22820, URZ ;  /* 0x0002282004047890 */ /* 0x000fe2000fffe03f */
[----:B------:R-:W0:Y:S01]  /*ef40*/  SHFL.IDX PT, R13, R17, RZ, 0x1c1f ;  /* 0x001c1fff110d7589 */ /* 0x000e2200000e0000 */
[----:B------:R-:W-:-:S02]  /*ef50*/  ISETP.GE.OR P1, PT, R11, R8, P0 ;  /* 0x000000080b00720c */ /* 0x000fc40000726670 */
[-C--:B------:R-:W-:Y:S01]  /*ef60*/  ISETP.GE.OR P0, PT, R9, R8.reuse, P0 ;  /* 0x000000080900720c */ /* 0x080fe20000706670 */
[----:B------:R1:W2:Y:S01]  /*ef70*/  SHFL.IDX PT, R15, R17, 0x1, 0x1c1f ;  /* 0x003c1f00110f7f89 */ /* 0x0002a200000e0000 */
[----:B------:R-:W-:Y:S01]  /*ef80*/  UPRMT UR4, URZ, 0x654, UR4 ;  /* 0x000006543f047896 */ /* 0x000fe20008000004 */
[----:B------:R-:W-:Y:S02]  /*ef90*/  ISETP.GE.AND P2, PT, R11, R8, PT ;  /* 0x000000080b00720c */ /* 0x000fe40003f46270 */
[----:B------:R3:W4:Y:S01]  /*efa0*/  SHFL.IDX PT, R4, R6, RZ, 0x1c1f ;  /* 0x001c1fff06047589 */ /* 0x00072200000e0000 */
[----:B-1----:R-:W-:-:S03]  /*efb0*/  LOP3.LUT R17, R10, 0x7ffffffc, RZ, 0xc0, !PT ;  /* 0x7ffffffc0a117812 */ /* 0x002fc600078ec0ff */
[----:B------:R3:W1:Y:S02]  /*efc0*/  SHFL.IDX PT, R5, R7, RZ, 0x1c1f ;  /* 0x001c1fff07057589 */ /* 0x00066400000e0000 */
[----:B------:R-:W-:Y:S01]  /*efd0*/  SYNCS.ARRIVE.TRANS64.RED.A1T0 RZ, [UR4], RZ ;  /* 0x000000ffffff79a7 */ /* 0x000fe20008100404 */
[----:B------:R-:W-:-:S04]  /*efe0*/  IMAD.IADD R0, R0, 0x1, -R17 ;  /* 0x0000000100007824 */ /* 0x000fc800078e0a11 */
[----:B------:R-:W-:Y:S01]  /*eff0*/  IMAD.SHL.U32 R0, R0, 0x2, RZ ;  /* 0x0000000200007824 */ /* 0x000fe200078e00ff */
[----:B0-----:R3:W-:Y:S04]  /*f000*/  @!P1 ST.E desc[UR36][R12.64], R3 ;  /* 0x000000030c009985 */ /* 0x0017e8000c101924 */
[----:B--2---:R3:W-:Y:S01]  /*f010*/  @!P0 ST.E desc[UR36][R14.64], R2 ;  /* 0x000000020e008985 */ /* 0x0047e2000c101924 */
[----:B------:R-:W-:Y:S05]  /*f020*/  @P2 BRA `(.L_x_2030) ;  /* 0x0000000800f82947 */ /* 0x000fea0003800000 */
[C---:B---3--:R-:W-:Y:S01]  /*f030*/  VIADD R2, R0.reuse, 0x8 ;  /* 0x0000000800027836 */ /* 0x048fe20000000000 */
[----:B------:R-:W-:Y:S01]  /*f040*/  ULDC UR4, c[0x0][0xac8] ;  /* 0x0002b20000047ab9 */ /* 0x000fe20000000800 */
[C---:B------:R-:W-:Y:S01]  /*f050*/  VIADD R3, R0.reuse, 0x10 ;  /* 0x0000001000037836 */ /* 0x040fe20000000000 */
[C---:B------:R-:W-:Y:S01]  /*f060*/  IADD3 R10, R0.reuse, 0x18, RZ ;  /* 0x00000018000a7810 */ /* 0x040fe20007ffe0ff */
[----:B------:R-:W-:Y:S01]  /*f070*/  VIADD R16, R0, 0x20 ;  /* 0x0000002000107836 */ /* 0x000fe20000000000 */
[----:B------:R-:W-:Y:S01]  /*f080*/  ISETP.GE.AND P3, PT, R2, UR4, PT ;  /* 0x0000000402007c0c */ /* 0x000fe2000bf66270 */
[C---:B------:R-:W-:Y:S01]  /*f090*/  VIADD R17, R0.reuse, 0x28 ;  /* 0x0000002800117836 */ /* 0x040fe20000000000 */
[----:B------:R-:W-:Y:S01]  /*f0a0*/  ISETP.GE.AND P4, PT, R3, UR4, PT ;  /* 0x0000000403007c0c */ /* 0x000fe2000bf86270 */
[----:B------:R-:W-:Y:S01]  /*f0b0*/  VIADD R18, R0, 0x30 ;  /* 0x0000003000127836 */ /* 0x000fe20000000000 */
[----:B------:R-:W-:Y:S01]  /*f0c0*/  ISETP.GE.AND P5, PT, R10, UR4, PT ;  /* 0x000000040a007c0c */ /* 0x000fe2000bfa6270 */
[C---:B------:R-:W-:Y:S01]  /*f0d0*/  VIADD R19, R0.reuse, 0x38 ;  /* 0x0000003800137836 */ /* 0x040fe20000000000 */
[C---:B------:R-:W-:Y:S01]  /*f0e0*/  ISETP.GE.AND P2, PT, R0.reuse, UR4, PT ;  /* 0x0000000400007c0c */ /* 0x040fe2000bf46270 */
[----:B------:R-:W-:Y:S01]  /*f0f0*/  VIADD R20, R0, 0x40 ;  /* 0x0000004000147836 */ /* 0x000fe20000000000 */
[----:B------:R-:W-:Y:S01]  /*f100*/  ISETP.GE.AND P0, PT, R16, UR4, PT ;  /* 0x0000000410007c0c */ /* 0x000fe2000bf06270 */
[C---:B------:R-:W-:Y:S01]  /*f110*/  VIADD R21, R0.reuse, 0x48 ;  /* 0x0000004800157836 */ /* 0x040fe20000000000 */
[----:B------:R-:W-:Y:S01]  /*f120*/  ISETP.GE.AND P1, PT, R17, UR4, PT ;  /* 0x0000000411007c0c */ /* 0x000fe2000bf26270 */
[----:B------:R-:W-:-:S02]  /*f130*/  VIADD R22, R0, 0x50 ;  /* 0x0000005000167836 */ /* 0x000fc40000000000 */
[----:B------:R-:W-:Y:S01]  /*f140*/  @!P3 LEA.HI R2, R2, R2, RZ, 0x1 ;  /* 0x000000020202b211 */ /* 0x000fe200078f08ff */
[----:B------:R-:W-:Y:S01]  /*f150*/  VIADD R23, R0, 0x58 ;  /* 0x0000005800177836 */ /* 0x000fe20000000000 */
[----:B------:R-:W-:Y:S02]  /*f160*/  @!P4 LEA.HI R3, R3, R3, RZ, 0x1 ;  /* 0x000000030303c211 */ /* 0x000fe400078f08ff */
[----:B------:R-:W-:Y:S02]  /*f170*/  @!P5 LEA.HI R10, R10, R10, RZ, 0x1 ;  /* 0x0000000a0a0ad211 */ /* 0x000fe400078f08ff */
[----:B------:R-:W-:Y:S02]  /*f180*/  @!P3 LOP3.LUT R11, R2, 0xfffffffe, RZ, 0xc0, !PT ;  /* 0xfffffffe020bb812 */ /* 0x000fe400078ec0ff */
[----:B------:R-:W-:Y:S01]  /*f190*/  @!P4 LOP3.LUT R13, R3, 0xfffffffe, RZ, 0xc0, !PT ;  /* 0xfffffffe030dc812 */ /* 0x000fe200078ec0ff */
[----:B-1--4-:R-:W-:Y:S01]  /*f1a0*/  @!P2 IMAD.WIDE R2, R0, 0x4, R4 ;  /* 0x000000040002a825 */ /* 0x012fe200078e0204 */
[----:B------:R-:W-:-:S02]  /*f1b0*/  @!P5 LOP3.LUT R15, R10, 0xfffffffe, RZ, 0xc0, !PT ;  /* 0xfffffffe0a0fd812 */ /* 0x000fc400078ec0ff */
[----:B------:R-:W-:Y:S01]  /*f1c0*/  ISETP.GE.AND P6, PT, R22, UR4, PT ;  /* 0x0000000416007c0c */ /* 0x000fe2000bfc6270 */
[--C-:B------:R-:W-:Y:S01]  /*f1d0*/  @!P3 IMAD.WIDE R10, R11, 0x4, R4.reuse ;  /* 0x000000040b0ab825 */ /* 0x100fe200078e0204 */
[----:B------:R0:W-:Y:S01]  /*f1e0*/  @!P2 ST.E.64 desc[UR36][R2.64], R24 ;  /* 0x000000180200a985 */ /* 0x0001e2000c101b24 */
[----:B------:R-:W-:Y:S02]  /*f1f0*/  ISETP.GE.AND P2, PT, R18, UR4, PT ;  /* 0x0000000412007c0c */ /* 0x000fe4000bf46270 */
[--C-:B------:R-:W-:Y:S01]  /*f200*/  @!P4 IMAD.WIDE R12, R13, 0x4, R4.reuse ;  /* 0x000000040d0cc825 */ /* 0x100fe200078e0204 */
[----:B------:R1:W-:Y:S01]  /*f210*/  @!P3 ST.E.64 desc[UR36][R10.64], R28 ;  /* 0x0000001c0a00b985 */ /* 0x0003e2000c101b24 */
[----:B------:R-:W-:Y:S02]  /*f220*/  ISETP.GE.AND P3, PT, R19, UR4, PT ;  /* 0x0000000413007c0c */ /* 0x000fe4000bf66270 */
[----:B------:R-:W-:Y:S01]  /*f230*/  @!P5 IMAD.WIDE R14, R15, 0x4, R4 ;  /* 0x000000040f0ed825 */ /* 0x000fe200078e0204 */
[----:B------:R2:W-:Y:S01]  /*f240*/  @!P4 ST.E.64 desc[UR36][R12.64], R32 ;  /* 0x000000200c00c985 */ /* 0x0005e2000c101b24 */
[----:B------:R-:W-:-:S02]  /*f250*/  ISETP.GE.AND P4, PT, R20, UR4, PT ;  /* 0x0000000414007c0c */ /* 0x000fc4000bf86270 */
[----:B------:R-:W-:Y:S01]  /*f260*/  @!P0 LEA.HI R16, R16, R16, RZ, 0x1 ;  /* 0x0000001010108211 */ /* 0x000fe200078f08ff */
[----:B------:R3:W-:Y:S01]  /*f270*/  @!P5 ST.E.64 desc[UR36][R14.64], R36 ;  /* 0x000000240e00d985 */ /* 0x0007e2000c101b24 */
[----:B------:R-:W-:Y:S01]  /*f280*/  ISETP.GE.AND P5, PT, R21, UR4, PT ;  /* 0x0000000415007c0c */ /* 0x000fe2000bfa6270 */
[----:B0-----:R-:W-:Y:S01]  /*f290*/  VIADD R24, R0, 0x60 ;  /* 0x0000006000187836 */ /* 0x001fe20000000000 */
[----:B------:R-:W-:Y:S02]  /*f2a0*/  @!P1 LEA.HI R17, R17, R17, RZ, 0x1 ;  /* 0x0000001111119211 */ /* 0x000fe400078f08ff */
[----:B------:R-:W-:Y:S02]  /*f2b0*/  @!P0 LOP3.LUT R3, R16, 0xfffffffe, RZ, 0xc0, !PT ;  /* 0xfffffffe10038812 */ /* 0x000fe400078ec0ff */
        /* <DEDUP_REMOVED lines=11> */
[----:B------:R-:W-:Y:S01]  /*f370*/  @!P3 LOP3.LUT R19, R19, 0xfffffffe, RZ, 0xc0, !PT ;  /* 0xfffffffe1313b812 */ /* 0x000fe200078ec0ff */
[----:B------:R-:W-:Y:S01]  /*f380*/  VIADD R18, R0, 0x68 ;  /* 0x0000006800127836 */ /* 0x000fe20000000000 */
[----:B---3--:R-:W-:Y:S01]  /*f390*/  @!P4 LOP3.LUT R15, R20, 0xfffffffe, RZ, 0xc0, !PT ;  /* 0xfffffffe140fc812 */ /* 0x008fe200078ec0ff */
[----:B------:R-:W-:Y:S01]  /*f3a0*/  VIADD R20, R0, 0x78 ;  /* 0x0000007800147836 */ /* 0x000fe20000000000 */
[----:B------:R-:W-:-:S02]  /*f3b0*/  @!P5 LOP3.LUT R21, R21, 0xfffffffe, RZ, 0xc0, !PT ;  /* 0xfffffffe1515d812 */ /* 0x000fc400078ec0ff */
[----:B------:R-:W-:Y:S01]  /*f3c0*/  @!P6 LOP3.LUT R17, R22, 0xfffffffe, RZ, 0xc0, !PT ;  /* 0xfffffffe1611e812 */ /* 0x000fe200078ec0ff */
[----:B------:R-:W-:Y:S01]  /*f3d0*/  VIADD R22, R0, 0x88 ;  /* 0x0000008800167836 */ /* 0x000fe20000000000 */
[----:B------:R-:W-:Y:S01]  /*f3e0*/  ISETP.GE.AND P1, PT, R23, UR4, PT ;  /* 0x0000000417007c0c */ /* 0x000fe2000bf26270 */
[----:B0-----:R-:W-:Y:S01]  /*f3f0*/  @!P2 IMAD.WIDE R2, R13, 0x4, R4 ;  /* 0x000000040d02a825 */ /* 0x001fe200078e0204 */
[----:B------:R-:W-:-:S03]  /*f400*/  ISETP.GE.AND P0, PT, R24, UR4, PT ;  /* 0x0000000418007c0c */ /* 0x000fc6000bf06270 */
        /* <DEDUP_REMOVED lines=8> */
[----:B------:R-:W-:-:S02]  /*f490*/  ISETP.GE.AND P3, PT, R22, UR4, PT ;  /* 0x0000000416007c0c */ /* 0x000fc4000bf66270 */
        /* <DEDUP_REMOVED lines=26> */
[----:B------:R-:W-:Y:S01]  /*f640*/  VIADD R20, R0, 0xb0 ;  /* 0x000000b000147836 */ /* 0x000fe20000000000 */
[----:B------:R-:W-:Y:S02]  /*f650*/  @!P4 LOP3.LUT R21, R21, 0xfffffffe, RZ, 0xc0, !PT ;  /* 0xfffffffe1515c812 */ /* 0x000fe400078ec0ff */
[----:B----4-:R-:W-:Y:S01]  /*f660*/  @!P3 LOP3.LUT R17, R22, 0xfffffffe, RZ, 0xc0, !PT ;  /* 0xfffffffe1611b812 */ /* 0x010fe200078ec0ff */
[----:B------:R-:W-:Y:S01]  /*f670*/  VIADD R22, R0, 0xc0 ;  /* 0x000000c000167836 */ /* 0x000fe20000000000 */
[----:B------:R-:W-:Y:S01]  /*f680*/  ISETP.GE.AND P0, PT, R23, UR4, PT ;  /* 0x0000000417007c0c */ /* 0x000fe2000bf06270 */
[----:B0-----:R-:W-:Y:S01]  /*f690*/  @!P2 IMAD.WIDE R2, R13, 0x4, R4 ;  /* 0x000000040d02a825 */ /* 0x001fe200078e0204 */
[----:B------:R-:W-:-:S03]  /*f6a0*/  ISETP.GE.AND P1, PT, R24, UR4, PT ;  /* 0x0000000418007c0c */ /* 0x000fc6000bf26270 */
        /* <DEDUP_REMOVED lines=15> */
[----:B------:R-:W-:Y:S02]  /*f7a0*/  @!P1 LEA.HI R24, R24, R24, RZ, 0x1 ;  /* 0x0000001818189211 */ /* 0x000fe400078f08ff */
[----:B------:R-:W-:Y:S02]  /*f7b0*/  ISETP.GE.AND P3, PT, R19, UR4, PT ;  /* 0x0000000413007c0c */ /* 0x000fe4000bf66270 */
[----:B------:R-:W-:-:S02]  /*f7c0*/  ISETP.GE.AND P5, PT, R21, UR4, PT ;  /* 0x0000000415007c0c */ /* 0x000fc4000bfa6270 */
[----:B0-----:R-:W-:Y:S02]  /*f7d0*/  @!P0 LOP3.LUT R3, R23, 0xfffffffe, RZ, 0xc0, !PT ;  /* 0xfffffffe17038812 */ /* 0x001fe400078ec0ff */
[----:B------:R-:W-:Y:S02]  /*f7e0*/  @!P2 LEA.HI R18, R18, R18, RZ, 0x1 ;  /* 0x000000121212a211 */ /* 0x000fe400078f08ff */
[----:B-1----:R-:W-:Y:S01]  /*f7f0*/  @!P1 LOP3.LUT R11, R24, 0xfffffffe, RZ, 0xc0, !PT ;  /* 0xfffffffe180b9812 */ /* 0x002fe200078ec0ff */
[--C-:B------:R-:W-:Y:S01]  /*f800*/  @!P0 IMAD.WIDE R2, R3, 0x4, R4.reuse ;  /* 0x0000000403028825 */ /* 0x100fe200078e0204 */
[----:B------:R-:W-:Y:S02]  /*f810*/  @!P4 LEA.HI R20, R20, R20, RZ, 0x1 ;  /* 0x000000141414c211 */ /* 0x000fe400078f08ff */
[----:B--2---:R-:W-:Y:S01]  /*f820*/  @!P2 LOP3.LUT R13, R18, 0xfffffffe, RZ, 0xc0, !PT ;  /* 0xfffffffe120da812 */ /* 0x004fe200078ec0ff */
[--C-:B------:R-:W-:Y:S01]  /*f830*/  @!P1 IMAD.WIDE R10, R11, 0x4, R4.reuse ;  /* 0x000000040b0a9825 */ /* 0x100fe200078e0204 */
[----:B------:R-:W-:Y:S01]  /*f840*/  @!P3 LEA.HI R19, R19, R19, RZ, 0x1 ;  /* 0x000000131313b211 */ /* 0x000fe200078f08ff */
[----:B------:R0:W-:Y:S01]  /*f850*/  @!P0 ST.E.64 desc[UR36][R2.64], R96 ;  /* 0x0000006002008985 */ /* 0x0001e2000c101b24 */
[----:B------:R-:W-:Y:S01]  /*f860*/  @!P5 LEA.HI R21, R21, R21, RZ, 0x1 ;  /* 0x000000151515d211 */ /* 0x000fe200078f08ff */
[----:B------:R-:W-:Y:S01]  /*f870*/  @!P2 IMAD.WIDE R12, R13, 0x4, R4 ;  /* 0x000000040d0ca825 */ /* 0x000fe200078e0204 */
[----:B------:R-:W-:Y:S01]  /*f880*/  @!P3 LOP3.LUT R19, R19, 0xfffffffe, RZ, 0xc0, !PT ;  /* 0xfffffffe1313b812 */ /* 0x000fe200078ec0ff */
[----:B------:R1:W-:Y:S01]  /*f890*/  @!P1 ST.E.64 desc[UR36][R10.64], R100 ;  /* 0x000000640a009985 */ /* 0x0003e2000c101b24 */
[----:B------:R-:W-:-:S02]  /*f8a0*/  @!P6 LEA.HI R22, R22, R22, RZ, 0x1 ;  /* 0x000000161616e211 */ /* 0x000fc400078f08ff */
[----:B---3--:R-:W-:Y:S01]  /*f8b0*/  @!P4 LOP3.LUT R15, R20, 0xfffffffe, RZ, 0xc0, !PT ;  /* 0xfffffffe140fc812 */ /* 0x008fe200078ec0ff */
[----:B------:R-:W-:Y:S01]  /*f8c0*/  @!P2 ST.E.64 desc[UR36][R12.64], R104 ;  /* 0x000000680c00a985 */ /* 0x000fe2000c101b24 */
[----:B------:R-:W-:Y:S01]  /*f8d0*/  @!P5 LOP3.LUT R21, R21, 0xfffffffe, RZ, 0xc0, !PT ;  /* 0xfffffffe1515d812 */ /* 0x000fe200078ec0ff */
[----:B------:R-:W-:Y:S01]  /*f8e0*/  VIADD R20, R0, 0xd8 ;  /* 0x000000d800147836 */ /* 0x000fe20000000000 */
[----:B----4-:R-:W-:Y:S02]  /*f8f0*/  @!P6 LOP3.LUT R17, R22, 0xfffffffe, RZ, 0xc0, !PT ;  /* 0xfffffffe1611e812 */ /* 0x010fe400078ec0ff */
[----:B------:R-:W-:Y:S01]  /*f900*/  IADD3 R18, R0, 0xc8, RZ ;  /* 0x000000c800127810 */ /* 0x000fe20007ffe0ff */
[--C-:B0-----:R-:W-:Y:S01]  /*f910*/  @!P3 IMAD.WIDE R2, R19, 0x4, R4.reuse ;  /* 0x000000041302b825 */ /* 0x101fe200078e0204 */
[----:B------:R-:W-:Y:S02]  /*f920*/  ISETP.GE.AND P2, PT, R20, UR4, PT ;  /* 0x0000000414007c0c */ /* 0x000fe4000bf46270 */
[----:B------:R-:W-:Y:S01]  /*f930*/  ISETP.GE.AND P0, PT, R18, UR4, PT ;  /* 0x0000000412007c0c */ /* 0x000fe2000bf06270 */
[--C-:B-1----:R-:W-:Y:S01]  /*f940*/  @!P4 IMAD.WIDE R10, R15, 0x4, R4.reuse ;  /* 0x000000040f0ac825 */ /* 0x102fe200078e0204 */
[----:B------:R0:W-:Y:S03]  /*f950*/  @!P3 ST.E.64 desc[UR36][R2.64], R108 ;  /* 0x0000006c0200b985 */ /* 0x0001e6000c101b24 */
[--C-:B------:R-:W-:Y:S01]  /*f960*/  @!P5 IMAD.WIDE R14, R21, 0x4, R4.reuse ;  /* 0x00000004150ed825 */ /* 0x100fe200078e0204 */
[----:B------:R1:W-:Y:S03]  /*f970*/  @!P4 ST.E.64 desc[UR36][R10.64], R112 ;  /* 0x000000700a00c985 */ /* 0x0003e6000c101b24 */
[----:B------:R-:W-:Y:S01]  /*f980*/  VIADD R19, R0, 0xd0 ;  /* 0x000000d000137836 */ /* 0x000fe20000000000 */
[----:B------:R2:W-:Y:S01]  /*f990*/  @!P5 ST.E.64 desc[UR36][R14.64], R116 ;  /* 0x000000740e00d985 */ /* 0x0005e2000c101b24 */
[----:B------:R-:W-:Y:S01]  /*f9a0*/  @!P6 IMAD.WIDE R16, R17, 0x4, R4 ;  /* 0x000000041110e825 */ /* 0x000fe200078e0204 */
[----:B------:R-:W-:-:S02]  /*f9b0*/  @!P2 LEA.HI R20, R20, R20, RZ, 0x1 ;  /* 0x000000141414a211 */ /* 0x000fc400078f08ff */
[----:B------:R-:W-:Y:S01]  /*f9c0*/  ISETP.GE.AND P1, PT, R19, UR4, PT ;  /* 0x0000000413007c0c */ /* 0x000fe2000bf26270 */
[C---:B------:R-:W-:Y:S01]  /*f9d0*/  VIADD R21, R0.reuse, 0xe0 ;  /* 0x000000e000157836 */ /* 0x040fe20000000000 */
[----:B------:R3:W-:Y:S01]  /*f9e0*/  @!P6 ST.E.64 desc[UR36][R16.64], R120 ;  /* 0x000000781000e985 */ /* 0x0007e2000c101b24 */
[----:B0-----:R-:W-:Y:S01]  /*f9f0*/  VIADD R3, R0, 0xf8 ;  /* 0x000000f800037836 */ /* 0x001fe20000000000 */
[----:B------:R-:W-:Y:S01]  /*fa00*/  @!P0 LEA.HI R18, R18, R18, RZ, 0x1 ;  /* 0x0000001212128211 */ /* 0x000fe200078f08ff */
[C---:B------:R-:W-:Y:S01]  /*fa10*/  VIADD R12, R0.reuse, 0xe8 ;  /* 0x000000e8000c7836 */ /* 0x040fe20000000000 */
[----:B------:R-:W-:Y:S01]  /*fa20*/  ISETP.GE.AND P3, PT, R21, UR4, PT ;  /* 0x0000000415007c0c */ /* 0x000fe2000bf66270 */
[----:B------:R-:W-:Y:S01]  /*fa30*/  VIADD R13, R0, 0xf0 ;  /* 0x000000f0000d7836 */ /* 0x000fe20000000000 */
[----:B------:R-:W-:Y:S02]  /*fa40*/  ISETP.GE.AND P6, PT, R3, UR4, PT ;  /* 0x0000000403007c0c */ /* 0x000fe4000bfc6270 */
[----:B------:R-:W-:-:S02]  /*fa50*/  ISETP.GE.AND P4, PT, R12, UR4, PT ;  /* 0x000000040c007c0c */ /* 0x000fc4000bf86270 */
[----:B------:R-:W-:Y:S02]  /*fa60*/  ISETP.GE.AND P5, PT, R13, UR4, PT ;  /* 0x000000040d007c0c */ /* 0x000fe4000bfa6270 */
[----:B------:R-:W-:-:S04]  /*fa70*/  @!P1 LEA.HI R19, R19, R19, RZ, 0x1 ;  /* 0x0000001313139211 */ /* 0x000fc800078f08ff */
[----:B-1----:R-:W-:Y:S02]  /*fa80*/  @!P1 LOP3.LUT R11, R19, 0xfffffffe, RZ, 0xc0, !PT ;  /* 0xfffffffe130b9812 */ /* 0x002fe400078ec0ff */
[----:B------:R-:W-:Y:S02]  /*fa90*/  @!P3 LEA.HI R21, R21, R21, RZ, 0x1 ;  /* 0x000000151515b211 */ /* 0x000fe400078f08ff */
[----:B------:R-:W-:Y:S02]  /*faa0*/  @!P6 LEA.HI R10, R3, R3, RZ, 0x1 ;  /* 0x00000003030ae211 */ /* 0x000fe400078f08ff */
[----:B------:R-:W-:Y:S02]  /*fab0*/  @!P4 LEA.HI R12, R12, R12, RZ, 0x1 ;  /* 0x0000000c0c0cc211 */ /* 0x000fe400078f08ff */
[----:B------:R-:W-:Y:S02]  /*fac0*/  @!P5 LEA.HI R2, R13, R13, RZ, 0x1 ;  /* 0x0000000d0d02d211 */ /* 0x000fe400078f08ff */
[----:B------:R-:W-:-:S02]  /*fad0*/  @!P0 LOP3.LUT R3, R18, 0xfffffffe, RZ, 0xc0, !PT ;  /* 0xfffffffe12038812 */ /* 0x000fc400078ec0ff */
[----:B------:R-:W-:Y:S02]  /*fae0*/  @!P2 LOP3.LUT R13, R20, 0xfffffffe, RZ, 0xc0, !PT ;  /* 0xfffffffe140da812 */ /* 0x000fe400078ec0ff */
[----:B--2---:R-:W-:Y:S02]  /*faf0*/  @!P3 LOP3.LUT R15, R21, 0xfffffffe, RZ, 0xc0, !PT ;  /* 0xfffffffe150fb812 */ /* 0x004fe400078ec0ff */
[----:B---3--:R-:W-:Y:S01]  /*fb00*/  @!P4 LOP3.LUT R17, R12, 0xfffffffe, RZ, 0xc0, !PT ;  /* 0xfffffffe0c11c812 */ /* 0x008fe200078ec0ff */
        /* <DEDUP_REMOVED lines=15> */
[----:B------:R0:W-:Y:S02]  /*fc00*/  @!P6 ST.E.64 desc[UR36][R4.64], R148 ;  /* 0x000000940400e985 */ /* 0x0001e4000c101b24 */
.L_x_2030:
[----:B------:R-:W-:Y:S05]  /*fc10*/  BSYNC B0 ;  /* 0x0000000000007941 */ /* 0x000fea0003800000 */
.L_x_2029:
[----:B------:R-:W-:Y:S01]  /*fc20*/  ISETP.GE.AND P0, PT, R9, R8, PT ;  /* 0x000000080900720c */ /* 0x000fe20003f06270 */
[----:B0--3--:R0:W2:Y:S04]  /*fc30*/  SHFL.IDX PT, R3, R7, 0x1, 0x1c1f ;  /* 0x003c1f0007037f89 */ /* 0x0090a800000e0000 */
[----:B------:R0:W3:Y:S08]  /*fc40*/  SHFL.IDX PT, R2, R6, 0x1, 0x1c1f ;  /* 0x003c1f0006027f89 */ /* 0x0000f000000e0000 */
[----:B0-----:R-:W-:Y:S05]  /*fc50*/  @P0 BRA `(.L_x_1941) ;  /* 0x0000004800d80947 */ /* 0x001fea0003800000 */
[C---:B----4-:R-:W-:Y:S01]  /*fc60*/  VIADD R4, R0.reuse, 0x8 ;  /* 0x0000000800047836 */ /* 0x050fe20000000000 */
[----:B------:R-:W-:Y:S01]  /*fc70*/  ULDC UR4, c[0x0][0xac8] ;  /* 0x0002b20000047ab9 */ /* 0x000fe20000000800 */
[C---:B-1----:R-:W-:Y:S01]  /*fc80*/  VIADD R5, R0.reuse, 0x10 ;  /* 0x0000001000057836 */ /* 0x042fe20000000000 */
[C---:B------:R-:W-:Y:S01]  /*fc90*/  ISETP.GE.AND P0, PT, R0.reuse, UR4, PT ;  /* 0x0000000400007c0c */ /* 0x040fe2000bf06270 */
[----:B------:R-:W-:Y:S01]  /*fca0*/  VIADD R10, R0, 0x18 ;  /* 0x00000018000a7836 */ /* 0x000fe20000000000 */
[----:B------:R-:W-:Y:S01]  /*fcb0*/  ISETP.GE.AND P1, PT, R4, UR4, PT ;  /* 0x0000000404007c0c */ /* 0x000fe2000bf26270 */
[C---:B------:R-:W-:Y:S01]  /*fcc0*/  VIADD R11, R0.reuse, 0x20 ;  /* 0x00000020000b7836 */ /* 0x040fe20000000000 */
[----:B------:R-:W-:Y:S01]  /*fcd0*/  ISETP.GE.AND P2, PT, R5, UR4, PT ;  /* 0x0000000405007c0c */ /* 0x000fe2000bf46270 */
[----:B------:R-:W-:Y:S01]  /*fce0*/  VIADD R13, R0, 0x30 ;  /* 0x00000030000d7836 */ /* 0x000fe20000000000 */
[----:B------:R-:W-:Y:S01]  /*fcf0*/  ISETP.GE.AND P5, PT, R10, UR4, PT ;  /* 0x000000040a007c0c */ /* 0x000fe2000bfa6270 */
[C---:B------:R-:W-:Y:S01]  /*fd00*/  VIADD R14, R0.reuse, 0x38 ;  /* 0x00000038000e7836 */ /* 0x040fe20000000000 */
[----:B------:R-:W-:Y:S01]  /*fd10*/  ISETP.GE.AND P6, PT, R11, UR4, PT ;  /* 0x000000040b007c0c */ /* 0x000fe2000bfc6270 */
[C---:B------:R-:W-:Y:S01]  /*fd20*/  VIADD R15, R0.reuse, 0x40 ;  /* 0x00000040000f7836 */ /* 0x040fe20000000000 */
[C---:B------:R-:W-:Y:S01]  /*fd30*/  IADD3 R12, R0.reuse, 0x28, RZ ;  /* 0x00000028000c7810 */ /* 0x040fe20007ffe0ff */
[C---:B------:R-:W-:Y:S01]  /*fd40*/  VIADD R16, R0.reuse, 0x48 ;  /* 0x0000004800107836 */ /* 0x040fe20000000000 */
[C---:B------:R-:W-:Y:S01]  /*fd50*/  IADD3 R20, R0.reuse, 0x80, RZ ;  /* 0x0000008000147810 */ /* 0x040fe20007ffe0ff */
[C---:B------:R-:W-:Y:S01]  /*fd60*/  VIADD R18, R0.reuse, 0x50 ;  /* 0x0000005000127836 */ /* 0x040fe20000000000 */
[----:B------:R-:W-:Y:S01]  /*fd70*/  ISETP.GE.AND P3, PT, R15, UR4, PT ;  /* 0x000000040f007c0c */ /* 0x000fe2000bf66270 */
[----:B------:R-:W-:Y:S01]  /*fd80*/  VIADD R19, R0, 0x58 ;  /* 0x0000005800137836 */ /* 0x000fe20000000000 */
[----:B------:R-:W-:-:S02]  /*fd90*/  @!P1 LEA.HI R4, R4, R4, RZ, 0x1 ;  /* 0x0000000404049211 */ /* 0x000fc400078f08ff */
[----:B------:R-:W-:Y:S02]  /*fda0*/  @!P2 LEA.HI R5, R5, R5, RZ, 0x1 ;  /* 0x000000050505a211 */ /* 0x000fe400078f08ff */
[----:B------:R-:W-:Y:S02]  /*fdb0*/  @!P1 LOP3.LUT R7, R4, 0xfffffffe, RZ, 0xc0, !PT ;  /* 0xfffffffe04079812 */ /* 0x000fe400078ec0ff */
[----:B------:R-:W-:Y:S01]  /*fdc0*/  @!P2 LOP3.LUT R9, R5, 0xfffffffe, RZ, 0xc0, !PT ;  /* 0xfffffffe0509a812 */ /* 0x000fe200078ec0ff */
[--C-:B--23--:R-:W-:Y:S01]  /*fdd0*/  @!P0 IMAD.WIDE R4, R0, 0x4, R2.reuse ;  /* 0x0000000400048825 */ /* 0x10cfe200078e0202 */
[----:B------:R-:W-:Y:S02]  /*fde0*/  ISETP.GE.AND P4, PT, R16, UR4, PT ;  /* 0x0000000410007c0c */ /* 0x000fe4000bf86270 */
[----:B------:R-:W-:Y:S01]  /*fdf0*/  @!P5 LEA.HI R10, R10, R10, RZ, 0x1 ;  /* 0x0000000a0a0ad211 */ /* 0x000fe200078f08ff */
[----:B------:R-:W-:Y:S01]  /*fe00*/  @!P1 IMAD.WIDE R6, R7, 0x4, R2 ;  /* 0x0000000407069825 */ /* 0x000fe200078e0202 */
        /* <DEDUP_REMOVED lines=24> */
[----:B------:R-:W-:Y:S01]  /*ff90*/  @!P4 LOP3.LUT R17, R16, 0xfffffffe, RZ, 0xc0, !PT ;  /* 0xfffffffe1011c812 */ /* 0x000fe200078ec0ff */
[----:B------:R-:W-:Y:S01]  /*ffa0*/  VIADD R16, R0, 0x70 ;  /* 0x0000007000107836 */ /* 0x000fe20000000000 */
[----:B------:R-:W-:Y:S02]  /*ffb0*/  ISETP.GE.AND P5, PT, R18, UR4, PT ;  /* 0x0000000412007c0c */ /* 0x000fe4000bfa6270 */
[----:B------:R-:W-:Y:S01]  /*ffc0*/  ISETP.GE.AND P6, PT, R19, UR4, PT ;  /* 0x0000000413007c0c */ /* 0x000fe2000bfc6270 */
        /* <DEDUP_REMOVED lines=101> */
[----:B------:R-:W-:Y:S02]  /*10620*/  @!P5 LEA.HI R18, R18, R18, RZ, 0x1 ;  /* 0x000000121212d211 */ /* 0x000fe400078f08ff */
[----:B------:R-:W-:-:S02]  /*10630*/  ISETP.GE.AND P3, PT, R17, UR4, PT ;  /* 0x0000000411007c0c */ /* 0x000fc4000bf66270 */
[----:B------:R-:W-:Y:S02]  /*10640*/  @!P6 LEA.HI R19, R19, R19, RZ, 0x1 ;  /* 0x000000131313e211 */ /* 0x000fe400078f08ff */
[----:B0-----:R-:W-:Y:S02]  /*10650*/  @!P5 LOP3.LUT R5, R18, 0xfffffffe, RZ, 0xc0, !PT ;  /* 0xfffffffe1205d812 */ /* 0x001fe400078ec0ff */
        /* <DEDUP_REMOVED lines=12> */
[----:B---3--:R-:W-:Y:S02]  /*10720*/  @!P2 LOP3.LUT R11, R16, 0xfffffffe, RZ, 0xc0, !PT ;  /* 0xfffffffe100ba812 */ /* 0x008fe400078ec0ff */
        /* <DEDUP_REMOVED lines=19> */
.L_x_2028:
        /* <DEDUP_REMOVED lines=8> */
[----:B-1----:R-:W-:Y:S02]  /*108e0*/  IMAD R3, R6, UR4, RZ ;  /* 0x0000000406037c24 */ /* 0x002fe4000f8e02ff */
        /* <DEDUP_REMOVED lines=12> */
[----:B------:R-:W-:Y:S02]  /*109b0*/  UIADD3 UR6, UR5, UR6, URZ ;  /* 0x0000000605067290 */ /* 0x000fe4000fffe03f */
[----:B------:R-:W-:Y:S01]  /*109c0*/  IMAD.U32 R3, RZ, RZ, UR5 ;  /* 0x00000005ff037e24 */ /* 0x000fe2000f8e00ff */
[----:B------:R-:W2:Y:S01]  /*109d0*/  @P0 LDC R7, c[0x0][0xbec] ;  /* 0x0002fb00ff070b82 */ /* 0x000ea20000000800 */
[----:B------:R-:W-:Y:S01]  /*109e0*/  IMAD.U32 R2, RZ, RZ, UR4 ;  /* 0x00000004ff027e24 */ /* 0x000fe2000f8e00ff */
[----:B------:R-:W-:Y:S01]  /*109f0*/  ULDC.64 UR4, c[0x0][0xbe0] ;  /* 0x0002f80000047ab9 */ /* 0x000fe20000000a00 */
[----:B------:R-:W-:-:S05]  /*10a00*/  MOV R3, UR6 ;  /* 0x0000000600037c02 */ /* 0x000fca0008000f00 */
[----:B------:R-:W3:Y:S01]  /*10a10*/  @P0 LDC R9, c[0x0][0xbf0] ;  /* 0x0002fc00ff090b82 */ /* 0x000ee20000000800 */
[----:B0-----:R-:W-:-:S07]  /*10a20*/  USHF.R.S32.HI UR8, URZ, 0x1f, UR7 ;  /* 0x0000001f3f087899 */ /* 0x001fce0008011407 */
[----:B------:R-:W0:Y:S01]  /*10a30*/  S2UR UR10, SR_CTAID.Y ;  /* 0x00000000000a79c3 */ /* 0x000e220000002600 */
[C---:B-1----:R-:W-:Y:S02]  /*10a40*/  IMAD R12, R10.reuse, UR8, RZ ;  /* 0x000000080a0c7c24 */ /* 0x042fe4000f8e02ff */
[----:B------:R-:W-:-:S04]  /*10a50*/  IMAD.WIDE.U32 R2, R10, UR7, R2 ;  /* 0x000000070a027c25 */ /* 0x000fc8000f8e0002 */
[----:B------:R-:W-:Y:S01]  /*10a60*/  IMAD R11, R11, UR7, R12 ;  /* 0x000000070b0b7c24 */ /* 0x000fe2000f8e020c */
[----:B------:R-:W0:Y:S01]  /*10a70*/  LDC R8, c[0x0][0xc50] ;  /* 0x00031400ff087b82 */ /* 0x000e220000000800 */
[----:B--2---:R-:W-:-:S04]  /*10a80*/  @P0 IMAD.HI.U32 R4, R0, R7, RZ ;  /* 0x0000000700040227 */ /* 0x004fc800078e00ff */
[----:B------:R-:W-:Y:S02]  /*10a90*/  IMAD R7, RZ, RZ, -UR41 ;  /* 0x80000029ff077e24 */ /* 0x000fe4000f8e02ff */
        /* <DEDUP_REMOVED lines=17> */
[----:B------:R-:W-:-:S03]  /*10bb0*/  ULDC.64 UR4, c[0x0][0xba8] ;  /* 0x0002ea0000047ab9 */ /* 0x000fc60000000a00 */
[----:B------:R-:W-:Y:S01]  /*10bc0*/  IMAD.IADD R3, R3, 0x1, R5 ;  /* 0x0000000103037824 */ /* 0x000fe200078e0205 */
[----:B------:R-:W-:-:S04]  /*10bd0*/  LEA R4, P0, R2, UR4, 0x2 ;  /* 0x0000000402047c11 */ /* 0x000fc8000f8010ff */
[----:B------:R-:W-:Y:S01]  /*10be0*/  LEA.HI.X R5, R2, UR5, R3, 0x2, P0 ;  /* 0x0000000502057c11 */ /* 0x000fe200080f1403 */
[----:B------:R-:W-:-:S05]  /*10bf0*/  IMAD.MOV.U32 R3, RZ, RZ, -0x800000 ;  /* 0xff800000ff037424 */ /* 0x000fca00078e00ff */
[----:B------:R0:W-:Y:S01]  /*10c00*/  STG.E desc[UR36][R4.64], R3 ;  /* 0x0000000304007986 */ /* 0x0001e2000c101924 */
[----:B------:R-:W-:Y:S05]  /*10c10*/  BRA `(.L_x_1941) ;  /* 0x0000003800e87947 */ /* 0x000fea0003800000 */
.L_x_1939:
        /* <DEDUP_REMOVED lines=18> */
.L_x_2031:
[----:B------:R-:W-:Y:S01]  /*10d40*/  ULDC UR7, c[0x0][0xc50] ;  /* 0x0003140000077ab9 */ /* 0x000fe20000000800 */
[----:B------:R-:W-:Y:S01]  /*10d50*/  UMOV UR39, UR6 ;  /* 0x0000000600277c82 */ /* 0x000fe20008000000 */
[----:B------:R-:W-:-:S11]  /*10d60*/  UISETP.NE.AND UP0, UPT, UR7, 0x1, UPT ;  /* 0x000000010700788c */ /* 0x000fd6000bf05270 */
[----:B------:R-:W-:Y:S01]  /*10d70*/  @UP0 ULDC UR4, c[0x0][0xc54] ;  /* 0x0003150000040ab9 */ /* 0x000fe20000000800 */
[----:B------:R-:W-:Y:S01]  /*10d80*/  @UP0 ULDC UR8, c[0x0][0xc58] ;  /* 0x0003160000080ab9 */ /* 0x000fe20000000800 */
[----:B------:R-:W-:-:S04]  /*10d90*/  UIMAD.WIDE.U32 UR4, UR6, UR4, URZ ;  /* 0x00000004060472a5 */ /* 0x000fc8000f8e003f */
[----:B------:R-:W-:-:S12]  /*10da0*/  @UP0 USHF.R.U32.HI UR39, URZ, UR8, UR5 ;  /* 0x000000083f270299 */ /* 0x000fd80008011605 */
.L_x_2032:
[----:B------:R-:W-:Y:S01]  /*10db0*/  ISETP.GE.AND P0, PT, R33, RZ, PT ;  /* 0x000000ff2100720c */ /* 0x000fe20003f06270 */
[----:B------:R-:W-:Y:S01]  /*10dc0*/  UIADD3 UR46, -UR39, URZ, URZ ;  /* 0x0000003f272e7290 */ /* 0x000fe2000fffe13f */
[----:B------:R-:W-:Y:S02]  /*10dd0*/  IMAD.MOV.U32 R20, RZ, RZ, 0x1 ;  /* 0x00000001ff147424 */ /* 0x000fe400078e00ff */
[----:B------:R-:W-:Y:S01]  /*10de0*/  IMAD.MOV.U32 R21, RZ, RZ, RZ ;  /* 0x000000ffff157224 */ /* 0x000fe200078e00ff */
[----:B------:R-:W-:Y:S01]  /*10df0*/  UIMAD UR46, UR7, UR46, UR6 ;  /* 0x0000002e072e72a4 */ /* 0x000fe2000f8e0206 */
[----:B------:R-:W-:-:S07]  /*10e00*/  IMAD.MOV.U32 R8, RZ, RZ, 0x1 ;  /* 0x00000001ff087424 */ /* 0x000fce00078e00ff */
[----:B------:R-:W-:Y:S05]  /*10e10*/  @!P0 BRA `(.L_x_2033) ;  /* 0x0000003400ac8947 */ /* 0x000fea0003800000 */
[----:B------:R-:W0:Y:S01]  /*10e20*/  LDC.64 R2, c[0x0][0xa28] ;  /* 0x00028a00ff027b82 */ /* 0x000e220000000a00 */
[----:B------:R-:W-:Y:S01]  /*10e30*/  IMAD.MOV.U32 R32, RZ, RZ, RZ ;  /* 0x000000ffff207224 */ /* 0x000fe200078e00ff */
[----:B------:R-:W-:Y:S01]  /*10e40*/  ULDC UR4, c[0x0][0x448] ;  /* 0x0001120000047ab9 */ /* 0x000fe20000000800 */
[----:B------:R-:W-:Y:S01]  /*10e50*/  ULDC UR6, c[0x0][0x2f0] ;  /* 0x0000bc0000067ab9 */ /* 0x000fe20000000800 */
[----:B------:R-:W-:Y:S01]  /*10e60*/  ULDC UR10, c[0x0][0x288] ;  /* 0x0000a200000a7ab9 */ /* 0x000fe20000000800 */
[----:B0-----:R-:W-:-:S04]  /*10e70*/  ISETP.NE.U32.AND P0, PT, R2, RZ, PT ;  /* 0x000000ff0200720c */ /* 0x001fc80003f05070 */
[----:B------:R-:W-:-:S13]  /*10e80*/  ISETP.NE.AND.EX P0, PT, R3, RZ, PT, P0 ;  /* 0x000000ff0300720c */ /* 0x000fda0003f05300 */
[----:B------:R-:W0:Y:S02]  /*10e90*/  @P0 LDC.64 R2, c[0x0][0xa28] ;  /* 0x00028a00ff020b82 */ /* 0x000e240000000a00 */
[----:B0-----:R-:W-:-:S05]  /*10ea0*/  @P0 IMAD.WIDE R2, R33, 0x4, R2 ;  /* 0x0000000421020825 */ /* 0x001fca00078e0202 */
[----:B------:R0:W5:Y:S01]  /*10eb0*/  @P0 LDG.E R32, desc[UR36][R2.64] ;  /* 0x0000002402200981 */ /* 0x000162000c1e1900 */
[----:B------:R-:W1:Y:S01]  /*10ec0*/  S2UR UR40, SR_CTAID.X ;  /* 0x00000000002879c3 */ /* 0x000e620000002500 */
[----:B------:R-:W-:-:S03]  /*10ed0*/  UISETP.NE.AND UP1, UPT, UR4, 0x1, UPT ;  /* 0x000000010400788c */ /* 0x000fc6000bf25270 */
[----:B------:R-:W-:Y:S01]  /*10ee0*/  ULDC.64 UR4, c[0x0][0x418] ;  /* 0x0001060000047ab9 */ /* 0x000fe20000000a00 */
[----:B------:R-:W-:Y:S02]  /*10ef0*/  UP2UR UR48, UPR, URZ, 0x2 ;  /* 0x000000023f307883 */ /* 0x000fe40008000000 */
[----:B------:R-:W-:-:S03]  /*10f00*/  UISETP.NE.U32.AND UP0, UPT, UR4, URZ, UPT ;  /* 0x0000003f0400728c */ /* 0x000fc6000bf05070 */
[----:B------:R-:W-:Y:S01]  /*10f10*/  ULDC UR4, c[0x0][0x424] ;  /* 0x0001090000047ab9 */ /* 0x000fe20000000800 */
[----:B------:R-:W-:Y:S01]  /*10f20*/  UISETP.NE.AND.EX UP0, UPT, UR5, URZ, UPT, UP0 ;  /* 0x0000003f0500728c */ /* 0x000fe2000bf05300 */
[----:B------:R-:W-:Y:S02]  /*10f30*/  @UP1 ULDC UR9, c[0x0][0x450] ;  /* 0x0001140000091ab9 */ /* 0x000fe40000000800 */
[----:B------:R-:W-:Y:S01]  /*10f40*/  @UP1 ULDC UR5, c[0x0][0x44c] ;  /* 0x0001130000051ab9 */ /* 0x000fe20000000800 */
[----:B------:R-:W-:-:S04]  /*10f50*/  USEL UR41, UR4, 0x1, UP0 ;  /* 0x0000000104297887 */ /* 0x000fc80008000000 */
[----:B------:R-:W-:Y:S02]  /*10f60*/  UIMAD UR7, UR41, UR6, 0x5f ;  /* 0x0000005f290774a4 */ /* 0x000fe4000f8e0206 */
[----:B------:R-:W-:Y:S02]  /*10f70*/  UIMAD UR41, UR41, UR6, URZ ;  /* 0x00000006292972a4 */ /* 0x000fe4000f8e023f */
[----:B------:R-:W-:Y:S02]  /*10f80*/  UIMAD.WIDE UR6, UR7, 0x2aaaaaab, URZ ;  /* 0x2aaaaaab070678a5 */ /* 0x000fe4000f8e023f */
[----:B-1----:R-:W-:Y:S02]  /*10f90*/  USHF.L.U32 UR40, UR40, 0x7, URZ ;  /* 0x0000000728287899 */ /* 0x002fe4000800063f */
[----:B------:R-:W-:Y:S02]  /*10fa0*/  USHF.R.U32.HI UR43, URZ, 0x1f, UR7 ;  /* 0x0000001f3f2b7899 */ /* 0x000fe40008011607 */
[----:B------:R-:W-:-:S02]  /*10fb0*/  UIADD3 UR8, UR40, 0x7f, URZ ;  /* 0x0000007f28087890 */ /* 0x000fc4000fffe03f */
[----:B------:R-:W-:Y:S02]  /*10fc0*/  ULEA.HI.SX32 UR43, UR7, UR43, 0x1c ;  /* 0x0000002b072b7291 */ /* 0x000fe4000f8fe23f */
[----:B------:R-:W-:-:S04]  /*10fd0*/  UIMAD.WIDE.U32 UR4, UR8, UR5, URZ ;  /* 0x00000005080472a5 */ /* 0x000fc8000f8e003f */
[----:B------:R-:W-:Y:S02]  /*10fe0*/  @UP1 USHF.R.U32.HI UR8, URZ, UR9, UR5 ;  /* 0x000000093f081299 */ /* 0x000fe40008011605 */
[----:B------:R-:W-:Y:S01]  /*10ff0*/  UIADD3 UR9, UR41, 0x1, -UR10 ;  /* 0x0000000129097890 */ /* 0x000fe2000fffe80a */
[----:B------:R-:W-:Y:S02]  /*11000*/  ULDC.64 UR4, c[0x0][0x9e0] ;  /* 0x0002780000047ab9 */ /* 0x000fe40000000a00 */
[----:B------:R-:W-:Y:S02]  /*11010*/  UISETP.GE.AND UP0, UPT, UR5, 0x1, UPT ;  /* 0x000000010500788c */ /* 0x000fe4000bf06270 */
[----:B------:R-:W-:-:S04]  /*11020*/  UIADD3 UR9, UR9, UR8, URZ ;  /* 0x0000000809097290 */ /* 0x000fc8000fffe03f */
[----:B------:R-:W-:Y:S01]  /*11030*/  PLOP3.LUT P1, PT, PT, PT, UP0, 0x80, 0x0 ;  /* 0x000000000000781c */ /* 0x000fe20003f2f008 */
[----:B------:R-:W-:-:S12]  /*11040*/  UIADD3 UR4, UR9, UR4, URZ ;  /* 0x0000000409047290 */ /* 0x000fd8000fffe03f */
[----:B0-----:R-:W-:Y:S05]  /*11050*/  @!P1 BRA `(.L_x_2034) ;  /* 0x0000000000449947 */ /* 0x001fea0003800000 */
        /* <DEDUP_REMOVED lines=10> */
.L_x_2035:
[----:B------:R-:W-:-:S11]  /*11100*/  UISETP.NE.AND UP0, UPT, UR5, 0x1, UPT ;  /* 0x000000010500788c */ /* 0x000fd6000bf05270 */
[----:B------:R-:W-:Y:S02]  /*11110*/  @UP0 ULDC.64 UR12, c[0x0][0x9e8] ;  /* 0x00027a00000c0ab9 */ /* 0x000fe40000000a00 */
[----:B------:R-:W-:-:S04]  /*11120*/  UIMAD.WIDE.U32 UR6, UR8, UR12, URZ ;  /* 0x0000000c080672a5 */ /* 0x000fc8000f8e003f */
[----:B------:R-:W-:-:S12]  /*11130*/  @UP0 USHF.R.U32.HI UR8, URZ, UR13, UR7 ;  /* 0x0000000d3f080299 */ /* 0x000fd80008011607 */
.L_x_2036:
[----:B------:R-:W-:-:S04]  /*11140*/  UIMAD UR8, UR8, UR5, UR5 ;  /* 0x00000005080872a4 */ /* 0x000fc8000f8e0205 */
[----:B------:R-:W-:-:S04]  /*11150*/  UISETP.LT.AND UP0, UPT, UR4, UR8, UPT ;  /* 0x000000080400728c */ /* 0x000fc8000bf01270 */
[----:B------:R-:W-:-:S12]  /*11160*/  USEL UR4, UR4, UR8, UP0 ;  /* 0x0000000804047287 */ /* 0x000fd80008000000 */
.L_x_2034:
[----:B------:R-:W-:Y:S02]  /*11170*/  UISETP.NE.AND UP0, UPT, UR48, URZ, UPT ;  /* 0x0000003f3000728c */ /* 0x000fe4000bf05270 */
[----:B------:R-:W-:-:S03]  /*11180*/  UIADD3 UR6, UR4, 0x5f, URZ ;  /* 0x0000005f04067890 */ /* 0x000fc6000fffe03f */
[----:B------:R-:W-:Y:S01]  /*11190*/  UMOV UR4, UR40 ;  /* 0x0000002800047c82 */ /* 0x000fe20008000000 */
[----:B------:R-:W-:-:S04]  /*111a0*/  UIMAD.WIDE UR6, UR6, 0x2aaaaaab, URZ ;  /* 0x2aaaaaab060678a5 */ /* 0x000fc8000f8e023f */
[----:B------:R-:W-:Y:S01]  /*111b0*/  USHF.R.U32.HI UR44, URZ, 0x1f, UR7 ;  /* 0x0000001f3f2c7899 */ /* 0x000fe20008011607 */
[----:B------:R-:W-:Y:S02]  /*111c0*/  @UP0 ULDC UR8, c[0x0][0x44c] ;  /* 0x0001130000080ab9 */ /* 0x000fe40000000800 */
[----:B------:R-:W-:Y:S01]  /*111d0*/  @UP0 ULDC UR6, c[0x0][0x450] ;  /* 0x0001140000060ab9 */ /* 0x000fe20000000800 */
[----:B------:R-:W-:Y:S02]  /*111e0*/  UIMAD.WIDE.U32 UR8, UR40, UR8, URZ ;  /* 0x00000008280872a5 */ /* 0x000fe4000f8e003f */
[----:B------:R-:W-:Y:S02]  /*111f0*/  ULEA.HI.SX32 UR44, UR7, UR44, 0x1c ;  /* 0x0000002c072c7291 */ /* 0x000fe4000f8fe23f */
[----:B------:R-:W-:Y:S02]  /*11200*/  @UP0 USHF.R.U32.HI UR4, URZ, UR6, UR9 ;  /* 0x000000063f040299 */ /* 0x000fe40008011609 */
[----:B------:R-:W-:-:S02]  /*11210*/  UISETP.LT.AND UP0, UPT, UR43, UR44, UPT ;  /* 0x0000002c2b00728c */ /* 0x000fc4000bf01270 */
[----:B------:R-:W-:Y:S01]  /*11220*/  UIADD3 UR4, UR4, -UR10, UR41 ;  /* 0x8000000a04047290 */ /* 0x000fe2000fffe029 */
[----:B------:R-:W-:Y:S01]  /*11230*/  ULDC UR8, c[0x0][0x9dc] ;  /* 0x0002770000087ab9 */ /* 0x000fe20000000800 */
[----:B------:R-:W-:Y:S02]  /*11240*/  USEL UR12, UR43, UR44, UP0 ;  /* 0x0000002c2b0c7287 */ /* 0x000fe40008000000 */
[----:B------:R-:W-:Y:S01]  /*11250*/  UIADD3 UR8, UR4, -UR8, URZ ;  /* 0x8000000804087290 */ /* 0x000fe2000fffe03f */
[----:B------:R-:W-:Y:S11]  /*11260*/  @!P1 BRA `(.L_x_2037) ;  /* 0x0000000000449947 */ /* 0x000ff60003800000 */
        /* <DEDUP_REMOVED lines=10> */
.L_x_2038:
[----:B------:R-:W-:-:S11]  /*11310*/  UISETP.NE.AND UP0, UPT, UR5, 0x1, UPT ;  /* 0x000000010500788c */ /* 0x000fd6000bf05270 */
[----:B------:R-:W-:Y:S02]  /*11320*/  @UP0 ULDC.64 UR10, c[0x0][0x9e8] ;  /* 0x00027a00000a0ab9 */ /* 0x000fe40000000a00 */
[----:B------:R-:W-:-:S04]  /*11330*/  UIMAD.WIDE.U32 UR6, UR4, UR10, URZ ;  /* 0x0000000a040672a5 */ /* 0x000fc8000f8e003f */
[----:B------:R-:W-:-:S12]  /*11340*/  @UP0 USHF.R.U32.HI UR4, URZ, UR11, UR7 ;  /* 0x0000000b3f040299 */ /* 0x000fd80008011607 */
.L_x_2039:
[----:B------:R-:W-:-:S04]  /*11350*/  UIMAD UR4, UR4, UR5, URZ ;  /* 0x00000005040472a4 */ /* 0x000fc8000f8e023f */
[----:B------:R-:W-:-:S04]  /*11360*/  UISETP.LT.AND UP0, UPT, UR8, UR4, UPT ;  /* 0x000000040800728c */ /* 0x000fc8000bf01270 */
[----:B------:R-:W-:-:S12]  /*11370*/  USEL UR8, UR8, UR4, !UP0 ;  /* 0x0000000408087287 */ /* 0x000fd8000c000000 */
.L_x_2037:
[----:B------:R-:W-:Y:S02]  /*11380*/  UIMAD.WIDE UR4, UR8, 0x2aaaaaab, URZ ;  /* 0x2aaaaaab080478a5 */ /* 0x000fe4000f8e023f */
[----:B------:R-:W-:Y:S02]  /*11390*/  USHF.R.U32.HI UR9, URZ, 0x10, UR46 ;  /* 0x000000103f097899 */ /* 0x000fe4000801162e */
[----:B------:R-:W-:Y:S02]  /*113a0*/  USHF.R.U32.HI UR4, URZ, 0x1f, UR5 ;  /* 0x0000001f3f047899 */ /* 0x000fe40008011605 */
[----:B------:R-:W-:Y:S02]  /*113b0*/  ULOP3.LUT UR46, UR46, 0xffff, URZ, 0xc0, !UPT ;  /* 0x0000ffff2e2e7892 */ /* 0x000fe4000f8ec03f */
[----:B------:R-:W-:Y:S01]  /*113c0*/  ULEA.HI.SX32 UR4, UR5, UR4, 0x1c ;  /* 0x0000000405047291 */ /* 0x000fe2000f8fe23f */
[----:B------:R-:W-:-:S03]  /*113d0*/  UMOV UR38, URZ ;  /* 0x0000003f00267c82 */ /* 0x000fc60008000000 */
[----:B------:R-:W-:-:S04]  /*113e0*/  UISETP.LT.AND UP0, UPT, URZ, UR4, UPT ;  /* 0x000000043f00728c */ /* 0x000fc8000bf01270 */
[----:B------:R-:W-:Y:S02]  /*113f0*/  USEL UR45, URZ, UR4, !UP0 ;  /* 0x000000043f2d7287 */ /* 0x000fe4000c000000 */
[----:B------:R-:W-:Y:S02]  /*11400*/  UISETP.NE.AND UP0, UPT, UR9, URZ, UPT ;  /* 0x0000003f0900728c */ /* 0x000fe4000bf05270 */
[----:B------:R-:W-:-:S06]  /*11410*/  UISETP.GT.AND UP1, UPT, UR12, UR45, UPT ;  /* 0x0000002d0c00728c */ /* 0x000fcc000bf24270 */
[----:B------:R-:W-:-:S03]  /*11420*/  PLOP3.LUT P0, PT, PT, PT, UP1, 0x80, 0x0 ;  /* 0x000000000000781c */ /* 0x000fc60003f0f018 */
[----:B------:R-:W-:-:S10]  /*11430*/  @!UP0 ULDC UR9, c[0x0][0x9f0] ;  /* 0x00027c0000098ab9 */ /* 0x000fd40000000800 */
[----:B------:R-:W-:Y:S05]  /*11440*/  @!P0 BRA `(.L_x_2040) ;  /* 0x00000000007c8947 */ /* 0x000fea0003800000 */
[----:B------:R-:W-:Y:S01]  /*11450*/  IABS R0, UR9 ;  /* 0x0000000900007c13 */ /* 0x000fe20008000000 */
[----:B------:R-:W-:Y:S02]  /*11460*/  UIADD3 UR4, UR9, -0x1, UR12 ;  /* 0xffffffff09047890 */ /* 0x000fe4000fffe00c */
[----:B------:R-:W-:Y:S02]  /*11470*/  IABS R4, UR9 ;  /* 0x0000000900047c13 */ /* 0x000fe40008000000 */
[----:B------:R-:W-:Y:S01]  /*11480*/  R2UR UR10, R0 ;  /* 0x00000000000a72ca */ /* 0x000fe200000e0000 */
[----:B------:R-:W-:-:S03]  /*11490*/  UIADD3 UR6, -UR45, UR4, URZ ;  /* 0x000000042d067290 */ /* 0x000fc6000fffe13f */
[----:B------:R-:W-:-:S03]  /*114a0*/  UMOV UR4, URZ ;  /* 0x0000003f00047c82 */ /* 0x000fc60008000000 */
[----:B------:R-:W-:Y:S01]  /*114b0*/  IABS R3, UR6 ;  /* 0x0000000600037c13 */ /* 0x000fe20008000000 */
[----:B------:R-:W-:-:S03]  /*114c0*/  ULOP3.LUT UR6, UR6, UR9, URZ, 0x3c, !UPT ;  /* 0x0000000906067292 */ /* 0x000fc6000f8e3c3f */
[----:B------:R-:W-:Y:S02]  /*114d0*/  R2UR UR8, R3 ;  /* 0x00000000030872ca */ /* 0x000fe400000e0000 */
[----:B------:R-:W0:Y:S08]  /*114e0*/  I2F.RP R0, UR10 ;  /* 0x0000000a00007d06 */ /* 0x000e300008209400 */
[----:B0-----:R-:W0:Y:S02]  /*114f0*/  MUFU.RCP R0, R0 ;  /* 0x0000000000007308 */ /* 0x001e240000001000 */
[----:B0-----:R-:W-:Y:S01]  /*11500*/  VIADD R2, R0, 0xffffffe ;  /* 0x0ffffffe00027836 */ /* 0x001fe20000000000 */
[----:B------:R-:W-:-:S05]  /*11510*/  IADD3 R0, RZ, -R4, RZ ;  /* 0x80000004ff007210 */ /* 0x000fca0007ffe0ff */
        /* <DEDUP_REMOVED lines=18> */
.L_x_2040:
[----:B------:R-:W-:Y:S02]  /*11640*/  UIMAD UR49, UR46, UR38, UR45 ;  /* 0x000000262e3172a4 */ /* 0x000fe4000f8e022d */
[----:B------:R-:W-:Y:S02]  /*11650*/  IMAD.U32 R0, RZ, RZ, UR38 ;  /* 0x00000026ff007e24 */ /* 0x000fe4000f8e00ff */
[----:B------:R-:W-:Y:S02]  /*11660*/  IMAD.MOV.U32 R21, RZ, RZ, RZ ;  /* 0x000000ffff157224 */ /* 0x000fe400078e00ff */
[----:B------:R-:W-:Y:S02]  /*11670*/  IMAD.MOV.U32 R20, RZ, RZ, 0x1 ;  /* 0x00000001ff147424 */ /* 0x000fe400078e00ff */
[----:B------:R-:W-:Y:S02]  /*11680*/  IMAD.U32 R31, RZ, RZ, UR49 ;  /* 0x00000031ff1f7e24 */ /* 0x000fe4000f8e00ff */
[----:B------:R-:W-:-:S03]  /*11690*/  IMAD.MOV.U32 R8, RZ, RZ, 0x1 ;  /* 0x00000001ff087424 */ /* 0x000fc600078e00ff */
[----:B------:R-:W-:-:S04]  /*116a0*/  VIADDMNMX R31, R31, R0, UR12, PT ;  /* 0x0000000c1f1f7e46 */ /* 0x000fc8000b800100 */
[----:B------:R-:W-:-:S13]  /*116b0*/  ISETP.GT.AND P0, PT, R31, UR49, PT ;  /* 0x000000311f007c0c */ /* 0x000fda000bf04270 */
        /* <DEDUP_REMOVED lines=15> */
[----:B------:R-:W-:Y:S01]  /*117b0*/  IMAD.U32 R6, RZ, RZ, UR6 ;  /* 0x00000006ff067e24 */ /* 0x000fe2000f8e00ff */
[----:B------:R-:W-:Y:S01]  /*117c0*/  MOV R11, UR5 ;  /* 0x00000005000b7c02 */ /* 0x000fe20008000f00 */
[----:B------:R-:W-:-:S02]  /*117d0*/  IMAD.U32 R7, RZ, RZ, UR7 ;  /* 0x00000007ff077e24 */ /* 0x000fc4000f8e00ff */
[----:B------:R-:W-:Y:S02]  /*117e0*/  IMAD.U32 R10, RZ, RZ, UR4 ;  /* 0x00000004ff0a7e24 */ /* 0x000fe4000f8e00ff */
[----:B------:R-:W-:Y:S02]  /*117f0*/  IMAD.MOV.U32 R8, RZ, RZ, 0x70 ;  /* 0x00000070ff087424 */ /* 0x000fe400078e00ff */
[----:B------:R-:W-:Y:S02]  /*11800*/  IMAD.MOV.U32 R12, RZ, RZ, 0x1 ;  /* 0x00000001ff0c7424 */ /* 0x000fe400078e00ff */
[----:B------:R-:W-:-:S07]  /*11810*/  IMAD.MOV.U32 R13, RZ, RZ, RZ ;  /* 0x000000ffff0d7224 */ /* 0x000fce00078e00ff */
[----:B------:R-:W-:-:S07]  /*11820*/  LEPC R20, `(.L_x_2041) ;  /* 0x000000001014794e */ /* 0x000fce0000000000 */
[----:B0----5:R-:W-:Y:S05]  /*11830*/  CALL.ABS.NOINC R2 ;  /* 0x0000000002007343 */ /* 0x021fea0003c00000 */
.L_x_2041:
        /* <DEDUP_REMOVED lines=12> */
[----:B------:R-:W-:Y:S01]  /*11900*/  MOV R12, 0x1 ;  /* 0x00000001000c7802 */ /* 0x000fe20000000f00 */
[----:B------:R-:W-:Y:S02]  /*11910*/  IMAD.U32 R7, RZ, RZ, UR7 ;  /* 0x00000007ff077e24 */ /* 0x000fe4000f8e00ff */
[----:B------:R-:W-:-:S02]  /*11920*/  IMAD.U32 R10, RZ, RZ, UR4 ;  /* 0x00000004ff0a7e24 */ /* 0x000fc4000f8e00ff */
[----:B------:R-:W-:Y:S02]  /*11930*/  IMAD.U32 R11, RZ, RZ, UR5 ;  /* 0x00000005ff0b7e24 */ /* 0x000fe4000f8e00ff */
[----:B------:R-:W-:Y:S02]  /*11940*/  IMAD.MOV.U32 R8, RZ, RZ, 0x70 ;  /* 0x00000070ff087424 */ /* 0x000fe400078e00ff */
[----:B0-----:R-:W-:-:S07]  /*11950*/  IMAD.MOV.U32 R13, RZ, RZ, RZ ;  /* 0x000000ffff0d7224 */ /* 0x001fce00078e00ff */
[----:B------:R-:W-:-:S07]  /*11960*/  LEPC R20, `(.L_x_2043) ;  /* 0x000000001014794e */ /* 0x000fce0000000000 */
[----:B-1---5:R-:W-:Y:S05]  /*11970*/  CALL.ABS.NOINC R2 ;  /* 0x0000000002007343 */ /* 0x022fea0003c00000 */
.L_x_2043:
[----:B------:R0:W1:Y:S01]  /*11980*/  LDC.64 R2, c[0x4][R18] ;  /* 0x0100000012027b82 */ /* 0x0000620000000a00 */
[----:B------:R-:W-:Y:S01]  /*11990*/  ULDC.64 UR4, c[0x4][0x98] ;  /* 0x0100260000047ab9 */ /* 0x000fe20000000a00 */
[----:B------:R-:W-:Y:S01]  /*119a0*/  ULDC.64 UR6, c[0x4][0xa0] ;  /* 0x0100280000067ab9 */ /* 0x000fe20000000a00 */
[----:B------:R-:W-:Y:S02]  /*119b0*/  IMAD.U32 R4, RZ, RZ, UR4 ;  /* 0x00000004ff047e24 */ /* 0x000fe4000f8e00ff */
        /* <DEDUP_REMOVED lines=11> */
.L_x_2042:
[----:B------:R-:W0:Y:S01]  /*11a70*/  LDC.64 R4, c[0x0][0x9f8] ;  /* 0x00027e00ff047b82 */ /* 0x000e220000000a00 */
[----:B------:R-:W-:-:S07]  /*11a80*/  MOV R30, R33 ;  /* 0x00000021001e7202 */ /* 0x000fce0000000f00 */
[----:B------:R-:W1:Y:S01]  /*11a90*/  LDC R29, c[0x0][0x430] ;  /* 0x00010c00ff1d7b82 */ /* 0x000e620000000800 */
[C---:B------:R-:W-:Y:S01]  /*11aa0*/  IMAD.SHL.U32 R28, R17.reuse, 0x10, RZ ;  /* 0x00000010111c7824 */ /* 0x040fe200078e00ff */
[----:B------:R-:W-:Y:S01]  /*11ab0*/  LOP3.LUT R7, R17, 0x7f, RZ, 0xc0, !PT ;  /* 0x0000007f11077812 */ /* 0x000fe200078ec0ff */
[----:B------:R-:W-:Y:S01]  /*11ac0*/  VIADD R9, R31, 0xffffffff ;  /* 0xffffffff1f097836 */ /* 0x000fe20000000000 */
        /* <DEDUP_REMOVED lines=10> */
[----:B-1----:R-:W-:Y:S02]  /*11b70*/  ISETP.NE.AND P1, PT, R29, 0x1, PT ;  /* 0x000000011d00780c */ /* 0x002fe40003f25270 */
[----:B------:R-:W-:-:S05]  /*11b80*/  LOP3.LUT R26, R28, R27, RZ, 0xfc, !PT ;  /* 0x0000001b1c1a7212 */ /* 0x000fca00078efcff */
[----:B------:R-:W-:-:S04]  /*11b90*/  IMAD R13, R9, 0x60, R26 ;  /* 0x00000060090d7824 */ /* 0x000fc800078e021a */
[C---:B-----5:R-:W-:Y:S01]  /*11ba0*/  IMAD.IADD R0, R13.reuse, 0x1, R32 ;  /* 0x000000010d007824 */ /* 0x060fe200078e0220 */
[----:B------:R-:W-:Y:S01]  /*11bb0*/  ISETP.GE.AND P0, PT, R13, UR41, PT ;  /* 0x000000290d007c0c */ /* 0x000fe2000bf06270 */
[----:B------:R-:W1:Y:S01]  /*11bc0*/  @P1 LDC R3, c[0x0][0x434] ;  /* 0x00010d00ff031b82 */ /* 0x000e620000000800 */
[----:B------:R-:W-:Y:S02]  /*11bd0*/  @P1 LOP3.LUT R2, R2, 0x40, RZ, 0xfc, !PT ;  /* 0x0000004002021812 */ /* 0x000fe400078efcff */
[----:B------:R-:W-:-:S05]  /*11be0*/  ISETP.GT.U32.OR P0, PT, R26, 0x5f, P0 ;  /* 0x0000005f1a00780c */ /* 0x000fca0000704470 */
[----:B0-----:R-:W0:Y:S08]  /*11bf0*/  @P1 LDC R5, c[0x0][0x438] ;  /* 0x00010e00ff051b82 */ /* 0x001e300000000800 */
[----:B------:R-:W3:Y:S08]  /*11c00*/  @!P0 LDC.64 R10, c[0x0][0x428] ;  /* 0x00010a00ff0a8b82 */ /* 0x000ef00000000a00 */
[----:B------:R-:W4:Y:S01]  /*11c10*/  @!P0 LDC.64 R12, c[0x0][0x418] ;  /* 0x00010600ff0c8b82 */ /* 0x000f220000000a00 */
[----:B-1----:R-:W-:-:S04]  /*11c20*/  @P1 IMAD.HI.U32 R4, R0, R3, RZ ;  /* 0x0000000300041227 */ /* 0x002fc800078e00ff */
[----:B------:R-:W-:Y:S01]  /*11c30*/  IMAD.MOV.U32 R3, RZ, RZ, R0 ;  /* 0x000000ffff037224 */ /* 0x000fe200078e0000 */
[----:B0-----:R-:W-:-:S04]  /*11c40*/  @P1 SHF.R.U32.HI R3, RZ, R5, R4 ;  /* 0x00000005ff031219 */ /* 0x001fc80000011604 */
[----:B------:R-:W-:Y:S02]  /*11c50*/  @!P0 SHF.R.S32.HI R5, RZ, 0x1f, R3 ;  /* 0x0000001fff058819 */ /* 0x000fe40000011403 */
[----:B--2---:R-:W-:-:S05]  /*11c60*/  SHF.R.S32.HI R25, RZ, 0x1f, R30 ;  /* 0x0000001fff197819 */ /* 0x004fca000001141e */
[----:B---3--:R-:W-:-:S04]  /*11c70*/  @!P0 IMAD R4, R25, R10, RZ ;  /* 0x0000000a19048224 */ /* 0x008fc800078e02ff */
[----:B------:R-:W-:Y:S02]  /*11c80*/  @!P0 IMAD R15, R30, R11, R4 ;  /* 0x0000000b1e0f8224 */ /* 0x000fe400078e0204 */
[----:B------:R-:W-:-:S04]  /*11c90*/  @!P0 IMAD.MOV.U32 R4, RZ, RZ, R3 ;  /* 0x000000ffff048224 */ /* 0x000fc800078e0003 */
        /* <DEDUP_REMOVED lines=23> */
.L_x_2085:
[----:B------:R-:W-:Y:S01]  /*11e10*/  ULOP3.LUT UR4, UR42, 0x2, URZ, 0xfc, !UPT ;  /* 0x000000022a047892 */ /* 0x000fe2000f8efc3f */
[--C-:B-----5:R-:W-:Y:S02]  /*11e20*/  @!P0 SHF.R.S32.HI R5, RZ, 0x1f, R4.reuse ;  /* 0x0000001fff058819 */ /* 0x120fe40000011404 */
[----:B------:R-:W-:Y:S02]  /*11e30*/  CS2R R36, SRZ ;  /* 0x0000000000247805 */ /* 0x000fe4000001ff00 */
[----:B------:R-:W-:Y:S01]  /*11e40*/  LOP3.LUT R2, R2, 0xffffffdf, RZ, 0xc0, !PT ;  /* 0xffffffdf02027812 */ /* 0x000fe200078ec0ff */
[----:B------:R-:W-:Y:S01]  /*11e50*/  @!P0 IMAD.MOV.U32 R36, RZ, RZ, R4 ;  /* 0x000000ffff248224 */ /* 0x000fe200078e0004 */
[----:B------:R-:W-:Y:S01]  /*11e60*/  IADD3 R23, -R3, RZ, RZ ;  /* 0x000000ff03177210 */ /* 0x000fe20007ffe1ff */
[----:B------:R-:W-:Y:S01]  /*11e70*/  IMAD.U32 R34, RZ, RZ, UR4 ;  /* 0x00000004ff227e24 */ /* 0x000fe2000f8e00ff */
[----:B------:R-:W-:Y:S01]  /*11e80*/  LOP3.LUT R2, R2, 0xffffff7f, RZ, 0xc0, !PT ;  /* 0xffffff7f02027812 */ /* 0x000fe200078ec0ff */
[----:B------:R-:W-:Y:S01]  /*11e90*/  @!P0 IMAD.MOV.U32 R37, RZ, RZ, R5 ;  /* 0x000000ffff258224 */ /* 0x000fe200078e0005 */
[----:B------:R-:W-:Y:S01]  /*11ea0*/  ISETP.GT.U32.AND P0, PT, R26, 0x5f, PT ;  /* 0x0000005f1a00780c */ /* 0x000fe20003f04070 */
[----:B------:R-:W-:Y:S01]  /*11eb0*/  IMAD.U32 R22, RZ, RZ, UR39 ;  /* 0x00000027ff167e24 */ /* 0x000fe2000f8e00ff */
[----:B------:R-:W-:Y:S01]  /*11ec0*/  ISETP.NE.AND P1, PT, R34, 0x3, PT ;  /* 0x000000032200780c */ /* 0x000fe20003f25270 */
[----:B------:R-:W-:Y:S01]  /*11ed0*/  IMAD R23, R29, R23, R0 ;  /* 0x000000171d177224 */ /* 0x000fe200078e0200 */
[----:B------:R-:W-:-:S02]  /*11ee0*/  SEL R19, RZ, 0x1, P2 ;  /* 0x00000001ff137807 */ /* 0x000fc40001000000 */
[----:B------:R-:W-:-:S07]  /*11ef0*/  SHF.R.S32.HI R22, RZ, 0x1f, R22 ;  /* 0x0000001fff167819 */ /* 0x000fce0000011416 */
[----:B------:R-:W-:-:S04]  /*11f00*/  @P0 LOP3.LUT R2, R2, 0x80, RZ, 0xfc, !PT ;  /* 0x0000008002020812 */ /* 0x000fc800078efcff */
[----:B------:R-:W-:Y:S01]  /*11f10*/  @P1 LOP3.LUT R2, R2, 0x20, RZ, 0xfc, !PT ;  /* 0x0000002002021812 */ /* 0x000fe200078efcff */
[----:B------:R-:W-:Y:S06]  /*11f20*/  @!P1 BRA `(.L_x_2045) ;  /* 0x0000000000049947 */ /* 0x000fec0003800000 */
[----:B------:R-:W-:Y:S01]  /*11f30*/  BPT.TRAP 0x1 ;  /* 0x000000040000795c */ /* 0x000fe20000300000 */
.L_x_2045:
[----:B------:R-:W-:-:S05]  /*11f40*/  IMAD.MOV.U32 R0, RZ, RZ, 0x1 ;  /* 0x00000001ff007424 */ /* 0x000fca00078e00ff */
[----:B------:R-:W-:-:S04]  /*11f50*/  SHF.L.U32 R0, R0, 0x1f, RZ ;  /* 0x0000001f00007819 */ /* 0x000fc800000006ff */
[----:B------:R-:W0:Y:S02]  /*11f60*/  SYNCS.PHASECHK.TRANS64.TRYWAIT P0, [UR47+0x22840], R0 ;  /* 0x02284000ff0075a7 */ /* 0x000e24000800016f */
[----:B0-----:R-:W-:Y:S05]  /*11f70*/  @!P0 BRA `(.L_x_2046) ;  /* 0x0000002c00108947 */ /* 0x001fea0003800000 */
.L_x_2086:
[----:B------:R-:W-:Y:S01]  /*11f80*/  SHF.R.S32.HI R18, RZ, 0x1f, R23 ;  /* 0x0000001fff127819 */ /* 0x000fe20000011417 */
[----:B------:R-:W-:Y:S01]  /*11f90*/  ULDC.64 UR4, c[0x0][0x300] ;  /* 0x0000c00000047ab9 */ /* 0x000fe20000000a00 */
[----:B------:R-:W-:Y:S01]  /*11fa0*/  R2UR UR6, R22 ;  /* 0x00000000160672ca */ /* 0x000fe200000e0000 */
[----:B------:R-:W-:Y:S01]  /*11fb0*/  IMAD.WIDE.U32 R4, R23, UR4, RZ ;  /* 0x0000000417047c25 */ /* 0x000fe2000f8e00ff */
[----:B------:R-:W-:-:S03]  /*11fc0*/  LOP3.LUT R2, R2, 0xfffffffd, RZ, 0xc0, !PT ;  /* 0xfffffffd02027812 */ /* 0x000fc600078ec0ff */
[----:B0-----:R-:W-:-:S04]  /*11fd0*/  IMAD R0, R18, UR4, RZ ;  /* 0x0000000412007c24 */ /* 0x001fc8000f8e02ff */
[----:B------:R-:W-:Y:S01]  /*11fe0*/  IMAD R3, R23, UR5, R0 ;  /* 0x0000000517037c24 */ /* 0x000fe2000f8e0200 */
[----:B------:R-:W-:-:S03]  /*11ff0*/  ULDC.64 UR4, c[0x0][0x310] ;  /* 0x0000c40000047ab9 */ /* 0x000fc60000000a00 */
[----:B------:R-:W-:Y:S02]  /*12000*/  IMAD.IADD R5, R5, 0x1, R3 ;  /* 0x0000000105057824 */ /* 0x000fe400078e0203 */
[----:B------:R-:W-:Y:S02]  /*12010*/  IMAD R3, R37, UR4, RZ ;  /* 0x0000000425037c24 */ /* 0x000fe4000f8e02ff */
[----:B------:R-:W-:-:S04]  /*12020*/  IMAD.WIDE.U32 R4, R36, UR4, R4 ;  /* 0x0000000424047c25 */ /* 0x000fc8000f8e0004 */
[----:B------:R-:W-:Y:S01]  /*12030*/  IMAD R3, R36, UR5, R3 ;  /* 0x0000000524037c24 */ /* 0x000fe2000f8e0203 */
        /* <DEDUP_REMOVED lines=9> */
[----:B------:R-:W-:Y:S01]  /*120d0*/  VIADD R5, R5, UR4 ;  /* 0x0000000405057c36 */ /* 0x000fe20008000000 */
[----:B------:R-:W-:Y:S02]  /*120e0*/  ULDC UR4, c[0x0][0x2f4] ;  /* 0x0000bd0000047ab9 */ /* 0x000fe40000000800 */
[----:B------:R-:W-:-:S02]  /*120f0*/  ISETP.GE.AND P2, PT, R24, UR4, PT ;  /* 0x0000000418007c0c */ /* 0x000fc4000bf46270 */
[----:B------:R-:W-:Y:S01]  /*12100*/  LEA.HI.X R0, R4, UR7, R5, 0x1, P0 ;  /* 0x0000000704007c11 */ /* 0x000fe200080f0c05 */
[----:B------:R-:W-:Y:S01]  /*12110*/  IMAD.MOV.U32 R4, RZ, RZ, -0x60 ;  /* 0xffffffa0ff047424 */ /* 0x000fe200078e00ff */
[----:B------:R-:W-:-:S03]  /*12120*/  LOP3.LUT R5, R6, 0x1c0, RZ, 0xc0, !PT ;  /* 0x000001c006057812 */ /* 0x000fc600078ec0ff */
[----:B------:R-:W-:Y:S01]  /*12130*/  IMAD R4, R9, R4, UR41 ;  /* 0x0000002909047e24 */ /* 0x000fe2000f8e0204 */
[----:B------:R-:W-:-:S03]  /*12140*/  LOP3.LUT R6, R5, 0x38, R6, 0xf8, !PT ;  /* 0x0000003805067812 */ /* 0x000fc600078ef806 */
[----:B------:R-:W-:Y:S01]  /*12150*/  IMAD.IADD R35, R4, 0x1, -R27 ;  /* 0x0000000104237824 */ /* 0x000fe200078e0a1b */
[----:B------:R-:W-:Y:S01]  /*12160*/  LOP3.LUT R6, R6, 0x38, R17, 0x78, !PT ;  /* 0x0000003806067812 */ /* 0x000fe200078e7811 */
[----:B------:R-:W-:Y:S01]  /*12170*/  IMAD.SHL.U32 R17, R7, 0x8, RZ ;  /* 0x0000000807117824 */ /* 0x000fe200078e00ff */
[----:B------:R-:W-:Y:S02]  /*12180*/  @P2 LOP3.LUT R2, R2, 0x2, RZ, 0xfc, !PT ;  /* 0x0000000202022812 */ /* 0x000fe400078efcff */
[----:B------:R-:W-:Y:S02]  /*12190*/  ISETP.GE.AND P0, PT, R35, 0x1, PT ;  /* 0x000000012300780c */ /* 0x000fe40003f06270 */
[----:B------:R-:W-:Y:S01]  /*121a0*/  LOP3.LUT R17, R6, 0x200, R17, 0xf8, !PT ;  /* 0x0000020006117812 */ /* 0x000fe200078ef811 */
[----:B------:R-:W-:Y:S10]  /*121b0*/  BRA.DIV UR5, `(.L_x_2047) ;  /* 0x0000002a05987947 */ /* 0x000ff4000b800000 */
[----:B------:R-:W0:Y:S01]  /*121c0*/  SHFL.IDX PT, R14, R3, RZ, 0x181f ;  /* 0x00181fff030e7589 */ /* 0x000e2200000e0000 */
[----:B------:R-:W-:-:S03]  /*121d0*/  @P0 LEA R7, R17, UR47, 0x1 ;  /* 0x0000002f11070c11 */ /* 0x000fc6000f8e08ff */
[----:B------:R-:W1:Y:S04]  /*121e0*/  SHFL.IDX PT, R4, R0, RZ, 0x181f ;  /* 0x00181fff00047589 */ /* 0x000e6800000e0000 */
[----:B------:R-:W-:Y:S01]  /*121f0*/  SHFL.IDX PT, R6, R0, 0x1, 0x181f ;  /* 0x00381f0000067f89 */ /* 0x000fe200000e0000 */
[----:B0-----:R-:W-:-:S05]  /*12200*/  @P0 LEA R14, P1, R24, R14, 0x1 ;  /* 0x0000000e180e0211 */ /* 0x001fca00078208ff */
[----:B-1----:R-:W-:Y:S01]  /*12210*/  @P0 IMAD.X R5, RZ, RZ, R4, P1 ;  /* 0x000000ffff050224 */ /* 0x002fe200008e0604 */
[----:B------:R-:W-:Y:S02]  /*12220*/  @P0 MOV R4, R14 ;  /* 0x0000000e00040202 */ /* 0x000fe40000000f00 */
[----:B------:R-:W0:Y:S04]  /*12230*/  SHFL.IDX PT, R14, R3, 0x1, 0x181f ;  /* 0x00381f00030e7f89 */ /* 0x000e2800000e0000 */
[----:B------:R0:W-:Y:S01]  /*12240*/  @P0 LDGSTS.E.BYPASS.LTC128B.128 [R7+0x1c400], desc[UR36][R4.64], !P2 ;  /* 0x1c40000004070fae */ /* 0x0001e2000d101d64 */
[----:B------:R-:W-:-:S13]  /*12250*/  ISETP.GE.AND P0, PT, R35, 0x11, PT ;  /* 0x000000112300780c */ /* 0x000fda0003f06270 */
[----:B------:R-:W-:Y:S02]  /*12260*/  @P0 LEA R9, R17, UR47, 0x1 ;  /* 0x0000002f11090c11 */ /* 0x000fe4000f8e08ff */
[----:B0-----:R-:W-:Y:S02]  /*12270*/  @P0 LEA R4, P1, R24, R14, 0x1 ;  /* 0x0000000e18040211 */ /* 0x001fe400078208ff */
[----:B------:R-:W0:Y:S03]  /*12280*/  SHFL.IDX PT, R14, R3, 0x2, 0x181f ;  /* 0x00581f00030e7f89 */ /* 0x000e2600000e0000 */
[----:B------:R-:W-:Y:S02]  /*12290*/  @P0 IMAD.X R5, RZ, RZ, R6, P1 ;  /* 0x000000ffff050224 */ /* 0x000fe400008e0606 */
        /* <DEDUP_REMOVED lines=23> */
.L_x_2100:
        /* <DEDUP_REMOVED lines=15> */
.L_x_2048:
        /* <DEDUP_REMOVED lines=23> */
.L_x_2049:
[----:B------:R-:W-:Y:S01]  /*12670*/  UISETP.NE.AND UP0, UPT, UR48, URZ, UPT ;  /* 0x0000003f3000728c */ /* 0x000fe2000bf05270 */
[----:B------:R-:W-:Y:S01]  /*12680*/  VIADD R0, R26, UR40 ;  /* 0x000000281a007c36 */ /* 0x000fe20008000000 */
[----:B------:R-:W-:Y:S01]  /*12690*/  R2UR UR6, R22 ;  /* 0x00000000160672ca */ /* 0x000fe200000e0000 */
[----:B------:R-:W-:Y:S01]  /*126a0*/  ULDC.64 UR8, c[0x0][0x2d8] ;  /* 0x0000b60000087ab9 */ /* 0x000fe20000000a00 */
[----:B------:R-:W-:Y:S01]  /*126b0*/  SHF.R.S32.HI R8, RZ, 0x1f, R33 ;  /* 0x0000001fff087819 */ /* 0x000fe20000011421 */
[----:B------:R-:W-:Y:S01]  /*126c0*/  IMAD.MOV.U32 R9, RZ, RZ, R0 ;  /* 0x000000ffff097224 */ /* 0x000fe200078e0000 */
[----:B------:R-:W-:-:S05]  /*126d0*/  PLOP3.LUT P0, PT, PT, PT, UP0, 0x80, 0x0 ;  /* 0x000000000000781c */ /* 0x000fca0003f0f008 */
[----:B------:R-:W-:-:S04]  /*126e0*/  @UP0 ULDC UR4, c[0x0][0x44c] ;  /* 0x0001130000040ab9 */ /* 0x000fc80000000800 */
[----:B------:R-:W-:-:S04]  /*126f0*/  UIMAD UR6, UR6, UR8, URZ ;  /* 0x00000008060672a4 */ /* 0x000fc8000f8e023f */
[----:B------:R-:W-:Y:S01]  /*12700*/  @P0 IMAD.HI.U32 R3, R0, UR4, RZ ;  /* 0x0000000400030c27 */ /* 0x000fe2000f8e00ff */
[----:B------:R-:W-:Y:S01]  /*12710*/  PLOP3.LUT P0, PT, PT, PT, UP0, 0x80, 0x0 ;  /* 0x000000000000781c */ /* 0x000fe20003f0f008 */
[----:B------:R-:W-:Y:S01]  /*12720*/  @UP0 ULDC UR4, c[0x0][0x450] ;  /* 0x0001140000040ab9 */ /* 0x000fe20000000800 */
[----:B------:R-:W-:-:S11]  /*12730*/  UIMAD UR6, UR39, UR9, UR6 ;  /* 0x00000009270672a4 */ /* 0x000fd6000f8e0206 */
[----:B------:R-:W-:Y:S01]  /*12740*/  @P0 SHF.R.U32.HI R9, RZ, UR4, R3 ;  /* 0x00000004ff090c19 */ /* 0x000fe20008011603 */
[----:B------:R-:W-:Y:S01]  /*12750*/  UIMAD.WIDE.U32 UR4, UR39, UR8, URZ ;  /* 0x00000008270472a5 */ /* 0x000fe2000f8e003f */
[----:B------:R-:W0:Y:S02]  /*12760*/  LDC R3, c[0x0][0x448] ;  /* 0x00011200ff037b82 */ /* 0x000e240000000800 */
[----:B------:R-:W-:Y:S01]  /*12770*/  ULDC.64 UR8, c[0x0][0x2e0] ;  /* 0x0000b80000087ab9 */ /* 0x000fe20000000a00 */
[----:B------:R-:W-:Y:S01]  /*12780*/  UIADD3 UR6, UR5, UR6, URZ ;  /* 0x0000000605067290 */ /* 0x000fe2000fffe03f */
[----:B------:R-:W-:Y:S02]  /*12790*/  IMAD R8, R8, UR8, RZ ;  /* 0x0000000808087c24 */ /* 0x000fe4000f8e02ff */
[----:B------:R-:W-:Y:S02]  /*127a0*/  IMAD.U32 R4, RZ, RZ, UR4 ;  /* 0x00000004ff047e24 */ /* 0x000fe4000f8e00ff */
[----:B------:R-:W-:Y:S01]  /*127b0*/  IMAD.U32 R5, RZ, RZ, UR5 ;  /* 0x00000005ff057e24 */ /* 0x000fe2000f8e00ff */
[----:B------:R-:W-:Y:S01]  /*127c0*/  ULDC.64 UR4, c[0x0][0x2d0] ;  /* 0x0000b40000047ab9 */ /* 0x000fe20000000a00 */
[----:B------:R-:W-:-:S02]  /*127d0*/  IMAD.U32 R7, RZ, RZ, UR6 ;  /* 0x00000006ff077e24 */ /* 0x000fc4000f8e00ff */
[----:B------:R-:W-:Y:S02]  /*127e0*/  IMAD.MOV.U32 R6, RZ, RZ, R4 ;  /* 0x000000ffff067224 */ /* 0x000fe400078e0004 */
[C---:B------:R-:W-:Y:S02]  /*127f0*/  IMAD R11, R33.reuse, UR9, R8 ;  /* 0x00000009210b7c24 */ /* 0x040fe4000f8e0208 */
[----:B------:R-:W-:Y:S01]  /*12800*/  IMAD.WIDE.U32 R4, R33, UR8, R6 ;  /* 0x0000000821047c25 */ /* 0x000fe2000f8e0006 */
[----:B------:R-:W-:-:S03]  /*12810*/  SHF.R.S32.HI R6, RZ, 0x1f, R9 ;  /* 0x0000001fff067819 */ /* 0x000fc60000011409 */
[----:B------:R-:W-:Y:S01]  /*12820*/  IMAD.IADD R5, R5, 0x1, R11 ;  /* 0x0000000105057824 */ /* 0x000fe200078e020b */
[----:B------:R-:W-:Y:S01]  /*12830*/  IADD3 R11, -R9, RZ, RZ ;  /* 0x000000ff090b7210 */ /* 0x000fe20007ffe1ff */
[----:B------:R-:W-:-:S04]  /*12840*/  IMAD R6, R6, UR4, RZ ;  /* 0x0000000406067c24 */ /* 0x000fc8000f8e02ff */
[----:B0-----:R-:W-:Y:S02]  /*12850*/  IMAD R11, R3, R11, R0 ;  /* 0x0000000b030b7224 */ /* 0x001fe400078e0200 */
[C---:B------:R-:W-:Y:S02]  /*12860*/  IMAD R13, R9.reuse, UR5, R6 ;  /* 0x00000005090d7c24 */ /* 0x040fe4000f8e0206 */
[----:B------:R-:W-:Y:S01]  /*12870*/  IMAD.WIDE.U32 R6, R9, UR4, R4 ;  /* 0x0000000409067c25 */ /* 0x000fe2000f8e0004 */
[----:B------:R-:W-:Y:S01]  /*12880*/  SHF.R.S32.HI R0, RZ, 0x1f, R11 ;  /* 0x0000001fff007819 */ /* 0x000fe2000001140b */
[----:B------:R-:W-:Y:S02]  /*12890*/  ULDC.64 UR4, c[0x0][0x2c8] ;  /* 0x0000b20000047ab9 */ /* 0x000fe40000000a00 */
[----:B------:R-:W-:Y:S02]  /*128a0*/  IMAD.IADD R7, R7, 0x1, R13 ;  /* 0x0000000107077824 */ /* 0x000fe400078e020d */
[----:B------:R-:W-:-:S02]  /*128b0*/  IMAD R0, R0, UR4, RZ ;  /* 0x0000000400007c24 */ /* 0x000fc4000f8e02ff */
[----:B------:R-:W-:-:S04]  /*128c0*/  IMAD.WIDE.U32 R6, R11, UR4, R6 ;  /* 0x000000040b067c25 */ /* 0x000fc8000f8e0006 */
[----:B------:R-:W-:Y:S01]  /*128d0*/  IMAD R5, R11, UR5, R0 ;  /* 0x000000050b057c24 */ /* 0x000fe2000f8e0200 */
        /* <DEDUP_REMOVED lines=10> */
[----:B------:R-:W-:Y:S02]  /*12980*/  VIADD R0, R27, UR40 ;  /* 0x000000281b007c36 */ /* 0x000fe40008000000 */
[----:B------:R-:W1:Y:S01]  /*12990*/  SHFL.IDX PT, R4, R6, RZ, 0x181f ;  /* 0x00181fff06047589 */ /* 0x000e6200000e0000 */
[----:B------:R-:W-:Y:S02]  /*129a0*/  IMAD R3, R3, UR4, RZ ;  /* 0x0000000403037c24 */ /* 0x000fe4000f8e02ff */
[C---:B------:R-:W-:Y:S01]  /*129b0*/  VIADD R10, R0.reuse, 0x10 ;  /* 0x00000010000a7836 */ /* 0x040fe20000000000 */
[----:B------:R-:W-:Y:S02]  /*129c0*/  SHFL.IDX PT, R8, R6, 0x1, 0x181f ;  /* 0x00381f0006087f89 */ /* 0x000fe400000e0000 */
[----:B------:R-:W-:-:S13]  /*129d0*/  ISETP.GE.AND P0, PT, R0, R3, PT ;  /* 0x000000030000720c */ /* 0x000fda0003f06270 */
        /* <DEDUP_REMOVED lines=53> */
.L_x_2117:
[----:B------:R-:W-:-:S05]  /*12d30*/  VIADD R0, R0, 0x70 ;  /* 0x0000007000007836 */ /* 0x000fca0000000000 */
[----:B------:R-:W-:Y:S01]  /*12d40*/  ISETP.GE.AND P0, PT, R0, R3, PT ;  /* 0x000000030000720c */ /* 0x000fe20003f06270 */
[----:B------:R-:W-:-:S05]  /*12d50*/  IMAD.MOV.U32 R0, RZ, RZ, 0x1 ;  /* 0x00000001ff007424 */ /* 0x000fca00078e00ff */
[----:B------:R-:W-:-:S07]  /*12d60*/  SHF.L.U32 R0, R0, 0x1f, RZ ;  /* 0x0000001f00007819 */ /* 0x000fce00000006ff */
[----:B0-2---:R-:W-:Y:S02]  /*12d70*/  @!P0 LEA R4, P2, R24, R14, 0x1 ;  /* 0x0000000e18048211 */ /* 0x005fe400078408ff */
        /* <DEDUP_REMOVED lines=13> */
.L_x_2118:
[----:B------:R-:W-:-:S13]  /*12e50*/  ISETP.NE.AND P0, PT, R34, 0x3, PT ;  /* 0x000000032200780c */ /* 0x000fda0003f05270 */
[----:B------:R-:W-:Y:S05]  /*12e60*/  @!P0 BRA `(.L_x_2052) ;  /* 0x0000000000048947 */ /* 0x000fea0003800000 */
[----:B------:R-:W-:Y:S01]  /*12e70*/  BPT.TRAP 0x1 ;  /* 0x000000040000795c */ /* 0x000fe20000300000 */
.L_x_2052:
[----:B------:R-:W1:Y:S02]  /*12e80*/  SYNCS.PHASECHK.TRANS64.TRYWAIT P0, [UR47+0x22860], R0 ;  /* 0x02286000ff0075a7 */ /* 0x000e64000800016f */
[----:B-1----:R-:W-:Y:S05]  /*12e90*/  @!P0 BRA `(.L_x_2053) ;  /* 0x0000002c007c8947 */ /* 0x002fea0003800000 */
.L_x_2119:
        /* <DEDUP_REMOVED lines=8> */
[C---:B------:R-:W-:Y:S01]  /*12f20*/  LOP3.LUT P1, RZ, R2.reuse, 0x4, RZ, 0xc0, !PT ;  /* 0x0000000402ff7812 */ /* 0x040fe2000782c0ff */
[----:B0-----:R-:W-:Y:S01]  /*12f30*/  IMAD R3, R37, UR6, RZ ;  /* 0x0000000625037c24 */ /* 0x001fe2000f8e02ff */
[----:B------:R-:W-:Y:S01]  /*12f40*/  SEL R0, RZ, 0x2, P3 ;  /* 0x00000002ff007807 */ /* 0x000fe20001800000 */
[----:B------:R-:W-:Y:S01]  /*12f50*/  IMAD.IADD R5, R5, 0x1, R23 ;  /* 0x0000000105057824 */ /* 0x000fe200078e0217 */
[----:B------:R-:W-:Y:S01]  /*12f60*/  LOP3.LUT P4, RZ, R2, 0x1, RZ, 0xc0, !PT ;  /* 0x0000000102ff7812 */ /* 0x000fe2000788c0ff */
[----:B------:R-:W-:-:S02]  /*12f70*/  IMAD R3, R36, UR7, R3 ;  /* 0x0000000724037c24 */ /* 0x000fc4000f8e0203 */
[----:B------:R-:W-:Y:S01]  /*12f80*/  IMAD.WIDE.U32 R10, R36, UR6, R4 ;  /* 0x00000006240a7c25 */ /* 0x000fe2000f8e0004 */
[----:B------:R-:W-:Y:S01]  /*12f90*/  ULDC.64 UR6, c[0x0][0x330] ;  /* 0x0000cc0000067ab9 */ /* 0x000fe20000000a00 */
[----:B------:R-:W-:Y:S01]  /*12fa0*/  SEL R4, RZ, 0x4, P2 ;  /* 0x00000004ff047807 */ /* 0x000fe20001000000 */
[----:B------:R-:W-:Y:S02]  /*12fb0*/  UIMAD UR4, UR4, UR6, URZ ;  /* 0x00000006040472a4 */ /* 0x000fe4000f8e023f */
[----:B------:R-:W-:Y:S01]  /*12fc0*/  IADD3 R11, R11, R3, RZ ;  /* 0x000000030b0b7210 */ /* 0x000fe20007ffe0ff */
[----:B------:R-:W-:Y:S01]  /*12fd0*/  IMAD.U32 R3, RZ, RZ, UR6 ;  /* 0x00000006ff037e24 */ /* 0x000fe2000f8e00ff */
[----:B------:R-:W-:Y:S01]  /*12fe0*/  UIMAD UR4, UR39, UR7, UR4 ;  /* 0x00000007270472a4 */ /* 0x000fe2000f8e0204 */
[----:B------:R-:W-:Y:S02]  /*12ff0*/  IADD3 R0, R4, R0, R19 ;  /* 0x0000000004007210 */ /* 0x000fe40007ffe013 */
[----:B------:R-:W-:Y:S01]  /*13000*/  IMAD.WIDE.U32 R10, R3, UR39, R10 ;  /* 0x00000027030a7c25 */ /* 0x000fe2000f8e000a */
[----:B------:R-:W-:-:S03]  /*13010*/  ULDC.64 UR6, c[0x0][0x318] ;  /* 0x0000c60000067ab9 */ /* 0x000fc60000000a00 */
[----:B------:R-:W-:Y:S01]  /*13020*/  VIADD R5, R11, UR4 ;  /* 0x000000040b057c36 */ /* 0x000fe20008000000 */
[----:B------:R-:W-:Y:S01]  /*13030*/  LEA R3, P0, R10, UR6, 0x1 ;  /* 0x000000060a037c11 */ /* 0x000fe2000f8008ff */
[----:B------:R-:W-:-:S03]  /*13040*/  UMOV UR4, 0xffffffff ;  /* 0xffffffff00047882 */ /* 0x000fc60000000000 */
[----:B------:R-:W-:Y:S02]  /*13050*/  LEA.HI.X R10, R10, UR7, R5, 0x1, P0 ;  /* 0x000000070a0a7c11 */ /* 0x000fe400080f0c05 */
[----:B------:R-:W-:-:S05]  /*13060*/  SEL R5, RZ, 0x8, P1 ;  /* 0x00000008ff057807 */ /* 0x000fca0000800000 */
        /* <DEDUP_REMOVED lines=9> */
[----:B------:R-:W0:Y:S03]  /*13100*/  SHFL.IDX PT, R14, R3, 0x1, 0x181f ;  /* 0x00381f00030e7f89 */ /* 0x000e2600000e0000 */
[----:B-1----:R-:W-:-:S02]  /*13110*/  IMAD.X R7, RZ, RZ, R0, P0 ;  /* 0x000000ffff077224 */ /* 0x002fc400000e0600 */
        /* <DEDUP_REMOVED lines=15> */
[----:B------:R-:W2:Y:S02]  /*13210*/  SHFL.IDX PT, R14, R3, 0x3, 0x181f ;  /* 0x00781f00030e7f89 */ /* 0x000ea400000e0000 */
[----:B-1----:R-:W-:Y:S01]  /*13220*/  IMAD.X R9, RZ, RZ, R0, P3 ;  /* 0x000000ffff097224 */ /* 0x002fe200018e0600 */
        /* <DEDUP_REMOVED lines=10> */
[----:B------:R-:W1:Y:S02]  /*132d0*/  SHFL.IDX PT, R14, R3, 0x4, 0x181f ;  /* 0x00981f00030e7f89 */ /* 0x000e6400000e0000 */
[----:B0-----:R-:W-:Y:S01]  /*132e0*/  IMAD.X R7, RZ, RZ, R0, P3 ;  /* 0x000000ffff077224 */ /* 0x001fe200018e0600 */
[C---:B------:R-:W-:Y:S01]  /*132f0*/  ISETP.LT.OR P3, PT, R35.reuse, 0x21, P4 ;  /* 0x000000212300780c */ /* 0x040fe20002761670 */
[----:B------:R-:W0:Y:S04]  /*13300*/  SHFL.IDX PT, R0, R10, 0x4, 0x181f ;  /* 0x00981f000a007f89 */ /* 0x000e2800000e0000 */
[----:B------:R-:W2:Y:S08]  /*13310*/  SHFL.IDX PT, R10, R10, 0x5, 0x181f ;  /* 0x00b81f000a0a7f89 */ /* 0x000eb000000e0000 */
        /* <DEDUP_REMOVED lines=8> */
[----:B------:R1:W4:Y:S02]  /*133a0*/  SHFL.IDX PT, R14, R3, 0x5, 0x181f ;  /* 0x00b81f00030e7f89 */ /* 0x00032400000e0000 */
[----:B0-----:R-:W-:Y:S01]  /*133b0*/  IMAD.X R5, RZ, RZ, R0, P3 ;  /* 0x000000ffff057224 */ /* 0x001fe200018e0600 */
[----:B------:R-:W-:Y:S02]  /*133c0*/  ISETP.LT.OR P3, PT, R35, 0x31, P4 ;  /* 0x000000312300780c */ /* 0x000fe40002761670 */
[----:B------:R-:W-:Y:S01]  /*133d0*/  IADD3 R0, R19, 0x400, RZ ;  /* 0x0000040013007810 */ /* 0x000fe20007ffe0ff */
[----:B---3--:R-:W-:-:S10]  /*133e0*/  IMAD.MOV.U32 R8, RZ, RZ, RZ ;  /* 0x000000ffff087224 */ /* 0x008fd400078e00ff */
        /* <DEDUP_REMOVED lines=14> */
[----:B--2-4-:R1:W-:Y:S02]  /*134d0*/  LDGSTS.E.BYPASS.LTC128B.128 [R19+0xb400], desc[UR36][R4.64+0x180], !P3 ;  /* 0x0b40018004137fae */ /* 0x0143e4000d901d64 */
.L_x_2133:
        /* <DEDUP_REMOVED lines=20> */
.L_x_2055:
[----:B------:R-:W-:Y:S01]  /*13620*/  VIADD R31, R31, 0xfffffffe ;  /* 0xfffffffe1f1f7836 */ /* 0x000fe20000000000 */
[----:B------:R-:W-:Y:S01]  /*13630*/  SYNCS.ARRIVE.TRANS64.A1T0 RZ, [UR47+0x22850], RZ ;  /* 0x022850ffffff79a7 */ /* 0x000fe2000810002f */
[----:B------:R-:W-:Y:S01]  /*13640*/  BSSY B0, `(.L_x_2033) ;  /* 0x00000e8000007945 */ /* 0x000fe20003800000 */
[----:B------:R-:W-:Y:S02]  /*13650*/  IMAD.MOV.U32 R20, RZ, RZ, 0x1 ;  /* 0x00000001ff147424 */ /* 0x000fe400078e00ff */
[----:B------:R-:W-:Y:S01]  /*13660*/  ISETP.GE.AND P0, PT, R31, UR49, PT ;  /* 0x000000311f007c0c */ /* 0x000fe2000bf06270 */
[----:B------:R-:W-:-:S12]  /*13670*/  IMAD.MOV.U32 R21, RZ, RZ, 0x1 ;  /* 0x00000001ff157424 */ /* 0x000fd800078e00ff */
[----:B------:R-:W-:Y:S05]  /*13680*/  @!P0 BRA `(.L_x_2056) ;  /* 0x0000000c008c8947 */ /* 0x000fea0003800000 */
[----:B------:R-:W-:Y:S01]  /*13690*/  UIADD3 UR4, UR46, 0x1, URZ ;  /* 0x000000012e047890 */ /* 0x000fe2000fffe03f */
[----:B------:R-:W-:Y:S01]  /*136a0*/  LOP3.LUT R4, RZ, UR44, RZ, 0x33, !PT ;  /* 0x0000002cff047c12 */ /* 0x000fe2000f8e33ff */
[----:B------:R-:W-:Y:S01]  /*136b0*/  IMAD.MOV.U32 R21, RZ, RZ, 0x1 ;  /* 0x00000001ff157424 */ /* 0x000fe200078e00ff */
[----:B------:R-:W-:Y:S01]  /*136c0*/  IADD3 R27, R28, R32, R27 ;  /* 0x000000201c1b7210 */ /* 0x000fe20007ffe01b */
[----:B------:R-:W-:Y:S01]  /*136d0*/  UIMAD UR4, UR4, UR38, URZ ;  /* 0x00000026040472a4 */ /* 0x000fe2000f8e023f */
[----:B------:R-:W-:Y:S01]  /*136e0*/  LOP3.LUT R6, RZ, UR43, RZ, 0x33, !PT ;  /* 0x0000002bff067c12 */ /* 0x000fe2000f8e33ff */
[----:B------:R-:W-:Y:S02]  /*136f0*/  IMAD.MOV.U32 R20, RZ, RZ, 0x1 ;  /* 0x00000001ff147424 */ /* 0x000fe400078e00ff */
[----:B------:R-:W-:Y:S02]  /*13700*/  VIADD R36, R27, 0xfffffee0 ;  /* 0xfffffee01b247836 */ /* 0x000fe40000000000 */
[----:B------:R-:W-:-:S04]  /*13710*/  LOP3.LUT R3, RZ, UR4, RZ, 0x33, !PT ;  /* 0x00000004ff037c12 */ /* 0x000fc8000f8e33ff */
[----:B------:R-:W-:-:S04]  /*13720*/  VIADDMNMX R3, R3, -UR45, R4, !PT ;  /* 0x8000002d03037c46 */ /* 0x000fc8000f800104 */
[----:B------:R-:W-:-:S04]  /*13730*/  VIMNMX R3, R3, R6, !PT ;  /* 0x0000000603037248 */ /* 0x000fc80007fe0100 */
[C---:B------:R-:W-:Y:S01]  /*13740*/  IADD3 R35, -R3.reuse, -0x2, RZ ;  /* 0xfffffffe03237810 */ /* 0x040fe20007ffe1ff */
[----:B------:R-:W-:-:S07]  /*13750*/  IMAD R36, R3, -0x60, R36 ;  /* 0xffffffa003247824 */ /* 0x000fce00078e0224 */
.L_x_2071:
[----:B------:R-:W-:Y:S01]  /*13760*/  ISETP.NE.AND P1, PT, R29, 0x1, PT ;  /* 0x000000011d00780c */ /* 0x000fe20003f25270 */
[----:B------:R-:W-:Y:S01]  /*13770*/  BSSY B1, `(.L_x_2057) ;  /* 0x0000014000017945 */ /* 0x000fe20003800000 */
[----:B------:R-:W-:Y:S01]  /*13780*/  ISETP.GT.U32.AND P0, PT, R26, 0x5f, PT ;  /* 0x0000005f1a00780c */ /* 0x000fe20003f04070 */
[----:B------:R-:W-:-:S10]  /*13790*/  IMAD.MOV.U32 R33, RZ, RZ, RZ ;  /* 0x000000ffff217224 */ /* 0x000fd400078e00ff */
[----:B0-----:R-:W0:Y:S08]  /*137a0*/  @P1 LDC R3, c[0x0][0x434] ;  /* 0x00010d00ff031b82 */ /* 0x001e300000000800 */
[----:B-1----:R-:W1:Y:S01]  /*137b0*/  @P1 LDC R5, c[0x0][0x438] ;  /* 0x00010e00ff051b82 */ /* 0x002e620000000800 */
[----:B0-----:R-:W-:-:S04]  /*137c0*/  @P1 IMAD.HI.U32 R4, R36, R3, RZ ;  /* 0x0000000324041227 */ /* 0x001fc800078e00ff */
[----:B------:R-:W-:Y:S01]  /*137d0*/  IMAD.MOV.U32 R3, RZ, RZ, R36 ;  /* 0x000000ffff037224 */ /* 0x000fe200078e0024 */
[----:B-1----:R-:W-:Y:S01]  /*137e0*/  @P1 SHF.R.U32.HI R3, RZ, R5, R4 ;  /* 0x00000005ff031219 */ /* 0x002fe20000011604 */
[----:B--23--:R-:W-:Y:S06]  /*137f0*/  @P0 BRA `(.L_x_2058) ;  /* 0x00000000002c0947 */ /* 0x00cfec0003800000 */
[--C-:B------:R-:W-:Y:S01]  /*13800*/  SHF.R.S32.HI R5, RZ, 0x1f, R3.reuse ;  /* 0x0000001fff057819 */ /* 0x100fe20000011403 */
[----:B------:R-:W-:Y:S01]  /*13810*/  ULDC.64 UR4, c[0x0][0x428] ;  /* 0x00010a0000047ab9 */ /* 0x000fe20000000a00 */
[----:B------:R-:W-:Y:S02]  /*13820*/  IMAD.MOV.U32 R4, RZ, RZ, R3 ;  /* 0x000000ffff047224 */ /* 0x000fe400078e0003 */
[----:B------:R-:W-:Y:S02]  /*13830*/  IMAD R9, R25, UR4, RZ ;  /* 0x0000000419097c24 */ /* 0x000fe4000f8e02ff */
[----:B------:R-:W-:-:S04]  /*13840*/  IMAD.WIDE.U32 R6, R30, UR4, R4 ;  /* 0x000000041e067c25 */ /* 0x000fc8000f8e0004 */
[----:B------:R-:W-:Y:S01]  /*13850*/  IMAD R5, R30, UR5, R9 ;  /* 0x000000051e057c24 */ /* 0x000fe2000f8e0209 */
[----:B------:R-:W-:Y:S02]  /*13860*/  ULDC.64 UR4, c[0x0][0x418] ;  /* 0x0001060000047ab9 */ /* 0x000fe40000000a00 */
[----:B------:R-:W-:Y:S02]  /*13870*/  LEA R4, P0, R6, UR4, 0x2 ;  /* 0x0000000406047c11 */ /* 0x000fe4000f8010ff */
[----:B------:R-:W-:-:S04]  /*13880*/  IADD3 R5, R5, R7, RZ ;  /* 0x0000000705057210 */ /* 0x000fc80007ffe0ff */
[----:B------:R-:W-:-:S05]  /*13890*/  LEA.HI.X R5, R6, UR5, R5, 0x2, P0 ;  /* 0x0000000506057c11 */ /* 0x000fca00080f1405 */
[----:B------:R0:W5:Y:S02]  /*138a0*/  LDG.E R33, desc[UR36][R4.64] ;  /* 0x0000002404217981 */ /* 0x000164000c1e1900 */
.L_x_2058:
[----:B------:R-:W-:Y:S05]  /*138b0*/  BSYNC B1 ;  /* 0x0000000000017941 */ /* 0x000fea0003800000 */
.L_x_2057:
[----:B------:R-:W-:-:S13]  /*138c0*/  ISETP.NE.AND P0, PT, R34, 0x3, PT ;  /* 0x000000032200780c */ /* 0x000fda0003f05270 */
[----:B------:R-:W-:Y:S05]  /*138d0*/  @!P0 BRA `(.L_x_2059) ;  /* 0x0000000000048947 */ /* 0x000fea0003800000 */
[----:B------:R-:W-:Y:S01]  /*138e0*/  BPT.TRAP 0x1 ;  /* 0x000000040000795c */ /* 0x000fe20000300000 */
.L_x_2059:
[----:B------:R-:W-:Y:S01]  /*138f0*/  LEA R32, R21, UR47, 0x3 ;  /* 0x0000002f15207c11 */ /* 0x000fe2000f8e18ff */
[----:B------:R-:W-:Y:S01]  /*13900*/  BSSY B1, `(.L_x_2060) ;  /* 0x0000004000017945 */ /* 0x000fe20003800000 */
[----:B------:R-:W-:-:S04]  /*13910*/  SHF.L.U32 R31, R20, 0x1f, RZ ;  /* 0x0000001f141f7819 */ /* 0x000fc800000006ff */
[----:B------:R-:W1:Y:S02]  /*13920*/  SYNCS.PHASECHK.TRANS64.TRYWAIT P0, [R32+URZ+0x22840], R31 ;  /* 0x0228401f200075a7 */ /* 0x000e64000800017f */
[----:B-1----:R-:W-:Y:S05]  /*13930*/  @!P0 BRA `(.L_x_2061) ;  /* 0x0000002c00588947 */ /* 0x002fea0003800000 */
.L_x_2134:
[----:B------:R-:W-:Y:S05]  /*13940*/  BSYNC B1 ;  /* 0x0000000000017941 */ /* 0x000fea0003800000 */
.L_x_2060:
        /* <DEDUP_REMOVED lines=53> */
[----:B0-----:R-:W-:-:S05]  /*13ca0*/  IADD3 R14, P0, R14, R24, RZ ;  /* 0x000000180e0e7210 */ /* 0x001fca0007f1e0ff */
[----:B------:R-:W-:Y:S02]  /*13cb0*/  IMAD.X R15, RZ, RZ, R18, P0 ;  /* 0x000000ffff0f7224 */ /* 0x000fe400000e0612 */
[----:B------:R2:W0:Y:S04]  /*13cc0*/  SHFL.IDX PT, R18, R3, 0x5, 0x181f ;  /* 0x00b81f0003127f89 */ /* 0x00042800000e0000 */
[----:B------:R2:W-:Y:S02]  /*13cd0*/  LDGSTS.E.BYPASS.LTC128B.128 [R19+0x1e400], desc[UR36][R14.64], !P1 ;  /* 0x1e4000000e137fae */ /* 0x0005e4000c901d64 */
.L_x_2148:
        /* <DEDUP_REMOVED lines=8> */
.L_x_2063:
        /* <DEDUP_REMOVED lines=10> */
.L_x_2064:
[----:B------:R2:W-:Y:S01]  /*13e00*/  SYNCS.ARRIVE.TRANS64.A1T0 RZ, [R32+URZ+0x22830], RZ ;  /* 0x022830ff20ff79a7 */ /* 0x0005e2000810003f */
[----:B------:R-:W-:Y:S05]  /*13e10*/  @!P2 BRA `(.L_x_2065) ;  /* 0x000000000004a947 */ /* 0x000fea0003800000 */
[----:B------:R-:W-:Y:S01]  /*13e20*/  BPT.TRAP 0x1 ;  /* 0x000000040000795c */ /* 0x000fe20000300000 */
.L_x_2065:
[----:B------:R-:W3:Y:S01]  /*13e30*/  SYNCS.PHASECHK.TRANS64.TRYWAIT P0, [R32+URZ+0x22860], R31 ;  /* 0x0228601f200075a7 */ /* 0x000ee2000800017f */
[----:B------:R-:W-:Y:S04]  /*13e40*/  BSSY B1, `(.L_x_2066) ;  /* 0x0000002000017945 */ /* 0x000fe80003800000 */
[----:B---3--:R-:W-:Y:S05]  /*13e50*/  @!P0 BRA `(.L_x_2067) ;  /* 0x0000002c00b48947 */ /* 0x008fea0003800000 */
.L_x_2149:
[----:B------:R-:W-:Y:S05]  /*13e60*/  BSYNC B1 ;  /* 0x0000000000017941 */ /* 0x000fea0003800000 */
.L_x_2066:
[----:B------:R-:W-:Y:S01]  /*13e70*/  ULDC.64 UR4, c[0x0][0x328] ;  /* 0x0000ca0000047ab9 */ /* 0x000fe20000000a00 */
[----:B------:R-:W-:Y:S01]  /*13e80*/  ULDC.64 UR6, c[0x0][0x338] ;  /* 0x0000ce0000067ab9 */ /* 0x000fe20000000a00 */
[----:B------:R-:W-:Y:S01]  /*13e90*/  IMAD R27, R27, UR4, RZ ;  /* 0x000000041b1b7c24 */ /* 0x000fe2000f8e02ff */
[----:B------:R-:W-:Y:S01]  /*13ea0*/  LOP3.LUT P4, RZ, R2, 0x1, RZ, 0xc0, !PT ;  /* 0x0000000102ff7812 */ /* 0x000fe2000788c0ff */
[----:B0-----:R-:W-:Y:S01]  /*13eb0*/  IMAD.WIDE.U32 R4, R28, UR4, RZ ;  /* 0x000000041c047c25 */ /* 0x001fe2000f8e00ff */
[----:B------:R-:W-:Y:S02]  /*13ec0*/  R2UR UR4, R22 ;  /* 0x00000000160472ca */ /* 0x000fe400000e0000 */
[----:B------:R-:W-:Y:S01]  /*13ed0*/  LOP3.LUT P3, RZ, R2, 0x10, RZ, 0xc0, !PT ;  /* 0x0000001002ff7812 */ /* 0x000fe2000786c0ff */
        /* <DEDUP_REMOVED lines=43> */
[----:B----4-:R-:W-:-:S05]  /*14190*/  IMAD.X R9, RZ, RZ, R6, P0 ;  /* 0x000000ffff097224 */ /* 0x010fca00000e0606 */
[----:B------:R-:W-:Y:S04]  /*141a0*/  LDGSTS.E.BYPASS.LTC128B.128 [R23+0x1000], desc[UR36][R8.64], !P4 ;  /* 0x0100000008177fae */ /* 0x000fe8000e101d64 */
[----:B------:R-:W-:Y:S04]  /*141b0*/  LDGSTS.E.BYPASS.LTC128B.128 [R23+0x4000], desc[UR36][R8.64+0x80], !P3 ;  /* 0x0400008008177fae */ /* 0x000fe8000d901d64 */
[----:B------:R-:W-:Y:S04]  /*141c0*/  LDGSTS.E.BYPASS.LTC128B.128 [R23+0x7000], desc[UR36][R8.64+0x100], !P2 ;  /* 0x0700010008177fae */ /* 0x000fe8000d101d64 */
[----:B------:R4:W-:Y:S01]  /*141d0*/  LDGSTS.E.BYPASS.LTC128B.128 [R23+0xa000], desc[UR36][R8.64+0x180], !P1 ;  /* 0x0a00018008177fae */ /* 0x0009e2000c901d64 */
[----:B0-----:R-:W-:-:S03]  /*141e0*/  IADD3 R6, P0, R14, R24, RZ ;  /* 0x000000180e067210 */ /* 0x001fc60007f1e0ff */
[----:B------:R-:W0:Y:S02]  /*141f0*/  SHFL.IDX PT, R14, R3, 0x4, 0x181f ;  /* 0x00981f00030e7f89 */ /* 0x000e2400000e0000 */
[----:B------:R-:W-:Y:S02]  /*14200*/  IMAD.X R7, RZ, RZ, R7, P0 ;  /* 0x000000ffff077224 */ /* 0x000fe400000e0607 */
[----:B----4-:R-:W-:-:S03]  /*14210*/  IMAD.MOV.U32 R8, RZ, RZ, RZ ;  /* 0x000000ffff087224 */ /* 0x010fc600078e00ff */
        /* <DEDUP_REMOVED lines=11> */
.L_x_2163:
[----:B0---4-:R-:W-:-:S05]  /*142d0*/  IADD3 R4, P0, R14, R24, RZ ;  /* 0x000000180e047210 */ /* 0x011fca0007f1e0ff */
        /* <DEDUP_REMOVED lines=10> */
.L_x_2069:
        /* <DEDUP_REMOVED lines=10> */
.L_x_2070:
[----:B------:R-:W-:Y:S01]  /*14420*/  IADD3 R21, R21, 0x1, RZ ;  /* 0x0000000115157810 */ /* 0x000fe20007ffe0ff */
[----:B------:R-:W-:Y:S01]  /*14430*/  VIADD R35, R35, 0xffffffff ;  /* 0xffffffff23237836 */ /* 0x000fe20000000000 */
[----:B------:R4:W-:Y:S01]  /*14440*/  SYNCS.ARRIVE.TRANS64.A1T0 RZ, [R32+URZ+0x22850], RZ ;  /* 0x022850ff20ff79a7 */ /* 0x0009e2000810003f */
[----:B------:R-:W-:Y:S01]  /*14450*/  VIADD R36, R36, 0xffffffa0 ;  /* 0xffffffa024247836 */ /* 0x000fe20000000000 */
[----:B------:R-:W-:-:S04]  /*14460*/  ISETP.NE.AND P0, PT, R21, 0x2, PT ;  /* 0x000000021500780c */ /* 0x000fc80003f05270 */
[----:B------:R-:W-:Y:S02]  /*14470*/  SEL R21, R21, RZ, P0 ;  /* 0x000000ff15157207 */ /* 0x000fe40000000000 */
[----:B------:R-:W-:Y:S02]  /*14480*/  SEL R3, RZ, 0x1, P0 ;  /* 0x00000001ff037807 */ /* 0x000fe40000000000 */
[----:B------:R-:W-:Y:S02]  /*14490*/  ISETP.GT.AND P0, PT, R35, UR49, PT ;  /* 0x0000003123007c0c */ /* 0x000fe4000bf04270 */
[----:B------:R-:W-:-:S11]  /*144a0*/  LOP3.LUT R20, R20, R3, RZ, 0x3c, !PT ;  /* 0x0000000314147212 */ /* 0x000fd600078e3cff */
[----:B----4-:R-:W-:Y:S05]  /*144b0*/  @P0 BRA `(.L_x_2071) ;  /* 0xfffffff000a80947 */ /* 0x010fea000383ffff */
.L_x_2056:
[----:B------:R-:W-:Y:S05]  /*144c0*/  BSYNC B0 ;  /* 0x0000000000007941 */ /* 0x000fea0003800000 */
.L_x_2033:
[----:B------:R-:W0:Y:S01]  /*144d0*/  S2R R3, SR_CgaCtaId ;  /* 0x0000000000037919 */ /* 0x000e220000008800 */
[----:B------:R-:W-:Y:S01]  /*144e0*/  MOV R0, 0x400 ;  /* 0x0000040000007802 */ /* 0x000fe20000000f00 */
[----:B------:R-:W-:Y:S01]  /*144f0*/  BSSY B0, `(.L_x_2072) ;  /* 0x0000005000007945 */ /* 0x000fe20003800000 */
[----:B------:R-:W-:Y:S02]  /*14500*/  SHF.L.U32 R8, R8, 0x1f, RZ ;  /* 0x0000001f08087819 */ /* 0x000fe400000006ff */
[----:B0-----:R-:W-:-:S04]  /*14510*/  LEA R4, R3, R0, 0x18 ;  /* 0x0000000003047211 */ /* 0x001fc800078ec0ff */
[----:B------:R-:W0:Y:S02]  /*14520*/  SYNCS.PHASECHK.TRANS64.TRYWAIT P0, [R4+URZ+0x22820], R8 ;  /* 0x02282008040075a7 */ /* 0x000e24000800017f */
[----:B0-----:R-:W-:Y:S05]  /*14530*/  @!P0 BRA `(.L_x_2073) ;  /* 0x0000002c00dc8947 */ /* 0x001fea0003800000 */
.L_x_2164:
[----:B------:R-:W-:Y:S05]  /*14540*/  BSYNC B0 ;  /* 0x0000000000007941 */ /* 0x000fea0003800000 */
.L_x_2072:
[----:B------:R-:W-:-:S03]  /*14550*/  UMOV UR4, 0xffffffff ;  /* 0xffffffff00047882 */ /* 0x000fc60000000000 */
[----:B------:R-:W-:Y:S05]  /*14560*/  BRA.DIV UR4, `(.L_x_2074) ;  /* 0x0000002e04e47947 */ /* 0x000fea000b800000 */
[----:B------:R4:W0:Y:S02]  /*14570*/  SHFL.IDX PT, R14, R16, RZ, 0x1f ;  /* 0x00001fff100e7589 */ /* 0x00082400000e0000 */
.L_x_2167:
[----:B0-----:R-:W-:-:S13]  /*14580*/  ISETP.NE.AND P0, PT, R14, RZ, PT ;  /* 0x000000ff0e00720c */ /* 0x001fda0003f05270 */
[----:B------:R-:W-:Y:S05]  /*14590*/  @P0 BRA `(.L_x_1941) ;  /* 0x0000000000880947 */ /* 0x000fea0003800000 */
[----:B------:R-:W-:-:S03]  /*145a0*/  UMOV UR4, 0xffffffff ;  /* 0xffffffff00047882 */ /* 0x000fc60000000000 */
[----:B------:R-:W-:Y:S05]  /*145b0*/  BRA.DIV UR4, `(.L_x_2075) ;  /* 0x0000002e04f87947 */ /* 0x000fea000b800000 */
[----:B------:R-:W-:-:S13]  /*145c0*/  ELECT P6, URZ, PT ;  /* 0x00000000003f782f */ /* 0x000fda00038c0000 */
.L_x_2170:
[----:B------:R-:W-:Y:S05]  /*145d0*/  @!P6 BRA `(.L_x_1941) ;  /* 0x000000000078e947 */ /* 0x000fea0003800000 */
[----:B------:R-:W-:-:S06]  /*145e0*/  ULOP3.LUT UR4, UR42, 0x2, URZ, 0xfc, !UPT ;  /* 0x000000022a047892 */ /* 0x000fcc000f8efc3f */
[----:B------:R-:W-:-:S05]  /*145f0*/  IMAD.U32 R0, RZ, RZ, UR4 ;  /* 0x00000004ff007e24 */ /* 0x000fca000f8e00ff */
[----:B------:R-:W-:-:S13]  /*14600*/  ISETP.NE.AND P0, PT, R0, 0x3, PT ;  /* 0x000000030000780c */ /* 0x000fda0003f05270 */
[----:B------:R-:W-:Y:S05]  /*14610*/  @!P0 BRA `(.L_x_2076) ;  /* 0x0000000000048947 */ /* 0x000fea0003800000 */
[----:B------:R-:W-:Y:S01]  /*14620*/  BPT.TRAP 0x1 ;  /* 0x000000040000795c */ /* 0x000fe20000300000 */
.L_x_2076:
[C---:B------:R-:W-:Y:S01]  /*14630*/  IMAD R5, R21.reuse, 0x8, R4 ;  /* 0x0000000815057824 */ /* 0x040fe200078e0204 */
[----:B------:R-:W-:Y:S01]  /*14640*/  SHF.L.U32 R0, R20, 0x1f, RZ ;  /* 0x0000001f14007819 */ /* 0x000fe200000006ff */
[----:B------:R-:W-:-:S03]  /*14650*/  VIADD R21, R21, 0x1 ;  /* 0x0000000115157836 */ /* 0x000fc60000000000 */
[----:B------:R-:W0:Y:S02]  /*14660*/  SYNCS.PHASECHK.TRANS64.TRYWAIT P1, [R5+URZ+0x22840], R0 ;  /* 0x02284000050075a7 */ /* 0x000e24000802017f */
[----:B------:R-:W-:-:S04]  /*14670*/  ISETP.NE.AND P2, PT, R21, 0x2, PT ;  /* 0x000000021500780c */ /* 0x000fc80003f45270 */
[----:B------:R-:W-:Y:S01]  /*14680*/  SEL R3, RZ, 0x1, P2 ;  /* 0x00000001ff037807 */ /* 0x000fe20001000000 */
[----:B0-----:R-:W-:Y:S08]  /*14690*/  @!P1 BRA `(.L_x_2077) ;  /* 0x0000002c00e09947 */ /* 0x001ff00003800000 */
.L_x_2171:
[----:B------:R-:W-:Y:S02]  /*146a0*/  SEL R21, R21, RZ, P2 ;  /* 0x000000ff15157207 */ /* 0x000fe40001000000 */
[----:B------:R-:W-:Y:S01]  /*146b0*/  LOP3.LUT R2, R20, R3, RZ, 0x3c, !PT ;  /* 0x0000000314027212 */ /* 0x000fe200078e3cff */
[----:B------:R-:W-:Y:S06]  /*146c0*/  @!P0 BRA `(.L_x_2078) ;  /* 0x0000000000048947 */ /* 0x000fec0003800000 */
[----:B------:R-:W-:Y:S01]  /*146d0*/  BPT.TRAP 0x1 ;  /* 0x000000040000795c */ /* 0x000fe20000300000 */
.L_x_2078:
[----:B------:R-:W-:Y:S01]  /*146e0*/  IMAD R21, R21, 0x8, R4 ;  /* 0x0000000815157824 */ /* 0x000fe200078e0204 */
[----:B------:R-:W-:-:S04]  /*146f0*/  SHF.L.U32 R2, R2, 0x1f, RZ ;  /* 0x0000001f02027819 */ /* 0x000fc800000006ff */
[----:B------:R-:W0:Y:S02]  /*14700*/  SYNCS.PHASECHK.TRANS64.TRYWAIT P1, [R21+URZ+0x22840], R2 ;  /* 0x02284002150075a7 */ /* 0x000e24000802017f */
[----:B0-----:R-:W-:Y:S05]  /*14710*/  @!P1 BRA `(.L_x_2079) ;  /* 0x0000002c00d49947 */ /* 0x001fea0003800000 */
.L_x_2172:
[----:B------:R-:W-:Y:S05]  /*14720*/  @!P0 BRA `(.L_x_2080) ;  /* 0x0000000000048947 */ /* 0x000fea0003800000 */
[----:B------:R-:W-:Y:S01]  /*14730*/  BPT.TRAP 0x1 ;  /* 0x000000040000795c */ /* 0x000fe20000300000 */
.L_x_2080:
[----:B------:R-:W0:Y:S02]  /*14740*/  SYNCS.PHASECHK.TRANS64.TRYWAIT P1, [R5+URZ+0x22860], R0 ;  /* 0x02286000050075a7 */ /* 0x000e24000802017f */
[----:B0-----:R-:W-:Y:S05]  /*14750*/  @!P1 BRA `(.L_x_2081) ;  /* 0x0000002c00d89947 */ /* 0x001fea0003800000 */
.L_x_2173:
[----:B------:R-:W-:Y:S05]  /*14760*/  @!P0 BRA `(.L_x_2082) ;  /* 0x0000000000048947 */ /* 0x000fea0003800000 */
[----:B------:R-:W-:Y:S01]  /*14770*/  BPT.TRAP 0x1 ;  /* 0x000000040000795c */ /* 0x000fe20000300000 */
.L_x_2082:
[----:B------:R0:W0:Y:S02]  /*14780*/  SYNCS.PHASECHK.TRANS64.TRYWAIT P0, [R21+URZ+0x22860], R2 ;  /* 0x02286002150075a7 */ /* 0x000024000800017f */
[----:B0-----:R-:W-:Y:S05]  /*14790*/  @!P0 NANOSLEEP.SYNCS 0x989680 ;  /* 0x009896800000895d */ /* 0x001fea0003900000 */
[----:B------:R-:W0:Y:S02]  /*147a0*/  @!P0 SYNCS.PHASECHK.TRANS64 P0, [R21+URZ+0x22860], R2 ;  /* 0x02286002150085a7 */ /* 0x000e24000800007f */
[----:B0-----:R-:W-:Y:S05]  /*147b0*/  @!P0 BRA `(.L_x_2082) ;  /* 0xfffffffc00f08947 */ /* 0x001fea000383ffff */
.L_x_1941:
[----:B------:R-:W-:Y:S05]  /*147c0*/  BSYNC B6 ;  /* 0x0000000000067941 */ /* 0x000fea0003800000 */
.L_x_1938:
[----:B------:R-:W-:Y:S05]  /*147d0*/  EXIT ;  /* 0x000000000000794d */ /* 0x000fea0003800000 */
.L_x_1951:
[----:B0-----:R-:W-:-:S04]  /*147e0*/  IMAD.U32 R5, RZ, RZ, UR38 ;  /* 0x00000026ff057e24 */ /* 0x001fc8000f8e00ff */
[----:B------:R0:W1:Y:S03]  /*147f0*/  SYNCS.PHASECHK.TRANS64.TRYWAIT P0, [R5+URZ+0x22800], R2 ;  /* 0x02280002050075a7 */ /* 0x000066000800017f */
[----:B-1----:R-:W-:Y:S05]  /*14800*/  @!P0 NANOSLEEP.SYNCS 0x989680 ;  /* 0x009896800000895d */ /* 0x002fea0003900000 */
[----:B------:R-:W1:Y:S02]  /*14810*/  @!P0 SYNCS.PHASECHK.TRANS64 P0, [R5+URZ+0x22800], R2 ;  /* 0x02280002050085a7 */ /* 0x000e64000800007f */
[----:B-1----:R-:W-:Y:S05]  /*14820*/  @!P0 BRA `(.L_x_1951) ;  /* 0xfffffffc00ec8947 */ /* 0x002fea000383ffff */
[----:B------:R-:W-:Y:S05]  /*14830*/  BRA `(.L_x_2083) ;  /* 0xfffffed000307947 */ /* 0x000fea000383ffff */
.L_x_1955:
[----:B0-----:R-:W-:-:S04]  /*14840*/  IMAD.U32 R5, RZ, RZ, UR38 ;  /* 0x00000026ff057e24 */ /* 0x001fc8000f8e00ff */
[----:B------:R0:W1:Y:S03]  /*14850*/  SYNCS.PHASECHK.TRANS64.TRYWAIT P0, [R5+URZ+0x22830], R2 ;  /* 0x02283002050075a7 */ /* 0x000066000800017f */
[----:B-1----:R-:W-:Y:S05]  /*14860*/  @!P0 NANOSLEEP.SYNCS 0x989680 ;  /* 0x009896800000895d */ /* 0x002fea0003900000 */
[----:B------:R-:W1:Y:S02]  /*14870*/  @!P0 SYNCS.PHASECHK.TRANS64 P0, [R5+URZ+0x22830], R2 ;  /* 0x02283002050085a7 */ /* 0x000e64000800007f */
[----:B-1----:R-:W-:Y:S05]  /*14880*/  @!P0 BRA `(.L_x_1955) ;  /* 0xfffffffc00ec8947 */ /* 0x002fea000383ffff */
[----:B------:R-:W-:Y:S05]  /*14890*/  BRA `(.L_x_1954) ;  /* 0xfffffed000507947 */ /* 0x000fea000383ffff */
.L_x_1968:
[----:B0-----:R-:W-:-:S04]  /*148a0*/  IMAD.U32 R9, RZ, RZ, UR38 ;  /* 0x00000026ff097e24 */ /* 0x001fc8000f8e00ff */
[----:B------:R0:W1:Y:S03]  /*148b0*/  SYNCS.PHASECHK.TRANS64.TRYWAIT P0, [R9+URZ+0x22850], R2 ;  /* 0x02285002090075a7 */ /* 0x000066000800017f */
[----:B-1----:R-:W-:Y:S05]  /*148c0*/  @!P0 NANOSLEEP.SYNCS 0x989680 ;  /* 0x009896800000895d */ /* 0x002fea0003900000 */
[----:B------:R-:W1:Y:S02]  /*148d0*/  @!P0 SYNCS.PHASECHK.TRANS64 P0, [R9+URZ+0x22850], R2 ;  /* 0x02285002090085a7 */ /* 0x000e64000800007f */
[----:B-1----:R-:W-:Y:S05]  /*148e0*/  @!P0 BRA `(.L_x_1968) ;  /* 0xfffffffc00ec8947 */ /* 0x002fea000383ffff */
[----:B------:R-:W-:Y:S05]  /*148f0*/  BRA `(.L_x_1967) ;  /* 0xfffffef800f07947 */ /* 0x000fea000383ffff */
.L_x_1977:
[----:B-1----:R-:W-:-:S04]  /*14900*/  IMAD.U32 R13, RZ, RZ, UR28 ;  /* 0x0000001cff0d7e24 */ /* 0x002fc8000f8e00ff */
[----:B------:R1:W2:Y:S03]  /*14910*/  SYNCS.PHASECHK.TRANS64.TRYWAIT P0, [R13+URZ+0x22830], R8 ;  /* 0x022830080d0075a7 */ /* 0x0002a6000800017f */
[----:B--2---:R-:W-:Y:S05]  /*14920*/  @!P0 NANOSLEEP.SYNCS 0x989680 ;  /* 0x009896800000895d */ /* 0x004fea0003900000 */
[----:B------:R-:W2:Y:S02]  /*14930*/  @!P0 SYNCS.PHASECHK.TRANS64 P0, [R13+URZ+0x22830], R8 ;  /* 0x022830080d0085a7 */ /* 0x000ea4000800007f */
[----:B--2---:R-:W-:Y:S05]  /*14940*/  @!P0 BRA `(.L_x_1977) ;  /* 0xfffffffc00ec8947 */ /* 0x004fea000383ffff */
[----:B------:R-:W-:Y:S05]  /*14950*/  BRA `(.L_x_1976) ;  /* 0xffffff0000ac7947 */ /* 0x000fea000383ffff */
.L_x_1990:
[----:B0-----:R-:W-:-:S04]  /*14960*/  MOV R11, UR28 ;  /* 0x0000001c000b7c02 */ /* 0x001fc80008000f00 */
[----:B------:R0:W1:Y:S03]  /*14970*/  SYNCS.PHASECHK.TRANS64.TRYWAIT P0, [R11+URZ+0x22850], R8 ;  /* 0x022850080b0075a7 */ /* 0x000066000800017f */
[----:B-1----:R-:W-:Y:S05]  /*14980*/  @!P0 NANOSLEEP.SYNCS 0x989680 ;  /* 0x009896800000895d */ /* 0x002fea0003900000 */
[----:B------:R-:W1:Y:S02]  /*14990*/  @!P0 SYNCS.PHASECHK.TRANS64 P0, [R11+URZ+0x22850], R8 ;  /* 0x022850080b0085a7 */ /* 0x000e64000800007f */
[----:B-1----:R-:W-:Y:S05]  /*149a0*/  @!P0 BRA `(.L_x_1990) ;  /* 0xfffffffc00ec8947 */ /* 0x002fea000383ffff */
[----:B------:R-:W-:Y:S05]  /*149b0*/  BRA `(.L_x_1989) ;  /* 0xffffff3400087947 */ /* 0x000fea000383ffff */
.L_x_2000:
[----:B-1----:R-:W-:-:S04]  /*149c0*/  IMAD.U32 R13, RZ, RZ, UR28 ;  /* 0x0000001cff0d7e24 */ /* 0x002fc8000f8e00ff */
[----:B------:R1:W2:Y:S03]  /*149d0*/  SYNCS.PHASECHK.TRANS64.TRYWAIT P1, [R13+URZ+0x22830], R8 ;  /* 0x022830080d0075a7 */ /* 0x0002a6000802017f */
[----:B--2---:R-:W-:Y:S05]  /*149e0*/  @!P1 NANOSLEEP.SYNCS 0x989680 ;  /* 0x009896800000995d */ /* 0x004fea0003900000 */
[----:B------:R-:W2:Y:S02]  /*149f0*/  @!P1 SYNCS.PHASECHK.TRANS64 P1, [R13+URZ+0x22830], R8 ;  /* 0x022830080d0095a7 */ /* 0x000ea4000802007f */
[----:B--2---:R-:W-:Y:S05]  /*14a00*/  @!P1 BRA `(.L_x_2000) ;  /* 0xfffffffc00ec9947 */ /* 0x004fea000383ffff */
[----:B------:R-:W-:Y:S05]  /*14a10*/  BRA `(.L_x_1999) ;  /* 0xffffff3800c07947 */ /* 0x000fea000383ffff */
.L_x_2005:
[----:B0-----:R-:W-:-:S04]  /*14a20*/  IMAD.U32 R11, RZ, RZ, UR28 ;  /* 0x0000001cff0b7e24 */ /* 0x001fc8000f8e00ff */
[----:B------:R0:W1:Y:S03]  /*14a30*/  SYNCS.PHASECHK.TRANS64.TRYWAIT P1, [R11+URZ+0x22850], R8 ;  /* 0x022850080b0075a7 */ /* 0x000066000802017f */
[----:B-1----:R-:W-:Y:S05]  /*14a40*/  @!P1 NANOSLEEP.SYNCS 0x989680 ;  /* 0x009896800000995d */ /* 0x002fea0003900000 */
[----:B------:R-:W1:Y:S02]  /*14a50*/  @!P1 SYNCS.PHASECHK.TRANS64 P1, [R11+URZ+0x22850], R8 ;  /* 0x022850080b0095a7 */ /* 0x000e64000802007f */
[----:B-1----:R-:W-:Y:S05]  /*14a60*/  @!P1 BRA `(.L_x_2005) ;  /* 0xfffffffc00ec9947 */ /* 0x002fea000383ffff */
[----:B------:R-:W-:Y:S05]  /*14a70*/  BRA `(.L_x_2004) ;  /* 0xffffff5800647947 */ /* 0x000fea000383ffff */
.L_x_2012:
[----:B-1----:R-:W-:-:S04]  /*14a80*/  IMAD.U32 R13, RZ, RZ, UR26 ;  /* 0x0000001aff0d7e24 */ /* 0x002fc8000f8e00ff */
[----:B------:R1:W2:Y:S03]  /*14a90*/  SYNCS.PHASECHK.TRANS64.TRYWAIT P0, [R13+URZ+0x22830], R8 ;  /* 0x022830080d0075a7 */ /* 0x0002a6000800017f */
[----:B--2---:R-:W-:Y:S05]  /*14aa0*/  @!P0 NANOSLEEP.SYNCS 0x989680 ;  /* 0x009896800000895d */ /* 0x004fea0003900000 */
[----:B------:R-:W2:Y:S02]  /*14ab0*/  @!P0 SYNCS.PHASECHK.TRANS64 P0, [R13+URZ+0x22830], R8 ;  /* 0x022830080d0085a7 */ /* 0x000ea4000800007f */
[----:B--2---:R-:W-:Y:S05]  /*14ac0*/  @!P0 BRA `(.L_x_2012) ;  /* 0xfffffffc00ec8947 */ /* 0x004fea000383ffff */
[----:B------:R-:W-:Y:S05]  /*14ad0*/  BRA `(.L_x_2011) ;  /* 0xffffff5c00747947 */ /* 0x000fea000383ffff */
.L_x_2025:
[----:B0-----:R-:W-:-:S04]  /*14ae0*/  IMAD.U32 R11, RZ, RZ, UR26 ;  /* 0x0000001aff0b7e24 */ /* 0x001fc8000f8e00ff */
[----:B------:R0:W1:Y:S03]  /*14af0*/  SYNCS.PHASECHK.TRANS64.TRYWAIT P0, [R11+URZ+0x22850], R8 ;  /* 0x022850080b0075a7 */ /* 0x000066000800017f */
[----:B-1----:R-:W-:Y:S05]  /*14b00*/  @!P0 NANOSLEEP.SYNCS 0x989680 ;  /* 0x009896800000895d */ /* 0x002fea0003900000 */
[----:B------:R-:W1:Y:S02]  /*14b10*/  @!P0 SYNCS.PHASECHK.TRANS64 P0, [R11+URZ+0x22850], R8 ;  /* 0x022850080b0085a7 */ /* 0x000e64000800007f */
[----:B-1----:R-:W-:Y:S05]  /*14b20*/  @!P0 BRA `(.L_x_2025) ;  /* 0xfffffffc00ec8947 */ /* 0x002fea000383ffff */
[----:B------:R-:W-:Y:S05]  /*14b30*/  BRA `(.L_x_2024) ;  /* 0xffffff8c00c07947 */ /* 0x000fea000383ffff */
.L_x_2044:
[----:B------:R-:W-:Y:S02]  /*14b40*/  IMAD.MOV.U32 R13, RZ, RZ, R16 ;  /* 0x000000ffff0d7224 */ /* 0x000fe400078e0010 */
[----:B------:R-:W-:Y:S02]  /*14b50*/  IMAD.MOV.U32 R12, RZ, RZ, RZ ;  /* 0x000000ffff0c7224 */ /* 0x000fe400078e00ff */
[----:B------:R-:W-:Y:S02]  /*14b60*/  IMAD.MOV.U32 R11, RZ, RZ, 0x1f ;  /* 0x0000001fff0b7424 */ /* 0x000fe400078e00ff */
[----:B------:R-:W-:-:S07]  /*14b70*/  IMAD.MOV.U32 R15, RZ, RZ, -0x1 ;  /* 0xffffffffff0f7424 */ /* 0x000fce00078e00ff */
[----:B-----5:R-:W-:Y:S05]  /*14b80*/  WARPSYNC.COLLECTIVE R15, `(.L_x_2084) ;  /* 0x000000000f087348 */ /* 0x020fea0003c00000 */
[----:B------:R0:W1:Y:S02]  /*14b90*/  SHFL.IDX P6, R14, R13, R12, R11 ;  /* 0x0000000c0d0e7389 */ /* 0x00006400000c000b */
[----:B01---5:R-:W-:Y:S01]  /*14ba0*/  ENDCOLLECTIVE ;  /* 0x000000000000791b */ /* 0x023fe20003800000 */
.L_x_2084:
[----:B------:R-:W-:Y:S05]  /*14bb0*/  BRA `(.L_x_2085) ;  /* 0xffffffd000947947 */ /* 0x000fea000383ffff */
.L_x_2046:
[----:B0-----:R-:W-:-:S04]  /*14bc0*/  IMAD.U32 R3, RZ, RZ, UR47 ;  /* 0x0000002fff037e24 */ /* 0x001fc8000f8e00ff */
[----:B------:R0:W1:Y:S03]  /*14bd0*/  SYNCS.PHASECHK.TRANS64.TRYWAIT P0, [R3+URZ+0x22840], R0 ;  /* 0x02284000030075a7 */ /* 0x000066000800017f */
[----:B-1----:R-:W-:Y:S05]  /*14be0*/  @!P0 NANOSLEEP.SYNCS 0x989680 ;  /* 0x009896800000895d */ /* 0x002fea0003900000 */
[----:B------:R-:W1:Y:S02]  /*14bf0*/  @!P0 SYNCS.PHASECHK.TRANS64 P0, [R3+URZ+0x22840], R0 ;  /* 0x02284000030085a7 */ /* 0x000e64000800007f */
[----:B-1----:R-:W-:Y:S05]  /*14c00*/  @!P0 BRA `(.L_x_2046) ;  /* 0xfffffffc00ec8947 */ /* 0x002fea000383ffff */
[----:B------:R-:W-:Y:S05]  /*14c10*/  BRA `(.L_x_2086) ;  /* 0xffffffd000d87947 */ /* 0x000fea000383ffff */
.L_x_2047:
        /* <DEDUP_REMOVED lines=8> */
.L_x_2088:
[----:B------:R-:W-:Y:S05]  /*14ca0*/  BSYNC B0 ;  /* 0x0000000000007941 */ /* 0x000fea0003800000 */
.L_x_2087:
[----:B------:R-:W-:Y:S01]  /*14cb0*/  IMAD.MOV.U32 R13, RZ, RZ, R3 ;  /* 0x000000ffff0d7224 */ /* 0x000fe200078e0003 */
[----:B------:R-:W-:Y:S01]  /*14cc0*/  @P0 LEA R7, R17, UR47, 0x1 ;  /* 0x0000002f11070c11 */ /* 0x000fe2000f8e08ff */
[----:B------:R-:W-:Y:S02]  /*14cd0*/  IMAD.MOV.U32 R12, RZ, RZ, RZ ;  /* 0x000000ffff0c7224 */ /* 0x000fe400078e00ff */
[----:B------:R-:W-:Y:S02]  /*14ce0*/  IMAD.MOV.U32 R11, RZ, RZ, 0x181f ;  /* 0x0000181fff0b7424 */ /* 0x000fe400078e00ff */
[----:B------:R-:W-:Y:S02]  /*14cf0*/  IMAD.MOV.U32 R15, RZ, RZ, -0x1 ;  /* 0xffffffffff0f7424 */ /* 0x000fe400078e00ff */
[----:B------:R-:W-:-:S07]  /*14d00*/  IMAD.MOV.U32 R4, RZ, RZ, R14 ;  /* 0x000000ffff047224 */ /* 0x000fce00078e000e */
[----:B------:R-:W-:Y:S05]  /*14d10*/  WARPSYNC.COLLECTIVE R15, `(.L_x_2089) ;  /* 0x000000000f087348 */ /* 0x000fea0003c00000 */
[----:B------:R0:W1:Y:S02]  /*14d20*/  SHFL.IDX P6, R14, R13, R12, R11 ;  /* 0x0000000c0d0e7389 */ /* 0x00006400000c000b */
[----:B01----:R-:W-:Y:S01]  /*14d30*/  ENDCOLLECTIVE ;  /* 0x000000000000791b */ /* 0x003fe20003800000 */
.L_x_2089:
[----:B------:R-:W-:Y:S01]  /*14d40*/  IMAD.MOV.U32 R13, RZ, RZ, R0 ;  /* 0x000000ffff0d7224 */ /* 0x000fe200078e0000 */
[----:B------:R-:W-:Y:S02]  /*14d50*/  MOV R12, 0x1 ;  /* 0x00000001000c7802 */ /* 0x000fe40000000f00 */
[----:B------:R-:W-:-:S05]  /*14d60*/  @P0 LEA R14, P1, R24, R14, 0x1 ;  /* 0x0000000e180e0211 */ /* 0x000fca00078208ff */
[----:B------:R-:W-:Y:S02]  /*14d70*/  @P0 IMAD.X R5, RZ, RZ, R4, P1 ;  /* 0x000000ffff050224 */ /* 0x000fe400008e0604 */
[----:B------:R-:W-:-:S07]  /*14d80*/  @P0 IMAD.MOV.U32 R4, RZ, RZ, R14 ;  /* 0x000000ffff040224 */ /* 0x000fce00078e000e */
[----:B------:R-:W-:Y:S05]  /*14d90*/  WARPSYNC.COLLECTIVE R15, `(.L_x_2090) ;  /* 0x000000000f087348 */ /* 0x000fea0003c00000 */
[----:B------:R0:W1:Y:S02]  /*14da0*/  SHFL.IDX P6, R14, R13, R12, R11 ;  /* 0x0000000c0d0e7389 */ /* 0x00006400000c000b */
[----:B01----:R-:W-:Y:S01]  /*14db0*/  ENDCOLLECTIVE ;  /* 0x000000000000791b */ /* 0x003fe20003800000 */
.L_x_2090:
        /* <DEDUP_REMOVED lines=11> */
.L_x_2091:
[----:B------:R-:W-:Y:S02]  /*14e70*/  IMAD.MOV.U32 R13, RZ, RZ, R0 ;  /* 0x000000ffff0d7224 */ /* 0x000fe400078e0000 */
[----:B------:R-:W-:Y:S01]  /*14e80*/  IMAD.MOV.U32 R12, RZ, RZ, 0x2 ;  /* 0x00000002ff0c7424 */ /* 0x000fe200078e00ff */
[----:B------:R-:W-:-:S13]  /*14e90*/  @P0 LEA R4, P1, R24, R14, 0x1 ;  /* 0x0000000e18040211 */ /* 0x000fda00078208ff */
[----:B------:R-:W-:Y:S05]  /*14ea0*/  WARPSYNC.COLLECTIVE R15, `(.L_x_2092) ;  /* 0x000000000f087348 */ /* 0x000fea0003c00000 */
[----:B------:R0:W1:Y:S02]  /*14eb0*/  SHFL.IDX P6, R14, R13, R12, R11 ;  /* 0x0000000c0d0e7389 */ /* 0x00006400000c000b */
[----:B01----:R-:W-:Y:S01]  /*14ec0*/  ENDCOLLECTIVE ;  /* 0x000000000000791b */ /* 0x003fe20003800000 */
.L_x_2092:
        /* <DEDUP_REMOVED lines=12> */
.L_x_2093:
[----:B------:R-:W-:Y:S02]  /*14f90*/  IMAD.MOV.U32 R13, RZ, RZ, R0 ;  /* 0x000000ffff0d7224 */ /* 0x000fe400078e0000 */
[----:B------:R-:W-:Y:S01]  /*14fa0*/  IMAD.MOV.U32 R12, RZ, RZ, 0x3 ;  /* 0x00000003ff0c7424 */ /* 0x000fe200078e00ff */
[----:B------:R-:W-:-:S13]  /*14fb0*/  @P0 LEA R4, P1, R24, R14, 0x1 ;  /* 0x0000000e18040211 */ /* 0x000fda00078208ff */
[----:B------:R-:W-:Y:S05]  /*14fc0*/  WARPSYNC.COLLECTIVE R15, `(.L_x_2094) ;  /* 0x000000000f087348 */ /* 0x000fea0003c00000 */
[----:B------:R0:W1:Y:S02]  /*14fd0*/  SHFL.IDX P6, R14, R13, R12, R11 ;  /* 0x0000000c0d0e7389 */ /* 0x00006400000c000b */
[----:B01----:R-:W-:Y:S01]  /*14fe0*/  ENDCOLLECTIVE ;  /* 0x000000000000791b */ /* 0x003fe20003800000 */
.L_x_2094:
        /* <DEDUP_REMOVED lines=12> */
.L_x_2095:
[----:B------:R-:W-:Y:S02]  /*150b0*/  IMAD.MOV.U32 R13, RZ, RZ, R0 ;  /* 0x000000ffff0d7224 */ /* 0x000fe400078e0000 */
[----:B------:R-:W-:Y:S01]  /*150c0*/  IMAD.MOV.U32 R12, RZ, RZ, 0x4 ;  /* 0x00000004ff0c7424 */ /* 0x000fe200078e00ff */
[----:B------:R-:W-:-:S13]  /*150d0*/  @P0 LEA R4, P1, R24, R14, 0x1 ;  /* 0x0000000e18040211 */ /* 0x000fda00078208ff */
[----:B------:R-:W-:Y:S05]  /*150e0*/  WARPSYNC.COLLECTIVE R15, `(.L_x_2096) ;  /* 0x000000000f087348 */ /* 0x000fea0003c00000 */
[----:B------:R0:W1:Y:S02]  /*150f0*/  SHFL.IDX P6, R14, R13, R12, R11 ;  /* 0x0000000c0d0e7389 */ /* 0x00006400000c000b */
[----:B01----:R-:W-:Y:S01]  /*15100*/  ENDCOLLECTIVE ;  /* 0x000000000000791b */ /* 0x003fe20003800000 */
.L_x_2096:
        /* <DEDUP_REMOVED lines=12> */
.L_x_2097:
[----:B------:R-:W-:Y:S02]  /*151d0*/  IMAD.MOV.U32 R13, RZ, RZ, R0 ;  /* 0x000000ffff0d7224 */ /* 0x000fe400078e0000 */
[----:B------:R-:W-:Y:S01]  /*151e0*/  IMAD.MOV.U32 R12, RZ, RZ, 0x5 ;  /* 0x00000005ff0c7424 */ /* 0x000fe200078e00ff */
[----:B------:R-:W-:-:S13]  /*151f0*/  @P0 LEA R4, P1, R24, R14, 0x1 ;  /* 0x0000000e18040211 */ /* 0x000fda00078208ff */
[----:B------:R-:W-:Y:S05]  /*15200*/  WARPSYNC.COLLECTIVE R15, `(.L_x_2098) ;  /* 0x000000000f087348 */ /* 0x000fea0003c00000 */
[----:B------:R0:W1:Y:S02]  /*15210*/  SHFL.IDX P6, R14, R13, R12, R11 ;  /* 0x0000000c0d0e7389 */ /* 0x00006400000c000b */
[----:B01----:R-:W-:Y:S01]  /*15220*/  ENDCOLLECTIVE ;  /* 0x000000000000791b */ /* 0x003fe20003800000 */
.L_x_2098:
[----:B------:R-:W-:-:S05]  /*15230*/  @P0 IMAD.X R5, RZ, RZ, R6, P1 ;  /* 0x000000ffff050224 */ /* 0x000fca00008e0606 */
[----:B------:R-:W-:Y:S01]  /*15240*/  @!PT LDS RZ, [RZ] ;  /* 0x00000000fffff984 */ /* 0x000fe20000000800 */
[----:B------:R-:W-:Y:S01]  /*15250*/  @!PT LDS RZ, [RZ] ;  /* 0x00000000fffff984 */ /* 0x000fe20000000800 */
[----:B------:R-:W-:Y:S01]  /*15260*/  @!PT LDS RZ, [RZ] ;  /* 0x00000000fffff984 */ /* 0x000fe20000000800 */
[----:B------:R0:W-:Y:S01]  /*15270*/  @P0 LDGSTS.E.BYPASS.LTC128B.128 [R7+0x1e400], desc[UR36][R4.64], !P2 ;  /* 0x1e40000004070fae */ /* 0x0001e2000d101d64 */
[----:B------:R-:W-:Y:S01]  /*15280*/  MOV R13, R3 ;  /* 0x00000003000d7202 */ /* 0x000fe20000000f00 */
[----:B------:R-:W-:-:S07]  /*15290*/  IMAD.MOV.U32 R6, RZ, RZ, R14 ;  /* 0x000000ffff067224 */ /* 0x000fce00078e000e */
[----:B0-----:R-:W-:Y:S05]  /*152a0*/  WARPSYNC.COLLECTIVE R15, `(.L_x_2099) ;  /* 0x000000000f087348 */ /* 0x001fea0003c00000 */
[----:B------:R1:W2:Y:S02]  /*152b0*/  SHFL.IDX P6, R14, R13, R12, R11 ;  /* 0x0000000c0d0e7389 */ /* 0x0002a400000c000b */
[----:B012---:R-:W-:Y:S01]  /*152c0*/  ENDCOLLECTIVE ;  /* 0x000000000000791b */ /* 0x007fe20003800000 */
.L_x_2099:
[----:B------:R-:W-:Y:S05]  /*152d0*/  BRA `(.L_x_2100) ;  /* 0xffffffd0004c7947 */ /* 0x000fea000383ffff */
.L_x_2050:
[----:B------:R-:W-:Y:S02]  /*152e0*/  IMAD.MOV.U32 R13, RZ, RZ, R6 ;  /* 0x000000ffff0d7224 */ /* 0x000fe400078e0006 */
[----:B------:R-:W-:Y:S02]  /*152f0*/  IMAD.MOV.U32 R12, RZ, RZ, RZ ;  /* 0x000000ffff0c7224 */ /* 0x000fe400078e00ff */
[----:B------:R-:W-:Y:S02]  /*15300*/  IMAD.MOV.U32 R11, RZ, RZ, 0x181f ;  /* 0x0000181fff0b7424 */ /* 0x000fe400078e00ff */
[----:B------:R-:W-:Y:S02]  /*15310*/  IMAD.MOV.U32 R15, RZ, RZ, -0x1 ;  /* 0xffffffffff0f7424 */ /* 0x000fe400078e00ff */
[----:B------:R-:W-:-:S07]  /*15320*/  VIADD R0, R27, UR40 ;  /* 0x000000281b007c36 */ /* 0x000fce0008000000 */
[----:B------:R-:W-:Y:S05]  /*15330*/  WARPSYNC.COLLECTIVE R15, `(.L_x_2101) ;  /* 0x000000000f087348 */ /* 0x000fea0003c00000 */
[----:B------:R0:W1:Y:S02]  /*15340*/  SHFL.IDX P6, R14, R13, R12, R11 ;  /* 0x0000000c0d0e7389 */ /* 0x00006400000c000b */
[----:B01----:R-:W-:Y:S01]  /*15350*/  ENDCOLLECTIVE ;  /* 0x000000000000791b */ /* 0x003fe20003800000 */
.L_x_2101:
[----:B------:R-:W-:Y:S02]  /*15360*/  VIADD R8, R0, 0x10 ;  /* 0x0000001000087836 */ /* 0x000fe40000000000 */
[----:B------:R-:W-:Y:S02]  /*15370*/  IMAD.MOV.U32 R13, RZ, RZ, R7 ;  /* 0x000000ffff0d7224 */ /* 0x000fe400078e0007 */
[----:B------:R-:W-:-:S07]  /*15380*/  IMAD.MOV.U32 R4, RZ, RZ, R14 ;  /* 0x000000ffff047224 */ /* 0x000fce00078e000e */
[----:B------:R-:W-:Y:S05]  /*15390*/  WARPSYNC.COLLECTIVE R15, `(.L_x_2102) ;  /* 0x000000000f087348 */ /* 0x000fea0003c00000 */
[----:B------:R0:W1:Y:S02]  /*153a0*/  SHFL.IDX P6, R14, R13, R12, R11 ;  /* 0x0000000c0d0e7389 */ /* 0x00006400000c000b */
[----:B01----:R-:W-:Y:S01]  /*153b0*/  ENDCOLLECTIVE ;  /* 0x000000000000791b */ /* 0x003fe20003800000 */
.L_x_2102:
[----:B------:R-:W-:Y:S02]  /*153c0*/  ULDC UR4, c[0x0][0x288] ;  /* 0x0000a20000047ab9 */ /* 0x000fe40000000800 */
[----:B------:R-:W-:-:S05]  /*153d0*/  IMAD R3, R3, UR4, RZ ;  /* 0x0000000403037c24 */ /* 0x000fca000f8e02ff */
[----:B------:R-:W-:Y:S02]  /*153e0*/  ISETP.GE.AND P0, PT, R0, R3, PT ;  /* 0x000000030000720c */ /* 0x000fe40003f06270 */
[----:B------:R-:W-:Y:S01]  /*153f0*/  MOV R13, R6 ;  /* 0x00000006000d7202 */ /* 0x000fe20000000f00 */
[----:B------:R-:W-:-:S10]  /*15400*/  IMAD.MOV.U32 R12, RZ, RZ, 0x1 ;  /* 0x00000001ff0c7424 */ /* 0x000fd400078e00ff */
[----:B------:R-:W-:Y:S02]  /*15410*/  @!P0 LEA R9, R17, UR47, 0x1 ;  /* 0x0000002f11098c11 */ /* 0x000fe4000f8e08ff */
[----:B------:R-:W-:-:S05]  /*15420*/  @!P0 LEA R14, P2, R24, R14, 0x1 ;  /* 0x0000000e180e8211 */ /* 0x000fca00078408ff */
[----:B------:R-:W-:Y:S02]  /*15430*/  @!P0 IMAD.X R5, RZ, RZ, R4, P2 ;  /* 0x000000ffff058224 */ /* 0x000fe400010e0604 */
[----:B------:R-:W-:-:S07]  /*15440*/  @!P0 IMAD.MOV.U32 R4, RZ, RZ, R14 ;  /* 0x000000ffff048224 */ /* 0x000fce00078e000e */
[----:B------:R-:W-:Y:S05]  /*15450*/  WARPSYNC.COLLECTIVE R15, `(.L_x_2103) ;  /* 0x000000000f087348 */ /* 0x000fea0003c00000 */
[----:B------:R0:W1:Y:S02]  /*15460*/  SHFL.IDX P6, R14, R13, R12, R11 ;  /* 0x0000000c0d0e7389 */ /* 0x00006400000c000b */
[----:B01----:R-:W-:Y:S01]  /*15470*/  ENDCOLLECTIVE ;  /* 0x000000000000791b */ /* 0x003fe20003800000 */
.L_x_2103:
[----:B------:R-:W-:Y:S01]  /*15480*/  @!PT LDS RZ, [RZ] ;  /* 0x00000000fffff984 */ /* 0x000fe20000000800 */
[----:B------:R-:W-:Y:S01]  /*15490*/  @!PT LDS RZ, [RZ] ;  /* 0x00000000fffff984 */ /* 0x000fe20000000800 */
[----:B------:R-:W-:Y:S01]  /*154a0*/  @!PT LDS RZ, [RZ] ;  /* 0x00000000fffff984 */ /* 0x000fe20000000800 */
[----:B------:R0:W-:Y:S01]  /*154b0*/  @!P0 LDGSTS.E.BYPASS.LTC128B.128 [R9+0x18400], desc[UR36][R4.64], !P1 ;  /* 0x1840000004098fae */ /* 0x0001e2000c901d64 */
[----:B------:R-:W-:Y:S01]  /*154c0*/  ISETP.GE.AND P0, PT, R8, R3, PT ;  /* 0x000000030800720c */ /* 0x000fe20003f06270 */
[----:B------:R-:W-:-:S12]  /*154d0*/  IMAD.MOV.U32 R13, RZ, RZ, R7 ;  /* 0x000000ffff0d7224 */ /* 0x000fd800078e0007 */
[----:B------:R-:W-:Y:S01]  /*154e0*/  @!P0 LEA R21, R17, UR47, 0x1 ;  /* 0x0000002f11158c11 */ /* 0x000fe2000f8e08ff */
[----:B0-----:R-:W-:-:S07]  /*154f0*/  IMAD.MOV.U32 R8, RZ, RZ, R14 ;  /* 0x000000ffff087224 */ /* 0x001fce00078e000e */
[----:B------:R-:W-:Y:S05]  /*15500*/  WARPSYNC.COLLECTIVE R15, `(.L_x_2104) ;  /* 0x000000000f087348 */ /* 0x000fea0003c00000 */
[----:B------:R0:W1:Y:S02]  /*15510*/  SHFL.IDX P6, R14, R13, R12, R11 ;  /* 0x0000000c0d0e7389 */ /* 0x00006400000c000b */
[----:B01----:R-:W-:Y:S01]  /*15520*/  ENDCOLLECTIVE ;  /* 0x000000000000791b */ /* 0x003fe20003800000 */
.L_x_2104:
[----:B------:R-:W-:Y:S02]  /*15530*/  IMAD.MOV.U32 R13, RZ, RZ, R6 ;  /* 0x000000ffff0d7224 */ /* 0x000fe400078e0006 */
[----:B------:R-:W-:Y:S01]  /*15540*/  IMAD.MOV.U32 R12, RZ, RZ, 0x2 ;  /* 0x00000002ff0c7424 */ /* 0x000fe200078e00ff */
[----:B------:R-:W-:-:S13]  /*15550*/  @!P0 LEA R4, P2, R24, R14, 0x1 ;  /* 0x0000000e18048211 */ /* 0x000fda00078408ff */
[----:B------:R-:W-:Y:S05]  /*15560*/  WARPSYNC.COLLECTIVE R15, `(.L_x_2105) ;  /* 0x000000000f087348 */ /* 0x000fea0003c00000 */
[----:B------:R0:W1:Y:S02]  /*15570*/  SHFL.IDX P6, R14, R13, R12, R11 ;  /* 0x0000000c0d0e7389 */ /* 0x00006400000c000b */
[----:B01----:R-:W-:Y:S01]  /*15580*/  ENDCOLLECTIVE ;  /* 0x000000000000791b */ /* 0x003fe20003800000 */
.L_x_2105:
[----:B------:R-:W-:Y:S02]  /*15590*/  @!P0 IMAD.X R5, RZ, RZ, R8, P2 ;  /* 0x000000ffff058224 */ /* 0x000fe400010e0608 */
[----:B------:R-:W-:-:S03]  /*155a0*/  VIADD R8, R0, 0x20 ;  /* 0x0000002000087836 */ /* 0x000fc60000000000 */
[----:B------:R-:W-:Y:S01]  /*155b0*/  @!PT LDS RZ, [RZ] ;  /* 0x00000000fffff984 */ /* 0x000fe20000000800 */
[----:B------:R-:W-:Y:S01]  /*155c0*/  @!PT LDS RZ, [RZ] ;  /* 0x00000000fffff984 */ /* 0x000fe20000000800 */
[----:B------:R-:W-:Y:S01]  /*155d0*/  @!PT LDS RZ, [RZ] ;  /* 0x00000000fffff984 */ /* 0x000fe20000000800 */
[----:B------:R0:W-:Y:S02]  /*155e0*/  @!P0 LDGSTS.E.BYPASS.LTC128B.128 [R21+0x18c00], desc[UR36][R4.64], !P1 ;  /* 0x18c0000004158fae */ /* 0x0001e4000c901d64 */
[----:B------:R-:W-:Y:S01]  /*155f0*/  ISETP.GE.AND P0, PT, R8, R3, PT ;  /* 0x000000030800720c */ /* 0x000fe20003f06270 */
[----:B------:R-:W-:-:S12]  /*15600*/  IMAD.MOV.U32 R13, RZ, RZ, R7 ;  /* 0x000000ffff0d7224 */ /* 0x000fd800078e0007 */
[----:B------:R-:W-:Y:S01]  /*15610*/  @!P0 LEA R9, R17, UR47, 0x1 ;  /* 0x0000002f11098c11 */ /* 0x000fe2000f8e08ff */
[----:B0-----:R-:W-:-:S07]  /*15620*/  IMAD.MOV.U32 R8, RZ, RZ, R14 ;  /* 0x000000ffff087224 */ /* 0x001fce00078e000e */
[----:B------:R-:W-:Y:S05]  /*15630*/  WARPSYNC.COLLECTIVE R15, `(.L_x_2106) ;  /* 0x000000000f087348 */ /* 0x000fea0003c00000 */
[----:B------:R0:W1:Y:S02]  /*15640*/  SHFL.IDX P6, R14, R13, R12, R11 ;  /* 0x0000000c0d0e7389 */ /* 0x00006400000c000b */
[----:B01----:R-:W-:Y:S01]  /*15650*/  ENDCOLLECTIVE ;  /* 0x000000000000791b */ /* 0x003fe20003800000 */
.L_x_2106:
[----:B------:R-:W-:Y:S02]  /*15660*/  IMAD.MOV.U32 R13, RZ, RZ, R6 ;  /* 0x000000ffff0d7224 */ /* 0x000fe400078e0006 */
[----:B------:R-:W-:Y:S01]  /*15670*/  IMAD.MOV.U32 R12, RZ, RZ, 0x3 ;  /* 0x00000003ff0c7424 */ /* 0x000fe200078e00ff */
[----:B------:R-:W-:-:S13]  /*15680*/  @!P0 LEA R4, P2, R24, R14, 0x1 ;  /* 0x0000000e18048211 */ /* 0x000fda00078408ff */
[----:B------:R-:W-:Y:S05]  /*15690*/  WARPSYNC.COLLECTIVE R15, `(.L_x_2107) ;  /* 0x000000000f087348 */ /* 0x000fea0003c00000 */
[----:B------:R0:W1:Y:S02]  /*156a0*/  SHFL.IDX P6, R14, R13, R12, R11 ;  /* 0x0000000c0d0e7389 */ /* 0x00006400000c000b */
[----:B01----:R-:W-:Y:S01]  /*156b0*/  ENDCOLLECTIVE ;  /* 0x000000000000791b */ /* 0x003fe20003800000 */
.L_x_2107:
[----:B------:R-:W-:Y:S01]  /*156c0*/  @!P0 IMAD.X R5, RZ, RZ, R8, P2 ;  /* 0x000000ffff058224 */ /* 0x000fe200010e0608 */
[----:B------:R-:W-:-:S04]  /*156d0*/  IADD3 R8, R0, 0x30, RZ ;  /* 0x0000003000087810 */ /* 0x000fc80007ffe0ff */
        /* <DEDUP_REMOVED lines=11> */
.L_x_2108:
[----:B------:R-:W-:Y:S02]  /*15790*/  IMAD.MOV.U32 R13, RZ, RZ, R6 ;  /* 0x000000ffff0d7224 */ /* 0x000fe400078e0006 */
[----:B------:R-:W-:Y:S01]  /*157a0*/  IMAD.MOV.U32 R12, RZ, RZ, 0x4 ;  /* 0x00000004ff0c7424 */ /* 0x000fe200078e00ff */
[----:B------:R-:W-:-:S13]  /*157b0*/  @!P0 LEA R4, P2, R24, R14, 0x1 ;  /* 0x0000000e18048211 */ /* 0x000fda00078408ff */
[----:B------:R-:W-:Y:S05]  /*157c0*/  WARPSYNC.COLLECTIVE R15, `(.L_x_2109) ;  /* 0x000000000f087348 */ /* 0x000fea0003c00000 */
[----:B------:R0:W1:Y:S02]  /*157d0*/  SHFL.IDX P6, R14, R13, R12, R11 ;  /* 0x0000000c0d0e7389 */ /* 0x00006400000c000b */
[----:B01----:R-:W-:Y:S01]  /*157e0*/  ENDCOLLECTIVE ;  /* 0x000000000000791b */ /* 0x003fe20003800000 */
.L_x_2109:
        /* <DEDUP_REMOVED lines=13> */
.L_x_2110:
[----:B------:R-:W-:Y:S02]  /*158c0*/  IMAD.MOV.U32 R13, RZ, RZ, R6 ;  /* 0x000000ffff0d7224 */ /* 0x000fe400078e0006 */
[----:B------:R-:W-:Y:S01]  /*158d0*/  IMAD.MOV.U32 R12, RZ, RZ, 0x5 ;  /* 0x00000005ff0c7424 */ /* 0x000fe200078e00ff */
[----:B------:R-:W-:-:S13]  /*158e0*/  @!P0 LEA R4, P2, R24, R14, 0x1 ;  /* 0x0000000e18048211 */ /* 0x000fda00078408ff */
[----:B------:R-:W-:Y:S05]  /*158f0*/  WARPSYNC.COLLECTIVE R15, `(.L_x_2111) ;  /* 0x000000000f087348 */ /* 0x000fea0003c00000 */
[----:B------:R0:W1:Y:S02]  /*15900*/  SHFL.IDX P6, R14, R13, R12, R11 ;  /* 0x0000000c0d0e7389 */ /* 0x00006400000c000b */
[----:B01----:R-:W-:Y:S01]  /*15910*/  ENDCOLLECTIVE ;  /* 0x000000000000791b */ /* 0x003fe20003800000 */
.L_x_2111:
[----:B------:R-:W-:Y:S01]  /*15920*/  @!P0 IADD3.X R5, RZ, R8, RZ, P2, !PT ;  /* 0x00000008ff058210 */ /* 0x000fe200017fe4ff */
[----:B------:R-:W-:-:S04]  /*15930*/  VIADD R8, R0, 0x50 ;  /* 0x0000005000087836 */ /* 0x000fc80000000000 */
        /* <DEDUP_REMOVED lines=11> */
.L_x_2112:
[----:B------:R-:W-:Y:S02]  /*159f0*/  IMAD.MOV.U32 R13, RZ, RZ, R6 ;  /* 0x000000ffff0d7224 */ /* 0x000fe400078e0006 */
[----:B------:R-:W-:Y:S01]  /*15a00*/  IMAD.MOV.U32 R12, RZ, RZ, 0x6 ;  /* 0x00000006ff0c7424 */ /* 0x000fe200078e00ff */
[----:B------:R-:W-:-:S13]  /*15a10*/  @!P0 LEA R4, P2, R24, R14, 0x1 ;  /* 0x0000000e18048211 */ /* 0x000fda00078408ff */
[----:B------:R-:W-:Y:S05]  /*15a20*/  WARPSYNC.COLLECTIVE R15, `(.L_x_2113) ;  /* 0x000000000f087348 */ /* 0x000fea0003c00000 */
[----:B------:R0:W1:Y:S02]  /*15a30*/  SHFL.IDX P6, R14, R13, R12, R11 ;  /* 0x0000000c0d0e7389 */ /* 0x00006400000c000b */
[----:B01----:R-:W-:Y:S01]  /*15a40*/  ENDCOLLECTIVE ;  /* 0x000000000000791b */ /* 0x003fe20003800000 */
.L_x_2113:
        /* <DEDUP_REMOVED lines=12> */
.L_x_2114:
[----:B------:R-:W-:Y:S01]  /*15b10*/  @!P0 LEA R9, R17, UR47, 0x1 ;  /* 0x0000002f11098c11 */ /* 0x000fe2000f8e08ff */
[----:B------:R-:W-:Y:S02]  /*15b20*/  IMAD.MOV.U32 R13, RZ, RZ, R6 ;  /* 0x000000ffff0d7224 */ /* 0x000fe400078e0006 */
[----:B------:R-:W-:Y:S01]  /*15b30*/  IMAD.MOV.U32 R12, RZ, RZ, 0x7 ;  /* 0x00000007ff0c7424 */ /* 0x000fe200078e00ff */
[----:B------:R-:W-:-:S13]  /*15b40*/  @!P0 LEA R4, P2, R24, R14, 0x1 ;  /* 0x0000000e18048211 */ /* 0x000fda00078408ff */
[----:B------:R-:W-:Y:S05]  /*15b50*/  WARPSYNC.COLLECTIVE R15, `(.L_x_2115) ;  /* 0x000000000f087348 */ /* 0x000fea0003c00000 */
[----:B------:R0:W1:Y:S02]  /*15b60*/  SHFL.IDX P6, R14, R13, R12, R11 ;  /* 0x0000000c0d0e7389 */ /* 0x00006400000c000b */
[----:B01----:R-:W-:Y:S01]  /*15b70*/  ENDCOLLECTIVE ;  /* 0x000000000000791b */ /* 0x003fe20003800000 */
.L_x_2115:
        /* <DEDUP_REMOVED lines=10> */
.L_x_2116:
[----:B------:R-:W-:Y:S05]  /*15c20*/  BRA `(.L_x_2117) ;  /* 0xffffffd000407947 */ /* 0x000fea000383ffff */
.L_x_2051:
[----:B0-----:R-:W-:-:S04]  /*15c30*/  IMAD.U32 R3, RZ, RZ, UR47 ;  /* 0x0000002fff037e24 */ /* 0x001fc8000f8e00ff */
[----:B------:R0:W1:Y:S03]  /*15c40*/  SYNCS.PHASECHK.TRANS64.TRYWAIT P0, [R3+URZ+0x22820], R0 ;  /* 0x02282000030075a7 */ /* 0x000066000800017f */
[----:B-1----:R-:W-:Y:S05]  /*15c50*/  @!P0 NANOSLEEP.SYNCS 0x989680 ;  /* 0x009896800000895d */ /* 0x002fea0003900000 */
[----:B------:R-:W1:Y:S02]  /*15c60*/  @!P0 SYNCS.PHASECHK.TRANS64 P0, [R3+URZ+0x22820], R0 ;  /* 0x02282000030085a7 */ /* 0x000e64000800007f */
[----:B-1----:R-:W-:Y:S05]  /*15c70*/  @!P0 BRA `(.L_x_2051) ;  /* 0xfffffffc00ec8947 */ /* 0x002fea000383ffff */
[----:B------:R-:W-:Y:S05]  /*15c80*/  BRA `(.L_x_2118) ;  /* 0xffffffd000707947 */ /* 0x000fea000383ffff */
.L_x_2053:
[----:B0-----:R-:W-:-:S04]  /*15c90*/  IMAD.U32 R3, RZ, RZ, UR47 ;  /* 0x0000002fff037e24 */ /* 0x001fc8000f8e00ff */
[----:B------:R0:W1:Y:S03]  /*15ca0*/  SYNCS.PHASECHK.TRANS64.TRYWAIT P0, [R3+URZ+0x22860], R0 ;  /* 0x02286000030075a7 */ /* 0x000066000800017f */
[----:B-1----:R-:W-:Y:S05]  /*15cb0*/  @!P0 NANOSLEEP.SYNCS 0x989680 ;  /* 0x009896800000895d */ /* 0x002fea0003900000 */
[----:B------:R-:W1:Y:S02]  /*15cc0*/  @!P0 SYNCS.PHASECHK.TRANS64 P0, [R3+URZ+0x22860], R0 ;  /* 0x02286000030085a7 */ /* 0x000e64000800007f */
[----:B-1----:R-:W-:Y:S05]  /*15cd0*/  @!P0 BRA `(.L_x_2053) ;  /* 0xfffffffc00ec8947 */ /* 0x002fea000383ffff */
[----:B------:R-:W-:Y:S05]  /*15ce0*/  BRA `(.L_x_2119) ;  /* 0xffffffd0006c7947 */ /* 0x000fea000383ffff */
.L_x_2054:
        /* <DEDUP_REMOVED lines=8> */
.L_x_2121:
[----:B------:R-:W-:Y:S05]  /*15d70*/  BSYNC B0 ;  /* 0x0000000000007941 */ /* 0x000fea0003800000 */
.L_x_2120:
[----:B------:R-:W-:Y:S01]  /*15d80*/  IMAD.MOV.U32 R13, RZ, RZ, R3 ;  /* 0x000000ffff0d7224 */ /* 0x000fe200078e0003 */
[----:B------:R-:W-:Y:S01]  /*15d90*/  LEA R19, R17, UR47, 0x1 ;  /* 0x0000002f11137c11 */ /* 0x000fe2000f8e08ff */
[----:B------:R-:W-:Y:S01]  /*15da0*/  IMAD.MOV.U32 R12, RZ, RZ, RZ ;  /* 0x000000ffff0c7224 */ /* 0x000fe200078e00ff */
[C---:B------:R-:W-:Y:S01]  /*15db0*/  LOP3.LUT P2, RZ, R8.reuse, 0x2, RZ, 0xc0, !PT ;  /* 0x0000000208ff7812 */ /* 0x040fe2000784c0ff */
[----:B------:R-:W-:Y:S01]  /*15dc0*/  IMAD.MOV.U32 R11, RZ, RZ, 0x181f ;  /* 0x0000181fff0b7424 */ /* 0x000fe200078e00ff */
[----:B------:R-:W-:Y:S01]  /*15dd0*/  LOP3.LUT P1, RZ, R8, 0x4, RZ, 0xc0, !PT ;  /* 0x0000000408ff7812 */ /* 0x000fe2000782c0ff */
[----:B------:R-:W-:Y:S02]  /*15de0*/  IMAD.MOV.U32 R15, RZ, RZ, -0x1 ;  /* 0xffffffffff0f7424 */ /* 0x000fe400078e00ff */
[----:B------:R-:W-:Y:S01]  /*15df0*/  IMAD.MOV.U32 R0, RZ, RZ, R14 ;  /* 0x000000ffff007224 */ /* 0x000fe200078e000e */
[----:B------:R-:W-:Y:S01]  /*15e00*/  ISETP.LT.OR P3, PT, R35, 0x1, !P1 ;  /* 0x000000012300780c */ /* 0x000fe20004f61670 */
[----:B------:R-:W-:-:S12]  /*15e10*/  IMAD.SHL.U32 R24, R24, 0x2, RZ ;  /* 0x0000000218187824 */ /* 0x000fd800078e00ff */
[----:B------:R-:W-:Y:S05]  /*15e20*/  WARPSYNC.COLLECTIVE R15, `(.L_x_2122) ;  /* 0x000000000f087348 */ /* 0x000fea0003c00000 */
[----:B------:R0:W1:Y:S02]  /*15e30*/  SHFL.IDX P6, R14, R13, R12, R11 ;  /* 0x0000000c0d0e7389 */ /* 0x00006400000c000b */
[----:B01----:R-:W-:Y:S01]  /*15e40*/  ENDCOLLECTIVE ;  /* 0x000000000000791b */ /* 0x003fe20003800000 */
.L_x_2122:
[----:B------:R-:W-:Y:S02]  /*15e50*/  IMAD.MOV.U32 R13, RZ, RZ, R10 ;  /* 0x000000ffff0d7224 */ /* 0x000fe400078e000a */
[----:B------:R-:W-:Y:S01]  /*15e60*/  IMAD.MOV.U32 R12, RZ, RZ, 0x1 ;  /* 0x00000001ff0c7424 */ /* 0x000fe200078e00ff */
[----:B------:R-:W-:-:S13]  /*15e70*/  IADD3 R4, P0, R14, R24, RZ ;  /* 0x000000180e047210 */ /* 0x000fda0007f1e0ff */
[----:B------:R-:W-:Y:S05]  /*15e80*/  WARPSYNC.COLLECTIVE R15, `(.L_x_2123) ;  /* 0x000000000f087348 */ /* 0x000fea0003c00000 */
[----:B------:R0:W1:Y:S02]  /*15e90*/  SHFL.IDX P6, R14, R13, R12, R11 ;  /* 0x0000000c0d0e7389 */ /* 0x00006400000c000b */
[----:B01----:R-:W-:Y:S01]  /*15ea0*/  ENDCOLLECTIVE ;  /* 0x000000000000791b */ /* 0x003fe20003800000 */
.L_x_2123:
        /* <DEDUP_REMOVED lines=12> */
.L_x_2124:
[----:B------:R-:W-:Y:S01]  /*15f70*/  @!PT LDS RZ, [RZ] ;  /* 0x00000000fffff984 */ /* 0x000fe20000000800 */
[----:B------:R-:W-:Y:S01]  /*15f80*/  @!PT LDS RZ, [RZ] ;  /* 0x00000000fffff984 */ /* 0x000fe20000000800 */
[----:B------:R-:W-:Y:S01]  /*15f90*/  @!PT LDS RZ, [RZ] ;  /* 0x00000000fffff984 */ /* 0x000fe20000000800 */
[----:B------:R-:W-:Y:S01]  /*15fa0*/  LDGSTS.E.BYPASS.LTC128B.128 [R19+0x3400], desc[UR36][R4.64+0x80], !P0 ;  /* 0x0340008004137fae */ /* 0x000fe2000c101d64 */
[----:B------:R-:W-:Y:S01]  /*15fb0*/  LOP3.LUT P0, RZ, R8, 0x8, RZ, 0xc0, !PT ;  /* 0x0000000808ff7812 */ /* 0x000fe2000780c0ff */
[----:B------:R-:W-:Y:S02]  /*15fc0*/  IMAD.MOV.U32 R8, RZ, RZ, RZ ;  /* 0x000000ffff087224 */ /* 0x000fe400078e00ff */
[----:B------:R-:W-:Y:S01]  /*15fd0*/  LDGSTS.E.BYPASS.LTC128B.128 [R19+0x6400], desc[UR36][R4.64+0x100], !P3 ;  /* 0x0640010004137fae */ /* 0x000fe2000d901d64 */
[----:B------:R-:W-:Y:S01]  /*15fe0*/  ISETP.LT.OR P3, PT, R35, 0x1, !P0 ;  /* 0x000000012300780c */ /* 0x000fe20004761670 */
[----:B------:R-:W-:Y:S02]  /*15ff0*/  IMAD.MOV.U32 R13, RZ, RZ, R10 ;  /* 0x000000ffff0d7224 */ /* 0x000fe400078e000a */
[----:B------:R-:W-:-:S10]  /*16000*/  IMAD.MOV.U32 R12, RZ, RZ, 0x2 ;  /* 0x00000002ff0c7424 */ /* 0x000fd400078e00ff */
[----:B------:R0:W-:Y:S02]  /*16010*/  LDGSTS.E.BYPASS.LTC128B.128 [R19+0x9400], desc[UR36][R4.64+0x180], !P3 ;  /* 0x0940018004137fae */ /* 0x0001e4000d901d64 */
[----:B0-----:R-:W-:-:S13]  /*16020*/  IADD3 R4, P3, R14, R24, RZ ;  /* 0x000000180e047210 */ /* 0x001fda0007f7e0ff */
[----:B------:R-:W-:Y:S05]  /*16030*/  WARPSYNC.COLLECTIVE R15, `(.L_x_2125) ;  /* 0x000000000f087348 */ /* 0x000fea0003c00000 */
[----:B------:R0:W1:Y:S02]  /*16040*/  SHFL.IDX P6, R14, R13, R12, R11 ;  /* 0x0000000c0d0e7389 */ /* 0x00006400000c000b */
[----:B01----:R-:W-:Y:S01]  /*16050*/  ENDCOLLECTIVE ;  /* 0x000000000000791b */ /* 0x003fe20003800000 */
.L_x_2125:
        /* <DEDUP_REMOVED lines=12> */
.L_x_2126:
        /* <DEDUP_REMOVED lines=14> */
.L_x_2127:
        /* <DEDUP_REMOVED lines=12> */
.L_x_2128:
        /* <DEDUP_REMOVED lines=14> */
.L_x_2129:
[----:B------:R-:W-:Y:S02]  /*163a0*/  IADD3.X R5, RZ, R0, RZ, P3, !PT ;  /* 0x00000000ff057210 */ /* 0x000fe40001ffe4ff */
        /* <DEDUP_REMOVED lines=11> */
.L_x_2130:
        /* <DEDUP_REMOVED lines=14> */
.L_x_2131:
[----:B------:R-:W-:Y:S01]  /*16540*/  IMAD.X R5, RZ, RZ, R0, P3 ;  /* 0x000000ffff057224 */ /* 0x000fe200018e0600 */
[----:B------:R-:W-:Y:S02]  /*16550*/  ISETP.LT.OR P3, PT, R35, 0x41, P4 ;  /* 0x000000412300780c */ /* 0x000fe40002761670 */
[----:B------:R-:W-:Y:S01]  /*16560*/  IADD3 R0, R19, 0x400, RZ ;  /* 0x0000040013007810 */ /* 0x000fe20007ffe0ff */
[----:B------:R-:W-:-:S10]  /*16570*/  IMAD.MOV.U32 R13, RZ, RZ, R3 ;  /* 0x000000ffff0d7224 */ /* 0x000fd400078e0003 */
        /* <DEDUP_REMOVED lines=9> */
.L_x_2132:
        /* <DEDUP_REMOVED lines=9> */
.L_x_2061:
[----:B-1----:R1:W2:Y:S02]  /*166a0*/  SYNCS.PHASECHK.TRANS64.TRYWAIT P0, [R32+URZ+0x22840], R31 ;  /* 0x0228401f200075a7 */ /* 0x0022a4000800017f */
[----:B--2---:R-:W-:Y:S05]  /*166b0*/  @!P0 NANOSLEEP.SYNCS 0x989680 ;  /* 0x009896800000895d */ /* 0x004fea0003900000 */
[----:B------:R-:W2:Y:S02]  /*166c0*/  @!P0 SYNCS.PHASECHK.TRANS64 P0, [R32+URZ+0x22840], R31 ;  /* 0x0228401f200085a7 */ /* 0x000ea4000800007f */
[----:B--2---:R-:W-:Y:S05]  /*166d0*/  @!P0 BRA `(.L_x_2061) ;  /* 0xfffffffc00f08947 */ /* 0x004fea000383ffff */
[----:B------:R-:W-:Y:S05]  /*166e0*/  BRA `(.L_x_2134) ;  /* 0xffffffd000947947 */ /* 0x000fea000383ffff */
.L_x_2062:
        /* <DEDUP_REMOVED lines=8> */
.L_x_2136:
[----:B------:R-:W-:Y:S05]  /*16770*/  BSYNC B1 ;  /* 0x0000000000017941 */ /* 0x000fea0003800000 */
.L_x_2135:
[----:B------:R-:W-:Y:S01]  /*16780*/  IMAD.MOV.U32 R13, RZ, RZ, R10 ;  /* 0x000000ffff0d7224 */ /* 0x000fe200078e000a */
[----:B------:R-:W-:Y:S01]  /*16790*/  LEA R19, R19, UR47, 0x1 ;  /* 0x0000002f13137c11 */ /* 0x000fe2000f8e08ff */
[----:B------:R-:W-:Y:S02]  /*167a0*/  IMAD.MOV.U32 R12, RZ, RZ, RZ ;  /* 0x000000ffff0c7224 */ /* 0x000fe400078e00ff */
[----:B------:R-:W-:Y:S02]  /*167b0*/  IMAD.MOV.U32 R11, RZ, RZ, 0x181f ;  /* 0x0000181fff0b7424 */ /* 0x000fe400078e00ff */
[----:B------:R-:W-:Y:S02]  /*167c0*/  IMAD.MOV.U32 R15, RZ, RZ, -0x1 ;  /* 0xffffffffff0f7424 */ /* 0x000fe400078e00ff */
[----:B------:R-:W-:-:S07]  /*167d0*/  IMAD.MOV.U32 R5, RZ, RZ, R14 ;  /* 0x000000ffff057224 */ /* 0x000fce00078e000e */
[----:B------:R-:W-:Y:S05]  /*167e0*/  WARPSYNC.COLLECTIVE R15, `(.L_x_2137) ;  /* 0x000000000f087348 */ /* 0x000fea0003c00000 */
[----:B------:R0:W1:Y:S02]  /*167f0*/  SHFL.IDX P6, R14, R13, R12, R11 ;  /* 0x0000000c0d0e7389 */ /* 0x00006400000c000b */
[----:B01----:R-:W-:Y:S01]  /*16800*/  ENDCOLLECTIVE ;  /* 0x000000000000791b */ /* 0x003fe20003800000 */
.L_x_2137:
[----:B------:R-:W-:Y:S01]  /*16810*/  MOV R13, R3 ;  /* 0x00000003000d7202 */ /* 0x000fe20000000f00 */
[----:B------:R-:W-:Y:S01]  /*16820*/  IMAD.MOV.U32 R12, RZ, RZ, 0x1 ;  /* 0x00000001ff0c7424 */ /* 0x000fe200078e00ff */
[----:B------:R-:W-:-:S13]  /*16830*/  IADD3 R4, P0, R14, R24, RZ ;  /* 0x000000180e047210 */ /* 0x000fda0007f1e0ff */
[----:B------:R-:W-:Y:S05]  /*16840*/  WARPSYNC.COLLECTIVE R15, `(.L_x_2138) ;  /* 0x000000000f087348 */ /* 0x000fea0003c00000 */
[----:B------:R0:W1:Y:S02]  /*16850*/  SHFL.IDX P6, R14, R13, R12, R11 ;  /* 0x0000000c0d0e7389 */ /* 0x00006400000c000b */
[----:B01----:R-:W-:Y:S01]  /*16860*/  ENDCOLLECTIVE ;  /* 0x000000000000791b */ /* 0x003fe20003800000 */
.L_x_2138:
        /* <DEDUP_REMOVED lines=10> */
.L_x_2139:
[----:B------:R-:W-:Y:S02]  /*16910*/  IMAD.MOV.U32 R13, RZ, RZ, R3 ;  /* 0x000000ffff0d7224 */ /* 0x000fe400078e0003 */
[----:B------:R-:W-:Y:S01]  /*16920*/  IMAD.MOV.U32 R12, RZ, RZ, 0x2 ;  /* 0x00000002ff0c7424 */ /* 0x000fe200078e00ff */
[----:B------:R-:W-:-:S13]  /*16930*/  IADD3 R6, P0, R14, R24, RZ ;  /* 0x000000180e067210 */ /* 0x000fda0007f1e0ff */
[----:B------:R-:W-:Y:S05]  /*16940*/  WARPSYNC.COLLECTIVE R15, `(.L_x_2140) ;  /* 0x000000000f087348 */ /* 0x000fea0003c00000 */
[----:B------:R0:W1:Y:S02]  /*16950*/  SHFL.IDX P6, R14, R13, R12, R11 ;  /* 0x0000000c0d0e7389 */ /* 0x00006400000c000b */
[----:B01----:R-:W-:Y:S01]  /*16960*/  ENDCOLLECTIVE ;  /* 0x000000000000791b */ /* 0x003fe20003800000 */
.L_x_2140:
        /* <DEDUP_REMOVED lines=10> */
.L_x_2141:
[----:B------:R-:W-:Y:S01]  /*16a10*/  IMAD.MOV.U32 R13, RZ, RZ, R3 ;  /* 0x000000ffff0d7224 */ /* 0x000fe200078e0003 */
[----:B------:R-:W-:Y:S02]  /*16a20*/  MOV R12, 0x3 ;  /* 0x00000003000c7802 */ /* 0x000fe40000000f00 */
[----:B------:R-:W-:-:S13]  /*16a30*/  IADD3 R6, P0, R14, R24, RZ ;  /* 0x000000180e067210 */ /* 0x000fda0007f1e0ff */
[----:B------:R-:W-:Y:S05]  /*16a40*/  WARPSYNC.COLLECTIVE R15, `(.L_x_2142) ;  /* 0x000000000f087348 */ /* 0x000fea0003c00000 */
[----:B------:R0:W1:Y:S02]  /*16a50*/  SHFL.IDX P6, R14, R13, R12, R11 ;  /* 0x0000000c0d0e7389 */ /* 0x00006400000c000b */
[----:B01----:R-:W-:Y:S01]  /*16a60*/  ENDCOLLECTIVE ;  /* 0x000000000000791b */ /* 0x003fe20003800000 */
.L_x_2142:
        /* <DEDUP_REMOVED lines=10> */
.L_x_2143:
[----:B------:R-:W-:Y:S02]  /*16b10*/  IMAD.MOV.U32 R13, RZ, RZ, R3 ;  /* 0x000000ffff0d7224 */ /* 0x000fe400078e0003 */
[----:B------:R-:W-:Y:S01]  /*16b20*/  IMAD.MOV.U32 R12, RZ, RZ, 0x4 ;  /* 0x00000004ff0c7424 */ /* 0x000fe200078e00ff */
[----:B------:R-:W-:-:S13]  /*16b30*/  IADD3 R4, P0, R14, R24, RZ ;  /* 0x000000180e047210 */ /* 0x000fda0007f1e0ff */
[----:B------:R-:W-:Y:S05]  /*16b40*/  WARPSYNC.COLLECTIVE R15, `(.L_x_2144) ;  /* 0x000000000f087348 */ /* 0x000fea0003c00000 */
[----:B------:R0:W1:Y:S02]  /*16b50*/  SHFL.IDX P6, R14, R13, R12, R11 ;  /* 0x0000000c0d0e7389 */ /* 0x00006400000c000b */
[----:B01----:R-:W-:Y:S01]  /*16b60*/  ENDCOLLECTIVE ;  /* 0x000000000000791b */ /* 0x003fe20003800000 */
.L_x_2144:
        /* <DEDUP_REMOVED lines=10> */
.L_x_2145:
[----:B------:R-:W-:Y:S02]  /*16c10*/  IMAD.MOV.U32 R13, RZ, RZ, R3 ;  /* 0x000000ffff0d7224 */ /* 0x000fe400078e0003 */
[----:B------:R-:W-:Y:S01]  /*16c20*/  IMAD.MOV.U32 R12, RZ, RZ, 0x5 ;  /* 0x00000005ff0c7424 */ /* 0x000fe200078e00ff */
[----:B------:R-:W-:-:S13]  /*16c30*/  IADD3 R4, P0, R14, R24, RZ ;  /* 0x000000180e047210 */ /* 0x000fda0007f1e0ff */
[----:B------:R-:W-:Y:S05]  /*16c40*/  WARPSYNC.COLLECTIVE R15, `(.L_x_2146) ;  /* 0x000000000f087348 */ /* 0x000fea0003c00000 */
[----:B------:R0:W1:Y:S02]  /*16c50*/  SHFL.IDX P6, R14, R13, R12, R11 ;  /* 0x0000000c0d0e7389 */ /* 0x00006400000c000b */
[----:B01----:R-:W-:Y:S01]  /*16c60*/  ENDCOLLECTIVE ;  /* 0x000000000000791b */ /* 0x003fe20003800000 */
.L_x_2146:
[----:B------:R-:W-:-:S05]  /*16c70*/  IMAD.X R5, RZ, RZ, R18, P0 ;  /* 0x000000ffff057224 */ /* 0x000fca00000e0612 */
        /* <DEDUP_REMOVED lines=9> */
.L_x_2147:
[----:B------:R-:W-:Y:S01]  /*16d10*/  IMAD.MOV.U32 R37, RZ, RZ, R14 ;  /* 0x000000ffff257224 */ /* 0x000fe200078e000e */
[----:B------:R-:W-:Y:S06]  /*16d20*/  BRA `(.L_x_2148) ;  /* 0xffffffcc00ec7947 */ /* 0x000fec000383ffff */
.L_x_2067:
[----:B---3--:R3:W4:Y:S02]  /*16d30*/  SYNCS.PHASECHK.TRANS64.TRYWAIT P0, [R32+URZ+0x22860], R31 ;  /* 0x0228601f200075a7 */ /* 0x008724000800017f */
[----:B----4-:R-:W-:Y:S05]  /*16d40*/  @!P0 NANOSLEEP.SYNCS 0x989680 ;  /* 0x009896800000895d */ /* 0x010fea0003900000 */
[----:B------:R-:W4:Y:S02]  /*16d50*/  @!P0 SYNCS.PHASECHK.TRANS64 P0, [R32+URZ+0x22860], R31 ;  /* 0x0228601f200085a7 */ /* 0x000f24000800007f */
[----:B----4-:R-:W-:Y:S05]  /*16d60*/  @!P0 BRA `(.L_x_2067) ;  /* 0xfffffffc00f08947 */ /* 0x010fea000383ffff */
[----:B------:R-:W-:Y:S05]  /*16d70*/  BRA `(.L_x_2149) ;  /* 0xffffffd000387947 */ /* 0x000fea000383ffff */
.L_x_2068:
[----:B------:R-:W-:Y:S01]  /*16d80*/  BSSY B1, `(.L_x_2150) ;  /* 0x0000008000017945 */ /* 0x000fe20003800000 */
[----:B------:R-:W-:Y:S02]  /*16d90*/  IMAD.MOV.U32 R13, RZ, RZ, R27 ;  /* 0x000000ffff0d7224 */ /* 0x000fe400078e001b */
[----:B------:R-:W-:Y:S02]  /*16da0*/  IMAD.MOV.U32 R12, RZ, RZ, RZ ;  /* 0x000000ffff0c7224 */ /* 0x000fe400078e00ff */
[----:B------:R-:W-:Y:S02]  /*16db0*/  IMAD.MOV.U32 R11, RZ, RZ, 0x181f ;  /* 0x0000181fff0b7424 */ /* 0x000fe400078e00ff */
[----:B------:R-:W-:-:S07]  /*16dc0*/  IMAD.MOV.U32 R15, RZ, RZ, -0x1 ;  /* 0xffffffffff0f7424 */ /* 0x000fce00078e00ff */
[----:B-123--:R-:W-:Y:S05]  /*16dd0*/  WARPSYNC.COLLECTIVE R15, `(.L_x_2151) ;  /* 0x000000000f087348 */ /* 0x00efea0003c00000 */
[----:B------:R0:W4:Y:S02]  /*16de0*/  SHFL.IDX P6, R14, R13, R12, R11 ;  /* 0x0000000c0d0e7389 */ /* 0x00012400000c000b */
[----:B01234-:R-:W-:Y:S01]  /*16df0*/  ENDCOLLECTIVE ;  /* 0x000000000000791b */ /* 0x01ffe20003800000 */
.L_x_2151:
[----:B------:R-:W-:Y:S05]  /*16e00*/  BSYNC B1 ;  /* 0x0000000000017941 */ /* 0x000fea0003800000 */
.L_x_2150:
[----:B------:R-:W-:Y:S01]  /*16e10*/  IMAD.MOV.U32 R13, RZ, RZ, R3 ;  /* 0x000000ffff0d7224 */ /* 0x000fe200078e0003 */
[----:B------:R-:W-:Y:S01]  /*16e20*/  MOV R15, 0xffffffff ;  /* 0xffffffff000f7802 */ /* 0x000fe20000000f00 */
[----:B------:R-:W-:Y:S02]  /*16e30*/  IMAD.MOV.U32 R12, RZ, RZ, RZ ;  /* 0x000000ffff0c7224 */ /* 0x000fe400078e00ff */
[----:B------:R-:W-:Y:S02]  /*16e40*/  IMAD.MOV.U32 R11, RZ, RZ, 0x181f ;  /* 0x0000181fff0b7424 */ /* 0x000fe400078e00ff */
[----:B------:R-:W-:Y:S02]  /*16e50*/  IMAD.MOV.U32 R5, RZ, RZ, R14 ;  /* 0x000000ffff057224 */ /* 0x000fe400078e000e */
[----:B------:R-:W-:-:S07]  /*16e60*/  IMAD R23, R21, 0xc000, R0 ;  /* 0x0000c00015177824 */ /* 0x000fce00078e0200 */
[----:B------:R-:W-:Y:S05]  /*16e70*/  WARPSYNC.COLLECTIVE R15, `(.L_x_2152) ;  /* 0x000000000f087348 */ /* 0x000fea0003c00000 */
[----:B------:R0:W1:Y:S02]  /*16e80*/  SHFL.IDX P6, R14, R13, R12, R11 ;  /* 0x0000000c0d0e7389 */ /* 0x00006400000c000b */
[----:B01----:R-:W-:Y:S01]  /*16e90*/  ENDCOLLECTIVE ;  /* 0x000000000000791b */ /* 0x003fe20003800000 */
.L_x_2152:
[----:B------:R-:W-:Y:S02]  /*16ea0*/  IMAD.MOV.U32 R8, RZ, RZ, RZ ;  /* 0x000000ffff087224 */ /* 0x000fe400078e00ff */
[----:B------:R-:W-:Y:S02]  /*16eb0*/  IMAD.MOV.U32 R13, RZ, RZ, R27 ;  /* 0x000000ffff0d7224 */ /* 0x000fe400078e001b */
[----:B------:R-:W-:Y:S01]  /*16ec0*/  IMAD.MOV.U32 R12, RZ, RZ, 0x1 ;  /* 0x00000001ff0c7424 */ /* 0x000fe200078e00ff */
[----:B------:R-:W-:-:S13]  /*16ed0*/  IADD3 R4, P0, R14, R24, RZ ;  /* 0x000000180e047210 */ /* 0x000fda0007f1e0ff */
[----:B------:R-:W-:Y:S05]  /*16ee0*/  WARPSYNC.COLLECTIVE R15, `(.L_x_2153) ;  /* 0x000000000f087348 */ /* 0x000fea0003c00000 */
[----:B------:R0:W1:Y:S02]  /*16ef0*/  SHFL.IDX P6, R14, R13, R12, R11 ;  /* 0x0000000c0d0e7389 */ /* 0x00006400000c000b */
[----:B01----:R-:W-:Y:S01]  /*16f00*/  ENDCOLLECTIVE ;  /* 0x000000000000791b */ /* 0x003fe20003800000 */
.L_x_2153:
[----:B------:R-:W-:-:S05]  /*16f10*/  IMAD.X R5, RZ, RZ, R5, P0 ;  /* 0x000000ffff057224 */ /* 0x000fca00000e0605 */
[----:B------:R-:W-:Y:S01]  /*16f20*/  @!PT LDS RZ, [RZ] ;  /* 0x00000000fffff984 */ /* 0x000fe20000000800 */
[----:B------:R-:W-:Y:S01]  /*16f30*/  @!PT LDS RZ, [RZ] ;  /* 0x00000000fffff984 */ /* 0x000fe20000000800 */
[----:B------:R-:W-:Y:S01]  /*16f40*/  @!PT LDS RZ, [RZ] ;  /* 0x00000000fffff984 */ /* 0x000fe20000000800 */
[----:B------:R0:W-:Y:S04]  /*16f50*/  LDGSTS.E.BYPASS.LTC128B.128 [R23], desc[UR36][R4.64], !P4 ;  /* 0x0000000004177fae */ /* 0x0001e8000e101d64 */
        /* <DEDUP_REMOVED lines=8> */
.L_x_2154:
[----:B------:R-:W-:Y:S02]  /*16fe0*/  IMAD.MOV.U32 R13, RZ, RZ, R27 ;  /* 0x000000ffff0d7224 */ /* 0x000fe400078e001b */
[----:B------:R-:W-:Y:S01]  /*16ff0*/  IMAD.MOV.U32 R12, RZ, RZ, 0x2 ;  /* 0x00000002ff0c7424 */ /* 0x000fe200078e00ff */
[----:B------:R-:W-:-:S13]  /*17000*/  IADD3 R4, P0, R14, R24, RZ ;  /* 0x000000180e047210 */ /* 0x000fda0007f1e0ff */
[----:B------:R-:W-:Y:S05]  /*17010*/  WARPSYNC.COLLECTIVE R15, `(.L_x_2155) ;  /* 0x000000000f087348 */ /* 0x000fea0003c00000 */
[----:B------:R0:W1:Y:S02]  /*17020*/  SHFL.IDX P6, R14, R13, R12, R11 ;  /* 0x0000000c0d0e7389 */ /* 0x00006400000c000b */
[----:B01----:R-:W-:Y:S01]  /*17030*/  ENDCOLLECTIVE ;  /* 0x000000000000791b */ /* 0x003fe20003800000 */
.L_x_2155:
        /* <DEDUP_REMOVED lines=13> */
.L_x_2156:
[----:B------:R-:W-:Y:S02]  /*17110*/  IMAD.MOV.U32 R13, RZ, RZ, R27 ;  /* 0x000000ffff0d7224 */ /* 0x000fe400078e001b */
[----:B------:R-:W-:Y:S01]  /*17120*/  IMAD.MOV.U32 R12, RZ, RZ, 0x3 ;  /* 0x00000003ff0c7424 */ /* 0x000fe200078e00ff */
[----:B------:R-:W-:-:S13]  /*17130*/  IADD3 R4, P0, R14, R24, RZ ;  /* 0x000000180e047210 */ /* 0x000fda0007f1e0ff */
[----:B------:R-:W-:Y:S05]  /*17140*/  WARPSYNC.COLLECTIVE R15, `(.L_x_2157) ;  /* 0x000000000f087348 */ /* 0x000fea0003c00000 */
[----:B------:R0:W1:Y:S02]  /*17150*/  SHFL.IDX P6, R14, R13, R12, R11 ;  /* 0x0000000c0d0e7389 */ /* 0x00006400000c000b */
[----:B01----:R-:W-:Y:S01]  /*17160*/  ENDCOLLECTIVE ;  /* 0x000000000000791b */ /* 0x003fe20003800000 */
.L_x_2157:
[----:B------:R-:W-:-:S05]  /*17170*/  IADD3.X R5, RZ, R6, RZ, P0, !PT ;  /* 0x00000006ff057210 */ /* 0x000fca00007fe4ff */
        /* <DEDUP_REMOVED lines=12> */
.L_x_2158:
[----:B------:R-:W-:Y:S02]  /*17240*/  IMAD.MOV.U32 R13, RZ, RZ, R27 ;  /* 0x000000ffff0d7224 */ /* 0x000fe400078e001b */
[----:B------:R-:W-:Y:S01]  /*17250*/  IMAD.MOV.U32 R12, RZ, RZ, 0x4 ;  /* 0x00000004ff0c7424 */ /* 0x000fe200078e00ff */
[----:B------:R-:W-:-:S13]  /*17260*/  IADD3 R4, P0, R14, R24, RZ ;  /* 0x000000180e047210 */ /* 0x000fda0007f1e0ff */
[----:B------:R-:W-:Y:S05]  /*17270*/  WARPSYNC.COLLECTIVE R15, `(.L_x_2159) ;  /* 0x000000000f087348 */ /* 0x000fea0003c00000 */
[----:B------:R0:W1:Y:S02]  /*17280*/  SHFL.IDX P6, R14, R13, R12, R11 ;  /* 0x0000000c0d0e7389 */ /* 0x00006400000c000b */
[----:B01----:R-:W-:Y:S01]  /*17290*/  ENDCOLLECTIVE ;  /* 0x000000000000791b */ /* 0x003fe20003800000 */
.L_x_2159:
        /* <DEDUP_REMOVED lines=13> */
.L_x_2160:
[----:B------:R-:W-:Y:S01]  /*17370*/  MOV R13, R27 ;  /* 0x0000001b000d7202 */ /* 0x000fe20000000f00 */
[----:B------:R-:W-:Y:S01]  /*17380*/  IMAD.MOV.U32 R12, RZ, RZ, 0x5 ;  /* 0x00000005ff0c7424 */ /* 0x000fe200078e00ff */
[----:B------:R-:W-:-:S13]  /*17390*/  IADD3 R4, P0, R14, R24, RZ ;  /* 0x000000180e047210 */ /* 0x000fda0007f1e0ff */
[----:B------:R-:W-:Y:S05]  /*173a0*/  WARPSYNC.COLLECTIVE R15, `(.L_x_2161) ;  /* 0x000000000f087348 */ /* 0x000fea0003c00000 */
[----:B------:R0:W1:Y:S02]  /*173b0*/  SHFL.IDX P6, R14, R13, R12, R11 ;  /* 0x0000000c0d0e7389 */ /* 0x00006400000c000b */
[----:B01----:R-:W-:Y:S01]  /*173c0*/  ENDCOLLECTIVE ;  /* 0x000000000000791b */ /* 0x003fe20003800000 */
.L_x_2161:
        /* <DEDUP_REMOVED lines=13> */
.L_x_2162:
[----:B------:R-:W-:Y:S05]  /*174a0*/  BRA `(.L_x_2163) ;  /* 0xffffffcc00887947 */ /* 0x000fea000383ffff */
.L_x_2073:
[----:B0-----:R0:W4:Y:S02]  /*174b0*/  SYNCS.PHASECHK.TRANS64.TRYWAIT P0, [R4+URZ+0x22820], R8 ;  /* 0x02282008040075a7 */ /* 0x001124000800017f */
[----:B----4-:R-:W-:Y:S05]  /*174c0*/  @!P0 NANOSLEEP.SYNCS 0x989680 ;  /* 0x009896800000895d */ /* 0x010fea0003900000 */
[----:B------:R-:W4:Y:S02]  /*174d0*/  @!P0 SYNCS.PHASECHK.TRANS64 P0, [R4+URZ+0x22820], R8 ;  /* 0x02282008040085a7 */ /* 0x000f24000800007f */
[----:B----4-:R-:W-:Y:S05]  /*174e0*/  @!P0 BRA `(.L_x_2073) ;  /* 0xfffffffc00f08947 */ /* 0x010fea000383ffff */
[----:B------:R-:W-:Y:S05]  /*174f0*/  BRA `(.L_x_2164) ;  /* 0xffffffd000107947 */ /* 0x000fea000383ffff */
.L_x_2074:
[----:B------:R-:W-:Y:S01]  /*17500*/  BSSY B0, `(.L_x_2165) ;  /* 0x0000008000007945 */ /* 0x000fe20003800000 */
[----:B------:R-:W-:Y:S02]  /*17510*/  IMAD.MOV.U32 R13, RZ, RZ, R16 ;  /* 0x000000ffff0d7224 */ /* 0x000fe400078e0010 */
[----:B------:R-:W-:Y:S02]  /*17520*/  IMAD.MOV.U32 R12, RZ, RZ, RZ ;  /* 0x000000ffff0c7224 */ /* 0x000fe400078e00ff */
[----:B------:R-:W-:Y:S02]  /*17530*/  IMAD.MOV.U32 R11, RZ, RZ, 0x1f ;  /* 0x0000001fff0b7424 */ /* 0x000fe400078e00ff */
[----:B------:R-:W-:-:S07]  /*17540*/  IMAD.MOV.U32 R15, RZ, RZ, -0x1 ;  /* 0xffffffffff0f7424 */ /* 0x000fce00078e00ff */
[----:B0123-5:R-:W-:Y:S05]  /*17550*/  WARPSYNC.COLLECTIVE R15, `(.L_x_2166) ;  /* 0x000000000f087348 */ /* 0x02ffea0003c00000 */
[----:B------:R4:W0:Y:S02]  /*17560*/  SHFL.IDX P6, R14, R13, R12, R11 ;  /* 0x0000000c0d0e7389 */ /* 0x00082400000c000b */
[----:B012345:R-:W-:Y:S01]  /*17570*/  ENDCOLLECTIVE ;  /* 0x000000000000791b */ /* 0x03ffe20003800000 */
.L_x_2166:
[----:B------:R-:W-:Y:S05]  /*17580*/  BSYNC B0 ;  /* 0x0000000000007941 */ /* 0x000fea0003800000 */
.L_x_2165:
[----:B------:R-:W-:Y:S05]  /*17590*/  BRA `(.L_x_2167) ;  /* 0xffffffcc00f87947 */ /* 0x000fea000383ffff */
.L_x_2075:
[----:B------:R-:W-:Y:S01]  /*175a0*/  BSSY B0, `(.L_x_2168) ;  /* 0x0000006000007945 */ /* 0x000fe20003800000 */
[----:B------:R-:W-:-:S07]  /*175b0*/  IMAD.MOV.U32 R15, RZ, RZ, -0x1 ;  /* 0xffffffffff0f7424 */ /* 0x000fce00078e00ff */
[----:B-12345:R-:W-:Y:S05]  /*175c0*/  WARPSYNC.COLLECTIVE R15, `(.L_x_2169) ;  /* 0x000000000f0c7348 */ /* 0x03efea0003c00000 */
[----:B------:R-:W-:Y:S02]  /*175d0*/  ELECT P6, UR62, PT ;  /* 0x00000000003e782f */ /* 0x000fe400038c0000 */
[----:B------:R-:W-:Y:S01]  /*175e0*/  MOV R14, UR62 ;  /* 0x0000003e000e7c02 */ /* 0x000fe20008000f00 */
[----:B-12345:R-:W-:Y:S10]  /*175f0*/  ENDCOLLECTIVE ;  /* 0x000000000000791b */ /* 0x03eff40003800000 */
.L_x_2169:
[----:B------:R-:W-:Y:S05]  /*17600*/  BSYNC B0 ;  /* 0x0000000000007941 */ /* 0x000fea0003800000 */
.L_x_2168:
[----:B------:R-:W-:Y:S05]  /*17610*/  BRA `(.L_x_2170) ;  /* 0xffffffcc00ec7947 */ /* 0x000fea000383ffff */
.L_x_2077:
[----:B------:R0:W0:Y:S02]  /*17620*/  SYNCS.PHASECHK.TRANS64.TRYWAIT P1, [R5+URZ+0x22840], R0 ;  /* 0x02284000050075a7 */ /* 0x000024000802017f */
[----:B0-----:R-:W-:Y:S05]  /*17630*/  @!P1 NANOSLEEP.SYNCS 0x989680 ;  /* 0x009896800000995d */ /* 0x001fea0003900000 */
[----:B------:R-:W0:Y:S02]  /*17640*/  @!P1 SYNCS.PHASECHK.TRANS64 P1, [R5+URZ+0x22840], R0 ;  /* 0x02284000050095a7 */ /* 0x000e24000802007f */
[----:B0-----:R-:W-:Y:S05]  /*17650*/  @!P1 BRA `(.L_x_2077) ;  /* 0xfffffffc00f09947 */ /* 0x001fea000383ffff */
[----:B------:R-:W-:Y:S05]  /*17660*/  BRA `(.L_x_2171) ;  /* 0xffffffd0000c7947 */ /* 0x000fea000383ffff */
.L_x_2079:
[----:B------:R0:W0:Y:S02]  /*17670*/  SYNCS.PHASECHK.TRANS64.TRYWAIT P1, [R21+URZ+0x22840], R2 ;  /* 0x02284002150075a7 */ /* 0x000024000802017f */
[----:B0-----:R-:W-:Y:S05]  /*17680*/  @!P1 NANOSLEEP.SYNCS 0x989680 ;  /* 0x009896800000995d */ /* 0x001fea0003900000 */
[----:B------:R-:W0:Y:S02]  /*17690*/  @!P1 SYNCS.PHASECHK.TRANS64 P1, [R21+URZ+0x22840], R2 ;  /* 0x02284002150095a7 */ /* 0x000e24000802007f */
[----:B0-----:R-:W-:Y:S05]  /*176a0*/  @!P1 BRA `(.L_x_2079) ;  /* 0xfffffffc00f09947 */ /* 0x001fea000383ffff */
[----:B------:R-:W-:Y:S05]  /*176b0*/  BRA `(.L_x_2172) ;  /* 0xffffffd000187947 */ /* 0x000fea000383ffff */
.L_x_2081:
[----:B------:R0:W0:Y:S02]  /*176c0*/  SYNCS.PHASECHK.TRANS64.TRYWAIT P1, [R5+URZ+0x22860], R0 ;  /* 0x02286000050075a7 */ /* 0x000024000802017f */
[----:B0-----:R-:W-:Y:S05]  /*176d0*/  @!P1 NANOSLEEP.SYNCS 0x989680 ;  /* 0x009896800000995d */ /* 0x001fea0003900000 */
[----:B------:R-:W0:Y:S02]  /*176e0*/  @!P1 SYNCS.PHASECHK.TRANS64 P1, [R5+URZ+0x22860], R0 ;  /* 0x02286000050095a7 */ /* 0x000e24000802007f */
[----:B0-----:R-:W-:Y:S05]  /*176f0*/  @!P1 BRA `(.L_x_2081) ;  /* 0xfffffffc00f09947 */ /* 0x001fea000383ffff */
[----:B------:R-:W-:Y:S05]  /*17700*/  BRA `(.L_x_2173) ;  /* 0xffffffd000147947 */ /* 0x000fea000383ffff */
.L_x_2174:
        /* <DEDUP_REMOVED lines=15> */
.L_x_6562:


//--------------------- .text._ZN7cutlass13device_kernelIN5flash11enable_sm90INS1_16FlashAttnFwdSm90INS1_25CollectiveMainloopFwdSm90ILi2EN4cute5tupleIJNS5_1CILi1EEES8_S8_EEENS6_IJNS7_ILi128EEENS7_ILi96EEENS7_ILi64EEEEEELi256ENS_10bfloat16_tEfNS_4arch4Sm90ELb0ELb1ELb1ELb0ELb1ELb0ELb1ELb1ELb0ELb1ELb1ELb0EEENS1_21CollectiveEpilogueFwdINS6_IJSA_NS7_ILi256EEESB_EEES9_SE_SG_Li256ELb0ELb1ELb1ELb0EEENS1_19SingleTileSchedulerILb0ELb1ELb1ELi128EEEEEEEEEvNT_6ParamsE --------------------------
	.section	.text._ZN7cutlass13device_kernelIN5flash11enable_sm90INS1_16FlashAttnFwdSm90INS1_25CollectiveMainloopFwdSm90ILi2EN4cute5tupleIJNS5_1CILi1EEES8_S8_EEENS6_IJNS7_ILi128EEENS7_ILi96EEENS7_ILi64EEEEEELi256ENS_10bfloat16_tEfNS_4arch4Sm90ELb0ELb1ELb1ELb0ELb1ELb0ELb1ELb1ELb0ELb1ELb1ELb0EEENS1_21CollectiveEpilogueFwdINS6_IJSA_NS7_ILi256EEESB_EEES9_SE_SG_Li256ELb0ELb1ELb1ELb0EEENS1_19SingleTileSchedulerILb0ELb1ELb1ELi128EEEEEEEEEvNT_6ParamsE,"ax",@progbits
	.align	128
.text._ZN7cutlass13device_kernelIN5flash11enable_sm90INS1_16FlashAttnFwdSm90INS1_25CollectiveMainloopFwdSm90ILi2EN4cute5tupleIJNS5_1CILi1EEES8_S8_EEENS6_IJNS7_ILi128EEENS7_ILi96EEENS7_ILi64EEEEEELi256ENS_10bfloat16_tEfNS_4arch4Sm90ELb0ELb1ELb1ELb0ELb1ELb0ELb1ELb1ELb0ELb1ELb1ELb0EEENS1_21CollectiveEpilogueFwdINS6_IJSA_NS7_ILi256EEESB_EEES9_SE_SG_Li256ELb0ELb1ELb1ELb0EEENS1_19SingleTileSchedulerILb0ELb1ELb1ELi128EEEEEEEEEvNT_6ParamsE:
        .type           _ZN7cutlass13device_kernelIN5flash11enable_sm90INS1_16FlashAttnFwdSm90INS1_25CollectiveMainloopFwdSm90ILi2EN4cute5tupleIJNS5_1CILi1EEES8_S8_EEENS6_IJNS7_ILi128EEENS7_ILi96EEENS7_ILi64EEEEEELi256ENS_10bfloat16_tEfNS_4arch4Sm90ELb0ELb1ELb1ELb0ELb1ELb0ELb1ELb1ELb0ELb1ELb1ELb0EEENS1_21CollectiveEpilogueFwdINS6_IJSA_NS7_ILi256EEESB_EEES9_SE_SG_Li256ELb0ELb1ELb1ELb0EEENS1_19SingleTileSchedulerILb0ELb1ELb1ELi128EEEEEEEEEvNT_6ParamsE,@function
        .size           _ZN7cutlass13device_kernelIN5flash11enable_sm90INS1_16FlashAttnFwdSm90INS1_25CollectiveMainloopFwdSm90ILi2EN4cute5tupleIJNS5_1CILi1EEES8_S8_EEENS6_IJNS7_ILi128EEENS7_ILi96EEENS7_ILi64EEEEEELi256ENS_10bfloat16_tEfNS_4arch4Sm90ELb0ELb1ELb1ELb0ELb1ELb0ELb1ELb1ELb0ELb1ELb1ELb0EEENS1_21CollectiveEpilogueFwdINS6_IJSA_NS7_ILi256EEESB_EEES9_SE_SG_Li256ELb0ELb1ELb1ELb0EEENS1_19SingleTileSchedulerILb0ELb1ELb1ELi128EEEEEEEEEvNT_6ParamsE,(.L_x_6563 - _ZN7cutlass13device_kernelIN5flash11enable_sm90INS1_16FlashAttnFwdSm90INS1_25CollectiveMainloopFwdSm90ILi2EN4cute5tupleIJNS5_1CILi1EEES8_S8_EEENS6_IJNS7_ILi128EEENS7_ILi96EEENS7_ILi64EEEEEELi256ENS_10bfloat16_tEfNS_4arch4Sm90ELb0ELb1ELb1ELb0ELb1ELb0ELb1ELb1ELb0ELb1ELb1ELb0EEENS1_21CollectiveEpilogueFwdINS6_IJSA_NS7_ILi256EEESB_EEES9_SE_SG_Li256ELb0ELb1ELb1ELb0EEENS1_19SingleTileSchedulerILb0ELb1ELb1ELi128EEEEEEEEEvNT_6ParamsE)
        .other          _ZN7cutlass13device_kernelIN5flash11enable_sm90INS1_16FlashAttnFwdSm90INS1_25CollectiveMainloopFwdSm90ILi2EN4cute5tupleIJNS5_1CILi1EEES8_S8_EEENS6_IJNS7_ILi128EEENS7_ILi96EEENS7_ILi64EEEEEELi256ENS_10bfloat16_tEfNS_4arch4Sm90ELb0ELb1ELb1ELb0ELb1ELb0ELb1ELb1ELb0ELb1ELb1ELb0EEENS1_21CollectiveEpilogueFwdINS6_IJSA_NS7_ILi256EEESB_EEES9_SE_SG_Li256ELb0ELb1ELb1ELb0EEENS1_19SingleTileSchedulerILb0ELb1ELb1ELi128EEEEEEEEEvNT_6ParamsE,@"STO_CUDA_ENTRY STV_DEFAULT"
_ZN7cutlass13device_kernelIN5flash11enable_sm90INS1_16FlashAttnFwdSm90INS1_25CollectiveMainloopFwdSm90ILi2EN4cute5tupleIJNS5_1CILi1EEES8_S8_EEENS6_IJNS7_ILi128EEENS7_ILi96EEENS7_ILi64EEEEEELi256ENS_10bfloat16_tEfNS_4arch4Sm90ELb0ELb1ELb1ELb0ELb1ELb0ELb1ELb1ELb0ELb1ELb1ELb0EEENS1_21CollectiveEpilogueFwdINS6_IJSA_NS7_ILi256EEESB_EEES9_SE_SG_Li256ELb0ELb1ELb1ELb0EEENS1_19SingleTileSchedulerILb0ELb1ELb1ELi128EEEEEEEEEvNT_6ParamsE:
        /* <DEDUP_REMOVED lines=9> */
[----:B------:R1:W2:Y:S01]  /*0090*/  SHFL.IDX PT, R3, R74, RZ, 0x1f ;  /* 0x00001fff4a037589 */ /* 0x0002a200000e0000 */
        /* <DEDUP_REMOVED lines=15> */
[----:B------:R1:W0:Y:S01]  /*0190*/  @!UP0 SYNCS.EXCH.64 URZ, [UR8+0x32400], UR4 ;  /* 0x03240004083f85b2 */ /* 0x0002220008000100 */
[----:B------:R1:W3:Y:S05]  /*01a0*/  @!UP1 SYNCS.EXCH.64 URZ, [UR8+0x32410], UR4 ;  /* 0x03241004083f95b2 */ /* 0x0002ea0008000100 */
[----:B------:R1:W4:Y:S02]  /*01b0*/  @!UP2 SYNCS.EXCH.64 URZ, [UR8+0x32420], UR6 ;  /* 0x03242006083fa5b2 */ /* 0x0003240008000100 */
[----:B-12---:R-:W-:Y:S05]  /*01c0*/  @P1 BRA `(.L_x_2175) ;  /* 0x0000000000481947 */ /* 0x006fea0003800000 */
[----:B------:R-:W1:Y:S01]  /*01d0*/  S2UR UR5, SR_CgaCtaId ;  /* 0x00000000000579c3 */ /* 0x000e620000008800 */
[----:B------:R-:W-:Y:S01]  /*01e0*/  UMOV UR4, 0x400 ;  /* 0x0000040000047882 */ /* 0x000fe20000000000 */
[----:B------:R-:W-:Y:S01]  /*01f0*/  UMOV UR6, 0x80 ;  /* 0x0000008000067882 */ /* 0x000fe20000000000 */
[----:B------:R-:W-:Y:S01]  /*0200*/  UMOV UR7, 0x100 ;  /* 0x0000010000077882 */ /* 0x000fe20000000000 */
[----:B------:R-:W-:Y:S01]  /*0210*/  ELECT P0, URZ, PT ;  /* 0x00000000003f782f */ /* 0x000fe20003800000 */
[----:B-1----:R-:W-:Y:S02]  /*0220*/  ULEA UR8, UR5, UR4, 0x18 ;  /* 0x0000000405087291 */ /* 0x002fe4000f8ec03f */
[----:B------:R-:W-:-:S04]  /*0230*/  UIADD3 UR4, -UR6, 0x100000, URZ ;  /* 0x0010000006047890 */ /* 0x000fc8000fffe13f */
[----:B------:R-:W-:Y:S02]  /*0240*/  USHF.L.U32 UR5, UR4, 0xb, URZ ;  /* 0x0000000b04057899 */ /* 0x000fe4000800063f */
[----:B------:R-:W-:Y:S02]  /*0250*/  USHF.L.U32 UR4, UR4, 0x1, URZ ;  /* 0x0000000104047899 */ /* 0x000fe4000800063f */
[----:B------:R-:W-:-:S04]  /*0260*/  UIADD3 UR6, -UR7, 0x100000, URZ ;  /* 0x0010000007067890 */ /* 0x000fc8000fffe13f */
[----:B------:R-:W-:Y:S02]  /*0270*/  USHF.L.U32 UR7, UR6, 0xb, URZ ;  /* 0x0000000b06077899 */ /* 0x000fe4000800063f */
[----:B------:R-:W-:Y:S01]  /*0280*/  USHF.L.U32 UR6, UR6, 0x1, URZ ;  /* 0x0000000106067899 */ /* 0x000fe2000800063f */
[----:B------:R-:W1:Y:S03]  /*0290*/  FENCE.VIEW.ASYNC.S ;  /* 0x00000000000073c6 */ /* 0x000e660000000000 */
[----:B-1----:R1:W2:Y:S08]  /*02a0*/  SYNCS.EXCH.64 URZ, [UR8+0x32430], UR4 ;  /* 0x03243004083f75b2 */ /* 0x0022b00008000100 */
[----:B------:R1:W0:Y:S01]  /*02b0*/  SYNCS.EXCH.64 URZ, [UR8+0x32440], UR6 ;  /* 0x03244006083f75b2 */ /* 0x0002220008000100 */
[----:B------:R1:W0:Y:S01]  /*02c0*/  SYNCS.EXCH.64 URZ, [UR8+0x32438], UR4 ;  /* 0x03243804083f75b2 */ /* 0x0002220008000100 */
[----:B------:R1:W0:Y:S01]  /*02d0*/  SYNCS.EXCH.64 URZ, [UR8+0x32448], UR6 ;  /* 0x03244806083f75b2 */ /* 0x0002220008000100 */
[----:B------:R-:W-:Y:S01]  /*02e0*/  NOP ;  /* 0x0000000000007918 */ /* 0x000fe20000000000 */
.L_x_2175:
[----:B------:R-:W5:Y:S01]  /*02f0*/  SHFL.IDX PT, R2, R0, RZ, 0x1f ;  /* 0x00001fff00027589 */ /* 0x000f6200000e0000 */
[----:B------:R-:W-:Y:S01]  /*0300*/  NOP ;  /* 0x0000000000007918 */ /* 0x000fe20000000000 */
[----:B-----5:R-:W-:-:S13]  /*0310*/  ISETP.NE.AND P0, PT, R2, RZ, PT ;  /* 0x000000ff0200720c */ /* 0x020fda0003f05270 */
[----:B------:R-:W-:Y:S05]  /*0320*/  @P0 BRA `(.L_x_2176) ;  /* 0x0000000000480947 */ /* 0x000fea0003800000 */
[----:B-1----:R-:W1:Y:S01]  /*0330*/  S2UR UR5, SR_CgaCtaId ;  /* 0x00000000000579c3 */ /* 0x002e620000008800 */
        /* <DEDUP_REMOVED lines=12> */
[----:B-1----:R1:W0:Y:S08]  /*0400*/  SYNCS.EXCH.64 URZ, [UR8+0x32450], UR4 ;  /* 0x03245004083f75b2 */ /* 0x0022300008000100 */
[----:B------:R1:W0:Y:S01]  /*0410*/  SYNCS.EXCH.64 URZ, [UR8+0x32460], UR6 ;  /* 0x03246006083f75b2 */ /* 0x0002220008000100 */
[----:B------:R1:W0:Y:S01]  /*0420*/  SYNCS.EXCH.64 URZ, [UR8+0x32458], UR4 ;  /* 0x03245804083f75b2 */ /* 0x0002220008000100 */
[----:B------:R1:W0:Y:S01]  /*0430*/  SYNCS.EXCH.64 URZ, [UR8+0x32468], UR6 ;  /* 0x03246806083f75b2 */ /* 0x0002220008000100 */
[----:B------:R-:W-:Y:S01]  /*0440*/  NOP ;  /* 0x0000000000007918 */ /* 0x000fe20000000000 */
.L_x_2176:
[----:B------:R-:W5:Y:S01]  /*0450*/  SHFL.IDX PT, R2, R0, RZ, 0x1f ;  /* 0x00001fff00027589 */ /* 0x000f6200000e0000 */
[----:B------:R-:W-:Y:S01]  /*0460*/  NOP ;  /* 0x0000000000007918 */ /* 0x000fe20000000000 */
[----:B-----5:R-:W-:-:S13]  /*0470*/  ISETP.NE.AND P0, PT, R2, RZ, PT ;  /* 0x000000ff0200720c */ /* 0x020fda0003f05270 */
[----:B------:R-:W-:Y:S05]  /*0480*/  @P0 BRA `(.L_x_2177) ;  /* 0x0000000000380947 */ /* 0x000fea0003800000 */
[----:B-1----:R-:W1:Y:S01]  /*0490*/  S2UR UR5, SR_CgaCtaId ;  /* 0x00000000000579c3 */ /* 0x002e620000008800 */
[----:B------:R-:W-:Y:S01]  /*04a0*/  UMOV UR4, 0x400 ;  /* 0x0000040000047882 */ /* 0x000fe20000000000 */
[----:B------:R-:W-:Y:S01]  /*04b0*/  UMOV UR7, 0x80 ;  /* 0x0000008000077882 */ /* 0x000fe20000000000 */
[----:B------:R-:W-:Y:S01]  /*04c0*/  ELECT P0, URZ, PT ;  /* 0x00000000003f782f */ /* 0x000fe20003800000 */
[----:B-1----:R-:W-:Y:S02]  /*04d0*/  ULEA UR6, UR5, UR4, 0x18 ;  /* 0x0000000405067291 */ /* 0x002fe4000f8ec03f */
[----:B------:R-:W-:-:S04]  /*04e0*/  UIADD3 UR4, -UR7, 0x100000, URZ ;  /* 0x0010000007047890 */ /* 0x000fc8000fffe13f */
[----:B------:R-:W-:Y:S02]  /*04f0*/  USHF.L.U32 UR5, UR4, 0xb, URZ ;  /* 0x0000000b04057899 */ /* 0x000fe4000800063f */
[----:B------:R-:W-:Y:S01]  /*0500*/  USHF.L.U32 UR4, UR4, 0x1, URZ ;  /* 0x0000000104047899 */ /* 0x000fe2000800063f */
[----:B------:R-:W1:Y:S11]  /*0510*/  FENCE.VIEW.ASYNC.S ;  /* 0x00000000000073c6 */ /* 0x000e760000000000 */
[----:B-1----:R1:W0:Y:S01]  /*0520*/  SYNCS.EXCH.64 URZ, [UR6+0x32470], UR4 ;  /* 0x03247004063f75b2 */ /* 0x0022220008000100 */
[----:B------:R1:W0:Y:S01]  /*0530*/  SYNCS.EXCH.64 URZ, [UR6+0x32480], UR4 ;  /* 0x03248004063f75b2 */ /* 0x0002220008000100 */
[----:B------:R1:W0:Y:S01]  /*0540*/  SYNCS.EXCH.64 URZ, [UR6+0x32478], UR4 ;  /* 0x03247804063f75b2 */ /* 0x0002220008000100 */
[----:B------:R1:W0:Y:S01]  /*0550*/  SYNCS.EXCH.64 URZ, [UR6+0x32488], UR4 ;  /* 0x03248804063f75b2 */ /* 0x0002220008000100 */
[----:B------:R-:W-:Y:S01]  /*0560*/  NOP ;  /* 0x0000000000007918 */ /* 0x000fe20000000000 */
.L_x_2177:
        /* <DEDUP_REMOVED lines=22> */
.L_x_2178:
[----:B------:R-:W5:Y:S01]  /*06d0*/  SHFL.IDX PT, R2, R0, RZ, 0x1f ;  /* 0x00001fff00027589 */ /* 0x000f6200000e0000 */
[----:B------:R-:W-:Y:S01]  /*06e0*/  R2UR UR9, R3 ;  /* 0x00000000030972ca */ /* 0x000fe200000e0000 */
        /* <DEDUP_REMOVED lines=21> */
.L_x_2179:
[----:B-1----:R-:W-:Y:S01]  /*0840*/  ULDC UR4, c[0x0][0x20] ;  /* 0x0000080000047ab9 */ /* 0x002fe20000000800 */
[----:B------:R-:W-:Y:S01]  /*0850*/  ULDC UR5, c[0x0][0x24] ;  /* 0x0000090000057ab9 */ /* 0x000fe20000000800 */
[----:B------:R-:W-:Y:S01]  /*0860*/  IADD3 R16, P0, R1, UR4, RZ ;  /* 0x0000000401107c10 */ /* 0x000fe2000ff1e0ff */
[----:B------:R-:W-:Y:S01]  /*0870*/  UISETP.NE.AND UP0, UPT, UR9, URZ, UPT ;  /* 0x0000003f0900728c */ /* 0x000fe2000bf05270 */
[----:B------:R-:W-:Y:S01]  /*0880*/  NOP ;  /* 0x0000000000007918 */ /* 0x000fe20000000000 */
[----:B------:R-:W-:Y:S01]  /*0890*/  UMOV UR60, 0x1 ;  /* 0x00000001003c7882 */ /* 0x000fe20000000000 */
[----:B0-234-:R-:W-:Y:S01]  /*08a0*/  BAR.SYNC.DEFER_BLOCKING 0x0 ;  /* 0x0000000000007b1d */ /* 0x01dfe20000010000 */
[----:B------:R-:W-:Y:S01]  /*08b0*/  IMAD.X R17, RZ, RZ, UR5, P0 ;  /* 0x00000005ff117e24 */ /* 0x000fe200080e06ff */
[----:B------:R-:W-:Y:S01]  /*08c0*/  IADD3 R2, P0, R16, 0x50, RZ ;  /* 0x0000005010027810 */ /* 0x000fe20007f1e0ff */
[----:B------:R-:W-:Y:S01]  /*08d0*/  USEL UR60, UR60, 0x2, !UP0 ;  /* 0x000000023c3c7887 */ /* 0x000fe2000c000000 */
[----:B------:R-:W-:-:S02]  /*08e0*/  PLOP3.LUT P3, PT, PT, PT, UP0, 0x80, 0x0 ;  /* 0x000000000000781c */ /* 0x000fc40003f6f008 */
[C---:B------:R-:W-:Y:S01]  /*08f0*/  IADD3 R41, P1, R16.reuse, 0x204, RZ ;  /* 0x0000020410297810 */ /* 0x040fe20007f3e0ff */
[----:B------:R-:W-:Y:S01]  /*0900*/  ULDC.64 UR36, c[0x0][0x208] ;  /* 0x0000820000247ab9 */ /* 0x000fe20000000a00 */
[----:B------:R0:W-:Y:S01]  /*0910*/  STL [R1+0x454], R2 ;  /* 0x0004540201007387 */ /* 0x0001e20000100800 */
[----:B------:R-:W-:Y:S01]  /*0920*/  IADD3 R39, P2, R16, 0x240, RZ ;  /* 0x0000024010277810 */ /* 0x000fe20007f5e0ff */
[----:B------:R-:W-:Y:S01]  /*0930*/  BSSY B6, `(.L_x_2180) ;  /* 0x000372c000067945 */ /* 0x000fe20003800000 */
[----:B------:R-:W-:-:S03]  /*0940*/  IMAD.X R50, RZ, RZ, R17, P1 ;  /* 0x000000ffff327224 */ /* 0x000fc600008e0611 */
[--C-:B------:R-:W-:Y:S02]  /*0950*/  IMAD.X R48, RZ, RZ, R17.reuse, P2 ;  /* 0x000000ffff307224 */ /* 0x100fe400010e0611 */
[----:B0-----:R-:W-:-:S05]  /*0960*/  IMAD.X R2, RZ, RZ, R17, P0 ;  /* 0x000000ffff027224 */ /* 0x001fca00000e0611 */
[----:B------:R0:W-:Y:S01]  /*0970*/  STL [R1+0x450], R2 ;  /* 0x0004500201007387 */ /* 0x0001e20000100800 */
[----:B------:R-:W-:Y:S05]  /*0980*/  @!P3 BRA `(.L_x_2181) ;  /* 0x000003280034b947 */ /* 0x000fea0003800000 */
.L_x_2182:
[----:B------:R-:W-:-:S08]  /*0990*/  NOP ;  /* 0x0000000000007918 */ /* 0x000fd00000000000 */
[----:B------:R-:W1:Y:S02]  /*09a0*/  USETMAXREG.TRY_ALLOC.CTAPOOL UP0, 0xe8 ;  /* 0x000000e8000079c8 */ /* 0x000e640008000600 */
[----:B-1----:R-:W-:-:S13]  /*09b0*/  PLOP3.LUT P0, PT, PT, PT, UP0, 0x80, 0x0 ;  /* 0x000000000000781c */ /* 0x002fda0003f0f008 */
[----:B------:R-:W-:Y:S05]  /*09c0*/  @!P0 BRA `(.L_x_2182) ;  /* 0xfffffffc00f08947 */ /* 0x000fea000383ffff */
[----:B------:R-:W1:Y:S01]  /*09d0*/  S2UR UR6, SR_CTAID.Y ;  /* 0x00000000000679c3 */ /* 0x000e620000002600 */
[----:B------:R-:W-:Y:S01]  /*09e0*/  ULDC UR59, c[0x0][0xd50] ;  /* 0x00035400003b7ab9 */ /* 0x000fe20000000800 */
[----:B------:R-:W-:Y:S01]  /*09f0*/  ISETP.NE.AND P0, PT, R74, 0x1, PT ;  /* 0x000000014a00780c */ /* 0x000fe20003f05270 */
[----:B------:R-:W-:Y:S01]  /*0a00*/  UISETP.NE.AND UP0, UPT, UR59, 0x1, UPT ;  /* 0x000000013b00788c */ /* 0x000fe2000bf05270 */
[----:B------:R2:W-:Y:S04]  /*0a10*/  STL.64 [R1+0x1f8], RZ ;  /* 0x0001f8ff01007387 */ /* 0x0005e80000100a00 */
[----:B------:R-:W-:Y:S08]  /*0a20*/  BAR.ARV 0x8, 0x180 ;  /* 0x0206000000007b1d */ /* 0x000ff00000002000 */
[----:B------:R-:W3:Y:S01]  /*0a30*/  S2UR UR61, SR_CTAID.Z ;  /* 0x00000000003d79c3 */ /* 0x000ee20000002700 */
[----:B------:R-:W-:Y:S01]  /*0a40*/  @UP0 ULDC UR4, c[0x0][0xd54] ;  /* 0x0003550000040ab9 */ /* 0x000fe20000000800 */
[----:B------:R2:W-:Y:S01]  /*0a50*/  STL [R1+0x200], RZ ;  /* 0x000200ff01007387 */ /* 0x0005e20000100800 */
[----:B------:R-:W-:-:S05]  /*0a60*/  @UP0 ULDC UR7, c[0x0][0xd58] ;  /* 0x0003560000070ab9 */ /* 0x000fca0000000800 */
[----:B------:R-:W-:Y:S06]  /*0a70*/  @!P0 BAR.ARV 0x9, 0x100 ;  /* 0x0244000000008b1d */ /* 0x000fec0000002000 */
[----:B-1----:R-:W-:Y:S01]  /*0a80*/  UIMAD.WIDE.U32 UR4, UR6, UR4, URZ ;  /* 0x00000004060472a5 */ /* 0x002fe2000f8e003f */
[----:B------:R-:W-:Y:S01]  /*0a90*/  IADD3 R24, P1, R16, 0x1f8, RZ ;  /* 0x000001f810187810 */ /* 0x000fe20007f3e0ff */
[----:B------:R2:W-:Y:S01]  /*0aa0*/  STL [R1+0x204], RZ ;  /* 0x000204ff01007387 */ /* 0x0005e20000100800 */
[----:B------:R-:W-:Y:S01]  /*0ab0*/  UMOV UR58, UR6 ;  /* 0x00000006003a7c82 */ /* 0x000fe20008000000 */
[----:B------:R-:W-:-:S02]  /*0ac0*/  @UP0 USHF.R.U32.HI UR58, URZ, UR7, UR5 ;  /* 0x000000073f3a0299 */ /* 0x000fc40008011605 */
[----:B------:R-:W-:Y:S02]  /*0ad0*/  IMAD.X R25, RZ, RZ, R17, P1 ;  /* 0x000000ffff197224 */ /* 0x000fe400008e0611 */
[----:B------:R-:W-:Y:S01]  /*0ae0*/  UIADD3 UR4, -UR58, URZ, URZ ;  /* 0x0000003f3a047290 */ /* 0x000fe2000fffe13f */
[----:B---3--:R-:W-:-:S03]  /*0af0*/  ISETP.LE.AND P0, PT, RZ, UR61, PT ;  /* 0x0000003dff007c0c */ /* 0x008fc6000bf03270 */
[----:B------:R-:W-:-:S10]  /*0b00*/  UIMAD UR59, UR59, UR4, UR6 ;  /* 0x000000043b3b72a4 */ /* 0x000fd4000f8e0206 */
[----:B--2---:R-:W-:Y:S05]  /*0b10*/  @!P0 BRA `(.L_x_2183) ;  /* 0x0000037000348947 */ /* 0x004fea0003800000 */
[----:B------:R-:W1:Y:S01]  /*0b20*/  S2R R11, SR_CgaCtaId ;  /* 0x00000000000b7919 */ /* 0x000e620000008800 */
[----:B------:R-:W-:Y:S01]  /*0b30*/  MOV R18, 0x400 ;  /* 0x0000040000127802 */ /* 0x000fe20000000f00 */
[----:B------:R-:W2:Y:S01]  /*0b40*/  S2UR UR6, SR_CTAID.X ;  /* 0x00000000000679c3 */ /* 0x000ea20000002500 */
[----:B------:R-:W-:Y:S01]  /*0b50*/  IMAD.U32 R0, RZ, RZ, UR60 ;  /* 0x0000003cff007e24 */ /* 0x000fe2000f8e00ff */
[----:B------:R-:W3:Y:S01]  /*0b60*/  S2R R3, SR_SWINHI ;  /* 0x0000000000037919 */ /* 0x000ee20000002f00 */
[----:B------:R-:W-:Y:S01]  /*0b70*/  ULDC.64 UR4, c[0x0][0x418] ;  /* 0x0001060000047ab9 */ /* 0x000fe20000000a00 */
[----:B------:R-:W-:Y:S01]  /*0b80*/  IMAD.MOV.U32 R10, RZ, RZ, 0x100 ;  /* 0x00000100ff0a7424 */ /* 0x000fe200078e00ff */
[----:B------:R-:W-:Y:S01]  /*0b90*/  UISETP.NE.U32.AND UP0, UPT, UR4, URZ, UPT ;  /* 0x0000003f0400728c */ /* 0x000fe2000bf05070 */
[----:B------:R-:W4:Y:S01]  /*0ba0*/  S2R R4, SR_CTAID.X ;  /* 0x0000000000047919 */ /* 0x000f220000002500 */
[----:B------:R-:W-:Y:S01]  /*0bb0*/  IMAD.MOV.U32 R9, RZ, RZ, 0x80 ;  /* 0x00000080ff097424 */ /* 0x000fe200078e00ff */
[----:B------:R-:W5:Y:S01]  /*0bc0*/  LDC R12, c[0x0][0xa80] ;  /* 0x0002a000ff0c7b82 */ /* 0x000f620000000800 */
[----:B------:R-:W-:Y:S01]  /*0bd0*/  IMAD.MOV.U32 R8, RZ, RZ, R0 ;  /* 0x000000ffff087224 */ /* 0x000fe200078e0000 */
[----:B------:R-:W-:Y:S01]  /*0be0*/  USHF.R.S32.HI UR4, URZ, 0x1f, UR61 ;  /* 0x0000001f3f047899 */ /* 0x000fe2000801143d */
[----:B------:R-:W-:Y:S01]  /*0bf0*/  IMAD.U32 R6, RZ, RZ, UR60 ;  /* 0x0000003cff067e24 */ /* 0x000fe2000f8e00ff */
[C---:B------:R-:W-:Y:S01]  /*0c00*/  IADD3 R40, P5, R16.reuse, 0x68, RZ ;  /* 0x0000006810287810 */ /* 0x040fe20007fbe0ff */
[----:B------:R-:W-:Y:S01]  /*0c10*/  IMAD.MOV.U32 R7, RZ, RZ, 0x80 ;  /* 0x00000080ff077424 */ /* 0x000fe200078e00ff */
[----:B------:R-:W-:Y:S01]  /*0c20*/  UISETP.NE.AND.EX UP0, UPT, UR5, URZ, UPT, UP0 ;  /* 0x0000003f0500728c */ /* 0x000fe2000bf05300 */
[----:B------:R-:W-:Y:S01]  /*0c30*/  STL.128 [R1+0x210], RZ ;  /* 0x000210ff01007387 */ /* 0x000fe20000100c00 */
[----:B------:R-:W-:Y:S01]  /*0c40*/  ULDC UR42, c[0x0][0x424] ;  /* 0x00010900002a7ab9 */ /* 0x000fe20000000800 */
[--C-:B------:R-:W-:Y:S01]  /*0c50*/  IMAD.X R65, RZ, RZ, R17.reuse, P5 ;  /* 0x000000ffff417224 */ /* 0x100fe200028e0611 */
[----:B------:R-:W-:Y:S01]  /*0c60*/  USEL UR42, UR42, 0x1, UP0 ;  /* 0x000000012a2a7887 */ /* 0x000fe20008000000 */
[----:B------:R0:W-:Y:S01]  /*0c70*/  STL.64 [R1+0x28], R6 ;  /* 0x0000280601007387 */ /* 0x0001e20000100a00 */
[C---:B------:R-:W-:Y:S01]  /*0c80*/  IADD3 R49, P5, R16.reuse, 0xf8, RZ ;  /* 0x000000f810317810 */ /* 0x040fe20007fbe0ff */
[----:B------:R-:W-:Y:S01]  /*0c90*/  ULDC UR10, c[0x0][0x2f0] ;  /* 0x0000bc00000a7ab9 */ /* 0x000fe20000000800 */
[C---:B------:R-:W-:Y:S01]  /*0ca0*/  IADD3 R34, P3, R16.reuse, 0x58, RZ ;  /* 0x0000005810227810 */ /* 0x040fe20007f7e0ff */
[----:B------:R-:W-:Y:S01]  /*0cb0*/  STL.128 [R1+0x220], RZ ;  /* 0x000220ff01007387 */ /* 0x000fe20000100c00 */
[----:B--2---:R-:W-:Y:S01]  /*0cc0*/  USHF.L.U32 UR6, UR6, 0x7, URZ ;  /* 0x0000000706067899 */ /* 0x004fe2000800063f */
[----:B------:R-:W-:Y:S01]  /*0cd0*/  IADD3 R42, P4, R16, 0x60, RZ ;  /* 0x00000060102a7810 */ /* 0x000fe20007f9e0ff */
[--C-:B------:R-:W-:Y:S01]  /*0ce0*/  IMAD.X R60, RZ, RZ, R17.reuse, P5 ;  /* 0x000000ffff3c7224 */ /* 0x100fe200028e0611 */
[----:B------:R-:W-:Y:S01]  /*0cf0*/  STL.128 [R1+0x240], RZ ;  /* 0x000240ff01007387 */ /* 0x000fe20000100c00 */
[----:B------:R-:W-:Y:S01]  /*0d00*/  UIMAD UR42, UR42, UR10, URZ ;  /* 0x0000000a2a2a72a4 */ /* 0x000fe2000f8e023f */
[--C-:B------:R-:W-:Y:S01]  /*0d10*/  IMAD.X R35, RZ, RZ, R17.reuse, P3 ;  /* 0x000000ffff237224 */ /* 0x100fe200018e0611 */
[----:B-1----:R-:W-:Y:S01]  /*0d20*/  LEA R18, R11, R18, 0x18 ;  /* 0x000000120b127211 */ /* 0x002fe200078ec0ff */
[----:B------:R-:W-:Y:S01]  /*0d30*/  STL.64 [R1+0x30], R10 ;  /* 0x0000300a01007387 */ /* 0x000fe20000100a00 */
[----:B------:R-:W-:Y:S01]  /*0d40*/  ULDC UR43, c[0x0][0x288] ;  /* 0x0000a200002b7ab9 */ /* 0x000fe20000000800 */
[----:B------:R-:W-:Y:S01]  /*0d50*/  IMAD.X R67, RZ, RZ, R17, P4 ;  /* 0x000000ffff437224 */ /* 0x000fe200020e0611 */
[----:B------:R-:W-:-:S02]  /*0d60*/  MOV R30, R18 ;  /* 0x00000012001e7202 */ /* 0x000fc40000000f00 */
[----:B---3--:R-:W-:Y:S01]  /*0d70*/  MOV R31, R3 ;  /* 0x00000003001f7202 */ /* 0x008fe20000000f00 */
[----:B------:R-:W-:Y:S01]  /*0d80*/  STL.128 [R1], R8 ;  /* 0x0000000801007387 */ /* 0x000fe20000100c00 */
[----:B------:R-:W-:Y:S01]  /*0d90*/  UIADD3 UR7, UR6, 0x7f, URZ ;  /* 0x0000007f06077890 */ /* 0x000fe2000fffe03f */
[----:B------:R-:W-:Y:S01]  /*0da0*/  IADD3 R38, P6, R16, 0x70, RZ ;  /* 0x0000007010267810 */ /* 0x000fe20007fde0ff */
[----:B------:R-:W-:Y:S01]  /*0db0*/  UIADD3 UR38, UR42, 0x1, -UR43 ;  /* 0x000000012a267890 */ /* 0x000fe2000fffe82b */
[C---:B------:R-:W-:Y:S01]  /*0dc0*/  IADD3 R0, P2, R30.reuse, 0x32460, RZ ;  /* 0x000324601e007810 */ /* 0x040fe20007f5e0ff */
[----:B----4-:R1:W-:Y:S01]  /*0dd0*/  STL [R1+0x50], R4 ;  /* 0x0000500401007387 */ /* 0x0103e20000100800 */
[C---:B0-----:R-:W-:Y:S01]  /*0de0*/  IADD3 R2, P1, R30.reuse, 0x32450, RZ ;  /* 0x000324501e027810 */ /* 0x041fe20007f3e0ff */
[----:B------:R-:W-:Y:S01]  /*0df0*/  IMAD.X R63, RZ, RZ, R17, P6 ;  /* 0x000000ffff3f7224 */ /* 0x000fe200030e0611 */
[----:B------:R-:W-:Y:S01]  /*0e00*/  IADD3 R6, P0, R30, 0x32430, RZ ;  /* 0x000324301e067810 */ /* 0x000fe20007f1e0ff */
[--C-:B------:R-:W-:Y:S01]  /*0e10*/  IMAD.X R3, RZ, RZ, R31.reuse, P2 ;  /* 0x000000ffff037224 */ /* 0x100fe200010e061f */
[----:B-----5:R0:W-:Y:S01]  /*0e20*/  STL [R1+0x230], R12 ;  /* 0x0002300c01007387 */ /* 0x0201e20000100800 */
[--C-:B------:R-:W-:Y:S01]  /*0e30*/  IMAD.X R5, RZ, RZ, R31.reuse, P1 ;  /* 0x000000ffff057224 */ /* 0x100fe200008e061f */
[----:B------:R-:W-:Y:S01]  /*0e40*/  IADD3 R44, P2, R16, 0x28, RZ ;  /* 0x00000028102c7810 */ /* 0x000fe20007f5e0ff */
[----:B------:R-:W-:Y:S01]  /*0e50*/  IMAD.X R7, RZ, RZ, R31, P0 ;  /* 0x000000ffff077224 */ /* 0x000fe200000e061f */
[----:B------:R0:W-:Y:S01]  /*0e60*/  STL.128 [R1+0x250], RZ ;  /* 0x000250ff01007387 */ /* 0x0001e20000100c00 */
[----:B-1----:R-:W-:Y:S01]  /*0e70*/  IADD3 R4, P1, R30, 0x32440, RZ ;  /* 0x000324401e047810 */ /* 0x002fe20007f3e0ff */
[----:B------:R-:W-:Y:S01]  /*0e80*/  IMAD.MOV.U32 R10, RZ, RZ, R0 ;  /* 0x000000ffff0a7224 */ /* 0x000fe200078e0000 */
[C---:B------:R-:W-:Y:S01]  /*0e90*/  IADD3 R26, P0, R16.reuse, 0x78, RZ ;  /* 0x00000078101a7810 */ /* 0x040fe20007f1e0ff */
[----:B------:R-:W-:Y:S01]  /*0ea0*/  IMAD.U32 R0, RZ, RZ, UR4 ;  /* 0x00000004ff007e24 */ /* 0x000fe2000f8e00ff */
[----:B------:R-:W-:Y:S01]  /*0eb0*/  ULDC UR4, c[0x0][0x448] ;  /* 0x0001120000047ab9 */ /* 0x000fe20000000800 */
[----:B------:R-:W-:Y:S01]  /*0ec0*/  IMAD.MOV.U32 R9, RZ, RZ, R5 ;  /* 0x000000ffff097224 */ /* 0x000fe200078e0005 */
[----:B------:R-:W-:Y:S01]  /*0ed0*/  UISETP.NE.AND UP1, UPT, UR4, 0x1, UPT ;  /* 0x000000010400788c */ /* 0x000fe2000bf25270 */
[----:B------:R-:W-:Y:S01]  /*0ee0*/  IMAD.MOV.U32 R8, RZ, RZ, R2 ;  /* 0x000000ffff087224 */ /* 0x000fe200078e0002 */
[----:B------:R0:W-:Y:S01]  /*0ef0*/  STL.64 [R1+0x18], R6 ;  /* 0x0000180601007387 */ /* 0x0001e20000100a00 */
[----:B------:R-:W-:Y:S01]  /*0f00*/  IMAD.MOV.U32 R11, RZ, RZ, R3 ;  /* 0x000000ffff0b7224 */ /* 0x000fe200078e0003 */
[----:B------:R-:W-:Y:S01]  /*0f10*/  ULDC.64 UR4, c[0x0][0xad8] ;  /* 0x0002b60000047ab9 */ /* 0x000fe20000000a00 */
[----:B------:R-:W-:Y:S01]  /*0f20*/  IMAD.X R5, RZ, RZ, R31, P1 ;  /* 0x000000ffff057224 */ /* 0x000fe200008e061f */
[----:B------:R-:W-:Y:S01]  /*0f30*/  UISETP.GE.AND UP0, UPT, UR5, 0x1, UPT ;  /* 0x000000010500788c */ /* 0x000fe2000bf06270 */
[----:B------:R0:W-:Y:S01]  /*0f40*/  STL.128 [R1+0x260], RZ ;  /* 0x000260ff01007387 */ /* 0x0001e20000100c00 */
[C---:B------:R-:W-:Y:S01]  /*0f50*/  IADD3 R226, P1, R16.reuse, 0x210, RZ ;  /* 0x0000021010e27810 */ /* 0x040fe20007f3e0ff */
[--C-:B------:R-:W-:Y:S01]  /*0f60*/  IMAD.X R69, RZ, RZ, R17.reuse, P2 ;  /* 0x000000ffff457224 */ /* 0x100fe200010e0611 */
[C---:B------:R-:W-:Y:S01]  /*0f70*/  IADD3 R32, P2, R16.reuse, 0x88, RZ ;  /* 0x0000008810207810 */ /* 0x040fe20007f5e0ff */
[----:B------:R0:W-:Y:S01]  /*0f80*/  STL.128 [R1+0x40], R8 ;  /* 0x0000400801007387 */ /* 0x0001e20000100c00 */
[----:B------:R-:W-:Y:S01]  /*0f90*/  @UP1 UIADD3 UR8, UR6, 0x7f, URZ ;  /* 0x0000007f06081890 */ /* 0x000fe2000fffe03f */
[----:B------:R-:W-:Y:S01]  /*0fa0*/  PLOP3.LUT P5, PT, PT, PT, UP0, 0x40, 0x0 ;  /* 0x000000000000781c */ /* 0x000fe20003fae808 */
[----:B------:R-:W-:Y:S01]  /*0fb0*/  @UP1 ULDC UR9, c[0x0][0x44c] ;  /* 0x0001130000091ab9 */ /* 0x000fe20000000800 */
[----:B------:R0:W-:Y:S01]  /*0fc0*/  STL.64 [R1+0x20], R4 ;  /* 0x0000200401007387 */ /* 0x0001e20000100a00 */
[----:B------:R-:W-:Y:S01]  /*0fd0*/  UIMAD.WIDE.U32 UR8, UR8, UR9, URZ ;  /* 0x00000009080872a5 */ /* 0x000fe2000f8e003f */
[--C-:B------:R-:W-:Y:S01]  /*0fe0*/  IMAD.X R181, RZ, RZ, R17.reuse, P1 ;  /* 0x000000ffffb57224 */ /* 0x100fe200008e0611 */
[----:B------:R-:W-:Y:S01]  /*0ff0*/  @UP1 ULDC UR11, c[0x0][0x450] ;  /* 0x00011400000b1ab9 */ /* 0x000fe20000000800 */
[----:B------:R0:W-:Y:S01]  /*1000*/  STL.128 [R1+0x270], RZ ;  /* 0x000270ff01007387 */ /* 0x0001e20000100c00 */
[C---:B------:R-:W-:Y:S01]  /*1010*/  IADD3 R59, P1, R16.reuse, 0x80, RZ ;  /* 0x00000080103b7810 */ /* 0x040fe20007f3e0ff */
[----:B------:R-:W-:Y:S01]  /*1020*/  @UP1 USHF.R.U32.HI UR7, URZ, UR11, UR9 ;  /* 0x0000000b3f071299 */ /* 0x000fe20008011609 */
[C---:B------:R-:W-:Y:S01]  /*1030*/  IADD3 R57, P3, R16.reuse, 0x90, RZ ;  /* 0x0000009010397810 */ /* 0x040fe20007f7e0ff */
[----:B------:R0:W-:Y:S01]  /*1040*/  STL.128 [R1+0x280], RZ ;  /* 0x000280ff01007387 */ /* 0x0001e20000100c00 */
[C---:B------:R-:W-:Y:S01]  /*1050*/  IADD3 R51, P4, R16.reuse, 0xf0, RZ ;  /* 0x000000f010337810 */ /* 0x040fe20007f9e0ff */
[----:B------:R-:W-:Y:S01]  /*1060*/  UIADD3 UR8, UR38, UR7, URZ ;  /* 0x0000000726087290 */ /* 0x000fe2000fffe03f */
[--C-:B------:R-:W-:Y:S01]  /*1070*/  IMAD.X R61, RZ, RZ, R17.reuse, P0 ;  /* 0x000000ffff3d7224 */ /* 0x100fe200000e0611 */
[----:B------:R0:W-:Y:S01]  /*1080*/  STL.128 [R1+0x290], RZ ;  /* 0x000290ff01007387 */ /* 0x0001e20000100c00 */
[--C-:B------:R-:W-:Y:S01]  /*1090*/  IMAD.X R66, RZ, RZ, R17.reuse, P1 ;  /* 0x000000ffff427224 */ /* 0x100fe200008e0611 */
[C---:B------:R-:W-:Y:S01]  /*10a0*/  IADD3 R36, P6, R16.reuse, 0x100, RZ ;  /* 0x0000010010247810 */ /* 0x040fe20007fde0ff */
[--C-:B------:R-:W-:Y:S01]  /*10b0*/  IMAD.X R33, RZ, RZ, R17.reuse, P2 ;  /* 0x000000ffff217224 */ /* 0x100fe200010e0611 */
[----:B------:R0:W-:Y:S01]  /*10c0*/  STL.128 [R1+0x2a0], RZ ;  /* 0x0002a0ff01007387 */ /* 0x0001e20000100c00 */
[--C-:B------:R-:W-:Y:S01]  /*10d0*/  IMAD.X R64, RZ, RZ, R17.reuse, P3 ;  /* 0x000000ffff407224 */ /* 0x100fe200018e0611 */
[C---:B------:R-:W-:Y:S01]  /*10e0*/  IADD3 R47, P0, R16.reuse, 0x108, RZ ;  /* 0x00000108102f7810 */ /* 0x040fe20007f1e0ff */
[----:B------:R-:W-:Y:S01]  /*10f0*/  IMAD.X R62, RZ, RZ, R17, P4 ;  /* 0x000000ffff3e7224 */ /* 0x000fe200020e0611 */
[----:B------:R0:W-:Y:S01]  /*1100*/  STL.128 [R1+0x2b0], RZ ;  /* 0x0002b0ff01007387 */ /* 0x0001e20000100c00 */
[C---:B------:R-:W-:Y:S01]  /*1110*/  IADD3 R45, P1, R16.reuse, 0x118, RZ ;  /* 0x00000118102d7810 */ /* 0x040fe20007f3e0ff */
[----:B------:R-:W-:Y:S01]  /*1120*/  UP2UR UR39, UPR, URZ, 0x2 ;  /* 0x000000023f277883 */ /* 0x000fe20008000000 */
[C---:B------:R-:W-:Y:S01]  /*1130*/  IADD3 R23, P2, R16.reuse, 0x11c, RZ ;  /* 0x0000011c10177810 */ /* 0x040fe20007f5e0ff */
[----:B------:R0:W-:Y:S01]  /*1140*/  STL.128 [R1+0x2c0], RZ ;  /* 0x0002c0ff01007387 */ /* 0x0001e20000100c00 */
[C---:B------:R-:W-:Y:S01]  /*1150*/  IADD3 R28, P3, R16.reuse, 0x14c, RZ ;  /* 0x0000014c101c7810 */ /* 0x040fe20007f7e0ff */
[----:B------:R-:W-:Y:S01]  /*1160*/  UP2UR UR41, UPR, URZ, 0x1 ;  /* 0x000000013f297883 */ /* 0x000fe20008000000 */
[C---:B------:R-:W-:Y:S01]  /*1170*/  IADD3 R224, P4, R16.reuse, 0x150, RZ ;  /* 0x0000015010e07810 */ /* 0x040fe20007f9e0ff */
[----:B------:R0:W-:Y:S01]  /*1180*/  STL.128 [R1+0x2d0], RZ ;  /* 0x0002d0ff01007387 */ /* 0x0001e20000100c00 */
[----:B------:R-:W-:Y:S01]  /*1190*/  UIADD3 UR4, UR8, UR4, URZ ;  /* 0x0000000408047290 */ /* 0x000fe2000fffe03f */
[----:B------:R-:W-:-:S02]  /*11a0*/  VIADD R157, R16, 0x158 ;  /* 0x00000158109d7836 */ /* 0x000fc40000000000 */
[----:B------:R0:W-:Y:S01]  /*11b0*/  STL.128 [R1+0x2e0], RZ ;  /* 0x0002e0ff01007387 */ /* 0x0001e20000100c00 */
[----:B------:R-:W-:Y:S02]  /*11c0*/  VIADD R19, R27, 0xffffff80 ;  /* 0xffffff801b137836 */ /* 0x000fe40000000000 */
[--C-:B------:R-:W-:Y:S01]  /*11d0*/  IMAD.X R37, RZ, RZ, R17.reuse, P6 ;  /* 0x000000ffff257224 */ /* 0x100fe200030e0611 */
[----:B------:R0:W-:Y:S01]  /*11e0*/  STL.128 [R1+0x2f0], RZ ;  /* 0x0002f0ff01007387 */ /* 0x0001e20000100c00 */
[--C-:B------:R-:W-:Y:S02]  /*11f0*/  IMAD.X R58, RZ, RZ, R17.reuse, P0 ;  /* 0x000000ffff3a7224 */ /* 0x100fe400000e0611 */
[--C-:B------:R-:W-:Y:S01]  /*1200*/  IMAD.X R56, RZ, RZ, R17.reuse, P1 ;  /* 0x000000ffff387224 */ /* 0x100fe200008e0611 */
[----:B------:R0:W-:Y:S01]  /*1210*/  STL.128 [R1+0x300], RZ ;  /* 0x000300ff01007387 */ /* 0x0001e20000100c00 */
[--C-:B------:R-:W-:Y:S02]  /*1220*/  IMAD.X R22, RZ, RZ, R17.reuse, P2 ;  /* 0x000000ffff167224 */ /* 0x100fe400010e0611 */
[--C-:B------:R-:W-:Y:S01]  /*1230*/  IMAD.X R29, RZ, RZ, R17.reuse, P3 ;  /* 0x000000ffff1d7224 */ /* 0x100fe200018e0611 */
[----:B------:R0:W-:Y:S01]  /*1240*/  STL.128 [R1+0x310], RZ ;  /* 0x000310ff01007387 */ /* 0x0001e20000100c00 */
[----:B------:R-:W-:-:S03]  /*1250*/  IMAD.X R225, RZ, RZ, R17, P4 ;  /* 0x000000ffffe17224 */ /* 0x000fc600020e0611 */
[----:B------:R0:W-:Y:S04]  /*1260*/  STL.128 [R1+0x320], RZ ;  /* 0x000320ff01007387 */ /* 0x0001e80000100c00 */
        /* <DEDUP_REMOVED lines=17> */
[----:B------:R0:W-:Y:S04]  /*1380*/  STL [R1+0x10], RZ ;  /* 0x000010ff01007387 */ /* 0x0001e80000100800 */
[----:B------:R0:W-:Y:S01]  /*1390*/  STL [R1+0x38], RZ ;  /* 0x000038ff01007387 */ /* 0x0001e20000100800 */
[----:B------:R-:W-:Y:S05]  /*13a0*/  @P5 BRA `(.L_x_2184) ;  /* 0x0000000000445947 */ /* 0x000fea0003800000 */
        /* <DEDUP_REMOVED lines=10> */
.L_x_2185:
[----:B------:R-:W-:-:S11]  /*1450*/  UISETP.NE.AND UP0, UPT, UR5, 0x1, UPT ;  /* 0x000000010500788c */ /* 0x000fd6000bf05270 */
[----:B------:R-:W-:Y:S02]  /*1460*/  @UP0 ULDC.64 UR10, c[0x0][0xae0] ;  /* 0x0002b800000a0ab9 */ /* 0x000fe40000000a00 */
[----:B------:R-:W-:-:S04]  /*1470*/  UIMAD.WIDE.U32 UR8, UR7, UR10, URZ ;  /* 0x0000000a070872a5 */ /* 0x000fc8000f8e003f */
[----:B------:R-:W-:-:S12]  /*1480*/  @UP0 USHF.R.U32.HI UR7, URZ, UR11, UR9 ;  /* 0x0000000b3f070299 */ /* 0x000fd80008011609 */
.L_x_2186:
[----:B------:R-:W-:-:S04]  /*1490*/  UIMAD UR7, UR7, UR5, UR5 ;  /* 0x00000005070772a4 */ /* 0x000fc8000f8e0205 */
[----:B------:R-:W-:-:S04]  /*14a0*/  UISETP.LT.AND UP0, UPT, UR4, UR7, UPT ;  /* 0x000000070400728c */ /* 0x000fc8000bf01270 */
[----:B------:R-:W-:-:S12]  /*14b0*/  USEL UR4, UR4, UR7, UP0 ;  /* 0x0000000704047287 */ /* 0x000fd80008000000 */
.L_x_2184:
[----:B------:R-:W-:Y:S02]  /*14c0*/  UISETP.NE.AND UP0, UPT, UR39, URZ, UPT ;  /* 0x0000003f2700728c */ /* 0x000fe4000bf05270 */
[----:B------:R-:W-:Y:S02]  /*14d0*/  UIADD3 UR8, UR42, 0x5f, URZ ;  /* 0x0000005f2a087890 */ /* 0x000fe4000fffe03f */
[----:B------:R-:W-:Y:S02]  /*14e0*/  UIADD3 UR10, UR4, 0x5f, URZ ;  /* 0x0000005f040a7890 */ /* 0x000fe4000fffe03f */
[----:B------:R-:W-:Y:S02]  /*14f0*/  UISETP.GE.AND UP1, UPT, UR5, 0x1, UPT ;  /* 0x000000010500788c */ /* 0x000fe4000bf26270 */
[----:B------:R-:W-:Y:S02]  /*1500*/  UIMAD.WIDE UR8, UR8, 0x2aaaaaab, URZ ;  /* 0x2aaaaaab080878a5 */ /* 0x000fe4000f8e023f */
[----:B------:R-:W-:Y:S01]  /*1510*/  UIMAD.WIDE UR10, UR10, 0x2aaaaaab, URZ ;  /* 0x2aaaaaab0a0a78a5 */ /* 0x000fe2000f8e023f */
[----:B------:R-:W-:Y:S01]  /*1520*/  @UP0 ULDC UR12, c[0x0][0x44c] ;  /* 0x00011300000c0ab9 */ /* 0x000fe20000000800 */
[----:B------:R-:W-:Y:S01]  /*1530*/  USHF.R.U32.HI UR4, URZ, 0x1f, UR9 ;  /* 0x0000001f3f047899 */ /* 0x000fe20008011609 */
[----:B------:R-:W-:Y:S01]  /*1540*/  PLOP3.LUT P0, PT, PT, PT, UP1, 0x40, 0x0 ;  /* 0x000000000000781c */ /* 0x000fe20003f0e818 */
[----:B------:R-:W-:-:S02]  /*1550*/  UIMAD.WIDE.U32 UR12, UR6, UR12, URZ ;  /* 0x0000000c060c72a5 */ /* 0x000fc4000f8e003f */
[----:B------:R-:W-:Y:S01]  /*1560*/  USHF.R.U32.HI UR7, URZ, 0x1f, UR11 ;  /* 0x0000001f3f077899 */ /* 0x000fe2000801160b */
[----:B------:R-:W-:Y:S01]  /*1570*/  @UP0 ULDC UR15, c[0x0][0x450] ;  /* 0x00011400000f0ab9 */ /* 0x000fe20000000800 */
[----:B------:R-:W-:Y:S02]  /*1580*/  UIADD3 UR43, UR42, -UR43, URZ ;  /* 0x8000002b2a2b7290 */ /* 0x000fe4000fffe03f */
[----:B------:R-:W-:Y:S02]  /*1590*/  @UP0 USHF.R.U32.HI UR6, URZ, UR15, UR13 ;  /* 0x0000000f3f060299 */ /* 0x000fe4000801160d */
[----:B------:R-:W-:Y:S02]  /*15a0*/  ULEA.HI.SX32 UR4, UR9, UR4, 0x1c ;  /* 0x0000000409047291 */ /* 0x000fe4000f8fe23f */
[----:B------:R-:W-:Y:S02]  /*15b0*/  ULEA.HI.SX32 UR7, UR11, UR7, 0x1c ;  /* 0x000000070b077291 */ /* 0x000fe4000f8fe23f */
[----:B------:R-:W-:-:S02]  /*15c0*/  UIADD3 UR6, UR43, UR6, URZ ;  /* 0x000000062b067290 */ /* 0x000fc4000fffe03f */
[----:B------:R-:W-:Y:S01]  /*15d0*/  UISETP.LT.AND UP0, UPT, UR4, UR7, UPT ;  /* 0x000000070400728c */ /* 0x000fe2000bf01270 */
[----:B------:R-:W-:Y:S02]  /*15e0*/  ULDC UR14, c[0x0][0xad4] ;  /* 0x0002b500000e7ab9 */ /* 0x000fe40000000800 */
[----:B------:R-:W-:Y:S02]  /*15f0*/  UIADD3 UR8, UR6, -UR14, URZ ;  /* 0x8000000e06087290 */ /* 0x000fe4000fffe03f */
[----:B------:R-:W-:Y:S01]  /*1600*/  USEL UR9, UR4, UR7, UP0 ;  /* 0x0000000704097287 */ /* 0x000fe20008000000 */
[----:B------:R-:W-:Y:S11]  /*1610*/  @P0 BRA `(.L_x_2187) ;  /* 0x0000000000480947 */ /* 0x000ff60003800000 */
[----:B------:R-:W-:Y:S02]  /*1620*/  UMOV UR4, UR6 ;  /* 0x0000000600047c82 */ /* 0x000fe40008000000 */
        /* <DEDUP_REMOVED lines=10> */
.L_x_2188:
[----:B------:R-:W-:-:S11]  /*16d0*/  UISETP.NE.AND UP0, UPT, UR5, 0x1, UPT ;  /* 0x000000010500788c */ /* 0x000fd6000bf05270 */
[----:B------:R-:W-:Y:S02]  /*16e0*/  @UP0 ULDC.64 UR10, c[0x0][0xae0] ;  /* 0x0002b800000a0ab9 */ /* 0x000fe40000000a00 */
[----:B------:R-:W-:-:S04]  /*16f0*/  UIMAD.WIDE.U32 UR6, UR4, UR10, URZ ;  /* 0x0000000a040672a5 */ /* 0x000fc8000f8e003f */
[----:B------:R-:W-:-:S12]  /*1700*/  @UP0 USHF.R.U32.HI UR4, URZ, UR11, UR7 ;  /* 0x0000000b3f040299 */ /* 0x000fd80008011607 */
.L_x_2189:
[----:B------:R-:W-:-:S04]  /*1710*/  UIMAD UR4, UR4, UR5, URZ ;  /* 0x00000005040472a4 */ /* 0x000fc8000f8e023f */
[----:B------:R-:W-:-:S04]  /*1720*/  UISETP.LT.AND UP0, UPT, UR8, UR4, UPT ;  /* 0x000000040800728c */ /* 0x000fc8000bf01270 */
[----:B------:R-:W-:-:S12]  /*1730*/  USEL UR8, UR8, UR4, !UP0 ;  /* 0x0000000408087287 */ /* 0x000fd8000c000000 */
.L_x_2187:
[----:B------:R-:W-:Y:S02]  /*1740*/  UIMAD.WIDE UR4, UR8, 0x2aaaaaab, URZ ;  /* 0x2aaaaaab080478a5 */ /* 0x000fe4000f8e023f */
[----:B------:R-:W-:Y:S02]  /*1750*/  ULOP3.LUT UR40, UR59, 0xffff, URZ, 0xc0, !UPT ;  /* 0x0000ffff3b287892 */ /* 0x000fe4000f8ec03f */
[----:B------:R-:W-:-:S04]  /*1760*/  USHF.R.U32.HI UR4, URZ, 0x1f, UR5 ;  /* 0x0000001f3f047899 */ /* 0x000fc80008011605 */
[----:B------:R-:W-:-:S04]  /*1770*/  ULEA.HI.SX32 UR4, UR5, UR4, 0x1c ;  /* 0x0000000405047291 */ /* 0x000fc8000f8fe23f */
[----:B------:R-:W-:-:S04]  /*1780*/  UISETP.LT.AND UP0, UPT, URZ, UR4, UPT ;  /* 0x000000043f00728c */ /* 0x000fc8000bf01270 */
[----:B------:R-:W-:-:S03]  /*1790*/  USEL UR10, URZ, UR4, !UP0 ;  /* 0x000000043f0a7287 */ /* 0x000fc6000c000000 */
[----:B------:R-:W-:Y:S01]  /*17a0*/  UMOV UR4, URZ ;  /* 0x0000003f00047c82 */ /* 0x000fe20008000000 */
[----:B------:R-:W-:-:S06]  /*17b0*/  UISETP.GT.AND UP0, UPT, UR9, UR10, UPT ;  /* 0x0000000a0900728c */ /* 0x000fcc000bf04270 */
[----:B------:R-:W-:-:S13]  /*17c0*/  PLOP3.LUT P0, PT, PT, PT, UP0, 0x80, 0x0 ;  /* 0x000000000000781c */ /* 0x000fda0003f0f008 */
[----:B------:R-:W-:Y:S05]  /*17d0*/  @!P0 BRA `(.L_x_2190) ;  /* 0x0000000000948947 */ /* 0x000fea0003800000 */
[----:B------:R-:W-:-:S04]  /*17e0*/  USHF.R.U32.HI UR11, URZ, 0x10, UR59 ;  /* 0x000000103f0b7899 */ /* 0x000fc8000801163b */
[----:B------:R-:W-:-:S11]  /*17f0*/  UISETP.NE.AND UP0, UPT, UR11, URZ, UPT ;  /* 0x0000003f0b00728c */ /* 0x000fd6000bf05270 */
[----:B------:R-:W-:Y:S02]  /*1800*/  @!UP0 ULDC UR11, c[0x0][0xae8] ;  /* 0x0002ba00000b8ab9 */ /* 0x000fe40000000800 */
[----:B------:R-:W-:Y:S01]  /*1810*/  IMAD.U32 R3, RZ, RZ, UR11 ;  /* 0x0000000bff037e24 */ /* 0x000fe2000f8e00ff */
[----:B------:R-:W-:-:S04]  /*1820*/  UIADD3 UR4, UR11, -0x1, UR9 ;  /* 0xffffffff0b047890 */ /* 0x000fc8000fffe009 */
[-C--:B------:R-:W-:Y:S01]  /*1830*/  IABS R0, R3.reuse ;  /* 0x0000000300007213 */ /* 0x080fe20000000000 */
[----:B------:R-:W-:Y:S01]  /*1840*/  UIADD3 UR6, -UR10, UR4, URZ ;  /* 0x000000040a067290 */ /* 0x000fe2000fffe13f */
[----:B0-----:R-:W-:Y:S02]  /*1850*/  IABS R5, R3 ;  /* 0x0000000300057213 */ /* 0x001fe40000000000 */
[----:B------:R-:W-:Y:S01]  /*1860*/  R2UR UR12, R0 ;  /* 0x00000000000c72ca */ /* 0x000fe200000e0000 */
[----:B------:R-:W-:Y:S02]  /*1870*/  UMOV UR4, URZ ;  /* 0x0000003f00047c82 */ /* 0x000fe40008000000 */
[----:B------:R-:W-:Y:S01]  /*1880*/  IMAD.U32 R4, RZ, RZ, UR6 ;  /* 0x00000006ff047e24 */ /* 0x000fe2000f8e00ff */
[----:B------:R-:W-:-:S04]  /*1890*/  ULOP3.LUT UR6, UR6, UR11, URZ, 0x3c, !UPT ;  /* 0x0000000b06067292 */ /* 0x000fc8000f8e3c3f */
[----:B------:R-:W-:-:S05]  /*18a0*/  IABS R4, R4 ;  /* 0x0000000400047213 */ /* 0x000fca0000000000 */
[----:B------:R-:W0:Y:S01]  /*18b0*/  I2F.RP R0, UR12 ;  /* 0x0000000c00007d06 */ /* 0x000e220008209400 */
[----:B------:R-:W-:-:S05]  /*18c0*/  IMAD.MOV.U32 R3, RZ, RZ, R4 ;  /* 0x000000ffff037224 */ /* 0x000fca00078e0004 */
[----:B------:R-:W-:Y:S02]  /*18d0*/  R2UR UR8, R3 ;  /* 0x00000000030872ca */ /* 0x000fe400000e0000 */
[----:B0-----:R-:W0:Y:S02]  /*18e0*/  MUFU.RCP R0, R0 ;  /* 0x0000000000007308 */ /* 0x001e240000001000 */
[----:B0-----:R-:W-:Y:S02]  /*18f0*/  VIADD R2, R0, 0xffffffe ;  /* 0x0ffffffe00027836 */ /* 0x001fe40000000000 */
        /* <DEDUP_REMOVED lines=19> */
.L_x_2190:
[----:B------:R-:W-:Y:S01]  /*1a30*/  UIMAD UR40, UR40, UR4, UR10 ;  /* 0x00000004282872a4 */ /* 0x000fe2000f8e020a */
[----:B------:R-:W-:Y:S01]  /*1a40*/  IMAD.U32 R0, RZ, RZ, UR9 ;  /* 0x00000009ff007e24 */ /* 0x000fe2000f8e00ff */
[----:B------:R-:W-:Y:S01]  /*1a50*/  PLOP3.LUT P0, PT, PT, PT, PT, 0x80, 0x0 ;  /* 0x000000000000781c */ /* 0x000fe20003f0f070 */
[----:B------:R-:W-:-:S05]  /*1a60*/  IMAD.U32 R3, RZ, RZ, UR4 ;  /* 0x00000004ff037e24 */ /* 0x000fca000f8e00ff */
[----:B------:R-:W-:-:S04]  /*1a70*/  VIADDMNMX R0, R3, UR40, R0, PT ;  /* 0x0000002803007c46 */ /* 0x000fc8000b800100 */
[----:B------:R-:W-:-:S13]  /*1a80*/  R2UR UR44, R0 ;  /* 0x00000000002c72ca */ /* 0x000fda00000e0000 */
[----:B------:R-:W-:-:S06]  /*1a90*/  UISETP.GT.AND UP0, UPT, UR44, UR40, UPT ;  /* 0x000000282c00728c */ /* 0x000fcc000bf04270 */
[----:B------:R-:W-:-:S13]  /*1aa0*/  PLOP3.LUT P1, PT, PT, PT, UP0, 0x80, 0x0 ;  /* 0x000000000000781c */ /* 0x000fda0003f2f008 */
[----:B------:R-:W-:Y:S05]  /*1ab0*/  @!P1 BRA `(.L_x_2191) ;  /* 0x000002ec00d09947 */ /* 0x000fea0003800000 */
[----:B------:R-:W-:Y:S01]  /*1ac0*/  SHF.R.S32.HI R0, RZ, 0x1f, R19 ;  /* 0x0000001fff007819 */ /* 0x000fe20000011413 */
[----:B0-----:R-:W-:Y:S01]  /*1ad0*/  VIADD R7, R18, 0x18400 ;  /* 0x0001840012077836 */ /* 0x001fe20000000000 */
[----:B------:R-:W-:Y:S01]  /*1ae0*/  STL.64 [R1+0x58], RZ ;  /* 0x000058ff01007387 */ /* 0x000fe20000100a00 */
[----:B------:R-:W-:Y:S01]  /*1af0*/  IMAD.MOV.U32 R12, RZ, RZ, 0x1 ;  /* 0x00000001ff0c7424 */ /* 0x000fe200078e00ff */
[----:B------:R-:W-:Y:S01]  /*1b00*/  LEA.HI R43, R0, R19, RZ, 0x7 ;  /* 0x00000013002b7211 */ /* 0x000fe200078f38ff */
[----:B------:R-:W-:Y:S01]  /*1b10*/  IMAD.MOV.U32 R13, RZ, RZ, RZ ;  /* 0x000000ffff0d7224 */ /* 0x000fe200078e00ff */
[----:B------:R-:W-:Y:S01]  /*1b20*/  STL.128 [R1+0x90], RZ ;  /* 0x000090ff01007387 */ /* 0x000fe20000100c00 */
[----:B------:R-:W-:Y:S01]  /*1b30*/  IMAD.MOV.U32 R14, RZ, RZ, 0x1 ;  /* 0x00000001ff0e7424 */ /* 0x000fe200078e00ff */
[----:B------:R-:W-:Y:S01]  /*1b40*/  SHF.R.S32.HI R52, RZ, 0x7, R43 ;  /* 0x00000007ff347819 */ /* 0x000fe2000001142b */
[----:B------:R-:W-:Y:S01]  /*1b50*/  IMAD.MOV.U32 R15, RZ, RZ, RZ ;  /* 0x000000ffff0f7224 */ /* 0x000fe200078e00ff */
[----:B------:R-:W-:Y:S01]  /*1b60*/  STL.128 [R1+0xa0], RZ ;  /* 0x0000a0ff01007387 */ /* 0x000fe20000100c00 */
[----:B------:R-:W-:Y:S01]  /*1b70*/  IMAD.MOV.U32 R10, RZ, RZ, 0x1 ;  /* 0x00000001ff0a7424 */ /* 0x000fe200078e00ff */
[----:B------:R-:W-:Y:S01]  /*1b80*/  LOP3.LUT P0, RZ, R7, 0x1bf, RZ, 0xc0, !PT ;  /* 0x000001bf07ff7812 */ /* 0x000fe2000780c0ff */
[----:B------:R-:W-:Y:S01]  /*1b90*/  IMAD.MOV.U32 R11, RZ, RZ, RZ ;  /* 0x000000ffff0b7224 */ /* 0x000fe200078e00ff */
[----:B------:R-:W0:Y:S01]  /*1ba0*/  SHFL.IDX PT, R0, R52, RZ, 0x1f ;  /* 0x00001fff34007589 */ /* 0x000e2200000e0000 */
[----:B------:R-:W-:-:S02]  /*1bb0*/  IMAD.MOV.U32 R9, RZ, RZ, 0x40000040 ;  /* 0x40000040ff097424 */ /* 0x000fc400078e00ff */
[----:B------:R-:W-:Y:S01]  /*1bc0*/  IMAD.MOV.U32 R5, RZ, RZ, 0x40000040 ;  /* 0x40000040ff057424 */ /* 0x000fe200078e00ff */
[----:B------:R-:W-:Y:S04]  /*1bd0*/  STL.128 [R1+0x60], R12 ;  /* 0x0000600c01007387 */ /* 0x000fe80000100c00 */
[----:B------:R1:W-:Y:S04]  /*1be0*/  STL.64 [R1+0x70], R10 ;  /* 0x0000700a01007387 */ /* 0x0003e80000100a00 */
[----:B------:R2:W-:Y:S04]  /*1bf0*/  STL.128 [R1+0xb0], RZ ;  /* 0x0000b0ff01007387 */ /* 0x0005e80000100c00 */
[----:B------:R2:W-:Y:S01]  /*1c00*/  STL.128 [R1+0xc0], RZ ;  /* 0x0000c0ff01007387 */ /* 0x0005e20000100c00 */
[----:B-1----:R-:W-:-:S03]  /*1c10*/  IMAD.MOV.U32 R11, RZ, RZ, 0x40000040 ;  /* 0x40000040ff0b7424 */ /* 0x002fc600078e00ff */
[----:B------:R2:W-:Y:S01]  /*1c20*/  STL.128 [R1+0xd0], RZ ;  /* 0x0000d0ff01007387 */ /* 0x0005e20000100c00 */
[----:B------:R-:W-:Y:S01]  /*1c30*/  IMAD.MOV.U32 R15, RZ, RZ, 0x40000040 ;  /* 0x40000040ff0f7424 */ /* 0x000fe200078e00ff */
[----:B0-----:R-:W-:Y:S01]  /*1c40*/  LEA.HI R2, R0, R0, RZ, 0x1 ;  /* 0x0000000000027211 */ /* 0x001fe200078f08ff */
[----:B------:R-:W-:Y:S01]  /*1c50*/  IMAD.MOV.U32 R13, RZ, RZ, 0x40000040 ;  /* 0x40000040ff0d7424 */ /* 0x000fe200078e00ff */
[----:B------:R2:W-:Y:S02]  /*1c60*/  STL.128 [R1+0xe0], RZ ;  /* 0x0000e0ff01007387 */ /* 0x0005e40000100c00 */
[----:B------:R-:W-:Y:S01]  /*1c70*/  LOP3.LUT R3, R2, 0x7fffe, RZ, 0xc0, !PT ;  /* 0x0007fffe02037812 */ /* 0x000fe200078ec0ff */
[----:B------:R-:W-:-:S04]  /*1c80*/  VIADD R2, R18, 0x1c400 ;  /* 0x0001c40012027836 */ /* 0x000fc80000000000 */
[----:B------:R-:W-:Y:S01]  /*1c90*/  IMAD.IADD R0, R0, 0x1, -R3 ;  /* 0x0000000100007824 */ /* 0x000fe200078e0a03 */
[----:B------:R-:W-:Y:S01]  /*1ca0*/  SHF.R.U32.HI R2, RZ, 0x4, R2 ;  /* 0x00000004ff027819 */ /* 0x000fe20000011602 */
[----:B------:R-:W-:Y:S02]  /*1cb0*/  VIADD R3, R18, 0x400 ;  /* 0x0000040012037836 */ /* 0x000fe40000000000 */
[----:B------:R-:W-:Y:S01]  /*1cc0*/  IMAD R0, R0, 0x2000, R7 ;  /* 0x0000200000007824 */ /* 0x000fe200078e0207 */
[----:B------:R-:W-:Y:S02]  /*1cd0*/  LOP3.LUT R2, R2, 0x3fff, RZ, 0xc0, !PT ;  /* 0x00003fff02027812 */ /* 0x000fe400078ec0ff */
[----:B------:R-:W-:Y:S01]  /*1ce0*/  SHF.R.U32.HI R3, RZ, 0x4, R3 ;  /* 0x00000004ff037819 */ /* 0x000fe20000011603 */
[----:B------:R-:W-:Y:S01]  /*1cf0*/  VIADD R4, R0, 0xa000 ;  /* 0x0000a00000047836 */ /* 0x000fe20000000000 */
[----:B------:R-:W-:Y:S02]  /*1d00*/  SHF.R.U32.HI R0, RZ, 0x4, R0 ;  /* 0x00000004ff007819 */ /* 0x000fe40000011600 */
[----:B------:R-:W-:-:S02]  /*1d10*/  LOP3.LUT R3, R3, 0x3fff, RZ, 0xc0, !PT ;  /* 0x00003fff03037812 */ /* 0x000fc400078ec0ff */
[----:B------:R-:W-:Y:S02]  /*1d20*/  SHF.R.U32.HI R4, RZ, 0x4, R4 ;  /* 0x00000004ff047819 */ /* 0x000fe40000011604 */
[----:B------:R-:W-:Y:S02]  /*1d30*/  LOP3.LUT R8, R2, 0x10000, RZ, 0xfc, !PT ;  /* 0x0001000002087812 */ /* 0x000fe400078efcff */
[C---:B------:R-:W-:Y:S02]  /*1d40*/  LOP3.LUT R6, R3.reuse, 0x3000000, RZ, 0xfc, !PT ;  /* 0x0300000003067812 */ /* 0x040fe400078efcff */
[----:B------:R-:W-:Y:S02]  /*1d50*/  LOP3.LUT R2, R3, 0x10000, RZ, 0xfc, !PT ;  /* 0x0001000003027812 */ /* 0x000fe400078efcff */
[----:B------:R-:W-:Y:S01]  /*1d60*/  LOP3.LUT R0, R0, 0x3fff, RZ, 0xc0, !PT ;  /* 0x00003fff00007812 */ /* 0x000fe200078ec0ff */
[----:B------:R-:W-:Y:S01]  /*1d70*/  IMAD.MOV.U32 R10, RZ, RZ, R6 ;  /* 0x000000ffff0a7224 */ /* 0x000fe200078e0006 */
[----:B------:R-:W-:Y:S01]  /*1d80*/  LOP3.LUT R3, R4, 0x3fff, RZ, 0xc0, !PT ;  /* 0x00003fff04037812 */ /* 0x000fe200078ec0ff */
[----:B------:R-:W-:Y:S01]  /*1d90*/  IMAD.MOV.U32 R14, RZ, RZ, R2 ;  /* 0x000000ffff0e7224 */ /* 0x000fe200078e0002 */
[----:B------:R-:W-:-:S02]  /*1da0*/  LOP3.LUT R4, R0, 0x10000, RZ, 0xfc, !PT ;  /* 0x0001000000047812 */ /* 0x000fc400078efcff */
[----:B------:R-:W-:Y:S01]  /*1db0*/  LOP3.LUT R12, R3, 0x10000, RZ, 0xfc, !PT ;  /* 0x00010000030c7812 */ /* 0x000fe200078efcff */
[----:B------:R2:W-:Y:S04]  /*1dc0*/  STL.128 [R1+0x80], R8 ;  /* 0x0000800801007387 */ /* 0x0005e80000100c00 */
[----:B------:R2:W-:Y:S04]  /*1dd0*/  STL.64 [R1+0x78], R4 ;  /* 0x0000780401007387 */ /* 0x0005e80000100a00 */
[----:B------:R2:W-:Y:S01]  /*1de0*/  STL.128 [R1+0xf0], R12 ;  /* 0x0000f00c01007387 */ /* 0x0005e20000100c00 */
[----:B------:R-:W-:Y:S05]  /*1df0*/  @!P0 BRA `(.L_x_2192) ;  /* 0x0000000000408947 */ /* 0x000fea0003800000 */
[----:B------:R-:W-:Y:S01]  /*1e00*/  MOV R0, 0x0 ;  /* 0x0000000000007802 */ /* 0x000fe20000000f00 */
[----:B------:R-:W-:Y:S01]  /*1e10*/  ULDC.64 UR4, c[0x4][0x98] ;  /* 0x0100260000047ab9 */ /* 0x000fe20000000a00 */
[----:B------:R-:W-:Y:S01]  /*1e20*/  ULDC.64 UR6, c[0x4][0x38] ;  /* 0x01000e0000067ab9 */ /* 0x000fe20000000a00 */
[----:B--2---:R-:W-:Y:S01]  /*1e30*/  IMAD.U32 R4, RZ, RZ, UR4 ;  /* 0x00000004ff047e24 */ /* 0x004fe2000f8e00ff */
        /* <DEDUP_REMOVED lines=12> */
.L_x_2192:
[----:B--2---:R-:W2:Y:S01]  /*1f00*/  LDL R15, [R1+0x204] ;  /* 0x00020400010f7983 */ /* 0x004ea20000100800 */
[----:B------:R-:W-:Y:S01]  /*1f10*/  LOP3.LUT R0, R43, 0xffffff80, RZ, 0xc0, !PT ;  /* 0xffffff802b007812 */ /* 0x000fe200078ec0ff */
[----:B------:R-:W0:Y:S01]  /*1f20*/  LDC.64 R20, c[0x0][0xad0] ;  /* 0x0002b400ff147b82 */ /* 0x000e220000000a00 */
[----:B------:R-:W-:Y:S01]  /*1f30*/  VIADD R46, R27, 0xffffff80 ;  /* 0xffffff801b2e7836 */ /* 0x000fe20000000000 */
[----:B------:R1:W-:Y:S01]  /*1f40*/  STL.64 [R1+0x108], R36 ;  /* 0x0001082401007387 */ /* 0x0003e20000100a00 */
[----:B------:R-:W-:Y:S01]  /*1f50*/  BSSY B0, `(.L_x_2193) ;  /* 0x000002e000007945 */ /* 0x000fe20003800000 */
[----:B------:R-:W-:Y:S02]  /*1f60*/  IMAD.IADD R0, R19, 0x1, -R0 ;  /* 0x0000000113007824 */ /* 0x000fe400078e0a00 */
[----:B------:R1:W-:Y:S02]  /*1f70*/  STL.64 [R1+0x110], R34 ;  /* 0x0001102201007387 */ /* 0x0003e40000100a00 */
[----:B------:R-:W3:Y:S01]  /*1f80*/  LDC R12, c[0x0][0x288] ;  /* 0x0000a200ff0c7b82 */ /* 0x000ee20000000800 */
[----:B------:R-:W-:Y:S01]  /*1f90*/  SHF.R.S32.HI R5, RZ, 0x1f, R0 ;  /* 0x0000001fff057819 */ /* 0x000fe20000011400 */
[----:B------:R1:W-:Y:S03]  /*1fa0*/  STL.64 [R1+0x150], R28 ;  /* 0x0001501c01007387 */ /* 0x0003e60000100a00 */
[CC--:B------:R-:W-:Y:S01]  /*1fb0*/  LEA.HI R7, R5.reuse, R0.reuse, RZ, 0x2 ;  /* 0x0000000005077211 */ /* 0x0c0fe200078f10ff */
[----:B------:R1:W-:Y:S01]  /*1fc0*/  STL [R1+0x11c], R46 ;  /* 0x00011c2e01007387 */ /* 0x0003e20000100800 */
[----:B------:R-:W-:Y:S01]  /*1fd0*/  LEA.HI R10, R5, R0, RZ, 0x5 ;  /* 0x00000000050a7211 */ /* 0x000fe200078f28ff */
[----:B------:R-:W4:Y:S01]  /*1fe0*/  LDC R6, c[0x0][0x450] ;  /* 0x00011400ff067b82 */ /* 0x000f220000000800 */
[--C-:B------:R-:W-:Y:S01]  /*1ff0*/  SHF.R.S32.HI R4, RZ, 0x2, R7.reuse ;  /* 0x00000002ff047819 */ /* 0x100fe20000011407 */
[----:B------:R1:W-:Y:S01]  /*2000*/  STL.U8 [R1+0x118], RZ ;  /* 0x000118ff01007387 */ /* 0x0003e20000100000 */
[----:B------:R-:W-:-:S02]  /*2010*/  SHF.R.S32.HI R3, RZ, 0x1f, R7 ;  /* 0x0000001fff037819 */ /* 0x000fc40000011407 */
[----:B------:R-:W-:Y:S02]  /*2020*/  SHF.R.S32.HI R10, RZ, 0x5, R10 ;  /* 0x00000005ff0a7819 */ /* 0x000fe4000001140a */
[----:B------:R-:W-:Y:S02]  /*2030*/  LEA.HI R3, R3, R4, RZ, 0x3 ;  /* 0x0000000403037211 */ /* 0x000fe400078f18ff */
[----:B------:R-:W-:Y:S02]  /*2040*/  LOP3.LUT R7, R7, 0x7ffffffc, RZ, 0xc0, !PT ;  /* 0x7ffffffc07077812 */ /* 0x000fe400078ec0ff */
[----:B------:R-:W-:Y:S02]  /*2050*/  LOP3.LUT R9, R3, 0xfffffff8, RZ, 0xc0, !PT ;  /* 0xfffffff803097812 */ /* 0x000fe400078ec0ff */
[----:B------:R-:W5:Y:S01]  /*2060*/  LDC.64 R2, c[0x0][0xad8] ;  /* 0x0002b600ff027b82 */ /* 0x000f620000000a00 */
[----:B------:R-:W-:Y:S02]  /*2070*/  IMAD.IADD R0, R0, 0x1, -R7 ;  /* 0x0000000100007824 */ /* 0x000fe400078e0a07 */
[----:B------:R-:W-:Y:S01]  /*2080*/  IMAD.IADD R11, R4, 0x1, -R9 ;  /* 0x00000001040b7824 */ /* 0x000fe200078e0a09 */
[----:B------:R-:W-:Y:S01]  /*2090*/  LEA.HI R4, R52, R52, RZ, 0x1 ;  /* 0x0000003434047211 */ /* 0x000fe200078f08ff */
[----:B0-----:R-:W-:-:S02]  /*20a0*/  IMAD.MOV.U32 R7, RZ, RZ, R20 ;  /* 0x000000ffff077224 */ /* 0x001fc400078e0014 */
[----:B------:R-:W-:Y:S01]  /*20b0*/  IMAD R10, R10, 0x10, R11 ;  /* 0x000000100a0a7824 */ /* 0x000fe200078e020b */
[----:B------:R-:W0:Y:S01]  /*20c0*/  LDC.64 R8, c[0x0][0xae0] ;  /* 0x0002b800ff087b82 */ /* 0x000e220000000a00 */
[----:B------:R-:W-:Y:S01]  /*20d0*/  LOP3.LUT R13, R4, 0x3fffffe, RZ, 0xc0, !PT ;  /* 0x03fffffe040d7812 */ /* 0x000fe200078ec0ff */
[----:B------:R-:W-:-:S04]  /*20e0*/  IMAD.SHL.U32 R11, R0, 0x2, RZ ;  /* 0x00000002000b7824 */ /* 0x000fc800078e00ff */
[----:B------:R-:W-:Y:S02]  /*20f0*/  IMAD.IADD R13, R52, 0x1, -R13 ;  /* 0x00000001340d7824 */ /* 0x000fe400078e0a0d */
[----:B------:R-:W4:Y:S01]  /*2100*/  LDC.64 R4, c[0x0][0x448] ;  /* 0x00011200ff047b82 */ /* 0x000f220000000a00 */
[----:B------:R-:W-:Y:S02]  /*2110*/  IMAD.MOV.U32 R52, RZ, RZ, RZ ;  /* 0x000000ffff347224 */ /* 0x000fe400078e00ff */
[----:B------:R-:W-:Y:S02]  /*2120*/  IMAD R10, R13, 0x40, R10 ;  /* 0x000000400d0a7824 */ /* 0x000fe400078e020a */
[----:B------:R-:W-:Y:S02]  /*2130*/  IMAD.U32 R13, RZ, RZ, UR42 ;  /* 0x0000002aff0d7e24 */ /* 0x000fe4000f8e00ff */
[----:B-----5:R-:W-:Y:S01]  /*2140*/  IMAD.MOV.U32 R53, RZ, RZ, R3 ;  /* 0x000000ffff357224 */ /* 0x020fe200078e0003 */
[----:B------:R1:W-:Y:S01]  /*2150*/  STL.64 [R1+0x100], R10 ;  /* 0x0001000a01007387 */ /* 0x0003e20000100a00 */
[----:B0-----:R-:W-:-:S02]  /*2160*/  IMAD.MOV.U32 R54, RZ, RZ, R8 ;  /* 0x000000ffff367224 */ /* 0x001fc400078e0008 */
[----:B------:R-:W-:-:S05]  /*2170*/  IMAD.MOV.U32 R55, RZ, RZ, R9 ;  /* 0x000000ffff377224 */ /* 0x000fca00078e0009 */
[----:B------:R1:W-:Y:S04]  /*2180*/  STL.128 [R1+0x130], R52 ;  /* 0x0001303401007387 */ /* 0x0003e80000100c00 */
[----:B----4-:R1:W-:Y:S01]  /*2190*/  STL.128 [R1+0x140], R4 ;  /* 0x0001400401007387 */ /* 0x0103e20000100c00 */
[----:B--2---:R-:W-:-:S04]  /*21a0*/  LEA.HI R14, R15, R15, RZ, 0x1 ;  /* 0x0000000f0f0e7211 */ /* 0x004fc800078f08ff */
[----:B------:R-:W-:-:S05]  /*21b0*/  LOP3.LUT R14, R14, 0xfffffffe, RZ, 0xc0, !PT ;  /* 0xfffffffe0e0e7812 */ /* 0x000fca00078ec0ff */
[----:B------:R-:W-:Y:S02]  /*21c0*/  IMAD.IADD R19, R15, 0x1, -R14 ;  /* 0x000000010f137824 */ /* 0x000fe400078e0a0e */
[----:B------:R-:W-:Y:S02]  /*21d0*/  IMAD.MOV.U32 R14, RZ, RZ, R21 ;  /* 0x000000ffff0e7224 */ /* 0x000fe400078e0015 */
[----:B------:R-:W-:Y:S01]  /*21e0*/  IMAD.MOV.U32 R15, RZ, RZ, R2 ;  /* 0x000000ffff0f7224 */ /* 0x000fe200078e0002 */
[----:B------:R-:W-:-:S04]  /*21f0*/  SHF.L.U32 R19, R19, 0x1f, RZ ;  /* 0x0000001f13137819 */ /* 0x000fc800000006ff */
[----:B---3--:R1:W-:Y:S01]  /*2200*/  STL.128 [R1+0x120], R12 ;  /* 0x0001200c01007387 */ /* 0x0083e20000100c00 */
[----:B------:R-:W0:Y:S02]  /*2210*/  SYNCS.PHASECHK.TRANS64.TRYWAIT P0, [R18+URZ+0x32400], R19 ;  /* 0x03240013120075a7 */ /* 0x000e24000800017f */
[----:B01----:R-:W-:Y:S05]  /*2220*/  @!P0 BRA `(.L_x_2194) ;  /* 0x0000035800788947 */ /* 0x003fea0003800000 */
.L_x_2348:
[----:B------:R-:W-:Y:S05]  /*2230*/  BSYNC B0 ;  /* 0x0000000000007941 */ /* 0x000fea0003800000 */
.L_x_2193:
[----:B------:R-:W2:Y:S04]  /*2240*/  LDL R4, [R1] ;  /* 0x0000000001047983 */ /* 0x000ea80000100800 */
[----:B------:R1:W5:Y:S01]  /*2250*/  LDL.64 R10, [R1+0x1f8] ;  /* 0x0001f800010a7983 */ /* 0x0003620000100a00 */
[----:B------:R-:W-:Y:S01]  /*2260*/  IMAD.MOV.U32 R12, RZ, RZ, R42 ;  /* 0x000000ffff0c7224 */ /* 0x000fe200078e002a */
[----:B------:R-:W-:Y:S01]  /*2270*/  IADD3 R0, P0, R16, 0x440, RZ ;  /* 0x0000044010007810 */ /* 0x000fe20007f1e0ff */
[----:B------:R-:W-:Y:S01]  /*2280*/  IMAD.MOV.U32 R13, RZ, RZ, R67 ;  /* 0x000000ffff0d7224 */ /* 0x000fe200078e0043 */
[----:B------:R-:W-:Y:S01]  /*2290*/  STL.64 [R1+0x158], R24 ;  /* 0x0001581801007387 */ /* 0x000fe20000100a00 */
[----:B------:R-:W-:Y:S01]  /*22a0*/  IMAD.MOV.U32 R14, RZ, RZ, R45 ;  /* 0x000000ffff0e7224 */ /* 0x000fe200078e002d */
[----:B------:R-:W-:Y:S05]  /*22b0*/  WARPSYNC.ALL ;  /* 0x0000000000007948 */ /* 0x000fea0003800000 */
[----:B------:R-:W-:Y:S01]  /*22c0*/  IMAD.MOV.U32 R15, RZ, RZ, R56 ;  /* 0x000000ffff0f7224 */ /* 0x000fe200078e0038 */
[----:B------:R-:W-:Y:S01]  /*22d0*/  STL.64 [R1+0x1f0], R32 ;  /* 0x0001f02001007387 */ /* 0x000fe20000100a00 */
[----:B------:R-:W-:Y:S01]  /*22e0*/  IMAD.X R7, RZ, RZ, R17, P0 ;  /* 0x000000ffff077224 */ /* 0x000fe200000e0611 */
[----:B------:R-:W-:Y:S01]  /*22f0*/  BSSY B0, `(.L_x_2195) ;  /* 0x000002a000007945 */ /* 0x000fe20003800000 */
[----:B------:R-:W-:Y:S01]  /*2300*/  IMAD.MOV.U32 R28, RZ, RZ, R59 ;  /* 0x000000ffff1c7224 */ /* 0x000fe200078e003b */
[----:B------:R3:W-:Y:S01]  /*2310*/  STL.128 [R1+0x160], R12 ;  /* 0x0001600c01007387 */ /* 0x0007e20000100c00 */
[----:B------:R-:W-:-:S02]  /*2320*/  IMAD.MOV.U32 R29, RZ, RZ, R66 ;  /* 0x000000ffff1d7224 */ /* 0x000fc400078e0042 */
[----:B------:R-:W-:Y:S02]  /*2330*/  IMAD.MOV.U32 R227, RZ, RZ, R181 ;  /* 0x000000ffffe37224 */ /* 0x000fe400078e00b5 */
[----:B------:R-:W-:Y:S01]  /*2340*/  IMAD.MOV.U32 R42, RZ, RZ, R57 ;  /* 0x000000ffff2a7224 */ /* 0x000fe200078e0039 */
[----:B------:R-:W-:Y:S01]  /*2350*/  STL.128 [R1+0x180], R28 ;  /* 0x0001801c01007387 */ /* 0x000fe20000100c00 */
[----:B------:R-:W-:Y:S02]  /*2360*/  IMAD.MOV.U32 R43, RZ, RZ, R64 ;  /* 0x000000ffff2b7224 */ /* 0x000fe400078e0040 */
[----:B------:R-:W-:Y:S01]  /*2370*/  VIADD R229, R74, 0x8 ;  /* 0x000000084ae57836 */ /* 0x000fe20000000000 */
[----:B------:R-:W-:Y:S01]  /*2380*/  STL.128 [R1+0x1c0], R224 ;  /* 0x0001c0e001007387 */ /* 0x000fe20000100c00 */
[----:B---3--:R-:W-:Y:S02]  /*2390*/  IMAD.MOV.U32 R14, RZ, RZ, R26 ;  /* 0x000000ffff0e7224 */ /* 0x008fe400078e001a */
[----:B------:R-:W-:-:S02]  /*23a0*/  IMAD.MOV.U32 R15, RZ, RZ, R61 ;  /* 0x000000ffff0f7224 */ /* 0x000fc400078e003d */
[----:B------:R-:W-:Y:S02]  /*23b0*/  IMAD.MOV.U32 R12, RZ, RZ, R16 ;  /* 0x000000ffff0c7224 */ /* 0x000fe400078e0010 */
[----:B------:R-:W-:-:S05]  /*23c0*/  IMAD.MOV.U32 R13, RZ, RZ, R17 ;  /* 0x000000ffff0d7224 */ /* 0x000fca00078e0011 */
[----:B------:R3:W-:Y:S02]  /*23d0*/  STL.128 [R1+0x170], R12 ;  /* 0x0001700c01007387 */ /* 0x0007e40000100c00 */
[----:B---3--:R-:W-:Y:S02]  /*23e0*/  IMAD.MOV.U32 R12, RZ, RZ, R41 ;  /* 0x000000ffff0c7224 */ /* 0x008fe400078e0029 */
[----:B------:R-:W-:Y:S02]  /*23f0*/  IMAD.MOV.U32 R13, RZ, RZ, R50 ;  /* 0x000000ffff0d7224 */ /* 0x000fe400078e0032 */
[----:B------:R-:W-:Y:S02]  /*2400*/  IMAD.MOV.U32 R14, RZ, RZ, R44 ;  /* 0x000000ffff0e7224 */ /* 0x000fe400078e002c */
[----:B------:R-:W-:Y:S02]  /*2410*/  IMAD.MOV.U32 R15, RZ, RZ, R69 ;  /* 0x000000ffff0f7224 */ /* 0x000fe400078e0045 */
[----:B------:R-:W-:-:S03]  /*2420*/  IMAD.MOV.U32 R41, RZ, RZ, R65 ;  /* 0x000000ffff297224 */ /* 0x000fc600078e0041 */
[----:B------:R3:W-:Y:S04]  /*2430*/  STL.128 [R1+0x190], R12 ;  /* 0x0001900c01007387 */ /* 0x0007e80000100c00 */
[----:B------:R-:W-:Y:S01]  /*2440*/  STL.128 [R1+0x1e0], R40 ;  /* 0x0001e02801007387 */ /* 0x000fe20000100c00 */
[----:B---3--:R-:W-:Y:S02]  /*2450*/  IMAD.MOV.U32 R12, RZ, RZ, R38 ;  /* 0x000000ffff0c7224 */ /* 0x008fe400078e0026 */
[----:B------:R-:W-:Y:S02]  /*2460*/  IMAD.MOV.U32 R13, RZ, RZ, R63 ;  /* 0x000000ffff0d7224 */ /* 0x000fe400078e003f */
[----:B------:R-:W-:Y:S02]  /*2470*/  IMAD.MOV.U32 R14, RZ, RZ, R51 ;  /* 0x000000ffff0e7224 */ /* 0x000fe400078e0033 */
[----:B------:R-:W-:-:S05]  /*2480*/  IMAD.MOV.U32 R15, RZ, RZ, R62 ;  /* 0x000000ffff0f7224 */ /* 0x000fca00078e003e */
[----:B------:R3:W-:Y:S02]  /*2490*/  STL.128 [R1+0x1a0], R12 ;  /* 0x0001a00c01007387 */ /* 0x0007e40000100c00 */
        /* <DEDUP_REMOVED lines=9> */
[----:B------:R1:W-:Y:S01]  /*2530*/  STL.128 [R1+0x1d0], R12 ;  /* 0x0001d00c01007387 */ /* 0x0003e20000100c00 */
[----:B--2---:R-:W-:Y:S01]  /*2540*/  LOP3.LUT R0, R4, 0x1, RZ, 0xfc, !PT ;  /* 0x0000000104007812 */ /* 0x004fe200078efcff */
[----:B------:R1:W-:Y:S03]  /*2550*/  BAR.SYNC.DEFER_BLOCKING R229, 0x100 ;  /* 0x000400e50000751d */ /* 0x0003e60000010000 */
[----:B------:R-:W-:-:S13]  /*2560*/  ISETP.NE.AND P1, PT, R0, 0x3, PT ;  /* 0x000000030000780c */ /* 0x000fda0003f25270 */
[----:B-1----:R-:W-:Y:S05]  /*2570*/  @!P1 BRA `(.L_x_2196) ;  /* 0x0000000000049947 */ /* 0x002fea0003800000 */
[----:B------:R-:W-:Y:S01]  /*2580*/  BPT.TRAP 0x1 ;  /* 0x000000040000795c */ /* 0x000fe20000300000 */
.L_x_2196:
[----:B------:R-:W-:Y:S05]  /*2590*/  BSYNC B0 ;  /* 0x0000000000007941 */ /* 0x000fea0003800000 */
.L_x_2195:
[----:B------:R-:W2:Y:S01]  /*25a0*/  LDL.64 R12, [R1+0x18] ;  /* 0x00001800010c7983 */ /* 0x000ea20000100a00 */
[----:B-----5:R-:W-:Y:S01]  /*25b0*/  SHF.L.U32 R11, R11, 0x1f, RZ ;  /* 0x0000001f0b0b7819 */ /* 0x020fe200000006ff */
[----:B------:R-:W-:Y:S01]  /*25c0*/  BSSY B0, `(.L_x_2197) ;  /* 0x0000006000007945 */ /* 0x000fe20003800000 */
[----:B--2---:R-:W-:-:S05]  /*25d0*/  MOV R7, R12 ;  /* 0x0000000c00077202 */ /* 0x004fca0000000f00 */
[----:B------:R-:W-:-:S04]  /*25e0*/  IMAD R10, R10, 0x8, R7 ;  /* 0x000000080a0a7824 */ /* 0x000fc800078e0207 */
[----:B------:R1:W2:Y:S01]  /*25f0*/  SYNCS.PHASECHK.TRANS64.TRYWAIT P0, [R10+URZ], R11 ;  /* 0x0000000b0a0075a7 */ /* 0x0002a2000800017f */
[----:B------:R-:W-:Y:S05]  /*2600*/  @!P1 BRA `(.L_x_2198) ;  /* 0x0000000000049947 */ /* 0x000fea0003800000 */
[----:B------:R-:W-:Y:S01]  /*2610*/  BPT.TRAP 0x1 ;  /* 0x000000040000795c */ /* 0x000fe20000300000 */
.L_x_2198:
[----:B------:R-:W-:Y:S05]  /*2620*/  BSYNC B0 ;  /* 0x0000000000007941 */ /* 0x000fea0003800000 */
.L_x_2197:
[----:B------:R-:W-:Y:S04]  /*2630*/  BSSY B0, `(.L_x_2199) ;  /* 0x0000004000007945 */ /* 0x000fe80003800000 */
[----:B--2---:R-:W-:Y:S05]  /*2640*/  @P0 BRA `(.L_x_2200) ;  /* 0x0000000000080947 */ /* 0x004fea0003800000 */
[----:B------:R-:W2:Y:S02]  /*2650*/  SYNCS.PHASECHK.TRANS64.TRYWAIT P0, [R10+URZ], R11 ;  /* 0x0000000b0a0075a7 */ /* 0x000ea4000800017f */
[----:B--2---:R-:W-:Y:S05]  /*2660*/  @!P0 BRA `(.L_x_2201) ;  /* 0x00000354007c8947 */ /* 0x004fea0003800000 */
.L_x_2200:
[----:B------:R-:W-:Y:S05]  /*2670*/  BSYNC B0 ;  /* 0x0000000000007941 */ /* 0x000fea0003800000 */
.L_x_2199:
[----:B------:R-:W3:Y:S04]  /*2680*/  LDL R7, [R1+0x1f8] ;  /* 0x0001f80001077983 */ /* 0x000ee80000100800 */
[----:B-12---:R-:W3:Y:S01]  /*2690*/  LDL.64 R10, [R1+0x80] ;  /* 0x00008000010a7983 */ /* 0x006ee20000100a00 */
[----:B------:R-:W-:Y:S05]  /*26a0*/  WARPSYNC.ALL ;  /* 0x0000000000007948 */ /* 0x000fea0003800000 */
[----:B------:R-:W2:Y:S04]  /*26b0*/  LDL.64 R14, [R1+0x78] ;  /* 0x00007800010e7983 */ /* 0x000ea80000100a00 */
[----:B------:R-:W4:Y:S04]  /*26c0*/  LDL.64 R12, [R1+0x78] ;  /* 0x00007800010c7983 */ /* 0x000f280000100a00 */
[----:B------:R-:W5:Y:S01]  /*26d0*/  LDL.64 R20, [R1+0x78] ;  /* 0x0000780001147983 */ /* 0x000f620000100a00 */
[----:B---3--:R-:W-:-:S03]  /*26e0*/  IMAD R10, R7, 0x300, R10 ;  /* 0x00000300070a7824 */ /* 0x008fc600078e020a */
[----:B------:R-:W3:Y:S01]  /*26f0*/  LDL.64 R72, [R1+0x78] ;  /* 0x0000780001487983 */ /* 0x000ee20000100a00 */
[----:B------:R-:W-:Y:S02]  /*2700*/  R2UR UR7, R11 ;  /* 0x000000000b0772ca */ /* 0x000fe400000e0000 */
[----:B------:R-:W-:Y:S01]  /*2710*/  R2UR UR6, R10 ;  /* 0x000000000a0672ca */ /* 0x000fe200000e0000 */
[----:B------:R-:W-:Y:S01]  /*2720*/  WARPGROUP.ARRIVE ;  /* 0x00000000000079c5 */ /* 0x000fe20000000000 */
[----:B------:R-:W3:Y:S01]  /*2730*/  LDL R0, [R1+0x204] ;  /* 0x0002040001007983 */ /* 0x000ee20000100800 */
[----:B------:R-:W-:Y:S01]  /*2740*/  IMAD.MOV.U32 R227, RZ, RZ, 0x1 ;  /* 0x00000001ffe37424 */ /* 0x000fe200078e00ff */
[----:B------:R-:W-:Y:S02]  /*2750*/  BSSY B0, `(.L_x_2202) ;  /* 0x000002d000007945 */ /* 0x000fe40003800000 */
[----:B------:R1:W-:Y:S04]  /*2760*/  STL [R1+0x60], RZ ;  /* 0x000060ff01007387 */ /* 0x0003e80000100800 */
[----:B------:R1:W-:Y:S04]  /*2770*/  STL [R1+0x60], R227 ;  /* 0x000060e301007387 */ /* 0x0003e80000100800 */
[----:B------:R1:W-:Y:S04]  /*2780*/  STL [R1+0x60], R227 ;  /* 0x000060e301007387 */ /* 0x0003e80000100800 */
[----:B------:R1:W-:Y:S04]  /*2790*/  STL [R1+0x60], R227 ;  /* 0x000060e301007387 */ /* 0x0003e80000100800 */
[----:B------:R1:W-:Y:S01]  /*27a0*/  STL [R1+0x60], R227 ;  /* 0x000060e301007387 */ /* 0x0003e20000100800 */
[----:B--2---:R-:W-:Y:S01]  /*27b0*/  R2UR UR4, R14 ;  /* 0x000000000e0472ca */ /* 0x004fe200000e0000 */
[----:B------:R-:W-:Y:S01]  /*27c0*/  VIADD R14, R10, 0x2 ;  /* 0x000000020a0e7836 */ /* 0x000fe20000000000 */
[----:B------:R-:W-:Y:S01]  /*27d0*/  R2UR UR5, R15 ;  /* 0x000000000f0572ca */ /* 0x000fe200000e0000 */
[----:B------:R-:W-:-:S02]  /*27e0*/  IMAD.MOV.U32 R15, RZ, RZ, R11 ;  /* 0x000000ffff0f7224 */ /* 0x000fc400078e000b */
[----:B----4-:R-:W-:Y:S02]  /*27f0*/  VIADD R12, R12, 0x2 ;  /* 0x000000020c0c7836 */ /* 0x010fe40000000000 */
[----:B-----5:R-:W-:Y:S02]  /*2800*/  VIADD R20, R20, 0x4 ;  /* 0x0000000414147836 */ /* 0x020fe40000000000 */
[----:B---3--:R-:W-:-:S06]  /*2810*/  VIADD R72, R72, 0x6 ;  /* 0x0000000648487836 */ /* 0x008fcc0000000000 */
[----:B------:R-:W-:Y:S01]  /*2820*/  HGMMA.64x96x16.F32.BF16 R24, gdesc[UR4], RZ, !UPT, gsb0 ;  /* 0x01600000041879f0 */ /* 0x000fe2000c0018ff */
[----:B------:R-:W-:Y:S02]  /*2830*/  R2UR UR6, R14 ;  /* 0x000000000e0672ca */ /* 0x000fe400000e0000 */
[----:B------:R-:W-:Y:S02]  /*2840*/  R2UR UR7, R15 ;  /* 0x000000000f0772ca */ /* 0x000fe400000e0000 */
[----:B------:R-:W-:Y:S01]  /*2850*/  R2UR UR4, R12 ;  /* 0x000000000c0472ca */ /* 0x000fe200000e0000 */
[----:B------:R-:W-:Y:S01]  /*2860*/  VIADD R12, R10, 0x4 ;  /* 0x000000040a0c7836 */ /* 0x000fe20000000000 */
[----:B------:R-:W-:Y:S01]  /*2870*/  R2UR UR5, R13 ;  /* 0x000000000d0572ca */ /* 0x000fe200000e0000 */
[----:B------:R-:W-:Y:S01]  /*2880*/  IMAD.MOV.U32 R13, RZ, RZ, R11 ;  /* 0x000000ffff0d7224 */ /* 0x000fe200078e000b */
[----:B------:R-:W-:Y:S01]  /*2890*/  LEA.HI R4, R0, R0, RZ, 0x1 ;  /* 0x0000000000047211 */ /* 0x000fe200078f08ff */
[----:B------:R-:W-:-:S03]  /*28a0*/  VIADD R10, R10, 0x6 ;  /* 0x000000060a0a7836 */ /* 0x000fc60000000000 */
[----:B------:R-:W-:-:S05]  /*28b0*/  LOP3.LUT R7, R4, 0xfffffffe, RZ, 0xc0, !PT ;  /* 0xfffffffe04077812 */ /* 0x000fca00078ec0ff */
[----:B------:R-:W-:-:S05]  /*28c0*/  IMAD.IADD R7, R0, 0x1, -R7 ;  /* 0x0000000100077824 */ /* 0x000fca00078e0a07 */
[----:B------:R-:W-:Y:S01]  /*28d0*/  SHF.L.U32 R7, R7, 0x1f, RZ ;  /* 0x0000001f07077819 */ /* 0x000fe200000006ff */
[----:B------:R-:W-:Y:S02]  /*28e0*/  WARPGROUP.DEPBAR.LE gsb0, 0x0 ;  /* 0x00008000000079c5 */ /* 0x000fe40000010000 */
[----:B------:R-:W-:-:S06]  /*28f0*/  WARPGROUP.ARRIVE ;  /* 0x00000000000079c5 */ /* 0x000fcc0000000000 */
        /* <DEDUP_REMOVED lines=16> */
[----:B------:R-:W2:Y:S02]  /*2a00*/  SYNCS.PHASECHK.TRANS64.TRYWAIT P0, [R18+URZ+0x32410], R7 ;  /* 0x03241007120075a7 */ /* 0x000ea4000800017f */
[----:B-12---:R-:W-:Y:S05]  /*2a10*/  @!P0 BRA `(.L_x_2203) ;  /* 0x0000035000a48947 */ /* 0x006fea0003800000 */
.L_x_2349:
[----:B------:R-:W-:Y:S05]  /*2a20*/  BSYNC B0 ;  /* 0x0000000000007941 */ /* 0x000fea0003800000 */
.L_x_2202:
[----:B------:R-:W2:Y:S04]  /*2a30*/  LDL R0, [R1+0x28] ;  /* 0x0000280001007983 */ /* 0x000ea80000100800 */
[----:B------:R3:W5:Y:S01]  /*2a40*/  LDL.64 R10, [R1+0x1f8] ;  /* 0x0001f800010a7983 */ /* 0x0007620000100a00 */
[----:B------:R-:W-:Y:S01]  /*2a50*/  BSSY B0, `(.L_x_2204) ;  /* 0x0000005000007945 */ /* 0x000fe20003800000 */
[----:B--2---:R-:W-:-:S04]  /*2a60*/  LOP3.LUT R0, R0, 0x1, RZ, 0xfc, !PT ;  /* 0x0000000100007812 */ /* 0x004fc800078efcff */
[----:B------:R-:W-:-:S13]  /*2a70*/  ISETP.NE.AND P1, PT, R0, 0x3, PT ;  /* 0x000000030000780c */ /* 0x000fda0003f25270 */
[----:B---3--:R-:W-:Y:S05]  /*2a80*/  @!P1 BRA `(.L_x_2205) ;  /* 0x0000000000049947 */ /* 0x008fea0003800000 */
[----:B------:R-:W-:Y:S01]  /*2a90*/  BPT.TRAP 0x1 ;  /* 0x000000040000795c */ /* 0x000fe20000300000 */
.L_x_2205:
[----:B------:R-:W-:Y:S05]  /*2aa0*/  BSYNC B0 ;  /* 0x0000000000007941 */ /* 0x000fea0003800000 */
.L_x_2204:
[----:B------:R-:W1:Y:S01]  /*2ab0*/  LDL.64 R12, [R1+0x40] ;  /* 0x00004000010c7983 */ /* 0x000e620000100a00 */
[----:B-----5:R-:W-:Y:S01]  /*2ac0*/  SHF.L.U32 R11, R11, 0x1f, RZ ;  /* 0x0000001f0b0b7819 */ /* 0x020fe200000006ff */
[----:B------:R-:W-:Y:S01]  /*2ad0*/  BSSY B0, `(.L_x_2206) ;  /* 0x0000006000007945 */ /* 0x000fe20003800000 */
[----:B-1----:R-:W-:-:S05]  /*2ae0*/  MOV R7, R12 ;  /* 0x0000000c00077202 */ /* 0x002fca0000000f00 */
[----:B------:R-:W-:-:S04]  /*2af0*/  IMAD R10, R10, 0x8, R7 ;  /* 0x000000080a0a7824 */ /* 0x000fc800078e0207 */
[----:B------:R1:W2:Y:S01]  /*2b00*/  SYNCS.PHASECHK.TRANS64.TRYWAIT P0, [R10+URZ], R11 ;  /* 0x0000000b0a0075a7 */ /* 0x0002a2000800017f */
[----:B------:R-:W-:Y:S05]  /*2b10*/  @!P1 BRA `(.L_x_2207) ;  /* 0x0000000000049947 */ /* 0x000fea0003800000 */
[----:B------:R-:W-:Y:S01]  /*2b20*/  BPT.TRAP 0x1 ;  /* 0x000000040000795c */ /* 0x000fe20000300000 */
.L_x_2207:
[----:B------:R-:W-:Y:S05]  /*2b30*/  BSYNC B0 ;  /* 0x0000000000007941 */ /* 0x000fea0003800000 */
.L_x_2206:
[----:B------:R-:W-:Y:S04]  /*2b40*/  BSSY B0, `(.L_x_2208) ;  /* 0x0000004000007945 */ /* 0x000fe80003800000 */
[----:B--2---:R-:W-:Y:S05]  /*2b50*/  @P0 BRA `(.L_x_2209) ;  /* 0x0000000000080947 */ /* 0x004fea0003800000 */
[----:B------:R-:W2:Y:S02]  /*2b60*/  SYNCS.PHASECHK.TRANS64.TRYWAIT P0, [R10+URZ], R11 ;  /* 0x0000000b0a0075a7 */ /* 0x000ea4000800017f */
[----:B--2---:R-:W-:Y:S05]  /*2b70*/  @!P0 BRA `(.L_x_2210) ;  /* 0x0000035000608947 */ /* 0x004fea0003800000 */
.L_x_2209:
[----:B------:R-:W-:Y:S05]  /*2b80*/  BSYNC B0 ;  /* 0x0000000000007941 */ /* 0x000fea0003800000 */
.L_x_2208:
[----:B------:R-:W3:Y:S04]  /*2b90*/  LDL R7, [R1+0x1f8] ;  /* 0x0001f80001077983 */ /* 0x000ee80000100800 */
[----:B-12---:R-:W3:Y:S04]  /*2ba0*/  LDL.64 R10, [R1+0xf8] ;  /* 0x0000f800010a7983 */ /* 0x006ee80000100a00 */
[----:B------:R-:W2:Y:S04]  /*2bb0*/  LDL R0, [R1+0x70] ;  /* 0x0000700001007983 */ /* 0x000ea80000100800 */
[----:B------:R-:W4:Y:S04]  /*2bc0*/  LDL.64 R12, [R1+0xf0] ;  /* 0x0000f000010c7983 */ /* 0x000f280000100a00 */
[----:B------:R-:W4:Y:S04]  /*2bd0*/  LDL.64 R14, [R1+0xf0] ;  /* 0x0000f000010e7983 */ /* 0x000f280000100a00 */
[----:B0-----:R-:W4:Y:S04]  /*2be0*/  LDL.64 R18, [R1+0xf0] ;  /* 0x0000f00001127983 */ /* 0x001f280000100a00 */
[----:B------:R-:W4:Y:S01]  /*2bf0*/  LDL.64 R20, [R1+0xf0] ;  /* 0x0000f00001147983 */ /* 0x000f220000100a00 */
[----:B------:R-:W-:Y:S05]  /*2c00*/  WARPSYNC.ALL ;  /* 0x0000000000007948 */ /* 0x000fea0003800000 */
[----:B------:R-:W-:Y:S01]  /*2c10*/  WARPGROUP.ARRIVE ;  /* 0x00000000000079c5 */ /* 0x000fe20000000000 */
[----:B------:R-:W4:Y:S04]  /*2c20*/  LDL.64 R72, [R1+0xf0] ;  /* 0x0000f00001487983 */ /* 0x000f280000100a00 */
[----:B------:R-:W4:Y:S01]  /*2c30*/  LDL R4, [R1] ;  /* 0x0000000001047983 */ /* 0x000f220000100800 */
[----:B---3--:R-:W-:Y:S01]  /*2c40*/  IMAD R10, R7, 0xc00, R10 ;  /* 0x00000c00070a7824 */ /* 0x008fe200078e020a */
[----:B------:R-:W-:-:S02]  /*2c50*/  R2UR UR7, R11 ;  /* 0x000000000b0772ca */ /* 0x000fc400000e0000 */
[----:B--2---:R-:W-:Y:S02]  /*2c60*/  ISETP.NE.U32.AND P0, PT, R0, RZ, PT ;  /* 0x000000ff0000720c */ /* 0x004fe40003f05070 */
[----:B------:R-:W-:Y:S01]  /*2c70*/  R2UR UR6, R10 ;  /* 0x000000000a0672ca */ /* 0x000fe200000e0000 */
[----:B------:R0:W5:Y:S01]  /*2c80*/  LDL R0, [R1+0x1f8] ;  /* 0x0001f80001007983 */ /* 0x0001620000100800 */
[----:B----4-:R-:W-:Y:S02]  /*2c90*/  R2UR UR4, R12 ;  /* 0x000000000c0472ca */ /* 0x010fe400000e0000 */
[----:B------:R-:W-:-:S07]  /*2ca0*/  R2UR UR5, R13 ;  /* 0x000000000d0572ca */ /* 0x000fce00000e0000 */
[----:B------:R-:W-:-:S06]  /*2cb0*/  VOTEU.ANY UP0, P0 ;  /* 0x00000000003f7886 */ /* 0x000fcc0000000100 */
[----:B------:R-:W-:Y:S01]  /*2cc0*/  HGMMA.64x96x16.F32.BF16 R24, gdesc[UR4], R24, UP0, gsb0 ;  /* 0x01600000041879f0 */ /* 0x000fe2000b801818 */
[----:B------:R-:W-:Y:S02]  /*2cd0*/  VIADD R14, R14, 0x2 ;  /* 0x000000020e0e7836 */ /* 0x000fe40000000000 */
[----:B------:R-:W-:Y:S02]  /*2ce0*/  VIADD R12, R10, 0x2 ;  /* 0x000000020a0c7836 */ /* 0x000fe40000000000 */
[----:B------:R-:W-:Y:S01]  /*2cf0*/  IMAD.MOV.U32 R13, RZ, RZ, R11 ;  /* 0x000000ffff0d7224 */ /* 0x000fe200078e000b */
[----:B------:R-:W-:Y:S02]  /*2d00*/  R2UR UR4, R14 ;  /* 0x000000000e0472ca */ /* 0x000fe400000e0000 */
[----:B------:R-:W-:Y:S02]  /*2d10*/  R2UR UR6, R12 ;  /* 0x000000000c0672ca */ /* 0x000fe400000e0000 */
[----:B------:R-:W-:-:S02]  /*2d20*/  R2UR UR7, R13 ;  /* 0x000000000d0772ca */ /* 0x000fc400000e0000 */
[----:B------:R-:W-:Y:S02]  /*2d30*/  R2UR UR5, R15 ;  /* 0x000000000f0572ca */ /* 0x000fe400000e0000 */
[----:B------:R-:W2:Y:S01]  /*2d40*/  LDL.64 R14, [R1+0xf0] ;  /* 0x0000f000010e7983 */ /* 0x000ea20000100a00 */
[----:B------:R-:W-:Y:S02]  /*2d50*/  WARPGROUP.DEPBAR.LE gsb0, 0x0 ;  /* 0x00008000000079c5 */ /* 0x000fe40000010000 */
[----:B------:R-:W-:-:S08]  /*2d60*/  WARPGROUP.ARRIVE ;  /* 0x00000000000079c5 */ /* 0x000fd00000000000 */
[----:B------:R-:W-:Y:S01]  /*2d70*/  HGMMA.64x96x16.F32.BF16 R24, gdesc[UR4], R24, gsb0 ;  /* 0x01600000041879f0 */ /* 0x000fe20008001818 */
[----:B------:R-:W-:Y:S02]  /*2d80*/  VIADD R18, R18, 0x4 ;  /* 0x0000000412127836 */ /* 0x000fe40000000000 */
[----:B------:R-:W-:Y:S02]  /*2d90*/  VIADD R12, R10, 0x4 ;  /* 0x000000040a0c7836 */ /* 0x000fe40000000000 */
[----:B------:R-:W-:Y:S01]  /*2da0*/  IMAD.MOV.U32 R13, RZ, RZ, R11 ;  /* 0x000000ffff0d7224 */ /* 0x000fe200078e000b */
[----:B------:R-:W-:Y:S02]  /*2db0*/  R2UR UR4, R18 ;  /* 0x00000000120472ca */ /* 0x000fe400000e0000 */
[----:B------:R-:W-:Y:S02]  /*2dc0*/  R2UR UR6, R12 ;  /* 0x000000000c0672ca */ /* 0x000fe400000e0000 */
[----:B------:R-:W-:-:S02]  /*2dd0*/  R2UR UR7, R13 ;  /* 0x000000000d0772ca */ /* 0x000fc400000e0000 */
[----:B------:R-:W-:Y:S02]  /*2de0*/  R2UR UR5, R19 ;  /* 0x00000000130572ca */ /* 0x000fe400000e0000 */
[----:B------:R-:W3:Y:S01]  /*2df0*/  LDL.64 R18, [R1+0xf0] ;  /* 0x0000f00001127983 */ /* 0x000ee20000100a00 */
        /* <DEDUP_REMOVED lines=10> */
[----:B------:R-:W4:Y:S01]  /*2ea0*/  LDL.64 R20, [R1+0xf0] ;  /* 0x0000f00001147983 */ /* 0x000f220000100a00 */
        /* <DEDUP_REMOVED lines=14> */
[----:B--2---:R-:W-:Y:S02]  /*2f90*/  VIADD R14, R14, 0x402 ;  /* 0x000004020e0e7836 */ /* 0x004fe40000000000 */
        /* <DEDUP_REMOVED lines=10> */
[----:B---3--:R-:W-:Y:S02]  /*3040*/  VIADD R18, R18, 0x404 ;  /* 0x0000040412127836 */ /* 0x008fe40000000000 */
        /* <DEDUP_REMOVED lines=10> */
[----:B----4-:R-:W-:Y:S02]  /*30f0*/  VIADD R20, R20, 0x406 ;  /* 0x0000040614147836 */ /* 0x010fe40000000000 */
        /* <DEDUP_REMOVED lines=60> */
[----:B------:R-:W-:Y:S01]  /*34c0*/  R2UR UR5, R73 ;  /* 0x00000000490572ca */ /* 0x000fe200000e0000 */
[----:B--2---:R-:W-:Y:S01]  /*34d0*/  VIADD R14, R14, 0xc02 ;  /* 0x00000c020e0e7836 */ /* 0x004fe20000000000 */
[----:B------:R0:W5:Y:S01]  /*34e0*/  LDL R73, [R1+0xc] ;  /* 0x00000c0001497983 */ /* 0x0001620000100800 */
[----:B------:R-:W-:Y:S02]  /*34f0*/  WARPGROUP.DEPBAR.LE gsb0, 0x0 ;  /* 0x00008000000079c5 */ /* 0x000fe40000010000 */
[----:B------:R-:W-:-:S08]  /*3500*/  WARPGROUP.ARRIVE ;  /* 0x00000000000079c5 */ /* 0x000fd00000000000 */
[----:B------:R-:W-:Y:S01]  /*3510*/  HGMMA.64x96x16.F32.BF16 R24, gdesc[UR4], R24, gsb0 ;  /* 0x01600000041879f0 */ /* 0x000fe20008001818 */
[----:B------:R-:W-:Y:S02]  /*3520*/  VIADD R12, R10, 0x902 ;  /* 0x000009020a0c7836 */ /* 0x000fe40000000000 */
[----:B------:R-:W-:Y:S01]  /*3530*/  IMAD.MOV.U32 R13, RZ, RZ, R11 ;  /* 0x000000ffff0d7224 */ /* 0x000fe200078e000b */
[----:B------:R-:W-:Y:S02]  /*3540*/  R2UR UR4, R14 ;  /* 0x000000000e0472ca */ /* 0x000fe400000e0000 */
[----:B------:R-:W-:Y:S02]  /*3550*/  R2UR UR6, R12 ;  /* 0x000000000c0672ca */ /* 0x000fe400000e0000 */
[----:B------:R-:W-:Y:S02]  /*3560*/  R2UR UR7, R13 ;  /* 0x000000000d0772ca */ /* 0x000fe400000e0000 */
[----:B------:R-:W-:Y:S01]  /*3570*/  R2UR UR5, R15 ;  /* 0x000000000f0572ca */ /* 0x000fe200000e0000 */
[----:B---3--:R-:W-:-:S02]  /*3580*/  VIADD R18, R18, 0xc04 ;  /* 0x00000c0412127836 */ /* 0x008fc40000000000 */
[----:B------:R-:W-:Y:S01]  /*3590*/  VIADD R12, R10, 0x904 ;  /* 0x000009040a0c7836 */ /* 0x000fe20000000000 */
[----:B------:R-:W-:Y:S02]  /*35a0*/  WARPGROUP.DEPBAR.LE gsb0, 0x0 ;  /* 0x00008000000079c5 */ /* 0x000fe40000010000 */
[----:B------:R-:W-:-:S07]  /*35b0*/  WARPGROUP.ARRIVE ;  /* 0x00000000000079c5 */ /* 0x000fce0000000000 */
[----:B------:R-:W-:Y:S01]  /*35c0*/  HGMMA.64x96x16.F32.BF16 R24, gdesc[UR4], R24, gsb0 ;  /* 0x01600000041879f0 */ /* 0x000fe20008001818 */
[----:B------:R-:W-:Y:S01]  /*35d0*/  IMAD.MOV.U32 R13, RZ, RZ, R11 ;  /* 0x000000ffff0d7224 */ /* 0x000fe200078e000b */
[----:B------:R-:W-:Y:S02]  /*35e0*/  R2UR UR6, R12 ;  /* 0x000000000c0672ca */ /* 0x000fe400000e0000 */
[----:B------:R-:W-:Y:S02]  /*35f0*/  R2UR UR4, R18 ;  /* 0x00000000120472ca */ /* 0x000fe400000e0000 */
[----:B------:R-:W-:Y:S02]  /*3600*/  R2UR UR7, R13 ;  /* 0x000000000d0772ca */ /* 0x000fe400000e0000 */
[----:B------:R-:W-:Y:S01]  /*3610*/  R2UR UR5, R19 ;  /* 0x00000000130572ca */ /* 0x000fe200000e0000 */
[----:B------:R-:W-:Y:S02]  /*3620*/  VIADD R10, R10, 0x906 ;  /* 0x000009060a0a7836 */ /* 0x000fe40000000000 */
[----:B----4-:R-:W-:Y:S01]  /*3630*/  VIADD R20, R20, 0xc06 ;  /* 0x00000c0614147836 */ /* 0x010fe20000000000 */
[----:B------:R-:W-:-:S02]  /*3640*/  WARPGROUP.DEPBAR.LE gsb0, 0x0 ;  /* 0x00008000000079c5 */ /* 0x000fc40000010000 */
[----:B------:R-:W-:-:S07]  /*3650*/  WARPGROUP.ARRIVE ;  /* 0x00000000000079c5 */ /* 0x000fce0000000000 */
[----:B------:R-:W-:Y:S01]  /*3660*/  HGMMA.64x96x16.F32.BF16 R24, gdesc[UR4], R24, gsb0 ;  /* 0x01600000041879f0 */ /* 0x000fe20008001818 */
[----:B------:R-:W-:Y:S02]  /*3670*/  R2UR UR6, R10 ;  /* 0x000000000a0672ca */ /* 0x000fe400000e0000 */
[----:B------:R-:W-:Y:S02]  /*3680*/  R2UR UR7, R11 ;  /* 0x000000000b0772ca */ /* 0x000fe400000e0000 */
[----:B------:R-:W-:Y:S02]  /*3690*/  R2UR UR4, R20 ;  /* 0x00000000140472ca */ /* 0x000fe400000e0000 */
[----:B------:R-:W-:Y:S01]  /*36a0*/  R2UR UR5, R21 ;  /* 0x00000000150572ca */ /* 0x000fe200000e0000 */
[----:B------:R0:W-:Y:S04]  /*36b0*/  STL [R1+0x70], R227 ;  /* 0x000070e301007387 */ /* 0x0001e80000100800 */
[----:B------:R0:W-:Y:S04]  /*36c0*/  STL [R1+0x70], R227 ;  /* 0x000070e301007387 */ /* 0x0001e80000100800 */
[----:B------:R0:W-:Y:S04]  /*36d0*/  STL [R1+0x70], R227 ;  /* 0x000070e301007387 */ /* 0x0001e80000100800 */
[----:B------:R0:W-:Y:S04]  /*36e0*/  STL [R1+0x70], R227 ;  /* 0x000070e301007387 */ /* 0x0001e80000100800 */
[----:B------:R0:W-:Y:S04]  /*36f0*/  STL [R1+0x70], R227 ;  /* 0x000070e301007387 */ /* 0x0001e80000100800 */
[----:B------:R0:W-:Y:S01]  /*3700*/  STL [R1+0x70], R227 ;  /* 0x000070e301007387 */ /* 0x0001e20000100800 */
[----:B------:R-:W-:-:S02]  /*3710*/  WARPGROUP.DEPBAR.LE gsb0, 0x0 ;  /* 0x00008000000079c5 */ /* 0x000fc40000010000 */
[----:B------:R-:W-:-:S06]  /*3720*/  WARPGROUP.ARRIVE ;  /* 0x00000000000079c5 */ /* 0x000fcc0000000000 */
[----:B------:R-:W-:Y:S01]  /*3730*/  HGMMA.64x96x16.F32.BF16 R24, gdesc[UR4], R24, gsb0 ;  /* 0x01600000041879f0 */ /* 0x000fe20008001818 */
[----:B------:R0:W-:Y:S04]  /*3740*/  STL [R1+0x70], R227 ;  /* 0x000070e301007387 */ /* 0x0001e80000100800 */
[----:B------:R0:W-:Y:S04]  /*3750*/  STL [R1+0x70], R227 ;  /* 0x000070e301007387 */ /* 0x0001e80000100800 */
[----:B------:R0:W-:Y:S04]  /*3760*/  STL [R1+0x70], R227 ;  /* 0x000070e301007387 */ /* 0x0001e80000100800 */
[----:B------:R0:W-:Y:S04]  /*3770*/  STL [R1+0x70], R227 ;  /* 0x000070e301007387 */ /* 0x0001e80000100800 */
[----:B------:R0:W-:Y:S04]  /*3780*/  STL [R1+0x70], R227 ;  /* 0x000070e301007387 */ /* 0x0001e80000100800 */
[----:B------:R0:W-:Y:S04]  /*3790*/  STL [R1+0x70], R227 ;  /* 0x000070e301007387 */ /* 0x0001e80000100800 */
[----:B------:R0:W-:Y:S01]  /*37a0*/  STL [R1+0x70], R227 ;  /* 0x000070e301007387 */ /* 0x0001e20000100800 */
[----:B------:R-:W-:-:S03]  /*37b0*/  LOP3.LUT R4, R4, 0x1, RZ, 0xfc, !PT ;  /* 0x0000000104047812 */ /* 0x000fc600078efcff */
[----:B------:R0:W-:Y:S04]  /*37c0*/  STL [R1+0x70], R227 ;  /* 0x000070e301007387 */ /* 0x0001e80000100800 */
[----:B------:R0:W-:Y:S04]  /*37d0*/  STL [R1+0x70], R227 ;  /* 0x000070e301007387 */ /* 0x0001e80000100800 */
[----:B------:R0:W-:Y:S01]  /*37e0*/  STL [R1+0x70], R227 ;  /* 0x000070e301007387 */ /* 0x0001e20000100800 */
[----:B------:R-:W-:Y:S02]  /*37f0*/  ISETP.NE.AND P0, PT, R4, 0x3, PT ;  /* 0x000000030400780c */ /* 0x000fe40003f05270 */
[----:B------:R-:W-:Y:S01]  /*3800*/  IADD3 R228, -R74, 0xb, RZ ;  /* 0x0000000b4ae47810 */ /* 0x000fe20007ffe1ff */
[----:B------:R-:W-:Y:S01]  /*3810*/  BSSY B0, `(.L_x_2211) ;  /* 0x0000005000007945 */ /* 0x000fe20003800000 */
[----:B------:R-:W-:-:S03]  /*3820*/  WARPGROUP.DEPBAR.LE gsb0, 0x0 ;  /* 0x00008000000079c5 */ /* 0x000fc60000010000 */
[----:B------:R0:W-:Y:S06]  /*3830*/  BAR.ARV R228, 0x100 ;  /* 0x000400e40000751d */ /* 0x0001ec0000002000 */
[----:B------:R-:W-:Y:S05]  /*3840*/  @!P0 BRA `(.L_x_2212) ;  /* 0x0000000000048947 */ /* 0x000fea0003800000 */
[----:B------:R-:W-:Y:S01]  /*3850*/  BPT.TRAP 0x1 ;  /* 0x000000040000795c */ /* 0x000fe20000300000 */
.L_x_2212:
[----:B------:R-:W-:Y:S05]  /*3860*/  BSYNC B0 ;  /* 0x0000000000007941 */ /* 0x000fea0003800000 */
.L_x_2211:
[----:B------:R-:W2:Y:S02]  /*3870*/  LDL.64 R10, [R1+0x20] ;  /* 0x00002000010a7983 */ /* 0x000ea40000100a00 */
[----:B--2---:R-:W-:-:S05]  /*3880*/  MOV R7, R10 ;  /* 0x0000000a00077202 */ /* 0x004fca0000000f00 */
[----:B-----5:R-:W-:-:S05]  /*3890*/  IMAD R0, R0, 0x8, R7 ;  /* 0x0000000800007824 */ /* 0x020fca00078e0207 */
[----:B------:R-:W-:-:S04]  /*38a0*/  PRMT R0, R73, 0x654, R0 ;  /* 0x0000065449007816 */ /* 0x000fc80000000000 */
[----:B------:R1:W-:Y:S01]  /*38b0*/  SYNCS.ARRIVE.TRANS64.RED.A1T0 RZ, [R0+URZ], RZ ;  /* 0x000000ff00ff79a7 */ /* 0x0003e2000810043f */
[----:B------:R-:W2:Y:S04]  /*38c0*/  LDL.64 R18, [R1+0x150] ;  /* 0x0001500001127983 */ /* 0x000ea80000100a00 */
[----:B------:R-:W3:Y:S04]  /*38d0*/  LDL R20, [R1+0x11c] ;  /* 0x00011c0001147983 */ /* 0x000ee80000100800 */
[----:B------:R-:W4:Y:S04]  /*38e0*/  LDL R21, [R1+0x50] ;  /* 0x0000500001157983 */ /* 0x000f280000100800 */
[----:B------:R-:W4:Y:S04]  /*38f0*/  LDL.64 R10, [R1+0x140] ;  /* 0x00014000010a7983 */ /* 0x000f280000100a00 */
[----:B------:R-:W4:Y:S04]  /*3900*/  LDL R76, [R1+0x148] ;  /* 0x00014800014c7983 */ /* 0x000f280000100800 */
[----:B------:R-:W4:Y:S04]  /*3910*/  LDL.128 R12, [R1+0x120] ;  /* 0x00012000010c7983 */ /* 0x000f280000100c00 */
[----:B------:R-:W4:Y:S04]  /*3920*/  LDL.128 R72, [R1+0x130] ;  /* 0x0001300001487983 */ /* 0x000f280000100c00 */
[----:B--2---:R3:W2:Y:S02]  /*3930*/  LD.E R18, desc[UR36][R18.64] ;  /* 0x0000002412127980 */ /* 0x0046a4000c101900 */
[----:B---3--:R-:W-:-:S02]  /*3940*/  SHF.R.S32.HI R19, RZ, 0x1f, R20 ;  /* 0x0000001fff137819 */ /* 0x008fc40000011414 */
[----:B----4-:R-:W-:Y:S01]  /*3950*/  ISETP.NE.AND P0, PT, R10, 0x1, PT ;  /* 0x000000010a00780c */ /* 0x010fe20003f05270 */
[----:B------:R-:W-:Y:S02]  /*3960*/  UMOV UR4, 0xffffffa0 ;  /* 0xffffffa000047882 */ /* 0x000fe40000000000 */
[----:B------:R-:W-:Y:S01]  /*3970*/  UIMAD UR4, UR44, UR4, 0x60 ;  /* 0x000000602c0474a4 */ /* 0x000fe2000f8e0204 */
[----:B------:R-:W-:-:S05]  /*3980*/  ISETP.GE.AND P1, PT, R73, 0x1, PT ;  /* 0x000000014900780c */ /* 0x000fca0003f26270 */
[----:B------:R-:W-:Y:S01]  /*3990*/  VIADD R72, R72, UR4 ;  /* 0x0000000448487c36 */ /* 0x000fe20008000000 */
[----:B------:R-:W-:Y:S01]  /*39a0*/  BSSY B0, `(.L_x_2213) ;  /* 0x00000a0000007945 */ /* 0x000fe20003800000 */
[----:B--2---:R-:W-:Y:S01]  /*39b0*/  FMUL.FTZ R7, R24, R18 ;  /* 0x0000001218077220 */ /* 0x004fe20000410000 */
[----:B------:R-:W-:Y:S01]  /*39c0*/  LEA.HI R24, R19, R20, RZ, 0x7 ;  /* 0x0000001413187211 */ /* 0x000fe200078f38ff */
[----:B------:R-:W-:-:S03]  /*39d0*/  FMUL.FTZ R4, R27, R18 ;  /* 0x000000121b047220 */ /* 0x000fc60000410000 */
[----:B------:R-:W-:Y:S01]  /*39e0*/  LOP3.LUT R27, R24, 0xffffff80, RZ, 0xc0, !PT ;  /* 0xffffff80181b7812 */ /* 0x000fe200078ec0ff */
[----:B-1----:R-:W-:-:S04]  /*39f0*/  FMUL.FTZ R0, R26, R18 ;  /* 0x000000121a007220 */ /* 0x002fc80000410000 */
[----:B------:R-:W-:Y:S02]  /*3a00*/  IMAD.IADD R27, R20, 0x1, -R27 ;  /* 0x00000001141b7824 */ /* 0x000fe400078e0a1b */
[----:B------:R-:W-:-:S03]  /*3a10*/  FMUL.FTZ R29, R29, R18 ;  /* 0x000000121d1d7220 */ /* 0x000fc60000410000 */
[----:B------:R-:W-:Y:S01]  /*3a20*/  SHF.R.S32.HI R26, RZ, 0x1f, R27 ;  /* 0x0000001fff1a7819 */ /* 0x000fe2000001141b */
[----:B------:R1:W2:Y:S01]  /*3a30*/  MUFU.TANH R91, R29 ;  /* 0x0000001d005b7308 */ /* 0x0002a20000002400 */
[-C--:B------:R-:W-:Y:S01]  /*3a40*/  FMUL.FTZ R89, R31, R18.reuse ;  /* 0x000000121f597220 */ /* 0x080fe20000410000 */
[-C--:B------:R-:W-:Y:S01]  /*3a50*/  FMUL.FTZ R33, R33, R18.reuse ;  /* 0x0000001221217220 */ /* 0x080fe20000410000 */
[----:B------:R-:W-:Y:S01]  /*3a60*/  FMUL.FTZ R93, R30, R18 ;  /* 0x000000121e5d7220 */ /* 0x000fe20000410000 */
[----:B------:R-:W-:Y:S02]  /*3a70*/  LEA.HI R31, R19, R20, RZ, 0x2 ;  /* 0x00000014131f7211 */ /* 0x000fe400078f10ff */
[----:B-1----:R-:W-:Y:S02]  /*3a80*/  LEA.HI R29, R26, R27, RZ, 0x2 ;  /* 0x0000001b1a1d7211 */ /* 0x002fe400078f10ff */
[----:B------:R1:W3:Y:S02]  /*3a90*/  MUFU.TANH R161, R33 ;  /* 0x0000002100a17308 */ /* 0x0002e40000002400 */
[----:B------:R-:W-:-:S02]  /*3aa0*/  SHF.R.S32.HI R30, RZ, 0x2, R29 ;  /* 0x00000002ff1e7819 */ /* 0x000fc4000001141d */
[----:B------:R-:W-:Y:S02]  /*3ab0*/  SHF.R.S32.HI R19, RZ, 0x1f, R29 ;  /* 0x0000001fff137819 */ /* 0x000fe4000001141d */
[----:B------:R-:W-:Y:S02]  /*3ac0*/  LEA.HI R26, R26, R27, RZ, 0x5 ;  /* 0x0000001b1a1a7211 */ /* 0x000fe400078f28ff */
[----:B-1----:R-:W-:Y:S02]  /*3ad0*/  LOP3.LUT R33, R31, 0xfffffffc, RZ, 0xc0, !PT ;  /* 0xfffffffc1f217812 */ /* 0x002fe400078ec0ff */
[----:B------:R-:W-:Y:S02]  /*3ae0*/  LEA.HI R31, R19, R30, RZ, 0x3 ;  /* 0x0000001e131f7211 */ /* 0x000fe400078f18ff */
[----:B------:R-:W-:Y:S01]  /*3af0*/  SHF.R.S32.HI R19, RZ, 0x7, R24 ;  /* 0x00000007ff137819 */ /* 0x000fe20000011418 */
[----:B------:R-:W-:Y:S01]  /*3b00*/  IMAD.IADD R33, R20, 0x1, -R33 ;  /* 0x0000000114217824 */ /* 0x000fe200078e0a21 */
[----:B------:R-:W-:-:S02]  /*3b10*/  LOP3.LUT R31, R31, 0xfffffff8, RZ, 0xc0, !PT ;  /* 0xfffffff81f1f7812 */ /* 0x000fc400078ec0ff */
[----:B------:R-:W-:Y:S02]  /*3b20*/  LEA.HI R24, R24, R19, RZ, 0x1 ;  /* 0x0000001318187211 */ /* 0x000fe400078f08ff */
[----:B------:R-:W-:Y:S01]  /*3b30*/  SHF.R.S32.HI R26, RZ, 0x5, R26 ;  /* 0x00000005ff1a7819 */ /* 0x000fe2000001141a */
[----:B------:R-:W-:Y:S01]  /*3b40*/  IMAD.IADD R31, R30, 0x1, -R31 ;  /* 0x000000011e1f7824 */ /* 0x000fe200078e0a1f */
[----:B------:R-:W-:Y:S02]  /*3b50*/  LOP3.LUT R24, R24, 0x3fffffe, RZ, 0xc0, !PT ;  /* 0x03fffffe18187812 */ /* 0x000fe400078ec0ff */
[----:B------:R-:W-:Y:S01]  /*3b60*/  LEA.HI R20, R33, R33, RZ, 0x1 ;  /* 0x0000002121147211 */ /* 0x000fe200078f08ff */
[----:B------:R-:W-:Y:S02]  /*3b70*/  IMAD R26, R21, 0x8, R26 ;  /* 0x00000008151a7824 */ /* 0x000fe400078e021a */
[----:B------:R-:W-:Y:S01]  /*3b80*/  IMAD.IADD R24, R19, 0x1, -R24 ;  /* 0x0000000113187824 */ /* 0x000fe200078e0a18 */
[----:B------:R-:W-:Y:S01]  /*3b90*/  LOP3.LUT R20, R20, 0x1ffffffe, RZ, 0xc0, !PT ;  /* 0x1ffffffe14147812 */ /* 0x000fe200078ec0ff */
[----:B------:R-:W-:-:S04]  /*3ba0*/  IMAD.U32 R31, R26, 0x10, R31 ;  /* 0x000000101a1f7824 */ /* 0x000fc800078e001f */
[----:B------:R-:W-:Y:S02]  /*3bb0*/  IMAD.IADD R20, R33, 0x1, -R20 ;  /* 0x0000000121147824 */ /* 0x000fe400078e0a14 */
[----:B------:R-:W-:-:S04]  /*3bc0*/  IMAD R31, R24, 0x40, R31 ;  /* 0x00000040181f7824 */ /* 0x000fc800078e021f */
[----:B------:R-:W-:-:S04]  /*3bd0*/  IMAD R20, R20, 0x8, R31 ;  /* 0x0000000814147824 */ /* 0x000fc800078e021f */
[----:B------:R-:W-:-:S05]  /*3be0*/  @P0 IMAD.HI.U32 R11, R20, R11, RZ ;  /* 0x0000000b140b0227 */ /* 0x000fca00078e00ff */
[----:B------:R-:W-:Y:S01]  /*3bf0*/  @P0 SHF.R.U32.HI R20, RZ, R76, R11 ;  /* 0x0000004cff140219 */ /* 0x000fe2000001160b */
[----:B------:R-:W-:Y:S01]  /*3c00*/  IMAD.U32 R24, RZ, RZ, UR44 ;  /* 0x0000002cff187e24 */ /* 0x000fe2000f8e00ff */
[----:B------:R-:W-:-:S03]  /*3c10*/  LOP3.LUT R10, R29, 0x7ffffffc, RZ, 0xc0, !PT ;  /* 0x7ffffffc1d0a7812 */ /* 0x000fc600078ec0ff */
[----:B------:R-:W1:Y:S01]  /*3c20*/  SHFL.IDX PT, R30, R20, RZ, 0x1c1f ;  /* 0x001c1fff141e7589 */ /* 0x000e6200000e0000 */
[----:B------:R-:W-:Y:S02]  /*3c30*/  IMAD R11, R24, -0x60, R13 ;  /* 0xffffffa0180b7824 */ /* 0x000fe400078e020d */
        /* <DEDUP_REMOVED lines=39> */
[----:B------:R-:W-:-:S02]  /*3eb0*/  IMAD.IADD R10, R27, 0x1, -R10 ;  /* 0x000000011b0a7824 */ /* 0x000fc400078e0a0a */
[-C--:B------:R-:W-:Y:S01]  /*3ec0*/  FMUL.FTZ R70, R70, R18.reuse ;  /* 0x0000001246467220 */ /* 0x080fe20000410000 */
[----:B------:R-:W-:Y:S02]  /*3ed0*/  VIADD R19, R11, 0x61 ;  /* 0x000000610b137836 */ /* 0x000fe40000000000 */
[----:B------:R-:W-:Y:S01]  /*3ee0*/  FMUL.FTZ R18, R71, R18 ;  /* 0x0000001247127220 */ /* 0x000fe20000410000 */
[----:B------:R-:W4:Y:S01]  /*3ef0*/  MUFU.TANH R7, R7 ;  /* 0x0000000700077308 */ /* 0x000f220000002400 */
[----:B------:R-:W-:Y:S02]  /*3f00*/  IMAD R19, R10, -0x2, R19 ;  /* 0xfffffffe0a137824 */ /* 0x000fe400078e0213 */
[----:B------:R-:W-:Y:S02]  /*3f10*/  VIADD R11, R11, 0x60 ;  /* 0x000000600b0b7836 */ /* 0x000fe40000000000 */
[----:B------:R-:W-:-:S03]  /*3f20*/  IMAD.IADD R24, R19, 0x1, -R12 ;  /* 0x0000000113187824 */ /* 0x000fc600078e0a0c */
[----:B------:R-:W0:Y:S01]  /*3f30*/  MUFU.TANH R25, R25 ;  /* 0x0000001900197308 */ /* 0x000e220000002400 */
[----:B------:R-:W-:-:S07]  /*3f40*/  LOP3.LUT R19, RZ, R14, RZ, 0x33, !PT ;  /* 0x0000000eff137212 */ /* 0x000fce00078e33ff */
[----:B------:R-:W0:Y:S01]  /*3f50*/  MUFU.TANH R0, R0 ;  /* 0x0000000000007308 */ /* 0x000e220000002400 */
[----:B------:R-:W-:-:S07]  /*3f60*/  IMAD.U32 R27, RZ, RZ, UR4 ;  /* 0x00000004ff1b7e24 */ /* 0x000fce000f8e00ff */
[----:B------:R-:W0:Y:S01]  /*3f70*/  MUFU.TANH R4, R4 ;  /* 0x0000000400047308 */ /* 0x000e220000002400 */
[----:B------:R-:W-:-:S07]  /*3f80*/  IMAD R21, R10, -0x2, R11 ;  /* 0xfffffffe0a157824 */ /* 0x000fce00078e020b */
        /* <DEDUP_REMOVED lines=42> */
[----:B------:R0:W0:Y:S01]  /*4230*/  MUFU.TANH R190, R18 ;  /* 0x0000001200be7308 */ /* 0x0000220000002400 */
[----:B------:R-:W-:-:S02]  /*4240*/  IMAD.IADD R19, R24, 0x1, R19 ;  /* 0x0000000118137824 */ /* 0x000fc400078e0213 */
[----:B------:R-:W-:Y:S01]  /*4250*/  IMAD R24, R10, -0x2, R27 ;  /* 0xfffffffe0a187824 */ /* 0x000fe200078e021b */
[----:B-1----:R-:W-:Y:S01]  /*4260*/  VIADDMNMX R10, R30, R26, R21, PT ;  /* 0x0000001a1e0a7246 */ /* 0x002fe20003800115 */
[----:B------:R-:W-:Y:S01]  /*4270*/  IMAD.IADD R11, R19, 0x1, R30 ;  /* 0x00000001130b7824 */ /* 0x000fe200078e021e */
[----:B--234-:R-:W-:Y:S06]  /*4280*/  @!P1 BRA `(.L_x_2214) ;  /* 0x0000000000449947 */ /* 0x01cfec0003800000 */
[----:B------:R-:W-:Y:S01]  /*4290*/  IADD3 R14, -R12, R13, R30 ;  /* 0x0000000d0c0e7210 */ /* 0x000fe20007ffe11e */
[----:B------:R-:W-:Y:S03]  /*42a0*/  BSSY B1, `(.L_x_2215) ;  /* 0x000000c000017945 */ /* 0x000fe60003800000 */
[----:B------:R-:W-:-:S13]  /*42b0*/  ISETP.GT.AND P0, PT, R14, -0x1, PT ;  /* 0xffffffff0e00780c */ /* 0x000fda0003f04270 */
[----:B------:R-:W-:Y:S05]  /*42c0*/  @P0 BRA `(.L_x_2216) ;  /* 0x0000000000180947 */ /* 0x000fea0003800000 */
[----:B------:R-:W-:Y:S02]  /*42d0*/  ISETP.NE.AND P0, PT, R73, 0x1, PT ;  /* 0x000000014900780c */ /* 0x000fe40003f05270 */
[----:B------:R-:W-:-:S11]  /*42e0*/  LOP3.LUT R15, RZ, R14, RZ, 0x33, !PT ;  /* 0x0000000eff0f7212 */ /* 0x000fd600078e33ff */
[----:B------:R-:W-:-:S05]  /*42f0*/  @P0 IMAD.HI.U32 R14, R15, R74, RZ ;  /* 0x0000004a0f0e0227 */ /* 0x000fca00078e00ff */
[----:B------:R-:W-:-:S04]  /*4300*/  @P0 SHF.R.U32.HI R15, RZ, R75, R14 ;  /* 0x0000004bff0f0219 */ /* 0x000fc8000001160e */
[----:B------:R-:W-:Y:S01]  /*4310*/  LOP3.LUT R14, RZ, R15, RZ, 0x33, !PT ;  /* 0x0000000fff0e7212 */ /* 0x000fe200078e33ff */
[----:B------:R-:W-:Y:S06]  /*4320*/  BRA `(.L_x_2217) ;  /* 0x00000000000c7947 */ /* 0x000fec0003800000 */
.L_x_2216:
[----:B------:R-:W-:-:S13]  /*4330*/  ISETP.NE.AND P0, PT, R73, 0x1, PT ;  /* 0x000000014900780c */ /* 0x000fda0003f05270 */
[----:B0-----:R-:W-:-:S05]  /*4340*/  @P0 IMAD.HI.U32 R18, R14, R74, RZ ;  /* 0x0000004a0e120227 */ /* 0x001fca00078e00ff */
[----:B------:R-:W-:-:S07]  /*4350*/  @P0 SHF.R.U32.HI R14, RZ, R75, R18 ;  /* 0x0000004bff0e0219 */ /* 0x000fce0000011612 */
.L_x_2217:
[----:B------:R-:W-:Y:S05]  /*4360*/  BSYNC B1 ;  /* 0x0000000000017941 */ /* 0x000fea0003800000 */
.L_x_2215:
[----:B------:R-:W-:-:S05]  /*4370*/  IMAD R14, R14, R73, R24 ;  /* 0x000000490e0e7224 */ /* 0x000fca00078e0218 */
[----:B------:R-:W-:Y:S02]  /*4380*/  VIMNMX R11, R11, R14, !PT ;  /* 0x0000000e0b0b7248 */ /* 0x000fe40007fe0100 */
[----:B------:R-:W-:-:S07]  /*4390*/  VIADDMNMX R10, R14, R73, R10, PT ;  /* 0x000000490e0a7246 */ /* 0x000fce000380010a */
.L_x_2214:
[----:B------:R-:W-:Y:S05]  /*43a0*/  BSYNC B0 ;  /* 0x0000000000007941 */ /* 0x000fea0003800000 */
.L_x_2213:
[C---:B------:R-:W-:Y:S01]  /*43b0*/  ISETP.GE.AND P1, PT, R72.reuse, 0x9, PT ;  /* 0x000000094800780c */ /* 0x040fe20003f26270 */
[----:B------:R-:W1:Y:S01]  /*43c0*/  SHFL.IDX PT, R20, R20, 0x1, 0x1c1f ;  /* 0x003c1f0014147f89 */ /* 0x000e6200000e0000 */
[----:B------:R-:W-:Y:S01]  /*43d0*/  ISETP.GE.AND P0, PT, R72, 0x2, PT ;  /* 0x000000024800780c */ /* 0x000fe20003f06270 */
[----:B------:R-:W-:Y:S01]  /*43e0*/  BSSY B0, `(.L_x_2218) ;  /* 0x0000086000007945 */ /* 0x000fe20003800000 */
[C---:B------:R-:W-:Y:S02]  /*43f0*/  ISETP.GT.AND P2, PT, R11.reuse, 0x8, !P1 ;  /* 0x000000080b00780c */ /* 0x040fe40004f44270 */
[----:B------:R-:W-:Y:S02]  /*4400*/  ISETP.GT.AND P3, PT, R11, 0x1, !P0 ;  /* 0x000000010b00780c */ /* 0x000fe40004764270 */
[----:B------:R-:W-:Y:S02]  /*4410*/  ISETP.LT.OR P2, PT, R10, 0x9, P2 ;  /* 0x000000090a00780c */ /* 0x000fe40001741670 */
[----:B------:R-:W-:-:S02]  /*4420*/  ISETP.GE.AND P4, PT, R72, 0x11, PT ;  /* 0x000000114800780c */ /* 0x000fc40003f86270 */
[----:B0-----:R-:W-:Y:S02]  /*4430*/  FSEL R97, R28, -INF , !P2 ;  /* 0xff8000001c617808 */ /* 0x001fe40005000000 */
[----:B------:R-:W-:Y:S02]  /*4440*/  ISETP.LT.OR P3, PT, R10, 0x2, P3 ;  /* 0x000000020a00780c */ /* 0x000fe40001f61670 */
[----:B------:R-:W-:Y:S02]  /*4450*/  ISETP.GT.AND P2, PT, R11, 0x10, !P4 ;  /* 0x000000100b00780c */ /* 0x000fe40006744270 */
[----:B------:R-:W-:Y:S02]  /*4460*/  ISETP.GE.AND P5, PT, R72, 0xa, PT ;  /* 0x0000000a4800780c */ /* 0x000fe40003fa6270 */
[----:B------:R-:W-:Y:S02]  /*4470*/  FSEL R99, R25, -INF , !P3 ;  /* 0xff80000019637808 */ /* 0x000fe40005800000 */
[----:B------:R-:W-:-:S02]  /*4480*/  P2R R18, PR, RZ, 0x10 ;  /* 0x00000010ff127803 */ /* 0x000fc40000000000 */
[----:B------:R-:W-:Y:S02]  /*4490*/  ISETP.LT.OR P2, PT, R10, 0x11, P2 ;  /* 0x000000110a00780c */ /* 0x000fe40001741670 */
[C---:B------:R-:W-:Y:S02]  /*44a0*/  ISETP.GT.AND P3, PT, R11.reuse, 0x9, !P5 ;  /* 0x000000090b00780c */ /* 0x040fe40006f64270 */
[----:B------:R-:W-:Y:S02]  /*44b0*/  ISETP.GE.AND P4, PT, R72, 0x12, PT ;  /* 0x000000124800780c */ /* 0x000fe40003f86270 */
[----:B------:R-:W-:Y:S02]  /*44c0*/  FSEL R160, R32, -INF , !P2 ;  /* 0xff80000020a07808 */ /* 0x000fe40005000000 */
[----:B------:R-:W-:Y:S02]  /*44d0*/  ISETP.LT.OR P3, PT, R10, 0xa, P3 ;  /* 0x0000000a0a00780c */ /* 0x000fe40001f61670 */
[----:B------:R-:W-:-:S02]  /*44e0*/  ISETP.GT.AND P2, PT, R11, 0x11, !P4 ;  /* 0x000000110b00780c */ /* 0x000fc40006744270 */
[----:B------:R-:W-:Y:S02]  /*44f0*/  FSEL R91, R91, -INF , !P3 ;  /* 0xff8000005b5b7808 */ /* 0x000fe40005800000 */
        /* <DEDUP_REMOVED lines=23> */
[C---:B------:R-:W-:Y:S02]  /*4670*/  ISETP.GT.AND P2, PT, R11.reuse, 0x28, !P3 ;  /* 0x000000280b00780c */ /* 0x040fe40005f44270 */
        /* <DEDUP_REMOVED lines=63> */
[----:B------:R-:W-:-:S04]  /*4a70*/  ISETP.GT.AND P6, PT, R11, RZ, !P6 ;  /* 0x000000ff0b00720c */ /* 0x000fc800077c4270 */
[----:B------:R-:W-:-:S04]  /*4a80*/  ISETP.LT.OR P6, PT, R10, 0x1, P6 ;  /* 0x000000010a00780c */ /* 0x000fc800037c1670 */
[----:B------:R-:W-:Y:S01]  /*4a90*/  FSEL R101, R7, -INF , !P6 ;  /* 0xff80000007657808 */ /* 0x000fe20007000000 */
[----:B-1----:R-:W-:Y:S01]  /*4aa0*/  IMAD.IADD R7, R19, 0x1, R20 ;  /* 0x0000000113077824 */ /* 0x002fe200078e0214 */
[----:B------:R-:W-:-:S04]  /*4ab0*/  ISETP.GE.AND P6, PT, R72, 0x5a, PT ;  /* 0x0000005a4800780c */ /* 0x000fc80003fc6270 */
[----:B------:R-:W-:Y:S02]  /*4ac0*/  P2R R40, PR, RZ, 0x40 ;  /* 0x00000040ff287803 */ /* 0x000fe40000000000 */
[----:B------:R-:W-:-:S04]  /*4ad0*/  ISETP.GT.AND P6, PT, R11, 0x59, !P6 ;  /* 0x000000590b00780c */ /* 0x000fc800077c4270 */
[----:B------:R-:W-:Y:S02]  /*4ae0*/  ISETP.LT.OR P6, PT, R10, 0x5a, P6 ;  /* 0x0000005a0a00780c */ /* 0x000fe400037c1670 */
[----:B------:R-:W-:Y:S02]  /*4af0*/  VIADDMNMX R10, R20, R26, R21, PT ;  /* 0x0000001a140a7246 */ /* 0x000fe40003800115 */
[----:B------:R-:W-:Y:S02]  /*4b00*/  FSEL R186, R69, -INF , !P6 ;  /* 0xff80000045ba7808 */ /* 0x000fe40007000000 */
[----:B------:R-:W-:-:S13]  /*4b10*/  ISETP.GE.AND P6, PT, R73, 0x1, PT ;  /* 0x000000014900780c */ /* 0x000fda0003fc6270 */
[----:B------:R-:W-:Y:S05]  /*4b20*/  @!P6 BRA `(.L_x_2219) ;  /* 0x000000000044e947 */ /* 0x000fea0003800000 */
        /* <DEDUP_REMOVED lines=10> */
.L_x_2221:
[----:B------:R-:W-:-:S13]  /*4bd0*/  ISETP.NE.AND P6, PT, R73, 0x1, PT ;  /* 0x000000014900780c */ /* 0x000fda0003fc5270 */
[----:B------:R-:W-:-:S05]  /*4be0*/  @P6 IMAD.HI.U32 R74, R12, R74, RZ ;  /* 0x0000004a0c4a6227 */ /* 0x000fca00078e00ff */
[----:B------:R-:W-:-:S07]  /*4bf0*/  @P6 SHF.R.U32.HI R12, RZ, R75, R74 ;  /* 0x0000004bff0c6219 */ /* 0x000fce000001164a */
.L_x_2222:
[----:B------:R-:W-:Y:S05]  /*4c00*/  BSYNC B1 ;  /* 0x0000000000017941 */ /* 0x000fea0003800000 */
.L_x_2220:
[----:B------:R-:W-:-:S05]  /*4c10*/  IMAD R12, R12, R73, R24 ;  /* 0x000000490c0c7224 */ /* 0x000fca00078e0218 */
[----:B------:R-:W-:Y:S02]  /*4c20*/  VIADDMNMX R10, R12, R73, R10, PT ;  /* 0x000000490c0a7246 */ /* 0x000fe4000380010a */
[----:B------:R-:W-:-:S07]  /*4c30*/  VIMNMX R7, R7, R12, !PT ;  /* 0x0000000c07077248 */ /* 0x000fce0007fe0100 */
.L_x_2219:
[----:B------:R-:W-:Y:S05]  /*4c40*/  BSYNC B0 ;  /* 0x0000000000007941 */ /* 0x000fea0003800000 */
.L_x_2218:
[C---:B------:R-:W-:Y:S01]  /*4c50*/  ISETP.GT.AND P0, PT, R7.reuse, 0x1, !P0 ;  /* 0x000000010700780c */ /* 0x040fe20004704270 */
[----:B------:R-:W2:Y:S01]  /*4c60*/  LDL R156, [R1+0x230] ;  /* 0x00023000019c7983 */ /* 0x000ea20000100800 */
[----:B------:R-:W-:Y:S02]  /*4c70*/  ISETP.GT.AND P1, PT, R7, 0x8, !P1 ;  /* 0x000000080700780c */ /* 0x000fe40004f24270 */
[C---:B------:R-:W-:Y:S01]  /*4c80*/  ISETP.LT.OR P0, PT, R10.reuse, 0x2, P0 ;  /* 0x000000020a00780c */ /* 0x040fe20000701670 */
[----:B------:R-:W3:Y:S01]  /*4c90*/  LDL R20, [R1+0x260] ;  /* 0x0002600001147983 */ /* 0x000ee20000100800 */
[----:B------:R-:W-:Y:S02]  /*4ca0*/  ISETP.LT.OR P1, PT, R10, 0x9, P1 ;  /* 0x000000090a00780c */ /* 0x000fe40000f21670 */
[----:B------:R-:W-:Y:S01]  /*4cb0*/  FSEL R95, R4, -INF , !P0 ;  /* 0xff800000045f7808 */ /* 0x000fe20004000000 */
[----:B------:R-:W4:Y:S01]  /*4cc0*/  LDL R152, [R1+0x324] ;  /* 0x0003240001987983 */ /* 0x000f220000100800 */
[----:B------:R-:W-:-:S02]  /*4cd0*/  ISETP.NE.AND P0, PT, R15, RZ, PT ;  /* 0x000000ff0f00720c */ /* 0x000fc40003f05270 */
[----:B------:R-:W-:Y:S01]  /*4ce0*/  FSEL R93, R93, -INF , !P1 ;  /* 0xff8000005d5d7808 */ /* 0x000fe20004800000 */
[----:B------:R-:W2:Y:S01]  /*4cf0*/  LDL R15, [R1+0x1f8] ;  /* 0x0001f800010f7983 */ /* 0x000ea20000100800 */
[----:B------:R-:W-:Y:S02]  /*4d00*/  ISETP.GT.AND P0, PT, R7, 0x9, !P0 ;  /* 0x000000090700780c */ /* 0x000fe40004704270 */
[----:B------:R-:W-:Y:S01]  /*4d10*/  ISETP.NE.AND P1, PT, R27, RZ, PT ;  /* 0x000000ff1b00720c */ /* 0x000fe20003f25270 */
[----:B------:R-:W4:Y:S01]  /*4d20*/  LDL R154, [R1+0x328] ;  /* 0x00032800019a7983 */ /* 0x000f220000100800 */
[----:B------:R-:W-:Y:S02]  /*4d30*/  ISETP.LT.OR P0, PT, R10, 0xa, P0 ;  /* 0x0000000a0a00780c */ /* 0x000fe40000701670 */
[----:B------:R-:W-:Y:S01]  /*4d40*/  ISETP.NE.AND P6, PT, R28, RZ, PT ;  /* 0x000000ff1c00720c */ /* 0x000fe20003fc5270 */
[----:B------:R-:W4:Y:S01]  /*4d50*/  LDL R68, [R1+0x244] ;  /* 0x0002440001447983 */ /* 0x000f220000100800 */
[----:B------:R-:W-:-:S02]  /*4d60*/  FSEL R89, R89, -INF , !P0 ;  /* 0xff80000059597808 */ /* 0x000fc40004000000 */
[----:B------:R-:W-:Y:S01]  /*4d70*/  ISETP.NE.AND P0, PT, R18, RZ, PT ;  /* 0x000000ff1200720c */ /* 0x000fe20003f05270 */
[----:B------:R-:W4:Y:S01]  /*4d80*/  LDL R72, [R1+0x24c] ;  /* 0x00024c0001487983 */ /* 0x000f220000100800 */
[----:B------:R-:W-:Y:S02]  /*4d90*/  FMNMX.FTZ R4, R101, R99, !PT ;  /* 0x0000006365047209 */ /* 0x000fe40007810000 */
[----:B------:R-:W-:Y:S01]  /*4da0*/  ISETP.GT.AND P0, PT, R7, 0x10, !P0 ;  /* 0x000000100700780c */ /* 0x000fe20004704270 */
[----:B------:R-:W3:Y:S01]  /*4db0*/  LDL R18, [R1+0x250] ;  /* 0x0002500001127983 */ /* 0x000ee20000100800 */
[----:B------:R-:W-:Y:S02]  /*4dc0*/  FMNMX.FTZ R4, R97, R4, !PT ;  /* 0x0000000461047209 */ /* 0x000fe40007810000 */
[----:B------:R-:W-:Y:S01]  /*4dd0*/  ISETP.LT.OR P0, PT, R10, 0x11, P0 ;  /* 0x000000110a00780c */ /* 0x000fe20000701670 */
[----:B------:R-:W4:Y:S01]  /*4de0*/  LDL R74, [R1+0x254] ;  /* 0x00025400014a7983 */ /* 0x000f220000100800 */
[----:B------:R-:W-:-:S02]  /*4df0*/  FMNMX.FTZ R11, R91, R4, !PT ;  /* 0x000000045b0b7209 */ /* 0x000fc40007810000 */
[----:B------:R-:W-:Y:S01]  /*4e00*/  FSEL R225, R225, -INF , !P0 ;  /* 0xff800000e1e17808 */ /* 0x000fe20004000000 */
[----:B------:R-:W4:Y:S01]  /*4e10*/  LDL R76, [R1+0x258] ;  /* 0x00025800014c7983 */ /* 0x000f220000100800 */
[----:B------:R-:W-:Y:S02]  /*4e20*/  ISETP.NE.AND P0, PT, R25, RZ, PT ;  /* 0x000000ff1900720c */ /* 0x000fe40003f05270 */
[----:B------:R-:W-:Y:S01]  /*4e30*/  FMNMX.FTZ R4, R160, R11, !PT ;  /* 0x0000000ba0047209 */ /* 0x000fe20007810000 */
[----:B------:R-:W4:Y:S01]  /*4e40*/  LDL R78, [R1+0x25c] ;  /* 0x00025c00014e7983 */ /* 0x000f220000100800 */
[----:B------:R-:W-:Y:S02]  /*4e50*/  ISETP.GT.AND P0, PT, R7, 0x11, !P0 ;  /* 0x000000110700780c */ /* 0x000fe40004704270 */
[----:B------:R-:W-:Y:S01]  /*4e60*/  FMNMX.FTZ R4, R161, R4, !PT ;  /* 0x00000004a1047209 */ /* 0x000fe20007810000 */
[----:B------:R-:W4:Y:S01]  /*4e70*/  LDL R80, [R1+0x264] ;  /* 0x0002640001507983 */ /* 0x000f220000100800 */
[----:B------:R-:W-:-:S02]  /*4e80*/  ISETP.LT.OR P0, PT, R10, 0x12, P0 ;  /* 0x000000120a00780c */ /* 0x000fc40000701670 */
[C---:B------:R-:W-:Y:S01]  /*4e90*/  ISETP.GT.AND P2, PT, R7.reuse, 0x49, !P2 ;  /* 0x000000490700780c */ /* 0x040fe20005744270 */
[----:B------:R-:W4:Y:S01]  /*4ea0*/  LDL R82, [R1+0x268] ;  /* 0x0002680001527983 */ /* 0x000f220000100800 */
[----:B------:R-:W-:Y:S02]  /*4eb0*/  FSEL R224, R224, -INF , !P0 ;  /* 0xff800000e0e07808 */ /* 0x000fe40004000000 */
[----:B------:R-:W-:Y:S01]  /*4ec0*/  ISETP.GT.AND P0, PT, R7, 0x18, !P1 ;  /* 0x000000180700780c */ /* 0x000fe20004f04270 */
[----:B------:R-:W4:Y:S01]  /*4ed0*/  LDL R84, [R1+0x26c] ;  /* 0x00026c0001547983 */ /* 0x000f220000100800 */
[----:B------:R-:W-:Y:S02]  /*4ee0*/  ISETP.NE.AND P1, PT, R37, RZ, PT ;  /* 0x000000ff2500720c */ /* 0x000fe40003f25270 */
[----:B------:R-:W-:Y:S01]  /*4ef0*/  ISETP.LT.OR P0, PT, R10, 0x19, P0 ;  /* 0x000000190a00780c */ /* 0x000fe20000701670 */
[----:B------:R-:W4:Y:S01]  /*4f00*/  LDL R86, [R1+0x274] ;  /* 0x0002740001567983 */ /* 0x000f220000100800 */
[----:B------:R-:W-:-:S02]  /*4f10*/  ISETP.GT.AND P3, PT, R7, 0x50, !P3 ;  /* 0x000000500700780c */ /* 0x000fc40005f64270 */
[----:B------:R-:W-:Y:S01]  /*4f20*/  FSEL R223, R223, -INF , !P0 ;  /* 0xff800000dfdf7808 */ /* 0x000fe20004000000 */
[----:B------:R-:W4:Y:S01]  /*4f30*/  LDL R88, [R1+0x278] ;  /* 0x0002780001587983 */ /* 0x000f220000100800 */
[C---:B------:R-:W-:Y:S02]  /*4f40*/  ISETP.GT.AND P0, PT, R7.reuse, 0x19, !P6 ;  /* 0x000000190700780c */ /* 0x040fe40007704270 */
[----:B------:R-:W-:Y:S01]  /*4f50*/  ISETP.NE.AND P6, PT, R14, RZ, PT ;  /* 0x000000ff0e00720c */ /* 0x000fe20003fc5270 */
[----:B------:R-:W4:Y:S01]  /*4f60*/  LDL R90, [R1+0x27c] ;  /* 0x00027c00015a7983 */ /* 0x000f220000100800 */
[----:B------:R-:W-:Y:S02]  /*4f70*/  ISETP.LT.OR P0, PT, R10, 0x1a, P0 ;  /* 0x0000001a0a00780c */ /* 0x000fe40000701670 */
[----:B------:R-:W-:Y:S01]  /*4f80*/  ISETP.GT.AND P4, PT, R7, 0x51, !P4 ;  /* 0x000000510700780c */ /* 0x000fe20006784270 */
[----:B------:R-:W3:Y:S01]  /*4f90*/  LDL R14, [R1+0x240] ;  /* 0x00024000010e7983 */ /* 0x000ee20000100800 */
[----:B------:R-:W-:-:S02]  /*4fa0*/  FSEL R222, R222, -INF , !P0 ;  /* 0xff800000dede7808 */ /* 0x000fc40004000000 */
[----:B------:R-:W-:Y:S01]  /*4fb0*/  ISETP.NE.AND P0, PT, R29, RZ, PT ;  /* 0x000000ff1d00720c */ /* 0x000fe20003f05270 */
[----:B------:R-:W4:Y:S01]  /*4fc0*/  LDL R24, [R1+0x280] ;  /* 0x0002800001187983 */ /* 0x000f220000100800 */
[C---:B------:R-:W-:Y:S02]  /*4fd0*/  ISETP.GT.AND P5, PT, R7.reuse, 0x58, !P5 ;  /* 0x000000580700780c */ /* 0x040fe40006fa4270 */
[----:B------:R-:W-:Y:S01]  /*4fe0*/  ISETP.GT.AND P0, PT, R7, 0x20, !P0 ;  /* 0x000000200700780c */ /* 0x000fe20004704270 */
[----:B------:R-:W4:Y:S01]  /*4ff0*/  LDL R92, [R1+0x284] ;  /* 0x00028400015c7983 */ /* 0x000f220000100800 */
[C---:B------:R-:W-:Y:S02]  /*5000*/  ISETP.LT.OR P2, PT, R10.reuse, 0x4a, P2 ;  /* 0x0000004a0a00780c */ /* 0x040fe40001741670 */
[C---:B------:R-:W-:Y:S01]  /*5010*/  ISETP.LT.OR P0, PT, R10.reuse, 0x21, P0 ;  /* 0x000000210a00780c */ /* 0x040fe20000701670 */
[----:B------:R-:W4:Y:S01]  /*5020*/  LDL R94, [R1+0x288] ;  /* 0x00028800015e7983 */ /* 0x000f220000100800 */
[----:B------:R-:W-:-:S02]  /*5030*/  ISETP.LT.OR P3, PT, R10, 0x51, P3 ;  /* 0x000000510a00780c */ /* 0x000fc40001f61670 */
[----:B------:R-:W-:Y:S01]  /*5040*/  FSEL R215, R215, -INF , !P0 ;  /* 0xff800000d7d77808 */ /* 0x000fe20004000000 */
[----:B------:R-:W4:Y:S01]  /*5050*/  LDL R96, [R1+0x28c] ;  /* 0x00028c0001607983 */ /* 0x000f220000100800 */
[----:B------:R-:W-:Y:S02]  /*5060*/  ISETP.NE.AND P0, PT, R30, RZ, PT ;  /* 0x000000ff1e00720c */ /* 0x000fe40003f05270 */
[----:B------:R-:W-:Y:S01]  /*5070*/  FSEL R200, R200, -INF , !P2 ;  /* 0xff800000c8c87808 */ /* 0x000fe20005000000 */
[----:B------:R-:W4:Y:S01]  /*5080*/  LDL R26, [R1+0x290] ;  /* 0x00029000011a7983 */ /* 0x000f220000100800 */
[----:B------:R-:W-:Y:S02]  /*5090*/  ISETP.GT.AND P0, PT, R7, 0x21, !P0 ;  /* 0x000000210700780c */ /* 0x000fe40004704270 */
[----:B------:R-:W-:Y:S01]  /*50a0*/  FSEL R187, R66, -INF , !P3 ;  /* 0xff80000042bb7808 */ /* 0x000fe20005800000 */
[----:B------:R-:W4:Y:S01]  /*50b0*/  LDL R98, [R1+0x294] ;  /* 0x0002940001627983 */ /* 0x000f220000100800 */
[----:B------:R-:W-:-:S02]  /*50c0*/  ISETP.LT.OR P0, PT, R10, 0x22, P0 ;  /* 0x000000220a00780c */ /* 0x000fc40000701670 */
[----:B------:R-:W-:Y:S01]  /*50d0*/  ISETP.LT.OR P4, PT, R10, 0x52, P4 ;  /* 0x000000520a00780c */ /* 0x000fe20002781670 */
[----:B------:R-:W4:Y:S01]  /*50e0*/  LDL R100, [R1+0x298] ;  /* 0x0002980001647983 */ /* 0x000f220000100800 */
[----:B------:R-:W-:Y:S02]  /*50f0*/  FSEL R210, R210, -INF , !P0 ;  /* 0xff800000d2d27808 */ /* 0x000fe40004000000 */
[----:B------:R-:W-:Y:S01]  /*5100*/  ISETP.NE.AND P0, PT, R31, RZ, PT ;  /* 0x000000ff1f00720c */ /* 0x000fe20003f05270 */
[----:B------:R-:W4:Y:S01]  /*5110*/  LDL R102, [R1+0x29c] ;  /* 0x00029c0001667983 */ /* 0x000f220000100800 */
[----:B------:R-:W-:Y:S02]  /*5120*/  ISETP.LT.OR P5, PT, R10, 0x59, P5 ;  /* 0x000000590a00780c */ /* 0x000fe40002fa1670 */
[----:B------:R-:W-:Y:S01]  /*5130*/  ISETP.GT.AND P0, PT, R7, 0x28, !P0 ;  /* 0x000000280700780c */ /* 0x000fe20004704270 */
[----:B------:R-:W4:Y:S01]  /*5140*/  LDL R28, [R1+0x2a0] ;  /* 0x0002a000011c7983 */ /* 0x000f220000100800 */
[----:B------:R-:W-:-:S02]  /*5150*/  FSEL R188, R67, -INF , !P4 ;  /* 0xff80000043bc7808 */ /* 0x000fc40006000000 */
[----:B------:R-:W-:Y:S01]  /*5160*/  ISETP.LT.OR P0, PT, R10, 0x29, P0 ;  /* 0x000000290a00780c */ /* 0x000fe20000701670 */
[----:B------:R-:W4:Y:S01]  /*5170*/  LDL R104, [R1+0x2a4] ;  /* 0x0002a40001687983 */ /* 0x000f220000100800 */
[----:B------:R-:W-:Y:S02]  /*5180*/  FSEL R189, R70, -INF , !P5 ;  /* 0xff80000046bd7808 */ /* 0x000fe40006800000 */
[----:B------:R-:W-:Y:S01]  /*5190*/  FSEL R212, R212, -INF , !P0 ;  /* 0xff800000d4d47808 */ /* 0x000fe20004000000 */
[----:B------:R-:W4:Y:S01]  /*51a0*/  LDL R70, [R1+0x248] ;  /* 0x0002480001467983 */ /* 0x000f220000100800 */
[----:B------:R-:W-:-:S03]  /*51b0*/  ISETP.NE.AND P0, PT, R32, RZ, PT ;  /* 0x000000ff2000720c */ /* 0x000fc60003f05270 */
[----:B------:R-:W4:Y:S01]  /*51c0*/  LDL R106, [R1+0x2a8] ;  /* 0x0002a800016a7983 */ /* 0x000f220000100800 */
[----:B------:R-:W-:-:S03]  /*51d0*/  ISETP.GT.AND P0, PT, R7, 0x29, !P0 ;  /* 0x000000290700780c */ /* 0x000fc60004704270 */
[----:B------:R-:W4:Y:S01]  /*51e0*/  LDL R108, [R1+0x2ac] ;  /* 0x0002ac00016c7983 */ /* 0x000f220000100800 */
[----:B------:R-:W-:-:S03]  /*51f0*/  ISETP.LT.OR P0, PT, R10, 0x2a, P0 ;  /* 0x0000002a0a00780c */ /* 0x000fc60000701670 */
[----:B------:R-:W4:Y:S01]  /*5200*/  LDL R30, [R1+0x2b0] ;  /* 0x0002b000011e7983 */ /* 0x000f220000100800 */
[----:B------:R-:W-:Y:S02]  /*5210*/  FSEL R214, R214, -INF , !P0 ;  /* 0xff800000d6d67808 */ /* 0x000fe40004000000 */
[----:B------:R-:W-:Y:S01]  /*5220*/  ISETP.NE.AND P0, PT, R33, RZ, PT ;  /* 0x000000ff2100720c */ /* 0x000fe20003f05270 */
[----:B------:R-:W4:Y:S03]  /*5230*/  LDL R110, [R1+0x2b4] ;  /* 0x0002b400016e7983 */ /* 0x000f260000100800 */
[----:B------:R-:W-:Y:S01]  /*5240*/  ISETP.GT.AND P0, PT, R7, 0x30, !P0 ;  /* 0x000000300700780c */ /* 0x000fe20004704270 */
[----:B------:R-:W4:Y:S03]  /*5250*/  LDL R112, [R1+0x2b8] ;  /* 0x0002b80001707983 */ /* 0x000f260000100800 */
[----:B------:R-:W-:Y:S01]  /*5260*/  ISETP.LT.OR P0, PT, R10, 0x31, P0 ;  /* 0x000000310a00780c */ /* 0x000fe20000701670 */
[----:B------:R-:W4:Y:S03]  /*5270*/  LDL R114, [R1+0x2bc] ;  /* 0x0002bc0001727983 */ /* 0x000f260000100800 */
        /* <DEDUP_REMOVED lines=24> */
[----:B------:R-:W-:Y:S01]  /*5400*/  ISETP.GT.AND P0, PT, R7, 0x40, !P1 ;  /* 0x000000400700780c */ /* 0x000fe20004f04270 */
[----:B------:R-:W4:Y:S01]  /*5410*/  LDL R132, [R1+0x2ec] ;  /* 0x0002ec0001847983 */ /* 0x000f220000100800 */
[----:B------:R-:W-:Y:S02]  /*5420*/  ISETP.NE.AND P1, PT, R39, RZ, PT ;  /* 0x000000ff2700720c */ /* 0x000fe40003f25270 */
[----:B------:R-:W-:Y:S01]  /*5430*/  ISETP.LT.OR P0, PT, R10, 0x41, P0 ;  /* 0x000000410a00780c */ /* 0x000fe20000701670 */
[----:B------:R-:W4:Y:S01]  /*5440*/  LDL R134, [R1+0x2f4] ;  /* 0x0002f40001867983 */ /* 0x000f220000100800 */
[C---:B------:R-:W-:Y:S02]  /*5450*/  ISETP.GT.AND P1, PT, R7.reuse, 0x48, !P1 ;  /* 0x000000480700780c */ /* 0x040fe40004f24270 */
[----:B------:R-:W-:Y:S01]  /*5460*/  FSEL R197, R58, -INF , !P0 ;  /* 0xff8000003ac57808 */ /* 0x000fe20004000000 */
[----:B------:R-:W4:Y:S01]  /*5470*/  LDL R136, [R1+0x2f8] ;  /* 0x0002f80001887983 */ /* 0x000f220000100800 */
[----:B------:R-:W-:-:S02]  /*5480*/  ISETP.GT.AND P0, PT, R7, RZ, !P6 ;  /* 0x000000ff0700720c */ /* 0x000fc40007704270 */
[----:B------:R-:W-:Y:S01]  /*5490*/  ISETP.NE.AND P6, PT, R40, RZ, PT ;  /* 0x000000ff2800720c */ /* 0x000fe20003fc5270 */
[----:B------:R-:W4:Y:S01]  /*54a0*/  LDL R138, [R1+0x2fc] ;  /* 0x0002fc00018a7983 */ /* 0x000f220000100800 */
[----:B------:R-:W-:Y:S02]  /*54b0*/  ISETP.LT.OR P0, PT, R10, 0x1, P0 ;  /* 0x000000010a00780c */ /* 0x000fe40000701670 */
[----:B------:R-:W-:Y:S01]  /*54c0*/  ISETP.GT.AND P6, PT, R7, 0x59, !P6 ;  /* 0x000000590700780c */ /* 0x000fe200077c4270 */
[----:B------:R-:W4:Y:S01]  /*54d0*/  LDL R40, [R1+0x300] ;  /* 0x0003000001287983 */ /* 0x000f220000100800 */
[----:B------:R-:W-:Y:S02]  /*54e0*/  FSEL R103, R0, -INF , !P0 ;  /* 0xff80000000677808 */ /* 0x000fe40004000000 */
[----:B------:R-:W-:Y:S01]  /*54f0*/  ISETP.NE.AND P0, PT, R38, RZ, PT ;  /* 0x000000ff2600720c */ /* 0x000fe20003f05270 */
[----:B------:R-:W4:Y:S01]  /*5500*/  LDL R140, [R1+0x304] ;  /* 0x00030400018c7983 */ /* 0x000f220000100800 */
[----:B------:R-:W-:-:S02]  /*5510*/  FMNMX.FTZ R0, R103, R95, !PT ;  /* 0x0000005f67007209 */ /* 0x000fc40007810000 */
[----:B------:R-:W-:Y:S01]  /*5520*/  ISETP.GT.AND P0, PT, R7, 0x41, !P0 ;  /* 0x000000410700780c */ /* 0x000fe20004704270 */
[----:B------:R-:W4:Y:S01]  /*5530*/  LDL R38, [R1+0x2f0] ;  /* 0x0002f00001267983 */ /* 0x000f220000100800 */
[----:B------:R-:W-:Y:S02]  /*5540*/  FMNMX.FTZ R0, R93, R0, !PT ;  /* 0x000000005d007209 */ /* 0x000fe40007810000 */
[C---:B------:R-:W-:Y:S01]  /*5550*/  ISETP.LT.OR P0, PT, R10.reuse, 0x42, P0 ;  /* 0x000000420a00780c */ /* 0x040fe20000701670 */
[----:B------:R-:W4:Y:S01]  /*5560*/  LDL R142, [R1+0x308] ;  /* 0x00030800018e7983 */ /* 0x000f220000100800 */
[----:B------:R-:W-:Y:S02]  /*5570*/  FMNMX.FTZ R0, R89, R0, !PT ;  /* 0x0000000059007209 */ /* 0x000fe40007810000 */
[----:B------:R-:W-:Y:S01]  /*5580*/  ISETP.LT.OR P1, PT, R10, 0x49, P1 ;  /* 0x000000490a00780c */ /* 0x000fe20000f21670 */
[----:B------:R-:W4:Y:S01]  /*5590*/  LDL R144, [R1+0x30c] ;  /* 0x00030c0001907983 */ /* 0x000f220000100800 */
[----:B------:R-:W-:-:S02]  /*55a0*/  FMNMX.FTZ R11, R225, R0, !PT ;  /* 0x00000000e10b7209 */ /* 0x000fc40007810000 */
[----:B------:R-:W-:Y:S01]  /*55b0*/  FSEL R198, R198, -INF , !P0 ;  /* 0xff800000c6c67808 */ /* 0x000fe20004000000 */
[----:B------:R-:W4:Y:S01]  /*55c0*/  LDL R42, [R1+0x310] ;  /* 0x00031000012a7983 */ /* 0x000f220000100800 */
[----:B------:R-:W-:Y:S02]  /*55d0*/  FMNMX.FTZ R0, R224, R11, !PT ;  /* 0x0000000be0007209 */ /* 0x000fe40007810000 */
[----:B------:R-:W-:Y:S01]  /*55e0*/  FMNMX.FTZ R11, R191, R4, !PT ;  /* 0x00000004bf0b7209 */ /* 0x000fe20007810000 */
[----:B------:R-:W4:Y:S01]  /*55f0*/  LDL R146, [R1+0x314] ;  /* 0x0003140001927983 */ /* 0x000f220000100800 */
[----:B------:R-:W-:Y:S02]  /*5600*/  FMNMX.FTZ R13, R223, R0, !PT ;  /* 0x00000000df0d7209 */ /* 0x000fe40007810000 */
[----:B------:R-:W-:Y:S01]  /*5610*/  FMNMX.FTZ R11, R192, R11, !PT ;  /* 0x0000000bc00b7209 */ /* 0x000fe20007810000 */
[----:B------:R-:W4:Y:S01]  /*5620*/  LDL R148, [R1+0x318] ;  /* 0x0003180001947983 */ /* 0x000f220000100800 */
[----:B------:R-:W-:-:S02]  /*5630*/  FMNMX.FTZ R0, R222, R13, !PT ;  /* 0x0000000dde007209 */ /* 0x000fc40007810000 */
[----:B------:R-:W-:Y:S01]  /*5640*/  FMNMX.FTZ R4, R216, R11, !PT ;  /* 0x0000000bd8047209 */ /* 0x000fe20007810000 */
        /* <DEDUP_REMOVED lines=28> */
[----:B------:R-:W-:Y:S02]  /*5810*/  FSEL R199, R199, -INF , !P1 ;  /* 0xff800000c7c77808 */ /* 0x000fe40004800000 */
        /* <DEDUP_REMOVED lines=12> */
[----:B------:R-:W-:Y:S01]  /*58e0*/  ISETP.LT.OR P6, PT, R10, 0x5a, P6 ;  /* 0x0000005a0a00780c */ /* 0x000fe200037c1670 */
[----:B------:R-:W4:Y:S01]  /*58f0*/  LDL R43, [R1+0x35c] ;  /* 0x00035c00012b7983 */ /* 0x000f220000100800 */
[----:B------:R-:W-:-:S02]  /*5900*/  FMNMX.FTZ R7, R185, R0, !PT ;  /* 0x00000000b9077209 */ /* 0x000fc40007810000 */
[----:B------:R-:W-:Y:S01]  /*5910*/  FMNMX.FTZ R4, R188, R11, !PT ;  /* 0x0000000bbc047209 */ /* 0x000fe20007810000 */
[----:B------:R-:W4:Y:S01]  /*5920*/  LDL R52, [R1+0x360] ;  /* 0x0003600001347983 */ /* 0x000f220000100800 */
[----:B------:R-:W-:Y:S02]  /*5930*/  FMNMX.FTZ R12, R186, R7, !PT ;  /* 0x00000007ba0c7209 */ /* 0x000fe40007810000 */
[----:B------:R-:W-:Y:S01]  /*5940*/  FSEL R190, R190, -INF , !P6 ;  /* 0xff800000bebe7808 */ /* 0x000fe20007000000 */
[----:B------:R-:W2:Y:S01]  /*5950*/  LDL.64 R10, [R1+0x88] ;  /* 0x00008800010a7983 */ /* 0x000ea20000100a00 */
[----:B------:R-:W-:-:S03]  /*5960*/  FMNMX.FTZ R13, R189, R4, !PT ;  /* 0x00000004bd0d7209 */ /* 0x000fc60007810000 */
[----:B------:R-:W0:Y:S01]  /*5970*/  SHFL.BFLY PT, R7, R12, 0x2, 0x1f ;  /* 0x0c401f000c077f89 */ /* 0x000e2200000e0000 */
[----:B------:R-:W-:-:S03]  /*5980*/  FMNMX.FTZ R13, R190, R13, !PT ;  /* 0x0000000dbe0d7209 */ /* 0x000fc60007810000 */
[----:B------:R-:W4:Y:S04]  /*5990*/  LDL R45, [R1+0x364] ;  /* 0x00036400012d7983 */ /* 0x000f280000100800 */
[----:B------:R-:W-:Y:S04]  /*59a0*/  STL.64 [R1+0x210], R12 ;  /* 0x0002100c01007387 */ /* 0x000fe80000100a00 */
[----:B------:R-:W3:Y:S04]  /*59b0*/  LDL R19, [R1+0x214] ;  /* 0x0002140001137983 */ /* 0x000ee80000100800 */
[----:B------:R-:W4:Y:S04]  /*59c0*/  LDL R47, [R1+0x368] ;  /* 0x00036800012f7983 */ /* 0x000f280000100800 */
[----:B------:R-:W4:Y:S01]  /*59d0*/  LDL R49, [R1+0x36c] ;  /* 0x00036c0001317983 */ /* 0x000f220000100800 */
[----:B0-----:R-:W-:-:S03]  /*59e0*/  FMNMX.FTZ R0, R12, R7, !PT ;  /* 0x000000070c007209 */ /* 0x001fc60007810000 */
[----:B------:R-:W4:Y:S04]  /*59f0*/  LDL R54, [R1+0x370] ;  /* 0x0003700001367983 */ /* 0x000f280000100800 */
[----:B------:R-:W0:Y:S04]  /*5a00*/  SHFL.BFLY PT, R7, R0, 0x1, 0x1f ;  /* 0x0c201f0000077f89 */ /* 0x000e2800000e0000 */
[----:B------:R-:W4:Y:S04]  /*5a10*/  LDL R51, [R1+0x374] ;  /* 0x0003740001337983 */ /* 0x000f280000100800 */
[----:B------:R-:W4:Y:S04]  /*5a20*/  LDL R53, [R1+0x378] ;  /* 0x0003780001357983 */ /* 0x000f280000100800 */
[----:B------:R-:W4:Y:S04]  /*5a30*/  LDL R55, [R1+0x37c] ;  /* 0x00037c0001377983 */ /* 0x000f280000100800 */
[----:B------:R-:W4:Y:S04]  /*5a40*/  LDL R56, [R1+0x380] ;  /* 0x0003800001387983 */ /* 0x000f280000100800 */
[----:B------:R-:W4:Y:S01]  /*5a50*/  LDL R57, [R1+0x384] ;  /* 0x0003840001397983 */ /* 0x000f220000100800 */
[----:B0-----:R-:W-:-:S03]  /*5a60*/  FMNMX.FTZ R4, R0, R7, !PT ;  /* 0x0000000700047209 */ /* 0x001fc60007810000 */
[----:B------:R-:W4:Y:S04]  /*5a70*/  LDL R59, [R1+0x388] ;  /* 0x00038800013b7983 */ /* 0x000f280000100800 */
[----:B------:R0:W-:Y:S04]  /*5a80*/  STL [R1+0x210], R4 ;  /* 0x0002100401007387 */ /* 0x0001e80000100800 */
[----:B------:R-:W4:Y:S04]  /*5a90*/  LDL R21, [R1+0x210] ;  /* 0x0002100001157983 */ /* 0x000f280000100800 */
[----:B------:R-:W4:Y:S04]  /*5aa0*/  LDL R61, [R1+0x38c] ;  /* 0x00038c00013d7983 */ /* 0x000f280000100800 */
[----:B0-----:R-:W4:Y:S04]  /*5ab0*/  LDL R4, [R1+0x270] ;  /* 0x0002700001047983 */ /* 0x001f280000100800 */
[----:B------:R-:W4:Y:S04]  /*5ac0*/  LDL R58, [R1+0x390] ;  /* 0x00039000013a7983 */ /* 0x000f280000100800 */
        /* <DEDUP_REMOVED lines=43> */
[----:B---3--:R-:W0:Y:S02]  /*5d80*/  SHFL.BFLY PT, R0, R19, 0x2, 0x1f ;  /* 0x0c401f0013007f89 */ /* 0x008e2400000e0000 */
[----:B0-----:R-:W-:-:S05]  /*5d90*/  FMNMX.FTZ R0, R0, R19, !PT ;  /* 0x0000001300007209 */ /* 0x001fca0007810000 */
[----:B------:R-:W0:Y:S01]  /*5da0*/  SHFL.BFLY PT, R7, R0, 0x1, 0x1f ;  /* 0x0c201f0000077f89 */ /* 0x000e2200000e0000 */
[----:B--2---:R-:W-:-:S03]  /*5db0*/  IMAD R10, R15, 0xc00, R10 ;  /* 0x00000c000f0a7824 */ /* 0x004fc600078e020a */
[----:B------:R1:W-:Y:S01]  /*5dc0*/  STL [R1+0x240], R14 ;  /* 0x0002400e01007387 */ /* 0x0003e20000100800 */
[----:B----4-:R-:W-:Y:S01]  /*5dd0*/  FMUL.FTZ R158, R156, R21 ;  /* 0x000000159c9e7220 */ /* 0x010fe20000410000 */
[----:B------:R-:W-:Y:S02]  /*5de0*/  FSETP.NEU.FTZ.AND P0, PT, R21, -INF , PT ;  /* 0xff8000001500780b */ /* 0x000fe40003f1d000 */
[----:B0-----:R-:W-:Y:S02]  /*5df0*/  FMNMX.FTZ R0, R0, R7, !PT ;  /* 0x0000000700007209 */ /* 0x001fe40007810000 */
[----:B------:R-:W-:Y:S02]  /*5e00*/  FSEL R158, R158, RZ, P0 ;  /* 0x000000ff9e9e7208 */ /* 0x000fe40000000000 */
[C---:B------:R-:W-:Y:S01]  /*5e10*/  FSETP.NEU.FTZ.AND P0, PT, R0.reuse, -INF , PT ;  /* 0xff8000000000780b */ /* 0x040fe20003f1d000 */
[-C--:B------:R-:W-:Y:S01]  /*5e20*/  FMUL.FTZ R159, R0, R156.reuse ;  /* 0x0000009c009f7220 */ /* 0x080fe20000410000 */
[----:B------:R0:W-:Y:S04]  /*5e30*/  STL [R1+0x250], R18 ;  /* 0x0002501201007387 */ /* 0x0001e80000100800 */
[----:B------:R-:W-:Y:S01]  /*5e40*/  FSEL R159, R159, RZ, P0 ;  /* 0x000000ff9f9f7208 */ /* 0x000fe20000000000 */
[----:B------:R2:W-:Y:S01]  /*5e50*/  STL [R1+0x260], R20 ;  /* 0x0002601401007387 */ /* 0x0005e20000100800 */
[-CC-:B------:R-:W-:Y:S01]  /*5e60*/  FFMA.FTZ R7, R99, R156.reuse, -R158.reuse ;  /* 0x0000009c63077223 */ /* 0x180fe2000001089e */
[-CC-:B-1----:R-:W-:Y:S01]  /*5e70*/  FFMA.FTZ R14, R97, R156.reuse, -R158.reuse ;  /* 0x0000009c610e7223 */ /* 0x182fe2000001089e */
[-CC-:B------:R-:W-:Y:S01]  /*5e80*/  FFMA.FTZ R15, R91, R156.reuse, -R158.reuse ;  /* 0x0000009c5b0f7223 */ /* 0x180fe2000001089e */
[----:B------:R1:W-:Y:S01]  /*5e90*/  STL [R1+0x270], R4 ;  /* 0x0002700401007387 */ /* 0x0003e20000100800 */
[-CC-:B0-----:R-:W-:Y:S01]  /*5ea0*/  FFMA.FTZ R18, R103, R156.reuse, -R159.reuse ;  /* 0x0000009c67127223 */ /* 0x181fe2000001089f */
[-CC-:B------:R-:W-:Y:S01]  /*5eb0*/  FFMA.FTZ R19, R95, R156.reuse, -R159.reuse ;  /* 0x0000009c5f137223 */ /* 0x180fe2000001089f */
[-CC-:B------:R-:W-:Y:S01]  /*5ec0*/  FFMA.FTZ R21, R89, R156.reuse, -R159.reuse ;  /* 0x0000009c59157223 */ /* 0x180fe2000001089f */
[-C--:B--2---:R-:W-:Y:S01]  /*5ed0*/  FFMA.FTZ R20, R93, R156.reuse, -R159 ;  /* 0x0000009c5d147223 */ /* 0x084fe2000001089f */
[----:B-1----:R-:W-:Y:S01]  /*5ee0*/  FFMA.FTZ R4, R101, R156, -R158 ;  /* 0x0000009c65047223 */ /* 0x002fe2000001089e */
[----:B------:R-:W-:Y:S08]  /*5ef0*/  MUFU.EX2 R7, R7 ;  /* 0x0000000700077308 */ /* 0x000ff00000000800 */
[----:B------:R-:W-:Y:S08]  /*5f00*/  MUFU.EX2 R4, R4 ;  /* 0x0000000400047308 */ /* 0x000ff00000000800 */
[----:B------:R-:W-:Y:S08]  /*5f10*/  MUFU.EX2 R14, R14 ;  /* 0x0000000e000e7308 */ /* 0x000ff00000000800 */
[----:B------:R-:W-:Y:S08]  /*5f20*/  MUFU.EX2 R15, R15 ;  /* 0x0000000f000f7308 */ /* 0x000ff00000000800 */
[----:B------:R-:W-:Y:S08]  /*5f30*/  MUFU.EX2 R18, R18 ;  /* 0x0000001200127308 */ /* 0x000ff00000000800 */
[----:B------:R-:W0:Y:S08]  /*5f40*/  MUFU.EX2 R19, R19 ;  /* 0x0000001300137308 */ /* 0x000e300000000800 */
[----:B------:R-:W-:Y:S08]  /*5f50*/  MUFU.EX2 R20, R20 ;  /* 0x0000001400147308 */ /* 0x000ff00000000800 */
[----:B------:R-:W1:Y:S01]  /*5f60*/  MUFU.EX2 R21, R21 ;  /* 0x0000001500157308 */ /* 0x000e620000000800 */
[----:B------:R-:W-:-:S02]  /*5f70*/  R2UR UR6, R10 ;  /* 0x000000000a0672ca */ /* 0x000fc400000e0000 */
[----:B------:R-:W-:Y:S01]  /*5f80*/  R2UR UR7, R11 ;  /* 0x000000000b0772ca */ /* 0x000fe200000e0000 */
[----:B------:R2:W-:Y:S01]  /*5f90*/  STL [R1+0x324], R152 ;  /* 0x0003249801007387 */ /* 0x0005e20000100800 */
[----:B0-----:R-:W-:-:S03]  /*5fa0*/  F2FP.BF16.F32.PACK_AB R153, R19, R18 ;  /* 0x000000121399723e */ /* 0x001fc600000010ff */
[----:B------:R0:W-:Y:S01]  /*5fb0*/  STL [R1+0x328], R154 ;  /* 0x0003289a01007387 */ /* 0x0001e20000100800 */
[----:B--2---:R-:W-:Y:S02]  /*5fc0*/  F2FP.BF16.F32.PACK_AB R152, R7, R4 ;  /* 0x000000040798723e */ /* 0x004fe400000010ff */
[----:B-1----:R-:W-:Y:S02]  /*5fd0*/  F2FP.BF16.F32.PACK_AB R155, R21, R20 ;  /* 0x00000014159b723e */ /* 0x002fe400000010ff */
[----:B0-----:R-:W-:Y:S01]  /*5fe0*/  F2FP.BF16.F32.PACK_AB R154, R15, R14 ;  /* 0x0000000e0f9a723e */ /* 0x001fe200000010ff */
[----:B------:R-:W-:Y:S04]  /*5ff0*/  STL [R1+0x244], R68 ;  /* 0x0002444401007387 */ /* 0x000fe80000100800 */
        /* <DEDUP_REMOVED lines=94> */
[----:B------:R0:W-:Y:S01]  /*65e0*/  STL [R1+0x3d4], R87 ;  /* 0x0003d45701007387 */ /* 0x0001e20000100800 */
[----:B------:R1:W-:Y:S06]  /*65f0*/  BAR.SYNC.DEFER_BLOCKING R229, 0x100 ;  /* 0x000400e50000751d */ /* 0x0003ec0000010000 */
[----:B0-----:R-:W-:-:S06]  /*6600*/  WARPGROUP.ARRIVE ;  /* 0x00000000000079c5 */ /* 0x001fcc0000000000 */
[----:B------:R-:W-:Y:S01]  /*6610*/  HGMMA.64x256x16.F32.BF16 R24, R152, gdesc[UR4].tnspB, RZ, !UPT, gsb0 ;  /* 0x43e0000498187df0 */ /* 0x000fe2000c0018ff */
[-CC-:B------:R-:W-:Y:S01]  /*6620*/  FFMA.FTZ R160, R160, R156.reuse, -R158.reuse ;  /* 0x0000009ca0a07223 */ /* 0x180fe2000001089e */
[-CC-:B------:R-:W-:Y:S01]  /*6630*/  FFMA.FTZ R161, R161, R156.reuse, -R158.reuse ;  /* 0x0000009ca1a17223 */ /* 0x180fe2000001089e */
[-CC-:B------:R-:W-:Y:S01]  /*6640*/  FFMA.FTZ R191, R191, R156.reuse, -R158.reuse ;  /* 0x0000009cbfbf7223 */ /* 0x180fe2000001089e */
[-C--:B------:R-:W-:Y:S01]  /*6650*/  FFMA.FTZ R192, R192, R156.reuse, -R158 ;  /* 0x0000009cc0c07223 */ /* 0x080fe2000001089e */
[-CC-:B------:R-:W-:Y:S01]  /*6660*/  FFMA.FTZ R225, R225, R156.reuse, -R159.reuse ;  /* 0x0000009ce1e17223 */ /* 0x180fe2000001089f */
[-CC-:B------:R-:W-:Y:S01]  /*6670*/  FFMA.FTZ R224, R224, R156.reuse, -R159.reuse ;  /* 0x0000009ce0e07223 */ /* 0x180fe2000001089f */
[-CC-:B------:R-:W-:Y:S01]  /*6680*/  FFMA.FTZ R223, R223, R156.reuse, -R159.reuse ;  /* 0x0000009cdfdf7223 */ /* 0x180fe2000001089f */
[----:B------:R-:W-:Y:S01]  /*6690*/  FFMA.FTZ R222, R222, R156, -R159 ;  /* 0x0000009cdede7223 */ /* 0x000fe2000001089f */
[----:B------:R0:W-:Y:S01]  /*66a0*/  STL [R1+0x3d8], R162 ;  /* 0x0003d8a201007387 */ /* 0x0001e20000100800 */
[----:B------:R-:W-:Y:S03]  /*66b0*/  MUFU.EX2 R160, R160 ;  /* 0x000000a000a07308 */ /* 0x000fe60000000800 */
[----:B------:R2:W-:Y:S04]  /*66c0*/  STL [R1+0x3e8], R163 ;  /* 0x0003e8a301007387 */ /* 0x0005e80000100800 */
[----:B------:R3:W-:Y:S01]  /*66d0*/  STL [R1+0x3f8], R164 ;  /* 0x0003f8a401007387 */ /* 0x0007e20000100800 */
[----:B------:R-:W4:Y:S03]  /*66e0*/  MUFU.EX2 R161, R161 ;  /* 0x000000a100a17308 */ /* 0x000f260000000800 */
[----:B------:R1:W-:Y:S05]  /*66f0*/  STL [R1+0x408], R165 ;  /* 0x000408a501007387 */ /* 0x0003ea0000100800 */
[----:B------:R-:W-:Y:S08]  /*6700*/  MUFU.EX2 R191, R191 ;  /* 0x000000bf00bf7308 */ /* 0x000ff00000000800 */
[----:B------:R-:W4:Y:S08]  /*6710*/  MUFU.EX2 R192, R192 ;  /* 0x000000c000c07308 */ /* 0x000f300000000800 */
[----:B0-----:R-:W-:Y:S08]  /*6720*/  MUFU.EX2 R162, R225 ;  /* 0x000000e100a27308 */ /* 0x001ff00000000800 */
[----:B--2---:R-:W0:Y:S08]  /*6730*/  MUFU.EX2 R163, R224 ;  /* 0x000000e000a37308 */ /* 0x004e300000000800 */
[----:B---3--:R-:W-:Y:S08]  /*6740*/  MUFU.EX2 R164, R223 ;  /* 0x000000df00a47308 */ /* 0x008ff00000000800 */
[----:B-1----:R-:W1:Y:S01]  /*6750*/  MUFU.EX2 R165, R222 ;  /* 0x000000de00a57308 */ /* 0x002e620000000800 */
[----:B------:R2:W-:Y:S04]  /*6760*/  STL [R1+0x418], R12 ;  /* 0x0004180c01007387 */ /* 0x0005e80000100800 */
[----:B------:R3:W-:Y:S01]  /*6770*/  STL [R1+0x430], R13 ;  /* 0x0004300d01007387 */ /* 0x0007e20000100800 */
[----:B--2---:R-:W-:-:S02]  /*6780*/  VIADD R12, R10, 0x80 ;  /* 0x000000800a0c7836 */ /* 0x004fc40000000000 */
[----:B---3--:R-:W-:-:S03]  /*6790*/  IMAD.MOV.U32 R13, RZ, RZ, R11 ;  /* 0x000000ffff0d7224 */ /* 0x008fc600078e000b */
[----:B------:R-:W-:Y:S02]  /*67a0*/  R2UR UR6, R12 ;  /* 0x000000000c0672ca */ /* 0x000fe400000e0000 */
[----:B------:R-:W-:Y:S01]  /*67b0*/  R2UR UR7, R13 ;  /* 0x000000000d0772ca */ /* 0x000fe200000e0000 */
        /* <DEDUP_REMOVED lines=19> */
[----:B------:R-:W-:Y:S01]  /*68f0*/  STL [R1+0x43c], R168 ;  /* 0x00043ca801007387 */ /* 0x000fe20000100800 */
[----:B------:R-:W-:-:S02]  /*6900*/  WARPGROUP.DEPBAR.LE gsb0, 0x0 ;  /* 0x00008000000079c5 */ /* 0x000fc40000010000 */
[----:B----4-:R-:W-:Y:S02]  /*6910*/  F2FP.BF16.F32.PACK_AB R152, R161, R160 ;  /* 0x000000a0a198723e */ /* 0x010fe400000010ff */
[----:B------:R-:W-:Y:S02]  /*6920*/  F2FP.BF16.F32.PACK_AB R154, R192, R191 ;  /* 0x000000bfc09a723e */ /* 0x000fe400000010ff */
[----:B0-----:R-:W-:Y:S02]  /*6930*/  F2FP.BF16.F32.PACK_AB R153, R163, R162 ;  /* 0x000000a2a399723e */ /* 0x001fe400000010ff */
[----:B-1----:R-:W-:Y:S01]  /*6940*/  F2FP.BF16.F32.PACK_AB R155, R165, R164 ;  /* 0x000000a4a59b723e */ /* 0x002fe200000010ff */
[----:B------:R-:W-:Y:S04]  /*6950*/  STL.128 [R1+0x240], R24 ;  /* 0x0002401801007387 */ /* 0x000fe80000100c00 */
        /* <DEDUP_REMOVED lines=30> */
[----:B------:R0:W-:Y:S02]  /*6b40*/  STL.128 [R1+0x430], R148 ;  /* 0x0004309401007387 */ /* 0x0001e40000100c00 */
[----:B0-----:R-:W-:-:S06]  /*6b50*/  WARPGROUP.ARRIVE ;  /* 0x00000000000079c5 */ /* 0x001fcc0000000000 */
[----:B------:R-:W-:Y:S01]  /*6b60*/  HGMMA.64x256x16.F32.BF16 R24, R152, gdesc[UR4].tnspB, R24, gsb0 ;  /* 0x43e0000498187df0 */ /* 0x000fe20008001818 */
        /* <DEDUP_REMOVED lines=8> */
[----:B------:R-:W-:Y:S08]  /*6bf0*/  MUFU.EX2 R166, R166 ;  /* 0x000000a600a67308 */ /* 0x000ff00000000800 */
[----:B------:R-:W0:Y:S08]  /*6c00*/  MUFU.EX2 R167, R167 ;  /* 0x000000a700a77308 */ /* 0x000e300000000800 */
[----:B------:R-:W-:Y:S08]  /*6c10*/  MUFU.EX2 R168, R168 ;  /* 0x000000a800a87308 */ /* 0x000ff00000000800 */
[----:B------:R-:W1:Y:S08]  /*6c20*/  MUFU.EX2 R169, R169 ;  /* 0x000000a900a97308 */ /* 0x000e700000000800 */
[----:B------:R-:W-:Y:S08]  /*6c30*/  MUFU.EX2 R174, R174 ;  /* 0x000000ae00ae7308 */ /* 0x000ff00000000800 */
[----:B------:R-:W2:Y:S08]  /*6c40*/  MUFU.EX2 R175, R175 ;  /* 0x000000af00af7308 */ /* 0x000eb00000000800 */
[----:B------:R-:W-:Y:S08]  /*6c50*/  MUFU.EX2 R176, R176 ;  /* 0x000000b000b07308 */ /* 0x000ff00000000800 */
[----:B------:R-:W3:Y:S01]  /*6c60*/  MUFU.EX2 R177, R177 ;  /* 0x000000b100b17308 */ /* 0x000ee20000000800 */
[----:B------:R-:W-:-:S02]  /*6c70*/  VIADD R12, R10, 0x100 ;  /* 0x000001000a0c7836 */ /* 0x000fc40000000000 */
[----:B------:R-:W-:-:S03]  /*6c80*/  IMAD.MOV.U32 R13, RZ, RZ, R11 ;  /* 0x000000ffff0d7224 */ /* 0x000fc600078e000b */
[----:B------:R-:W-:Y:S02]  /*6c90*/  R2UR UR6, R12 ;  /* 0x000000000c0672ca */ /* 0x000fe400000e0000 */
[----:B------:R-:W-:Y:S01]  /*6ca0*/  R2UR UR7, R13 ;  /* 0x000000000d0772ca */ /* 0x000fe200000e0000 */
        /* <DEDUP_REMOVED lines=9> */
[----:B------:R-:W4:Y:S08]  /*6d40*/  MUFU.EX2 R171, R171 ;  /* 0x000000ab00ab7308 */ /* 0x000f300000000800 */
[----:B------:R-:W-:Y:S08]  /*6d50*/  MUFU.EX2 R172, R172 ;  /* 0x000000ac00ac7308 */ /* 0x000ff00000000800 */
[----:B------:R-:W4:Y:S01]  /*6d60*/  MUFU.EX2 R173, R173 ;  /* 0x000000ad00ad7308 */ /* 0x000f220000000800 */
[----:B------:R-:W-:-:S02]  /*6d70*/  WARPGROUP.DEPBAR.LE gsb0, 0x0 ;  /* 0x00008000000079c5 */ /* 0x000fc40000010000 */
[----:B0-----:R-:W-:Y:S02]  /*6d80*/  F2FP.BF16.F32.PACK_AB R152, R167, R166 ;  /* 0x000000a6a798723e */ /* 0x001fe400000010ff */
[----:B-1----:R-:W-:Y:S02]  /*6d90*/  F2FP.BF16.F32.PACK_AB R154, R169, R168 ;  /* 0x000000a8a99a723e */ /* 0x002fe400000010ff */
[----:B--2---:R-:W-:Y:S02]  /*6da0*/  F2FP.BF16.F32.PACK_AB R153, R175, R174 ;  /* 0x000000aeaf99723e */ /* 0x004fe400000010ff */
[----:B---3--:R-:W-:Y:S01]  /*6db0*/  F2FP.BF16.F32.PACK_AB R155, R177, R176 ;  /* 0x000000b0b19b723e */ /* 0x008fe200000010ff */
        /* <DEDUP_REMOVED lines=34> */
[----:B------:R-:W-:Y:S08]  /*6fe0*/  MUFU.EX2 R201, R201 ;  /* 0x000000c900c97308 */ /* 0x000ff00000000800 */
[----:B------:R-:W0:Y:S08]  /*6ff0*/  MUFU.EX2 R202, R202 ;  /* 0x000000ca00ca7308 */ /* 0x000e300000000800 */
[----:B------:R-:W-:Y:S08]  /*7000*/  MUFU.EX2 R203, R203 ;  /* 0x000000cb00cb7308 */ /* 0x000ff00000000800 */
[----:B------:R-:W1:Y:S01]  /*7010*/  MUFU.EX2 R204, R204 ;  /* 0x000000cc00cc7308 */ /* 0x000e620000000800 */
        /* <DEDUP_REMOVED lines=13> */
[----:B------:R-:W2:Y:S08]  /*70f0*/  MUFU.EX2 R179, R179 ;  /* 0x000000b300b37308 */ /* 0x000eb00000000800 */
[----:B------:R-:W-:Y:S08]  /*7100*/  MUFU.EX2 R182, R182 ;  /* 0x000000b600b67308 */ /* 0x000ff00000000800 */
[----:B------:R-:W3:Y:S08]  /*7110*/  MUFU.EX2 R193, R193 ;  /* 0x000000c100c17308 */ /* 0x000ef00000000800 */
[----:B------:R-:W-:Y:S08]  /*7120*/  MUFU.EX2 R194, R194 ;  /* 0x000000c200c27308 */ /* 0x000ff00000000800 */
[----:B------:R-:W3:Y:S08]  /*7130*/  MUFU.EX2 R195, R195 ;  /* 0x000000c300c37308 */ /* 0x000ef00000000800 */
[----:B------:R-:W-:Y:S08]  /*7140*/  MUFU.EX2 R196, R196 ;  /* 0x000000c400c47308 */ /* 0x000ff00000000800 */
[----:B------:R-:W3:Y:S01]  /*7150*/  MUFU.EX2 R197, R197 ;  /* 0x000000c500c57308 */ /* 0x000ee20000000800 */
[----:B------:R-:W-:-:S02]  /*7160*/  VIADD R12, R10, 0x200 ;  /* 0x000002000a0c7836 */ /* 0x000fc40000000000 */
[----:B------:R-:W-:Y:S01]  /*7170*/  IMAD.MOV.U32 R13, RZ, RZ, R11 ;  /* 0x000000ffff0d7224 */ /* 0x000fe200078e000b */
[----:B------:R-:W-:Y:S02]  /*7180*/  WARPGROUP.DEPBAR.LE gsb0, 0x0 ;  /* 0x00008000000079c5 */ /* 0x000fe40000010000 */
        /* <DEDUP_REMOVED lines=53> */
[----:B------:R-:W4:Y:S08]  /*74e0*/  MUFU.EX2 R185, R185 ;  /* 0x000000b900b97308 */ /* 0x000f300000000800 */
[----:B------:R-:W-:Y:S08]  /*74f0*/  MUFU.EX2 R186, R186 ;  /* 0x000000ba00ba7308 */ /* 0x000ff00000000800 */
[----:B------:R-:W4:Y:S01]  /*7500*/  MUFU.EX2 R159, R159 ;  /* 0x0000009f009f7308 */ /* 0x000f220000000800 */
[----:B------:R-:W-:Y:S01]  /*7510*/  VIADD R10, R10, 0x280 ;  /* 0x000002800a0a7836 */ /* 0x000fe20000000000 */
[----:B------:R-:W-:-:S02]  /*7520*/  WARPGROUP.DEPBAR.LE gsb0, 0x0 ;  /* 0x00008000000079c5 */ /* 0x000fc40000010000 */
[----:B--2---:R-:W-:Y:S02]  /*7530*/  F2FP.BF16.F32.PACK_AB R152, R179, R178 ;  /* 0x000000b2b398723e */ /* 0x004fe400000010ff */
[----:B---3--:R-:W-:Y:S02]  /*7540*/  F2FP.BF16.F32.PACK_AB R154, R193, R182 ;  /* 0x000000b6c19a723e */ /* 0x008fe400000010ff */
[----:B------:R-:W-:Y:S02]  /*7550*/  F2FP.BF16.F32.PACK_AB R153, R195, R194 ;  /* 0x000000c2c399723e */ /* 0x000fe400000010ff */
[----:B------:R-:W-:Y:S01]  /*7560*/  F2FP.BF16.F32.PACK_AB R155, R197, R196 ;  /* 0x000000c4c59b723e */ /* 0x000fe200000010ff */
        /* <DEDUP_REMOVED lines=32> */
[----:B--2---:R-:W-:-:S06]  /*7770*/  WARPGROUP.ARRIVE ;  /* 0x00000000000079c5 */ /* 0x004fcc0000000000 */
[----:B------:R-:W-:Y:S01]  /*7780*/  HGMMA.64x256x16.F32.BF16 R24, R152, gdesc[UR4].tnspB, R24, gsb0 ;  /* 0x43e0000498187df0 */ /* 0x000fe20008001818 */
[----:B------:R-:W-:Y:S02]  /*7790*/  R2UR UR6, R10 ;  /* 0x000000000a0672ca */ /* 0x000fe400000e0000 */
[----:B------:R-:W-:Y:S01]  /*77a0*/  R2UR UR7, R11 ;  /* 0x000000000b0772ca */ /* 0x000fe200000e0000 */
[----:B------:R2:W5:Y:S04]  /*77b0*/  LDL R10, [R1+0x1f8] ;  /* 0x0001f800010a7983 */ /* 0x0005680000100800 */
[----:B------:R-:W3:Y:S01]  /*77c0*/  LDL R11, [R1+0x28] ;  /* 0x00002800010b7983 */ /* 0x000ee20000100800 */
[----:B------:R-:W-:Y:S02]  /*77d0*/  WARPGROUP.DEPBAR.LE gsb0, 0x0 ;  /* 0x00008000000079c5 */ /* 0x000fe40000010000 */
[----:B0-----:R-:W-:-:S02]  /*77e0*/  F2FP.BF16.F32.PACK_AB R152, R13, R12 ;  /* 0x0000000c0d98723e */ /* 0x001fc400000010ff */
[----:B-1----:R-:W-:Y:S02]  /*77f0*/  F2FP.BF16.F32.PACK_AB R154, R158, R183 ;  /* 0x000000b79e9a723e */ /* 0x002fe400000010ff */
[----:B----4-:R-:W-:Y:S02]  /*7800*/  F2FP.BF16.F32.PACK_AB R153, R185, R184 ;  /* 0x000000b8b999723e */ /* 0x010fe400000010ff */
        /* <DEDUP_REMOVED lines=35> */
[----:B------:R-:W-:Y:S01]  /*7a40*/  FADD.FTZ R7, R4, R7 ;  /* 0x0000000704077221 */ /* 0x000fe20000010000 */
[----:B------:R-:W-:-:S03]  /*7a50*/  FADD.FTZ R19, R18, R19 ;  /* 0x0000001312137221 */ /* 0x000fc60000010000 */
        /* <DEDUP_REMOVED lines=13> */
[----:B------:R-:W-:Y:S01]  /*7b30*/  FADD.FTZ R174, R174, R165 ;  /* 0x000000a5aeae7221 */ /* 0x000fe20000010000 */
[----:B------:R-:W-:Y:S02]  /*7b40*/  WARPGROUP.DEPBAR.LE gsb0, 0x0 ;  /* 0x00008000000079c5 */ /* 0x000fe40000010000 */
        /* <DEDUP_REMOVED lines=22> */
[----:B------:R0:W-:Y:S04]  /*7cb0*/  STL.128 [R1+0x3a0], R112 ;  /* 0x0003a07001007387 */ /* 0x0001e80000100c00 */
        /* <DEDUP_REMOVED lines=9> */
[----:B------:R-:W4:Y:S04]  /*7d50*/  LDL R153, [R1+0x240] ;  /* 0x0002400001997983 */ /* 0x000f280000100800 */
[----:B0-----:R-:W2:Y:S04]  /*7d60*/  LDL R115, [R1+0x244] ;  /* 0x0002440001737983 */ /* 0x001ea80000100800 */
[----:B------:R-:W2:Y:S04]  /*7d70*/  LDL R113, [R1+0x248] ;  /* 0x0002480001717983 */ /* 0x000ea80000100800 */
        /* <DEDUP_REMOVED lines=61> */
[----:B-1----:R-:W2:Y:S04]  /*8150*/  LDL R150, [R1+0x340] ;  /* 0x0003400001967983 */ /* 0x002ea80000100800 */
        /* <DEDUP_REMOVED lines=62> */
[----:B------:R-:W2:Y:S01]  /*8540*/  LDL R24, [R1+0x43c] ;  /* 0x00043c0001187983 */ /* 0x000ea20000100800 */
        /* <DEDUP_REMOVED lines=28> */
[----:B------:R0:W-:Y:S02]  /*8710*/  STL [R1+0x68], RZ ;  /* 0x000068ff01007387 */ /* 0x0001e40000100800 */
[----:B------:R-:W-:Y:S01]  /*8720*/  FADD.FTZ R158, R158, R183 ;  /* 0x000000b79e9e7221 */ /* 0x000fe20000010000 */
[----:B------:R-:W-:Y:S01]  /*8730*/  FADD.FTZ R159, R159, R186 ;  /* 0x000000ba9f9f7221 */ /* 0x000fe20000010000 */
[----:B------:R0:W-:Y:S04]  /*8740*/  STL [R1+0x68], R227 ;  /* 0x000068e301007387 */ /* 0x0001e80000100800 */
[----:B------:R0:W-:Y:S04]  /*8750*/  STL [R1+0x68], R227 ;  /* 0x000068e301007387 */ /* 0x0001e80000100800 */
[----:B------:R0:W-:Y:S01]  /*8760*/  STL [R1+0x68], R227 ;  /* 0x000068e301007387 */ /* 0x0001e20000100800 */
[----:B---3--:R-:W-:-:S03]  /*8770*/  LOP3.LUT R11, R11, 0x1, RZ, 0xfc, !PT ;  /* 0x000000010b0b7812 */ /* 0x008fc600078efcff */
[----:B------:R0:W-:Y:S04]  /*8780*/  STL [R1+0x68], R227 ;  /* 0x000068e301007387 */ /* 0x0001e80000100800 */
[----:B------:R0:W-:Y:S04]  /*8790*/  STL [R1+0x68], R227 ;  /* 0x000068e301007387 */ /* 0x0001e80000100800 */
[----:B------:R0:W-:Y:S04]  /*87a0*/  STL [R1+0x68], R227 ;  /* 0x000068e301007387 */ /* 0x0001e80000100800 */
[----:B------:R0:W-:Y:S04]  /*87b0*/  STL [R1+0x214], R0 ;  /* 0x0002140001007387 */ /* 0x0001e80000100800 */
[----:B------:R0:W-:Y:S04]  /*87c0*/  STL.64 [R1+0x220], R158 ;  /* 0x0002209e01007387 */ /* 0x0001e80000100a00 */
[----:B----4-:R0:W-:Y:S04]  /*87d0*/  STL [R1+0x240], R153 ;  /* 0x0002409901007387 */ /* 0x0101e80000100800 */
[----:B--2---:R0:W-:Y:S04]  /*87e0*/  STL [R1+0x244], R115 ;  /* 0x0002447301007387 */ /* 0x0041e80000100800 */
[----:B------:R0:W-:Y:S04]  /*87f0*/  STL [R1+0x248], R113 ;  /* 0x0002487101007387 */ /* 0x0001e80000100800 */
        /* <DEDUP_REMOVED lines=124> */
[----:B------:R0:W-:Y:S01]  /*8fc0*/  STL [R1+0x43c], R24 ;  /* 0x00043c1801007387 */ /* 0x0001e20000100800 */
[----:B------:R-:W-:Y:S01]  /*8fd0*/  ISETP.NE.AND P0, PT, R11, 0x3, PT ;  /* 0x000000030b00780c */ /* 0x000fe20003f05270 */
[----:B------:R-:W-:-:S12]  /*8fe0*/  BSSY B0, `(.L_x_2223) ;  /* 0x0000003000007945 */ /* 0x000fd80003800000 */
[----:B0-----:R-:W-:Y:S05]  /*8ff0*/  @!P0 BRA `(.L_x_2224) ;  /* 0x0000000000048947 */ /* 0x001fea0003800000 */
[----:B------:R-:W-:Y:S01]  /*9000*/  BPT.TRAP 0x1 ;  /* 0x000000040000795c */ /* 0x000fe20000300000 */
.L_x_2224:
[----:B------:R-:W-:Y:S05]  /*9010*/  BSYNC B0 ;  /* 0x0000000000007941 */ /* 0x000fea0003800000 */
.L_x_2223:
[----:B------:R-:W2:Y:S01]  /*9020*/  LDL.64 R12, [R1+0x48] ;  /* 0x00004800010c7983 */ /* 0x000ea20000100a00 */
[----:B------:R-:W-:Y:S02]  /*9030*/  UISETP.NE.AND UP1, UPT, UR39, URZ, UPT ;  /* 0x0000003f2700728c */ /* 0x000fe4000bf25270 */
[----:B------:R-:W-:Y:S01]  /*9040*/  UISETP.NE.AND UP0, UPT, UR41, URZ, UPT ;  /* 0x0000003f2900728c */ /* 0x000fe2000bf05270 */
[----:B------:R-:W3:Y:S01]  /*9050*/  LDL R0, [R1+0x34] ;  /* 0x0000340001007983 */ /* 0x000ee20000100800 */
[----:B--2---:R-:W-:-:S05]  /*9060*/  MOV R7, R12 ;  /* 0x0000000c00077202 */ /* 0x004fca0000000f00 */
[----:B-----5:R-:W-:-:S05]  /*9070*/  IMAD R7, R10, 0x8, R7 ;  /* 0x000000080a077824 */ /* 0x020fca00078e0207 */
[----:B---3--:R-:W-:-:S04]  /*9080*/  PRMT R0, R0, 0x654, R7 ;  /* 0x0000065400007816 */ /* 0x008fc80000000007 */
[----:B------:R0:W-:Y:S02]  /*9090*/  SYNCS.ARRIVE.TRANS64.RED.A1T0 RZ, [R0+URZ], RZ ;  /* 0x000000ff00ff79a7 */ /* 0x0001e4000810043f */
[----:B0-----:R-:W2:Y:S01]  /*90a0*/  LDL R0, [R1+0x50] ;  /* 0x0000500001007983 */ /* 0x001ea20000100800 */
[----:B------:R-:W-:Y:S02]  /*90b0*/  PLOP3.LUT P0, PT, PT, PT, UP1, 0x80, 0x0 ;  /* 0x000000000000781c */ /* 0x000fe40003f0f018 */
[----:B------:R-:W-:Y:S01]  /*90c0*/  PLOP3.LUT P1, PT, PT, PT, UP1, 0x80, 0x0 ;  /* 0x000000000000781c */ /* 0x000fe20003f2f018 */
[----:B------:R-:W-:-:S06]  /*90d0*/  UIADD3 UR44, UR44, -0x2, URZ ;  /* 0xfffffffe2c2c7890 */ /* 0x000fcc000fffe03f */
[----:B------:R-:W-:Y:S02]  /*90e0*/  IMAD.U32 R19, RZ, RZ, UR44 ;  /* 0x0000002cff137e24 */ /* 0x000fe4000f8e00ff */
[----:B--2---:R-:W-:-:S04]  /*90f0*/  IMAD.SHL.U32 R0, R0, 0x80, RZ ;  /* 0x0000008000007824 */ /* 0x004fc800078e00ff */
[----:B------:R-:W-:Y:S01]  /*9100*/  @P0 IMAD.HI.U32 R5, R0, R5, RZ ;  /* 0x0000000500050227 */ /* 0x000fe200078e00ff */
[----:B------:R-:W-:-:S03]  /*9110*/  PLOP3.LUT P0, PT, PT, PT, UP0, 0x40, 0x0 ;  /* 0x000000000000781c */ /* 0x000fc60003f0e808 */
[----:B------:R-:W-:Y:S01]  /*9120*/  IMAD.MOV.U32 R4, RZ, RZ, R0 ;  /* 0x000000ffff047224 */ /* 0x000fe200078e0000 */
[----:B------:R-:W-:-:S05]  /*9130*/  @P1 SHF.R.U32.HI R4, RZ, R6, R5 ;  /* 0x00000006ff041219 */ /* 0x000fca0000011605 */
[----:B------:R-:W-:-:S04]  /*9140*/  VIADD R5, R4, UR43 ;  /* 0x0000002b04057c36 */ /* 0x000fc80008000000 */
[----:B------:R-:W-:Y:S01]  /*9150*/  IMAD.IADD R2, R5, 0x1, R2 ;  /* 0x0000000105027824 */ /* 0x000fe200078e0202 */
[----:B------:R-:W-:Y:S06]  /*9160*/  @P0 BRA `(.L_x_2225) ;  /* 0x0000000000400947 */ /* 0x000fec0003800000 */
[C---:B------:R-:W-:Y:S01]  /*9170*/  ISETP.GT.AND P0, PT, R5.reuse, RZ, PT ;  /* 0x000000ff0500720c */ /* 0x040fe20003f04270 */
[----:B------:R-:W-:Y:S01]  /*9180*/  BSSY B0, `(.L_x_2226) ;  /* 0x000000c000007945 */ /* 0x000fe20003800000 */
[----:B------:R-:W-:-:S11]  /*9190*/  VIADD R4, R5, 0xffffffff ;  /* 0xffffffff05047836 */ /* 0x000fd60000000000 */
[----:B------:R-:W-:Y:S05]  /*91a0*/  @P0 BRA `(.L_x_2227) ;  /* 0x0000000000180947 */ /* 0x000fea0003800000 */
[----:B------:R-:W-:Y:S01]  /*91b0*/  ISETP.NE.AND P0, PT, R3, 0x1, PT ;  /* 0x000000010300780c */ /* 0x000fe20003f05270 */
[----:B------:R-:W-:-:S12]  /*91c0*/  IMAD.MOV R5, RZ, RZ, -R5 ;  /* 0x000000ffff057224 */ /* 0x000fd800078e0a05 */
[----:B------:R-:W-:-:S05]  /*91d0*/  @P0 IMAD.HI.U32 R8, R5, R8, RZ ;  /* 0x0000000805080227 */ /* 0x000fca00078e00ff */
[----:B------:R-:W-:-:S04]  /*91e0*/  @P0 SHF.R.U32.HI R5, RZ, R9, R8 ;  /* 0x00000009ff050219 */ /* 0x000fc80000011608 */
[----:B------:R-:W-:Y:S01]  /*91f0*/  LOP3.LUT R4, RZ, R5, RZ, 0x33, !PT ;  /* 0x00000005ff047212 */ /* 0x000fe200078e33ff */
[----:B------:R-:W-:Y:S06]  /*9200*/  BRA `(.L_x_2228) ;  /* 0x00000000000c7947 */ /* 0x000fec0003800000 */
.L_x_2227:
[----:B------:R-:W-:-:S13]  /*9210*/  ISETP.NE.AND P0, PT, R3, 0x1, PT ;  /* 0x000000010300780c */ /* 0x000fda0003f05270 */
[----:B------:R-:W-:-:S05]  /*9220*/  @P0 IMAD.HI.U32 R8, R4, R8, RZ ;  /* 0x0000000804080227 */ /* 0x000fca00078e00ff */
[----:B------:R-:W-:-:S07]  /*9230*/  @P0 SHF.R.U32.HI R4, RZ, R9, R8 ;  /* 0x00000009ff040219 */ /* 0x000fce0000011608 */
.L_x_2228:
[----:B------:R-:W-:Y:S05]  /*9240*/  BSYNC B0 ;  /* 0x0000000000007941 */ /* 0x000fea0003800000 */
.L_x_2226:
[----:B------:R-:W-:-:S05]  /*9250*/  IMAD R3, R4, R3, R3 ;  /* 0x0000000304037224 */ /* 0x000fca00078e0203 */
[----:B------:R-:W-:-:S07]  /*9260*/  VIMNMX R2, R2, R3, PT ;  /* 0x0000000302027248 */ /* 0x000fce0003fe0100 */
.L_x_2225:
[----:B------:R-:W-:Y:S01]  /*9270*/  IMAD.HI R2, R2, 0x2aaaaaab, RZ ;  /* 0x2aaaaaab02027827 */ /* 0x000fe200078e02ff */
[----:B------:R-:W-:Y:S04]  /*9280*/  BSSY B1, `(.L_x_2229) ;  /* 0x000000f000017945 */ /* 0x000fe80003800000 */
[----:B------:R-:W-:-:S04]  /*9290*/  SHF.R.U32.HI R3, RZ, 0x1f, R2 ;  /* 0x0000001fff037819 */ /* 0x000fc80000011602 */
[----:B------:R-:W-:-:S04]  /*92a0*/  LEA.HI.SX32 R3, R2, R3, 0x1c ;  /* 0x0000000302037211 */ /* 0x000fc800078fe2ff */
[----:B------:R-:W-:-:S04]  /*92b0*/  VIMNMX R190, R3, UR40, !PT ;  /* 0x0000002803be7c48 */ /* 0x000fc8000ffe0100 */
[----:B------:R-:W-:-:S13]  /*92c0*/  ISETP.GE.AND P0, PT, R19, R190, PT ;  /* 0x000000be1300720c */ /* 0x000fda0003f06270 */
[----:B------:R-:W-:Y:S05]  /*92d0*/  @!P0 BRA `(.L_x_2230) ;  /* 0x0000000000248947 */ /* 0x000fea0003800000 */
[----:B------:R-:W-:Y:S01]  /*92e0*/  BSSY B0, `(.L_x_2231) ;  /* 0x0000006000007945 */ /* 0x000fe20003800000 */
.L_x_2232:
[----:B------:R-:W-:-:S07]  /*92f0*/  MOV R192, 0x9310 ;  /* 0x0000931000c07802 */ /* 0x000fce0000000f00 */
[----:B------:R-:W-:Y:S05]  /*9300*/  CALL.REL.NOINC `($_ZN7cutlass13device_kernelIN5flash11enable_sm90INS1_16FlashAttnFwdSm90INS1_25CollectiveMainloopFwdSm90ILi2EN4cute5tupleIJNS5_1CILi1EEES8_S8_EEENS6_IJNS7_ILi128EEENS7_ILi96EEENS7_ILi64EEEEEELi256ENS_10bfloat16_tEfNS_4arch4Sm90ELb0ELb1ELb1ELb0ELb1ELb0ELb1ELb1ELb0ELb1ELb1ELb0EEENS1_21CollectiveEpilogueFwdINS6_IJSA_NS7_ILi256EEESB_EEES9_SE_SG_Li256ELb0ELb1ELb1ELb0EEENS1_19SingleTileSchedulerILb0ELb1ELb1ELi128EEEEEEEEEvNT_6ParamsE$_ZZN5flash25CollectiveMainloopFwdSm90ILi2EN4cute5tupleIJNS1_1CILi1EEES4_S4_EEENS2_IJNS3_ILi128EEENS3_ILi96EEENS3_ILi64EEEEEELi256EN7cutlass10bfloat16_tEfNSA_4arch4Sm90ELb0ELb1ELb1ELb0ELb1ELb0ELb1ELb1ELb0ELb1ELb1ELb0EE3mmaINS_16FlashAttnFwdSm90ISE_NS_21CollectiveEpilogueFwdINS2_IJS6_NS3_ILi256EEES7_EEES5_SB_SD_Li256ELb0ELb1ELb1ELb0EEENS_19SingleTileSchedulerILb0ELb1ELb1ELi128EEEE13SharedStorageENS1_6TensorINS1_11ArrayEngineIfLm128EEENS1_6LayoutINS2_IJNS2_IJNS3_ILi2EEEST_NS3_ILi32EEEEEES4_S4_EEENS2_IJNS2_IJS4_ST_NS3_ILi4EEEEEENS3_ILi0EEESZ_EEEEEEENS_7SoftmaxILi2ELi0EEEEEbRKNSE_6ParamsENSA_13PipelineAsyncILi2EEES19_RNSA_13PipelineStateILj2EEERT0_RT1_iRiRKNS_16SeqlenInfoQKNewKILb0ELb0EEENS2_IJiiiiEEERT_ENKUliT_T0_T1_E_clIZSF_ISO_S12_S14_EbS17_S19_S19_S1C_S1E_S1G_iS1H_S1L_S1M_S1O_EUlRS1P_iE1_NS3_ILb0EEENS3_ILb1EEEEEDaiS1P_S1Q_S1R_) ;  /* 0x00000324000c7944 */ /* 0x000fea0003c00000 */
[C---:B------:R-:W-:Y:S01]  /*9310*/  ISETP.GT.AND P0, PT, R19.reuse, R190, PT ;  /* 0x000000be1300720c */ /* 0x040fe20003f04270 */
[----:B------:R-:W-:-:S12]  /*9320*/  VIADD R19, R19, 0xffffffff ;  /* 0xffffffff13137836 */ /* 0x000fd80000000000 */
[----:B------:R-:W-:Y:S05]  /*9330*/  @P0 BRA `(.L_x_2232) ;  /* 0xfffffffc00ec0947 */ /* 0x000fea000383ffff */
[----:B------:R-:W-:Y:S05]  /*9340*/  BSYNC B0 ;  /* 0x0000000000007941 */ /* 0x000fea0003800000 */
.L_x_2231:
[----:B------:R-:W2:Y:S02]  /*9350*/  LDL R0, [R1+0x50] ;  /* 0x0000500001007983 */ /* 0x000ea40000100800 */
[----:B--2---:R-:W-:-:S07]  /*9360*/  IMAD.SHL.U32 R0, R0, 0x80, RZ ;  /* 0x0000008000007824 */ /* 0x004fce00078e00ff */
.L_x_2230:
[----:B------:R-:W-:Y:S05]  /*9370*/  BSYNC B1 ;  /* 0x0000000000017941 */ /* 0x000fea0003800000 */
.L_x_2229:
[----:B------:R-:W-:Y:S01]  /*9380*/  UISETP.NE.AND UP1, UPT, UR39, URZ, UPT ;  /* 0x0000003f2700728c */ /* 0x000fe2000bf25270 */
[----:B------:R-:W-:Y:S01]  /*9390*/  VIADD R0, R0, 0x7f ;  /* 0x0000007f00007836 */ /* 0x000fe20000000000 */
[----:B------:R-:W-:-:S04]  /*93a0*/  UISETP.NE.AND UP0, UPT, UR41, URZ, UPT ;  /* 0x0000003f2900728c */ /* 0x000fc8000bf05270 */
[----:B------:R-:W-:Y:S02]  /*93b0*/  PLOP3.LUT P0, PT, PT, PT, UP1, 0x80, 0x0 ;  /* 0x000000000000781c */ /* 0x000fe40003f0f018 */
[----:B------:R-:W-:-:S03]  /*93c0*/  PLOP3.LUT P1, PT, PT, PT, UP1, 0x80, 0x0 ;  /* 0x000000000000781c */ /* 0x000fc60003f2f018 */
[----:B------:R-:W-:-:S08]  /*93d0*/  @UP1 ULDC UR4, c[0x0][0x44c] ;  /* 0x0001130000041ab9 */ /* 0x000fd00000000800 */
[----:B------:R-:W-:Y:S01]  /*93e0*/  @P0 IMAD.HI.U32 R2, R0, UR4, RZ ;  /* 0x0000000400020c27 */ /* 0x000fe2000f8e00ff */
[----:B------:R-:W-:Y:S01]  /*93f0*/  PLOP3.LUT P0, PT, PT, PT, UP0, 0x40, 0x0 ;  /* 0x000000000000781c */ /* 0x000fe20003f0e808 */
[----:B------:R-:W-:-:S03]  /*9400*/  @UP1 ULDC UR4, c[0x0][0x450] ;  /* 0x0001140000041ab9 */ /* 0x000fc60000000800 */
[----:B------:R-:W-:Y:S01]  /*9410*/  @P1 SHF.R.U32.HI R0, RZ, UR4, R2 ;  /* 0x00000004ff001c19 */ /* 0x000fe20008011602 */
[----:B------:R-:W-:-:S04]  /*9420*/  ULDC UR4, c[0x0][0xad4] ;  /* 0x0002b50000047ab9 */ /* 0x000fc80000000800 */
[----:B------:R-:W-:-:S04]  /*9430*/  VIADD R0, R0, UR38 ;  /* 0x0000002600007c36 */ /* 0x000fc80008000000 */
[----:B------:R-:W-:Y:S01]  /*9440*/  VIADD R2, R0, -UR4 ;  /* 0x8000000400027c36 */ /* 0x000fe20008000000 */
[----:B------:R-:W-:Y:S06]  /*9450*/  @P0 BRA `(.L_x_2233) ;  /* 0x0000000000540947 */ /* 0x000fec0003800000 */
[----:B------:R-:W-:Y:S01]  /*9460*/  ISETP.GT.AND P0, PT, R0, -0x1, PT ;  /* 0xffffffff0000780c */ /* 0x000fe20003f04270 */
[----:B------:R-:W-:-:S12]  /*9470*/  BSSY B0, `(.L_x_2234) ;  /* 0x0000011000007945 */ /* 0x000fd80003800000 */
        /* <DEDUP_REMOVED lines=10> */
.L_x_2235:
[----:B------:R-:W-:Y:S02]  /*9520*/  ULDC UR4, c[0x0][0xadc] ;  /* 0x0002b70000047ab9 */ /* 0x000fe40000000800 */
[----:B------:R-:W-:-:S05]  /*9530*/  IMAD.U32 R5, RZ, RZ, UR4 ;  /* 0x00000004ff057e24 */ /* 0x000fca000f8e00ff */
[----:B------:R-:W-:-:S13]  /*9540*/  ISETP.NE.AND P0, PT, R5, 0x1, PT ;  /* 0x000000010500780c */ /* 0x000fda0003f05270 */
[----:B------:R-:W0:Y:S02]  /*9550*/  @P0 LDC.64 R6, c[0x0][0xae0] ;  /* 0x0002b800ff060b82 */ /* 0x000e240000000a00 */
[----:B0-----:R-:W-:-:S05]  /*9560*/  @P0 IMAD.HI.U32 R4, R0, R6, RZ ;  /* 0x0000000600040227 */ /* 0x001fca00078e00ff */
[----:B------:R-:W-:-:S07]  /*9570*/  @P0 SHF.R.U32.HI R0, RZ, R7, R4 ;  /* 0x00000007ff000219 */ /* 0x000fce0000011604 */
.L_x_2236:
[----:B------:R-:W-:Y:S05]  /*9580*/  BSYNC B0 ;  /* 0x0000000000007941 */ /* 0x000fea0003800000 */
.L_x_2234:
[----:B------:R-:W-:-:S05]  /*9590*/  IMAD R3, R0, R5, RZ ;  /* 0x0000000500037224 */ /* 0x000fca00078e02ff */
[----:B------:R-:W-:-:S07]  /*95a0*/  VIMNMX R2, R2, R3, !PT ;  /* 0x0000000302027248 */ /* 0x000fce0007fe0100 */
.L_x_2233:
[----:B------:R-:W-:Y:S01]  /*95b0*/  VIADD R2, R2, 0x5f ;  /* 0x0000005f02027836 */ /* 0x000fe20000000000 */
[----:B------:R-:W-:-:S03]  /*95c0*/  IADD3 R8, P1, R16, 0x28, RZ ;  /* 0x0000002810087810 */ /* 0x000fc60007f3e0ff */
[----:B------:R-:W-:-:S04]  /*95d0*/  IMAD.HI R2, R2, 0x2aaaaaab, RZ ;  /* 0x2aaaaaab02027827 */ /* 0x000fc800078e02ff */
[----:B------:R-:W-:Y:S01]  /*95e0*/  IMAD.X R9, RZ, RZ, R17, P1 ;  /* 0x000000ffff097224 */ /* 0x000fe200008e0611 */
[----:B------:R-:W-:Y:S01]  /*95f0*/  SHF.R.U32.HI R3, RZ, 0x1f, R2 ;  /* 0x0000001fff037819 */ /* 0x000fe20000011602 */
[----:B------:R-:W-:Y:S02]  /*9600*/  IMAD.MOV.U32 R6, RZ, RZ, R8 ;  /* 0x000000ffff067224 */ /* 0x000fe400078e0008 */
[----:B------:R-:W-:Y:S01]  /*9610*/  IMAD.MOV.U32 R7, RZ, RZ, R9 ;  /* 0x000000ffff077224 */ /* 0x000fe200078e0009 */
[----:B------:R-:W-:-:S04]  /*9620*/  LEA.HI.SX32 R3, R2, R3, 0x1c ;  /* 0x0000000302037211 */ /* 0x000fc800078fe2ff */
[----:B------:R-:W-:-:S04]  /*9630*/  VIMNMX R216, R3, UR40, !PT ;  /* 0x0000002803d87c48 */ /* 0x000fc8000ffe0100 */
[----:B------:R-:W-:-:S13]  /*9640*/  ISETP.GE.AND P0, PT, R19, R216, PT ;  /* 0x000000d81300720c */ /* 0x000fda0003f06270 */
[----:B------:R-:W-:Y:S05]  /*9650*/  @!P0 BRA `(.L_x_2237) ;  /* 0x000001ac00688947 */ /* 0x000fea0003800000 */
[----:B------:R0:W5:Y:S01]  /*9660*/  LDL.64 R6, [R1+0x198] ;  /* 0x0001980001067983 */ /* 0x0001620000100a00 */
[----:B------:R-:W-:-:S07]  /*9670*/  IMAD.MOV.U32 R171, RZ, RZ, R19 ;  /* 0x000000ffffab7224 */ /* 0x000fce00078e0013 */
.L_x_2256:
[----:B------:R-:W2:Y:S04]  /*9680*/  LDL R2, [R1+0x1f8] ;  /* 0x0001f80001027983 */ /* 0x000ea80000100800 */
[----:B------:R-:W3:Y:S04]  /*9690*/  LDL R0, [R1+0x200] ;  /* 0x0002000001007983 */ /* 0x000ee80000100800 */
[----:B-1----:R-:W4:Y:S01]  /*96a0*/  LDL R3, [R1] ;  /* 0x0000000001037983 */ /* 0x002f220000100800 */
[----:B--2---:R-:W-:-:S05]  /*96b0*/  VIADD R2, R2, 0x1 ;  /* 0x0000000102027836 */ /* 0x004fca0000000000 */
[----:B------:R-:W-:-:S13]  /*96c0*/  ISETP.NE.AND P0, PT, R2, 0x2, PT ;  /* 0x000000020200780c */ /* 0x000fda0003f05270 */
[----:B-----5:R1:W5:Y:S04]  /*96d0*/  @P0 LDL R4, [R1+0x1fc] ;  /* 0x0001fc0001040983 */ /* 0x0203680000100800 */
[----:B------:R-:W2:Y:S01]  /*96e0*/  @!P0 LDL R5, [R1+0x1fc] ;  /* 0x0001fc0001058983 */ /* 0x000ea20000100800 */
[----:B---3--:R-:W-:Y:S01]  /*96f0*/  VIADD R0, R0, 0x1 ;  /* 0x0000000100007836 */ /* 0x008fe20000000000 */
[----:B----4-:R-:W-:Y:S02]  /*9700*/  LOP3.LUT R3, R3, 0x1, RZ, 0xfc, !PT ;  /* 0x0000000103037812 */ /* 0x010fe400078efcff */
[----:B------:R3:W-:Y:S04]  /*9710*/  STL [R1+0x1f8], R2 ;  /* 0x0001f80201007387 */ /* 0x0007e80000100800 */
[----:B------:R1:W-:Y:S04]  /*9720*/  STL [R1+0x200], R0 ;  /* 0x0002000001007387 */ /* 0x0003e80000100800 */
[----:B------:R1:W-:Y:S01]  /*9730*/  @!P0 STL [R1+0x1f8], RZ ;  /* 0x0001f8ff01008387 */ /* 0x0003e20000100800 */
[----:B------:R-:W-:Y:S01]  /*9740*/  ISETP.NE.AND P1, PT, R3, 0x3, PT ;  /* 0x000000030300780c */ /* 0x000fe20003f25270 */
[----:B------:R-:W-:Y:S05]  /*9750*/  YIELD ;  /* 0x0000000000007946 */ /* 0x000fea0003800000 */
[----:B------:R-:W-:Y:S01]  /*9760*/  BSSY B0, `(.L_x_2238) ;  /* 0x0000008000007945 */ /* 0x000fe20003800000 */
[----:B---3--:R-:W-:-:S02]  /*9770*/  @!P0 IMAD.MOV.U32 R2, RZ, RZ, RZ ;  /* 0x000000ffff028224 */ /* 0x008fc400078e00ff */
[----:B------:R-:W-:Y:S02]  /*9780*/  IMAD.MOV.U32 R18, RZ, RZ, R8 ;  /* 0x000000ffff127224 */ /* 0x000fe400078e0008 */
[----:B------:R-:W-:Y:S01]  /*9790*/  IMAD.MOV.U32 R19, RZ, RZ, R9 ;  /* 0x000000ffff137224 */ /* 0x000fe200078e0009 */
[----:B--2---:R-:W-:-:S05]  /*97a0*/  @!P0 LOP3.LUT R4, R5, 0x1, RZ, 0x3c, !PT ;  /* 0x0000000105048812 */ /* 0x004fca00078e3cff */
[----:B------:R1:W-:Y:S01]  /*97b0*/  @!P0 STL [R1+0x1fc], R4 ;  /* 0x0001fc0401008387 */ /* 0x0003e20000100800 */
[----:B------:R-:W-:Y:S05]  /*97c0*/  @!P1 BRA `(.L_x_2239) ;  /* 0x0000000000049947 */ /* 0x000fea0003800000 */
[----:B------:R-:W-:Y:S01]  /*97d0*/  BPT.TRAP 0x1 ;  /* 0x000000040000795c */ /* 0x000fe20000300000 */
.L_x_2239:
[----:B------:R-:W-:Y:S05]  /*97e0*/  BSYNC B0 ;  /* 0x0000000000007941 */ /* 0x000fea0003800000 */
.L_x_2238:
[----:B------:R-:W2:Y:S01]  /*97f0*/  LDL.64 R8, [R1+0x18] ;  /* 0x0000180001087983 */ /* 0x000ea20000100a00 */
[----:B-----5:R-:W-:Y:S02]  /*9800*/  SHF.L.U32 R5, R4, 0x1f, RZ ;  /* 0x0000001f04057819 */ /* 0x020fe400000006ff */
[----:B--2---:R-:W-:-:S05]  /*9810*/  MOV R3, R8 ;  /* 0x0000000800037202 */ /* 0x004fca0000000f00 */
[----:B------:R-:W-:-:S04]  /*9820*/  IMAD R2, R2, 0x8, R3 ;  /* 0x0000000802027824 */ /* 0x000fc800078e0203 */
[----:B------:R2:W3:Y:S01]  /*9830*/  SYNCS.PHASECHK.TRANS64.TRYWAIT P0, [R2+URZ], R5 ;  /* 0x00000005020075a7 */ /* 0x0004e2000800017f */
[----:B------:R2:W5:Y:S01]  /*9840*/  LDL.64 R8, [R1+0x1f8] ;  /* 0x0001f80001087983 */ /* 0x0005620000100a00 */
[----:B------:R-:W-:Y:S04]  /*9850*/  BSSY B0, `(.L_x_2240) ;  /* 0x0000003000007945 */ /* 0x000fe80003800000 */
[----:B------:R-:W-:Y:S05]  /*9860*/  @!P1 BRA `(.L_x_2241) ;  /* 0x0000000000049947 */ /* 0x000fea0003800000 */
[----:B------:R-:W-:Y:S01]  /*9870*/  BPT.TRAP 0x1 ;  /* 0x000000040000795c */ /* 0x000fe20000300000 */
.L_x_2241:
[----:B------:R-:W-:Y:S05]  /*9880*/  BSYNC B0 ;  /* 0x0000000000007941 */ /* 0x000fea0003800000 */
.L_x_2240:
[----:B------:R-:W-:Y:S04]  /*9890*/  BSSY B0, `(.L_x_2242) ;  /* 0x0000006000007945 */ /* 0x000fe80003800000 */
[----:B---3--:R-:W-:Y:S05]  /*98a0*/  @P0 BRA `(.L_x_2243) ;  /* 0x0000000000100947 */ /* 0x008fea0003800000 */
[----:B-----5:R-:W-:Y:S01]  /*98b0*/  IMAD R8, R8, 0x8, R3 ;  /* 0x0000000808087824 */ /* 0x020fe200078e0203 */
[----:B------:R-:W-:-:S04]  /*98c0*/  SHF.L.U32 R9, R9, 0x1f, RZ ;  /* 0x0000001f09097819 */ /* 0x000fc800000006ff */
[----:B------:R-:W3:Y:S02]  /*98d0*/  SYNCS.PHASECHK.TRANS64.TRYWAIT P0, [R8+URZ], R9 ;  /* 0x00000009080075a7 */ /* 0x000ee4000800017f */
[----:B---3--:R-:W-:Y:S05]  /*98e0*/  @!P0 BRA `(.L_x_2244) ;  /* 0x000002e400188947 */ /* 0x008fea0003800000 */
.L_x_2243:
[----:B------:R-:W-:Y:S05]  /*98f0*/  BSYNC B0 ;  /* 0x0000000000007941 */ /* 0x000fea0003800000 */
.L_x_2242:
[----:B---3-5:R-:W3:Y:S04]  /*9900*/  LDL R9, [R1+0x1f8] ;  /* 0x0001f80001097983 */ /* 0x028ee80000100800 */
[----:B--2---:R-:W3:Y:S01]  /*9910*/  LDL.64 R2, [R1+0x80] ;  /* 0x0000800001027983 */ /* 0x004ee20000100a00 */
[----:B------:R-:W-:Y:S05]  /*9920*/  WARPSYNC.ALL ;  /* 0x0000000000007948 */ /* 0x000fea0003800000 */
[----:B------:R-:W2:Y:S04]  /*9930*/  LDL.64 R14, [R1+0x78] ;  /* 0x00007800010e7983 */ /* 0x000ea80000100a00 */
[----:B-1----:R-:W4:Y:S04]  /*9940*/  LDL.64 R4, [R1+0x78] ;  /* 0x0000780001047983 */ /* 0x002f280000100a00 */
[----:B------:R-:W4:Y:S01]  /*9950*/  LDL.64 R10, [R1+0x78] ;  /* 0x00007800010a7983 */ /* 0x000f220000100a00 */
[----:B---3--:R-:W-:Y:S01]  /*9960*/  IMAD R2, R9, 0x300, R2 ;  /* 0x0000030009027824 */ /* 0x008fe200078e0202 */
[----:B------:R-:W-:-:S02]  /*9970*/  R2UR UR7, R3 ;  /* 0x00000000030772ca */ /* 0x000fc400000e0000 */
[----:B------:R-:W3:Y:S01]  /*9980*/  LDL.64 R12, [R1+0x78] ;  /* 0x00007800010c7983 */ /* 0x000ee20000100a00 */
[----:B------:R-:W-:Y:S01]  /*9990*/  WARPGROUP.ARRIVE ;  /* 0x00000000000079c5 */ /* 0x000fe20000000000 */
[C---:B------:R-:W-:Y:S01]  /*99a0*/  R2UR UR6, R2.reuse ;  /* 0x00000000020672ca */ /* 0x040fe200000e0000 */
[----:B------:R-:W-:Y:S01]  /*99b0*/  IMAD.MOV.U32 R217, RZ, RZ, 0x1 ;  /* 0x00000001ffd97424 */ /* 0x000fe200078e00ff */
[----:B------:R1:W-:Y:S04]  /*99c0*/  STL [R1+0x60], RZ ;  /* 0x000060ff01007387 */ /* 0x0003e80000100800 */
[----:B------:R1:W-:Y:S04]  /*99d0*/  STL [R1+0x60], R217 ;  /* 0x000060d901007387 */ /* 0x0003e80000100800 */
[----:B------:R1:W-:Y:S04]  /*99e0*/  STL [R1+0x60], R217 ;  /* 0x000060d901007387 */ /* 0x0003e80000100800 */
[----:B------:R1:W-:Y:S04]  /*99f0*/  STL [R1+0x60], R217 ;  /* 0x000060d901007387 */ /* 0x0003e80000100800 */
[----:B------:R1:W-:Y:S01]  /*9a00*/  STL [R1+0x60], R217 ;  /* 0x000060d901007387 */ /* 0x0003e20000100800 */
[----:B------:R-:W-:-:S02]  /*9a10*/  VIADD R8, R2, 0x2 ;  /* 0x0000000202087836 */ /* 0x000fc40000000000 */
[----:B------:R-:W-:Y:S01]  /*9a20*/  IMAD.MOV.U32 R9, RZ, RZ, R3 ;  /* 0x000000ffff097224 */ /* 0x000fe200078e0003 */
[----:B--2---:R-:W-:Y:S02]  /*9a30*/  R2UR UR4, R14 ;  /* 0x000000000e0472ca */ /* 0x004fe400000e0000 */
[----:B------:R-:W-:Y:S01]  /*9a40*/  R2UR UR5, R15 ;  /* 0x000000000f0572ca */ /* 0x000fe200000e0000 */
[----:B----4-:R-:W-:Y:S01]  /*9a50*/  VIADD R4, R4, 0x2 ;  /* 0x0000000204047836 */ /* 0x010fe20000000000 */
[----:B------:R1:W5:Y:S11]  /*9a60*/  LDL.64 R14, [R1+0x1f8] ;  /* 0x0001f800010e7983 */ /* 0x0003760000100a00 */
[----:B------:R-:W-:Y:S01]  /*9a70*/  HGMMA.64x96x16.F32.BF16 R24, gdesc[UR4], RZ, !UPT, gsb0 ;  /* 0x01600000041879f0 */ /* 0x000fe2000c0018ff */
[----:B------:R-:W-:-:S02]  /*9a80*/  R2UR UR6, R8 ;  /* 0x00000000080672ca */ /* 0x000fc400000e0000 */
[----:B------:R-:W-:Y:S02]  /*9a90*/  R2UR UR7, R9 ;  /* 0x00000000090772ca */ /* 0x000fe400000e0000 */
[----:B------:R-:W-:Y:S02]  /*9aa0*/  R2UR UR4, R4 ;  /* 0x00000000040472ca */ /* 0x000fe400000e0000 */
[----:B------:R-:W-:Y:S01]  /*9ab0*/  R2UR UR5, R5 ;  /* 0x00000000050572ca */ /* 0x000fe200000e0000 */
[----:B------:R-:W-:Y:S02]  /*9ac0*/  WARPGROUP.DEPBAR.LE gsb0, 0x0 ;  /* 0x00008000000079c5 */ /* 0x000fe40000010000 */
[----:B------:R-:W2:Y:S01]  /*9ad0*/  LD.E R0, desc[UR36][R18.64] ;  /* 0x0000002412007980 */ /* 0x000ea2000c101900 */
[----:B------:R-:W-:-:S09]  /*9ae0*/  WARPGROUP.ARRIVE ;  /* 0x00000000000079c5 */ /* 0x000fd20000000000 */
        /* <DEDUP_REMOVED lines=8> */
[----:B------:R-:W-:Y:S01]  /*9b70*/  VIADD R2, R2, 0x6 ;  /* 0x0000000602027836 */ /* 0x000fe20000000000 */
[----:B------:R-:W-:Y:S02]  /*9b80*/  WARPGROUP.DEPBAR.LE gsb0, 0x0 ;  /* 0x00008000000079c5 */ /* 0x000fe40000010000 */
[----:B------:R-:W-:-:S09]  /*9b90*/  WARPGROUP.ARRIVE ;  /* 0x00000000000079c5 */ /* 0x000fd20000000000 */
[----:B------:R-:W-:Y:S01]  /*9ba0*/  HGMMA.64x96x16.F32.BF16 R24, gdesc[UR4], R24, gsb0 ;  /* 0x01600000041879f0 */ /* 0x000fe20008001818 */
[----:B---3--:R-:W-:Y:S01]  /*9bb0*/  VIADD R12, R12, 0x6 ;  /* 0x000000060c0c7836 */ /* 0x008fe20000000000 */
[----:B------:R-:W-:Y:S02]  /*9bc0*/  R2UR UR6, R2 ;  /* 0x00000000020672ca */ /* 0x000fe400000e0000 */
[----:B------:R-:W-:Y:S02]  /*9bd0*/  R2UR UR7, R3 ;  /* 0x00000000030772ca */ /* 0x000fe400000e0000 */
[----:B------:R-:W-:Y:S02]  /*9be0*/  R2UR UR4, R12 ;  /* 0x000000000c0472ca */ /* 0x000fe400000e0000 */
[----:B------:R-:W-:Y:S01]  /*9bf0*/  R2UR UR5, R13 ;  /* 0x000000000d0572ca */ /* 0x000fe200000e0000 */
[----:B------:R-:W-:Y:S02]  /*9c00*/  WARPGROUP.DEPBAR.LE gsb0, 0x0 ;  /* 0x00008000000079c5 */ /* 0x000fe40000010000 */
[----:B------:R-:W-:-:S10]  /*9c10*/  WARPGROUP.ARRIVE ;  /* 0x00000000000079c5 */ /* 0x000fd40000000000 */
[----:B------:R-:W-:Y:S01]  /*9c20*/  HGMMA.64x96x16.F32.BF16 R24, gdesc[UR4], R24, gsb0 ;  /* 0x01600000041879f0 */ /* 0x000fe20008001818 */
[----:B------:R-:W-:Y:S01]  /*9c30*/  BSSY B0, `(.L_x_2245) ;  /* 0x0000006000007945 */ /* 0x000fe20003800000 */
[----:B--2---:R-:W-:-:S04]  /*9c40*/  LOP3.LUT R0, R0, 0x1, RZ, 0xfc, !PT ;  /* 0x0000000100007812 */ /* 0x004fc800078efcff */
[----:B------:R-:W-:Y:S01]  /*9c50*/  ISETP.NE.AND P0, PT, R0, 0x3, PT ;  /* 0x000000030000780c */ /* 0x000fe20003f05270 */
[----:B------:R-:W-:-:S12]  /*9c60*/  WARPGROUP.DEPBAR.LE gsb0, 0x0 ;  /* 0x00008000000079c5 */ /* 0x000fd80000010000 */
[----:B-1----:R-:W-:Y:S05]  /*9c70*/  @!P0 BRA `(.L_x_2246) ;  /* 0x0000000000048947 */ /* 0x002fea0003800000 */
[----:B------:R-:W-:Y:S01]  /*9c80*/  BPT.TRAP 0x1 ;  /* 0x000000040000795c */ /* 0x000fe20000300000 */
.L_x_2246:
[----:B------:R-:W-:Y:S05]  /*9c90*/  BSYNC B0 ;  /* 0x0000000000007941 */ /* 0x000fea0003800000 */
.L_x_2245:
[----:B------:R-:W2:Y:S01]  /*9ca0*/  LD.E.64 R2, desc[UR36][R18.64+0x18] ;  /* 0x0000182412027980 */ /* 0x000ea2000c101b00 */
[----:B-----5:R-:W-:Y:S02]  /*9cb0*/  SHF.L.U32 R15, R15, 0x1f, RZ ;  /* 0x0000001f0f0f7819 */ /* 0x020fe400000006ff */
[----:B--2---:R-:W-:-:S05]  /*9cc0*/  MOV R3, R2 ;  /* 0x0000000200037202 */ /* 0x004fca0000000f00 */
[----:B------:R-:W-:-:S04]  /*9cd0*/  IMAD R0, R14, 0x8, R3 ;  /* 0x000000080e007824 */ /* 0x000fc800078e0203 */
[----:B------:R1:W2:Y:S01]  /*9ce0*/  SYNCS.PHASECHK.TRANS64.TRYWAIT P0, [R0+URZ], R15 ;  /* 0x0000000f000075a7 */ /* 0x0002a2000800017f */
[----:B------:R-:W3:Y:S01]  /*9cf0*/  LD.E R2, desc[UR36][R18.64] ;  /* 0x0000002412027980 */ /* 0x000ee2000c101900 */
[----:B------:R-:W-:Y:S01]  /*9d00*/  BSSY B0, `(.L_x_2247) ;  /* 0x0000005000007945 */ /* 0x000fe20003800000 */
[----:B---3--:R-:W-:-:S04]  /*9d10*/  LOP3.LUT R2, R2, 0x1, RZ, 0xfc, !PT ;  /* 0x0000000102027812 */ /* 0x008fc800078efcff */
[----:B------:R-:W-:-:S13]  /*9d20*/  ISETP.NE.AND P1, PT, R2, 0x3, PT ;  /* 0x000000030200780c */ /* 0x000fda0003f25270 */
[----:B-12---:R-:W-:Y:S05]  /*9d30*/  @!P1 BRA `(.L_x_2248) ;  /* 0x0000000000049947 */ /* 0x006fea0003800000 */
[----:B------:R-:W-:Y:S01]  /*9d40*/  BPT.TRAP 0x1 ;  /* 0x000000040000795c */ /* 0x000fe20000300000 */
.L_x_2248:
[----:B------:R-:W-:Y:S05]  /*9d50*/  BSYNC B0 ;  /* 0x0000000000007941 */ /* 0x000fea0003800000 */
.L_x_2247:
[----:B------:R-:W-:Y:S04]  /*9d60*/  BSSY B0, `(.L_x_2249) ;  /* 0x0000007000007945 */ /* 0x000fe80003800000 */
[----:B------:R-:W-:Y:S05]  /*9d70*/  @P0 BRA `(.L_x_2250) ;  /* 0x0000000000140947 */ /* 0x000fea0003800000 */
[----:B------:R-:W2:Y:S02]  /*9d80*/  LD.E.64 R2, desc[UR36][R18.64+0x18] ;  /* 0x0000182412027980 */ /* 0x000ea4000c101b00 */
[----:B--2---:R-:W-:-:S05]  /*9d90*/  MOV R3, R2 ;  /* 0x0000000200037202 */ /* 0x004fca0000000f00 */
[----:B------:R-:W-:-:S04]  /*9da0*/  IMAD R14, R14, 0x8, R3 ;  /* 0x000000080e0e7824 */ /* 0x000fc800078e0203 */
[----:B------:R-:W1:Y:S02]  /*9db0*/  SYNCS.PHASECHK.TRANS64.TRYWAIT P0, [R14+URZ], R15 ;  /* 0x0000000f0e0075a7 */ /* 0x000e64000800017f */
[----:B-1----:R-:W-:Y:S05]  /*9dc0*/  @!P0 BRA `(.L_x_2251) ;  /* 0x000002dc00f48947 */ /* 0x002fea0003800000 */
.L_x_2250:
[----:B------:R-:W-:Y:S05]  /*9dd0*/  BSYNC B0 ;  /* 0x0000000000007941 */ /* 0x000fea0003800000 */
.L_x_2249:
[----:B-1----:R-:W2:Y:S04]  /*9de0*/  LDL R15, [R1+0x1f8] ;  /* 0x0001f800010f7983 */ /* 0x002ea80000100800 */
[----:B------:R-:W2:Y:S04]  /*9df0*/  LDL.64 R2, [R1+0xf8] ;  /* 0x0000f80001027983 */ /* 0x000ea80000100a00 */
[----:B------:R-:W3:Y:S04]  /*9e00*/  LDL R0, [R1+0x70] ;  /* 0x0000700001007983 */ /* 0x000ee80000100800 */
[----:B------:R-:W4:Y:S04]  /*9e10*/  LDL.64 R4, [R1+0xf0] ;  /* 0x0000f00001047983 */ /* 0x000f280000100a00 */
[----:B------:R-:W4:Y:S04]  /*9e20*/  LDL.64 R8, [R1+0xf0] ;  /* 0x0000f00001087983 */ /* 0x000f280000100a00 */
[----:B------:R-:W4:Y:S04]  /*9e30*/  LDL.64 R10, [R1+0xf0] ;  /* 0x0000f000010a7983 */ /* 0x000f280000100a00 */
[----:B------:R-:W4:Y:S01]  /*9e40*/  LDL.64 R12, [R1+0xf0] ;  /* 0x0000f000010c7983 */ /* 0x000f220000100a00 */
[----:B------:R-:W-:Y:S05]  /*9e50*/  WARPSYNC.ALL ;  /* 0x0000000000007948 */ /* 0x000fea0003800000 */
[----:B------:R-:W-:Y:S01]  /*9e60*/  WARPGROUP.ARRIVE ;  /* 0x00000000000079c5 */ /* 0x000fe20000000000 */
[----:B--2---:R-:W-:Y:S01]  /*9e70*/  IMAD R2, R15, 0xc00, R2 ;  /* 0x00000c000f027824 */ /* 0x004fe200078e0202 */
[----:B------:R-:W-:Y:S01]  /*9e80*/  R2UR UR7, R3 ;  /* 0x00000000030772ca */ /* 0x000fe200000e0000 */
[----:B------:R-:W2:Y:S01]  /*9e90*/  LDL.64 R14, [R1+0xf0] ;  /* 0x0000f000010e7983 */ /* 0x000ea20000100a00 */
[----:B---3--:R-:W-:-:S02]  /*9ea0*/  ISETP.NE.U32.AND P0, PT, R0, RZ, PT ;  /* 0x000000ff0000720c */ /* 0x008fc40003f05070 */
        /* <DEDUP_REMOVED lines=131> */
[----:B------:R-:W-:Y:S01]  /*a6e0*/  R2UR UR6, R4 ;  /* 0x00000000040672ca */ /* 0x000fe200000e0000 */
[----:B------:R-:W2:Y:S01]  /*a6f0*/  LDL R14, [R1] ;  /* 0x00000000010e7983 */ /* 0x000ea20000100800 */
[----:B------:R-:W-:-:S02]  /*a700*/  R2UR UR7, R5 ;  /* 0x00000000050772ca */ /* 0x000fc400000e0000 */
[----:B------:R-:W-:Y:S01]  /*a710*/  R2UR UR5, R15 ;  /* 0x000000000f0572ca */ /* 0x000fe200000e0000 */
[----:B---3--:R-:W-:Y:S01]  /*a720*/  VIADD R8, R8, 0xc02 ;  /* 0x00000c0208087836 */ /* 0x008fe20000000000 */
        /* <DEDUP_REMOVED lines=10> */
[----:B----4-:R-:W-:-:S02]  /*a7d0*/  VIADD R10, R10, 0xc04 ;  /* 0x00000c040a0a7836 */ /* 0x010fc40000000000 */
        /* <DEDUP_REMOVED lines=34> */
[----:B--2---:R-:W-:-:S03]  /*aa00*/  LOP3.LUT R14, R14, 0x1, RZ, 0xfc, !PT ;  /* 0x000000010e0e7812 */ /* 0x004fc600078efcff */
[----:B------:R1:W-:Y:S04]  /*aa10*/  STL [R1+0x70], R217 ;  /* 0x000070d901007387 */ /* 0x0003e80000100800 */
[----:B------:R1:W-:Y:S04]  /*aa20*/  STL [R1+0x70], R217 ;  /* 0x000070d901007387 */ /* 0x0003e80000100800 */
[----:B------:R1:W-:Y:S01]  /*aa30*/  STL [R1+0x70], R217 ;  /* 0x000070d901007387 */ /* 0x0003e20000100800 */
[----:B------:R-:W-:Y:S01]  /*aa40*/  ISETP.NE.AND P0, PT, R14, 0x3, PT ;  /* 0x000000030e00780c */ /* 0x000fe20003f05270 */
[----:B------:R-:W-:Y:S01]  /*aa50*/  BSSY B0, `(.L_x_2252) ;  /* 0x0000005000007945 */ /* 0x000fe20003800000 */
[----:B------:R-:W-:-:S02]  /*aa60*/  WARPGROUP.DEPBAR.LE gsb0, 0x0 ;  /* 0x00008000000079c5 */ /* 0x000fc40000010000 */
[----:B------:R1:W-:Y:S09]  /*aa70*/  BAR.ARV R228, 0x100 ;  /* 0x000400e40000751d */ /* 0x0003f20000002000 */
[----:B-1----:R-:W-:Y:S05]  /*aa80*/  @!P0 BRA `(.L_x_2253) ;  /* 0x0000000000048947 */ /* 0x002fea0003800000 */
[----:B------:R-:W-:Y:S01]  /*aa90*/  BPT.TRAP 0x1 ;  /* 0x000000040000795c */ /* 0x000fe20000300000 */
.L_x_2253:
[----:B------:R-:W-:Y:S05]  /*aaa0*/  BSYNC B0 ;  /* 0x0000000000007941 */ /* 0x000fea0003800000 */
.L_x_2252:
[----:B------:R-:W2:Y:S04]  /*aab0*/  LDL.64 R2, [R1+0x20] ;  /* 0x0000200001027983 */ /* 0x000ea80000100a00 */
        /* <DEDUP_REMOVED lines=9> */
[----:B--2---:R-:W-:-:S05]  /*ab50*/  MOV R3, R2 ;  /* 0x0000000200037202 */ /* 0x004fca0000000f00 */
[----:B-----5:R-:W-:-:S05]  /*ab60*/  IMAD R0, R0, 0x8, R3 ;  /* 0x0000000800007824 */ /* 0x020fca00078e0203 */
[----:B------:R-:W-:-:S04]  /*ab70*/  PRMT R0, R15, 0x654, R0 ;  /* 0x000006540f007816 */ /* 0x000fc80000000000 */
[----:B------:R1:W-:Y:S01]  /*ab80*/  SYNCS.ARRIVE.TRANS64.RED.A1T0 RZ, [R0+URZ], RZ ;  /* 0x000000ff00ff79a7 */ /* 0x0003e2000810043f */
[----:B------:R-:W2:Y:S04]  /*ab90*/  LDL.64 R2, [R1+0x150] ;  /* 0x0001500001027983 */ /* 0x000ea80000100a00 */
[----:B------:R-:W1:Y:S04]  /*aba0*/  LDL.64 R8, [R1+0x210] ;  /* 0x0002100001087983 */ /* 0x000e680000100a00 */
[----:B------:R-:W3:Y:S04]  /*abb0*/  LDL.64 R154, [R1+0x240] ;  /* 0x00024000019a7983 */ /* 0x000ee80000100a00 */
[----:B------:R-:W4:Y:S04]  /*abc0*/  LDL.64 R146, [R1+0x3b0] ;  /* 0x0003b00001927983 */ /* 0x000f280000100a00 */
        /* <DEDUP_REMOVED lines=39> */
[----:B--2---:R-:W2:Y:S01]  /*ae40*/  LD.E R2, desc[UR36][R2.64] ;  /* 0x0000002402027980 */ /* 0x004ea2000c101900 */
[----:B------:R0:W-:Y:S01]  /*ae50*/  BAR.SYNC.DEFER_BLOCKING R229, 0x100 ;  /* 0x000400e50000751d */ /* 0x0001e20000010000 */
[-C--:B--2---:R-:W-:Y:S01]  /*ae60*/  FMUL.FTZ R74, R24, R2.reuse ;  /* 0x00000002184a7220 */ /* 0x084fe20000410000 */
[-C--:B------:R-:W-:Y:S01]  /*ae70*/  FMUL.FTZ R75, R25, R2.reuse ;  /* 0x00000002194b7220 */ /* 0x080fe20000410000 */
[----:B------:R-:W-:-:S04]  /*ae80*/  FMUL.FTZ R76, R28, R2 ;  /* 0x000000021c4c7220 */ /* 0x000fc80000410000 */
[----:B------:R-:W1:Y:S01]  /*ae90*/  MUFU.TANH R74, R74 ;  /* 0x0000004a004a7308 */ /* 0x000e620000002400 */
[-C--:B------:R-:W-:Y:S01]  /*aea0*/  FMUL.FTZ R77, R29, R2.reuse ;  /* 0x000000021d4d7220 */ /* 0x080fe20000410000 */
[----:B------:R-:W-:-:S06]  /*aeb0*/  FMUL.FTZ R159, R32, R2 ;  /* 0x00000002209f7220 */ /* 0x000fcc0000410000 */
[----:B------:R-:W2:Y:S01]  /*aec0*/  MUFU.TANH R75, R75 ;  /* 0x0000004b004b7308 */ /* 0x000ea20000002400 */
[----:B------:R-:W-:-:S07]  /*aed0*/  FMUL.FTZ R158, R33, R2 ;  /* 0x00000002219e7220 */ /* 0x000fce0000410000 */
[----:B------:R-:W3:Y:S01]  /*aee0*/  MUFU.TANH R76, R76 ;  /* 0x0000004c004c7308 */ /* 0x000ee20000002400 */
[----:B-1----:R-:W-:Y:S01]  /*aef0*/  FMNMX.FTZ R0, R74, R8, !PT ;  /* 0x000000084a007209 */ /* 0x002fe20007810000 */
[-C--:B------:R-:W-:Y:S01]  /*af00*/  FMUL.FTZ R22, R36, R2.reuse ;  /* 0x0000000224167220 */ /* 0x080fe20000410000 */
[-C--:B------:R-:W-:Y:S01]  /*af10*/  FMUL.FTZ R20, R37, R2.reuse ;  /* 0x0000000225147220 */ /* 0x080fe20000410000 */
[-C--:B------:R-:W-:Y:S01]  /*af20*/  FMUL.FTZ R23, R40, R2.reuse ;  /* 0x0000000228177220 */ /* 0x080fe20000410000 */
[-C--:B------:R-:W-:Y:S01]  /*af30*/  FMUL.FTZ R73, R26, R2.reuse ;  /* 0x000000021a497220 */ /* 0x080fe20000410000 */
[-C--:B------:R-:W-:Y:S01]  /*af40*/  FMUL.FTZ R21, R41, R2.reuse ;  /* 0x0000000229157220 */ /* 0x080fe20000410000 */
[----:B------:R-:W-:Y:S01]  /*af50*/  FMUL.FTZ R72, R27, R2 ;  /* 0x000000021b487220 */ /* 0x000fe20000410000 */
[----:B------:R-:W1:Y:S01]  /*af60*/  MUFU.TANH R77, R77 ;  /* 0x0000004d004d7308 */ /* 0x000e620000002400 */
[----:B--2---:R-:W-:Y:S01]  /*af70*/  FMNMX.FTZ R3, R75, R0, !PT ;  /* 0x000000004b037209 */ /* 0x004fe20007810000 */
[-C--:B------:R-:W-:Y:S01]  /*af80*/  FMUL.FTZ R13, R44, R2.reuse ;  /* 0x000000022c0d7220 */ /* 0x080fe20000410000 */
[-C--:B------:R-:W-:Y:S01]  /*af90*/  FMUL.FTZ R28, R30, R2.reuse ;  /* 0x000000021e1c7220 */ /* 0x080fe20000410000 */
[-C--:B------:R-:W-:Y:S01]  /*afa0*/  FMUL.FTZ R12, R45, R2.reuse ;  /* 0x000000022d0c7220 */ /* 0x080fe20000410000 */
[-C--:B------:R-:W-:Y:S01]  /*afb0*/  FMUL.FTZ R29, R31, R2.reuse ;  /* 0x000000021f1d7220 */ /* 0x080fe20000410000 */
[-C--:B------:R-:W-:Y:S01]  /*afc0*/  FMUL.FTZ R165, R48, R2.reuse ;  /* 0x0000000230a57220 */ /* 0x080fe20000410000 */
[-C--:B------:R-:W-:Y:S01]  /*afd0*/  FMUL.FTZ R157, R34, R2.reuse ;  /* 0x00000002229d7220 */ /* 0x080fe20000410000 */
[----:B------:R-:W2:Y:S01]  /*afe0*/  MUFU.TANH R159, R159 ;  /* 0x0000009f009f7308 */ /* 0x000ea20000002400 */
[----:B---3--:R-:W-:Y:S01]  /*aff0*/  FMNMX.FTZ R0, R76, R3, !PT ;  /* 0x000000034c007209 */ /* 0x008fe20007810000 */
[-C--:B------:R-:W-:Y:S01]  /*b000*/  FMUL.FTZ R164, R49, R2.reuse ;  /* 0x0000000231a47220 */ /* 0x080fe20000410000 */
[-C--:B------:R-:W-:Y:S01]  /*b010*/  FMUL.FTZ R156, R35, R2.reuse ;  /* 0x00000002239c7220 */ /* 0x080fe20000410000 */
[-C--:B------:R-:W-:Y:S01]  /*b020*/  FMUL.FTZ R161, R52, R2.reuse ;  /* 0x0000000234a17220 */ /* 0x080fe20000410000 */
[-C--:B------:R-:W-:Y:S01]  /*b030*/  FMUL.FTZ R18, R38, R2.reuse ;  /* 0x0000000226127220 */ /* 0x080fe20000410000 */
[-C--:B------:R-:W-:Y:S01]  /*b040*/  FMUL.FTZ R160, R53, R2.reuse ;  /* 0x0000000235a07220 */ /* 0x080fe20000410000 */
[----:B------:R-:W-:Y:S01]  /*b050*/  FMUL.FTZ R14, R39, R2 ;  /* 0x00000002270e7220 */ /* 0x000fe20000410000 */
        /* <DEDUP_REMOVED lines=30> */
[----:B------:R-:W-:Y:S01]  /*b240*/  FMUL.FTZ R208, R71, R2 ;  /* 0x0000000247d07220 */ /* 0x000fe20000410000 */
[----:B------:R-:W4:Y:S01]  /*b250*/  LDL.64 R26, [R1+0x3f8] ;  /* 0x0003f800011a7983 */ /* 0x000f220000100a00 */
[----:B------:R-:W0:Y:S01]  /*b260*/  MUFU.TANH R73, R73 ;  /* 0x0000004900497308 */ /* 0x000e220000002400 */
[----:B-1----:R-:W-:-:S02]  /*b270*/  FMNMX.FTZ R3, R22, R3, !PT ;  /* 0x0000000316037209 */ /* 0x002fc40007810000 */
[----:B------:R-:W4:Y:S04]  /*b280*/  LDL.64 R50, [R1+0x338] ;  /* 0x0003380001327983 */ /* 0x000f280000100a00 */
[----:B------:R-:W4:Y:S01]  /*b290*/  LDL.64 R32, [R1+0x408] ;  /* 0x0004080001207983 */ /* 0x000f220000100a00 */
[----:B------:R-:W1:Y:S03]  /*b2a0*/  MUFU.TANH R21, R21 ;  /* 0x0000001500157308 */ /* 0x000e660000002400 */
[----:B------:R-:W4:Y:S04]  /*b2b0*/  LDL.64 R40, [R1+0x438] ;  /* 0x0004380001287983 */ /* 0x000f280000100a00 */
[----:B------:R-:W4:Y:S01]  /*b2c0*/  LDL.64 R36, [R1+0x3a8] ;  /* 0x0003a80001247983 */ /* 0x000f220000100a00 */
[----:B------:R-:W1:Y:S01]  /*b2d0*/  MUFU.TANH R72, R72 ;  /* 0x0000004800487308 */ /* 0x000e620000002400 */
[----:B--2---:R-:W-:-:S02]  /*b2e0*/  FMNMX.FTZ R0, R20, R3, !PT ;  /* 0x0000000314007209 */ /* 0x004fc40007810000 */
[----:B------:R-:W2:Y:S04]  /*b2f0*/  LDL.64 R44, [R1+0x398] ;  /* 0x00039800012c7983 */ /* 0x000ea80000100a00 */
[----:B------:R-:W2:Y:S01]  /*b300*/  LDL.64 R30, [R1+0x418] ;  /* 0x00041800011e7983 */ /* 0x000ea20000100a00 */
[----:B------:R-:W1:Y:S08]  /*b310*/  MUFU.TANH R13, R13 ;  /* 0x0000000d000d7308 */ /* 0x000e700000002400 */
[----:B------:R-:W1:Y:S01]  /*b320*/  MUFU.TANH R28, R28 ;  /* 0x0000001c001c7308 */ /* 0x000e620000002400 */
[----:B---3--:R-:W-:Y:S01]  /*b330*/  FMNMX.FTZ R0, R23, R0, !PT ;  /* 0x0000000017007209 */ /* 0x008fe20007810000 */
[----:B------:R-:W3:Y:S06]  /*b340*/  LDL.64 R48, [R1+0x3b8] ;  /* 0x0003b80001307983 */ /* 0x000eec0000100a00 */
[----:B------:R-:W1:Y:S01]  /*b350*/  MUFU.TANH R12, R12 ;  /* 0x0000000c000c7308 */ /* 0x000e620000002400 */
[----:B0-----:R-:W-:Y:S01]  /*b360*/  FMNMX.FTZ R3, R73, R9, !PT ;  /* 0x0000000949037209 */ /* 0x001fe20007810000 */
[----:B------:R-:W2:Y:S06]  /*b370*/  LDL.64 R34, [R1+0x3c8] ;  /* 0x0003c80001227983 */ /* 0x000eac0000100a00 */
[----:B------:R-:W0:Y:S01]  /*b380*/  MUFU.TANH R29, R29 ;  /* 0x0000001d001d7308 */ /* 0x000e220000002400 */
[----:B-1----:R-:W-:Y:S01]  /*b390*/  FMNMX.FTZ R0, R21, R0, !PT ;  /* 0x0000000015007209 */ /* 0x002fe20007810000 */
[----:B------:R-:W2:Y:S06]  /*b3a0*/  LDL.64 R38, [R1+0x3e8] ;  /* 0x0003e80001267983 */ /* 0x000eac0000100a00 */
[----:B------:R-:W1:Y:S01]  /*b3b0*/  MUFU.TANH R165, R165 ;  /* 0x000000a500a57308 */ /* 0x000e620000002400 */
[----:B------:R-:W-:Y:S01]  /*b3c0*/  FMNMX.FTZ R3, R72, R3, !PT ;  /* 0x0000000348037209 */ /* 0x000fe20007810000 */
        /* <DEDUP_REMOVED lines=35> */
[----:B------:R-:W-:-:S07]  /*b600*/  FMNMX.FTZ R0, R14, R3, !PT ;  /* 0x000000030e007209 */ /* 0x000fce0007810000 */
[----:B------:R-:W1:Y:S01]  /*b610*/  MUFU.TANH R11, R11 ;  /* 0x0000000b000b7308 */ /* 0x000e620000002400 */
[----:B------:R-:W-:Y:S02]  /*b620*/  FMNMX.FTZ R3, R205, R4, !PT ;  /* 0x00000004cd037209 */ /* 0x000fe40007810000 */
[----:B------:R-:W-:-:S05]  /*b630*/  FMNMX.FTZ R0, R19, R0, !PT ;  /* 0x0000000013007209 */ /* 0x000fca0007810000 */
[----:B------:R-:W1:Y:S01]  /*b640*/  MUFU.TANH R10, R10 ;  /* 0x0000000a000a7308 */ /* 0x000e620000002400 */
[----:B------:R-:W-:Y:S02]  /*b650*/  FMNMX.FTZ R3, R204, R3, !PT ;  /* 0x00000003cc037209 */ /* 0x000fe40007810000 */
[----:B0-----:R-:W-:-:S05]  /*b660*/  FMNMX.FTZ R0, R15, R0, !PT ;  /* 0x000000000f007209 */ /* 0x001fca0007810000 */
[----:B------:R-:W0:Y:S01]  /*b670*/  MUFU.TANH R183, R183 ;  /* 0x000000b700b77308 */ /* 0x000e220000002400 */
[----:B-1----:R-:W-:Y:S02]  /*b680*/  FMNMX.FTZ R4, R202, R3, !PT ;  /* 0x00000003ca047209 */ /* 0x002fe40007810000 */
[----:B------:R-:W-:-:S05]  /*b690*/  FMNMX.FTZ R3, R11, R0, !PT ;  /* 0x000000000b037209 */ /* 0x000fca0007810000 */
[----:B------:R-:W1:Y:S01]  /*b6a0*/  MUFU.TANH R182, R182 ;  /* 0x000000b600b67308 */ /* 0x000e620000002400 */
[----:B------:R-:W-:-:S07]  /*b6b0*/  FMNMX.FTZ R0, R10, R3, !PT ;  /* 0x000000030a007209 */ /* 0x000fce0007810000 */
[----:B------:R-:W1:Y:S01]  /*b6c0*/  MUFU.TANH R163, R163 ;  /* 0x000000a300a37308 */ /* 0x000e620000002400 */
[----:B0-----:R-:W-:-:S07]  /*b6d0*/  FMNMX.FTZ R3, R183, R0, !PT ;  /* 0x00000000b7037209 */ /* 0x001fce0007810000 */
[----:B------:R-:W0:Y:S01]  /*b6e0*/  MUFU.TANH R162, R162 ;  /* 0x000000a200a27308 */ /* 0x000e220000002400 */
[----:B-1----:R-:W-:-:S07]  /*b6f0*/  FMNMX.FTZ R0, R182, R3, !PT ;  /* 0x00000003b6007209 */ /* 0x002fce0007810000 */
[----:B------:R-:W1:Y:S01]  /*b700*/  MUFU.TANH R207, R207 ;  /* 0x000000cf00cf7308 */ /* 0x000e620000002400 */
[----:B------:R-:W-:-:S07]  /*b710*/  FMNMX.FTZ R3, R163, R0, !PT ;  /* 0x00000000a3037209 */ /* 0x000fce0007810000 */
[----:B------:R-:W1:Y:S01]  /*b720*/  MUFU.TANH R206, R206 ;  /* 0x000000ce00ce7308 */ /* 0x000e620000002400 */
[----:B0-----:R-:W-:-:S07]  /*b730*/  FMNMX.FTZ R0, R162, R3, !PT ;  /* 0x00000003a2007209 */ /* 0x001fce0007810000 */
[----:B------:R-:W0:Y:S01]  /*b740*/  MUFU.TANH R203, R203 ;  /* 0x000000cb00cb7308 */ /* 0x000e220000002400 */
[----:B-1----:R-:W-:-:S07]  /*b750*/  FMNMX.FTZ R3, R207, R0, !PT ;  /* 0x00000000cf037209 */ /* 0x002fce0007810000 */
[----:B------:R-:W1:Y:S08]  /*b760*/  MUFU.TANH R201, R201 ;  /* 0x000000c900c97308 */ /* 0x000e700000002400 */
[----:B------:R-:W1:Y:S01]  /*b770*/  MUFU.TANH R200, R200 ;  /* 0x000000c800c87308 */ /* 0x000e620000002400 */
[----:B------:R-:W-:-:S07]  /*b780*/  FMNMX.FTZ R0, R206, R3, !PT ;  /* 0x00000003ce007209 */ /* 0x000fce0007810000 */
[----:B------:R-:W1:Y:S08]  /*b790*/  MUFU.TANH R215, R215 ;  /* 0x000000d700d77308 */ /* 0x000e700000002400 */
[----:B------:R-:W1:Y:S01]  /*b7a0*/  MUFU.TANH R211, R211 ;  /* 0x000000d300d37308 */ /* 0x000e620000002400 */
[----:B0-----:R-:W-:-:S07]  /*b7b0*/  FMNMX.FTZ R3, R203, R0, !PT ;  /* 0x00000000cb037209 */ /* 0x001fce0007810000 */
[----:B------:R-:W0:Y:S08]  /*b7c0*/  MUFU.TANH R214, R214 ;  /* 0x000000d600d67308 */ /* 0x000e300000002400 */
[----:B------:R-:W0:Y:S01]  /*b7d0*/  MUFU.TANH R210, R210 ;  /* 0x000000d200d27308 */ /* 0x000e220000002400 */
[----:B-1----:R-:W-:Y:S02]  /*b7e0*/  FMNMX.FTZ R4, R201, R4, !PT ;  /* 0x00000004c9047209 */ /* 0x002fe40007810000 */
[----:B------:R-:W-:-:S05]  /*b7f0*/  FMNMX.FTZ R0, R200, R3, !PT ;  /* 0x00000003c8007209 */ /* 0x000fca0007810000 */
[----:B------:R-:W1:Y:S08]  /*b800*/  MUFU.TANH R213, R213 ;  /* 0x000000d500d57308 */ /* 0x000e700000002400 */
[----:B------:R-:W1:Y:S01]  /*b810*/  MUFU.TANH R209, R209 ;  /* 0x000000d100d17308 */ /* 0x000e620000002400 */
[----:B------:R-:W-:Y:S02]  /*b820*/  FMNMX.FTZ R5, R215, R4, !PT ;  /* 0x00000004d7057209 */ /* 0x000fe40007810000 */
[----:B------:R-:W-:-:S05]  /*b830*/  FMNMX.FTZ R3, R211, R0, !PT ;  /* 0x00000000d3037209 */ /* 0x000fca0007810000 */
[----:B------:R-:W4:Y:S08]  /*b840*/  MUFU.TANH R212, R212 ;  /* 0x000000d400d47308 */ /* 0x000f300000002400 */
[----:B------:R-:W4:Y:S01]  /*b850*/  MUFU.TANH R208, R208 ;  /* 0x000000d000d07308 */ /* 0x000f220000002400 */
[----:B0-----:R-:W-:Y:S02]  /*b860*/  FMNMX.FTZ R4, R214, R5, !PT ;  /* 0x00000005d6047209 */ /* 0x001fe40007810000 */
[----:B------:R-:W-:-:S02]  /*b870*/  FMNMX.FTZ R0, R210, R3, !PT ;  /* 0x00000003d2007209 */ /* 0x000fc40007810000 */
[----:B-1----:R-:W-:Y:S02]  /*b880*/  FMNMX.FTZ R5, R213, R4, !PT ;  /* 0x00000004d5057209 */ /* 0x002fe40007810000 */
[----:B------:R-:W-:Y:S02]  /*b890*/  FMNMX.FTZ R25, R209, R0, !PT ;  /* 0x00000000d1197209 */ /* 0x000fe40007810000 */
[----:B----4-:R-:W-:Y:S01]  /*b8a0*/  FMNMX.FTZ R24, R212, R5, !PT ;  /* 0x00000005d4187209 */ /* 0x010fe20007810000 */
[----:B------:R-:W4:Y:S01]  /*b8b0*/  LDL R0, [R1+0x230] ;  /* 0x0002300001007983 */ /* 0x000f220000100800 */
[----:B------:R-:W-:-:S03]  /*b8c0*/  FMNMX.FTZ R25, R208, R25, !PT ;  /* 0x00000019d0197209 */ /* 0x000fc60007810000 */
[----:B------:R-:W0:Y:S04]  /*b8d0*/  SHFL.BFLY PT, R5, R24, 0x2, 0x1f ;  /* 0x0c401f0018057f89 */ /* 0x000e2800000e0000 */
[----:B------:R1:W-:Y:S04]  /*b8e0*/  STL.64 [R1+0x210], R24 ;  /* 0x0002101801007387 */ /* 0x0003e80000100a00 */
[----:B------:R-:W3:Y:S01]  /*b8f0*/  LDL R173, [R1+0x214] ;  /* 0x0002140001ad7983 */ /* 0x000ee20000100800 */
[----:B0-----:R-:W-:-:S03]  /*b900*/  FMNMX.FTZ R5, R24, R5, !PT ;  /* 0x0000000518057209 */ /* 0x001fc60007810000 */
[----:B-1----:R-:W2:Y:S04]  /*b910*/  LDL.64 R24, [R1+0x428] ;  /* 0x0004280001187983 */ /* 0x002ea80000100a00 */
[----:B------:R-:W0:Y:S02]  /*b920*/  SHFL.BFLY PT, R2, R5, 0x1, 0x1f ;  /* 0x0c201f0005027f89 */ /* 0x000e2400000e0000 */
[----:B0-----:R-:W-:-:S05]  /*b930*/  FMNMX.FTZ R2, R5, R2, !PT ;  /* 0x0000000205027209 */ /* 0x001fca0007810000 */
[----:B------:R-:W-:Y:S04]  /*b940*/  STL [R1+0x210], R2 ;  /* 0x0002100201007387 */ /* 0x000fe80000100800 */
[----:B------:R-:W4:Y:S04]  /*b950*/  LDL R4, [R1+0x210] ;  /* 0x0002100001047983 */ /* 0x000f280000100800 */
[----:B---3--:R-:W0:Y:S02]  /*b960*/  SHFL.BFLY PT, R2, R173, 0x2, 0x1f ;  /* 0x0c401f00ad027f89 */ /* 0x008e2400000e0000 */
[----:B0-----:R-:W-:-:S05]  /*b970*/  FMNMX.FTZ R2, R2, R173, !PT ;  /* 0x000000ad02027209 */ /* 0x001fca0007810000 */
[----:B------:R-:W0:Y:S02]  /*b980*/  SHFL.BFLY PT, R5, R2, 0x1, 0x1f ;  /* 0x0c201f0002057f89 */ /* 0x000e2400000e0000 */
[----:B0-----:R-:W-:Y:S01]  /*b990*/  FMNMX.FTZ R5, R2, R5, !PT ;  /* 0x0000000502057209 */ /* 0x001fe20007810000 */
[----:B----4-:R-:W-:-:S04]  /*b9a0*/  FADD.FTZ R3, R8, -R4 ;  /* 0x8000000408037221 */ /* 0x010fc80000010000 */
[----:B------:R-:W-:Y:S01]  /*b9b0*/  FADD.FTZ R9, R9, -R5 ;  /* 0x8000000509097221 */ /* 0x000fe20000010000 */
[----:B------:R-:W-:-:S03]  /*b9c0*/  FMUL.FTZ R3, R3, R0 ;  /* 0x0000000003037220 */ /* 0x000fc60000410000 */
[----:B------:R-:W-:-:S03]  /*b9d0*/  FMUL.FTZ R2, R0, R9 ;  /* 0x0000000900027220 */ /* 0x000fc60000410000 */
[----:B------:R-:W0:Y:S08]  /*b9e0*/  MUFU.EX2 R3, R3 ;  /* 0x0000000300037308 */ /* 0x000e300000000800 */
[----:B------:R-:W1:Y:S01]  /*b9f0*/  MUFU.EX2 R2, R2 ;  /* 0x0000000200027308 */ /* 0x000e620000000800 */
[C---:B0-----:R-:W-:Y:S01]  /*ba00*/  FMUL.FTZ R155, R3.reuse, R155 ;  /* 0x0000009b039b7220 */ /* 0x041fe20000410000 */
[C---:B------:R-:W-:Y:S01]  /*ba10*/  FMUL.FTZ R154, R3.reuse, R154 ;  /* 0x0000009a039a7220 */ /* 0x040fe20000410000 */
[C---:B------:R-:W-:Y:S01]  /*ba20*/  FMUL.FTZ R147, R3.reuse, R147 ;  /* 0x0000009303937220 */ /* 0x040fe20000410000 */
[C---:B------:R-:W-:Y:S01]  /*ba30*/  FMUL.FTZ R146, R3.reuse, R146 ;  /* 0x0000009203927220 */ /* 0x040fe20000410000 */
[C---:B------:R-:W-:Y:S01]  /*ba40*/  FMUL.FTZ R149, R3.reuse, R149 ;  /* 0x0000009503957220 */ /* 0x040fe20000410000 */
[C---:B------:R-:W-:Y:S01]  /*ba50*/  FMUL.FTZ R148, R3.reuse, R148 ;  /* 0x0000009403947220 */ /* 0x040fe20000410000 */
[C---:B------:R-:W-:Y:S01]  /*ba60*/  FMUL.FTZ R151, R3.reuse, R151 ;  /* 0x0000009703977220 */ /* 0x040fe20000410000 */
[C---:B------:R-:W-:Y:S01]  /*ba70*/  FMUL.FTZ R150, R3.reuse, R150 ;  /* 0x0000009603967220 */ /* 0x040fe20000410000 */
[C---:B-1----:R-:W-:Y:S01]  /*ba80*/  FMUL.FTZ R87, R2.reuse, R87 ;  /* 0x0000005702577220 */ /* 0x042fe20000410000 */
[C---:B------:R-:W-:Y:S01]  /*ba90*/  FMUL.FTZ R86, R2.reuse, R86 ;  /* 0x0000005602567220 */ /* 0x040fe20000410000 */
[----:B------:R-:W-:Y:S04]  /*baa0*/  STL.64 [R1+0x240], R154 ;  /* 0x0002409a01007387 */ /* 0x000fe80000100a00 */
[----:B------:R0:W-:Y:S04]  /*bab0*/  STL.64 [R1+0x3b0], R146 ;  /* 0x0003b09201007387 */ /* 0x0001e80000100a00 */
[----:B------:R1:W-:Y:S04]  /*bac0*/  STL.64 [R1+0x3c0], R148 ;  /* 0x0003c09401007387 */ /* 0x0003e80000100a00 */
[----:B------:R3:W-:Y:S04]  /*bad0*/  STL.64 [R1+0x3d0], R150 ;  /* 0x0003d09601007387 */ /* 0x0007e80000100a00 */
[----:B------:R-:W-:Y:S04]  /*bae0*/  STL.64 [R1+0x248], R86 ;  /* 0x0002485601007387 */ /* 0x000fe80000100a00 */
[----:B0-----:R-:W4:Y:S04]  /*baf0*/  LDL R147, [R1+0x240] ;  /* 0x0002400001937983 */ /* 0x001f280000100800 */
[----:B-1----:R-:W4:Y:S04]  /*bb00*/  LDL R148, [R1+0x244] ;  /* 0x0002440001947983 */ /* 0x002f280000100800 */
[----:B------:R-:W4:Y:S04]  /*bb10*/  LDL R149, [R1+0x248] ;  /* 0x0002480001957983 */ /* 0x000f280000100800 */
[----:B---3--:R-:W3:Y:S01]  /*bb20*/  LDL R150, [R1+0x24c] ;  /* 0x00024c0001967983 */ /* 0x008ee20000100800 */
[C---:B------:R-:W-:Y:S01]  /*bb30*/  FMUL.FTZ R153, R3.reuse, R153 ;  /* 0x0000009903997220 */ /* 0x040fe20000410000 */
        /* <DEDUP_REMOVED lines=13> */
[C---:B--2---:R-:W-:Y:S01]  /*bc10*/  FMUL.FTZ R35, R2.reuse, R35 ;  /* 0x0000002302237220 */ /* 0x044fe20000410000 */
        /* <DEDUP_REMOVED lines=67> */
[----:B------:R0:W-:Y:S04]  /*c050*/  STL.64 [R1+0x430], R152 ;  /* 0x0004309801007387 */ /* 0x0001e80000100a00 */
[----:B------:R-:W-:Y:S04]  /*c060*/  STL.64 [R1+0x250], R166 ;  /* 0x000250a601007387 */ /* 0x000fe80000100a00 */
[----:B------:R-:W-:Y:S04]  /*c070*/  STL.64 [R1+0x3f0], R104 ;  /* 0x0003f06801007387 */ /* 0x000fe80000100a00 */
[----:B------:R-:W-:Y:S04]  /*c080*/  STL.64 [R1+0x400], R102 ;  /* 0x0004006601007387 */ /* 0x000fe80000100a00 */
[----:B------:R-:W-:Y:S04]  /*c090*/  STL.64 [R1+0x258], R94 ;  /* 0x0002585e01007387 */ /* 0x000fe80000100a00 */
[----:B------:R1:W-:Y:S04]  /*c0a0*/  STL.64 [R1+0x338], R50 ;  /* 0x0003383201007387 */ /* 0x0003e80000100a00 */
[----:B------:R2:W-:Y:S04]  /*c0b0*/  STL.64 [R1+0x3b8], R48 ;  /* 0x0003b83001007387 */ /* 0x0005e80000100a00 */
[----:B------:R2:W-:Y:S04]  /*c0c0*/  STL.64 [R1+0x3c8], R34 ;  /* 0x0003c82201007387 */ /* 0x0005e80000100a00 */
[----:B------:R-:W-:Y:S04]  /*c0d0*/  STL.64 [R1+0x3e8], R38 ;  /* 0x0003e82601007387 */ /* 0x000fe80000100a00 */
[----:B------:R-:W-:Y:S04]  /*c0e0*/  STL.64 [R1+0x3f8], R26 ;  /* 0x0003f81a01007387 */ /* 0x000fe80000100a00 */
[----:B------:R2:W-:Y:S04]  /*c0f0*/  STL.64 [R1+0x408], R32 ;  /* 0x0004082001007387 */ /* 0x0005e80000100a00 */
[----:B------:R-:W-:Y:S04]  /*c100*/  STL.64 [R1+0x428], R24 ;  /* 0x0004281801007387 */ /* 0x000fe80000100a00 */
[----:B------:R-:W-:Y:S04]  /*c110*/  STL.64 [R1+0x438], R8 ;  /* 0x0004380801007387 */ /* 0x000fe80000100a00 */
[----:B------:R-:W-:Y:S04]  /*c120*/  STL.64 [R1+0x270], R106 ;  /* 0x0002706a01007387 */ /* 0x000fe80000100a00 */
[----:B------:R-:W-:Y:S04]  /*c130*/  STL.64 [R1+0x280], R108 ;  /* 0x0002806c01007387 */ /* 0x000fe80000100a00 */
[----:B------:R2:W-:Y:S04]  /*c140*/  STL.64 [R1+0x290], R110 ;  /* 0x0002906e01007387 */ /* 0x0005e80000100a00 */
[----:B------:R-:W-:Y:S04]  /*c150*/  STL.64 [R1+0x310], R126 ;  /* 0x0003107e01007387 */ /* 0x000fe80000100a00 */
[----:B------:R-:W-:Y:S04]  /*c160*/  STL.64 [R1+0x320], R128 ;  /* 0x0003208001007387 */ /* 0x000fe80000100a00 */
[----:B------:R-:W-:Y:S04]  /*c170*/  STL.64 [R1+0x330], R130 ;  /* 0x0003308201007387 */ /* 0x000fe80000100a00 */
[----:B------:R-:W-:Y:S04]  /*c180*/  STL.64 [R1+0x340], R132 ;  /* 0x0003408401007387 */ /* 0x000fe80000100a00 */
        /* <DEDUP_REMOVED lines=15> */
[----:B------:R-:W3:Y:S04]  /*c280*/  LDL R151, [R1+0x250] ;  /* 0x0002500001977983 */ /* 0x000ee80000100800 */
[----:B0-----:R-:W3:Y:S04]  /*c290*/  LDL R152, [R1+0x254] ;  /* 0x0002540001987983 */ /* 0x001ee80000100800 */
[----:B------:R-:W3:Y:S04]  /*c2a0*/  LDL R153, [R1+0x258] ;  /* 0x0002580001997983 */ /* 0x000ee80000100800 */
[----:B------:R-:W3:Y:S04]  /*c2b0*/  LDL R154, [R1+0x25c] ;  /* 0x00025c00019a7983 */ /* 0x000ee80000100800 */
[----:B-1----:R-:W3:Y:S04]  /*c2c0*/  LDL R50, [R1+0x3ec] ;  /* 0x0003ec0001327983 */ /* 0x002ee80000100800 */
[----:B------:R-:W3:Y:S04]  /*c2d0*/  LDL R51, [R1+0x3f0] ;  /* 0x0003f00001337983 */ /* 0x000ee80000100800 */
[----:B--2---:R-:W2:Y:S04]  /*c2e0*/  LDL R48, [R1+0x3fc] ;  /* 0x0003fc0001307983 */ /* 0x004ea80000100800 */
[----:B------:R-:W2:Y:S04]  /*c2f0*/  LDL R49, [R1+0x400] ;  /* 0x0004000001317983 */ /* 0x000ea80000100800 */
[----:B------:R-:W2:Y:S04]  /*c300*/  LDL R35, [R1+0x428] ;  /* 0x0004280001237983 */ /* 0x000ea80000100800 */
[----:B------:R-:W2:Y:S04]  /*c310*/  LDL R32, [R1+0x434] ;  /* 0x0004340001207983 */ /* 0x000ea80000100800 */
[----:B------:R-:W2:Y:S04]  /*c320*/  LDL R33, [R1+0x438] ;  /* 0x0004380001217983 */ /* 0x000ea80000100800 */
[----:B------:R-:W2:Y:S04]  /*c330*/  LDL R34, [R1+0x43c] ;  /* 0x00043c0001227983 */ /* 0x000ea80000100800 */
[----:B------:R-:W-:Y:S04]  /*c340*/  STL.64 [R1+0x380], R140 ;  /* 0x0003808c01007387 */ /* 0x000fe80000100a00 */
[----:B------:R0:W-:Y:S04]  /*c350*/  STL.64 [R1+0x2a8], R84 ;  /* 0x0002a85401007387 */ /* 0x0001e80000100a00 */
[----:B------:R-:W-:Y:S04]  /*c360*/  STL.64 [R1+0x388], R42 ;  /* 0x0003882a01007387 */ /* 0x000fe80000100a00 */
[----:B------:R-:W2:Y:S04]  /*c370*/  LDL R110, [R1+0x314] ;  /* 0x00031400016e7983 */ /* 0x000ea80000100800 */
[----:B------:R-:W2:Y:S04]  /*c380*/  LDL R111, [R1+0x318] ;  /* 0x00031800016f7983 */ /* 0x000ea80000100800 */
[----:B----4-:R-:W-:Y:S04]  /*c390*/  STL [R1+0x240], R147 ;  /* 0x0002409301007387 */ /* 0x010fe80000100800 */
[----:B------:R-:W-:Y:S04]  /*c3a0*/  STL [R1+0x244], R148 ;  /* 0x0002449401007387 */ /* 0x000fe80000100800 */
[----:B------:R-:W-:Y:S04]  /*c3b0*/  STL [R1+0x248], R149 ;  /* 0x0002489501007387 */ /* 0x000fe80000100800 */
[----:B---3--:R-:W-:Y:S04]  /*c3c0*/  STL [R1+0x24c], R150 ;  /* 0x00024c9601007387 */ /* 0x008fe80000100800 */
[----:B------:R-:W3:Y:S04]  /*c3d0*/  LDL.128 R24, [R1+0x240] ;  /* 0x0002400001187983 */ /* 0x000ee80000100c00 */
        /* <DEDUP_REMOVED lines=22> */
[----:B------:R-:W-:Y:S04]  /*c540*/  STL.64 [R1+0x3a0], R144 ;  /* 0x0003a09001007387 */ /* 0x000fe80000100a00 */
[----:B------:R1:W-:Y:S04]  /*c550*/  STL.64 [R1+0x2d8], R78 ;  /* 0x0002d84e01007387 */ /* 0x0003e80000100a00 */
[----:B------:R-:W-:Y:S04]  /*c560*/  STL.64 [R1+0x398], R44 ;  /* 0x0003982c01007387 */ /* 0x000fe80000100a00 */
[----:B------:R-:W4:Y:S04]  /*c570*/  LDL R86, [R1+0x374] ;  /* 0x0003740001567983 */ /* 0x000f280000100800 */
[----:B------:R-:W4:Y:S04]  /*c580*/  LDL R87, [R1+0x378] ;  /* 0x0003780001577983 */ /* 0x000f280000100800 */
[----:B0-----:R-:W4:Y:S04]  /*c590*/  LDL R84, [R1+0x384] ;  /* 0x0003840001547983 */ /* 0x001f280000100800 */
[----:B------:R-:W4:Y:S04]  /*c5a0*/  LDL R85, [R1+0x388] ;  /* 0x0003880001557983 */ /* 0x000f280000100800 */
[----:B-1----:R-:W4:Y:S04]  /*c5b0*/  LDL R78, [R1+0x39c] ;  /* 0x00039c00014e7983 */ /* 0x002f280000100800 */
[----:B------:R-:W4:Y:S01]  /*c5c0*/  LDL R79, [R1+0x3a0] ;  /* 0x0003a000014f7983 */ /* 0x000f220000100800 */
        /* <DEDUP_REMOVED lines=25> */
[----:B------:R-:W-:Y:S01]  /*c760*/  FMUL.FTZ R30, R2, R30 ;  /* 0x0000001e021e7220 */ /* 0x000fe20000410000 */
[----:B------:R0:W-:Y:S04]  /*c770*/  STL.64 [R1+0x260], R168 ;  /* 0x000260a801007387 */ /* 0x0001e80000100a00 */
[----:B------:R1:W-:Y:S04]  /*c780*/  STL.64 [R1+0x2a0], R112 ;  /* 0x0002a07001007387 */ /* 0x0003e80000100a00 */
[----:B------:R1:W-:Y:S04]  /*c790*/  STL.64 [R1+0x2b0], R114 ;  /* 0x0002b07201007387 */ /* 0x0003e80000100a00 */
[----:B------:R-:W-:Y:S04]  /*c7a0*/  STL.64 [R1+0x390], R142 ;  /* 0x0003908e01007387 */ /* 0x000fe80000100a00 */
[----:B------:R-:W-:Y:S04]  /*c7b0*/  STL.64 [R1+0x298], R70 ;  /* 0x0002984601007387 */ /* 0x000fe80000100a00 */
[----:B------:R1:W-:Y:S04]  /*c7c0*/  STL.64 [R1+0x2b8], R82 ;  /* 0x0002b85201007387 */ /* 0x0003e80000100a00 */
[----:B------:R1:W-:Y:S04]  /*c7d0*/  STL.64 [R1+0x2c8], R80 ;  /* 0x0002c85001007387 */ /* 0x0003e80000100a00 */
[----:B------:R-:W-:Y:S04]  /*c7e0*/  STL.64 [R1+0x2e8], R60 ;  /* 0x0002e83c01007387 */ /* 0x000fe80000100a00 */
[----:B------:R1:W-:Y:S04]  /*c7f0*/  STL.64 [R1+0x2f8], R68 ;  /* 0x0002f84401007387 */ /* 0x0003e80000100a00 */
[----:B------:R3:W-:Y:S04]  /*c800*/  STL.64 [R1+0x308], R66 ;  /* 0x0003084201007387 */ /* 0x0007e80000100a00 */
[----:B------:R-:W-:Y:S04]  /*c810*/  STL.64 [R1+0x3a8], R36 ;  /* 0x0003a82401007387 */ /* 0x000fe80000100a00 */
[----:B------:R3:W-:Y:S04]  /*c820*/  STL.64 [R1+0x3d8], R46 ;  /* 0x0003d82e01007387 */ /* 0x0007e80000100a00 */
[----:B------:R3:W-:Y:S04]  /*c830*/  STL.64 [R1+0x418], R30 ;  /* 0x0004181e01007387 */ /* 0x0007e80000100a00 */
[----:B------:R-:W-:Y:S04]  /*c840*/  STL.128 [R1+0x5e50], R20 ;  /* 0x005e501401007387 */ /* 0x000fe80000100c00 */
[----:B------:R-:W-:Y:S04]  /*c850*/  STL.64 [R1+0x5e40], R18 ;  /* 0x005e401201007387 */ /* 0x000fe80000100a00 */
[----:B------:R-:W-:Y:S04]  /*c860*/  STL.128 [R1+0x5e30], R12 ;  /* 0x005e300c01007387 */ /* 0x000fe80000100c00 */
[----:B------:R-:W4:Y:S04]  /*c870*/  LDL R155, [R1+0x260] ;  /* 0x00026000019b7983 */ /* 0x000f280000100800 */
[----:B------:R-:W-:Y:S04]  /*c880*/  STL [R1+0x250], R151 ;  /* 0x0002509701007387 */ /* 0x000fe80000100800 */
[----:B------:R-:W-:Y:S04]  /*c890*/  STL [R1+0x254], R152 ;  /* 0x0002549801007387 */ /* 0x000fe80000100800 */
[----:B------:R-:W-:Y:S04]  /*c8a0*/  STL [R1+0x258], R153 ;  /* 0x0002589901007387 */ /* 0x000fe80000100800 */
[----:B------:R-:W-:Y:S04]  /*c8b0*/  STL [R1+0x25c], R154 ;  /* 0x00025c9a01007387 */ /* 0x000fe80000100800 */
[----:B------:R-:W4:Y:S04]  /*c8c0*/  LDL R166, [R1+0x264] ;  /* 0x0002640001a67983 */ /* 0x000f280000100800 */
[----:B------:R-:W4:Y:S04]  /*c8d0*/  LDL R167, [R1+0x268] ;  /* 0x0002680001a77983 */ /* 0x000f280000100800 */
[----:B0-----:R-:W4:Y:S04]  /*c8e0*/  LDL R168, [R1+0x26c] ;  /* 0x00026c0001a87983 */ /* 0x001f280000100800 */
[----:B--2---:R-:W-:Y:S04]  /*c8f0*/  STL.128 [R1+0x5ec0], R48 ;  /* 0x005ec03001007387 */ /* 0x004fe80000100c00 */
[----:B-1----:R-:W2:Y:S04]  /*c900*/  LDL R113, [R1+0x308] ;  /* 0x0003080001717983 */ /* 0x002ea80000100800 */
[----:B------:R-:W2:Y:S04]  /*c910*/  LDL R114, [R1+0x30c] ;  /* 0x00030c0001727983 */ /* 0x000ea80000100800 */
[----:B------:R-:W2:Y:S04]  /*c920*/  LDL R115, [R1+0x310] ;  /* 0x0003100001737983 */ /* 0x000ea80000100800 */
[----:B------:R0:W-:Y:S04]  /*c930*/  STL.128 [R1+0x5e80], R32 ;  /* 0x005e802001007387 */ /* 0x0001e80000100c00 */
        /* <DEDUP_REMOVED lines=9> */
[----:B---3--:R1:W-:Y:S04]  /*c9d0*/  STL.128 [R1+0x5e60], R24 ;  /* 0x005e601801007387 */ /* 0x0083e80000100c00 */
        /* <DEDUP_REMOVED lines=30> */
[----:B------:R-:W3:Y:S04]  /*cbc0*/  LDL.64 R8, [R1+0x88] ;  /* 0x0000880001087983 */ /* 0x000ee80000100a00 */
[----:B----4-:R4:W-:Y:S04]  /*cbd0*/  STL.128 [R1+0x5fb0], R108 ;  /* 0x005fb06c01007387 */ /* 0x0109e80000100c00 */
[----:B------:R4:W-:Y:S04]  /*cbe0*/  STL.128 [R1+0x5fa0], R104 ;  /* 0x005fa06801007387 */ /* 0x0009e80000100c00 */
[----:B------:R4:W-:Y:S04]  /*cbf0*/  STL.128 [R1+0x5f90], R100 ;  /* 0x005f906401007387 */ /* 0x0009e80000100c00 */
[----:B------:R4:W-:Y:S04]  /*cc00*/  STL.128 [R1+0x5f80], R96 ;  /* 0x005f806001007387 */ /* 0x0009e80000100c00 */
[----:B------:R4:W-:Y:S04]  /*cc10*/  STL.128 [R1+0x5f70], R92 ;  /* 0x005f705c01007387 */ /* 0x0009e80000100c00 */
[----:B------:R4:W-:Y:S04]  /*cc20*/  STL.128 [R1+0x5f60], R88 ;  /* 0x005f605801007387 */ /* 0x0009e80000100c00 */
[----:B0-----:R-:W3:Y:S04]  /*cc30*/  LDL.128 R32, [R1+0x250] ;  /* 0x0002500001207983 */ /* 0x001ee80000100c00 */
[----:B------:R-:W3:Y:S04]  /*cc40*/  LDL.LU.128 R48, [R1+0x5ec0] ;  /* 0x005ec00001307983 */ /* 0x000ee80000300c00 */
[----:B-1----:R-:W3:Y:S04]  /*cc50*/  LDL.LU.128 R24, [R1+0x5e60] ;  /* 0x005e600001187983 */ /* 0x002ee80000300c00 */
[----:B------:R-:W3:Y:S04]  /*cc60*/  LDL.LU.128 R20, [R1+0x5e50] ;  /* 0x005e500001147983 */ /* 0x000ee80000300c00 */
[----:B------:R-:W3:Y:S04]  /*cc70*/  LDL.LU.64 R18, [R1+0x5e40] ;  /* 0x005e400001127983 */ /* 0x000ee80000300a00 */
[----:B------:R-:W3:Y:S04]  /*cc80*/  LDL.LU.128 R12, [R1+0x5e30] ;  /* 0x005e3000010c7983 */ /* 0x000ee80000300c00 */
[----:B------:R0:W-:Y:S04]  /*cc90*/  STL.128 [R1+0x5f50], R84 ;  /* 0x005f505401007387 */ /* 0x0001e80000100c00 */
[----:B----4-:R-:W4:Y:S04]  /*cca0*/  LDL.LU.128 R108, [R1+0x5fb0] ;  /* 0x005fb000016c7983 */ /* 0x010f280000300c00 */
[----:B------:R-:W4:Y:S04]  /*ccb0*/  LDL.LU.128 R104, [R1+0x5fa0] ;  /* 0x005fa00001687983 */ /* 0x000f280000300c00 */
[----:B------:R-:W4:Y:S04]  /*ccc0*/  LDL.LU.128 R100, [R1+0x5f90] ;  /* 0x005f900001647983 */ /* 0x000f280000300c00 */
[----:B------:R-:W4:Y:S04]  /*ccd0*/  LDL.LU.128 R96, [R1+0x5f80] ;  /* 0x005f800001607983 */ /* 0x000f280000300c00 */
[----:B------:R-:W4:Y:S04]  /*cce0*/  LDL.LU.128 R92, [R1+0x5f70] ;  /* 0x005f7000015c7983 */ /* 0x000f280000300c00 */
[----:B------:R-:W4:Y:S04]  /*ccf0*/  LDL.LU.128 R88, [R1+0x5f60] ;  /* 0x005f600001587983 */ /* 0x000f280000300c00 */
[----:B------:R1:W-:Y:S04]  /*cd00*/  STL.128 [R1+0x5f30], R76 ;  /* 0x005f304c01007387 */ /* 0x0003e80000100c00 */
[----:B0-----:R-:W4:Y:S04]  /*cd10*/  LDL.LU.128 R84, [R1+0x5f50] ;  /* 0x005f500001547983 */ /* 0x001f280000300c00 */
[----:B------:R0:W-:Y:S04]  /*cd20*/  STL.128 [R1+0x5f20], R72 ;  /* 0x005f204801007387 */ /* 0x0001e80000100c00 */
[----:B------:R0:W-:Y:S04]  /*cd30*/  STL.64 [R1+0x5e18], R4 ;  /* 0x005e180401007387 */ /* 0x0001e80000100a00 */
[----:B-1----:R-:W4:Y:S04]  /*cd40*/  LDL.LU.128 R76, [R1+0x5f30] ;  /* 0x005f3000014c7983 */ /* 0x002f280000300c00 */
[----:B------:R-:W-:Y:S04]  /*cd50*/  STL [R1+0x260], R155 ;  /* 0x0002609b01007387 */ /* 0x000fe80000100800 */
[----:B------:R-:W4:Y:S04]  /*cd60*/  LDL R169, [R1+0x270] ;  /* 0x0002700001a97983 */ /* 0x000f280000100800 */
[----:B------:R-:W-:Y:S04]  /*cd70*/  STL [R1+0x264], R166 ;  /* 0x000264a601007387 */ /* 0x000fe80000100800 */
[----:B------:R-:W-:Y:S04]  /*cd80*/  STL [R1+0x268], R167 ;  /* 0x000268a701007387 */ /* 0x000fe80000100800 */
[----:B------:R-:W-:Y:S04]  /*cd90*/  STL [R1+0x26c], R168 ;  /* 0x00026ca801007387 */ /* 0x000fe80000100800 */
[----:B------:R-:W4:Y:S04]  /*cda0*/  LDL R170, [R1+0x274] ;  /* 0x0002740001aa7983 */ /* 0x000f280000100800 */
[----:B------:R-:W4:Y:S04]  /*cdb0*/  LDL R172, [R1+0x278] ;  /* 0x0002780001ac7983 */ /* 0x000f280000100800 */
[----:B------:R-:W4:Y:S04]  /*cdc0*/  LDL R173, [R1+0x27c] ;  /* 0x00027c0001ad7983 */ /* 0x000f280000100800 */
[----:B0-----:R-:W4:Y:S04]  /*cdd0*/  LDL.LU.128 R72, [R1+0x5f20] ;  /* 0x005f200001487983 */ /* 0x001f280000300c00 */
[----:B------:R-:W4:Y:S04]  /*cde0*/  LDL.LU.64 R4, [R1+0x5e18] ;  /* 0x005e180001047983 */ /* 0x000f280000300a00 */
[----:B--2---:R0:W-:Y:S01]  /*cdf0*/  STL.128 [R1+0x5fc0], R112 ;  /* 0x005fc07001007387 */ /* 0x0041e20000100c00 */
        /* <DEDUP_REMOVED lines=8> */
[----:B------:R-:W2:Y:S04]  /*ce80*/  LDL R174, [R1+0x280] ;  /* 0x0002800001ae7983 */ /* 0x000ea80000100800 */
[----:B------:R-:W2:Y:S04]  /*ce90*/  LDL R175, [R1+0x284] ;  /* 0x0002840001af7983 */ /* 0x000ea80000100800 */
[----:B------:R1:W-:Y:S04]  /*cea0*/  STL.128 [R1+0x5f40], R80 ;  /* 0x005f405001007387 */ /* 0x0003e80000100c00 */
[----:B0-----:R-:W2:Y:S04]  /*ceb0*/  LDL.LU.128 R112, [R1+0x5fc0] ;  /* 0x005fc00001707983 */ /* 0x001ea80000300c00 */
[----:B------:R-:W2:Y:S04]  /*cec0*/  LDL R176, [R1+0x288] ;  /* 0x0002880001b07983 */ /* 0x000ea80000100800 */
[----:B------:R-:W2:Y:S04]  /*ced0*/  LDL R143, [R1+0x28c] ;  /* 0x00028c00018f7983 */ /* 0x000ea80000100800 */
[----:B------:R0:W-:Y:S04]  /*cee0*/  STL.128 [R1+0x5f10], R68 ;  /* 0x005f104401007387 */ /* 0x0001e80000100c00 */
[----:B-1----:R-:W2:Y:S01]  /*cef0*/  LDL.LU.128 R80, [R1+0x5f40] ;  /* 0x005f400001507983 */ /* 0x002ea20000300c00 */
[C---:B------:R-:W-:Y:S01]  /*cf00*/  FMUL.FTZ R121, R3.reuse, R121 ;  /* 0x0000007903797220 */ /* 0x040fe20000410000 */
[----:B------:R-:W-:-:S02]  /*cf10*/  FMUL.FTZ R120, R3, R120 ;  /* 0x0000007803787220 */ /* 0x000fc40000410000 */
[----:B------:R-:W2:Y:S04]  /*cf20*/  LDL R144, [R1+0x290] ;  /* 0x0002900001907983 */ /* 0x000ea80000100800 */
[----:B------:R-:W2:Y:S04]  /*cf30*/  LDL R145, [R1+0x294] ;  /* 0x0002940001917983 */ /* 0x000ea80000100800 */
[----:B0-----:R-:W2:Y:S04]  /*cf40*/  LDL.LU.128 R68, [R1+0x5f10] ;  /* 0x005f100001447983 */ /* 0x001ea80000300c00 */
[----:B------:R-:W2:Y:S04]  /*cf50*/  LDL R146, [R1+0x298] ;  /* 0x0002980001927983 */ /* 0x000ea80000100800 */
[----:B------:R-:W2:Y:S04]  /*cf60*/  LDL R131, [R1+0x29c] ;  /* 0x00029c0001837983 */ /* 0x000ea80000100800 */
[----:B---3--:R0:W-:Y:S04]  /*cf70*/  STL.128 [R1+0x5f00], R64 ;  /* 0x005f004001007387 */ /* 0x0081e80000100c00 */
[----:B------:R-:W3:Y:S04]  /*cf80*/  LDL R132, [R1+0x2a0] ;  /* 0x0002a00001847983 */ /* 0x000ee80000100800 */
[----:B------:R-:W3:Y:S04]  /*cf90*/  LDL R133, [R1+0x2a4] ;  /* 0x0002a40001857983 */ /* 0x000ee80000100800 */
[----:B------:R1:W-:Y:S04]  /*cfa0*/  STL.128 [R1+0x5ef0], R60 ;  /* 0x005ef03c01007387 */ /* 0x0003e80000100c00 */
[----:B0-----:R-:W3:Y:S04]  /*cfb0*/  LDL.LU.128 R64, [R1+0x5f00] ;  /* 0x005f000001407983 */ /* 0x001ee80000300c00 */
[----:B------:R-:W3:Y:S04]  /*cfc0*/  LDL R134, [R1+0x2a8] ;  /* 0x0002a80001867983 */ /* 0x000ee80000100800 */
[----:B------:R0:W-:Y:S04]  /*cfd0*/  STL.128 [R1+0x5ee0], R56 ;  /* 0x005ee03801007387 */ /* 0x0001e80000100c00 */
[----:B-1----:R-:W3:Y:S04]  /*cfe0*/  LDL.LU.128 R60, [R1+0x5ef0] ;  /* 0x005ef000013c7983 */ /* 0x002ee80000300c00 */
[----:B------:R-:W3:Y:S04]  /*cff0*/  LDL R135, [R1+0x2ac] ;  /* 0x0002ac0001877983 */ /* 0x000ee80000100800 */
[----:B------:R-:W3:Y:S04]  /*d000*/  LDL R126, [R1+0x2dc] ;  /* 0x0002dc00017e7983 */ /* 0x000ee80000100800 */
[----:B------:R1:W-:Y:S04]  /*d010*/  STL.128 [R1+0x5ed0], R52 ;  /* 0x005ed03401007387 */ /* 0x0003e80000100c00 */
[----:B0-----:R-:W3:Y:S04]  /*d020*/  LDL.LU.128 R56, [R1+0x5ee0] ;  /* 0x005ee00001387983 */ /* 0x001ee80000300c00 */
[----:B------:R-:W3:Y:S04]  /*d030*/  LDL R136, [R1+0x2b0] ;  /* 0x0002b00001887983 */ /* 0x000ee80000100800 */
[----:B------:R-:W3:Y:S04]  /*d040*/  LDL R137, [R1+0x2b4] ;  /* 0x0002b40001897983 */ /* 0x000ee80000100800 */
[----:B------:R0:W-:Y:S04]  /*d050*/  STL.128 [R1+0x5eb0], R44 ;  /* 0x005eb02c01007387 */ /* 0x0001e80000100c00 */
[----:B-1----:R-:W3:Y:S04]  /*d060*/  LDL.LU.128 R52, [R1+0x5ed0] ;  /* 0x005ed00001347983 */ /* 0x002ee80000300c00 */
[----:B------:R-:W3:Y:S04]  /*d070*/  LDL R138, [R1+0x2b8] ;  /* 0x0002b800018a7983 */ /* 0x000ee80000100800 */
[----:B------:R-:W3:Y:S04]  /*d080*/  LDL R139, [R1+0x2bc] ;  /* 0x0002bc00018b7983 */ /* 0x000ee80000100800 */
[----:B0-----:R-:W3:Y:S04]  /*d090*/  LDL.LU.128 R44, [R1+0x5eb0] ;  /* 0x005eb000012c7983 */ /* 0x001ee80000300c00 */
[----:B------:R-:W3:Y:S04]  /*d0a0*/  LDL R142, [R1+0x2c8] ;  /* 0x0002c800018e7983 */ /* 0x000ee80000100800 */
[----:B------:R0:W-:Y:S04]  /*d0b0*/  STL.128 [R1+0x5ea0], R40 ;  /* 0x005ea02801007387 */ /* 0x0001e80000100c00 */
[----:B------:R-:W3:Y:S04]  /*d0c0*/  LDL R128, [R1+0x2cc] ;  /* 0x0002cc0001807983 */ /* 0x000ee80000100800 */
[----:B------:R1:W-:Y:S04]  /*d0d0*/  STL.128 [R1+0x5e90], R36 ;  /* 0x005e902401007387 */ /* 0x0003e80000100c00 */
[----:B------:R1:W-:Y:S04]  /*d0e0*/  STL.128 [R1+0x5e70], R28 ;  /* 0x005e701c01007387 */ /* 0x0003e80000100c00 */
[----:B------:R1:W-:Y:S04]  /*d0f0*/  STL.128 [R1+0x5e20], R8 ;  /* 0x005e200801007387 */ /* 0x0003e80000100c00 */
[----:B0-----:R-:W3:Y:S04]  /*d100*/  LDL.LU.128 R40, [R1+0x5ea0] ;  /* 0x005ea00001287983 */ /* 0x001ee80000300c00 */
[----:B-1----:R-:W3:Y:S04]  /*d110*/  LDL.LU.128 R36, [R1+0x5e90] ;  /* 0x005e900001247983 */ /* 0x002ee80000300c00 */
[----:B------:R-:W3:Y:S04]  /*d120*/  LDL.LU.128 R28, [R1+0x5e70] ;  /* 0x005e7000011c7983 */ /* 0x000ee80000300c00 */
[----:B------:R-:W3:Y:S04]  /*d130*/  LDL.LU.128 R8, [R1+0x5e20] ;  /* 0x005e200001087983 */ /* 0x000ee80000300c00 */
[----:B------:R-:W-:Y:S01]  /*d140*/  STL [R1+0x464], R33 ;  /* 0x0004642101007387 */ /* 0x000fe20000100800 */
[----:B------:R-:W-:-:S03]  /*d150*/  IMAD.MOV.U32 R152, RZ, RZ, R32 ;  /* 0x000000ffff987224 */ /* 0x000fc600078e0020 */
[----:B------:R0:W-:Y:S04]  /*d160*/  STL.64 [R1+0x468], R34 ;  /* 0x0004682201007387 */ /* 0x0001e80000100a00 */
[----:B------:R-:W-:Y:S04]  /*d170*/  STL.128 [R1+0x5ce0], R48 ;  /* 0x005ce03001007387 */ /* 0x000fe80000100c00 */
[----:B------:R-:W-:Y:S04]  /*d180*/  STL.128 [R1+0x5c80], R24 ;  /* 0x005c801801007387 */ /* 0x000fe80000100c00 */
[----:B------:R-:W-:Y:S04]  /*d190*/  STL.128 [R1+0x5c70], R20 ;  /* 0x005c701401007387 */ /* 0x000fe80000100c00 */
[----:B------:R-:W-:Y:S04]  /*d1a0*/  STL.64 [R1+0x5c60], R18 ;  /* 0x005c601201007387 */ /* 0x000fe80000100a00 */
[----:B------:R1:W-:Y:S04]  /*d1b0*/  STL.128 [R1+0x5c50], R12 ;  /* 0x005c500c01007387 */ /* 0x0003e80000100c00 */
[----:B0-----:R-:W3:Y:S04]  /*d1c0*/  LDL.LU.128 R32, [R1+0x5e80] ;  /* 0x005e800001207983 */ /* 0x001ee80000300c00 */
[----:B----4-:R0:W-:Y:S04]  /*d1d0*/  STL.128 [R1+0x5dd0], R108 ;  /* 0x005dd06c01007387 */ /* 0x0101e80000100c00 */
[----:B------:R4:W-:Y:S04]  /*d1e0*/  STL.128 [R1+0x5dc0], R104 ;  /* 0x005dc06801007387 */ /* 0x0009e80000100c00 */
[----:B------:R4:W-:Y:S04]  /*d1f0*/  STL.128 [R1+0x5db0], R100 ;  /* 0x005db06401007387 */ /* 0x0009e80000100c00 */
[----:B------:R4:W-:Y:S04]  /*d200*/  STL.128 [R1+0x5da0], R96 ;  /* 0x005da06001007387 */ /* 0x0009e80000100c00 */
[----:B------:R4:W-:Y:S04]  /*d210*/  STL.128 [R1+0x5d90], R92 ;  /* 0x005d905c01007387 */ /* 0x0009e80000100c00 */
[----:B------:R4:W-:Y:S04]  /*d220*/  STL.128 [R1+0x5d80], R88 ;  /* 0x005d805801007387 */ /* 0x0009e80000100c00 */
[----:B-1----:R-:W3:Y:S04]  /*d230*/  LDL.128 R12, [R1+0x260] ;  /* 0x00026000010c7983 */ /* 0x002ee80000100c00 */
[----:B------:R-:W3:Y:S04]  /*d240*/  LDL.LU.128 R48, [R1+0x5ce0] ;  /* 0x005ce00001307983 */ /* 0x000ee80000300c00 */
[----:B------:R-:W3:Y:S04]  /*d250*/  LDL.LU.128 R24, [R1+0x5c80] ;  /* 0x005c800001187983 */ /* 0x000ee80000300c00 */
[----:B------:R-:W3:Y:S04]  /*d260*/  LDL.LU.128 R20, [R1+0x5c70] ;  /* 0x005c700001147983 */ /* 0x000ee80000300c00 */
[----:B------:R-:W3:Y:S04]  /*d270*/  LDL.LU.64 R18, [R1+0x5c60] ;  /* 0x005c600001127983 */ /* 0x000ee80000300a00 */
[----:B------:R1:W-:Y:S04]  /*d280*/  STL.128 [R1+0x5d70], R84 ;  /* 0x005d705401007387 */ /* 0x0003e80000100c00 */
[----:B0-----:R-:W3:Y:S04]  /*d290*/  LDL.LU.128 R108, [R1+0x5dd0] ;  /* 0x005dd000016c7983 */ /* 0x001ee80000300c00 */
[----:B----4-:R-:W4:Y:S04]  /*d2a0*/  LDL.LU.128 R104, [R1+0x5dc0] ;  /* 0x005dc00001687983 */ /* 0x010f280000300c00 */
[----:B------:R-:W4:Y:S04]  /*d2b0*/  LDL.LU.128 R100, [R1+0x5db0] ;  /* 0x005db00001647983 */ /* 0x000f280000300c00 */
[----:B------:R-:W4:Y:S04]  /*d2c0*/  LDL.LU.128 R96, [R1+0x5da0] ;  /* 0x005da00001607983 */ /* 0x000f280000300c00 */
[----:B------:R-:W4:Y:S04]  /*d2d0*/  LDL.LU.128 R92, [R1+0x5d90] ;  /* 0x005d9000015c7983 */ /* 0x000f280000300c00 */
[----:B------:R-:W4:Y:S04]  /*d2e0*/  LDL.LU.128 R88, [R1+0x5d80] ;  /* 0x005d800001587983 */ /* 0x000f280000300c00 */
[----:B------:R0:W-:Y:S04]  /*d2f0*/  STL.128 [R1+0x5d50], R76 ;  /* 0x005d504c01007387 */ /* 0x0001e80000100c00 */
[----:B-1----:R-:W4:Y:S04]  /*d300*/  LDL.LU.128 R84, [R1+0x5d70] ;  /* 0x005d700001547983 */ /* 0x002f280000300c00 */
[----:B0-----:R-:W4:Y:S04]  /*d310*/  LDL.LU.128 R76, [R1+0x5d50] ;  /* 0x005d5000014c7983 */ /* 0x001f280000300c00 */
[----:B------:R-:W-:Y:S04]  /*d320*/  STL.64 [R1+0x2c0], R116 ;  /* 0x0002c07401007387 */ /* 0x000fe80000100a00 */
[----:B------:R0:W-:Y:S04]  /*d330*/  STL.64 [R1+0x2d0], R118 ;  /* 0x0002d07601007387 */ /* 0x0001e80000100a00 */
[----:B------:R-:W-:Y:S04]  /*d340*/  STL.64 [R1+0x2f0], R122 ;  /* 0x0002f07a01007387 */ /* 0x000fe80000100a00 */
[----:B------:R-:W-:Y:S04]  /*d350*/  STL.64 [R1+0x300], R124 ;  /* 0x0003007c01007387 */ /* 0x000fe80000100a00 */
[----:B------:R-:W-:Y:S04]  /*d360*/  STL [R1+0x270], R169 ;  /* 0x000270a901007387 */ /* 0x000fe80000100800 */
[----:B------:R-:W-:Y:S04]  /*d370*/  STL [R1+0x274], R170 ;  /* 0x000274aa01007387 */ /* 0x000fe80000100800 */
[----:B------:R-:W-:Y:S04]  /*d380*/  STL [R1+0x278], R172 ;  /* 0x000278ac01007387 */ /* 0x000fe80000100800 */
[----:B------:R-:W-:Y:S04]  /*d390*/  STL [R1+0x27c], R173 ;  /* 0x00027cad01007387 */ /* 0x000fe80000100800 */
[----:B--2---:R1:W-:Y:S04]  /*d3a0*/  STL.128 [R1+0x5de0], R112 ;  /* 0x005de07001007387 */ /* 0x0043e80000100c00 */
[----:B------:R2:W-:Y:S04]  /*d3b0*/  STL.128 [R1+0x5d60], R80 ;  /* 0x005d605001007387 */ /* 0x0005e80000100c00 */
[----:B------:R2:W-:Y:S04]  /*d3c0*/  STL.128 [R1+0x5d40], R72 ;  /* 0x005d404801007387 */ /* 0x0005e80000100c00 */
[----:B------:R2:W-:Y:S04]  /*d3d0*/  STL.128 [R1+0x5d30], R68 ;  /* 0x005d304401007387 */ /* 0x0005e80000100c00 */
[----:B------:R-:W-:Y:S04]  /*d3e0*/  STL.64 [R1+0x5c38], R4 ;  /* 0x005c380401007387 */ /* 0x000fe80000100a00 */
[----:B0-----:R-:W4:Y:S04]  /*d3f0*/  LDL R119, [R1+0x2f0] ;  /* 0x0002f00001777983 */ /* 0x001f280000100800 */
[----:B------:R-:W4:Y:S04]  /*d400*/  LDL R116, [R1+0x2fc] ;  /* 0x0002fc0001747983 */ /* 0x000f280000100800 */
[----:B------:R-:W4:Y:S04]  /*d410*/  LDL R117, [R1+0x300] ;  /* 0x0003000001757983 */ /* 0x000f280000100800 */
[----:B------:R-:W4:Y:S04]  /*d420*/  LDL R118, [R1+0x304] ;  /* 0x0003040001767983 */ /* 0x000f280000100800 */
[----:B---3--:R0:W-:Y:S04]  /*d430*/  STL.128 [R1+0x5d20], R64 ;  /* 0x005d204001007387 */ /* 0x0081e80000100c00 */
[----:B-1----:R-:W3:Y:S04]  /*d440*/  LDL.LU.128 R112, [R1+0x5de0] ;  /* 0x005de00001707983 */ /* 0x002ee80000300c00 */
[----:B--2---:R-:W2:Y:S04]  /*d450*/  LDL.LU.128 R80, [R1+0x5d60] ;  /* 0x005d600001507983 */ /* 0x004ea80000300c00 */
[----:B------:R1:W-:Y:S04]  /*d460*/  STL.128 [R1+0x5d10], R60 ;  /* 0x005d103c01007387 */ /* 0x0003e80000100c00 */
[----:B------:R-:W2:Y:S04]  /*d470*/  LDL.LU.128 R72, [R1+0x5d40] ;  /* 0x005d400001487983 */ /* 0x000ea80000300c00 */
[----:B------:R-:W2:Y:S04]  /*d480*/  LDL.LU.128 R68, [R1+0x5d30] ;  /* 0x005d300001447983 */ /* 0x000ea80000300c00 */
[----:B0-----:R-:W2:Y:S04]  /*d490*/  LDL.LU.128 R64, [R1+0x5d20] ;  /* 0x005d200001407983 */ /* 0x001ea80000300c00 */
[----:B------:R0:W-:Y:S04]  /*d4a0*/  STL.128 [R1+0x5d00], R56 ;  /* 0x005d003801007387 */ /* 0x0001e80000100c00 */
[----:B-1----:R-:W2:Y:S04]  /*d4b0*/  LDL.LU.128 R60, [R1+0x5d10] ;  /* 0x005d1000013c7983 */ /* 0x002ea80000300c00 */
[----:B------:R-:W2:Y:S04]  /*d4c0*/  LDL.LU.64 R4, [R1+0x5c38] ;  /* 0x005c380001047983 */ /* 0x000ea80000300a00 */
[----:B------:R-:W-:Y:S04]  /*d4d0*/  STL.64 [R1+0x2e0], R120 ;  /* 0x0002e07801007387 */ /* 0x000fe80000100a00 */
[----:B------:R1:W-:Y:S04]  /*d4e0*/  STL.128 [R1+0x5cf0], R52 ;  /* 0x005cf03401007387 */ /* 0x0003e80000100c00 */
[----:B0-----:R-:W2:Y:S04]  /*d4f0*/  LDL.LU.128 R56, [R1+0x5d00] ;  /* 0x005d000001387983 */ /* 0x001ea80000300c00 */
[----:B------:R-:W-:Y:S04]  /*d500*/  STL [R1+0x280], R174 ;  /* 0x000280ae01007387 */ /* 0x000fe80000100800 */
[----:B------:R0:W-:Y:S04]  /*d510*/  STL.128 [R1+0x5cd0], R44 ;  /* 0x005cd02c01007387 */ /* 0x0001e80000100c00 */
[----:B-1----:R-:W2:Y:S04]  /*d520*/  LDL.LU.128 R52, [R1+0x5cf0] ;  /* 0x005cf00001347983 */ /* 0x002ea80000300c00 */
[----:B------:R-:W-:Y:S04]  /*d530*/  STL [R1+0x284], R175 ;  /* 0x000284af01007387 */ /* 0x000fe80000100800 */
[----:B------:R-:W-:Y:S04]  /*d540*/  STL [R1+0x288], R176 ;  /* 0x000288b001007387 */ /* 0x000fe80000100800 */
[----:B0-----:R-:W2:Y:S04]  /*d550*/  LDL.LU.128 R44, [R1+0x5cd0] ;  /* 0x005cd000012c7983 */ /* 0x001ea80000300c00 */
[----:B------:R-:W-:Y:S04]  /*d560*/  STL [R1+0x28c], R143 ;  /* 0x00028c8f01007387 */ /* 0x000fe80000100800 */
[----:B------:R-:W2:Y:S04]  /*d570*/  LDL R122, [R1+0x2e4] ;  /* 0x0002e400017a7983 */ /* 0x000ea80000100800 */
[----:B------:R0:W-:Y:S04]  /*d580*/  STL.128 [R1+0x5cc0], R40 ;  /* 0x005cc02801007387 */ /* 0x0001e80000100c00 */
[----:B------:R1:W-:Y:S04]  /*d590*/  STL.128 [R1+0x5cb0], R36 ;  /* 0x005cb02401007387 */ /* 0x0003e80000100c00 */
[----:B------:R1:W-:Y:S04]  /*d5a0*/  STL.128 [R1+0x5c90], R28 ;  /* 0x005c901c01007387 */ /* 0x0003e80000100c00 */
[----:B------:R1:W-:Y:S04]  /*d5b0*/  STL.128 [R1+0x5c40], R8 ;  /* 0x005c400801007387 */ /* 0x0003e80000100c00 */
[----:B0-----:R-:W2:Y:S04]  /*d5c0*/  LDL.LU.128 R40, [R1+0x5cc0] ;  /* 0x005cc00001287983 */ /* 0x001ea80000300c00 */
[----:B-1----:R-:W2:Y:S04]  /*d5d0*/  LDL.LU.128 R36, [R1+0x5cb0] ;  /* 0x005cb00001247983 */ /* 0x002ea80000300c00 */
[----:B------:R-:W2:Y:S04]  /*d5e0*/  LDL.LU.128 R28, [R1+0x5c90] ;  /* 0x005c9000011c7983 */ /* 0x000ea80000300c00 */
[----:B------:R-:W2:Y:S04]  /*d5f0*/  LDL.LU.128 R8, [R1+0x5c40] ;  /* 0x005c400001087983 */ /* 0x000ea80000300c00 */
[----:B------:R-:W2:Y:S04]  /*d600*/  LDL R123, [R1+0x2e8] ;  /* 0x0002e800017b7983 */ /* 0x000ea80000100800 */
[----:B------:R-:W2:Y:S04]  /*d610*/  LDL R120, [R1+0x2f4] ;  /* 0x0002f40001787983 */ /* 0x000ea80000100800 */
[----:B------:R-:W2:Y:S04]  /*d620*/  LDL R121, [R1+0x2f8] ;  /* 0x0002f80001797983 */ /* 0x000ea80000100800 */
[----:B------:R-:W-:Y:S04]  /*d630*/  STL [R1+0x290], R144 ;  /* 0x0002909001007387 */ /* 0x000fe80000100800 */
[----:B------:R-:W-:Y:S04]  /*d640*/  STL [R1+0x294], R145 ;  /* 0x0002949101007387 */ /* 0x000fe80000100800 */
[----:B------:R0:W-:Y:S04]  /*d650*/  STL.128 [R1+0x5ca0], R32 ;  /* 0x005ca02001007387 */ /* 0x0001e80000100c00 */
[----:B------:R-:W-:Y:S04]  /*d660*/  STL [R1+0x298], R146 ;  /* 0x0002989201007387 */ /* 0x000fe80000100800 */
[----:B------:R-:W-:Y:S04]  /*d670*/  STL [R1+0x29c], R131 ;  /* 0x00029c8301007387 */ /* 0x000fe80000100800 */
[----:B------:R-:W2:Y:S04]  /*d680*/  LDL R125, [R1+0x2d8] ;  /* 0x0002d800017d7983 */ /* 0x000ea80000100800 */
[----:B0-----:R-:W2:Y:S04]  /*d690*/  LDL.LU.128 R32, [R1+0x5ca0] ;  /* 0x005ca00001207983 */ /* 0x001ea80000300c00 */
[----:B------:R-:W2:Y:S04]  /*d6a0*/  LDL R127, [R1+0x2e0] ;  /* 0x0002e000017f7983 */ /* 0x000ea80000100800 */
[----:B------:R-:W2:Y:S04]  /*d6b0*/  LDL R124, [R1+0x2ec] ;  /* 0x0002ec00017c7983 */ /* 0x000ea80000100800 */
[----:B------:R0:W-:Y:S04]  /*d6c0*/  STL.128 [R1+0x470], R12 ;  /* 0x0004700c01007387 */ /* 0x0001e80000100c00 */
[----:B------:R-:W-:Y:S04]  /*d6d0*/  STL.128 [R1+0x5b10], R48 ;  /* 0x005b103001007387 */ /* 0x000fe80000100c00 */
[----:B------:R-:W-:Y:S04]  /*d6e0*/  STL.128 [R1+0x5ab0], R24 ;  /* 0x005ab01801007387 */ /* 0x000fe80000100c00 */
[----:B------:R-:W-:Y:S04]  /*d6f0*/  STL.128 [R1+0x5aa0], R20 ;  /* 0x005aa01401007387 */ /* 0x000fe80000100c00 */
[----:B------:R1:W-:Y:S04]  /*d700*/  STL.64 [R1+0x5a90], R18 ;  /* 0x005a901201007387 */ /* 0x0003e80000100a00 */
[----:B0-----:R-:W2:Y:S04]  /*d710*/  LDL.LU.128 R12, [R1+0x5c50] ;  /* 0x005c5000010c7983 */ /* 0x001ea80000300c00 */
[----:B------:R0:W-:Y:S04]  /*d720*/  STL.128 [R1+0x5c00], R108 ;  /* 0x005c006c01007387 */ /* 0x0001e80000100c00 */
[----:B----4-:R4:W-:Y:S04]  /*d730*/  STL.128 [R1+0x5bf0], R104 ;  /* 0x005bf06801007387 */ /* 0x0109e80000100c00 */
[----:B------:R4:W-:Y:S04]  /*d740*/  STL.128 [R1+0x5be0], R100 ;  /* 0x005be06401007387 */ /* 0x0009e80000100c00 */
[----:B------:R4:W-:Y:S04]  /*d750*/  STL.128 [R1+0x5bd0], R96 ;  /* 0x005bd06001007387 */ /* 0x0009e80000100c00 */
[----:B------:R4:W-:Y:S04]  /*d760*/  STL.128 [R1+0x5bc0], R92 ;  /* 0x005bc05c01007387 */ /* 0x0009e80000100c00 */
[----:B------:R4:W-:Y:S04]  /*d770*/  STL.128 [R1+0x5bb0], R88 ;  /* 0x005bb05801007387 */ /* 0x0009e80000100c00 */
[----:B-1----:R-:W2:Y:S04]  /*d780*/  LDL.128 R16, [R1+0x270] ;  /* 0x0002700001107983 */ /* 0x002ea80000100c00 */
[----:B------:R-:W2:Y:S04]  /*d790*/  LDL.LU.128 R48, [R1+0x5b10] ;  /* 0x005b100001307983 */ /* 0x000ea80000300c00 */
[----:B------:R-:W2:Y:S04]  /*d7a0*/  LDL.LU.128 R24, [R1+0x5ab0] ;  /* 0x005ab00001187983 */ /* 0x000ea80000300c00 */
[----:B------:R-:W2:Y:S04]  /*d7b0*/  LDL.LU.128 R20, [R1+0x5aa0] ;  /* 0x005aa00001147983 */ /* 0x000ea80000300c00 */
[----:B------:R1:W-:Y:S04]  /*d7c0*/  STL.128 [R1+0x5ba0], R84 ;  /* 0x005ba05401007387 */ /* 0x0003e80000100c00 */
[----:B0-----:R-:W2:Y:S04]  /*d7d0*/  LDL.LU.128 R108, [R1+0x5c00] ;  /* 0x005c0000016c7983 */ /* 0x001ea80000300c00 */
[----:B----4-:R-:W4:Y:S04]  /*d7e0*/  LDL.LU.128 R104, [R1+0x5bf0] ;  /* 0x005bf00001687983 */ /* 0x010f280000300c00 */
[----:B------:R-:W4:Y:S04]  /*d7f0*/  LDL.LU.128 R100, [R1+0x5be0] ;  /* 0x005be00001647983 */ /* 0x000f280000300c00 */
[----:B------:R-:W4:Y:S04]  /*d800*/  LDL.LU.128 R96, [R1+0x5bd0] ;  /* 0x005bd00001607983 */ /* 0x000f280000300c00 */
[----:B------:R-:W4:Y:S04]  /*d810*/  LDL.LU.128 R92, [R1+0x5bc0] ;  /* 0x005bc000015c7983 */ /* 0x000f280000300c00 */
[----:B------:R-:W4:Y:S04]  /*d820*/  LDL.LU.128 R88, [R1+0x5bb0] ;  /* 0x005bb00001587983 */ /* 0x000f280000300c00 */
[----:B------:R0:W-:Y:S04]  /*d830*/  STL.128 [R1+0x5b80], R76 ;  /* 0x005b804c01007387 */ /* 0x0001e80000100c00 */
[----:B-1----:R-:W4:Y:S04]  /*d840*/  LDL.LU.128 R84, [R1+0x5ba0] ;  /* 0x005ba00001547983 */ /* 0x002f280000300c00 */
[----:B------:R-:W-:Y:S04]  /*d850*/  STL [R1+0x2a0], R132 ;  /* 0x0002a08401007387 */ /* 0x000fe80000100800 */
[----:B------:R-:W-:Y:S04]  /*d860*/  STL [R1+0x2a4], R133 ;  /* 0x0002a48501007387 */ /* 0x000fe80000100800 */
[----:B0-----:R-:W4:Y:S04]  /*d870*/  LDL.LU.128 R76, [R1+0x5b80] ;  /* 0x005b8000014c7983 */ /* 0x001f280000300c00 */
[----:B------:R-:W-:Y:S04]  /*d880*/  STL [R1+0x2a8], R134 ;  /* 0x0002a88601007387 */ /* 0x000fe80000100800 */
[----:B------:R-:W-:Y:S04]  /*d890*/  STL [R1+0x2ac], R135 ;  /* 0x0002ac8701007387 */ /* 0x000fe80000100800 */
[----:B------:R-:W-:Y:S04]  /*d8a0*/  STL [R1+0x2b0], R136 ;  /* 0x0002b08801007387 */ /* 0x000fe80000100800 */
[----:B------:R-:W-:Y:S04]  /*d8b0*/  STL [R1+0x2b4], R137 ;  /* 0x0002b48901007387 */ /* 0x000fe80000100800 */
[----:B------:R-:W-:Y:S04]  /*d8c0*/  STL [R1+0x2b8], R138 ;  /* 0x0002b88a01007387 */ /* 0x000fe80000100800 */
[----:B------:R0:W-:Y:S04]  /*d8d0*/  STL.128 [R1+0x5fd0], R116 ;  /* 0x005fd07401007387 */ /* 0x0001e80000100c00 */
[----:B------:R-:W-:Y:S04]  /*d8e0*/  STL [R1+0x2bc], R139 ;  /* 0x0002bc8b01007387 */ /* 0x000fe80000100800 */
[----:B---3--:R1:W-:Y:S04]  /*d8f0*/  STL.128 [R1+0x5c10], R112 ;  /* 0x005c107001007387 */ /* 0x0083e80000100c00 */
[----:B--2---:R2:W-:Y:S04]  /*d900*/  STL.128 [R1+0x5b90], R80 ;  /* 0x005b905001007387 */ /* 0x0045e80000100c00 */
[----:B0-----:R-:W3:Y:S04]  /*d910*/  LDL.LU.128 R116, [R1+0x5fd0] ;  /* 0x005fd00001747983 */ /* 0x001ee80000300c00 */
[----:B------:R0:W-:Y:S04]  /*d920*/  STL.128 [R1+0x5b70], R72 ;  /* 0x005b704801007387 */ /* 0x0001e80000100c00 */
[----:B------:R0:W-:Y:S04]  /*d930*/  STL.128 [R1+0x5b60], R68 ;  /* 0x005b604401007387 */ /* 0x0001e80000100c00 */
[----:B------:R0:W-:Y:S04]  /*d940*/  STL.128 [R1+0x5b50], R64 ;  /* 0x005b504001007387 */ /* 0x0001e80000100c00 */
[----:B-1----:R-:W3:Y:S04]  /*d950*/  LDL.LU.128 R112, [R1+0x5c10] ;  /* 0x005c100001707983 */ /* 0x002ee80000300c00 */
[----:B------:R1:W-:Y:S04]  /*d960*/  STL.128 [R1+0x5b40], R60 ;  /* 0x005b403c01007387 */ /* 0x0003e80000100c00 */
[----:B------:R-:W-:Y:S04]  /*d970*/  STL.64 [R1+0x5a60], R4 ;  /* 0x005a600401007387 */ /* 0x000fe80000100a00 */
[----:B--2---:R-:W2:Y:S04]  /*d980*/  LDL.LU.128 R80, [R1+0x5b90] ;  /* 0x005b900001507983 */ /* 0x004ea80000300c00 */
[----:B0-----:R-:W2:Y:S04]  /*d990*/  LDL.LU.128 R72, [R1+0x5b70] ;  /* 0x005b700001487983 */ /* 0x001ea80000300c00 */
[----:B------:R0:W-:Y:S04]  /*d9a0*/  STL.128 [R1+0x5b30], R56 ;  /* 0x005b303801007387 */ /* 0x0001e80000100c00 */
[----:B------:R-:W2:Y:S04]  /*d9b0*/  LDL.LU.128 R68, [R1+0x5b60] ;  /* 0x005b600001447983 */ /* 0x000ea80000300c00 */
[----:B------:R-:W2:Y:S04]  /*d9c0*/  LDL.LU.128 R64, [R1+0x5b50] ;  /* 0x005b500001407983 */ /* 0x000ea80000300c00 */
[----:B------:R0:W-:Y:S04]  /*d9d0*/  STL.128 [R1+0x5b20], R52 ;  /* 0x005b203401007387 */ /* 0x0001e80000100c00 */
[----:B-1----:R-:W2:Y:S04]  /*d9e0*/  LDL.LU.128 R60, [R1+0x5b40] ;  /* 0x005b4000013c7983 */ /* 0x002ea80000300c00 */
[----:B0-----:R-:W2:Y:S04]  /*d9f0*/  LDL.LU.128 R56, [R1+0x5b30] ;  /* 0x005b300001387983 */ /* 0x001ea80000300c00 */
[----:B------:R0:W-:Y:S04]  /*da00*/  STL.128 [R1+0x5b00], R44 ;  /* 0x005b002c01007387 */ /* 0x0001e80000100c00 */
[----:B------:R-:W2:Y:S04]  /*da10*/  LDL.LU.128 R52, [R1+0x5b20] ;  /* 0x005b200001347983 */ /* 0x000ea80000300c00 */
[----:B------:R-:W2:Y:S04]  /*da20*/  LDL.LU.64 R4, [R1+0x5a60] ;  /* 0x005a600001047983 */ /* 0x000ea80000300a00 */
[----:B------:R-:W2:Y:S04]  /*da30*/  LDL R140, [R1+0x2c0] ;  /* 0x0002c000018c7983 */ /* 0x000ea80000100800 */
[----:B0-----:R-:W2:Y:S04]  /*da40*/  LDL.LU.128 R44, [R1+0x5b00] ;  /* 0x005b0000012c7983 */ /* 0x001ea80000300c00 */
[----:B------:R-:W2:Y:S04]  /*da50*/  LDL R141, [R1+0x2c4] ;  /* 0x0002c400018d7983 */ /* 0x000ea80000100800 */
[----:B------:R-:W-:Y:S04]  /*da60*/  STL [R1+0x2c8], R142 ;  /* 0x0002c88e01007387 */ /* 0x000fe80000100800 */
        /* <DEDUP_REMOVED lines=8> */
[----:B------:R-:W-:Y:S04]  /*daf0*/  STL [R1+0x2cc], R128 ;  /* 0x0002cc8001007387 */ /* 0x000fe80000100800 */
[----:B------:R-:W2:Y:S04]  /*db00*/  LDL R129, [R1+0x2d0] ;  /* 0x0002d00001817983 */ /* 0x000ea80000100800 */
[----:B------:R-:W2:Y:S04]  /*db10*/  LDL R130, [R1+0x2d4] ;  /* 0x0002d40001827983 */ /* 0x000ea80000100800 */
[----:B------:R0:W-:Y:S04]  /*db20*/  STL.128 [R1+0x5ad0], R32 ;  /* 0x005ad02001007387 */ /* 0x0001e80000100c00 */
[----:B0-----:R-:W2:Y:S04]  /*db30*/  LDL.LU.128 R32, [R1+0x5ad0] ;  /* 0x005ad00001207983 */ /* 0x001ea80000300c00 */
[----:B------:R0:W-:Y:S04]  /*db40*/  STL.128 [R1+0x5a80], R12 ;  /* 0x005a800c01007387 */ /* 0x0001e80000100c00 */
[----:B0-----:R-:W2:Y:S04]  /*db50*/  LDL.LU.128 R12, [R1+0x5a80] ;  /* 0x005a8000010c7983 */ /* 0x001ea80000300c00 */
[----:B------:R0:W-:Y:S04]  /*db60*/  STL.128 [R1+0x480], R16 ;  /* 0x0004801001007387 */ /* 0x0001e80000100c00 */
[----:B------:R-:W-:Y:S04]  /*db70*/  STL.128 [R1+0x5940], R48 ;  /* 0x0059403001007387 */ /* 0x000fe80000100c00 */
[----:B------:R-:W-:Y:S04]  /*db80*/  STL.128 [R1+0x58e0], R24 ;  /* 0x0058e01801007387 */ /* 0x000fe80000100c00 */
[----:B------:R1:W-:Y:S04]  /*db90*/  STL.128 [R1+0x58d0], R20 ;  /* 0x0058d01401007387 */ /* 0x0003e80000100c00 */
[----:B0-----:R-:W2:Y:S04]  /*dba0*/  LDL.LU.64 R18, [R1+0x5a90] ;  /* 0x005a900001127983 */ /* 0x001ea80000300a00 */
        /* <DEDUP_REMOVED lines=19> */
[----:B------:R0:W-:Y:S04]  /*dce0*/  STL.128 [R1+0x5fe0], R120 ;  /* 0x005fe07801007387 */ /* 0x0001e80000100c00 */
[----:B---3--:R1:W-:Y:S04]  /*dcf0*/  STL.128 [R1+0x5df0], R116 ;  /* 0x005df07401007387 */ /* 0x0083e80000100c00 */
[----:B------:R3:W-:Y:S04]  /*dd00*/  STL.128 [R1+0x5a40], R112 ;  /* 0x005a407001007387 */ /* 0x0007e80000100c00 */
[----:B0-----:R-:W4:Y:S04]  /*dd10*/  LDL.LU.128 R120, [R1+0x5fe0] ;  /* 0x005fe00001787983 */ /* 0x001f280000300c00 */
[----:B-1----:R-:W4:Y:S04]  /*dd20*/  LDL.LU.128 R116, [R1+0x5df0] ;  /* 0x005df00001747983 */ /* 0x002f280000300c00 */
[----:B--2---:R0:W-:Y:S04]  /*dd30*/  STL.128 [R1+0x59c0], R80 ;  /* 0x0059c05001007387 */ /* 0x0041e80000100c00 */
[----:B------:R1:W-:Y:S04]  /*dd40*/  STL.128 [R1+0x59a0], R72 ;  /* 0x0059a04801007387 */ /* 0x0003e80000100c00 */
[----:B---3--:R-:W2:Y:S04]  /*dd50*/  LDL.LU.128 R112, [R1+0x5a40] ;  /* 0x005a400001707983 */ /* 0x008ea80000300c00 */
[----:B------:R3:W-:Y:S04]  /*dd60*/  STL.128 [R1+0x5990], R68 ;  /* 0x0059904401007387 */ /* 0x0007e80000100c00 */
[----:B------:R3:W-:Y:S04]  /*dd70*/  STL.128 [R1+0x5980], R64 ;  /* 0x0059804001007387 */ /* 0x0007e80000100c00 */
[----:B0-----:R-:W2:Y:S04]  /*dd80*/  LDL.LU.128 R80, [R1+0x59c0] ;  /* 0x0059c00001507983 */ /* 0x001ea80000300c00 */
[----:B------:R0:W-:Y:S04]  /*dd90*/  STL.128 [R1+0x5970], R60 ;  /* 0x0059703c01007387 */ /* 0x0001e80000100c00 */
[----:B------:R0:W-:Y:S04]  /*dda0*/  STL.128 [R1+0x5960], R56 ;  /* 0x0059603801007387 */ /* 0x0001e80000100c00 */
[----:B-1----:R-:W2:Y:S04]  /*ddb0*/  LDL.LU.128 R72, [R1+0x59a0] ;  /* 0x0059a00001487983 */ /* 0x002ea80000300c00 */
[----:B------:R1:W-:Y:S04]  /*ddc0*/  STL.128 [R1+0x5950], R52 ;  /* 0x0059503401007387 */ /* 0x0003e80000100c00 */
[----:B------:R-:W-:Y:S04]  /*ddd0*/  STL.64 [R1+0x5890], R4 ;  /* 0x0058900401007387 */ /* 0x000fe80000100a00 */
[----:B---3--:R-:W3:Y:S04]  /*dde0*/  LDL.LU.128 R68, [R1+0x5990] ;  /* 0x0059900001447983 */ /* 0x008ee80000300c00 */
[----:B------:R1:W-:Y:S04]  /*ddf0*/  STL.128 [R1+0x5930], R44 ;  /* 0x0059302c01007387 */ /* 0x0003e80000100c00 */
[----:B------:R-:W3:Y:S04]  /*de00*/  LDL.LU.128 R64, [R1+0x5980] ;  /* 0x0059800001407983 */ /* 0x000ee80000300c00 */
[----:B0-----:R-:W3:Y:S04]  /*de10*/  LDL.LU.128 R60, [R1+0x5970] ;  /* 0x00597000013c7983 */ /* 0x001ee80000300c00 */
[----:B------:R-:W3:Y:S04]  /*de20*/  LDL.LU.128 R56, [R1+0x5960] ;  /* 0x0059600001387983 */ /* 0x000ee80000300c00 */
[----:B-1----:R-:W3:Y:S04]  /*de30*/  LDL.LU.128 R52, [R1+0x5950] ;  /* 0x0059500001347983 */ /* 0x002ee80000300c00 */
[----:B------:R-:W3:Y:S04]  /*de40*/  LDL.LU.128 R44, [R1+0x5930] ;  /* 0x00593000012c7983 */ /* 0x000ee80000300c00 */
[----:B------:R-:W3:Y:S04]  /*de50*/  LDL.LU.64 R4, [R1+0x5890] ;  /* 0x0058900001047983 */ /* 0x000ee80000300a00 */
[----:B------:R0:W-:Y:S04]  /*de60*/  STL.128 [R1+0x5920], R40 ;  /* 0x0059202801007387 */ /* 0x0001e80000100c00 */
[----:B------:R1:W-:Y:S04]  /*de70*/  STL.128 [R1+0x5910], R36 ;  /* 0x0059102401007387 */ /* 0x0003e80000100c00 */
[----:B------:R1:W-:Y:S04]  /*de80*/  STL.128 [R1+0x58f0], R28 ;  /* 0x0058f01c01007387 */ /* 0x0003e80000100c00 */
[----:B------:R1:W-:Y:S04]  /*de90*/  STL.128 [R1+0x58a0], R8 ;  /* 0x0058a00801007387 */ /* 0x0003e80000100c00 */
[----:B0-----:R-:W3:Y:S04]  /*dea0*/  LDL.LU.128 R40, [R1+0x5920] ;  /* 0x0059200001287983 */ /* 0x001ee80000300c00 */
[----:B-1----:R-:W3:Y:S04]  /*deb0*/  LDL.LU.128 R36, [R1+0x5910] ;  /* 0x0059100001247983 */ /* 0x002ee80000300c00 */
[----:B------:R-:W3:Y:S04]  /*dec0*/  LDL.LU.128 R28, [R1+0x58f0] ;  /* 0x0058f000011c7983 */ /* 0x000ee80000300c00 */
[----:B------:R-:W3:Y:S04]  /*ded0*/  LDL.LU.128 R8, [R1+0x58a0] ;  /* 0x0058a00001087983 */ /* 0x000ee80000300c00 */
[----:B------:R0:W-:Y:S04]  /*dee0*/  STL.128 [R1+0x5900], R32 ;  /* 0x0059002001007387 */ /* 0x0001e80000100c00 */
[----:B0-----:R-:W3:Y:S04]  /*def0*/  LDL.LU.128 R32, [R1+0x5900] ;  /* 0x0059000001207983 */ /* 0x001ee80000300c00 */
[----:B------:R0:W-:Y:S04]  /*df00*/  STL.128 [R1+0x58b0], R12 ;  /* 0x0058b00c01007387 */ /* 0x0001e80000100c00 */
[----:B0-----:R-:W3:Y:S04]  /*df10*/  LDL.LU.128 R12, [R1+0x58b0] ;  /* 0x0058b000010c7983 */ /* 0x001ee80000300c00 */
[----:B------:R0:W-:Y:S04]  /*df20*/  STL.64 [R1+0x58c0], R18 ;  /* 0x0058c01201007387 */ /* 0x0001e80000100a00 */
[----:B0-----:R-:W3:Y:S04]  /*df30*/  LDL.LU.64 R18, [R1+0x58c0] ;  /* 0x0058c00001127983 */ /* 0x001ee80000300a00 */
[----:B------:R0:W-:Y:S04]  /*df40*/  STL.128 [R1+0x490], R20 ;  /* 0x0004901401007387 */ /* 0x0001e80000100c00 */
[----:B------:R-:W-:Y:S04]  /*df50*/  STL.128 [R1+0x5780], R48 ;  /* 0x0057803001007387 */ /* 0x000fe80000100c00 */
[----:B------:R1:W-:Y:S04]  /*df60*/  STL.128 [R1+0x5720], R24 ;  /* 0x0057201801007387 */ /* 0x0003e80000100c00 */
[----:B0-----:R-:W3:Y:S04]  /*df70*/  LDL.LU.128 R20, [R1+0x58d0] ;  /* 0x0058d00001147983 */ /* 0x001ee80000300c00 */
[----:B------:R0:W-:Y:S04]  /*df80*/  STL.128 [R1+0x5870], R108 ;  /* 0x0058706c01007387 */ /* 0x0001e80000100c00 */
[----:B----4-:R4:W-:Y:S04]  /*df90*/  STL.128 [R1+0x5860], R104 ;  /* 0x0058606801007387 */ /* 0x0109e80000100c00 */
[----:B------:R4:W-:Y:S04]  /*dfa0*/  STL.128 [R1+0x5850], R100 ;  /* 0x0058506401007387 */ /* 0x0009e80000100c00 */
[----:B------:R4:W-:Y:S04]  /*dfb0*/  STL.128 [R1+0x5840], R96 ;  /* 0x0058406001007387 */ /* 0x0009e80000100c00 */
[----:B------:R4:W-:Y:S04]  /*dfc0*/  STL.128 [R1+0x5830], R92 ;  /* 0x0058305c01007387 */ /* 0x0009e80000100c00 */
[----:B------:R4:W-:Y:S04]  /*dfd0*/  STL.128 [R1+0x5820], R88 ;  /* 0x0058205801007387 */ /* 0x0009e80000100c00 */
[----:B-1----:R-:W3:Y:S04]  /*dfe0*/  LDL.128 R24, [R1+0x290] ;  /* 0x0002900001187983 */ /* 0x002ee80000100c00 */
[----:B------:R-:W3:Y:S04]  /*dff0*/  LDL.LU.128 R48, [R1+0x5780] ;  /* 0x0057800001307983 */ /* 0x000ee80000300c00 */
        /* <DEDUP_REMOVED lines=11> */
[----:B------:R1:W-:Y:S04]  /*e0b0*/  STL.128 [R1+0x5e00], R120 ;  /* 0x005e007801007387 */ /* 0x0003e80000100c00 */
[----:B------:R1:W-:Y:S04]  /*e0c0*/  STL.128 [R1+0x5c20], R116 ;  /* 0x005c207401007387 */ /* 0x0003e80000100c00 */
[----:B--2---:R2:W-:Y:S04]  /*e0d0*/  STL.128 [R1+0x5880], R112 ;  /* 0x0058807001007387 */ /* 0x0045e80000100c00 */
[----:B------:R2:W-:Y:S04]  /*e0e0*/  STL.128 [R1+0x5800], R80 ;  /* 0x0058005001007387 */ /* 0x0005e80000100c00 */
[----:B------:R2:W-:Y:S04]  /*e0f0*/  STL.128 [R1+0x57e0], R72 ;  /* 0x0057e04801007387 */ /* 0x0005e80000100c00 */
[----:B0-----:R-:W4:Y:S04]  /*e100*/  LDL.LU.128 R124, [R1+0x5ff0] ;  /* 0x005ff000017c7983 */ /* 0x001f280000300c00 */
[----:B---3--:R0:W-:Y:S04]  /*e110*/  STL.128 [R1+0x57d0], R68 ;  /* 0x0057d04401007387 */ /* 0x0081e80000100c00 */
[----:B-1----:R-:W3:Y:S04]  /*e120*/  LDL.LU.128 R120, [R1+0x5e00] ;  /* 0x005e000001787983 */ /* 0x002ee80000300c00 */
[----:B------:R1:W-:Y:S04]  /*e130*/  STL.128 [R1+0x57c0], R64 ;  /* 0x0057c04001007387 */ /* 0x0003e80000100c00 */
[----:B------:R1:W-:Y:S04]  /*e140*/  STL.128 [R1+0x57b0], R60 ;  /* 0x0057b03c01007387 */ /* 0x0003e80000100c00 */
[----:B------:R1:W-:Y:S04]  /*e150*/  STL.128 [R1+0x57a0], R56 ;  /* 0x0057a03801007387 */ /* 0x0003e80000100c00 */
[----:B------:R1:W-:Y:S04]  /*e160*/  STL.128 [R1+0x5790], R52 ;  /* 0x0057903401007387 */ /* 0x0003e80000100c00 */
[----:B------:R1:W-:Y:S04]  /*e170*/  STL.128 [R1+0x5770], R44 ;  /* 0x0057702c01007387 */ /* 0x0003e80000100c00 */
[----:B------:R-:W-:Y:S04]  /*e180*/  STL.64 [R1+0x56d8], R4 ;  /* 0x0056d80401007387 */ /* 0x000fe80000100a00 */
[----:B------:R-:W3:Y:S04]  /*e190*/  LDL.LU.128 R116, [R1+0x5c20] ;  /* 0x005c200001747983 */ /* 0x000ee80000300c00 */
[----:B--2---:R-:W2:Y:S04]  /*e1a0*/  LDL.LU.128 R112, [R1+0x5880] ;  /* 0x0058800001707983 */ /* 0x004ea80000300c00 */
[----:B------:R-:W2:Y:S04]  /*e1b0*/  LDL.LU.128 R80, [R1+0x5800] ;  /* 0x0058000001507983 */ /* 0x000ea80000300c00 */
[----:B------:R-:W2:Y:S04]  /*e1c0*/  LDL.LU.128 R72, [R1+0x57e0] ;  /* 0x0057e00001487983 */ /* 0x000ea80000300c00 */
        /* <DEDUP_REMOVED lines=8> */
[----:B------:R-:W2:Y:S04]  /*e250*/  LDL.LU.128 R52, [R1+0x5790] ;  /* 0x0057900001347983 */ /* 0x000ea80000300c00 */
[----:B------:R-:W2:Y:S04]  /*e260*/  LDL.LU.128 R44, [R1+0x5770] ;  /* 0x00577000012c7983 */ /* 0x000ea80000300c00 */
[----:B------:R-:W2:Y:S04]  /*e270*/  LDL.LU.128 R40, [R1+0x5760] ;  /* 0x0057600001287983 */ /* 0x000ea80000300c00 */
[----:B------:R-:W2:Y:S04]  /*e280*/  LDL.LU.128 R36, [R1+0x5750] ;  /* 0x0057500001247983 */ /* 0x000ea80000300c00 */
[----:B------:R-:W2:Y:S04]  /*e290*/  LDL.LU.128 R28, [R1+0x5730] ;  /* 0x00573000011c7983 */ /* 0x000ea80000300c00 */
[----:B------:R0:W-:Y:S04]  /*e2a0*/  STL.128 [R1+0x5740], R32 ;  /* 0x0057402001007387 */ /* 0x0001e80000100c00 */
[----:B------:R-:W2:Y:S04]  /*e2b0*/  LDL.LU.128 R8, [R1+0x56e0] ;  /* 0x0056e00001087983 */ /* 0x000ea80000300c00 */
[----:B------:R-:W2:Y:S04]  /*e2c0*/  LDL.LU.64 R4, [R1+0x56d8] ;  /* 0x0056d80001047983 */ /* 0x000ea80000300a00 */
[----:B0-----:R-:W2:Y:S04]  /*e2d0*/  LDL.LU.128 R32, [R1+0x5740] ;  /* 0x0057400001207983 */ /* 0x001ea80000300c00 */
[----:B------:R0:W-:Y:S04]  /*e2e0*/  STL.128 [R1+0x56f0], R12 ;  /* 0x0056f00c01007387 */ /* 0x0001e80000100c00 */
[----:B0-----:R-:W2:Y:S04]  /*e2f0*/  LDL.LU.128 R12, [R1+0x56f0] ;  /* 0x0056f000010c7983 */ /* 0x001ea80000300c00 */
[----:B------:R0:W-:Y:S04]  /*e300*/  STL.64 [R1+0x5700], R18 ;  /* 0x0057001201007387 */ /* 0x0001e80000100a00 */
[----:B0-----:R-:W2:Y:S04]  /*e310*/  LDL.LU.64 R18, [R1+0x5700] ;  /* 0x0057000001127983 */ /* 0x001ea80000300a00 */
[----:B------:R0:W-:Y:S04]  /*e320*/  STL.128 [R1+0x5710], R20 ;  /* 0x0057101401007387 */ /* 0x0001e80000100c00 */
[----:B0-----:R-:W2:Y:S04]  /*e330*/  LDL.LU.128 R20, [R1+0x5710] ;  /* 0x0057100001147983 */ /* 0x001ea80000300c00 */
[----:B------:R0:W-:Y:S04]  /*e340*/  STL.128 [R1+0x4a0], R24 ;  /* 0x0004a01801007387 */ /* 0x0001e80000100c00 */
[----:B------:R1:W-:Y:S04]  /*e350*/  STL.128 [R1+0x55d0], R48 ;  /* 0x0055d03001007387 */ /* 0x0003e80000100c00 */
[----:B------:R1:W-:Y:S04]  /*e360*/  STL.128 [R1+0x56c0], R108 ;  /* 0x0056c06c01007387 */ /* 0x0003e80000100c00 */
[----:B0-----:R-:W2:Y:S04]  /*e370*/  LDL.LU.128 R24, [R1+0x5720] ;  /* 0x0057200001187983 */ /* 0x001ea80000300c00 */
[----:B----4-:R0:W-:Y:S04]  /*e380*/  STL.128 [R1+0x56b0], R104 ;  /* 0x0056b06801007387 */ /* 0x0101e80000100c00 */
[----:B------:R4:W-:Y:S04]  /*e390*/  STL.128 [R1+0x56a0], R100 ;  /* 0x0056a06401007387 */ /* 0x0009e80000100c00 */
[----:B------:R4:W-:Y:S04]  /*e3a0*/  STL.128 [R1+0x5690], R96 ;  /* 0x0056906001007387 */ /* 0x0009e80000100c00 */
[----:B------:R4:W-:Y:S04]  /*e3b0*/  STL.128 [R1+0x5680], R92 ;  /* 0x0056805c01007387 */ /* 0x0009e80000100c00 */
[----:B------:R4:W-:Y:S04]  /*e3c0*/  STL.128 [R1+0x5670], R88 ;  /* 0x0056705801007387 */ /* 0x0009e80000100c00 */
[----:B-1----:R-:W2:Y:S04]  /*e3d0*/  LDL.128 R48, [R1+0x2a0] ;  /* 0x0002a00001307983 */ /* 0x002ea80000100c00 */
[----:B------:R1:W-:Y:S04]  /*e3e0*/  STL.128 [R1+0x5660], R84 ;  /* 0x0056605401007387 */ /* 0x0003e80000100c00 */
[----:B------:R-:W2:Y:S04]  /*e3f0*/  LDL.LU.128 R108, [R1+0x56c0] ;  /* 0x0056c000016c7983 */ /* 0x000ea80000300c00 */
[----:B0-----:R-:W2:Y:S04]  /*e400*/  LDL.LU.128 R104, [R1+0x56b0] ;  /* 0x0056b00001687983 */ /* 0x001ea80000300c00 */
[----:B----4-:R-:W4:Y:S04]  /*e410*/  LDL.LU.128 R100, [R1+0x56a0] ;  /* 0x0056a00001647983 */ /* 0x010f280000300c00 */
[----:B------:R-:W4:Y:S04]  /*e420*/  LDL.LU.128 R96, [R1+0x5690] ;  /* 0x0056900001607983 */ /* 0x000f280000300c00 */
[----:B------:R-:W4:Y:S04]  /*e430*/  LDL.LU.128 R92, [R1+0x5680] ;  /* 0x00568000015c7983 */ /* 0x000f280000300c00 */
[----:B------:R-:W4:Y:S04]  /*e440*/  LDL.LU.128 R88, [R1+0x5670] ;  /* 0x0056700001587983 */ /* 0x000f280000300c00 */
[----:B------:R0:W-:Y:S04]  /*e450*/  STL.128 [R1+0x5640], R76 ;  /* 0x0056404c01007387 */ /* 0x0001e80000100c00 */
[----:B-1----:R-:W4:Y:S04]  /*e460*/  LDL.LU.128 R84, [R1+0x5660] ;  /* 0x0056600001547983 */ /* 0x002f280000300c00 */
[----:B0-----:R-:W4:Y:S04]  /*e470*/  LDL.LU.128 R76, [R1+0x5640] ;  /* 0x00564000014c7983 */ /* 0x001f280000300c00 */
[----:B------:R0:W-:Y:S04]  /*e480*/  STL [R1+0x5e10], R124 ;  /* 0x005e107c01007387 */ /* 0x0001e80000100800 */
[----:B---3--:R1:W-:Y:S04]  /*e490*/  STL.64 [R1+0x5c30], R120 ;  /* 0x005c307801007387 */ /* 0x0083e80000100a00 */
[----:B0-----:R-:W3:Y:S04]  /*e4a0*/  LDL.LU R124, [R1+0x5e10] ;  /* 0x005e1000017c7983 */ /* 0x001ee80000300800 */
[----:B-1----:R-:W3:Y:S04]  /*e4b0*/  LDL.LU.64 R120, [R1+0x5c30] ;  /* 0x005c300001787983 */ /* 0x002ee80000300a00 */
[----:B------:R0:W-:Y:S04]  /*e4c0*/  STL [R1+0x5a58], R118 ;  /* 0x005a587601007387 */ /* 0x0001e80000100800 */
[----:B------:R1:W-:Y:S04]  /*e4d0*/  STL.64 [R1+0x5a50], R116 ;  /* 0x005a507401007387 */ /* 0x0003e80000100a00 */
[----:B--2---:R2:W-:Y:S04]  /*e4e0*/  STL [R1+0x56d0], R112 ;  /* 0x0056d07001007387 */ /* 0x0045e80000100800 */
[----:B------:R2:W-:Y:S04]  /*e4f0*/  STL.128 [R1+0x5650], R80 ;  /* 0x0056505001007387 */ /* 0x0005e80000100c00 */
[----:B------:R2:W-:Y:S04]  /*e500*/  STL.128 [R1+0x5630], R72 ;  /* 0x0056304801007387 */ /* 0x0005e80000100c00 */
[----:B0-----:R-:W3:Y:S04]  /*e510*/  LDL.LU R118, [R1+0x5a58] ;  /* 0x005a580001767983 */ /* 0x001ee80000300800 */
[----:B-1----:R-:W3:Y:S04]  /*e520*/  LDL.LU.64 R116, [R1+0x5a50] ;  /* 0x005a500001747983 */ /* 0x002ee80000300a00 */
[----:B--2---:R-:W2:Y:S04]  /*e530*/  LDL.LU R112, [R1+0x56d0] ;  /* 0x0056d00001707983 */ /* 0x004ea80000300800 */
[----:B------:R0:W-:Y:S04]  /*e540*/  STL.128 [R1+0x5620], R68 ;  /* 0x0056204401007387 */ /* 0x0001e80000100c00 */
[----:B------:R1:W-:Y:S04]  /*e550*/  STL.128 [R1+0x5610], R64 ;  /* 0x0056104001007387 */ /* 0x0003e80000100c00 */
[----:B------:R1:W-:Y:S04]  /*e560*/  STL.128 [R1+0x5600], R60 ;  /* 0x0056003c01007387 */ /* 0x0003e80000100c00 */
[----:B------:R1:W-:Y:S04]  /*e570*/  STL.128 [R1+0x55f0], R56 ;  /* 0x0055f03801007387 */ /* 0x0003e80000100c00 */
[----:B------:R1:W-:Y:S04]  /*e580*/  STL.128 [R1+0x55e0], R52 ;  /* 0x0055e03401007387 */ /* 0x0003e80000100c00 */
[----:B------:R1:W-:Y:S04]  /*e590*/  STL.128 [R1+0x55c0], R44 ;  /* 0x0055c02c01007387 */ /* 0x0003e80000100c00 */
[----:B------:R1:W-:Y:S04]  /*e5a0*/  STL.128 [R1+0x55b0], R40 ;  /* 0x0055b02801007387 */ /* 0x0003e80000100c00 */
[----:B------:R1:W-:Y:S04]  /*e5b0*/  STL.128 [R1+0x55a0], R36 ;  /* 0x0055a02401007387 */ /* 0x0003e80000100c00 */
[----:B------:R-:W-:Y:S04]  /*e5c0*/  STL.128 [R1+0x5580], R28 ;  /* 0x0055801c01007387 */ /* 0x000fe80000100c00 */
[----:B------:R-:W2:Y:S04]  /*e5d0*/  LDL.LU.128 R80, [R1+0x5650] ;  /* 0x0056500001507983 */ /* 0x000ea80000300c00 */
[----:B------:R-:W-:Y:S04]  /*e5e0*/  STL.128 [R1+0x5530], R8 ;  /* 0x0055300801007387 */ /* 0x000fe80000100c00 */
[----:B------:R-:W-:Y:S04]  /*e5f0*/  STL.64 [R1+0x5528], R4 ;  /* 0x0055280401007387 */ /* 0x000fe80000100a00 */
[----:B------:R-:W2:Y:S04]  /*e600*/  LDL.LU.128 R72, [R1+0x5630] ;  /* 0x0056300001487983 */ /* 0x000ea80000300c00 */
        /* <DEDUP_REMOVED lines=8> */
[----:B------:R0:W-:Y:S04]  /*e690*/  STL.128 [R1+0x5540], R12 ;  /* 0x0055400c01007387 */ /* 0x0001e80000100c00 */
[----:B------:R-:W2:Y:S04]  /*e6a0*/  LDL.LU.128 R36, [R1+0x55a0] ;  /* 0x0055a00001247983 */ /* 0x000ea80000300c00 */
[----:B------:R-:W2:Y:S04]  /*e6b0*/  LDL.LU.128 R32, [R1+0x5590] ;  /* 0x0055900001207983 */ /* 0x000ea80000300c00 */
[----:B------:R-:W2:Y:S04]  /*e6c0*/  LDL.LU.128 R28, [R1+0x5580] ;  /* 0x00558000011c7983 */ /* 0x000ea80000300c00 */
[----:B0-----:R-:W2:Y:S04]  /*e6d0*/  LDL.LU.128 R12, [R1+0x5540] ;  /* 0x00554000010c7983 */ /* 0x001ea80000300c00 */
[----:B------:R0:W-:Y:S04]  /*e6e0*/  STL.64 [R1+0x5550], R18 ;  /* 0x0055501201007387 */ /* 0x0001e80000100a00 */
[----:B------:R-:W2:Y:S04]  /*e6f0*/  LDL.LU.128 R8, [R1+0x5530] ;  /* 0x0055300001087983 */ /* 0x000ea80000300c00 */
[----:B------:R-:W2:Y:S04]  /*e700*/  LDL.LU.64 R4, [R1+0x5528] ;  /* 0x0055280001047983 */ /* 0x000ea80000300a00 */
[----:B0-----:R-:W2:Y:S04]  /*e710*/  LDL.LU.64 R18, [R1+0x5550] ;  /* 0x0055500001127983 */ /* 0x001ea80000300a00 */
[----:B------:R0:W-:Y:S04]  /*e720*/  STL.128 [R1+0x5560], R20 ;  /* 0x0055601401007387 */ /* 0x0001e80000100c00 */
[----:B0-----:R-:W2:Y:S04]  /*e730*/  LDL.LU.128 R20, [R1+0x5560] ;  /* 0x0055600001147983 */ /* 0x001ea80000300c00 */
[----:B------:R0:W-:Y:S04]  /*e740*/  STL.128 [R1+0x5570], R24 ;  /* 0x0055701801007387 */ /* 0x0001e80000100c00 */
[----:B0-----:R-:W2:Y:S01]  /*e750*/  LDL.LU.128 R24, [R1+0x5570] ;  /* 0x0055700001187983 */ /* 0x001ea20000300c00 */
[----:B------:R-:W-:-:S03]  /*e760*/  IMAD.MOV.U32 R227, RZ, RZ, R50 ;  /* 0x000000ffffe37224 */ /* 0x000fc600078e0032 */
[----:B------:R0:W-:Y:S01]  /*e770*/  STL.64 [R1+0x4b0], R48 ;  /* 0x0004b03001007387 */ /* 0x0001e20000100a00 */
[----:B------:R-:W-:-:S03]  /*e780*/  IMAD.MOV.U32 R226, RZ, RZ, R51 ;  /* 0x000000ffffe27224 */ /* 0x000fc600078e0033 */
[----:B------:R-:W-:Y:S04]  /*e790*/  STL.64 [R1+0x5520], R108 ;  /* 0x0055206c01007387 */ /* 0x000fe80000100a00 */
[----:B------:R-:W-:Y:S04]  /*e7a0*/  STL.128 [R1+0x5510], R104 ;  /* 0x0055106801007387 */ /* 0x000fe80000100c00 */
[----:B0-----:R-:W2:Y:S04]  /*e7b0*/  LDL.LU.128 R48, [R1+0x55d0] ;  /* 0x0055d00001307983 */ /* 0x001ea80000300c00 */
[----:B----4-:R-:W-:Y:S04]  /*e7c0*/  STL.128 [R1+0x5500], R100 ;  /* 0x0055006401007387 */ /* 0x010fe80000100c00 */
[----:B------:R-:W-:Y:S04]  /*e7d0*/  STL.128 [R1+0x54f0], R96 ;  /* 0x0054f06001007387 */ /* 0x000fe80000100c00 */
[----:B------:R-:W-:Y:S04]  /*e7e0*/  STL.128 [R1+0x54e0], R92 ;  /* 0x0054e05c01007387 */ /* 0x000fe80000100c00 */
[----:B------:R-:W-:Y:S04]  /*e7f0*/  STL.128 [R1+0x54d0], R88 ;  /* 0x0054d05801007387 */ /* 0x000fe80000100c00 */
[----:B------:R0:W-:Y:S04]  /*e800*/  STL.128 [R1+0x54c0], R84 ;  /* 0x0054c05401007387 */ /* 0x0001e80000100c00 */
[----:B------:R-:W-:Y:S04]  /*e810*/  STL [R1+0x2c0], R140 ;  /* 0x0002c08c01007387 */ /* 0x000fe80000100800 */
[----:B------:R-:W-:Y:S04]  /*e820*/  STL [R1+0x2c4], R141 ;  /* 0x0002c48d01007387 */ /* 0x000fe80000100800 */
[----:B------:R1:W-:Y:S04]  /*e830*/  STL.128 [R1+0x54a0], R76 ;  /* 0x0054a04c01007387 */ /* 0x0003e80000100c00 */
[----:B0-----:R-:W4:Y:S04]  /*e840*/  LDL.LU.128 R84, [R1+0x54c0] ;  /* 0x0054c00001547983 */ /* 0x001f280000300c00 */
[----:B------:R-:W4:Y:S04]  /*e850*/  LDL.LU.128 R88, [R1+0x54d0] ;  /* 0x0054d00001587983 */ /* 0x000f280000300c00 */
[----:B------:R-:W-:Y:S04]  /*e860*/  STL [R1+0x2d0], R129 ;  /* 0x0002d08101007387 */ /* 0x000fe80000100800 */
[----:B-1----:R-:W4:Y:S04]  /*e870*/  LDL.LU.128 R76, [R1+0x54a0] ;  /* 0x0054a000014c7983 */ /* 0x002f280000300c00 */
[----:B------:R-:W-:Y:S04]  /*e880*/  STL [R1+0x2d4], R130 ;  /* 0x0002d48201007387 */ /* 0x000fe80000100800 */
[----:B------:R-:W-:Y:S04]  /*e890*/  STL [R1+0x2d8], R125 ;  /* 0x0002d87d01007387 */ /* 0x000fe80000100800 */
[----:B------:R-:W-:Y:S04]  /*e8a0*/  STL [R1+0x2dc], R126 ;  /* 0x0002dc7e01007387 */ /* 0x000fe80000100800 */
[----:B------:R-:W-:Y:S04]  /*e8b0*/  STL [R1+0x2e0], R127 ;  /* 0x0002e07f01007387 */ /* 0x000fe80000100800 */
[----:B------:R-:W-:Y:S04]  /*e8c0*/  STL [R1+0x2e4], R122 ;  /* 0x0002e47a01007387 */ /* 0x000fe80000100800 */
[----:B------:R-:W-:Y:S04]  /*e8d0*/  STL [R1+0x2e8], R123 ;  /* 0x0002e87b01007387 */ /* 0x000fe80000100800 */
[----:B---3--:R-:W-:Y:S04]  /*e8e0*/  STL [R1+0x2ec], R124 ;  /* 0x0002ec7c01007387 */ /* 0x008fe80000100800 */
[----:B------:R-:W3:Y:S04]  /*e8f0*/  LDL.LU.128 R92, [R1+0x54e0] ;  /* 0x0054e000015c7983 */ /* 0x000ee80000300c00 */
[----:B------:R-:W-:Y:S04]  /*e900*/  STL [R1+0x2f0], R119 ;  /* 0x0002f07701007387 */ /* 0x000fe80000100800 */
[----:B------:R-:W-:Y:S04]  /*e910*/  STL [R1+0x2f4], R120 ;  /* 0x0002f47801007387 */ /* 0x000fe80000100800 */
[----:B------:R-:W-:Y:S04]  /*e920*/  STL [R1+0x2f8], R121 ;  /* 0x0002f87901007387 */ /* 0x000fe80000100800 */
[----:B------:R-:W-:Y:S04]  /*e930*/  STL [R1+0x2fc], R116 ;  /* 0x0002fc7401007387 */ /* 0x000fe80000100800 */
[----:B------:R-:W-:Y:S04]  /*e940*/  STL [R1+0x310], R115 ;  /* 0x0003107301007387 */ /* 0x000fe80000100800 */
[----:B------:R-:W-:Y:S04]  /*e950*/  STL [R1+0x314], R110 ;  /* 0x0003146e01007387 */ /* 0x000fe80000100800 */
[----:B------:R-:W-:Y:S04]  /*e960*/  STL [R1+0x318], R111 ;  /* 0x0003186f01007387 */ /* 0x000fe80000100800 */
[----:B--2---:R-:W-:Y:S04]  /*e970*/  STL [R1+0x31c], R112 ;  /* 0x00031c7001007387 */ /* 0x004fe80000100800 */
[----:B------:R-:W2:Y:S04]  /*e980*/  LDL.LU.128 R96, [R1+0x54f0] ;  /* 0x0054f00001607983 */ /* 0x000ea80000300c00 */
[----:B------:R-:W-:Y:S04]  /*e990*/  STL [R1+0x300], R117 ;  /* 0x0003007501007387 */ /* 0x000fe80000100800 */
[----:B------:R-:W-:Y:S04]  /*e9a0*/  STL [R1+0x304], R118 ;  /* 0x0003047601007387 */ /* 0x000fe80000100800 */
[----:B------:R0:W-:Y:S04]  /*e9b0*/  STL.128 [R1+0x54b0], R80 ;  /* 0x0054b05001007387 */ /* 0x0001e80000100c00 */
[----:B------:R-:W-:Y:S04]  /*e9c0*/  STL [R1+0x308], R113 ;  /* 0x0003087101007387 */ /* 0x000fe80000100800 */
[----:B------:R-:W-:Y:S04]  /*e9d0*/  STL [R1+0x30c], R114 ;  /* 0x00030c7201007387 */ /* 0x000fe80000100800 */
[----:B------:R1:W-:Y:S04]  /*e9e0*/  STL.128 [R1+0x5490], R72 ;  /* 0x0054904801007387 */ /* 0x0003e80000100c00 */
[----:B0-----:R-:W3:Y:S04]  /*e9f0*/  LDL.LU.128 R80, [R1+0x54b0] ;  /* 0x0054b00001507983 */ /* 0x001ee80000300c00 */
[----:B------:R-:W2:Y:S04]  /*ea00*/  LDL.LU.128 R104, [R1+0x5510] ;  /* 0x0055100001687983 */ /* 0x000ea80000300c00 */
[----:B------:R-:W2:Y:S04]  /*ea10*/  LDL.LU.128 R100, [R1+0x5500] ;  /* 0x0055000001647983 */ /* 0x000ea80000300c00 */
[----:B-1----:R-:W2:Y:S04]  /*ea20*/  LDL.LU.128 R72, [R1+0x5490] ;  /* 0x0054900001487983 */ /* 0x002ea80000300c00 */
[----:B------:R-:W2:Y:S04]  /*ea30*/  LDL.LU.64 R108, [R1+0x5520] ;  /* 0x00552000016c7983 */ /* 0x000ea80000300a00 */
[----:B----4-:R0:W-:Y:S04]  /*ea40*/  STL.128 [R1+0x5300], R76 ;  /* 0x0053004c01007387 */ /* 0x0101e80000100c00 */
[----:B0-----:R-:W4:Y:S04]  /*ea50*/  LDL.LU.128 R76, [R1+0x5300] ;  /* 0x00530000014c7983 */ /* 0x001f280000300c00 */
[----:B------:R0:W-:Y:S04]  /*ea60*/  STL.128 [R1+0x5480], R68 ;  /* 0x0054804401007387 */ /* 0x0001e80000100c00 */
[----:B------:R1:W-:Y:S04]  /*ea70*/  STL.128 [R1+0x5470], R64 ;  /* 0x0054704001007387 */ /* 0x0003e80000100c00 */
[----:B------:R1:W-:Y:S04]  /*ea80*/  STL.128 [R1+0x5460], R60 ;  /* 0x0054603c01007387 */ /* 0x0003e80000100c00 */
[----:B------:R-:W-:Y:S04]  /*ea90*/  STL.128 [R1+0x5450], R56 ;  /* 0x0054503801007387 */ /* 0x000fe80000100c00 */
[----:B------:R1:W-:Y:S04]  /*eaa0*/  STL.128 [R1+0x5440], R52 ;  /* 0x0054403401007387 */ /* 0x0003e80000100c00 */
[----:B0-----:R-:W4:Y:S04]  /*eab0*/  LDL.LU.128 R68, [R1+0x5480] ;  /* 0x0054800001447983 */ /* 0x001f280000300c00 */
[----:B-1----:R-:W4:Y:S04]  /*eac0*/  LDL.LU.128 R64, [R1+0x5470] ;  /* 0x0054700001407983 */ /* 0x002f280000300c00 */
[----:B------:R-:W4:Y:S04]  /*ead0*/  LDL.LU.128 R60, [R1+0x5460] ;  /* 0x00546000013c7983 */ /* 0x000f280000300c00 */
[----:B------:R-:W4:Y:S04]  /*eae0*/  LDL.128 R52, [R1+0x2b0] ;  /* 0x0002b00001347983 */ /* 0x000f280000100c00 */
[----:B------:R-:W4:Y:S04]  /*eaf0*/  LDL.LU.128 R56, [R1+0x5450] ;  /* 0x0054500001387983 */ /* 0x000f280000300c00 */
[----:B---3--:R0:W-:Y:S04]  /*eb00*/  STL.128 [R1+0x5310], R80 ;  /* 0x0053105001007387 */ /* 0x0081e80000100c00 */
[----:B--2---:R1:W-:Y:S04]  /*eb10*/  STL.128 [R1+0x52f0], R72 ;  /* 0x0052f04801007387 */ /* 0x0043e80000100c00 */
[----:B0-----:R-:W2:Y:S04]  /*eb20*/  LDL.LU.128 R80, [R1+0x5310] ;  /* 0x0053100001507983 */ /* 0x001ea80000300c00 */
[----:B-1----:R-:W3:Y:S04]  /*eb30*/  LDL.LU.128 R72, [R1+0x52f0] ;  /* 0x0052f00001487983 */ /* 0x002ee80000300c00 */
[----:B----4-:R0:W-:Y:S04]  /*eb40*/  STL.128 [R1+0x5170], R76 ;  /* 0x0051704c01007387 */ /* 0x0101e80000100c00 */
[----:B0-----:R-:W4:Y:S04]  /*eb50*/  LDL.LU.128 R76, [R1+0x5170] ;  /* 0x00517000014c7983 */ /* 0x001f280000300c00 */
[----:B------:R0:W-:Y:S04]  /*eb60*/  STL.128 [R1+0x5430], R48 ;  /* 0x0054303001007387 */ /* 0x0001e80000100c00 */
[----:B------:R1:W-:Y:S04]  /*eb70*/  STL.128 [R1+0x5420], R44 ;  /* 0x0054202c01007387 */ /* 0x0003e80000100c00 */
[----:B------:R1:W-:Y:S04]  /*eb80*/  STL.128 [R1+0x5410], R40 ;  /* 0x0054102801007387 */ /* 0x0003e80000100c00 */
[----:B------:R1:W-:Y:S04]  /*eb90*/  STL.128 [R1+0x5400], R36 ;  /* 0x0054002401007387 */ /* 0x0003e80000100c00 */
[----:B------:R1:W-:Y:S01]  /*eba0*/  STL.128 [R1+0x53f0], R32 ;  /* 0x0053f02001007387 */ /* 0x0003e20000100c00 */
[----:B------:R-:W-:-:S02]  /*ebb0*/  IMAD.MOV.U32 R225, RZ, RZ, R52 ;  /* 0x000000ffffe17224 */ /* 0x000fc400078e0034 */
[----:B------:R-:W-:Y:S01]  /*ebc0*/  IMAD.MOV.U32 R224, RZ, RZ, R53 ;  /* 0x000000ffffe07224 */ /* 0x000fe200078e0035 */
[----:B------:R1:W-:Y:S01]  /*ebd0*/  STL.128 [R1+0x53e0], R28 ;  /* 0x0053e01c01007387 */ /* 0x0003e20000100c00 */
[----:B------:R-:W-:Y:S02]  /*ebe0*/  IMAD.MOV.U32 R223, RZ, RZ, R54 ;  /* 0x000000ffffdf7224 */ /* 0x000fe400078e0036 */
[----:B------:R-:W-:Y:S01]  /*ebf0*/  IMAD.MOV.U32 R222, RZ, RZ, R55 ;  /* 0x000000ffffde7224 */ /* 0x000fe200078e0037 */
[----:B------:R1:W-:Y:S04]  /*ec00*/  STL.128 [R1+0x53d0], R24 ;  /* 0x0053d01801007387 */ /* 0x0003e80000100c00 */
[----:B------:R1:W-:Y:S04]  /*ec10*/  STL.128 [R1+0x53c0], R20 ;  /* 0x0053c01401007387 */ /* 0x0003e80000100c00 */
[----:B------:R1:W-:Y:S04]  /*ec20*/  STL.64 [R1+0x53b0], R18 ;  /* 0x0053b01201007387 */ /* 0x0003e80000100a00 */
[----:B------:R2:W-:Y:S04]  /*ec30*/  STL.128 [R1+0x53a0], R12 ;  /* 0x0053a00c01007387 */ /* 0x0005e80000100c00 */
[----:B------:R2:W-:Y:S04]  /*ec40*/  STL.128 [R1+0x5390], R8 ;  /* 0x0053900801007387 */ /* 0x0005e80000100c00 */
[----:B------:R2:W-:Y:S04]  /*ec50*/  STL.64 [R1+0x5380], R4 ;  /* 0x0053800401007387 */ /* 0x0005e80000100a00 */
[----:B------:R-:W-:Y:S04]  /*ec60*/  STL.128 [R1+0x52e0], R68 ;  /* 0x0052e04401007387 */ /* 0x000fe80000100c00 */
[----:B------:R-:W-:Y:S04]  /*ec70*/  STL.128 [R1+0x52d0], R64 ;  /* 0x0052d04001007387 */ /* 0x000fe80000100c00 */
[----:B------:R-:W-:Y:S04]  /*ec80*/  STL.128 [R1+0x52c0], R60 ;  /* 0x0052c03c01007387 */ /* 0x000fe80000100c00 */
[----:B------:R3:W-:Y:S04]  /*ec90*/  STL.128 [R1+0x52b0], R56 ;  /* 0x0052b03801007387 */ /* 0x0007e80000100c00 */
[----:B------:R-:W4:Y:S04]  /*eca0*/  LDL.LU.128 R52, [R1+0x5440] ;  /* 0x0054400001347983 */ /* 0x000f280000300c00 */
[----:B0-----:R-:W4:Y:S04]  /*ecb0*/  LDL.LU.128 R48, [R1+0x5430] ;  /* 0x0054300001307983 */ /* 0x001f280000300c00 */
[----:B-1----:R-:W4:Y:S04]  /*ecc0*/  LDL.LU.128 R44, [R1+0x5420] ;  /* 0x00542000012c7983 */ /* 0x002f280000300c00 */
[----:B------:R-:W4:Y:S04]  /*ecd0*/  LDL.LU.128 R40, [R1+0x5410] ;  /* 0x0054100001287983 */ /* 0x000f280000300c00 */
[----:B------:R-:W4:Y:S04]  /*ece0*/  LDL.LU.128 R36, [R1+0x5400] ;  /* 0x0054000001247983 */ /* 0x000f280000300c00 */
[----:B------:R-:W4:Y:S04]  /*ecf0*/  LDL.LU.128 R32, [R1+0x53f0] ;  /* 0x0053f00001207983 */ /* 0x000f280000300c00 */
[----:B------:R-:W4:Y:S04]  /*ed00*/  LDL.LU.128 R28, [R1+0x53e0] ;  /* 0x0053e000011c7983 */ /* 0x000f280000300c00 */
[----:B------:R-:W4:Y:S04]  /*ed10*/  LDL.LU.128 R24, [R1+0x53d0] ;  /* 0x0053d00001187983 */ /* 0x000f280000300c00 */
[----:B------:R-:W4:Y:S04]  /*ed20*/  LDL.LU.128 R20, [R1+0x53c0] ;  /* 0x0053c00001147983 */ /* 0x000f280000300c00 */
[----:B------:R-:W4:Y:S04]  /*ed30*/  LDL.LU.64 R18, [R1+0x53b0] ;  /* 0x0053b00001127983 */ /* 0x000f280000300a00 */
[----:B--2---:R-:W2:Y:S04]  /*ed40*/  LDL.LU.128 R12, [R1+0x53a0] ;  /* 0x0053a000010c7983 */ /* 0x004ea80000300c00 */
[----:B------:R-:W2:Y:S04]  /*ed50*/  LDL.LU.128 R8, [R1+0x5390] ;  /* 0x0053900001087983 */ /* 0x000ea80000300c00 */
[----:B------:R-:W2:Y:S04]  /*ed60*/  LDL.LU.64 R4, [R1+0x5380] ;  /* 0x0053800001047983 */ /* 0x000ea80000300a00 */
[----:B------:R0:W-:Y:S04]  /*ed70*/  STL.128 [R1+0x5320], R84 ;  /* 0x0053205401007387 */ /* 0x0001e80000100c00 */
[----:B---3--:R-:W3:Y:S04]  /*ed80*/  LDL.128 R56, [R1+0x2c0] ;  /* 0x0002c00001387983 */ /* 0x008ee80000100c00 */
[----:B------:R-:W3:Y:S04]  /*ed90*/  LDL.LU.128 R68, [R1+0x52e0] ;  /* 0x0052e00001447983 */ /* 0x000ee80000300c00 */
[----:B------:R-:W3:Y:S04]  /*eda0*/  LDL.LU.128 R64, [R1+0x52d0] ;  /* 0x0052d00001407983 */ /* 0x000ee80000300c00 */
[----:B------:R-:W3:Y:S04]  /*edb0*/  LDL.LU.128 R60, [R1+0x52c0] ;  /* 0x0052c000013c7983 */ /* 0x000ee80000300c00 */
[----:B0-----:R-:W3:Y:S04]  /*edc0*/  LDL.LU.128 R84, [R1+0x5320] ;  /* 0x0053200001547983 */ /* 0x001ee80000300c00 */
[----:B------:R0:W-:Y:S04]  /*edd0*/  STL.128 [R1+0x5160], R72 ;  /* 0x0051604801007387 */ /* 0x0001e80000100c00 */
[----:B------:R1:W-:Y:S04]  /*ede0*/  STL.128 [R1+0x5180], R80 ;  /* 0x0051805001007387 */ /* 0x0003e80000100c00 */
[----:B0-----:R-:W3:Y:S04]  /*edf0*/  LDL.LU.128 R72, [R1+0x5160] ;  /* 0x0051600001487983 */ /* 0x001ee80000300c00 */
[----:B-1----:R-:W3:Y:S04]  /*ee00*/  LDL.LU.128 R80, [R1+0x5180] ;  /* 0x0051800001507983 */ /* 0x002ee80000300c00 */
[----:B----4-:R0:W-:Y:S04]  /*ee10*/  STL.128 [R1+0x4ff0], R76 ;  /* 0x004ff04c01007387 */ /* 0x0101e80000100c00 */
[----:B0-----:R-:W4:Y:S04]  /*ee20*/  LDL.LU.128 R76, [R1+0x4ff0] ;  /* 0x004ff000014c7983 */ /* 0x001f280000300c00 */
[----:B------:R0:W-:Y:S04]  /*ee30*/  STL.128 [R1+0x5330], R88 ;  /* 0x0053305801007387 */ /* 0x0001e80000100c00 */
[----:B0-----:R-:W4:Y:S04]  /*ee40*/  LDL.LU.128 R88, [R1+0x5330] ;  /* 0x0053300001587983 */ /* 0x001f280000300c00 */
        /* <DEDUP_REMOVED lines=9> */
[----:B------:R1:W-:Y:S04]  /*eee0*/  STL.64 [R1+0x5210], R18 ;  /* 0x0052101201007387 */ /* 0x0003e80000100a00 */
[----:B--2---:R2:W-:Y:S04]  /*eef0*/  STL.128 [R1+0x5200], R12 ;  /* 0x0052000c01007387 */ /* 0x0045e80000100c00 */
[----:B------:R2:W-:Y:S04]  /*ef00*/  STL.128 [R1+0x51f0], R8 ;  /* 0x0051f00801007387 */ /* 0x0005e80000100c00 */
[----:B------:R2:W-:Y:S04]  /*ef10*/  STL.64 [R1+0x51e0], R4 ;  /* 0x0051e00401007387 */ /* 0x0005e80000100a00 */
[----:B0-----:R-:W4:Y:S01]  /*ef20*/  LDL.LU.128 R52, [R1+0x52a0] ;  /* 0x0052a00001347983 */ /* 0x001f220000300c00 */
[----:B---3--:R-:W-:-:S03]  /*ef30*/  IMAD.MOV.U32 R221, RZ, RZ, R56 ;  /* 0x000000ffffdd7224 */ /* 0x008fc600078e0038 */
[----:B-1----:R-:W3:Y:S01]  /*ef40*/  LDL.LU.128 R48, [R1+0x5290] ;  /* 0x0052900001307983 */ /* 0x002ee20000300c00 */
[----:B------:R-:W-:Y:S02]  /*ef50*/  IMAD.MOV.U32 R220, RZ, RZ, R57 ;  /* 0x000000ffffdc7224 */ /* 0x000fe400078e0039 */
[----:B------:R-:W-:Y:S01]  /*ef60*/  IMAD.MOV.U32 R219, RZ, RZ, R58 ;  /* 0x000000ffffdb7224 */ /* 0x000fe200078e003a */
[----:B------:R-:W-:Y:S01]  /*ef70*/  STL.128 [R1+0x5150], R68 ;  /* 0x0051504401007387 */ /* 0x000fe20000100c00 */
[----:B------:R-:W-:-:S03]  /*ef80*/  IMAD.MOV.U32 R218, RZ, RZ, R59 ;  /* 0x000000ffffda7224 */ /* 0x000fc600078e003b */
[----:B------:R-:W-:Y:S04]  /*ef90*/  STL.128 [R1+0x5140], R64 ;  /* 0x0051404001007387 */ /* 0x000fe80000100c00 */
[----:B------:R0:W-:Y:S04]  /*efa0*/  STL.128 [R1+0x5130], R60 ;  /* 0x0051303c01007387 */ /* 0x0001e80000100c00 */
[----:B------:R-:W3:Y:S04]  /*efb0*/  LDL.LU.128 R56, [R1+0x52b0] ;  /* 0x0052b00001387983 */ /* 0x000ee80000300c00 */
[----:B------:R-:W3:Y:S04]  /*efc0*/  LDL.LU.128 R44, [R1+0x5280] ;  /* 0x00528000012c7983 */ /* 0x000ee80000300c00 */
[----:B------:R-:W3:Y:S04]  /*efd0*/  LDL.LU.128 R40, [R1+0x5270] ;  /* 0x0052700001287983 */ /* 0x000ee80000300c00 */
[----:B------:R-:W3:Y:S04]  /*efe0*/  LDL.LU.128 R36, [R1+0x5260] ;  /* 0x0052600001247983 */ /* 0x000ee80000300c00 */
[----:B------:R-:W3:Y:S04]  /*eff0*/  LDL.LU.128 R32, [R1+0x5250] ;  /* 0x0052500001207983 */ /* 0x000ee80000300c00 */
[----:B------:R-:W3:Y:S04]  /*f000*/  LDL.LU.128 R28, [R1+0x5240] ;  /* 0x00524000011c7983 */ /* 0x000ee80000300c00 */
[----:B------:R-:W3:Y:S04]  /*f010*/  LDL.LU.128 R24, [R1+0x5230] ;  /* 0x0052300001187983 */ /* 0x000ee80000300c00 */
[----:B------:R-:W3:Y:S04]  /*f020*/  LDL.LU.128 R20, [R1+0x5220] ;  /* 0x0052200001147983 */ /* 0x000ee80000300c00 */
[----:B------:R-:W3:Y:S04]  /*f030*/  LDL.LU.64 R18, [R1+0x5210] ;  /* 0x0052100001127983 */ /* 0x000ee80000300a00 */
[----:B--2---:R-:W2:Y:S04]  /*f040*/  LDL.LU.128 R12, [R1+0x5200] ;  /* 0x00520000010c7983 */ /* 0x004ea80000300c00 */
[----:B------:R-:W2:Y:S04]  /*f050*/  LDL.LU.128 R8, [R1+0x51f0] ;  /* 0x0051f00001087983 */ /* 0x000ea80000300c00 */
[----:B------:R-:W2:Y:S04]  /*f060*/  LDL.LU.64 R4, [R1+0x51e0] ;  /* 0x0051e00001047983 */ /* 0x000ea80000300a00 */
[----:B------:R1:W-:Y:S04]  /*f070*/  STL.128 [R1+0x5190], R84 ;  /* 0x0051905401007387 */ /* 0x0003e80000100c00 */
[----:B0-----:R-:W2:Y:S04]  /*f080*/  LDL.128 R60, [R1+0x2d0] ;  /* 0x0002d000013c7983 */ /* 0x001ea80000100c00 */
[----:B------:R-:W2:Y:S04]  /*f090*/  LDL.LU.128 R68, [R1+0x5150] ;  /* 0x0051500001447983 */ /* 0x000ea80000300c00 */
[----:B------:R-:W2:Y:S04]  /*f0a0*/  LDL.LU.128 R64, [R1+0x5140] ;  /* 0x0051400001407983 */ /* 0x000ea80000300c00 */
[----:B-1----:R-:W2:Y:S04]  /*f0b0*/  LDL.LU.128 R84, [R1+0x5190] ;  /* 0x0051900001547983 */ /* 0x002ea80000300c00 */
[----:B------:R0:W-:Y:S04]  /*f0c0*/  STL.128 [R1+0x4fe0], R72 ;  /* 0x004fe04801007387 */ /* 0x0001e80000100c00 */
[----:B------:R1:W-:Y:S04]  /*f0d0*/  STL.128 [R1+0x5000], R80 ;  /* 0x0050005001007387 */ /* 0x0003e80000100c00 */
[----:B0-----:R-:W2:Y:S04]  /*f0e0*/  LDL.LU.128 R72, [R1+0x4fe0] ;  /* 0x004fe00001487983 */ /* 0x001ea80000300c00 */
[----:B-1----:R-:W2:Y:S04]  /*f0f0*/  LDL.LU.128 R80, [R1+0x5000] ;  /* 0x0050000001507983 */ /* 0x002ea80000300c00 */
[----:B----4-:R0:W-:Y:S04]  /*f100*/  STL.128 [R1+0x4e80], R76 ;  /* 0x004e804c01007387 */ /* 0x0101e80000100c00 */
[----:B0-----:R-:W4:Y:S04]  /*f110*/  LDL.LU.128 R76, [R1+0x4e80] ;  /* 0x004e8000014c7983 */ /* 0x001f280000300c00 */
[----:B------:R0:W-:Y:S04]  /*f120*/  STL.128 [R1+0x51a0], R88 ;  /* 0x0051a05801007387 */ /* 0x0001e80000100c00 */
[----:B0-----:R-:W4:Y:S04]  /*f130*/  LDL.LU.128 R88, [R1+0x51a0] ;  /* 0x0051a00001587983 */ /* 0x001f280000300c00 */
[----:B------:R0:W-:Y:S04]  /*f140*/  STL.128 [R1+0x5110], R52 ;  /* 0x0051103401007387 */ /* 0x0001e80000100c00 */
[----:B---3--:R-:W-:Y:S04]  /*f150*/  STL.128 [R1+0x5100], R48 ;  /* 0x0051003001007387 */ /* 0x008fe80000100c00 */
[----:B0-----:R-:W3:Y:S04]  /*f160*/  LDL.LU.128 R52, [R1+0x5110] ;  /* 0x0051100001347983 */ /* 0x001ee80000300c00 */
        /* <DEDUP_REMOVED lines=12> */
[----:B0-----:R-:W3:Y:S01]  /*f230*/  LDL.LU.128 R56, [R1+0x5120] ;  /* 0x0051200001387983 */ /* 0x001ee20000300c00 */
[----:B------:R-:W-:-:S03]  /*f240*/  IMAD.MOV.U32 R217, RZ, RZ, R60 ;  /* 0x000000ffffd97224 */ /* 0x000fc600078e003c */
[----:B------:R-:W3:Y:S01]  /*f250*/  LDL.LU.128 R48, [R1+0x5100] ;  /* 0x0051000001307983 */ /* 0x000ee20000300c00 */
[----:B------:R-:W-:Y:S02]  /*f260*/  IMAD.MOV.U32 R216, RZ, RZ, R61 ;  /* 0x000000ffffd87224 */ /* 0x000fe400078e003d */
[----:B------:R-:W-:Y:S01]  /*f270*/  IMAD.MOV.U32 R195, RZ, RZ, R62 ;  /* 0x000000ffffc37224 */ /* 0x000fe200078e003e */
[----:B------:R-:W-:Y:S01]  /*f280*/  STL.128 [R1+0x4fd0], R68 ;  /* 0x004fd04401007387 */ /* 0x000fe20000100c00 */
[----:B------:R-:W-:-:S03]  /*f290*/  IMAD.MOV.U32 R194, RZ, RZ, R63 ;  /* 0x000000ffffc27224 */ /* 0x000fc600078e003f */
[----:B------:R0:W-:Y:S04]  /*f2a0*/  STL.128 [R1+0x4fc0], R64 ;  /* 0x004fc04001007387 */ /* 0x0001e80000100c00 */
[----:B------:R-:W3:Y:S04]  /*f2b0*/  LDL.LU.128 R60, [R1+0x5130] ;  /* 0x00513000013c7983 */ /* 0x000ee80000300c00 */
[----:B-1----:R-:W3:Y:S04]  /*f2c0*/  LDL.LU.128 R44, [R1+0x50f0] ;  /* 0x0050f000012c7983 */ /* 0x002ee80000300c00 */
        /* <DEDUP_REMOVED lines=13> */
[----:B------:R0:W-:Y:S04]  /*f3a0*/  STL.128 [R1+0x4e70], R72 ;  /* 0x004e704801007387 */ /* 0x0001e80000100c00 */
[----:B-1----:R-:W2:Y:S04]  /*f3b0*/  LDL.LU.128 R84, [R1+0x5010] ;  /* 0x0050100001547983 */ /* 0x002ea80000300c00 */
[----:B------:R1:W-:Y:S04]  /*f3c0*/  STL.128 [R1+0x4e90], R80 ;  /* 0x004e905001007387 */ /* 0x0003e80000100c00 */
[----:B0-----:R-:W2:Y:S04]  /*f3d0*/  LDL.LU.128 R72, [R1+0x4e70] ;  /* 0x004e700001487983 */ /* 0x001ea80000300c00 */
[----:B-1----:R-:W2:Y:S04]  /*f3e0*/  LDL.LU.128 R80, [R1+0x4e90] ;  /* 0x004e900001507983 */ /* 0x002ea80000300c00 */
[----:B----4-:R0:W-:Y:S04]  /*f3f0*/  STL.128 [R1+0x4d10], R76 ;  /* 0x004d104c01007387 */ /* 0x0101e80000100c00 */
[----:B0-----:R-:W4:Y:S04]  /*f400*/  LDL.LU.128 R76, [R1+0x4d10] ;  /* 0x004d1000014c7983 */ /* 0x001f280000300c00 */
[----:B------:R0:W-:Y:S04]  /*f410*/  STL.128 [R1+0x5340], R92 ;  /* 0x0053405c01007387 */ /* 0x0001e80000100c00 */
[----:B------:R1:W-:Y:S04]  /*f420*/  STL.128 [R1+0x5020], R88 ;  /* 0x0050205801007387 */ /* 0x0003e80000100c00 */
[----:B0-----:R-:W4:Y:S04]  /*f430*/  LDL.LU.128 R92, [R1+0x5340] ;  /* 0x00534000015c7983 */ /* 0x001f280000300c00 */
[----:B-1----:R-:W4:Y:S04]  /*f440*/  LDL.LU.128 R88, [R1+0x5020] ;  /* 0x0050200001587983 */ /* 0x002f280000300c00 */
[----:B---3--:R0:W-:Y:S04]  /*f450*/  STL.128 [R1+0x4f90], R52 ;  /* 0x004f903401007387 */ /* 0x0081e80000100c00 */
[----:B0-----:R-:W3:Y:S04]  /*f460*/  LDL.LU.128 R52, [R1+0x4f90] ;  /* 0x004f900001347983 */ /* 0x001ee80000300c00 */
[----:B------:R0:W-:Y:S04]  /*f470*/  STL.128 [R1+0x4fa0], R56 ;  /* 0x004fa03801007387 */ /* 0x0001e80000100c00 */
[----:B------:R-:W-:Y:S04]  /*f480*/  STL.128 [R1+0x4f80], R48 ;  /* 0x004f803001007387 */ /* 0x000fe80000100c00 */
        /* <DEDUP_REMOVED lines=14> */
[----:B------:R-:W-:-:S02]  /*f570*/  IMAD.MOV.U32 R193, RZ, RZ, R64 ;  /* 0x000000ffffc17224 */ /* 0x000fc400078e0040 */
[----:B------:R-:W-:Y:S01]  /*f580*/  IMAD.MOV.U32 R192, RZ, RZ, R65 ;  /* 0x000000ffffc07224 */ /* 0x000fe200078e0041 */
[----:B------:R-:W3:Y:S01]  /*f590*/  LDL.LU.128 R48, [R1+0x4f80] ;  /* 0x004f800001307983 */ /* 0x000ee20000300c00 */
[----:B------:R-:W-:Y:S02]  /*f5a0*/  IMAD.MOV.U32 R191, RZ, RZ, R66 ;  /* 0x000000ffffbf7224 */ /* 0x000fe400078e0042 */
[----:B------:R-:W-:Y:S01]  /*f5b0*/  IMAD.MOV.U32 R190, RZ, RZ, R67 ;  /* 0x000000ffffbe7224 */ /* 0x000fe200078e0043 */
        /* <DEDUP_REMOVED lines=15> */
[----:B------:R0:W-:Y:S04]  /*f6b0*/  STL.128 [R1+0x4d00], R72 ;  /* 0x004d004801007387 */ /* 0x0001e80000100c00 */
[----:B------:R0:W-:Y:S04]  /*f6c0*/  STL.128 [R1+0x4d20], R80 ;  /* 0x004d205001007387 */ /* 0x0001e80000100c00 */
[----:B-1----:R-:W2:Y:S04]  /*f6d0*/  LDL.LU.128 R84, [R1+0x4ea0] ;  /* 0x004ea00001547983 */ /* 0x002ea80000300c00 */
[----:B0-----:R-:W2:Y:S04]  /*f6e0*/  LDL.128 R72, [R1+0x300] ;  /* 0x0003000001487983 */ /* 0x001ea80000100c00 */
[----:B------:R-:W2:Y:S04]  /*f6f0*/  LDL.LU.128 R80, [R1+0x4d20] ;  /* 0x004d200001507983 */ /* 0x000ea80000300c00 */
[----:B----4-:R0:W-:Y:S04]  /*f700*/  STL.128 [R1+0x4bb0], R76 ;  /* 0x004bb04c01007387 */ /* 0x0101e80000100c00 */
[----:B0-----:R-:W4:Y:S04]  /*f710*/  LDL.128 R76, [R1+0x310] ;  /* 0x00031000014c7983 */ /* 0x001f280000100c00 */
[----:B------:R0:W-:Y:S04]  /*f720*/  STL.128 [R1+0x5350], R96 ;  /* 0x0053506001007387 */ /* 0x0001e80000100c00 */
[----:B------:R1:W-:Y:S04]  /*f730*/  STL.128 [R1+0x51b0], R92 ;  /* 0x0051b05c01007387 */ /* 0x0003e80000100c00 */
[----:B------:R1:W-:Y:S04]  /*f740*/  STL.128 [R1+0x4eb0], R88 ;  /* 0x004eb05801007387 */ /* 0x0003e80000100c00 */
[----:B------:R1:W-:Y:S04]  /*f750*/  STL.64 [R1+0x5370], R104 ;  /* 0x0053706801007387 */ /* 0x0003e80000100a00 */
[----:B0-----:R-:W4:Y:S04]  /*f760*/  LDL.LU.128 R96, [R1+0x5350] ;  /* 0x0053500001607983 */ /* 0x001f280000300c00 */
[----:B-1----:R-:W4:Y:S04]  /*f770*/  LDL.LU.128 R92, [R1+0x51b0] ;  /* 0x0051b000015c7983 */ /* 0x002f280000300c00 */
[----:B------:R-:W4:Y:S04]  /*f780*/  LDL.LU.128 R88, [R1+0x4eb0] ;  /* 0x004eb00001587983 */ /* 0x000f280000300c00 */
[----:B------:R-:W4:Y:S04]  /*f790*/  LDL.LU.64 R104, [R1+0x5370] ;  /* 0x0053700001687983 */ /* 0x000f280000300a00 */
[----:B------:R0:W-:Y:S04]  /*f7a0*/  STL.128 [R1+0x5360], R100 ;  /* 0x0053606401007387 */ /* 0x0001e80000100c00 */
[----:B0-----:R-:W4:Y:S04]  /*f7b0*/  LDL.LU.128 R100, [R1+0x5360] ;  /* 0x0053600001647983 */ /* 0x001f280000300c00 */
[----:B---3--:R0:W-:Y:S04]  /*f7c0*/  STL.128 [R1+0x4e20], R52 ;  /* 0x004e203401007387 */ /* 0x0081e80000100c00 */
[----:B0-----:R-:W3:Y:S04]  /*f7d0*/  LDL.LU.128 R52, [R1+0x4e20] ;  /* 0x004e200001347983 */ /* 0x001ee80000300c00 */
[----:B------:R0:W-:Y:S04]  /*f7e0*/  STL.128 [R1+0x4e30], R56 ;  /* 0x004e303801007387 */ /* 0x0001e80000100c00 */
[----:B0-----:R-:W3:Y:S04]  /*f7f0*/  LDL.LU.128 R56, [R1+0x4e30] ;  /* 0x004e300001387983 */ /* 0x001ee80000300c00 */
[----:B------:R-:W-:Y:S04]  /*f800*/  STL.128 [R1+0x4e40], R60 ;  /* 0x004e403c01007387 */ /* 0x000fe80000100c00 */
[----:B------:R-:W-:Y:S04]  /*f810*/  STL.128 [R1+0x4e10], R48 ;  /* 0x004e103001007387 */ /* 0x000fe80000100c00 */
        /* <DEDUP_REMOVED lines=17> */
[----:B------:R-:W3:Y:S01]  /*f930*/  LDL.LU.128 R48, [R1+0x4e10] ;  /* 0x004e100001307983 */ /* 0x000ee20000300c00 */
[----:B------:R-:W-:-:S03]  /*f940*/  IMAD.MOV.U32 R180, RZ, RZ, R71 ;  /* 0x000000ffffb47224 */ /* 0x000fc600078e0047 */
[----:B------:R-:W3:Y:S04]  /*f950*/  LDL.LU.128 R68, [R1+0x4e60] ;  /* 0x004e600001447983 */ /* 0x000ee80000300c00 */
[----:B-1----:R-:W3:Y:S04]  /*f960*/  LDL.LU.128 R44, [R1+0x4e00] ;  /* 0x004e0000012c7983 */ /* 0x002ee80000300c00 */
[----:B------:R-:W3:Y:S01]  /*f970*/  LDL.LU.128 R40, [R1+0x4df0] ;  /* 0x004df00001287983 */ /* 0x000ee20000300c00 */
[----:B------:R-:W-:-:S03]  /*f980*/  IMAD.MOV.U32 R176, RZ, RZ, R72 ;  /* 0x000000ffffb07224 */ /* 0x000fc600078e0048 */
[----:B------:R-:W3:Y:S01]  /*f990*/  LDL.LU.128 R36, [R1+0x4de0] ;  /* 0x004de00001247983 */ /* 0x000ee20000300c00 */
[----:B------:R-:W-:Y:S02]  /*f9a0*/  IMAD.MOV.U32 R175, RZ, RZ, R73 ;  /* 0x000000ffffaf7224 */ /* 0x000fe400078e0049 */
[----:B------:R-:W-:Y:S01]  /*f9b0*/  IMAD.MOV.U32 R174, RZ, RZ, R74 ;  /* 0x000000ffffae7224 */ /* 0x000fe200078e004a */
[----:B------:R-:W3:Y:S01]  /*f9c0*/  LDL.LU.128 R32, [R1+0x4dd0] ;  /* 0x004dd00001207983 */ /* 0x000ee20000300c00 */
[----:B------:R-:W-:-:S03]  /*f9d0*/  IMAD.MOV.U32 R173, RZ, RZ, R75 ;  /* 0x000000ffffad7224 */ /* 0x000fc600078e004b */
[----:B------:R-:W3:Y:S04]  /*f9e0*/  LDL.LU.128 R28, [R1+0x4dc0] ;  /* 0x004dc000011c7983 */ /* 0x000ee80000300c00 */
[----:B------:R-:W3:Y:S04]  /*f9f0*/  LDL.LU.128 R24, [R1+0x4db0] ;  /* 0x004db00001187983 */ /* 0x000ee80000300c00 */
[----:B------:R-:W3:Y:S04]  /*fa00*/  LDL.LU.128 R20, [R1+0x4da0] ;  /* 0x004da00001147983 */ /* 0x000ee80000300c00 */
[----:B------:R-:W3:Y:S01]  /*fa10*/  LDL.LU.64 R18, [R1+0x4d90] ;  /* 0x004d900001127983 */ /* 0x000ee20000300a00 */
[----:B----4-:R-:W-:-:S03]  /*fa20*/  IMAD.MOV.U32 R172, RZ, RZ, R76 ;  /* 0x000000ffffac7224 */ /* 0x010fc600078e004c */
[----:B--2---:R-:W2:Y:S01]  /*fa30*/  LDL.LU.128 R12, [R1+0x4d80] ;  /* 0x004d8000010c7983 */ /* 0x004ea20000300c00 */
[----:B------:R-:W-:Y:S02]  /*fa40*/  IMAD.MOV.U32 R171, RZ, RZ, R77 ;  /* 0x000000ffffab7224 */ /* 0x000fe400078e004d */
[----:B------:R-:W-:Y:S01]  /*fa50*/  IMAD.MOV.U32 R170, RZ, RZ, R78 ;  /* 0x000000ffffaa7224 */ /* 0x000fe200078e004e */
[----:B------:R-:W4:Y:S01]  /*fa60*/  LDL.LU.128 R8, [R1+0x4d70] ;  /* 0x004d700001087983 */ /* 0x000f220000300c00 */
[----:B------:R-:W-:-:S03]  /*fa70*/  IMAD.MOV.U32 R169, RZ, RZ, R79 ;  /* 0x000000ffffa97224 */ /* 0x000fc600078e004f */
[----:B------:R-:W4:Y:S04]  /*fa80*/  LDL.LU.64 R4, [R1+0x4d60] ;  /* 0x004d600001047983 */ /* 0x000f280000300a00 */
[----:B------:R0:W-:Y:S04]  /*fa90*/  STL.128 [R1+0x4d30], R84 ;  /* 0x004d305401007387 */ /* 0x0001e80000100c00 */
[----:B------:R-:W4:Y:S04]  /*faa0*/  LDL.LU.128 R76, [R1+0x4bb0] ;  /* 0x004bb000014c7983 */ /* 0x000f280000300c00 */
[----:B------:R-:W4:Y:S04]  /*fab0*/  LDL.LU.128 R72, [R1+0x4d00] ;  /* 0x004d000001487983 */ /* 0x000f280000300c00 */
[----:B------:R1:W-:Y:S04]  /*fac0*/  STL.128 [R1+0x4bc0], R80 ;  /* 0x004bc05001007387 */ /* 0x0003e80000100c00 */
[----:B0-----:R-:W4:Y:S04]  /*fad0*/  LDL.LU.128 R84, [R1+0x4d30] ;  /* 0x004d300001547983 */ /* 0x001f280000300c00 */
[----:B-1----:R-:W4:Y:S04]  /*fae0*/  LDL.LU.128 R80, [R1+0x4bc0] ;  /* 0x004bc00001507983 */ /* 0x002f280000300c00 */
[----:B------:R0:W-:Y:S04]  /*faf0*/  STL.128 [R1+0x51c0], R96 ;  /* 0x0051c06001007387 */ /* 0x0001e80000100c00 */
[----:B------:R1:W-:Y:S04]  /*fb00*/  STL.128 [R1+0x5030], R92 ;  /* 0x0050305c01007387 */ /* 0x0003e80000100c00 */
[----:B------:R1:W-:Y:S04]  /*fb10*/  STL.128 [R1+0x4d40], R88 ;  /* 0x004d405801007387 */ /* 0x0003e80000100c00 */
[----:B------:R-:W-:Y:S04]  /*fb20*/  STL [R1+0x320], R107 ;  /* 0x0003206b01007387 */ /* 0x000fe80000100800 */
[----:B------:R-:W-:Y:S04]  /*fb30*/  STL [R1+0x324], R108 ;  /* 0x0003246c01007387 */ /* 0x000fe80000100800 */
[----:B------:R-:W-:Y:S04]  /*fb40*/  STL [R1+0x328], R109 ;  /* 0x0003286d01007387 */ /* 0x000fe80000100800 */
[----:B------:R-:W-:Y:S04]  /*fb50*/  STL [R1+0x32c], R104 ;  /* 0x00032c6801007387 */ /* 0x000fe80000100800 */
[----:B0-----:R-:W4:Y:S04]  /*fb60*/  LDL.LU.128 R96, [R1+0x51c0] ;  /* 0x0051c00001607983 */ /* 0x001f280000300c00 */
[----:B-1----:R-:W4:Y:S04]  /*fb70*/  LDL.LU.128 R92, [R1+0x5030] ;  /* 0x00503000015c7983 */ /* 0x002f280000300c00 */
[----:B------:R-:W4:Y:S04]  /*fb80*/  LDL.LU.128 R88, [R1+0x4d40] ;  /* 0x004d400001587983 */ /* 0x000f280000300c00 */
[----:B------:R0:W-:Y:S04]  /*fb90*/  STL [R1+0x5378], R106 ;  /* 0x0053786a01007387 */ /* 0x0001e80000100800 */
[----:B------:R1:W-:Y:S04]  /*fba0*/  STL.128 [R1+0x51d0], R100 ;  /* 0x0051d06401007387 */ /* 0x0003e80000100c00 */
[----:B0-----:R-:W4:Y:S04]  /*fbb0*/  LDL.LU R106, [R1+0x5378] ;  /* 0x00537800016a7983 */ /* 0x001f280000300800 */
[----:B---3--:R0:W-:Y:S04]  /*fbc0*/  STL.128 [R1+0x4cb0], R52 ;  /* 0x004cb03401007387 */ /* 0x0081e80000100c00 */
[----:B-1----:R-:W3:Y:S04]  /*fbd0*/  LDL.LU.128 R100, [R1+0x51d0] ;  /* 0x0051d00001647983 */ /* 0x002ee80000300c00 */
[----:B0-----:R-:W3:Y:S04]  /*fbe0*/  LDL.LU.128 R52, [R1+0x4cb0] ;  /* 0x004cb00001347983 */ /* 0x001ee80000300c00 */
[----:B------:R0:W-:Y:S04]  /*fbf0*/  STL.128 [R1+0x4cc0], R56 ;  /* 0x004cc03801007387 */ /* 0x0001e80000100c00 */
[----:B0-----:R-:W3:Y:S04]  /*fc00*/  LDL.LU.128 R56, [R1+0x4cc0] ;  /* 0x004cc00001387983 */ /* 0x001ee80000300c00 */
[----:B------:R-:W-:Y:S04]  /*fc10*/  STL.128 [R1+0x4ce0], R64 ;  /* 0x004ce04001007387 */ /* 0x000fe80000100c00 */
        /* <DEDUP_REMOVED lines=12> */
[----:B----4-:R4:W-:Y:S04]  /*fce0*/  STL.128 [R1+0x4c00], R8 ;  /* 0x004c000801007387 */ /* 0x0109e80000100c00 */
[----:B------:R4:W-:Y:S04]  /*fcf0*/  STL.64 [R1+0x4bf0], R4 ;  /* 0x004bf00401007387 */ /* 0x0009e80000100a00 */
[----:B0-----:R-:W3:Y:S04]  /*fd00*/  LDL.LU.128 R68, [R1+0x4cf0] ;  /* 0x004cf00001447983 */ /* 0x001ee80000300c00 */
[----:B------:R-:W3:Y:S04]  /*fd10*/  LDL.LU.128 R64, [R1+0x4ce0] ;  /* 0x004ce00001407983 */ /* 0x000ee80000300c00 */
[----:B------:R-:W3:Y:S04]  /*fd20*/  LDL.LU.128 R60, [R1+0x4cd0] ;  /* 0x004cd000013c7983 */ /* 0x000ee80000300c00 */
        /* <DEDUP_REMOVED lines=10> */
[----:B----4-:R-:W4:Y:S04]  /*fdd0*/  LDL.LU.128 R8, [R1+0x4c00] ;  /* 0x004c000001087983 */ /* 0x010f280000300c00 */
[----:B------:R-:W4:Y:S04]  /*fde0*/  LDL.LU.64 R4, [R1+0x4bf0] ;  /* 0x004bf00001047983 */ /* 0x000f280000300a00 */
[----:B------:R0:W-:Y:S04]  /*fdf0*/  STL.128 [R1+0x4bd0], R84 ;  /* 0x004bd05401007387 */ /* 0x0001e80000100c00 */
[----:B------:R1:W-:Y:S04]  /*fe00*/  STL.128 [R1+0x4a60], R76 ;  /* 0x004a604c01007387 */ /* 0x0003e80000100c00 */
[----:B------:R1:W-:Y:S04]  /*fe10*/  STL.128 [R1+0x4ba0], R72 ;  /* 0x004ba04801007387 */ /* 0x0003e80000100c00 */
[----:B------:R1:W-:Y:S04]  /*fe20*/  STL.128 [R1+0x4a70], R80 ;  /* 0x004a705001007387 */ /* 0x0003e80000100c00 */
[----:B0-----:R-:W4:Y:S04]  /*fe30*/  LDL.LU.128 R84, [R1+0x4bd0] ;  /* 0x004bd00001547983 */ /* 0x001f280000300c00 */
[----:B-1----:R-:W4:Y:S04]  /*fe40*/  LDL.128 R76, [R1+0x320] ;  /* 0x00032000014c7983 */ /* 0x002f280000100c00 */
[----:B------:R-:W4:Y:S04]  /*fe50*/  LDL.LU.128 R72, [R1+0x4ba0] ;  /* 0x004ba00001487983 */ /* 0x000f280000300c00 */
[----:B------:R-:W4:Y:S04]  /*fe60*/  LDL.LU.128 R80, [R1+0x4a70] ;  /* 0x004a700001507983 */ /* 0x000f280000300c00 */
[----:B------:R0:W-:Y:S04]  /*fe70*/  STL.128 [R1+0x5040], R96 ;  /* 0x0050406001007387 */ /* 0x0001e80000100c00 */
[----:B------:R1:W-:Y:S04]  /*fe80*/  STL.128 [R1+0x4ec0], R92 ;  /* 0x004ec05c01007387 */ /* 0x0003e80000100c00 */
[----:B------:R1:W-:Y:S04]  /*fe90*/  STL.128 [R1+0x4be0], R88 ;  /* 0x004be05801007387 */ /* 0x0003e80000100c00 */
[----:B---3--:R3:W-:Y:S04]  /*fea0*/  STL.128 [R1+0x4b50], R52 ;  /* 0x004b503401007387 */ /* 0x0087e80000100c00 */
[----:B0-----:R-:W4:Y:S04]  /*feb0*/  LDL.LU.128 R96, [R1+0x5040] ;  /* 0x0050400001607983 */ /* 0x001f280000300c00 */
[----:B-1----:R-:W4:Y:S04]  /*fec0*/  LDL.LU.128 R92, [R1+0x4ec0] ;  /* 0x004ec000015c7983 */ /* 0x002f280000300c00 */
[----:B------:R-:W4:Y:S04]  /*fed0*/  LDL.LU.128 R88, [R1+0x4be0] ;  /* 0x004be00001587983 */ /* 0x000f280000300c00 */
[----:B---3--:R-:W3:Y:S04]  /*fee0*/  LDL.LU.128 R52, [R1+0x4b50] ;  /* 0x004b500001347983 */ /* 0x008ee80000300c00 */
[----:B------:R-:W-:Y:S04]  /*fef0*/  STL [R1+0x330], R105 ;  /* 0x0003306901007387 */ /* 0x000fe80000100800 */
[----:B------:R-:W-:Y:S04]  /*ff00*/  STL [R1+0x334], R106 ;  /* 0x0003346a01007387 */ /* 0x000fe80000100800 */
[----:B------:R-:W-:Y:S04]  /*ff10*/  STL [R1+0x338], R101 ;  /* 0x0003386501007387 */ /* 0x000fe80000100800 */
[----:B------:R-:W-:Y:S04]  /*ff20*/  STL [R1+0x33c], R102 ;  /* 0x00033c6601007387 */ /* 0x000fe80000100800 */
[----:B------:R0:W-:Y:S04]  /*ff30*/  STL.128 [R1+0x4b60], R56 ;  /* 0x004b603801007387 */ /* 0x0001e80000100c00 */
        /* <DEDUP_REMOVED lines=17> */
[----:B-1----:R-:W3:Y:S04]  /*10050*/  LDL.LU.128 R64, [R1+0x4b80] ;  /* 0x004b800001407983 */ /* 0x002ee80000300c00 */
[----:B------:R-:W3:Y:S04]  /*10060*/  LDL.LU.128 R60, [R1+0x4b70] ;  /* 0x004b7000013c7983 */ /* 0x000ee80000300c00 */
[----:B------:R-:W3:Y:S04]  /*10070*/  LDL.LU.128 R48, [R1+0x4b40] ;  /* 0x004b400001307983 */ /* 0x000ee80000300c00 */
[----:B------:R-:W3:Y:S04]  /*10080*/  LDL.LU.128 R44, [R1+0x4b30] ;  /* 0x004b3000012c7983 */ /* 0x000ee80000300c00 */
[----:B------:R-:W3:Y:S01]  /*10090*/  LDL.LU.128 R40, [R1+0x4b20] ;  /* 0x004b200001287983 */ /* 0x000ee20000300c00 */
[----:B------:R-:W-:-:S02]  /*100a0*/  IMAD.MOV.U32 R168, RZ, RZ, R76 ;  /* 0x000000ffffa87224 */ /* 0x000fc400078e004c */
[----:B------:R-:W-:Y:S01]  /*100b0*/  IMAD.MOV.U32 R167, RZ, RZ, R77 ;  /* 0x000000ffffa77224 */ /* 0x000fe200078e004d */
[----:B------:R-:W3:Y:S01]  /*100c0*/  LDL.LU.128 R36, [R1+0x4b10] ;  /* 0x004b100001247983 */ /* 0x000ee20000300c00 */
[----:B------:R-:W-:Y:S02]  /*100d0*/  IMAD.MOV.U32 R151, RZ, RZ, R78 ;  /* 0x000000ffff977224 */ /* 0x000fe400078e004e */
[----:B------:R-:W-:Y:S01]  /*100e0*/  IMAD.MOV.U32 R150, RZ, RZ, R79 ;  /* 0x000000ffff967224 */ /* 0x000fe200078e004f */
        /* <DEDUP_REMOVED lines=10> */
[----:B------:R-:W4:Y:S04]  /*10190*/  LDL.LU.128 R76, [R1+0x4a60] ;  /* 0x004a6000014c7983 */ /* 0x000f280000300c00 */
[----:B------:R1:W-:Y:S04]  /*101a0*/  STL.128 [R1+0x4930], R80 ;  /* 0x0049305001007387 */ /* 0x0003e80000100c00 */
[----:B0-----:R-:W4:Y:S04]  /*101b0*/  LDL.LU.128 R84, [R1+0x4a80] ;  /* 0x004a800001547983 */ /* 0x001f280000300c00 */
[----:B-1----:R-:W4:Y:S04]  /*101c0*/  LDL.LU.128 R72, [R1+0x4a50] ;  /* 0x004a500001487983 */ /* 0x002f280000300c00 */
[----:B------:R-:W4:Y:S04]  /*101d0*/  LDL.128 R80, [R1+0x330] ;  /* 0x0003300001507983 */ /* 0x000f280000100c00 */
[----:B------:R0:W-:Y:S04]  /*101e0*/  STL [R1+0x5050], R100 ;  /* 0x0050506401007387 */ /* 0x0001e80000100800 */
[----:B------:R1:W-:Y:S04]  /*101f0*/  STL.64 [R1+0x4ed0], R96 ;  /* 0x004ed06001007387 */ /* 0x0003e80000100a00 */
[----:B------:R1:W-:Y:S04]  /*10200*/  STL [R1+0x4d58], R94 ;  /* 0x004d585e01007387 */ /* 0x0003e80000100800 */
[----:B------:R1:W-:Y:S04]  /*10210*/  STL.64 [R1+0x4d50], R92 ;  /* 0x004d505c01007387 */ /* 0x0003e80000100a00 */
[----:B------:R1:W-:Y:S04]  /*10220*/  STL [R1+0x4a90], R88 ;  /* 0x004a905801007387 */ /* 0x0003e80000100800 */
[----:B---3--:R-:W-:Y:S04]  /*10230*/  STL.128 [R1+0x4a00], R52 ;  /* 0x004a003401007387 */ /* 0x008fe80000100c00 */
[----:B------:R3:W-:Y:S04]  /*10240*/  STL.128 [R1+0x4a10], R56 ;  /* 0x004a103801007387 */ /* 0x0007e80000100c00 */
[----:B0-----:R-:W4:Y:S04]  /*10250*/  LDL.LU R100, [R1+0x5050] ;  /* 0x0050500001647983 */ /* 0x001f280000300800 */
[----:B-1----:R-:W4:Y:S04]  /*10260*/  LDL.LU.64 R96, [R1+0x4ed0] ;  /* 0x004ed00001607983 */ /* 0x002f280000300a00 */
[----:B------:R-:W4:Y:S04]  /*10270*/  LDL.LU R94, [R1+0x4d58] ;  /* 0x004d5800015e7983 */ /* 0x000f280000300800 */
[----:B------:R-:W4:Y:S04]  /*10280*/  LDL.LU.64 R92, [R1+0x4d50] ;  /* 0x004d5000015c7983 */ /* 0x000f280000300a00 */
[----:B------:R-:W4:Y:S04]  /*10290*/  LDL.LU R88, [R1+0x4a90] ;  /* 0x004a900001587983 */ /* 0x000f280000300800 */
[----:B---3--:R-:W3:Y:S04]  /*102a0*/  LDL.LU.128 R56, [R1+0x4a10] ;  /* 0x004a100001387983 */ /* 0x008ee80000300c00 */
[----:B------:R-:W3:Y:S04]  /*102b0*/  LDL.LU.128 R52, [R1+0x4a00] ;  /* 0x004a000001347983 */ /* 0x000ee80000300c00 */
        /* <DEDUP_REMOVED lines=20> */
[----:B------:R-:W3:Y:S04]  /*10400*/  LDL.LU.128 R40, [R1+0x49d0] ;  /* 0x0049d00001287983 */ /* 0x000ee80000300c00 */
[----:B------:R-:W3:Y:S04]  /*10410*/  LDL.LU.128 R36, [R1+0x49c0] ;  /* 0x0049c00001247983 */ /* 0x000ee80000300c00 */
[----:B------:R-:W3:Y:S01]  /*10420*/  LDL.LU.128 R32, [R1+0x49b0] ;  /* 0x0049b00001207983 */ /* 0x000ee20000300c00 */
[----:B------:R-:W-:-:S03]  /*10430*/  IMAD.MOV.U32 R149, RZ, RZ, R80 ;  /* 0x000000ffff957224 */ /* 0x000fc600078e0050 */
[----:B------:R-:W3:Y:S01]  /*10440*/  LDL.LU.128 R28, [R1+0x49a0] ;  /* 0x0049a000011c7983 */ /* 0x000ee20000300c00 */
[----:B------:R-:W-:-:S03]  /*10450*/  IMAD.MOV.U32 R148, RZ, RZ, R81 ;  /* 0x000000ffff947224 */ /* 0x000fc600078e0051 */
[----:B------:R-:W3:Y:S04]  /*10460*/  LDL.LU.128 R24, [R1+0x4990] ;  /* 0x0049900001187983 */ /* 0x000ee80000300c00 */
[----:B------:R-:W3:Y:S04]  /*10470*/  LDL.LU.128 R20, [R1+0x4980] ;  /* 0x0049800001147983 */ /* 0x000ee80000300c00 */
[----:B------:R-:W3:Y:S04]  /*10480*/  LDL.LU.64 R18, [R1+0x4970] ;  /* 0x0049700001127983 */ /* 0x000ee80000300a00 */
[----:B--2---:R-:W2:Y:S04]  /*10490*/  LDL.LU.128 R12, [R1+0x4960] ;  /* 0x00496000010c7983 */ /* 0x004ea80000300c00 */
[----:B----4-:R-:W4:Y:S04]  /*104a0*/  LDL.LU.128 R8, [R1+0x4950] ;  /* 0x0049500001087983 */ /* 0x010f280000300c00 */
[----:B------:R-:W4:Y:S04]  /*104b0*/  LDL.LU.64 R4, [R1+0x4948] ;  /* 0x0049480001047983 */ /* 0x000f280000300a00 */
[----:B------:R-:W-:Y:S04]  /*104c0*/  STL.64 [R1+0x4940], R84 ;  /* 0x0049405401007387 */ /* 0x000fe80000100a00 */
[----:B------:R-:W-:Y:S04]  /*104d0*/  STL.128 [R1+0x4920], R76 ;  /* 0x0049204c01007387 */ /* 0x000fe80000100c00 */
[----:B------:R0:W-:Y:S04]  /*104e0*/  STL [R1+0x374], R86 ;  /* 0x0003745601007387 */ /* 0x0001e80000100800 */
[----:B------:R-:W-:Y:S04]  /*104f0*/  STL.128 [R1+0x4910], R72 ;  /* 0x0049104801007387 */ /* 0x000fe80000100c00 */
[----:B------:R1:W-:Y:S01]  /*10500*/  STL [R1+0x54c], R83 ;  /* 0x00054c5301007387 */ /* 0x0003e20000100800 */
[----:B0-----:R-:W-:-:S03]  /*10510*/  IMAD.MOV.U32 R86, RZ, RZ, R82 ;  /* 0x000000ffff567224 */ /* 0x001fc600078e0052 */
[----:B------:R0:W-:Y:S04]  /*10520*/  STL [R1+0x46f0], R152 ;  /* 0x0046f09801007387 */ /* 0x0001e80000100800 */
[----:B------:R-:W3:Y:S04]  /*10530*/  LDL.LU.64 R84, [R1+0x4940] ;  /* 0x0049400001547983 */ /* 0x000ee80000300a00 */
[----:B-1----:R-:W2:Y:S04]  /*10540*/  LDL.LU.128 R80, [R1+0x4930] ;  /* 0x0049300001507983 */ /* 0x002ea80000300c00 */
[----:B0-----:R-:W4:Y:S04]  /*10550*/  LDL.LU R152, [R1+0x46f0] ;  /* 0x0046f00001987983 */ /* 0x001f280000300800 */
[----:B------:R0:W-:Y:S04]  /*10560*/  STL.128 [R1+0x4700], R156 ;  /* 0x0047009c01007387 */ /* 0x0001e80000100c00 */
[----:B------:R-:W4:Y:S04]  /*10570*/  LDL.LU.128 R120, [R1+0x4a0] ;  /* 0x0004a00001787983 */ /* 0x000f280000300c00 */
[----:B------:R-:W4:Y:S04]  /*10580*/  LDL.LU.64 R124, [R1+0x4b0] ;  /* 0x0004b000017c7983 */ /* 0x000f280000300a00 */
[----:B------:R-:W-:Y:S04]  /*10590*/  STL [R1+0x340], R103 ;  /* 0x0003406701007387 */ /* 0x000fe80000100800 */
[----:B0-----:R-:W4:Y:S04]  /*105a0*/  LDL.LU.128 R156, [R1+0x4700] ;  /* 0x00470000019c7983 */ /* 0x001f280000300c00 */
        /* <DEDUP_REMOVED lines=15> */
[----:B------:R-:W-:Y:S04]  /*106a0*/  STL.128 [R1+0x4740], R172 ;  /* 0x004740ac01007387 */ /* 0x000fe80000100c00 */
[----:B------:R0:W-:Y:S04]  /*106b0*/  STL.128 [R1+0x4730], R168 ;  /* 0x004730a801007387 */ /* 0x0001e80000100c00 */
[----:B------:R-:W-:Y:S04]  /*106c0*/  STL [R1+0x4728], R167 ;  /* 0x004728a701007387 */ /* 0x000fe80000100800 */
[----:B------:R1:W-:Y:S04]  /*106d0*/  STL.64 [R1+0x4720], R164 ;  /* 0x004720a401007387 */ /* 0x0003e80000100a00 */
[----:B------:R-:W4:Y:S04]  /*106e0*/  LDL.LU.128 R76, [R1+0x4920] ;  /* 0x00492000014c7983 */ /* 0x000f280000300c00 */
[----:B0-----:R-:W4:Y:S04]  /*106f0*/  LDL.128 R168, [R1+0x350] ;  /* 0x0003500001a87983 */ /* 0x001f280000100c00 */
[----:B-1----:R-:W4:Y:S04]  /*10700*/  LDL.128 R164, [R1+0x340] ;  /* 0x0003400001a47983 */ /* 0x002f280000100c00 */
[----:B------:R-:W4:Y:S04]  /*10710*/  LDL.128 R172, [R1+0x360] ;  /* 0x0003600001ac7983 */ /* 0x000f280000100c00 */
[----:B------:R-:W4:Y:S04]  /*10720*/  LDL.128 R176, [R1+0x370] ;  /* 0x0003700001b07983 */ /* 0x000f280000100c00 */
[----:B------:R0:W-:Y:S04]  /*10730*/  STL.128 [R1+0x4710], R160 ;  /* 0x004710a001007387 */ /* 0x0001e80000100c00 */
[----:B------:R-:W4:Y:S04]  /*10740*/  LDL.LU.64 R114, [R1+0x488] ;  /* 0x0004880001727983 */ /* 0x000f280000300a00 */
[----:B------:R-:W4:Y:S04]  /*10750*/  LDL.LU.128 R116, [R1+0x490] ;  /* 0x0004900001747983 */ /* 0x000f280000300c00 */
[----:B------:R-:W4:Y:S04]  /*10760*/  LDL.LU R87, [R1+0x54c] ;  /* 0x00054c0001577983 */ /* 0x000f280000300800 */
[----:B0-----:R-:W4:Y:S04]  /*10770*/  LDL.LU.128 R160, [R1+0x4710] ;  /* 0x0047100001a07983 */ /* 0x001f280000300c00 */
[----:B------:R0:W-:Y:S04]  /*10780*/  STL.128 [R1+0x4760], R180 ;  /* 0x004760b401007387 */ /* 0x0001e80000100c00 */
[----:B------:R1:W-:Y:S04]  /*10790*/  STL.128 [R1+0x46e0], R148 ;  /* 0x0046e09401007387 */ /* 0x0003e80000100c00 */
[----:B------:R-:W4:Y:S04]  /*107a0*/  LDL.LU.128 R72, [R1+0x4910] ;  /* 0x0049100001487983 */ /* 0x000f280000300c00 */
[----:B0-----:R-:W4:Y:S04]  /*107b0*/  LDL.LU.128 R180, [R1+0x4760] ;  /* 0x0047600001b47983 */ /* 0x001f280000300c00 */
[----:B-1----:R-:W4:Y:S04]  /*107c0*/  LDL.LU.128 R148, [R1+0x46e0] ;  /* 0x0046e00001947983 */ /* 0x002f280000300c00 */
[----:B---3--:R-:W-:Y:S04]  /*107d0*/  STL [R1+0x384], R84 ;  /* 0x0003845401007387 */ /* 0x008fe80000100800 */
[----:B--2---:R-:W-:Y:S04]  /*107e0*/  STL [R1+0x380], R83 ;  /* 0x0003805301007387 */ /* 0x004fe80000100800 */
[----:B------:R-:W-:Y:S04]  /*107f0*/  STL [R1+0x388], R85 ;  /* 0x0003885501007387 */ /* 0x000fe80000100800 */
[----:B------:R-:W-:Y:S04]  /*10800*/  STL [R1+0x38c], R80 ;  /* 0x00038c5001007387 */ /* 0x000fe80000100800 */
[----:B----4-:R0:W-:Y:S04]  /*10810*/  STL [R1+0x4640], R152 ;  /* 0x0046409801007387 */ /* 0x0101e80000100800 */
[----:B0-----:R-:W2:Y:S04]  /*10820*/  LDL.128 R152, [R1+0x380] ;  /* 0x0003800001987983 */ /* 0x001ea80000100c00 */
[----:B------:R0:W-:Y:S04]  /*10830*/  STL.128 [R1+0x4900], R68 ;  /* 0x0049004401007387 */ /* 0x0001e80000100c00 */
[----:B------:R1:W-:Y:S04]  /*10840*/  STL.128 [R1+0x4650], R156 ;  /* 0x0046509c01007387 */ /* 0x0003e80000100c00 */
[----:B0-----:R-:W3:Y:S04]  /*10850*/  LDL.LU.128 R68, [R1+0x4900] ;  /* 0x0049000001447983 */ /* 0x001ee80000300c00 */
[----:B-1----:R-:W4:Y:S01]  /*10860*/  LDL.LU.128 R156, [R1+0x4650] ;  /* 0x00465000019c7983 */ /* 0x002f220000300c00 */
[----:B--2---:R-:W-:-:S03]  /*10870*/  IMAD.MOV.U32 R104, RZ, RZ, R152 ;  /* 0x000000ffff687224 */ /* 0x004fc600078e0098 */
[----:B------:R-:W2:Y:S01]  /*10880*/  LDL.LU R152, [R1+0x4640] ;  /* 0x0046400001987983 */ /* 0x000ea20000300800 */
[----:B------:R-:W-:Y:S02]  /*10890*/  IMAD.MOV.U32 R83, RZ, RZ, R125 ;  /* 0x000000ffff537224 */ /* 0x000fe400078e007d */
[----:B------:R-:W-:Y:S01]  /*108a0*/  IMAD.MOV.U32 R80, RZ, RZ, R122 ;  /* 0x000000ffff507224 */ /* 0x000fe200078e007a */
[----:B------:R0:W-:Y:S04]  /*108b0*/  STL [R1+0x390], R81 ;  /* 0x0003905101007387 */ /* 0x0001e80000100800 */
[----:B------:R1:W-:Y:S01]  /*108c0*/  STL [R1+0x394], R82 ;  /* 0x0003945201007387 */ /* 0x0003e20000100800 */
[----:B0-----:R-:W-:Y:S02]  /*108d0*/  IMAD.MOV.U32 R81, RZ, RZ, R121 ;  /* 0x000000ffff517224 */ /* 0x001fe400078e0079 */
[----:B-1----:R-:W-:Y:S01]  /*108e0*/  IMAD.MOV.U32 R82, RZ, RZ, R120 ;  /* 0x000000ffff527224 */ /* 0x002fe200078e0078 */
[----:B------:R0:W-:Y:S01]  /*108f0*/  STL.128 [R1+0x48f0], R64 ;  /* 0x0048f04001007387 */ /* 0x0001e20000100c00 */
[----:B------:R-:W-:-:S02]  /*10900*/  IMAD.MOV.U32 R88, RZ, RZ, R164 ;  /* 0x000000ffff587224 */ /* 0x000fc400078e00a4 */
[----:B------:R-:W-:Y:S01]  /*10910*/  IMAD.MOV.U32 R89, RZ, RZ, R165 ;  /* 0x000000ffff597224 */ /* 0x000fe200078e00a5 */
[----:B------:R1:W-:Y:S01]  /*10920*/  STL.128 [R1+0x45d0], R80 ;  /* 0x0045d05001007387 */ /* 0x0003e20000100c00 */
[----:B------:R-:W-:Y:S02]  /*10930*/  IMAD.MOV.U32 R91, RZ, RZ, R167 ;  /* 0x000000ffff5b7224 */ /* 0x000fe400078e00a7 */
[----:B------:R-:W-:Y:S01]  /*10940*/  IMAD.MOV.U32 R92, RZ, RZ, R168 ;  /* 0x000000ffff5c7224 */ /* 0x000fe200078e00a8 */
[----:B---3--:R-:W-:Y:S01]  /*10950*/  STL [R1+0x398], R71 ;  /* 0x0003984701007387 */ /* 0x008fe20000100800 */
[----:B------:R-:W-:Y:S02]  /*10960*/  IMAD.MOV.U32 R93, RZ, RZ, R169 ;  /* 0x000000ffff5d7224 */ /* 0x000fe400078e00a9 */
[----:B------:R-:W-:Y:S01]  /*10970*/  IMAD.MOV.U32 R94, RZ, RZ, R170 ;  /* 0x000000ffff5e7224 */ /* 0x000fe200078e00aa */
[----:B------:R-:W-:Y:S01]  /*10980*/  STL [R1+0x39c], R78 ;  /* 0x00039c4e01007387 */ /* 0x000fe20000100800 */
[----:B------:R-:W-:-:S02]  /*10990*/  IMAD.MOV.U32 R95, RZ, RZ, R171 ;  /* 0x000000ffff5f7224 */ /* 0x000fc400078e00ab */
[----:B------:R-:W-:Y:S01]  /*109a0*/  IMAD.MOV.U32 R96, RZ, RZ, R172 ;  /* 0x000000ffff607224 */ /* 0x000fe200078e00ac */
[----:B0-----:R-:W3:Y:S01]  /*109b0*/  LDL.LU.128 R64, [R1+0x48f0] ;  /* 0x0048f00001407983 */ /* 0x001ee20000300c00 */
[----:B------:R-:W-:Y:S02]  /*109c0*/  IMAD.MOV.U32 R97, RZ, RZ, R173 ;  /* 0x000000ffff617224 */ /* 0x000fe400078e00ad */
[----:B------:R-:W-:Y:S01]  /*109d0*/  IMAD.MOV.U32 R98, RZ, RZ, R174 ;  /* 0x000000ffff627224 */ /* 0x000fe200078e00ae */
[----:B-1----:R-:W3:Y:S01]  /*109e0*/  LDL.LU R83, [R1+0x47c] ;  /* 0x00047c0001537983 */ /* 0x002ee20000300800 */
[----:B------:R-:W-:Y:S02]  /*109f0*/  IMAD.MOV.U32 R99, RZ, RZ, R175 ;  /* 0x000000ffff637224 */ /* 0x000fe400078e00af */
[----:B------:R-:W-:Y:S01]  /*10a00*/  IMAD.MOV.U32 R100, RZ, RZ, R176 ;  /* 0x000000ffff647224 */ /* 0x000fe200078e00b0 */
[----:B----4-:R0:W-:Y:S04]  /*10a10*/  STL.128 [R1+0x4510], R156 ;  /* 0x0045109c01007387 */ /* 0x0101e80000100c00 */
[----:B------:R-:W4:Y:S04]  /*10a20*/  LDL.LU R176, [R1+0x4750] ;  /* 0x0047500001b07983 */ /* 0x000f280000300800 */
[----:B------:R-:W4:Y:S04]  /*10a30*/  LDL.LU.128 R172, [R1+0x4740] ;  /* 0x0047400001ac7983 */ /* 0x000f280000300c00 */
[----:B------:R-:W4:Y:S04]  /*10a40*/  LDL.LU.128 R168, [R1+0x4730] ;  /* 0x0047300001a87983 */ /* 0x000f280000300c00 */
[----:B------:R-:W4:Y:S04]  /*10a50*/  LDL.LU R167, [R1+0x4728] ;  /* 0x0047280001a77983 */ /* 0x000f280000300800 */
[----:B------:R-:W4:Y:S04]  /*10a60*/  LDL.LU.64 R164, [R1+0x4720] ;  /* 0x0047200001a47983 */ /* 0x000f280000300a00 */
[----:B0-----:R-:W4:Y:S04]  /*10a70*/  LDL.128 R156, [R1+0x390] ;  /* 0x00039000019c7983 */ /* 0x001f280000100c00 */
[----:B------:R0:W-:Y:S04]  /*10a80*/  STL.128 [R1+0x4660], R160 ;  /* 0x004660a001007387 */ /* 0x0001e80000100c00 */
[----:B0-----:R-:W4:Y:S04]  /*10a90*/  LDL.LU.128 R160, [R1+0x4660] ;  /* 0x0046600001a07983 */ /* 0x001f280000300c00 */
[----:B--2---:R0:W-:Y:S04]  /*10aa0*/  STL [R1+0x4500], R152 ;  /* 0x0045009801007387 */ /* 0x0041e80000100800 */
[----:B0-----:R-:W2:Y:S01]  /*10ab0*/  LDL.LU R152, [R1+0x4500] ;  /* 0x0045000001987983 */ /* 0x001ea20000300800 */
[----:B------:R-:W-:-:S02]  /*10ac0*/  IMAD.MOV.U32 R84, RZ, RZ, R124 ;  /* 0x000000ffff547224 */ /* 0x000fc400078e007c */
[----:B------:R-:W-:Y:S01]  /*10ad0*/  IMAD.MOV.U32 R85, RZ, RZ, R123 ;  /* 0x000000ffff557224 */ /* 0x000fe200078e007b */
[----:B------:R0:W-:Y:S01]  /*10ae0*/  STL [R1+0x3a4], R68 ;  /* 0x0003a44401007387 */ /* 0x0001e20000100800 */
[----:B------:R-:W-:-:S03]  /*10af0*/  IMAD.MOV.U32 R71, RZ, RZ, R119 ;  /* 0x000000ffff477224 */ /* 0x000fc600078e0077 */
[----:B------:R1:W-:Y:S04]  /*10b00*/  STL [R1+0x3a8], R69 ;  /* 0x0003a84501007387 */ /* 0x0003e80000100800 */
[----:B------:R1:W-:Y:S01]  /*10b10*/  STL [R1+0x3ac], R70 ;  /* 0x0003ac4601007387 */ /* 0x0003e20000100800 */
[----:B0-----:R-:W-:Y:S02]  /*10b20*/  IMAD.MOV.U32 R68, RZ, RZ, R116 ;  /* 0x000000ffff447224 */ /* 0x001fe400078e0074 */
[----:B-1----:R-:W-:Y:S02]  /*10b30*/  IMAD.MOV.U32 R69, RZ, RZ, R115 ;  /* 0x000000ffff457224 */ /* 0x002fe400078e0073 */
[----:B------:R-:W-:Y:S01]  /*10b40*/  IMAD.MOV.U32 R70, RZ, RZ, R114 ;  /* 0x000000ffff467224 */ /* 0x000fe200078e0072 */
[----:B------:R-:W-:Y:S04]  /*10b50*/  STL [R1+0x584], R177 ;  /* 0x000584b101007387 */ /* 0x000fe80000100800 */
[----:B---3--:R0:W-:Y:S04]  /*10b60*/  STL [R1+0x3b8], R67 ;  /* 0x0003b84301007387 */ /* 0x0081e80000100800 */
[----:B------:R-:W-:Y:S04]  /*10b70*/  STL.64 [R1+0x588], R178 ;  /* 0x000588b201007387 */ /* 0x000fe80000100a00 */
[----:B------:R1:W-:Y:S01]  /*10b80*/  STL.128 [R1+0x45e0], R84 ;  /* 0x0045e05401007387 */ /* 0x0003e20000100c00 */
[----:B0-----:R-:W-:-:S03]  /*10b90*/  IMAD.MOV.U32 R67, RZ, RZ, R83 ;  /* 0x000000ffff437224 */ /* 0x001fc600078e0053 */
[----:B------:R0:W-:Y:S04]  /*10ba0*/  STL.128 [R1+0x45a0], R68 ;  /* 0x0045a04401007387 */ /* 0x0001e80000100c00 */
[----:B------:R-:W3:Y:S04]  /*10bb0*/  LDL.LU R101, [R1+0x584] ;  /* 0x0005840001657983 */ /* 0x000ee80000300800 */
[----:B------:R-:W3:Y:S04]  /*10bc0*/  LDL.LU R102, [R1+0x588] ;  /* 0x0005880001667983 */ /* 0x000ee80000300800 */
[----:B------:R-:W3:Y:S04]  /*10bd0*/  LDL.LU R103, [R1+0x58c] ;  /* 0x00058c0001677983 */ /* 0x000ee80000300800 */
[----:B------:R0:W-:Y:S01]  /*10be0*/  STL.128 [R1+0x46b0], R180 ;  /* 0x0046b0b401007387 */ /* 0x0001e20000100c00 */
[----:B----4-:R-:W-:-:S03]  /*10bf0*/  IMAD.MOV.U32 R108, RZ, RZ, R156 ;  /* 0x000000ffff6c7224 */ /* 0x010fc600078e009c */
[----:B------:R4:W-:Y:S04]  /*10c00*/  STL [R1+0x46a0], R176 ;  /* 0x0046a0b001007387 */ /* 0x0009e80000100800 */
[----:B------:R4:W-:Y:S04]  /*10c10*/  STL.128 [R1+0x4690], R172 ;  /* 0x004690ac01007387 */ /* 0x0009e80000100c00 */
[----:B------:R4:W-:Y:S04]  /*10c20*/  STL.128 [R1+0x4680], R168 ;  /* 0x004680a801007387 */ /* 0x0009e80000100c00 */
[----:B------:R4:W-:Y:S04]  /*10c30*/  STL [R1+0x4678], R167 ;  /* 0x004678a701007387 */ /* 0x0009e80000100800 */
[----:B------:R4:W-:Y:S04]  /*10c40*/  STL.64 [R1+0x4670], R164 ;  /* 0x004670a401007387 */ /* 0x0009e80000100a00 */
[----:B-1----:R-:W3:Y:S04]  /*10c50*/  LDL.LU.64 R84, [R1+0x480] ;  /* 0x0004800001547983 */ /* 0x002ee80000300a00 */
[----:B------:R-:W3:Y:S04]  /*10c60*/  LDL.LU.128 R80, [R1+0x45d0] ;  /* 0x0045d00001507983 */ /* 0x000ee80000300c00 */
[----:B0-----:R-:W3:Y:S04]  /*10c70*/  LDL.LU.128 R68, [R1+0x45a0] ;  /* 0x0045a00001447983 */ /* 0x001ee80000300c00 */
[----:B------:R-:W-:Y:S04]  /*10c80*/  STL [R1+0x5a4], R157 ;  /* 0x0005a49d01007387 */ /* 0x000fe80000100800 */
[----:B------:R0:W-:Y:S04]  /*10c90*/  STL.64 [R1+0x5a8], R158 ;  /* 0x0005a89e01007387 */ /* 0x0001e80000100a00 */
[----:B------:R-:W-:Y:S04]  /*10ca0*/  STL [R1+0x3a0], R79 ;  /* 0x0003a04f01007387 */ /* 0x000fe80000100800 */
[----:B------:R-:W-:Y:S04]  /*10cb0*/  STL [R1+0x594], R153 ;  /* 0x0005949901007387 */ /* 0x000fe80000100800 */
[----:B------:R-:W-:Y:S04]  /*10cc0*/  STL.64 [R1+0x598], R154 ;  /* 0x0005989a01007387 */ /* 0x000fe80000100a00 */
[----:B------:R-:W3:Y:S04]  /*10cd0*/  LDL.LU.128 R180, [R1+0x46b0] ;  /* 0x0046b00001b47983 */ /* 0x000ee80000300c00 */
[----:B----4-:R-:W4:Y:S04]  /*10ce0*/  LDL.LU R176, [R1+0x46a0] ;  /* 0x0046a00001b07983 */ /* 0x010f280000300800 */
[----:B------:R-:W4:Y:S04]  /*10cf0*/  LDL.LU.128 R172, [R1+0x4690] ;  /* 0x0046900001ac7983 */ /* 0x000f280000300c00 */
[----:B------:R-:W4:Y:S04]  /*10d00*/  LDL.LU.128 R168, [R1+0x4680] ;  /* 0x0046800001a87983 */ /* 0x000f280000300c00 */
[----:B------:R-:W4:Y:S04]  /*10d10*/  LDL.LU R167, [R1+0x4678] ;  /* 0x0046780001a77983 */ /* 0x000f280000300800 */
[----:B------:R-:W4:Y:S04]  /*10d20*/  LDL.LU.64 R164, [R1+0x4670] ;  /* 0x0046700001a47983 */ /* 0x000f280000300a00 */
[----:B0-----:R-:W4:Y:S04]  /*10d30*/  LDL.LU.128 R156, [R1+0x4510] ;  /* 0x00451000019c7983 */ /* 0x001f280000300c00 */
[----:B------:R0:W-:Y:S04]  /*10d40*/  STL.128 [R1+0x4520], R160 ;  /* 0x004520a001007387 */ /* 0x0001e80000100c00 */
[----:B--2---:R1:W-:Y:S04]  /*10d50*/  STL [R1+0x43c0], R152 ;  /* 0x0043c09801007387 */ /* 0x0043e80000100800 */
[----:B0-----:R-:W2:Y:S01]  /*10d60*/  LDL.LU.128 R160, [R1+0x4520] ;  /* 0x0045200001a07983 */ /* 0x001ea20000300c00 */
[----:B------:R-:W-:-:S02]  /*10d70*/  IMAD.MOV.U32 R90, RZ, RZ, R166 ;  /* 0x000000ffff5a7224 */ /* 0x000fc400078e00a6 */
[----:B------:R-:W-:Y:S01]  /*10d80*/  IMAD.MOV.U32 R78, RZ, RZ, R118 ;  /* 0x000000ffff4e7224 */ /* 0x000fe200078e0076 */
[----:B------:R0:W-:Y:S04]  /*10d90*/  STL.128 [R1+0x48e0], R60 ;  /* 0x0048e03c01007387 */ /* 0x0001e80000100c00 */
[----:B-1----:R-:W2:Y:S01]  /*10da0*/  LDL.128 R152, [R1+0x3a0] ;  /* 0x0003a00001987983 */ /* 0x002ea20000100c00 */
[----:B------:R-:W-:-:S03]  /*10db0*/  IMAD.MOV.U32 R79, RZ, RZ, R117 ;  /* 0x000000ffff4f7224 */ /* 0x000fc600078e0075 */
[----:B------:R-:W-:Y:S04]  /*10dc0*/  STL [R1+0x3b0], R65 ;  /* 0x0003b04101007387 */ /* 0x000fe80000100800 */
[----:B------:R-:W-:Y:S04]  /*10dd0*/  STL [R1+0x3b4], R66 ;  /* 0x0003b44201007387 */ /* 0x000fe80000100800 */
[----:B0-----:R-:W2:Y:S04]  /*10de0*/  LDL.LU.128 R60, [R1+0x48e0] ;  /* 0x0048e000013c7983 */ /* 0x001ea80000300c00 */
[----:B------:R0:W-:Y:S04]  /*10df0*/  STL.128 [R1+0x4630], R148 ;  /* 0x0046309401007387 */ /* 0x0001e80000100c00 */
[----:B------:R1:W-:Y:S04]  /*10e00*/  STL.128 [R1+0x4610], R96 ;  /* 0x0046106001007387 */ /* 0x0003e80000100c00 */
[----:B------:R1:W-:Y:S04]  /*10e10*/  STL.128 [R1+0x4600], R92 ;  /* 0x0046005c01007387 */ /* 0x0003e80000100c00 */
[----:B------:R-:W-:Y:S04]  /*10e20*/  STL.128 [R1+0x45f0], R88 ;  /* 0x0045f05801007387 */ /* 0x000fe80000100c00 */
[----:B------:R-:W-:Y:S04]  /*10e30*/  STL.128 [R1+0x45c0], R76 ;  /* 0x0045c04c01007387 */ /* 0x000fe80000100c00 */
[----:B------:R-:W-:Y:S04]  /*10e40*/  STL.128 [R1+0x45b0], R72 ;  /* 0x0045b04801007387 */ /* 0x000fe80000100c00 */
[----:B---3--:R3:W-:Y:S04]  /*10e50*/  STL.128 [R1+0x4620], R100 ;  /* 0x0046206401007387 */ /* 0x0087e80000100c00 */
[----:B0-----:R-:W2:Y:S04]  /*10e60*/  LDL.LU.128 R148, [R1+0x4630] ;  /* 0x0046300001947983 */ /* 0x001ea80000300c00 */
[----:B-1----:R-:W2:Y:S04]  /*10e70*/  LDL.LU.128 R96, [R1+0x4610] ;  /* 0x0046100001607983 */ /* 0x002ea80000300c00 */
[----:B------:R-:W2:Y:S04]  /*10e80*/  LDL.LU.128 R92, [R1+0x4600] ;  /* 0x00460000015c7983 */ /* 0x000ea80000300c00 */
[----:B---3--:R-:W3:Y:S04]  /*10e90*/  LDL.LU.128 R100, [R1+0x4620] ;  /* 0x0046200001647983 */ /* 0x008ee80000300c00 */
[----:B------:R-:W3:Y:S04]  /*10ea0*/  LDL.LU.128 R88, [R1+0x45f0] ;  /* 0x0045f00001587983 */ /* 0x000ee80000300c00 */
[----:B------:R-:W3:Y:S01]  /*10eb0*/  LDL.LU.128 R76, [R1+0x45c0] ;  /* 0x0045c000014c7983 */ /* 0x000ee20000300c00 */
[----:B------:R-:W-:-:S03]  /*10ec0*/  IMAD.MOV.U32 R65, RZ, RZ, R85 ;  /* 0x000000ffff417224 */ /* 0x000fc600078e0055 */
[----:B------:R-:W3:Y:S01]  /*10ed0*/  LDL.LU.128 R72, [R1+0x45b0] ;  /* 0x0045b00001487983 */ /* 0x000ee20000300c00 */
[----:B------:R-:W-:-:S03]  /*10ee0*/  IMAD.MOV.U32 R66, RZ, RZ, R84 ;  /* 0x000000ffff427224 */ /* 0x000fc600078e0054 */
[----:B------:R0:W-:Y:S04]  /*10ef0*/  STL.128 [R1+0x4480], R80 ;  /* 0x0044805001007387 */ /* 0x0001e80000100c00 */
[----:B------:R1:W-:Y:S04]  /*10f00*/  STL.128 [R1+0x4450], R68 ;  /* 0x0044504401007387 */ /* 0x0003e80000100c00 */
[----:B------:R-:W3:Y:S04]  /*10f10*/  LDL.LU.128 R84, [R1+0x45e0] ;  /* 0x0045e00001547983 */ /* 0x000ee80000300c00 */
[----:B------:R-:W3:Y:S04]  /*10f20*/  LDL.LU R105, [R1+0x594] ;  /* 0x0005940001697983 */ /* 0x000ee80000300800 */
[----:B------:R-:W3:Y:S04]  /*10f30*/  LDL.LU R106, [R1+0x598] ;  /* 0x00059800016a7983 */ /* 0x000ee80000300800 */
[----:B------:R-:W3:Y:S04]  /*10f40*/  LDL.LU R107, [R1+0x59c] ;  /* 0x00059c00016b7983 */ /* 0x000ee80000300800 */
[----:B0-----:R-:W3:Y:S04]  /*10f50*/  LDL.LU.64 R80, [R1+0x470] ;  /* 0x0004700001507983 */ /* 0x001ee80000300a00 */
[----:B------:R0:W-:Y:S04]  /*10f60*/  STL.128 [R1+0x4570], R180 ;  /* 0x004570b401007387 */ /* 0x0001e80000100c00 */
[----:B----4-:R4:W-:Y:S04]  /*10f70*/  STL [R1+0x4560], R176 ;  /* 0x004560b001007387 */ /* 0x0109e80000100800 */
[----:B------:R4:W-:Y:S04]  /*10f80*/  STL.128 [R1+0x4550], R172 ;  /* 0x004550ac01007387 */ /* 0x0009e80000100c00 */
[----:B------:R4:W-:Y:S04]  /*10f90*/  STL.128 [R1+0x4540], R168 ;  /* 0x004540a801007387 */ /* 0x0009e80000100c00 */
[----:B------:R4:W-:Y:S04]  /*10fa0*/  STL [R1+0x4538], R167 ;  /* 0x004538a701007387 */ /* 0x0009e80000100800 */
[----:B------:R4:W-:Y:S04]  /*10fb0*/  STL.64 [R1+0x4530], R164 ;  /* 0x004530a401007387 */ /* 0x0009e80000100a00 */
[----:B------:R-:W3:Y:S04]  /*10fc0*/  LDL.LU R82, [R1+0x478] ;  /* 0x0004780001527983 */ /* 0x000ee80000300800 */
[----:B-1----:R-:W3:Y:S04]  /*10fd0*/  LDL.LU.128 R68, [R1+0x4450] ;  /* 0x0044500001447983 */ /* 0x002ee80000300c00 */
[----:B------:R1:W-:Y:S04]  /*10fe0*/  STL.128 [R1+0x43d0], R156 ;  /* 0x0043d09c01007387 */ /* 0x0003e80000100c00 */
[----:B0-----:R-:W3:Y:S04]  /*10ff0*/  LDL.LU.128 R180, [R1+0x4570] ;  /* 0x0045700001b47983 */ /* 0x001ee80000300c00 */
[----:B----4-:R-:W4:Y:S04]  /*11000*/  LDL.LU R176, [R1+0x4560] ;  /* 0x0045600001b07983 */ /* 0x010f280000300800 */
[----:B------:R-:W4:Y:S04]  /*11010*/  LDL.LU.128 R172, [R1+0x4550] ;  /* 0x0045500001ac7983 */ /* 0x000f280000300c00 */
[----:B------:R-:W4:Y:S04]  /*11020*/  LDL.LU.128 R168, [R1+0x4540] ;  /* 0x0045400001a87983 */ /* 0x000f280000300c00 */
[----:B------:R-:W4:Y:S04]  /*11030*/  LDL.LU R167, [R1+0x4538] ;  /* 0x0045380001a77983 */ /* 0x000f280000300800 */
[----:B------:R-:W4:Y:S04]  /*11040*/  LDL.LU.64 R164, [R1+0x4530] ;  /* 0x0045300001a47983 */ /* 0x000f280000300a00 */
[----:B-1----:R-:W4:Y:S04]  /*11050*/  LDL.LU.128 R156, [R1+0x43d0] ;  /* 0x0043d000019c7983 */ /* 0x002f280000300c00 */
[----:B------:R0:W-:Y:S04]  /*11060*/  STL.128 [R1+0x48d0], R56 ;  /* 0x0048d03801007387 */ /* 0x0001e80000100c00 */
[----:B------:R-:W-:Y:S04]  /*11070*/  STL [R1+0x3c4], R64 ;  /* 0x0003c44001007387 */ /* 0x000fe80000100800 */
[----:B------:R1:W-:Y:S04]  /*11080*/  STL.128 [R1+0x4770], R188 ;  /* 0x004770bc01007387 */ /* 0x0003e80000100c00 */
[----:B------:R-:W4:Y:S04]  /*11090*/  LDL.LU R109, [R1+0x5a4] ;  /* 0x0005a400016d7983 */ /* 0x000f280000300800 */
[----:B0-----:R-:W4:Y:S04]  /*110a0*/  LDL.LU.128 R56, [R1+0x48d0] ;  /* 0x0048d00001387983 */ /* 0x001f280000300c00 */
[----:B------:R-:W4:Y:S04]  /*110b0*/  LDL.LU R110, [R1+0x5a8] ;  /* 0x0005a800016e7983 */ /* 0x000f280000300800 */
[----:B-1----:R-:W4:Y:S04]  /*110c0*/  LDL.LU.128 R188, [R1+0x4770] ;  /* 0x0047700001bc7983 */ /* 0x002f280000300c00 */
[----:B------:R-:W4:Y:S04]  /*110d0*/  LDL.LU R111, [R1+0x5ac] ;  /* 0x0005ac00016f7983 */ /* 0x000f280000300800 */
[----:B--2---:R0:W-:Y:S01]  /*110e0*/  STL.128 [R1+0x43e0], R160 ;  /* 0x0043e0a001007387 */ /* 0x0041e20000100c00 */
[----:B------:R-:W-:-:S03]  /*110f0*/  IMAD.MOV.U32 R112, RZ, RZ, R152 ;  /* 0x000000ffff707224 */ /* 0x000fc600078e0098 */
[----:B------:R-:W2:Y:S04]  /*11100*/  LDL.LU R152, [R1+0x43c0] ;  /* 0x0043c00001987983 */ /* 0x000ea80000300800 */
[----:B0-----:R-:W2:Y:S04]  /*11110*/  LDL.LU.128 R160, [R1+0x43e0] ;  /* 0x0043e00001a07983 */ /* 0x001ea80000300c00 */
[----:B------:R-:W-:Y:S04]  /*11120*/  STL [R1+0x3bc], R62 ;  /* 0x0003bc3e01007387 */ /* 0x000fe80000100800 */
[----:B------:R-:W-:Y:S04]  /*11130*/  STL [R1+0x3c0], R63 ;  /* 0x0003c03f01007387 */ /* 0x000fe80000100800 */
[----:B------:R-:W-:Y:S04]  /*11140*/  STL [R1+0x5b4], R153 ;  /* 0x0005b49901007387 */ /* 0x000fe80000100800 */
[----:B------:R-:W-:Y:S04]  /*11150*/  STL.64 [R1+0x5b8], R154 ;  /* 0x0005b89a01007387 */ /* 0x000fe80000100a00 */
[----:B------:R-:W2:Y:S04]  /*11160*/  LDL.LU R113, [R1+0x5b4] ;  /* 0x0005b40001717983 */ /* 0x000ea80000300800 */
[----:B------:R-:W2:Y:S04]  /*11170*/  LDL.LU R114, [R1+0x5b8] ;  /* 0x0005b80001727983 */ /* 0x000ea80000300800 */
[----:B------:R-:W2:Y:S04]  /*11180*/  LDL.LU R115, [R1+0x5bc] ;  /* 0x0005bc0001737983 */ /* 0x000ea80000300800 */
[----:B------:R0:W-:Y:S04]  /*11190*/  STL.128 [R1+0x44f0], R148 ;  /* 0x0044f09401007387 */ /* 0x0001e80000100c00 */
[----:B------:R-:W-:Y:S04]  /*111a0*/  STL.128 [R1+0x44c0], R96 ;  /* 0x0044c06001007387 */ /* 0x000fe80000100c00 */
[----:B------:R-:W-:Y:S04]  /*111b0*/  STL.128 [R1+0x44b0], R92 ;  /* 0x0044b05c01007387 */ /* 0x000fe80000100c00 */
[----:B---3--:R1:W-:Y:S04]  /*111c0*/  STL.128 [R1+0x44d0], R100 ;  /* 0x0044d06401007387 */ /* 0x0083e80000100c00 */
[----:B------:R3:W-:Y:S04]  /*111d0*/  STL.128 [R1+0x44a0], R88 ;  /* 0x0044a05801007387 */ /* 0x0007e80000100c00 */
[----:B------:R-:W-:Y:S04]  /*111e0*/  STL.128 [R1+0x4470], R76 ;  /* 0x0044704c01007387 */ /* 0x000fe80000100c00 */
[----:B------:R-:W-:Y:S04]  /*111f0*/  STL.128 [R1+0x4460], R72 ;  /* 0x0044604801007387 */ /* 0x000fe80000100c00 */
[----:B0-----:R-:W2:Y:S04]  /*11200*/  LDL.LU.128 R148, [R1+0x44f0] ;  /* 0x0044f00001947983 */ /* 0x001ea80000300c00 */
[----:B-1----:R-:W2:Y:S04]  /*11210*/  LDL.LU.128 R100, [R1+0x44d0] ;  /* 0x0044d00001647983 */ /* 0x002ea80000300c00 */
[----:B------:R0:W-:Y:S04]  /*11220*/  STL.128 [R1+0x4490], R84 ;  /* 0x0044905401007387 */ /* 0x0001e80000100c00 */
[----:B------:R-:W2:Y:S04]  /*11230*/  LDL.LU.128 R96, [R1+0x44c0] ;  /* 0x0044c00001607983 */ /* 0x000ea80000300c00 */
[----:B------:R-:W2:Y:S04]  /*11240*/  LDL.LU.128 R92, [R1+0x44b0] ;  /* 0x0044b000015c7983 */ /* 0x000ea80000300c00 */
[----:B------:R1:W-:Y:S01]  /*11250*/  STL.128 [R1+0x44e0], R104 ;  /* 0x0044e06801007387 */ /* 0x0003e20000100c00 */
[----:B------:R-:W-:-:S03]  /*11260*/  IMAD.MOV.U32 R63, RZ, RZ, R81 ;  /* 0x000000ffff3f7224 */ /* 0x000fc600078e0051 */
[----:B---3--:R-:W3:Y:S01]  /*11270*/  LDL.LU.128 R88, [R1+0x44a0] ;  /* 0x0044a00001587983 */ /* 0x008ee20000300c00 */
[----:B------:R-:W-:-:S03]  /*11280*/  IMAD.MOV.U32 R64, RZ, RZ, R80 ;  /* 0x000000ffff407224 */ /* 0x000fc600078e0050 */
[----:B0-----:R-:W3:Y:S04]  /*11290*/  LDL.LU.128 R84, [R1+0x4490] ;  /* 0x0044900001547983 */ /* 0x001ee80000300c00 */
[----:B------:R-:W3:Y:S04]  /*112a0*/  LDL.LU.128 R76, [R1+0x4470] ;  /* 0x00447000014c7983 */ /* 0x000ee80000300c00 */
[----:B-1----:R-:W3:Y:S04]  /*112b0*/  LDL.LU.128 R104, [R1+0x44e0] ;  /* 0x0044e00001687983 */ /* 0x002ee80000300c00 */
[----:B------:R-:W3:Y:S01]  /*112c0*/  LDL.LU.128 R72, [R1+0x4460] ;  /* 0x0044600001487983 */ /* 0x000ee20000300c00 */
[----:B------:R-:W-:-:S03]  /*112d0*/  IMAD.MOV.U32 R62, RZ, RZ, R82 ;  /* 0x000000ffff3e7224 */ /* 0x000fc600078e0052 */
[----:B------:R-:W3:Y:S04]  /*112e0*/  LDL.LU.128 R80, [R1+0x4480] ;  /* 0x0044800001507983 */ /* 0x000ee80000300c00 */
[----:B------:R0:W-:Y:S04]  /*112f0*/  STL.128 [R1+0x4300], R68 ;  /* 0x0043004401007387 */ /* 0x0001e80000100c00 */
[----:B------:R1:W-:Y:S04]  /*11300*/  STL.128 [R1+0x4430], R180 ;  /* 0x004430b401007387 */ /* 0x0003e80000100c00 */
[----:B----4-:R4:W-:Y:S04]  /*11310*/  STL [R1+0x4420], R176 ;  /* 0x004420b001007387 */ /* 0x0109e80000100800 */
[----:B------:R4:W-:Y:S04]  /*11320*/  STL.128 [R1+0x4410], R172 ;  /* 0x004410ac01007387 */ /* 0x0009e80000100c00 */
[----:B------:R4:W-:Y:S04]  /*11330*/  STL.128 [R1+0x4400], R168 ;  /* 0x004400a801007387 */ /* 0x0009e80000100c00 */
[----:B------:R4:W-:Y:S04]  /*11340*/  STL [R1+0x43f8], R167 ;  /* 0x0043f8a701007387 */ /* 0x0009e80000100800 */
[----:B------:R4:W-:Y:S04]  /*11350*/  STL.64 [R1+0x43f0], R164 ;  /* 0x0043f0a401007387 */ /* 0x0009e80000100a00 */
[----:B0-----:R-:W3:Y:S04]  /*11360*/  LDL.LU R69, [R1+0x464] ;  /* 0x0004640001457983 */ /* 0x001ee80000300800 */
[----:B------:R-:W3:Y:S04]  /*11370*/  LDL.LU.64 R70, [R1+0x468] ;  /* 0x0004680001467983 */ /* 0x000ee80000300a00 */
[----:B------:R0:W-:Y:S04]  /*11380*/  STL.128 [R1+0x4280], R156 ;  /* 0x0042809c01007387 */ /* 0x0001e80000100c00 */
[----:B-1----:R-:W3:Y:S04]  /*11390*/  LDL.LU.128 R180, [R1+0x4430] ;  /* 0x0044300001b47983 */ /* 0x002ee80000300c00 */
[----:B----4-:R-:W4:Y:S04]  /*113a0*/  LDL.LU R176, [R1+0x4420] ;  /* 0x0044200001b07983 */ /* 0x010f280000300800 */
[----:B------:R-:W4:Y:S04]  /*113b0*/  LDL.LU.128 R172, [R1+0x4410] ;  /* 0x0044100001ac7983 */ /* 0x000f280000300c00 */
[----:B------:R-:W4:Y:S04]  /*113c0*/  LDL.LU.128 R168, [R1+0x4400] ;  /* 0x0044000001a87983 */ /* 0x000f280000300c00 */
[----:B------:R-:W4:Y:S04]  /*113d0*/  LDL.LU R167, [R1+0x43f8] ;  /* 0x0043f80001a77983 */ /* 0x000f280000300800 */
[----:B------:R-:W4:Y:S04]  /*113e0*/  LDL.LU.64 R164, [R1+0x43f0] ;  /* 0x0043f00001a47983 */ /* 0x000f280000300a00 */
[----:B0-----:R-:W4:Y:S04]  /*113f0*/  LDL.LU.128 R156, [R1+0x4280] ;  /* 0x00428000019c7983 */ /* 0x001f280000300c00 */
[----:B--2---:R0:W-:Y:S04]  /*11400*/  STL [R1+0x4270], R152 ;  /* 0x0042709801007387 */ /* 0x0041e80000100800 */
[----:B------:R1:W-:Y:S04]  /*11410*/  STL.128 [R1+0x4290], R160 ;  /* 0x004290a001007387 */ /* 0x0003e80000100c00 */
[----:B0-----:R-:W2:Y:S04]  /*11420*/  LDL.128 R152, [R1+0x3b0] ;  /* 0x0003b00001987983 */ /* 0x001ea80000100c00 */
[----:B-1----:R-:W2:Y:S04]  /*11430*/  LDL.LU.128 R160, [R1+0x4290] ;  /* 0x0042900001a07983 */ /* 0x002ea80000300c00 */
[----:B------:R-:W-:Y:S04]  /*11440*/  STL [R1+0x3c8], R59 ;  /* 0x0003c83b01007387 */ /* 0x000fe80000100800 */
[----:B------:R-:W-:Y:S04]  /*11450*/  STL [R1+0x3cc], R60 ;  /* 0x0003cc3c01007387 */ /* 0x000fe80000100800 */
        /* <DEDUP_REMOVED lines=9> */
[----:B------:R0:W-:Y:S04]  /*114f0*/  STL.128 [R1+0x43b0], R148 ;  /* 0x0043b09401007387 */ /* 0x0001e80000100c00 */
[----:B------:R1:W-:Y:S04]  /*11500*/  STL.128 [R1+0x4380], R100 ;  /* 0x0043806401007387 */ /* 0x0003e80000100c00 */
[----:B------:R-:W-:Y:S04]  /*11510*/  STL.128 [R1+0x4250], R112 ;  /* 0x0042507001007387 */ /* 0x000fe80000100c00 */
[----:B------:R3:W-:Y:S04]  /*11520*/  STL.128 [R1+0x4370], R96 ;  /* 0x0043706001007387 */ /* 0x0007e80000100c00 */
[----:B------:R3:W-:Y:S04]  /*11530*/  STL.128 [R1+0x4360], R92 ;  /* 0x0043605c01007387 */ /* 0x0007e80000100c00 */
[----:B0-----:R-:W2:Y:S04]  /*11540*/  LDL.LU.128 R148, [R1+0x43b0] ;  /* 0x0043b00001947983 */ /* 0x001ea80000300c00 */
[----:B-1----:R-:W2:Y:S04]  /*11550*/  LDL.LU.128 R100, [R1+0x4380] ;  /* 0x0043800001647983 */ /* 0x002ea80000300c00 */
[----:B---3--:R-:W-:Y:S04]  /*11560*/  STL.128 [R1+0x4350], R88 ;  /* 0x0043505801007387 */ /* 0x008fe80000100c00 */
[----:B------:R-:W-:Y:S04]  /*11570*/  STL.128 [R1+0x4340], R84 ;  /* 0x0043405401007387 */ /* 0x000fe80000100c00 */
[----:B------:R-:W-:Y:S04]  /*11580*/  STL.128 [R1+0x4320], R76 ;  /* 0x0043204c01007387 */ /* 0x000fe80000100c00 */
[----:B------:R0:W-:Y:S04]  /*11590*/  STL.128 [R1+0x4390], R104 ;  /* 0x0043906801007387 */ /* 0x0001e80000100c00 */
[----:B------:R-:W-:Y:S04]  /*115a0*/  STL.128 [R1+0x4310], R72 ;  /* 0x0043104801007387 */ /* 0x000fe80000100c00 */
[----:B------:R-:W3:Y:S04]  /*115b0*/  LDL.LU.128 R96, [R1+0x4370] ;  /* 0x0043700001607983 */ /* 0x000ee80000300c00 */
[----:B------:R-:W3:Y:S04]  /*115c0*/  LDL.LU.128 R92, [R1+0x4360] ;  /* 0x00436000015c7983 */ /* 0x000ee80000300c00 */
[----:B------:R1:W-:Y:S04]  /*115d0*/  STL.128 [R1+0x4330], R80 ;  /* 0x0043305001007387 */ /* 0x0003e80000100c00 */
[----:B0-----:R-:W3:Y:S04]  /*115e0*/  LDL.LU.128 R104, [R1+0x4390] ;  /* 0x0043900001687983 */ /* 0x001ee80000300c00 */
[----:B------:R-:W3:Y:S04]  /*115f0*/  LDL.LU.128 R88, [R1+0x4350] ;  /* 0x0043500001587983 */ /* 0x000ee80000300c00 */
[----:B------:R-:W3:Y:S04]  /*11600*/  LDL.LU.128 R84, [R1+0x4340] ;  /* 0x0043400001547983 */ /* 0x000ee80000300c00 */
[----:B-1----:R-:W3:Y:S04]  /*11610*/  LDL.LU.128 R80, [R1+0x4330] ;  /* 0x0043300001507983 */ /* 0x002ee80000300c00 */
[----:B------:R-:W3:Y:S04]  /*11620*/  LDL.LU.128 R76, [R1+0x4320] ;  /* 0x00432000014c7983 */ /* 0x000ee80000300c00 */
[----:B------:R-:W3:Y:S04]  /*11630*/  LDL.LU.128 R72, [R1+0x4310] ;  /* 0x0043100001487983 */ /* 0x000ee80000300c00 */
[----:B------:R-:W3:Y:S01]  /*11640*/  LDL.LU.128 R112, [R1+0x4250] ;  /* 0x0042500001707983 */ /* 0x000ee20000300c00 */
[----:B------:R-:W-:-:S02]  /*11650*/  IMAD.MOV.U32 R61, RZ, RZ, R69 ;  /* 0x000000ffff3d7224 */ /* 0x000fc400078e0045 */
[----:B------:R-:W-:Y:S02]  /*11660*/  IMAD.MOV.U32 R59, RZ, RZ, R71 ;  /* 0x000000ffff3b7224 */ /* 0x000fe400078e0047 */
[----:B------:R-:W-:Y:S02]  /*11670*/  IMAD.MOV.U32 R60, RZ, RZ, R70 ;  /* 0x000000ffff3c7224 */ /* 0x000fe400078e0046 */
[----:B------:R-:W3:Y:S04]  /*11680*/  LDL.LU.128 R68, [R1+0x4300] ;  /* 0x0043000001447983 */ /* 0x000ee80000300c00 */
[----:B------:R0:W-:Y:S04]  /*11690*/  STL.128 [R1+0x42e0], R180 ;  /* 0x0042e0b401007387 */ /* 0x0001e80000100c00 */
[----:B----4-:R1:W-:Y:S04]  /*116a0*/  STL [R1+0x42d0], R176 ;  /* 0x0042d0b001007387 */ /* 0x0103e80000100800 */
[----:B------:R4:W-:Y:S04]  /*116b0*/  STL.128 [R1+0x42c0], R172 ;  /* 0x0042c0ac01007387 */ /* 0x0009e80000100c00 */
[----:B------:R4:W-:Y:S04]  /*116c0*/  STL.128 [R1+0x42b0], R168 ;  /* 0x0042b0a801007387 */ /* 0x0009e80000100c00 */
[----:B------:R4:W-:Y:S04]  /*116d0*/  STL [R1+0x42a8], R167 ;  /* 0x0042a8a701007387 */ /* 0x0009e80000100800 */
[----:B------:R4:W-:Y:S04]  /*116e0*/  STL.64 [R1+0x42a0], R164 ;  /* 0x0042a0a401007387 */ /* 0x0009e80000100a00 */
[----:B------:R4:W-:Y:S04]  /*116f0*/  STL.128 [R1+0x4110], R156 ;  /* 0x0041109c01007387 */ /* 0x0009e80000100c00 */
[----:B0-----:R-:W3:Y:S04]  /*11700*/  LDL.LU.128 R180, [R1+0x42e0] ;  /* 0x0042e00001b47983 */ /* 0x001ee80000300c00 */
[----:B-1----:R-:W3:Y:S04]  /*11710*/  LDL.LU R176, [R1+0x42d0] ;  /* 0x0042d00001b07983 */ /* 0x002ee80000300800 */
[----:B----4-:R-:W4:Y:S04]  /*11720*/  LDL.LU.128 R172, [R1+0x42c0] ;  /* 0x0042c00001ac7983 */ /* 0x010f280000300c00 */
[----:B------:R-:W4:Y:S04]  /*11730*/  LDL.LU.128 R168, [R1+0x42b0] ;  /* 0x0042b00001a87983 */ /* 0x000f280000300c00 */
[----:B------:R-:W4:Y:S04]  /*11740*/  LDL.LU R167, [R1+0x42a8] ;  /* 0x0042a80001a77983 */ /* 0x000f280000300800 */
[----:B------:R-:W4:Y:S04]  /*11750*/  LDL.LU.64 R164, [R1+0x42a0] ;  /* 0x0042a00001a47983 */ /* 0x000f280000300a00 */
[----:B------:R-:W4:Y:S01]  /*11760*/  LDL.128 R156, [R1+0x3c0] ;  /* 0x0003c000019c7983 */ /* 0x000f220000100c00 */
[----:B--2---:R-:W-:-:S03]  /*11770*/  IMAD.MOV.U32 R116, RZ, RZ, R152 ;  /* 0x000000ffff747224 */ /* 0x004fc600078e0098 */
[----:B------:R-:W-:Y:S04]  /*11780*/  STL [R1+0x5c4], R153 ;  /* 0x0005c49901007387 */ /* 0x000fe80000100800 */
[----:B------:R-:W-:Y:S04]  /*11790*/  STL.64 [R1+0x5c8], R154 ;  /* 0x0005c89a01007387 */ /* 0x000fe80000100a00 */
[----:B------:R-:W2:Y:S04]  /*117a0*/  LDL.LU R152, [R1+0x4270] ;  /* 0x0042700001987983 */ /* 0x000ea80000300800 */
[----:B------:R0:W-:Y:S04]  /*117b0*/  STL.128 [R1+0x4120], R160 ;  /* 0x004120a001007387 */ /* 0x0001e80000100c00 */
[----:B------:R-:W2:Y:S04]  /*117c0*/  LDL.LU R117, [R1+0x5c4] ;  /* 0x0005c40001757983 */ /* 0x000ea80000300800 */
[----:B------:R-:W2:Y:S04]  /*117d0*/  LDL.LU R118, [R1+0x5c8] ;  /* 0x0005c80001767983 */ /* 0x000ea80000300800 */
[----:B------:R-:W2:Y:S04]  /*117e0*/  LDL.LU R119, [R1+0x5cc] ;  /* 0x0005cc0001777983 */ /* 0x000ea80000300800 */
[----:B0-----:R-:W2:Y:S04]  /*117f0*/  LDL.LU.128 R160, [R1+0x4120] ;  /* 0x0041200001a07983 */ /* 0x001ea80000300c00 */
[----:B------:R-:W-:Y:S04]  /*11800*/  STL.128 [R1+0x4180], R60 ;  /* 0x0041803c01007387 */ /* 0x000fe80000100c00 */
        /* <DEDUP_REMOVED lines=11> */
[----:B------:R0:W-:Y:S04]  /*118c0*/  STL.128 [R1+0x4260], R148 ;  /* 0x0042609401007387 */ /* 0x0001e80000100c00 */
[----:B------:R1:W-:Y:S04]  /*118d0*/  STL.128 [R1+0x4220], R100 ;  /* 0x0042206401007387 */ /* 0x0003e80000100c00 */
[----:B------:R-:W-:Y:S04]  /*118e0*/  STL [R1+0x3dc], R58 ;  /* 0x0003dc3a01007387 */ /* 0x000fe80000100800 */
[----:B0-----:R-:W2:Y:S04]  /*118f0*/  LDL.LU.128 R148, [R1+0x4260] ;  /* 0x0042600001947983 */ /* 0x001ea80000300c00 */
[----:B-1----:R-:W2:Y:S04]  /*11900*/  LDL.LU.128 R100, [R1+0x4220] ;  /* 0x0042200001647983 */ /* 0x002ea80000300c00 */
[----:B---3--:R-:W-:Y:S04]  /*11910*/  STL.128 [R1+0x4210], R96 ;  /* 0x0042106001007387 */ /* 0x008fe80000100c00 */
[----:B------:R-:W-:Y:S04]  /*11920*/  STL.128 [R1+0x4200], R92 ;  /* 0x0042005c01007387 */ /* 0x000fe80000100c00 */
[----:B------:R0:W-:Y:S04]  /*11930*/  STL.128 [R1+0x4230], R104 ;  /* 0x0042306801007387 */ /* 0x0001e80000100c00 */
[----:B------:R1:W-:Y:S04]  /*11940*/  STL.128 [R1+0x41f0], R88 ;  /* 0x0041f05801007387 */ /* 0x0003e80000100c00 */
[----:B------:R3:W-:Y:S04]  /*11950*/  STL.128 [R1+0x41e0], R84 ;  /* 0x0041e05401007387 */ /* 0x0007e80000100c00 */
[----:B------:R3:W-:Y:S04]  /*11960*/  STL.128 [R1+0x41d0], R80 ;  /* 0x0041d05001007387 */ /* 0x0007e80000100c00 */
[----:B------:R3:W-:Y:S04]  /*11970*/  STL.128 [R1+0x41c0], R76 ;  /* 0x0041c04c01007387 */ /* 0x0007e80000100c00 */
[----:B------:R3:W-:Y:S04]  /*11980*/  STL.128 [R1+0x41b0], R72 ;  /* 0x0041b04801007387 */ /* 0x0007e80000100c00 */
[----:B0-----:R-:W2:Y:S04]  /*11990*/  LDL.LU.128 R104, [R1+0x4230] ;  /* 0x0042300001687983 */ /* 0x001ea80000300c00 */
[----:B------:R-:W2:Y:S04]  /*119a0*/  LDL.LU.128 R96, [R1+0x4210] ;  /* 0x0042100001607983 */ /* 0x000ea80000300c00 */
[----:B------:R-:W2:Y:S04]  /*119b0*/  LDL.LU.128 R92, [R1+0x4200] ;  /* 0x00420000015c7983 */ /* 0x000ea80000300c00 */
[----:B------:R0:W-:Y:S04]  /*119c0*/  STL.128 [R1+0x41a0], R68 ;  /* 0x0041a04401007387 */ /* 0x0001e80000100c00 */
[----:B-1----:R-:W2:Y:S04]  /*119d0*/  LDL.LU.128 R88, [R1+0x41f0] ;  /* 0x0041f00001587983 */ /* 0x002ea80000300c00 */
[----:B---3--:R-:W3:Y:S04]  /*119e0*/  LDL.LU.128 R84, [R1+0x41e0] ;  /* 0x0041e00001547983 */ /* 0x008ee80000300c00 */
[----:B------:R-:W3:Y:S04]  /*119f0*/  LDL.LU.128 R80, [R1+0x41d0] ;  /* 0x0041d00001507983 */ /* 0x000ee80000300c00 */
[----:B------:R-:W3:Y:S04]  /*11a00*/  LDL.LU.128 R76, [R1+0x41c0] ;  /* 0x0041c000014c7983 */ /* 0x000ee80000300c00 */
[----:B------:R-:W3:Y:S04]  /*11a10*/  LDL.LU.128 R72, [R1+0x41b0] ;  /* 0x0041b00001487983 */ /* 0x000ee80000300c00 */
[----:B0-----:R-:W3:Y:S04]  /*11a20*/  LDL.LU.128 R68, [R1+0x41a0] ;  /* 0x0041a00001447983 */ /* 0x001ee80000300c00 */
[----:B------:R-:W-:Y:S04]  /*11a30*/  STL.128 [R1+0x40d0], R112 ;  /* 0x0040d07001007387 */ /* 0x000fe80000100c00 */
[----:B------:R0:W-:Y:S04]  /*11a40*/  STL.128 [R1+0x4170], R180 ;  /* 0x004170b401007387 */ /* 0x0001e80000100c00 */
[----:B------:R1:W-:Y:S04]  /*11a50*/  STL [R1+0x4160], R176 ;  /* 0x004160b001007387 */ /* 0x0003e80000100800 */
[----:B----4-:R4:W-:Y:S04]  /*11a60*/  STL.128 [R1+0x4150], R172 ;  /* 0x004150ac01007387 */ /* 0x0109e80000100c00 */
[----:B------:R4:W-:Y:S04]  /*11a70*/  STL.128 [R1+0x4140], R168 ;  /* 0x004140a801007387 */ /* 0x0009e80000100c00 */
[----:B------:R4:W-:Y:S04]  /*11a80*/  STL [R1+0x4138], R167 ;  /* 0x004138a701007387 */ /* 0x0009e80000100800 */
[----:B------:R4:W-:Y:S04]  /*11a90*/  STL.64 [R1+0x4130], R164 ;  /* 0x004130a401007387 */ /* 0x0009e80000100a00 */
[----:B------:R-:W-:Y:S01]  /*11aa0*/  STL [R1+0x5d4], R157 ;  /* 0x0005d49d01007387 */ /* 0x000fe20000100800 */
[----:B------:R-:W-:-:S03]  /*11ab0*/  IMAD.MOV.U32 R120, RZ, RZ, R156 ;  /* 0x000000ffff787224 */ /* 0x000fc600078e009c */
[----:B------:R4:W-:Y:S04]  /*11ac0*/  STL.64 [R1+0x5d8], R158 ;  /* 0x0005d89e01007387 */ /* 0x0009e80000100a00 */
[----:B0-----:R-:W3:Y:S04]  /*11ad0*/  LDL.LU.128 R180, [R1+0x4170] ;  /* 0x0041700001b47983 */ /* 0x001ee80000300c00 */
[----:B-1----:R-:W3:Y:S04]  /*11ae0*/  LDL.LU R176, [R1+0x4160] ;  /* 0x0041600001b07983 */ /* 0x002ee80000300800 */
[----:B----4-:R-:W4:Y:S04]  /*11af0*/  LDL.LU.128 R172, [R1+0x4150] ;  /* 0x0041500001ac7983 */ /* 0x010f280000300c00 */
[----:B------:R-:W4:Y:S04]  /*11b00*/  LDL.LU.128 R168, [R1+0x4140] ;  /* 0x0041400001a87983 */ /* 0x000f280000300c00 */
[----:B------:R-:W4:Y:S04]  /*11b10*/  LDL.LU R167, [R1+0x4138] ;  /* 0x0041380001a77983 */ /* 0x000f280000300800 */
[----:B------:R-:W4:Y:S04]  /*11b20*/  LDL.LU.64 R164, [R1+0x4130] ;  /* 0x0041300001a47983 */ /* 0x000f280000300a00 */
[----:B------:R-:W4:Y:S04]  /*11b30*/  LDL.LU.128 R156, [R1+0x4110] ;  /* 0x00411000019c7983 */ /* 0x000f280000300c00 */
[----:B------:R-:W4:Y:S04]  /*11b40*/  LDL.LU.128 R112, [R1+0x40d0] ;  /* 0x0040d00001707983 */ /* 0x000f280000300c00 */
[----:B------:R-:W4:Y:S04]  /*11b50*/  LDL.LU R121, [R1+0x5d4] ;  /* 0x0005d40001797983 */ /* 0x000f280000300800 */
[----:B------:R-:W4:Y:S04]  /*11b60*/  LDL.LU R122, [R1+0x5d8] ;  /* 0x0005d800017a7983 */ /* 0x000f280000300800 */
[----:B------:R-:W4:Y:S04]  /*11b70*/  LDL.LU R123, [R1+0x5dc] ;  /* 0x0005dc00017b7983 */ /* 0x000f280000300800 */
[----:B--2---:R0:W-:Y:S04]  /*11b80*/  STL [R1+0x4100], R152 ;  /* 0x0041009801007387 */ /* 0x0041e80000100800 */
[----:B0-----:R-:W2:Y:S04]  /*11b90*/  LDL.LU R152, [R1+0x4100] ;  /* 0x0041000001987983 */ /* 0x001ea80000300800 */
[----:B------:R0:W-:Y:S04]  /*11ba0*/  STL.128 [R1+0x40e0], R116 ;  /* 0x0040e07401007387 */ /* 0x0001e80000100c00 */
[----:B------:R1:W-:Y:S04]  /*11bb0*/  STL.128 [R1+0x3f90], R160 ;  /* 0x003f90a001007387 */ /* 0x0003e80000100c00 */
[----:B0-----:R-:W2:Y:S04]  /*11bc0*/  LDL.LU.128 R116, [R1+0x40e0] ;  /* 0x0040e00001747983 */ /* 0x001ea80000300c00 */
[----:B-1----:R-:W2:Y:S04]  /*11bd0*/  LDL.128 R160, [R1+0x3d0] ;  /* 0x0003d00001a07983 */ /* 0x002ea80000100c00 */
        /* <DEDUP_REMOVED lines=10> */
[----:B------:R1:W-:Y:S04]  /*11c80*/  STL.128 [R1+0x4820], R12 ;  /* 0x0048200c01007387 */ /* 0x0003e80000100c00 */
[----:B------:R1:W-:Y:S04]  /*11c90*/  STL.128 [R1+0x4810], R8 ;  /* 0x0048100801007387 */ /* 0x0003e80000100c00 */
[----:B------:R1:W-:Y:S04]  /*11ca0*/  STL.64 [R1+0x4800], R4 ;  /* 0x0048000401007387 */ /* 0x0003e80000100a00 */
        /* <DEDUP_REMOVED lines=16> */
[----:B---3--:R3:W-:Y:S04]  /*11db0*/  STL.128 [R1+0x4060], R84 ;  /* 0x0040605401007387 */ /* 0x0087e80000100c00 */
[----:B------:R3:W-:Y:S04]  /*11dc0*/  STL.128 [R1+0x4050], R80 ;  /* 0x0040505001007387 */ /* 0x0007e80000100c00 */
[----:B------:R3:W-:Y:S04]  /*11dd0*/  STL.128 [R1+0x4040], R76 ;  /* 0x0040404c01007387 */ /* 0x0007e80000100c00 */
[----:B------:R3:W-:Y:S04]  /*11de0*/  STL.128 [R1+0x4030], R72 ;  /* 0x0040304801007387 */ /* 0x0007e80000100c00 */
[----:B------:R3:W-:Y:S04]  /*11df0*/  STL.128 [R1+0x4020], R68 ;  /* 0x0040204401007387 */ /* 0x0007e80000100c00 */
[----:B------:R3:W-:Y:S04]  /*11e00*/  STL.128 [R1+0x4010], R64 ;  /* 0x0040104001007387 */ /* 0x0007e80000100c00 */
[----:B------:R3:W-:Y:S04]  /*11e10*/  STL.128 [R1+0x4000], R60 ;  /* 0x0040003c01007387 */ /* 0x0007e80000100c00 */
[----:B------:R3:W-:Y:S04]  /*11e20*/  STL [R1+0x3ff0], R59 ;  /* 0x003ff03b01007387 */ /* 0x0007e80000100800 */
        /* <DEDUP_REMOVED lines=9> */
[----:B------:R-:W2:Y:S04]  /*11ec0*/  LDL.LU.64 R18, [R1+0x4830] ;  /* 0x0048300001127983 */ /* 0x000ea80000300a00 */
[----:B------:R-:W2:Y:S04]  /*11ed0*/  LDL.LU.128 R12, [R1+0x4820] ;  /* 0x00482000010c7983 */ /* 0x000ea80000300c00 */
[----:B------:R-:W2:Y:S04]  /*11ee0*/  LDL.LU.128 R8, [R1+0x4810] ;  /* 0x0048100001087983 */ /* 0x000ea80000300c00 */
[----:B------:R-:W2:Y:S04]  /*11ef0*/  LDL.LU.64 R4, [R1+0x4800] ;  /* 0x0048000001047983 */ /* 0x000ea80000300a00 */
[----:B------:R-:W2:Y:S04]  /*11f00*/  LDL.LU.128 R224, [R1+0x47f0] ;  /* 0x0047f00001e07983 */ /* 0x000ea80000300c00 */
        /* <DEDUP_REMOVED lines=11> */
[----:B----4-:R-:W4:Y:S04]  /*11fc0*/  LDL.LU.128 R100, [R1+0x40a0] ;  /* 0x0040a00001647983 */ /* 0x010f280000300c00 */
[----:B------:R-:W4:Y:S04]  /*11fd0*/  LDL.LU.128 R96, [R1+0x4090] ;  /* 0x0040900001607983 */ /* 0x000f280000300c00 */
[----:B------:R-:W4:Y:S04]  /*11fe0*/  LDL.LU.128 R92, [R1+0x4080] ;  /* 0x00408000015c7983 */ /* 0x000f280000300c00 */
[----:B------:R-:W4:Y:S04]  /*11ff0*/  LDL.LU.128 R88, [R1+0x4070] ;  /* 0x0040700001587983 */ /* 0x000f280000300c00 */
[----:B---3--:R-:W3:Y:S04]  /*12000*/  LDL.LU.128 R84, [R1+0x4060] ;  /* 0x0040600001547983 */ /* 0x008ee80000300c00 */
[----:B------:R-:W3:Y:S04]  /*12010*/  LDL.LU.128 R80, [R1+0x4050] ;  /* 0x0040500001507983 */ /* 0x000ee80000300c00 */
[----:B------:R-:W3:Y:S04]  /*12020*/  LDL.LU.128 R76, [R1+0x4040] ;  /* 0x00404000014c7983 */ /* 0x000ee80000300c00 */
[----:B------:R-:W3:Y:S04]  /*12030*/  LDL.LU.128 R72, [R1+0x4030] ;  /* 0x0040300001487983 */ /* 0x000ee80000300c00 */
[----:B------:R-:W3:Y:S04]  /*12040*/  LDL.LU.128 R68, [R1+0x4020] ;  /* 0x0040200001447983 */ /* 0x000ee80000300c00 */
[----:B------:R-:W3:Y:S04]  /*12050*/  LDL.LU.128 R64, [R1+0x4010] ;  /* 0x0040100001407983 */ /* 0x000ee80000300c00 */
[----:B------:R-:W3:Y:S04]  /*12060*/  LDL.LU.128 R60, [R1+0x4000] ;  /* 0x00400000013c7983 */ /* 0x000ee80000300c00 */
[----:B------:R-:W3:Y:S04]  /*12070*/  LDL.LU R59, [R1+0x3ff0] ;  /* 0x003ff000013b7983 */ /* 0x000ee80000300800 */
[----:B------:R-:W-:Y:S04]  /*12080*/  STL.128 [R1+0x3fe0], R180 ;  /* 0x003fe0b401007387 */ /* 0x000fe80000100c00 */
[----:B------:R-:W-:Y:S04]  /*12090*/  STL [R1+0x3fd0], R176 ;  /* 0x003fd0b001007387 */ /* 0x000fe80000100800 */
[----:B------:R-:W-:Y:S04]  /*120a0*/  STL.128 [R1+0x3fc0], R172 ;  /* 0x003fc0ac01007387 */ /* 0x000fe80000100c00 */
[----:B------:R-:W-:Y:S04]  /*120b0*/  STL.128 [R1+0x3fb0], R168 ;  /* 0x003fb0a801007387 */ /* 0x000fe80000100c00 */
[----:B------:R-:W-:Y:S04]  /*120c0*/  STL [R1+0x3fa8], R167 ;  /* 0x003fa8a701007387 */ /* 0x000fe80000100800 */
[----:B------:R-:W-:Y:S04]  /*120d0*/  STL.64 [R1+0x3fa0], R164 ;  /* 0x003fa0a401007387 */ /* 0x000fe80000100a00 */
[----:B------:R0:W-:Y:S04]  /*120e0*/  STL.128 [R1+0x3f80], R156 ;  /* 0x003f809c01007387 */ /* 0x0001e80000100c00 */
[----:B--2---:R-:W-:Y:S04]  /*120f0*/  STL [R1+0x3f70], R152 ;  /* 0x003f709801007387 */ /* 0x004fe80000100800 */
[----:B------:R1:W-:Y:S04]  /*12100*/  STL.128 [R1+0x3f50], R120 ;  /* 0x003f507801007387 */ /* 0x0003e80000100c00 */
[----:B------:R2:W-:Y:S04]  /*12110*/  STL.128 [R1+0x3f40], R116 ;  /* 0x003f407401007387 */ /* 0x0005e80000100c00 */
[----:B------:R2:W-:Y:S04]  /*12120*/  STL.128 [R1+0x3f30], R112 ;  /* 0x003f307001007387 */ /* 0x0005e80000100c00 */
[----:B------:R-:W-:Y:S04]  /*12130*/  STL [R1+0x5e4], R161 ;  /* 0x0005e4a101007387 */ /* 0x000fe80000100800 */
[----:B------:R2:W-:Y:S04]  /*12140*/  STL.64 [R1+0x5e8], R162 ;  /* 0x0005e8a201007387 */ /* 0x0005e80000100a00 */
[----:B0-----:R-:W3:Y:S04]  /*12150*/  LDL.LU.128 R156, [R1+0x3f80] ;  /* 0x003f8000019c7983 */ /* 0x001ee80000300c00 */
[----:B-1----:R-:W3:Y:S04]  /*12160*/  LDL.LU.128 R120, [R1+0x3f50] ;  /* 0x003f500001787983 */ /* 0x002ee80000300c00 */
[----:B--2---:R-:W2:Y:S04]  /*12170*/  LDL.LU.128 R116, [R1+0x3f40] ;  /* 0x003f400001747983 */ /* 0x004ea80000300c00 */
[----:B------:R-:W2:Y:S04]  /*12180*/  LDL.LU.128 R112, [R1+0x3f30] ;  /* 0x003f300001707983 */ /* 0x000ea80000300c00 */
[----:B------:R-:W2:Y:S04]  /*12190*/  LDL.LU R125, [R1+0x5e4] ;  /* 0x0005e400017d7983 */ /* 0x000ea80000300800 */
[----:B------:R-:W2:Y:S04]  /*121a0*/  LDL.LU R126, [R1+0x5e8] ;  /* 0x0005e800017e7983 */ /* 0x000ea80000300800 */
[----:B------:R-:W2:Y:S01]  /*121b0*/  LDL.LU R127, [R1+0x5ec] ;  /* 0x0005ec00017f7983 */ /* 0x000ea20000300800 */
[----:B------:R-:W-:-:S03]  /*121c0*/  IMAD.MOV.U32 R124, RZ, RZ, R160 ;  /* 0x000000ffff7c7224 */ /* 0x000fc600078e00a0 */
[----:B------:R-:W2:Y:S04]  /*121d0*/  LDL.LU.128 R160, [R1+0x3f90] ;  /* 0x003f900001a07983 */ /* 0x000ea80000300c00 */
[----:B------:R-:W2:Y:S04]  /*121e0*/  LDL.LU R152, [R1+0x3f70] ;  /* 0x003f700001987983 */ /* 0x000ea80000300800 */
[----:B------:R-:W2:Y:S04]  /*121f0*/  LDL.LU R176, [R1+0x3fd0] ;  /* 0x003fd00001b07983 */ /* 0x000ea80000300800 */
[----:B------:R-:W2:Y:S04]  /*12200*/  LDL.LU.128 R172, [R1+0x3fc0] ;  /* 0x003fc00001ac7983 */ /* 0x000ea80000300c00 */
[----:B------:R-:W2:Y:S04]  /*12210*/  LDL.LU.128 R168, [R1+0x3fb0] ;  /* 0x003fb00001a87983 */ /* 0x000ea80000300c00 */
[----:B------:R-:W2:Y:S04]  /*12220*/  LDL.LU R167, [R1+0x3fa8] ;  /* 0x003fa80001a77983 */ /* 0x000ea80000300800 */
[----:B------:R-:W2:Y:S04]  /*12230*/  LDL.LU.64 R164, [R1+0x3fa0] ;  /* 0x003fa00001a47983 */ /* 0x000ea80000300a00 */
[----:B------:R-:W2:Y:S04]  /*12240*/  LDL.LU.128 R180, [R1+0x3fe0] ;  /* 0x003fe00001b47983 */ /* 0x000ea80000300c00 */
[----:B------:R-:W-:Y:S04]  /*12250*/  STL [R1+0x3e0], R53 ;  /* 0x0003e03501007387 */ /* 0x000fe80000100800 */
[----:B------:R-:W-:Y:S04]  /*12260*/  STL [R1+0x3e4], R54 ;  /* 0x0003e43601007387 */ /* 0x000fe80000100800 */
[----:B------:R-:W-:Y:S04]  /*12270*/  STL [R1+0x3e8], R55 ;  /* 0x0003e83701007387 */ /* 0x000fe80000100800 */
[----:B------:R-:W-:Y:S04]  /*12280*/  STL [R1+0x3ec], R50 ;  /* 0x0003ec3201007387 */ /* 0x000fe80000100800 */
[----:B------:R0:W-:Y:S04]  /*12290*/  STL.128 [R1+0x3f20], R108 ;  /* 0x003f206c01007387 */ /* 0x0001e80000100c00 */
[----:B------:R1:W-:Y:S04]  /*122a0*/  STL.128 [R1+0x3f10], R104 ;  /* 0x003f106801007387 */ /* 0x0003e80000100c00 */
[----:B----4-:R4:W-:Y:S04]  /*122b0*/  STL.128 [R1+0x3f00], R100 ;  /* 0x003f006401007387 */ /* 0x0109e80000100c00 */
        /* <DEDUP_REMOVED lines=8> */
[----:B0-----:R-:W2:Y:S04]  /*12340*/  LDL.LU.128 R108, [R1+0x3f20] ;  /* 0x003f2000016c7983 */ /* 0x001ea80000300c00 */
[----:B-1----:R-:W2:Y:S04]  /*12350*/  LDL.LU.128 R104, [R1+0x3f10] ;  /* 0x003f100001687983 */ /* 0x002ea80000300c00 */
        /* <DEDUP_REMOVED lines=9> */
[----:B------:R0:W-:Y:S04]  /*123f0*/  STL.128 [R1+0x3e00], R156 ;  /* 0x003e009c01007387 */ /* 0x0001e80000100c00 */
[----:B------:R1:W-:Y:S04]  /*12400*/  STL.128 [R1+0x3dc0], R120 ;  /* 0x003dc07801007387 */ /* 0x0003e80000100c00 */
[----:B--2---:R2:W-:Y:S04]  /*12410*/  STL.128 [R1+0x3db0], R116 ;  /* 0x003db07401007387 */ /* 0x0045e80000100c00 */
[----:B------:R2:W-:Y:S04]  /*12420*/  STL.128 [R1+0x3da0], R112 ;  /* 0x003da07001007387 */ /* 0x0005e80000100c00 */
[----:B0-----:R-:W3:Y:S04]  /*12430*/  LDL.128 R156, [R1+0x3e0] ;  /* 0x0003e000019c7983 */ /* 0x001ee80000100c00 */
[----:B-1----:R-:W3:Y:S04]  /*12440*/  LDL.LU.128 R120, [R1+0x3dc0] ;  /* 0x003dc00001787983 */ /* 0x002ee80000300c00 */
[----:B------:R0:W-:Y:S04]  /*12450*/  STL.128 [R1+0x3dd0], R124 ;  /* 0x003dd07c01007387 */ /* 0x0001e80000100c00 */
[----:B--2---:R-:W2:Y:S04]  /*12460*/  LDL.LU.128 R116, [R1+0x3db0] ;  /* 0x003db00001747983 */ /* 0x004ea80000300c00 */
[----:B------:R-:W2:Y:S04]  /*12470*/  LDL.LU.128 R112, [R1+0x3da0] ;  /* 0x003da00001707983 */ /* 0x000ea80000300c00 */
[----:B0-----:R-:W2:Y:S04]  /*12480*/  LDL.LU.128 R124, [R1+0x3dd0] ;  /* 0x003dd000017c7983 */ /* 0x001ea80000300c00 */
[----:B------:R0:W-:Y:S04]  /*12490*/  STL.128 [R1+0x3e70], R64 ;  /* 0x003e704001007387 */ /* 0x0001e80000100c00 */
[----:B------:R1:W-:Y:S04]  /*124a0*/  STL.128 [R1+0x3e60], R60 ;  /* 0x003e603c01007387 */ /* 0x0003e80000100c00 */
[----:B------:R1:W-:Y:S04]  /*124b0*/  STL [R1+0x3e54], R59 ;  /* 0x003e543b01007387 */ /* 0x0003e80000100800 */
[----:B0-----:R-:W2:Y:S04]  /*124c0*/  LDL.LU.128 R64, [R1+0x3e70] ;  /* 0x003e700001407983 */ /* 0x001ea80000300c00 */
[----:B-1----:R-:W2:Y:S04]  /*124d0*/  LDL.LU.128 R60, [R1+0x3e60] ;  /* 0x003e6000013c7983 */ /* 0x002ea80000300c00 */
[----:B------:R-:W2:Y:S04]  /*124e0*/  LDL.LU R59, [R1+0x3e54] ;  /* 0x003e5400013b7983 */ /* 0x000ea80000300800 */
[----:B------:R-:W-:Y:S04]  /*124f0*/  STL [R1+0x3f0], R51 ;  /* 0x0003f03301007387 */ /* 0x000fe80000100800 */
[----:B------:R-:W-:Y:S04]  /*12500*/  STL [R1+0x3f4], R52 ;  /* 0x0003f43401007387 */ /* 0x000fe80000100800 */
[----:B------:R-:W-:Y:S04]  /*12510*/  STL [R1+0x3f8], R47 ;  /* 0x0003f82f01007387 */ /* 0x000fe80000100800 */
[----:B------:R-:W-:Y:S04]  /*12520*/  STL [R1+0x3fc], R48 ;  /* 0x0003fc3001007387 */ /* 0x000fe80000100800 */
[----:B------:R0:W-:Y:S04]  /*12530*/  STL.128 [R1+0x3b70], R36 ;  /* 0x003b702401007387 */ /* 0x0001e80000100c00 */
[----:B------:R1:W-:Y:S04]  /*12540*/  STL.128 [R1+0x3b60], R32 ;  /* 0x003b602001007387 */ /* 0x0003e80000100c00 */
[----:B0-----:R-:W2:Y:S04]  /*12550*/  LDL.LU.128 R36, [R1+0x3b70] ;  /* 0x003b700001247983 */ /* 0x001ea80000300c00 */
[----:B-1----:R-:W2:Y:S04]  /*12560*/  LDL.LU.128 R32, [R1+0x3b60] ;  /* 0x003b600001207983 */ /* 0x002ea80000300c00 */
        /* <DEDUP_REMOVED lines=10> */
[----:B------:R-:W-:Y:S04]  /*12610*/  STL.128 [R1+0x3cf0], R68 ;  /* 0x003cf04401007387 */ /* 0x000fe80000100c00 */
        /* <DEDUP_REMOVED lines=9> */
[----:B------:R-:W-:Y:S04]  /*126b0*/  STL [R1+0x5f4], R157 ;  /* 0x0005f49d01007387 */ /* 0x000fe80000100800 */
[----:B------:R-:W-:Y:S04]  /*126c0*/  STL.64 [R1+0x5f8], R158 ;  /* 0x0005f89e01007387 */ /* 0x000fe80000100a00 */
[----:B------:R-:W-:Y:S04]  /*126d0*/  STL.128 [R1+0x3c90], R120 ;  /* 0x003c907801007387 */ /* 0x000fe80000100c00 */
[----:B--2---:R-:W-:Y:S04]  /*126e0*/  STL.128 [R1+0x3c80], R116 ;  /* 0x003c807401007387 */ /* 0x004fe80000100c00 */
[----:B------:R0:W-:Y:S04]  /*126f0*/  STL.128 [R1+0x3c70], R112 ;  /* 0x003c707001007387 */ /* 0x0001e80000100c00 */
[----:B------:R-:W2:Y:S04]  /*12700*/  LDL.LU.128 R72, [R1+0x3d00] ;  /* 0x003d000001487983 */ /* 0x000ea80000300c00 */
[----:B------:R1:W-:Y:S04]  /*12710*/  STL.128 [R1+0x3ca0], R124 ;  /* 0x003ca07c01007387 */ /* 0x0003e80000100c00 */
[----:B------:R-:W2:Y:S04]  /*12720*/  LDL.LU R129, [R1+0x5f4] ;  /* 0x0005f40001817983 */ /* 0x000ea80000300800 */
[----:B------:R-:W2:Y:S04]  /*12730*/  LDL.LU R130, [R1+0x5f8] ;  /* 0x0005f80001827983 */ /* 0x000ea80000300800 */
[----:B------:R-:W2:Y:S04]  /*12740*/  LDL.LU R131, [R1+0x5fc] ;  /* 0x0005fc0001837983 */ /* 0x000ea80000300800 */
[----:B0-----:R-:W2:Y:S04]  /*12750*/  LDL.128 R112, [R1+0x3f0] ;  /* 0x0003f00001707983 */ /* 0x001ea80000100c00 */
[----:B-1----:R-:W2:Y:S04]  /*12760*/  LDL.LU.128 R124, [R1+0x3ca0] ;  /* 0x003ca000017c7983 */ /* 0x002ea80000300c00 */
[----:B------:R-:W2:Y:S04]  /*12770*/  LDL.LU.128 R120, [R1+0x3c90] ;  /* 0x003c900001787983 */ /* 0x000ea80000300c00 */
[----:B------:R-:W2:Y:S04]  /*12780*/  LDL.LU.128 R116, [R1+0x3c80] ;  /* 0x003c800001747983 */ /* 0x000ea80000300c00 */
[----:B------:R-:W2:Y:S04]  /*12790*/  LDL.LU.128 R68, [R1+0x3cf0] ;  /* 0x003cf00001447983 */ /* 0x000ea80000300c00 */
[----:B------:R0:W-:Y:S04]  /*127a0*/  STL.128 [R1+0x3ce0], R64 ;  /* 0x003ce04001007387 */ /* 0x0001e80000100c00 */
[----:B------:R1:W-:Y:S04]  /*127b0*/  STL.128 [R1+0x3cd0], R60 ;  /* 0x003cd03c01007387 */ /* 0x0003e80000100c00 */
[----:B------:R1:W-:Y:S04]  /*127c0*/  STL [R1+0x3cc0], R59 ;  /* 0x003cc03b01007387 */ /* 0x0003e80000100800 */
[----:B0-----:R-:W2:Y:S04]  /*127d0*/  LDL.LU.128 R64, [R1+0x3ce0] ;  /* 0x003ce00001407983 */ /* 0x001ea80000300c00 */
[----:B-1----:R-:W2:Y:S04]  /*127e0*/  LDL.LU.128 R60, [R1+0x3cd0] ;  /* 0x003cd000013c7983 */ /* 0x002ea80000300c00 */
[----:B------:R-:W2:Y:S01]  /*127f0*/  LDL.LU R59, [R1+0x3cc0] ;  /* 0x003cc000013b7983 */ /* 0x000ea20000300800 */
[----:B------:R-:W-:-:S03]  /*12800*/  IMAD.MOV.U32 R128, RZ, RZ, R156 ;  /* 0x000000ffff807224 */ /* 0x000fc600078e009c */
[----:B------:R-:W-:Y:S04]  /*12810*/  STL [R1+0x400], R49 ;  /* 0x0004003101007387 */ /* 0x000fe80000100800 */
[----:B------:R-:W-:Y:S04]  /*12820*/  STL [R1+0x404], R44 ;  /* 0x0004042c01007387 */ /* 0x000fe80000100800 */
[----:B------:R-:W-:Y:S04]  /*12830*/  STL [R1+0x408], R45 ;  /* 0x0004082d01007387 */ /* 0x000fe80000100800 */
[----:B------:R-:W-:Y:S04]  /*12840*/  STL [R1+0x40c], R46 ;  /* 0x00040c2e01007387 */ /* 0x000fe80000100800 */
[----:B------:R0:W-:Y:S04]  /*12850*/  STL.128 [R1+0x3b80], R40 ;  /* 0x003b802801007387 */ /* 0x0001e80000100c00 */
[----:B------:R1:W-:Y:S04]  /*12860*/  STL.128 [R1+0x39b0], R36 ;  /* 0x0039b02401007387 */ /* 0x0003e80000100c00 */
[----:B------:R1:W-:Y:S04]  /*12870*/  STL.128 [R1+0x39a0], R32 ;  /* 0x0039a02001007387 */ /* 0x0003e80000100c00 */
[----:B------:R1:W-:Y:S04]  /*12880*/  STL.64 [R1+0x3af0], R4 ;  /* 0x003af00401007387 */ /* 0x0003e80000100a00 */
[----:B0-----:R-:W2:Y:S04]  /*12890*/  LDL.LU.128 R40, [R1+0x3b80] ;  /* 0x003b800001287983 */ /* 0x001ea80000300c00 */
[----:B-1----:R-:W2:Y:S04]  /*128a0*/  LDL.LU.128 R36, [R1+0x39b0] ;  /* 0x0039b00001247983 */ /* 0x002ea80000300c00 */
[----:B------:R-:W2:Y:S04]  /*128b0*/  LDL.LU.128 R32, [R1+0x39a0] ;  /* 0x0039a00001207983 */ /* 0x000ea80000300c00 */
[----:B------:R-:W2:Y:S04]  /*128c0*/  LDL.LU.64 R4, [R1+0x3af0] ;  /* 0x003af00001047983 */ /* 0x000ea80000300a00 */
[----:B------:R0:W-:Y:S04]  /*128d0*/  STL.128 [R1+0x3b50], R28 ;  /* 0x003b501c01007387 */ /* 0x0001e80000100c00 */
[----:B------:R1:W-:Y:S04]  /*128e0*/  STL.128 [R1+0x3b40], R24 ;  /* 0x003b401801007387 */ /* 0x0003e80000100c00 */
[----:B------:R1:W-:Y:S04]  /*128f0*/  STL.128 [R1+0x3b30], R20 ;  /* 0x003b301401007387 */ /* 0x0003e80000100c00 */
[----:B------:R1:W-:Y:S04]  /*12900*/  STL.64 [R1+0x3b20], R18 ;  /* 0x003b201201007387 */ /* 0x0003e80000100a00 */
[----:B------:R1:W-:Y:S04]  /*12910*/  STL.128 [R1+0x3b10], R12 ;  /* 0x003b100c01007387 */ /* 0x0003e80000100c00 */
[----:B------:R1:W-:Y:S04]  /*12920*/  STL.128 [R1+0x3b00], R8 ;  /* 0x003b000801007387 */ /* 0x0003e80000100c00 */
[----:B0-----:R-:W2:Y:S04]  /*12930*/  LDL.LU.128 R28, [R1+0x3b50] ;  /* 0x003b5000011c7983 */ /* 0x001ea80000300c00 */
[----:B-1----:R-:W2:Y:S04]  /*12940*/  LDL.LU.128 R24, [R1+0x3b40] ;  /* 0x003b400001187983 */ /* 0x002ea80000300c00 */
[----:B------:R-:W2:Y:S04]  /*12950*/  LDL.LU.128 R20, [R1+0x3b30] ;  /* 0x003b300001147983 */ /* 0x000ea80000300c00 */
[----:B------:R-:W2:Y:S04]  /*12960*/  LDL.LU.64 R18, [R1+0x3b20] ;  /* 0x003b200001127983 */ /* 0x000ea80000300a00 */
[----:B------:R-:W2:Y:S04]  /*12970*/  LDL.LU.128 R12, [R1+0x3b10] ;  /* 0x003b1000010c7983 */ /* 0x000ea80000300c00 */
[----:B------:R-:W2:Y:S04]  /*12980*/  LDL.LU.128 R8, [R1+0x3b00] ;  /* 0x003b000001087983 */ /* 0x000ea80000300c00 */
[----:B------:R0:W-:Y:S04]  /*12990*/  STL.128 [R1+0x3f60], R148 ;  /* 0x003f609401007387 */ /* 0x0001e80000100c00 */
[----:B------:R1:W-:Y:S04]  /*129a0*/  STL.128 [R1+0x3e10], R160 ;  /* 0x003e10a001007387 */ /* 0x0003e80000100c00 */
[----:B------:R1:W-:Y:S04]  /*129b0*/  STL [R1+0x3df0], R152 ;  /* 0x003df09801007387 */ /* 0x0003e80000100800 */
[----:B------:R-:W2:Y:S04]  /*129c0*/  LDL.LU.128 R156, [R1+0x3e00] ;  /* 0x003e0000019c7983 */ /* 0x000ea80000300c00 */
[----:B0-----:R-:W2:Y:S04]  /*129d0*/  LDL.LU.128 R148, [R1+0x3f60] ;  /* 0x003f600001947983 */ /* 0x001ea80000300c00 */
[----:B-1----:R-:W2:Y:S04]  /*129e0*/  LDL.LU.128 R160, [R1+0x3e10] ;  /* 0x003e100001a07983 */ /* 0x002ea80000300c00 */
[----:B------:R-:W2:Y:S04]  /*129f0*/  LDL.LU R152, [R1+0x3df0] ;  /* 0x003df00001987983 */ /* 0x000ea80000300800 */
        /* <DEDUP_REMOVED lines=9> */
[----:B0-----:R-:W3:Y:S04]  /*12a90*/  LDL.LU.128 R108, [R1+0x3c60] ;  /* 0x003c6000016c7983 */ /* 0x001ee80000300c00 */
[----:B-1----:R-:W3:Y:S04]  /*12aa0*/  LDL.LU.128 R104, [R1+0x3c50] ;  /* 0x003c500001687983 */ /* 0x002ee80000300c00 */
[----:B----4-:R-:W4:Y:S04]  /*12ab0*/  LDL.LU.128 R100, [R1+0x3c40] ;  /* 0x003c400001647983 */ /* 0x010f280000300c00 */
[----:B------:R-:W4:Y:S04]  /*12ac0*/  LDL.LU.128 R96, [R1+0x3c30] ;  /* 0x003c300001607983 */ /* 0x000f280000300c00 */
[----:B------:R-:W4:Y:S04]  /*12ad0*/  LDL.LU.128 R92, [R1+0x3c20] ;  /* 0x003c2000015c7983 */ /* 0x000f280000300c00 */
[----:B--2---:R-:W-:Y:S04]  /*12ae0*/  STL.128 [R1+0x3bd0], R72 ;  /* 0x003bd04801007387 */ /* 0x004fe80000100c00 */
[----:B------:R-:W2:Y:S04]  /*12af0*/  LDL.LU.128 R88, [R1+0x3c10] ;  /* 0x003c100001587983 */ /* 0x000ea80000300c00 */
[----:B---3--:R-:W3:Y:S04]  /*12b00*/  LDL.LU.128 R84, [R1+0x3c00] ;  /* 0x003c000001547983 */ /* 0x008ee80000300c00 */
[----:B------:R-:W3:Y:S04]  /*12b10*/  LDL.LU.128 R80, [R1+0x3bf0] ;  /* 0x003bf00001507983 */ /* 0x000ee80000300c00 */
[----:B------:R0:W-:Y:S01]  /*12b20*/  STL.128 [R1+0x3cb0], R128 ;  /* 0x003cb08001007387 */ /* 0x0001e20000100c00 */
[----:B------:R-:W-:-:S03]  /*12b30*/  IMAD.MOV.U32 R132, RZ, RZ, R112 ;  /* 0x000000ffff847224 */ /* 0x000fc600078e0070 */
[----:B------:R-:W3:Y:S01]  /*12b40*/  LDL.LU.128 R76, [R1+0x3be0] ;  /* 0x003be000014c7983 */ /* 0x000ee20000300c00 */
[----:B------:R-:W-:Y:S02]  /*12b50*/  IMAD.MOV.U32 R133, RZ, RZ, R113 ;  /* 0x000000ffff857224 */ /* 0x000fe400078e0071 */
[----:B------:R-:W-:Y:S01]  /*12b60*/  IMAD.MOV.U32 R134, RZ, RZ, R114 ;  /* 0x000000ffff867224 */ /* 0x000fe200078e0072 */
[----:B------:R-:W-:Y:S01]  /*12b70*/  STL.128 [R1+0x3ad0], R124 ;  /* 0x003ad07c01007387 */ /* 0x000fe20000100c00 */
[----:B------:R-:W-:-:S03]  /*12b80*/  IMAD.MOV.U32 R135, RZ, RZ, R115 ;  /* 0x000000ffff877224 */ /* 0x000fc600078e0073 */
[----:B------:R-:W-:Y:S04]  /*12b90*/  STL.128 [R1+0x3ac0], R120 ;  /* 0x003ac07801007387 */ /* 0x000fe80000100c00 */
[----:B------:R1:W-:Y:S04]  /*12ba0*/  STL.128 [R1+0x3ab0], R116 ;  /* 0x003ab07401007387 */ /* 0x0003e80000100c00 */
[----:B------:R1:W-:Y:S04]  /*12bb0*/  STL.128 [R1+0x3bc0], R68 ;  /* 0x003bc04401007387 */ /* 0x0003e80000100c00 */
[----:B0-----:R-:W3:Y:S04]  /*12bc0*/  LDL.LU.128 R128, [R1+0x3cb0] ;  /* 0x003cb00001807983 */ /* 0x001ee80000300c00 */
[----:B------:R-:W3:Y:S04]  /*12bd0*/  LDL.LU.128 R112, [R1+0x3c70] ;  /* 0x003c700001707983 */ /* 0x000ee80000300c00 */
[----:B------:R-:W3:Y:S04]  /*12be0*/  LDL.LU.128 R72, [R1+0x3bd0] ;  /* 0x003bd00001487983 */ /* 0x000ee80000300c00 */
[----:B-1----:R-:W3:Y:S04]  /*12bf0*/  LDL.128 R116, [R1+0x400] ;  /* 0x0004000001747983 */ /* 0x002ee80000100c00 */
[----:B------:R-:W3:Y:S04]  /*12c00*/  LDL.LU.128 R124, [R1+0x3ad0] ;  /* 0x003ad000017c7983 */ /* 0x000ee80000300c00 */
[----:B------:R-:W3:Y:S04]  /*12c10*/  LDL.LU.128 R120, [R1+0x3ac0] ;  /* 0x003ac00001787983 */ /* 0x000ee80000300c00 */
[----:B------:R-:W3:Y:S04]  /*12c20*/  LDL.LU.128 R68, [R1+0x3bc0] ;  /* 0x003bc00001447983 */ /* 0x000ee80000300c00 */
[----:B------:R0:W-:Y:S04]  /*12c30*/  STL.128 [R1+0x3bb0], R64 ;  /* 0x003bb04001007387 */ /* 0x0001e80000100c00 */
[----:B------:R1:W-:Y:S04]  /*12c40*/  STL.128 [R1+0x3ba0], R60 ;  /* 0x003ba03c01007387 */ /* 0x0003e80000100c00 */
[----:B------:R1:W-:Y:S04]  /*12c50*/  STL [R1+0x3b90], R59 ;  /* 0x003b903b01007387 */ /* 0x0003e80000100800 */
[----:B0-----:R-:W3:Y:S04]  /*12c60*/  LDL.LU.128 R64, [R1+0x3bb0] ;  /* 0x003bb00001407983 */ /* 0x001ee80000300c00 */
[----:B-1----:R-:W3:Y:S04]  /*12c70*/  LDL.LU.128 R60, [R1+0x3ba0] ;  /* 0x003ba000013c7983 */ /* 0x002ee80000300c00 */
[----:B------:R-:W3:Y:S04]  /*12c80*/  LDL.LU R59, [R1+0x3b90] ;  /* 0x003b9000013b7983 */ /* 0x000ee80000300800 */
[----:B------:R-:W-:Y:S04]  /*12c90*/  STL [R1+0x410], R41 ;  /* 0x0004102901007387 */ /* 0x000fe80000100800 */
[----:B------:R-:W-:Y:S04]  /*12ca0*/  STL [R1+0x414], R42 ;  /* 0x0004142a01007387 */ /* 0x000fe80000100800 */
[----:B------:R-:W-:Y:S04]  /*12cb0*/  STL [R1+0x418], R43 ;  /* 0x0004182b01007387 */ /* 0x000fe80000100800 */
[----:B------:R0:W-:Y:S04]  /*12cc0*/  STL [R1+0x39c0], R40 ;  /* 0x0039c02801007387 */ /* 0x0001e80000100800 */
[----:B------:R-:W-:Y:S04]  /*12cd0*/  STL [R1+0x41c], R38 ;  /* 0x00041c2601007387 */ /* 0x000fe80000100800 */
[----:B------:R1:W-:Y:S04]  /*12ce0*/  STL.64 [R1+0x3800], R36 ;  /* 0x0038002401007387 */ /* 0x0003e80000100a00 */
[----:B------:R1:W-:Y:S04]  /*12cf0*/  STL.128 [R1+0x37f0], R32 ;  /* 0x0037f02001007387 */ /* 0x0003e80000100c00 */
[----:B0-----:R-:W3:Y:S04]  /*12d00*/  LDL.LU R40, [R1+0x39c0] ;  /* 0x0039c00001287983 */ /* 0x001ee80000300800 */
[----:B-1----:R-:W3:Y:S04]  /*12d10*/  LDL.LU.64 R36, [R1+0x3800] ;  /* 0x0038000001247983 */ /* 0x002ee80000300a00 */
[----:B------:R-:W3:Y:S04]  /*12d20*/  LDL.LU.128 R32, [R1+0x37f0] ;  /* 0x0037f00001207983 */ /* 0x000ee80000300c00 */
[----:B------:R0:W-:Y:S04]  /*12d30*/  STL.128 [R1+0x3a90], R108 ;  /* 0x003a906c01007387 */ /* 0x0001e80000100c00 */
[----:B------:R1:W-:Y:S04]  /*12d40*/  STL.128 [R1+0x3a80], R104 ;  /* 0x003a806801007387 */ /* 0x0003e80000100c00 */
[----:B----4-:R4:W-:Y:S04]  /*12d50*/  STL.128 [R1+0x3a70], R100 ;  /* 0x003a706401007387 */ /* 0x0109e80000100c00 */
[----:B------:R4:W-:Y:S04]  /*12d60*/  STL.128 [R1+0x3a60], R96 ;  /* 0x003a606001007387 */ /* 0x0009e80000100c00 */
[----:B------:R4:W-:Y:S04]  /*12d70*/  STL.128 [R1+0x3a50], R92 ;  /* 0x003a505c01007387 */ /* 0x0009e80000100c00 */
[----:B0-----:R-:W4:Y:S04]  /*12d80*/  LDL.LU.128 R108, [R1+0x3a90] ;  /* 0x003a9000016c7983 */ /* 0x001f280000300c00 */
[----:B--2---:R0:W-:Y:S04]  /*12d90*/  STL.128 [R1+0x3a40], R88 ;  /* 0x003a405801007387 */ /* 0x0041e80000100c00 */
[----:B---3--:R2:W-:Y:S04]  /*12da0*/  STL.128 [R1+0x3a30], R84 ;  /* 0x003a305401007387 */ /* 0x0085e80000100c00 */
[----:B------:R3:W-:Y:S04]  /*12db0*/  STL.128 [R1+0x3a20], R80 ;  /* 0x003a205001007387 */ /* 0x0007e80000100c00 */
[----:B-1----:R-:W3:Y:S04]  /*12dc0*/  LDL.LU.128 R104, [R1+0x3a80] ;  /* 0x003a800001687983 */ /* 0x002ee80000300c00 */
[----:B----4-:R-:W4:Y:S04]  /*12dd0*/  LDL.LU.128 R100, [R1+0x3a70] ;  /* 0x003a700001647983 */ /* 0x010f280000300c00 */
[----:B------:R-:W-:Y:S04]  /*12de0*/  STL.128 [R1+0x3a10], R76 ;  /* 0x003a104c01007387 */ /* 0x000fe80000100c00 */
[----:B------:R-:W4:Y:S04]  /*12df0*/  LDL.LU.128 R96, [R1+0x3a60] ;  /* 0x003a600001607983 */ /* 0x000f280000300c00 */
[----:B------:R-:W4:Y:S04]  /*12e00*/  LDL.LU.128 R92, [R1+0x3a50] ;  /* 0x003a5000015c7983 */ /* 0x000f280000300c00 */
[----:B0-----:R-:W4:Y:S04]  /*12e10*/  LDL.LU.128 R88, [R1+0x3a40] ;  /* 0x003a400001587983 */ /* 0x001f280000300c00 */
[----:B--2---:R-:W2:Y:S04]  /*12e20*/  LDL.LU.128 R84, [R1+0x3a30] ;  /* 0x003a300001547983 */ /* 0x004ea80000300c00 */
[----:B------:R0:W-:Y:S04]  /*12e30*/  STL.128 [R1+0x3ae0], R128 ;  /* 0x003ae08001007387 */ /* 0x0001e80000100c00 */
[----:B------:R1:W-:Y:S04]  /*12e40*/  STL.128 [R1+0x3aa0], R112 ;  /* 0x003aa07001007387 */ /* 0x0003e80000100c00 */
[----:B------:R1:W-:Y:S01]  /*12e50*/  STL.128 [R1+0x3a00], R72 ;  /* 0x003a004801007387 */ /* 0x0003e20000100c00 */
[----:B------:R-:W-:-:S02]  /*12e60*/  IMAD.MOV.U32 R136, RZ, RZ, R116 ;  /* 0x000000ffff887224 */ /* 0x000fc400078e0074 */
[----:B------:R-:W-:Y:S01]  /*12e70*/  IMAD.MOV.U32 R137, RZ, RZ, R117 ;  /* 0x000000ffff897224 */ /* 0x000fe200078e0075 */
[----:B---3--:R-:W3:Y:S01]  /*12e80*/  LDL.LU.128 R80, [R1+0x3a20] ;  /* 0x003a200001507983 */ /* 0x008ee20000300c00 */
[----:B------:R-:W-:Y:S02]  /*12e90*/  IMAD.MOV.U32 R138, RZ, RZ, R118 ;  /* 0x000000ffff8a7224 */ /* 0x000fe400078e0076 */
[----:B------:R-:W-:Y:S01]  /*12ea0*/  IMAD.MOV.U32 R139, RZ, RZ, R119 ;  /* 0x000000ffff8b7224 */ /* 0x000fe200078e0077 */
[----:B------:R-:W-:Y:S04]  /*12eb0*/  STL.128 [R1+0x3910], R124 ;  /* 0x0039107c01007387 */ /* 0x000fe80000100c00 */
[----:B------:R1:W-:Y:S04]  /*12ec0*/  STL.128 [R1+0x3900], R120 ;  /* 0x0039007801007387 */ /* 0x0003e80000100c00 */
[----:B------:R1:W-:Y:S04]  /*12ed0*/  STL.128 [R1+0x39f0], R68 ;  /* 0x0039f04401007387 */ /* 0x0003e80000100c00 */
[----:B0-----:R-:W3:Y:S04]  /*12ee0*/  LDL.LU.128 R128, [R1+0x3ae0] ;  /* 0x003ae00001807983 */ /* 0x001ee80000300c00 */
[----:B------:R-:W3:Y:S04]  /*12ef0*/  LDL.LU.128 R116, [R1+0x3ab0] ;  /* 0x003ab00001747983 */ /* 0x000ee80000300c00 */
[----:B-1----:R-:W3:Y:S04]  /*12f00*/  LDL.LU.128 R112, [R1+0x3aa0] ;  /* 0x003aa00001707983 */ /* 0x002ee80000300c00 */
[----:B------:R-:W3:Y:S04]  /*12f10*/  LDL.LU.128 R76, [R1+0x3a10] ;  /* 0x003a1000014c7983 */ /* 0x000ee80000300c00 */
[----:B------:R-:W3:Y:S04]  /*12f20*/  LDL.LU.128 R72, [R1+0x3a00] ;  /* 0x003a000001487983 */ /* 0x000ee80000300c00 */
[----:B------:R-:W3:Y:S04]  /*12f30*/  LDL.128 R120, [R1+0x410] ;  /* 0x0004100001787983 */ /* 0x000ee80000100c00 */
        /* <DEDUP_REMOVED lines=8> */
[----:B------:R0:W-:Y:S04]  /*12fc0*/  STL.64 [R1+0x3930], R4 ;  /* 0x0039300401007387 */ /* 0x0001e80000100a00 */
[----:B------:R1:W-:Y:S04]  /*12fd0*/  STL.128 [R1+0x3990], R28 ;  /* 0x0039901c01007387 */ /* 0x0003e80000100c00 */
[----:B------:R1:W-:Y:S04]  /*12fe0*/  STL.128 [R1+0x3980], R24 ;  /* 0x0039801801007387 */ /* 0x0003e80000100c00 */
[----:B0-----:R-:W3:Y:S04]  /*12ff0*/  LDL.LU.64 R4, [R1+0x3930] ;  /* 0x0039300001047983 */ /* 0x001ee80000300a00 */
[----:B------:R0:W-:Y:S04]  /*13000*/  STL.128 [R1+0x3970], R20 ;  /* 0x0039701401007387 */ /* 0x0001e80000100c00 */
[----:B------:R0:W-:Y:S04]  /*13010*/  STL.64 [R1+0x3960], R18 ;  /* 0x0039601201007387 */ /* 0x0001e80000100a00 */
[----:B------:R0:W-:Y:S04]  /*13020*/  STL.128 [R1+0x3950], R12 ;  /* 0x0039500c01007387 */ /* 0x0001e80000100c00 */
[----:B------:R0:W-:Y:S04]  /*13030*/  STL.128 [R1+0x3940], R8 ;  /* 0x0039400801007387 */ /* 0x0001e80000100c00 */
[----:B-1----:R-:W3:Y:S04]  /*13040*/  LDL.LU.128 R28, [R1+0x3990] ;  /* 0x00399000011c7983 */ /* 0x002ee80000300c00 */
[----:B------:R-:W3:Y:S04]  /*13050*/  LDL.LU.128 R24, [R1+0x3980] ;  /* 0x0039800001187983 */ /* 0x000ee80000300c00 */
[----:B0-----:R-:W3:Y:S04]  /*13060*/  LDL.LU.128 R20, [R1+0x3970] ;  /* 0x0039700001147983 */ /* 0x001ee80000300c00 */
[----:B------:R-:W3:Y:S04]  /*13070*/  LDL.LU.64 R18, [R1+0x3960] ;  /* 0x0039600001127983 */ /* 0x000ee80000300a00 */
[----:B------:R-:W3:Y:S04]  /*13080*/  LDL.LU.128 R12, [R1+0x3950] ;  /* 0x00395000010c7983 */ /* 0x000ee80000300c00 */
[----:B------:R-:W3:Y:S04]  /*13090*/  LDL.LU.128 R8, [R1+0x3940] ;  /* 0x0039400001087983 */ /* 0x000ee80000300c00 */
[----:B------:R-:W-:Y:S04]  /*130a0*/  STL [R1+0x420], R39 ;  /* 0x0004202701007387 */ /* 0x000fe80000100800 */
[----:B------:R-:W-:Y:S04]  /*130b0*/  STL [R1+0x424], R40 ;  /* 0x0004242801007387 */ /* 0x000fe80000100800 */
[----:B------:R-:W-:Y:S04]  /*130c0*/  STL [R1+0x428], R35 ;  /* 0x0004282301007387 */ /* 0x000fe80000100800 */
[----:B------:R-:W-:Y:S04]  /*130d0*/  STL [R1+0x42c], R36 ;  /* 0x00042c2401007387 */ /* 0x000fe80000100800 */
[----:B------:R0:W-:Y:S04]  /*130e0*/  STL.128 [R1+0x38d0], R108 ;  /* 0x0038d06c01007387 */ /* 0x0001e80000100c00 */
[----:B------:R1:W-:Y:S04]  /*130f0*/  STL.128 [R1+0x38c0], R104 ;  /* 0x0038c06801007387 */ /* 0x0003e80000100c00 */
[----:B----4-:R4:W-:Y:S04]  /*13100*/  STL.128 [R1+0x38b0], R100 ;  /* 0x0038b06401007387 */ /* 0x0109e80000100c00 */
[----:B0-----:R-:W3:Y:S04]  /*13110*/  LDL.LU.128 R108, [R1+0x38d0] ;  /* 0x0038d000016c7983 */ /* 0x001ee80000300c00 */
[----:B------:R0:W-:Y:S04]  /*13120*/  STL.128 [R1+0x38a0], R96 ;  /* 0x0038a06001007387 */ /* 0x0001e80000100c00 */
[----:B------:R3:W-:Y:S04]  /*13130*/  STL.128 [R1+0x3890], R92 ;  /* 0x0038905c01007387 */ /* 0x0007e80000100c00 */
[----:B------:R3:W-:Y:S04]  /*13140*/  STL.128 [R1+0x3880], R88 ;  /* 0x0038805801007387 */ /* 0x0007e80000100c00 */
[----:B--2---:R2:W-:Y:S04]  /*13150*/  STL.128 [R1+0x3870], R84 ;  /* 0x0038705401007387 */ /* 0x0045e80000100c00 */
[----:B-1----:R-:W2:Y:S04]  /*13160*/  LDL.LU.128 R104, [R1+0x38c0] ;  /* 0x0038c00001687983 */ /* 0x002ea80000300c00 */
[----:B----4-:R-:W4:Y:S04]  /*13170*/  LDL.LU.128 R100, [R1+0x38b0] ;  /* 0x0038b00001647983 */ /* 0x010f280000300c00 */
[----:B0-----:R-:W4:Y:S04]  /*13180*/  LDL.LU.128 R96, [R1+0x38a0] ;  /* 0x0038a00001607983 */ /* 0x001f280000300c00 */
[----:B---3--:R-:W-:Y:S04]  /*13190*/  STL.128 [R1+0x3860], R80 ;  /* 0x0038605001007387 */ /* 0x008fe80000100c00 */
[----:B------:R-:W3:Y:S04]  /*131a0*/  LDL.LU.128 R92, [R1+0x3890] ;  /* 0x00389000015c7983 */ /* 0x000ee80000300c00 */
[----:B------:R-:W3:Y:S04]  /*131b0*/  LDL.LU.128 R88, [R1+0x3880] ;  /* 0x0038800001587983 */ /* 0x000ee80000300c00 */
[----:B--2---:R-:W2:Y:S04]  /*131c0*/  LDL.LU.128 R84, [R1+0x3870] ;  /* 0x0038700001547983 */ /* 0x004ea80000300c00 */
[----:B------:R0:W-:Y:S04]  /*131d0*/  STL.128 [R1+0x3920], R128 ;  /* 0x0039208001007387 */ /* 0x0001e80000100c00 */
[----:B------:R1:W-:Y:S04]  /*131e0*/  STL.128 [R1+0x38f0], R116 ;  /* 0x0038f07401007387 */ /* 0x0003e80000100c00 */
[----:B------:R1:W-:Y:S04]  /*131f0*/  STL.128 [R1+0x38e0], R112 ;  /* 0x0038e07001007387 */ /* 0x0003e80000100c00 */
[----:B------:R1:W-:Y:S04]  /*13200*/  STL.128 [R1+0x3850], R76 ;  /* 0x0038504c01007387 */ /* 0x0003e80000100c00 */
[----:B------:R1:W-:Y:S01]  /*13210*/  STL.128 [R1+0x3840], R72 ;  /* 0x0038404801007387 */ /* 0x0003e20000100c00 */
[----:B------:R-:W-:-:S03]  /*13220*/  IMAD.MOV.U32 R140, RZ, RZ, R120 ;  /* 0x000000ffff8c7224 */ /* 0x000fc600078e0078 */
[----:B0-----:R-:W2:Y:S01]  /*13230*/  LDL.LU.128 R128, [R1+0x3920] ;  /* 0x0039200001807983 */ /* 0x001ea20000300c00 */
[----:B------:R-:W-:Y:S02]  /*13240*/  IMAD.MOV.U32 R141, RZ, RZ, R121 ;  /* 0x000000ffff8d7224 */ /* 0x000fe400078e0079 */
[----:B------:R-:W-:Y:S01]  /*13250*/  IMAD.MOV.U32 R142, RZ, RZ, R122 ;  /* 0x000000ffff8e7224 */ /* 0x000fe200078e007a */
[----:B------:R0:W-:Y:S01]  /*13260*/  STL.128 [R1+0x3760], R124 ;  /* 0x0037607c01007387 */ /* 0x0001e20000100c00 */
[----:B------:R-:W-:-:S03]  /*13270*/  IMAD.MOV.U32 R143, RZ, RZ, R123 ;  /* 0x000000ffff8f7224 */ /* 0x000fc600078e007b */
[----:B------:R0:W-:Y:S04]  /*13280*/  STL.128 [R1+0x3830], R68 ;  /* 0x0038304401007387 */ /* 0x0001e80000100c00 */
[----:B------:R-:W2:Y:S04]  /*13290*/  LDL.LU.128 R120, [R1+0x3900] ;  /* 0x0039000001787983 */ /* 0x000ea80000300c00 */
[----:B-1----:R-:W2:Y:S04]  /*132a0*/  LDL.LU.128 R116, [R1+0x38f0] ;  /* 0x0038f00001747983 */ /* 0x002ea80000300c00 */
[----:B------:R-:W2:Y:S04]  /*132b0*/  LDL.LU.128 R112, [R1+0x38e0] ;  /* 0x0038e00001707983 */ /* 0x000ea80000300c00 */
[----:B------:R-:W2:Y:S04]  /*132c0*/  LDL.LU.128 R80, [R1+0x3860] ;  /* 0x0038600001507983 */ /* 0x000ea80000300c00 */
[----:B------:R-:W2:Y:S04]  /*132d0*/  LDL.LU.128 R76, [R1+0x3850] ;  /* 0x00385000014c7983 */ /* 0x000ea80000300c00 */
[----:B------:R-:W2:Y:S04]  /*132e0*/  LDL.LU.128 R72, [R1+0x3840] ;  /* 0x0038400001487983 */ /* 0x000ea80000300c00 */
[----:B0-----:R-:W2:Y:S04]  /*132f0*/  LDL.128 R124, [R1+0x420] ;  /* 0x00042000017c7983 */ /* 0x001ea80000100c00 */
[----:B------:R-:W2:Y:S04]  /*13300*/  LDL.LU.128 R68, [R1+0x3830] ;  /* 0x0038300001447983 */ /* 0x000ea80000300c00 */
[----:B------:R0:W-:Y:S04]  /*13310*/  STL.128 [R1+0x3820], R64 ;  /* 0x0038204001007387 */ /* 0x0001e80000100c00 */
[----:B------:R1:W-:Y:S04]  /*13320*/  STL.128 [R1+0x3810], R60 ;  /* 0x0038103c01007387 */ /* 0x0003e80000100c00 */
[----:B------:R1:W-:Y:S04]  /*13330*/  STL [R1+0x3808], R59 ;  /* 0x0038083b01007387 */ /* 0x0003e80000100800 */
[----:B0-----:R-:W2:Y:S04]  /*13340*/  LDL.LU.128 R64, [R1+0x3820] ;  /* 0x0038200001407983 */ /* 0x001ea80000300c00 */
[----:B-1----:R-:W2:Y:S04]  /*13350*/  LDL.LU.128 R60, [R1+0x3810] ;  /* 0x00381000013c7983 */ /* 0x002ea80000300c00 */
[----:B------:R-:W2:Y:S04]  /*13360*/  LDL.LU R59, [R1+0x3808] ;  /* 0x00380800013b7983 */ /* 0x000ea80000300800 */
[----:B------:R0:W-:Y:S04]  /*13370*/  STL [R1+0x3658], R34 ;  /* 0x0036582201007387 */ /* 0x0001e80000100800 */
[----:B------:R1:W-:Y:S04]  /*13380*/  STL.64 [R1+0x3650], R32 ;  /* 0x0036502001007387 */ /* 0x0003e80000100a00 */
[----:B0-----:R-:W2:Y:S04]  /*13390*/  LDL.LU R34, [R1+0x3658] ;  /* 0x0036580001227983 */ /* 0x001ea80000300800 */
[----:B-1----:R-:W2:Y:S04]  /*133a0*/  LDL.LU.64 R32, [R1+0x3650] ;  /* 0x0036500001207983 */ /* 0x002ea80000300a00 */
[----:B------:R0:W-:Y:S04]  /*133b0*/  STL.64 [R1+0x3780], R4 ;  /* 0x0037800401007387 */ /* 0x0001e80000100a00 */
[----:B------:R1:W-:Y:S04]  /*133c0*/  STL.128 [R1+0x37e0], R28 ;  /* 0x0037e01c01007387 */ /* 0x0003e80000100c00 */
[----:B------:R1:W-:Y:S04]  /*133d0*/  STL.128 [R1+0x37d0], R24 ;  /* 0x0037d01801007387 */ /* 0x0003e80000100c00 */
[----:B0-----:R-:W2:Y:S04]  /*133e0*/  LDL.LU.64 R4, [R1+0x3780] ;  /* 0x0037800001047983 */ /* 0x001ea80000300a00 */
[----:B------:R0:W-:Y:S04]  /*133f0*/  STL.128 [R1+0x37c0], R20 ;  /* 0x0037c01401007387 */ /* 0x0001e80000100c00 */
[----:B------:R0:W-:Y:S04]  /*13400*/  STL.64 [R1+0x37b0], R18 ;  /* 0x0037b01201007387 */ /* 0x0001e80000100a00 */
[----:B------:R0:W-:Y:S04]  /*13410*/  STL.128 [R1+0x37a0], R12 ;  /* 0x0037a00c01007387 */ /* 0x0001e80000100c00 */
[----:B------:R0:W-:Y:S04]  /*13420*/  STL.128 [R1+0x3790], R8 ;  /* 0x0037900801007387 */ /* 0x0001e80000100c00 */
[----:B------:R0:W-:Y:S04]  /*13430*/  STL.128 [R1+0x3de0], R148 ;  /* 0x003de09401007387 */ /* 0x0001e80000100c00 */
[----:B-1----:R-:W2:Y:S04]  /*13440*/  LDL.LU.128 R28, [R1+0x37e0] ;  /* 0x0037e000011c7983 */ /* 0x002ea80000300c00 */
[----:B------:R-:W2:Y:S04]  /*13450*/  LDL.LU.128 R24, [R1+0x37d0] ;  /* 0x0037d00001187983 */ /* 0x000ea80000300c00 */
[----:B0-----:R-:W2:Y:S04]  /*13460*/  LDL.LU.128 R20, [R1+0x37c0] ;  /* 0x0037c00001147983 */ /* 0x001ea80000300c00 */
[----:B------:R-:W2:Y:S04]  /*13470*/  LDL.LU.64 R18, [R1+0x37b0] ;  /* 0x0037b00001127983 */ /* 0x000ea80000300a00 */
[----:B------:R-:W2:Y:S04]  /*13480*/  LDL.LU.128 R12, [R1+0x37a0] ;  /* 0x0037a000010c7983 */ /* 0x000ea80000300c00 */
[----:B------:R-:W2:Y:S04]  /*13490*/  LDL.LU.128 R8, [R1+0x3790] ;  /* 0x0037900001087983 */ /* 0x000ea80000300c00 */
[----:B------:R-:W2:Y:S04]  /*134a0*/  LDL.LU.128 R148, [R1+0x3de0] ;  /* 0x003de00001947983 */ /* 0x000ea80000300c00 */
[----:B------:R0:W-:Y:S04]  /*134b0*/  STL.128 [R1+0x3720], R108 ;  /* 0x0037206c01007387 */ /* 0x0001e80000100c00 */
[----:B0-----:R-:W2:Y:S04]  /*134c0*/  LDL.LU.128 R108, [R1+0x3720] ;  /* 0x00372000016c7983 */ /* 0x001ea80000300c00 */
[----:B------:R0:W-:Y:S04]  /*134d0*/  STL.128 [R1+0x3710], R104 ;  /* 0x0037106801007387 */ /* 0x0001e80000100c00 */
[----:B----4-:R1:W-:Y:S04]  /*134e0*/  STL.128 [R1+0x3700], R100 ;  /* 0x0037006401007387 */ /* 0x0103e80000100c00 */
[----:B------:R4:W-:Y:S04]  /*134f0*/  STL.128 [R1+0x36f0], R96 ;  /* 0x0036f06001007387 */ /* 0x0009e80000100c00 */
[----:B---3--:R3:W-:Y:S04]  /*13500*/  STL.128 [R1+0x36e0], R92 ;  /* 0x0036e05c01007387 */ /* 0x0087e80000100c00 */
[----:B------:R3:W-:Y:S04]  /*13510*/  STL.128 [R1+0x36d0], R88 ;  /* 0x0036d05801007387 */ /* 0x0007e80000100c00 */
[----:B--2---:R2:W-:Y:S04]  /*13520*/  STL.128 [R1+0x36c0], R84 ;  /* 0x0036c05401007387 */ /* 0x0045e80000100c00 */
[----:B0-----:R-:W2:Y:S04]  /*13530*/  LDL.LU.128 R104, [R1+0x3710] ;  /* 0x0037100001687983 */ /* 0x001ea80000300c00 */
[----:B-1----:R-:W2:Y:S04]  /*13540*/  LDL.LU.128 R100, [R1+0x3700] ;  /* 0x0037000001647983 */ /* 0x002ea80000300c00 */
[----:B----4-:R-:W4:Y:S04]  /*13550*/  LDL.LU.128 R96, [R1+0x36f0] ;  /* 0x0036f00001607983 */ /* 0x010f280000300c00 */
[----:B---3--:R-:W3:Y:S04]  /*13560*/  LDL.LU.128 R92, [R1+0x36e0] ;  /* 0x0036e000015c7983 */ /* 0x008ee80000300c00 */
[----:B------:R-:W3:Y:S04]  /*13570*/  LDL.LU.128 R88, [R1+0x36d0] ;  /* 0x0036d00001587983 */ /* 0x000ee80000300c00 */
[----:B--2---:R-:W2:Y:S04]  /*13580*/  LDL.LU.128 R84, [R1+0x36c0] ;  /* 0x0036c00001547983 */ /* 0x004ea80000300c00 */
[----:B------:R0:W-:Y:S04]  /*13590*/  STL.128 [R1+0x3770], R128 ;  /* 0x0037708001007387 */ /* 0x0001e80000100c00 */
[----:B------:R1:W-:Y:S04]  /*135a0*/  STL.128 [R1+0x3750], R120 ;  /* 0x0037507801007387 */ /* 0x0003e80000100c00 */
        /* <DEDUP_REMOVED lines=11> */
[----:B------:R-:W2:Y:S04]  /*13660*/  LDL.LU.128 R124, [R1+0x3760] ;  /* 0x00376000017c7983 */ /* 0x000ea80000300c00 */
[----:B-1----:R-:W2:Y:S04]  /*13670*/  LDL.LU.128 R120, [R1+0x3750] ;  /* 0x0037500001787983 */ /* 0x002ea80000300c00 */
[----:B------:R-:W2:Y:S04]  /*13680*/  LDL.LU.128 R116, [R1+0x3740] ;  /* 0x0037400001747983 */ /* 0x000ea80000300c00 */
[----:B------:R-:W2:Y:S04]  /*13690*/  LDL.LU.128 R112, [R1+0x3730] ;  /* 0x0037300001707983 */ /* 0x000ea80000300c00 */
[----:B------:R-:W2:Y:S04]  /*136a0*/  LDL.LU.128 R80, [R1+0x36b0] ;  /* 0x0036b00001507983 */ /* 0x000ea80000300c00 */
[----:B------:R-:W2:Y:S04]  /*136b0*/  LDL.LU.128 R76, [R1+0x36a0] ;  /* 0x0036a000014c7983 */ /* 0x000ea80000300c00 */
        /* <DEDUP_REMOVED lines=9> */
[----:B------:R0:W-:Y:S04]  /*13750*/  STL.128 [R1+0x35d0], R160 ;  /* 0x0035d0a001007387 */ /* 0x0001e80000100c00 */
[----:B------:R-:W-:Y:S04]  /*13760*/  STL [R1+0x434], R32 ;  /* 0x0004342001007387 */ /* 0x000fe80000100800 */
[----:B------:R-:W-:Y:S04]  /*13770*/  STL [R1+0x438], R33 ;  /* 0x0004382101007387 */ /* 0x000fe80000100800 */
[----:B------:R-:W-:Y:S04]  /*13780*/  STL [R1+0x43c], R34 ;  /* 0x00043c2201007387 */ /* 0x000fe80000100800 */
[----:B0-----:R-:W2:Y:S04]  /*13790*/  LDL.128 R160, [R1+0x430] ;  /* 0x0004300001a07983 */ /* 0x001ea80000100c00 */
[----:B------:R0:W-:Y:S04]  /*137a0*/  STL.64 [R1+0x35e0], R4 ;  /* 0x0035e00401007387 */ /* 0x0001e80000100a00 */
[----:B------:R1:W-:Y:S04]  /*137b0*/  STL [R1+0x3e50], R176 ;  /* 0x003e50b001007387 */ /* 0x0003e80000100800 */
[----:B------:R1:W-:Y:S04]  /*137c0*/  STL.128 [R1+0x3e40], R172 ;  /* 0x003e40ac01007387 */ /* 0x0003e80000100c00 */
[----:B0-----:R-:W2:Y:S04]  /*137d0*/  LDL.LU.64 R4, [R1+0x35e0] ;  /* 0x0035e00001047983 */ /* 0x001ea80000300a00 */
[----:B------:R0:W-:Y:S04]  /*137e0*/  STL.128 [R1+0x3e30], R168 ;  /* 0x003e30a801007387 */ /* 0x0001e80000100c00 */
[----:B------:R0:W-:Y:S04]  /*137f0*/  STL [R1+0x3e28], R167 ;  /* 0x003e28a701007387 */ /* 0x0001e80000100800 */
[----:B------:R0:W-:Y:S04]  /*13800*/  STL.64 [R1+0x3e20], R164 ;  /* 0x003e20a401007387 */ /* 0x0001e80000100a00 */
[----:B------:R0:W-:Y:S04]  /*13810*/  STL.128 [R1+0x3640], R28 ;  /* 0x0036401c01007387 */ /* 0x0001e80000100c00 */
[----:B------:R0:W-:Y:S04]  /*13820*/  STL.128 [R1+0x3630], R24 ;  /* 0x0036301801007387 */ /* 0x0001e80000100c00 */
[----:B------:R0:W-:Y:S04]  /*13830*/  STL.128 [R1+0x3620], R20 ;  /* 0x0036201401007387 */ /* 0x0001e80000100c00 */
[----:B------:R0:W-:Y:S04]  /*13840*/  STL.64 [R1+0x3610], R18 ;  /* 0x0036101201007387 */ /* 0x0001e80000100a00 */
[----:B------:R0:W-:Y:S04]  /*13850*/  STL.128 [R1+0x3600], R12 ;  /* 0x0036000c01007387 */ /* 0x0001e80000100c00 */
[----:B------:R0:W-:Y:S04]  /*13860*/  STL.128 [R1+0x35f0], R8 ;  /* 0x0035f00801007387 */ /* 0x0001e80000100c00 */
[----:B-1----:R-:W2:Y:S04]  /*13870*/  LDL.LU R176, [R1+0x3e50] ;  /* 0x003e500001b07983 */ /* 0x002ea80000300800 */
[----:B------:R-:W2:Y:S04]  /*13880*/  LDL.LU.128 R172, [R1+0x3e40] ;  /* 0x003e400001ac7983 */ /* 0x000ea80000300c00 */
[----:B0-----:R-:W2:Y:S04]  /*13890*/  LDL.LU.128 R168, [R1+0x3e30] ;  /* 0x003e300001a87983 */ /* 0x001ea80000300c00 */
[----:B------:R-:W2:Y:S04]  /*138a0*/  LDL.LU R167, [R1+0x3e28] ;  /* 0x003e280001a77983 */ /* 0x000ea80000300800 */
[----:B------:R-:W2:Y:S04]  /*138b0*/  LDL.LU.64 R164, [R1+0x3e20] ;  /* 0x003e200001a47983 */ /* 0x000ea80000300a00 */
[----:B------:R-:W2:Y:S04]  /*138c0*/  LDL.LU.128 R28, [R1+0x3640] ;  /* 0x00364000011c7983 */ /* 0x000ea80000300c00 */
[----:B------:R-:W2:Y:S04]  /*138d0*/  LDL.LU.128 R24, [R1+0x3630] ;  /* 0x0036300001187983 */ /* 0x000ea80000300c00 */
[----:B------:R-:W2:Y:S04]  /*138e0*/  LDL.LU.128 R20, [R1+0x3620] ;  /* 0x0036200001147983 */ /* 0x000ea80000300c00 */
[----:B------:R-:W2:Y:S04]  /*138f0*/  LDL.LU.64 R18, [R1+0x3610] ;  /* 0x0036100001127983 */ /* 0x000ea80000300a00 */
[----:B------:R-:W2:Y:S04]  /*13900*/  LDL.LU.128 R12, [R1+0x3600] ;  /* 0x00360000010c7983 */ /* 0x000ea80000300c00 */
[----:B------:R-:W2:Y:S04]  /*13910*/  LDL.LU.128 R8, [R1+0x35f0] ;  /* 0x0035f00001087983 */ /* 0x000ea80000300c00 */
[----:B------:R-:W-:Y:S04]  /*13920*/  STL.128 [R1+0x35c0], R156 ;  /* 0x0035c09c01007387 */ /* 0x000fe80000100c00 */
[----:B------:R0:W-:Y:S04]  /*13930*/  STL [R1+0x35b0], R152 ;  /* 0x0035b09801007387 */ /* 0x0001e80000100800 */
        /* <DEDUP_REMOVED lines=8> */
[----:B----4-:R-:W-:Y:S04]  /*139c0*/  STL.128 [R1+0x34d0], R96 ;  /* 0x0034d06001007387 */ /* 0x010fe80000100c00 */
[----:B---3--:R-:W-:Y:S04]  /*139d0*/  STL.128 [R1+0x34c0], R92 ;  /* 0x0034c05c01007387 */ /* 0x008fe80000100c00 */
[----:B------:R-:W-:Y:S04]  /*139e0*/  STL.128 [R1+0x34b0], R88 ;  /* 0x0034b05801007387 */ /* 0x000fe80000100c00 */
[----:B--2---:R-:W-:Y:S04]  /*139f0*/  STL.128 [R1+0x34a0], R84 ;  /* 0x0034a05401007387 */ /* 0x004fe80000100c00 */
[----:B------:R-:W-:Y:S04]  /*13a00*/  STL.128 [R1+0x3550], R128 ;  /* 0x0035508001007387 */ /* 0x000fe80000100c00 */
[----:B------:R-:W-:Y:S04]  /*13a10*/  STL.128 [R1+0x3540], R124 ;  /* 0x0035407c01007387 */ /* 0x000fe80000100c00 */
[----:B------:R-:W-:Y:S04]  /*13a20*/  STL.128 [R1+0x3530], R120 ;  /* 0x0035307801007387 */ /* 0x000fe80000100c00 */
[----:B------:R-:W-:Y:S04]  /*13a30*/  STL.128 [R1+0x3520], R116 ;  /* 0x0035207401007387 */ /* 0x000fe80000100c00 */
[----:B------:R-:W-:Y:S04]  /*13a40*/  STL.128 [R1+0x3510], R112 ;  /* 0x0035107001007387 */ /* 0x000fe80000100c00 */
[----:B------:R-:W-:Y:S04]  /*13a50*/  STL.128 [R1+0x3490], R80 ;  /* 0x0034905001007387 */ /* 0x000fe80000100c00 */
[----:B------:R1:W-:Y:S04]  /*13a60*/  STL.128 [R1+0x3480], R76 ;  /* 0x0034804c01007387 */ /* 0x0003e80000100c00 */
[----:B------:R2:W-:Y:S04]  /*13a70*/  STL.128 [R1+0x3470], R72 ;  /* 0x0034704801007387 */ /* 0x0005e80000100c00 */
[----:B------:R3:W-:Y:S04]  /*13a80*/  STL.128 [R1+0x3460], R68 ;  /* 0x0034604401007387 */ /* 0x0007e80000100c00 */
[----:B0-----:R-:W4:Y:S04]  /*13a90*/  LDL.LU R152, [R1+0x35b0] ;  /* 0x0035b00001987983 */ /* 0x001f280000300800 */
[----:B-1----:R-:W4:Y:S04]  /*13aa0*/  LDL.LU.128 R76, [R1+0x3480] ;  /* 0x00348000014c7983 */ /* 0x002f280000300c00 */
[----:B--2---:R-:W2:Y:S04]  /*13ab0*/  LDL.LU.128 R72, [R1+0x3470] ;  /* 0x0034700001487983 */ /* 0x004ea80000300c00 */
[----:B------:R-:W2:Y:S04]  /*13ac0*/  LDL.LU.128 R84, [R1+0x34a0] ;  /* 0x0034a00001547983 */ /* 0x000ea80000300c00 */
[----:B------:R0:W-:Y:S04]  /*13ad0*/  STL.128 [R1+0x3450], R64 ;  /* 0x0034504001007387 */ /* 0x0001e80000100c00 */
[----:B------:R1:W-:Y:S04]  /*13ae0*/  STL.128 [R1+0x3440], R60 ;  /* 0x0034403c01007387 */ /* 0x0003e80000100c00 */
[----:B------:R1:W-:Y:S04]  /*13af0*/  STL [R1+0x3430], R59 ;  /* 0x0034303b01007387 */ /* 0x0003e80000100800 */
[----:B------:R-:W2:Y:S04]  /*13b00*/  LDL.LU.128 R80, [R1+0x3490] ;  /* 0x0034900001507983 */ /* 0x000ea80000300c00 */
[----:B------:R-:W2:Y:S04]  /*13b10*/  LDL.LU.128 R148, [R1+0x35a0] ;  /* 0x0035a00001947983 */ /* 0x000ea80000300c00 */
[----:B---3--:R-:W3:Y:S04]  /*13b20*/  LDL.LU.128 R68, [R1+0x3460] ;  /* 0x0034600001447983 */ /* 0x008ee80000300c00 */
[----:B0-----:R-:W3:Y:S04]  /*13b30*/  LDL.LU.128 R64, [R1+0x3450] ;  /* 0x0034500001407983 */ /* 0x001ee80000300c00 */
[----:B-1----:R-:W3:Y:S04]  /*13b40*/  LDL.LU.128 R60, [R1+0x3440] ;  /* 0x00344000013c7983 */ /* 0x002ee80000300c00 */
[----:B------:R-:W3:Y:S04]  /*13b50*/  LDL.LU R59, [R1+0x3430] ;  /* 0x00343000013b7983 */ /* 0x000ee80000300800 */
        /* <DEDUP_REMOVED lines=15> */
[----:B------:R-:W3:Y:S01]  /*13c50*/  LDL.LU.128 R156, [R1+0x35c0] ;  /* 0x0035c000019c7983 */ /* 0x000ee20000300c00 */
[----:B------:R-:W-:-:S02]  /*13c60*/  IMAD.MOV.U32 R17, RZ, RZ, R160 ;  /* 0x000000ffff117224 */ /* 0x000fc400078e00a0 */
[----:B------:R-:W-:Y:S02]  /*13c70*/  IMAD.MOV.U32 R16, RZ, RZ, R161 ;  /* 0x000000ffff107224 */ /* 0x000fe400078e00a1 */
[----:B------:R-:W-:Y:S02]  /*13c80*/  IMAD.MOV.U32 R7, RZ, RZ, R162 ;  /* 0x000000ffff077224 */ /* 0x000fe400078e00a2 */
[----:B------:R-:W-:Y:S02]  /*13c90*/  IMAD.MOV.U32 R6, RZ, RZ, R163 ;  /* 0x000000ffff067224 */ /* 0x000fe400078e00a3 */
[----:B------:R-:W3:Y:S01]  /*13ca0*/  LDL.LU.128 R160, [R1+0x35d0] ;  /* 0x0035d00001a07983 */ /* 0x000ee20000300c00 */
[----:B------:R-:W-:Y:S01]  /*13cb0*/  FMUL.FTZ R4, R0, R4 ;  /* 0x0000000400047220 */ /* 0x000fe20000410000 */
[----:B------:R-:W-:-:S04]  /*13cc0*/  FMUL.FTZ R166, R5, R0 ;  /* 0x0000000005a67220 */ /* 0x000fc80000410000 */
[-CC-:B------:R-:W-:Y:S01]  /*13cd0*/  FFMA.FTZ R185, R28, R0.reuse, -R166.reuse ;  /* 0x000000001cb97223 */ /* 0x180fe200000108a6 */
[----:B------:R-:W-:-:S05]  /*13ce0*/  FFMA.FTZ R184, R29, R0, -R166 ;  /* 0x000000001db87223 */ /* 0x000fca00000108a6 */
[----:B------:R-:W-:Y:S08]  /*13cf0*/  MUFU.EX2 R185, R185 ;  /* 0x000000b900b97308 */ /* 0x000ff00000000800 */
[----:B------:R-:W0:Y:S01]  /*13d00*/  MUFU.EX2 R184, R184 ;  /* 0x000000b800b87308 */ /* 0x000e220000000800 */
[----:B------:R-:W-:Y:S01]  /*13d10*/  ISETP.NE.U32.AND P0, PT, R31, RZ, PT ;  /* 0x000000ff1f00720c */ /* 0x000fe20003f05070 */
[----:B------:R-:W-:-:S02]  /*13d20*/  IMAD R8, R30, 0xc00, R8 ;  /* 0x00000c001e087824 */ /* 0x000fc400078e0208 */
[----:B------:R-:W-:Y:S02]  /*13d30*/  IMAD.MOV.U32 R179, RZ, RZ, R27 ;  /* 0x000000ffffb37224 */ /* 0x000fe400078e001b */
[----:B------:R-:W-:Y:S02]  /*13d40*/  IMAD.MOV.U32 R178, RZ, RZ, R26 ;  /* 0x000000ffffb27224 */ /* 0x000fe400078e001a */
[----:B------:R-:W-:Y:S01]  /*13d50*/  IMAD.MOV.U32 R177, RZ, RZ, R25 ;  /* 0x000000ffffb17224 */ /* 0x000fe200078e0019 */
[----:B------:R-:W-:Y:S01]  /*13d60*/  R2UR UR6, R8 ;  /* 0x00000000080672ca */ /* 0x000fe200000e0000 */
[----:B------:R-:W-:Y:S01]  /*13d70*/  IMAD.MOV.U32 R50, RZ, RZ, R227 ;  /* 0x000000ffff327224 */ /* 0x000fe200078e00e3 */
[----:B------:R-:W-:Y:S01]  /*13d80*/  R2UR UR7, R9 ;  /* 0x00000000090772ca */ /* 0x000fe200000e0000 */
[----:B------:R-:W-:Y:S02]  /*13d90*/  IMAD.MOV.U32 R51, RZ, RZ, R226 ;  /* 0x000000ffff337224 */ /* 0x000fe400078e00e2 */
[----:B------:R-:W-:-:S02]  /*13da0*/  IMAD.MOV.U32 R52, RZ, RZ, R225 ;  /* 0x000000ffff347224 */ /* 0x000fc400078e00e1 */
[----:B------:R-:W-:Y:S02]  /*13db0*/  IMAD.MOV.U32 R53, RZ, RZ, R224 ;  /* 0x000000ffff357224 */ /* 0x000fe400078e00e0 */
[----:B------:R-:W-:Y:S02]  /*13dc0*/  IMAD.MOV.U32 R54, RZ, RZ, R223 ;  /* 0x000000ffff367224 */ /* 0x000fe400078e00df */
[----:B------:R-:W-:Y:S02]  /*13dd0*/  IMAD.MOV.U32 R55, RZ, RZ, R222 ;  /* 0x000000ffff377224 */ /* 0x000fe400078e00de */
[----:B------:R-:W-:Y:S02]  /*13de0*/  IMAD.MOV.U32 R57, RZ, RZ, R220 ;  /* 0x000000ffff397224 */ /* 0x000fe400078e00dc */
[----:B------:R-:W-:Y:S02]  /*13df0*/  IMAD.MOV.U32 R58, RZ, RZ, R219 ;  /* 0x000000ffff3a7224 */ /* 0x000fe400078e00db */
[----:B------:R-:W-:-:S02]  /*13e00*/  IMAD.MOV.U32 R27, RZ, RZ, R179 ;  /* 0x000000ffff1b7224 */ /* 0x000fc400078e00b3 */
[----:B------:R-:W-:Y:S02]  /*13e10*/  IMAD.MOV.U32 R26, RZ, RZ, R178 ;  /* 0x000000ffff1a7224 */ /* 0x000fe400078e00b2 */
[----:B------:R-:W-:Y:S01]  /*13e20*/  IMAD.MOV.U32 R25, RZ, RZ, R177 ;  /* 0x000000ffff197224 */ /* 0x000fe200078e00b1 */
[----:B0-----:R-:W-:Y:S01]  /*13e30*/  F2FP.BF16.F32.PACK_AB R155, R184, R185 ;  /* 0x000000b9b89b723e */ /* 0x001fe200000010ff */
[----:B------:R-:W-:Y:S01]  /*13e40*/  VOTEU.ANY UP0, P0 ;  /* 0x00000000003f7886 */ /* 0x000fe20000000100 */
[-CC-:B----4-:R-:W-:Y:S01]  /*13e50*/  FFMA.FTZ R197, R76, R0.reuse, -R4.reuse ;  /* 0x000000004cc57223 */ /* 0x190fe20000010804 */
[-CC-:B------:R-:W-:Y:S01]  /*13e60*/  FFMA.FTZ R196, R77, R0.reuse, -R4.reuse ;  /* 0x000000004dc47223 */ /* 0x180fe20000010804 */
[-CC-:B--2---:R-:W-:Y:S01]  /*13e70*/  FFMA.FTZ R199, R74, R0.reuse, -R4.reuse ;  /* 0x000000004ac77223 */ /* 0x184fe20000010804 */
[-C--:B------:R-:W-:Y:S01]  /*13e80*/  FFMA.FTZ R198, R75, R0.reuse, -R4 ;  /* 0x000000004bc67223 */ /* 0x080fe20000010804 */
[-CC-:B------:R-:W-:Y:S01]  /*13e90*/  FFMA.FTZ R187, R73, R0.reuse, -R166.reuse ;  /* 0x0000000049bb7223 */ /* 0x180fe200000108a6 */
[----:B------:R-:W-:Y:S01]  /*13ea0*/  FFMA.FTZ R186, R72, R0, -R166 ;  /* 0x0000000048ba7223 */ /* 0x000fe200000108a6 */
[----:B------:R-:W-:Y:S08]  /*13eb0*/  MUFU.EX2 R197, R197 ;  /* 0x000000c500c57308 */ /* 0x000ff00000000800 */
[----:B------:R-:W-:Y:S08]  /*13ec0*/  MUFU.EX2 R199, R199 ;  /* 0x000000c700c77308 */ /* 0x000ff00000000800 */
[----:B------:R-:W0:Y:S08]  /*13ed0*/  MUFU.EX2 R198, R198 ;  /* 0x000000c600c67308 */ /* 0x000e300000000800 */
[----:B------:R-:W-:Y:S08]  /*13ee0*/  MUFU.EX2 R196, R196 ;  /* 0x000000c400c47308 */ /* 0x000ff00000000800 */
[----:B------:R-:W-:Y:S08]  /*13ef0*/  MUFU.EX2 R187, R187 ;  /* 0x000000bb00bb7308 */ /* 0x000ff00000000800 */
[----:B------:R-:W1:Y:S01]  /*13f00*/  MUFU.EX2 R186, R186 ;  /* 0x000000ba00ba7308 */ /* 0x000e620000000800 */
[----:B------:R-:W-:-:S02]  /*13f10*/  IMAD.MOV.U32 R56, RZ, RZ, R152 ;  /* 0x000000ffff387224 */ /* 0x000fc400078e0098 */
[----:B------:R-:W-:Y:S02]  /*13f20*/  IMAD.MOV.U32 R44, RZ, RZ, R82 ;  /* 0x000000ffff2c7224 */ /* 0x000fe400078e0052 */
[----:B------:R-:W-:Y:S02]  /*13f30*/  IMAD.MOV.U32 R47, RZ, RZ, R85 ;  /* 0x000000ffff2f7224 */ /* 0x000fe400078e0055 */
[----:B------:R-:W-:Y:S02]  /*13f40*/  IMAD.MOV.U32 R48, RZ, RZ, R84 ;  /* 0x000000ffff307224 */ /* 0x000fe400078e0054 */
[----:B------:R-:W-:Y:S02]  /*13f50*/  IMAD.MOV.U32 R49, RZ, RZ, R83 ;  /* 0x000000ffff317224 */ /* 0x000fe400078e0053 */
[----:B------:R-:W-:Y:S02]  /*13f60*/  IMAD.MOV.U32 R28, RZ, RZ, R56 ;  /* 0x000000ffff1c7224 */ /* 0x000fe400078e0038 */
[----:B---3--:R-:W-:-:S02]  /*13f70*/  IMAD.MOV.U32 R29, RZ, RZ, R61 ;  /* 0x000000ffff1d7224 */ /* 0x008fc400078e003d */
[----:B------:R-:W-:Y:S02]  /*13f80*/  IMAD.MOV.U32 R30, RZ, RZ, R60 ;  /* 0x000000ffff1e7224 */ /* 0x000fe400078e003c */
[----:B------:R-:W-:Y:S02]  /*13f90*/  IMAD.MOV.U32 R31, RZ, RZ, R59 ;  /* 0x000000ffff1f7224 */ /* 0x000fe400078e003b */
[----:B------:R-:W-:Y:S02]  /*13fa0*/  IMAD.MOV.U32 R32, RZ, RZ, R64 ;  /* 0x000000ffff207224 */ /* 0x000fe400078e0040 */
[----:B------:R-:W-:Y:S02]  /*13fb0*/  IMAD.MOV.U32 R33, RZ, RZ, R63 ;  /* 0x000000ffff217224 */ /* 0x000fe400078e003f */
        /* <DEDUP_REMOVED lines=43> */
[----:B------:R-:W-:Y:S01]  /*14270*/  IMAD.MOV.U32 R151, RZ, RZ, R6 ;  /* 0x000000ffff977224 */ /* 0x000fe200078e0006 */
[----:B0-----:R-:W-:-:S02]  /*14280*/  F2FP.BF16.F32.PACK_AB R152, R198, R199 ;  /* 0x000000c7c698723e */ /* 0x001fc400000010ff */
[----:B-1----:R-:W-:Y:S02]  /*14290*/  F2FP.BF16.F32.PACK_AB R153, R186, R187 ;  /* 0x000000bbba99723e */ /* 0x002fe400000010ff */
[----:B------:R-:W-:-:S04]  /*142a0*/  F2FP.BF16.F32.PACK_AB R154, R196, R197 ;  /* 0x000000c5c49a723e */ /* 0x000fc800000010ff */
[----:B------:R-:W-:-:S06]  /*142b0*/  WARPGROUP.ARRIVE ;  /* 0x00000000000079c5 */ /* 0x000fcc0000000000 */
[----:B------:R-:W-:Y:S01]  /*142c0*/  HGMMA.64x256x16.F32.BF16 R24, R152, gdesc[UR4].tnspB, R24, UP0, gsb0 ;  /* 0x43e0000498187df0 */ /* 0x000fe2000b801818 */
        /* <DEDUP_REMOVED lines=9> */
[----:B------:R-:W-:Y:S08]  /*14360*/  MUFU.EX2 R194, R194 ;  /* 0x000000c200c27308 */ /* 0x000ff00000000800 */
[----:B------:R-:W-:Y:S08]  /*14370*/  MUFU.EX2 R193, R193 ;  /* 0x000000c100c17308 */ /* 0x000ff00000000800 */
[----:B------:R-:W0:Y:S08]  /*14380*/  MUFU.EX2 R192, R192 ;  /* 0x000000c000c07308 */ /* 0x000e300000000800 */
[----:B------:R-:W-:Y:S08]  /*14390*/  MUFU.EX2 R175, R175 ;  /* 0x000000af00af7308 */ /* 0x000ff00000000800 */
[----:B------:R-:W-:Y:S08]  /*143a0*/  MUFU.EX2 R174, R174 ;  /* 0x000000ae00ae7308 */ /* 0x000ff00000000800 */
[----:B------:R-:W-:Y:S08]  /*143b0*/  MUFU.EX2 R173, R173 ;  /* 0x000000ad00ad7308 */ /* 0x000ff00000000800 */
[----:B------:R-:W1:Y:S01]  /*143c0*/  MUFU.EX2 R172, R172 ;  /* 0x000000ac00ac7308 */ /* 0x000e620000000800 */
[----:B------:R-:W-:Y:S04]  /*143d0*/  STL.128 [R1+0x3410], R208 ;  /* 0x003410d001007387 */ /* 0x000fe80000100c00 */
[----:B------:R2:W-:Y:S04]  /*143e0*/  STL.128 [R1+0x3400], R204 ;  /* 0x003400cc01007387 */ /* 0x0005e80000100c00 */
[----:B------:R-:W-:Y:S04]  /*143f0*/  STL.128 [R1+0x3420], R212 ;  /* 0x003420d401007387 */ /* 0x000fe80000100c00 */
[----:B------:R-:W-:Y:S04]  /*14400*/  STL.128 [R1+0x33f0], R200 ;  /* 0x0033f0c801007387 */ /* 0x000fe80000100c00 */
[----:B------:R-:W-:Y:S04]  /*14410*/  STL.128 [R1+0x33e0], R196 ;  /* 0x0033e0c401007387 */ /* 0x000fe80000100c00 */
[----:B0-----:R-:W-:Y:S04]  /*14420*/  STL.128 [R1+0x33d0], R192 ;  /* 0x0033d0c001007387 */ /* 0x001fe80000100c00 */
[----:B------:R-:W-:Y:S04]  /*14430*/  STL.128 [R1+0x33c0], R184 ;  /* 0x0033c0b801007387 */ /* 0x000fe80000100c00 */
[----:B------:R-:W-:Y:S04]  /*14440*/  STL.64 [R1+0x33b0], R182 ;  /* 0x0033b0b601007387 */ /* 0x000fe80000100a00 */
[----:B-1----:R-:W-:Y:S04]  /*14450*/  STL.128 [R1+0x33a0], R172 ;  /* 0x0033a0ac01007387 */ /* 0x002fe80000100c00 */
[----:B------:R-:W-:Y:S04]  /*14460*/  STL [R1+0x3398], R166 ;  /* 0x003398a601007387 */ /* 0x000fe80000100800 */
[----:B------:R-:W-:Y:S04]  /*14470*/  STL.64 [R1+0x3390], R164 ;  /* 0x003390a401007387 */ /* 0x000fe80000100a00 */
[----:B------:R-:W-:Y:S01]  /*14480*/  STL.128 [R1+0x3380], R160 ;  /* 0x003380a001007387 */ /* 0x000fe20000100c00 */
[----:B------:R-:W-:-:S02]  /*14490*/  WARPGROUP.DEPBAR.LE gsb0, 0x0 ;  /* 0x00008000000079c5 */ /* 0x000fc40000010000 */
[----:B------:R-:W-:Y:S02]  /*144a0*/  VIADD R152, R8, 0x80 ;  /* 0x0000008008987836 */ /* 0x000fe40000000000 */
[----:B------:R-:W-:Y:S02]  /*144b0*/  IMAD.MOV.U32 R153, RZ, RZ, R9 ;  /* 0x000000ffff997224 */ /* 0x000fe400078e0009 */
[----:B------:R-:W-:Y:S02]  /*144c0*/  IMAD.MOV.U32 R225, RZ, RZ, R133 ;  /* 0x000000ffffe17224 */ /* 0x000fe400078e0085 */
[----:B------:R-:W-:Y:S02]  /*144d0*/  IMAD.MOV.U32 R226, RZ, RZ, R132 ;  /* 0x000000ffffe27224 */ /* 0x000fe400078e0084 */
[----:B------:R-:W-:Y:S02]  /*144e0*/  IMAD.MOV.U32 R227, RZ, RZ, R131 ;  /* 0x000000ffffe37224 */ /* 0x000fe400078e0083 */
[----:B------:R-:W-:-:S02]  /*144f0*/  IMAD.MOV.U32 R6, RZ, RZ, R151 ;  /* 0x000000ffff067224 */ /* 0x000fc400078e0097 */
[----:B------:R-:W-:Y:S02]  /*14500*/  IMAD.MOV.U32 R7, RZ, RZ, R150 ;  /* 0x000000ffff077224 */ /* 0x000fe400078e0096 */
[----:B------:R-:W-:Y:S01]  /*14510*/  IMAD.MOV.U32 R16, RZ, RZ, R149 ;  /* 0x000000ffff107224 */ /* 0x000fe200078e0095 */
[----:B------:R-:W-:Y:S01]  /*14520*/  R2UR UR6, R152 ;  /* 0x00000000980672ca */ /* 0x000fe200000e0000 */
[----:B------:R-:W-:Y:S01]  /*14530*/  IMAD.MOV.U32 R219, RZ, RZ, R139 ;  /* 0x000000ffffdb7224 */ /* 0x000fe200078e008b */
[----:B------:R-:W-:Y:S01]  /*14540*/  R2UR UR7, R153 ;  /* 0x00000000990772ca */ /* 0x000fe200000e0000 */
[----:B------:R-:W-:Y:S01]  /*14550*/  IMAD.MOV.U32 R220, RZ, RZ, R138 ;  /* 0x000000ffffdc7224 */ /* 0x000fe200078e008a */
[----:B------:R-:W-:Y:S01]  /*14560*/  F2FP.BF16.F32.PACK_AB R152, R194, R195 ;  /* 0x000000c3c298723e */ /* 0x000fe200000010ff */
[----:B------:R-:W-:Y:S01]  /*14570*/  IMAD.MOV.U32 R221, RZ, RZ, R137 ;  /* 0x000000ffffdd7224 */ /* 0x000fe200078e0089 */
[----:B------:R-:W-:Y:S01]  /*14580*/  F2FP.BF16.F32.PACK_AB R153, R174, R175 ;  /* 0x000000afae99723e */ /* 0x000fe200000010ff */
[----:B------:R-:W-:Y:S01]  /*14590*/  IMAD.MOV.U32 R222, RZ, RZ, R136 ;  /* 0x000000ffffde7224 */ /* 0x000fe200078e0088 */
[----:B------:R-:W-:Y:S01]  /*145a0*/  F2FP.BF16.F32.PACK_AB R154, R192, R193 ;  /* 0x000000c1c09a723e */ /* 0x000fe200000010ff */
[----:B------:R-:W-:Y:S01]  /*145b0*/  IMAD.MOV.U32 R223, RZ, RZ, R135 ;  /* 0x000000ffffdf7224 */ /* 0x000fe200078e0087 */
[----:B------:R-:W-:Y:S01]  /*145c0*/  F2FP.BF16.F32.PACK_AB R155, R172, R173 ;  /* 0x000000adac9b723e */ /* 0x000fe200000010ff */
[----:B------:R-:W-:Y:S01]  /*145d0*/  IMAD.MOV.U32 R167, RZ, RZ, R147 ;  /* 0x000000ffffa77224 */ /* 0x000fe200078e0093 */
[----:B------:R0:W-:Y:S01]  /*145e0*/  STL [R1+0x604], R225 ;  /* 0x000604e101007387 */ /* 0x0001e20000100800 */
[----:B------:R-:W-:-:S02]  /*145f0*/  IMAD.MOV.U32 R168, RZ, RZ, R146 ;  /* 0x000000ffffa87224 */ /* 0x000fc400078e0092 */
[----:B------:R-:W-:Y:S01]  /*14600*/  IMAD.MOV.U32 R169, RZ, RZ, R145 ;  /* 0x000000ffffa97224 */ /* 0x000fe200078e0091 */
[----:B------:R1:W-:Y:S01]  /*14610*/  STL [R1+0x600], R226 ;  /* 0x000600e201007387 */ /* 0x0003e20000100800 */
[----:B------:R-:W-:Y:S02]  /*14620*/  IMAD.MOV.U32 R170, RZ, RZ, R144 ;  /* 0x000000ffffaa7224 */ /* 0x000fe400078e0090 */
[----:B------:R-:W-:Y:S01]  /*14630*/  IMAD.MOV.U32 R171, RZ, RZ, R143 ;  /* 0x000000ffffab7224 */ /* 0x000fe200078e008f */
[----:B------:R3:W-:Y:S01]  /*14640*/  STL [R1+0x5fc], R227 ;  /* 0x0005fce301007387 */ /* 0x0007e20000100800 */
[----:B--2---:R-:W-:Y:S02]  /*14650*/  IMAD.MOV.U32 R207, RZ, RZ, R227 ;  /* 0x000000ffffcf7224 */ /* 0x004fe400078e00e3 */
[----:B------:R-:W-:Y:S01]  /*14660*/  IMAD.MOV.U32 R208, RZ, RZ, R226 ;  /* 0x000000ffffd07224 */ /* 0x000fe200078e00e2 */
[----:B------:R2:W-:Y:S01]  /*14670*/  STL [R1+0x64c], R6 ;  /* 0x00064c0601007387 */ /* 0x0005e20000100800 */
[----:B------:R-:W-:-:S02]  /*14680*/  IMAD.MOV.U32 R209, RZ, RZ, R225 ;  /* 0x000000ffffd17224 */ /* 0x000fc400078e00e1 */
[----:B0-----:R-:W-:Y:S01]  /*14690*/  IMAD.MOV.U32 R225, RZ, RZ, R16 ;  /* 0x000000ffffe17224 */ /* 0x001fe200078e0010 */
[----:B------:R0:W-:Y:S01]  /*146a0*/  STL [R1+0x648], R7 ;  /* 0x0006480701007387 */ /* 0x0001e20000100800 */
[----:B-1----:R-:W-:Y:S02]  /*146b0*/  IMAD.MOV.U32 R226, RZ, RZ, R7 ;  /* 0x000000ffffe27224 */ /* 0x002fe400078e0007 */
[----:B---3--:R-:W-:Y:S01]  /*146c0*/  IMAD.MOV.U32 R227, RZ, RZ, R6 ;  /* 0x000000ffffe37224 */ /* 0x008fe200078e0006 */
[----:B------:R1:W-:Y:S01]  /*146d0*/  STL [R1+0x644], R16 ;  /* 0x0006441001007387 */ /* 0x0003e20000100800 */
[----:B--2---:R-:W-:-:S03]  /*146e0*/  IMAD.MOV.U32 R6, RZ, RZ, R27 ;  /* 0x000000ffff067224 */ /* 0x004fc600078e001b */
[----:B------:R2:W-:Y:S01]  /*146f0*/  STL [R1+0x61c], R219 ;  /* 0x00061cdb01007387 */ /* 0x0005e20000100800 */
[----:B0-----:R-:W-:-:S03]  /*14700*/  IMAD.MOV.U32 R7, RZ, RZ, R26 ;  /* 0x000000ffff077224 */ /* 0x001fc600078e001a */
[----:B------:R0:W-:Y:S01]  /*14710*/  STL [R1+0x618], R220 ;  /* 0x000618dc01007387 */ /* 0x0001e20000100800 */
[----:B-1----:R-:W-:-:S03]  /*14720*/  IMAD.MOV.U32 R16, RZ, RZ, R25 ;  /* 0x000000ffff107224 */ /* 0x002fc600078e0019 */
[----:B------:R1:W-:Y:S01]  /*14730*/  STL [R1+0x614], R221 ;  /* 0x000614dd01007387 */ /* 0x0003e20000100800 */
[----:B------:R-:W-:Y:S02]  /*14740*/  IMAD.MOV.U32 R211, RZ, RZ, R223 ;  /* 0x000000ffffd37224 */ /* 0x000fe400078e00df */
[----:B------:R-:W-:Y:S01]  /*14750*/  IMAD.MOV.U32 R212, RZ, RZ, R222 ;  /* 0x000000ffffd47224 */ /* 0x000fe200078e00de */
[----:B------:R3:W-:Y:S01]  /*14760*/  STL [R1+0x610], R222 ;  /* 0x000610de01007387 */ /* 0x0007e20000100800 */
[----:B------:R-:W-:Y:S02]  /*14770*/  IMAD.MOV.U32 R213, RZ, RZ, R221 ;  /* 0x000000ffffd57224 */ /* 0x000fe400078e00dd */
[----:B------:R-:W-:Y:S01]  /*14780*/  IMAD.MOV.U32 R214, RZ, RZ, R220 ;  /* 0x000000ffffd67224 */ /* 0x000fe200078e00dc */
[----:B------:R4:W-:Y:S01]  /*14790*/  STL [R1+0x60c], R223 ;  /* 0x00060cdf01007387 */ /* 0x0009e20000100800 */
[----:B------:R-:W-:Y:S02]  /*147a0*/  IMAD.MOV.U32 R215, RZ, RZ, R219 ;  /* 0x000000ffffd77224 */ /* 0x000fe400078e00db */
[----:B------:R-:W-:Y:S01]  /*147b0*/  IMAD.MOV.U32 R17, RZ, RZ, R148 ;  /* 0x000000ffff117224 */ /* 0x000fe200078e0094 */
[----:B------:R-:W-:Y:S01]  /*147c0*/  STL [R1+0x63c], R167 ;  /* 0x00063ca701007387 */ /* 0x000fe20000100800 */
[----:B------:R-:W-:-:S02]  /*147d0*/  IMAD.MOV.U32 R218, RZ, RZ, R142 ;  /* 0x000000ffffda7224 */ /* 0x000fc400078e008e */
[----:B------:R-:W-:Y:S01]  /*147e0*/  IMAD.MOV.U32 R217, RZ, RZ, R141 ;  /* 0x000000ffffd97224 */ /* 0x000fe200078e008d */
[----:B------:R-:W-:Y:S01]  /*147f0*/  STL [R1+0x638], R168 ;  /* 0x000638a801007387 */ /* 0x000fe20000100800 */
[----:B------:R-:W-:Y:S02]  /*14800*/  IMAD.MOV.U32 R216, RZ, RZ, R140 ;  /* 0x000000ffffd87224 */ /* 0x000fe400078e008c */
[----:B------:R-:W-:Y:S01]  /*14810*/  IMAD.MOV.U32 R224, RZ, RZ, R134 ;  /* 0x000000ffffe07224 */ /* 0x000fe200078e0086 */
[----:B------:R-:W-:Y:S01]  /*14820*/  STL [R1+0x634], R169 ;  /* 0x000634a901007387 */ /* 0x000fe20000100800 */
[----:B------:R-:W-:Y:S02]  /*14830*/  IMAD.MOV.U32 R191, RZ, RZ, R115 ;  /* 0x000000ffffbf7224 */ /* 0x000fe400078e0073 */
[----:B------:R-:W-:Y:S01]  /*14840*/  IMAD.MOV.U32 R190, RZ, RZ, R114 ;  /* 0x000000ffffbe7224 */ /* 0x000fe200078e0072 */
[----:B------:R-:W-:Y:S01]  /*14850*/  STL [R1+0x630], R170 ;  /* 0x000630aa01007387 */ /* 0x000fe20000100800 */
[----:B------:R-:W-:-:S02]  /*14860*/  IMAD.MOV.U32 R189, RZ, RZ, R113 ;  /* 0x000000ffffbd7224 */ /* 0x000fc400078e0071 */
[----:B------:R-:W-:Y:S01]  /*14870*/  IMAD.MOV.U32 R188, RZ, RZ, R112 ;  /* 0x000000ffffbc7224 */ /* 0x000fe200078e0070 */
[----:B------:R4:W-:Y:S01]  /*14880*/  STL [R1+0x62c], R171 ;  /* 0x00062cab01007387 */ /* 0x0009e20000100800 */
        /* <DEDUP_REMOVED lines=34> */
[----:B--2---:R-:W-:Y:S01]  /*14ab0*/  IMAD.MOV.U32 R219, RZ, RZ, R171 ;  /* 0x000000ffffdb7224 */ /* 0x004fe200078e00ab */
[----:B------:R-:W-:Y:S01]  /*14ac0*/  STL [R1+0x5cc], R119 ;  /* 0x0005cc7701007387 */ /* 0x000fe20000100800 */
[----:B0-----:R-:W-:Y:S02]  /*14ad0*/  IMAD.MOV.U32 R220, RZ, RZ, R170 ;  /* 0x000000ffffdc7224 */ /* 0x001fe400078e00aa */
[----:B-1----:R-:W-:Y:S01]  /*14ae0*/  IMAD.MOV.U32 R221, RZ, RZ, R169 ;  /* 0x000000ffffdd7224 */ /* 0x002fe200078e00a9 */
[----:B------:R-:W-:Y:S01]  /*14af0*/  STL [R1+0x5c8], R118 ;  /* 0x0005c87601007387 */ /* 0x000fe20000100800 */
[----:B---3--:R-:W-:Y:S02]  /*14b00*/  IMAD.MOV.U32 R222, RZ, RZ, R168 ;  /* 0x000000ffffde7224 */ /* 0x008fe400078e00a8 */
[----:B----4-:R-:W-:Y:S01]  /*14b10*/  IMAD.MOV.U32 R223, RZ, RZ, R167 ;  /* 0x000000ffffdf7224 */ /* 0x010fe200078e00a7 */
        /* <DEDUP_REMOVED lines=24> */
[----:B------:R0:W-:Y:S01]  /*14ca0*/  STL.128 [R1+0x3370], R152 ;  /* 0x0033709801007387 */ /* 0x0001e20000100c00 */
        /* <DEDUP_REMOVED lines=8> */
[----:B0-----:R-:W-:-:S02]  /*14d30*/  IMAD.MOV.U32 R155, RZ, RZ, R79 ;  /* 0x000000ffff9b7224 */ /* 0x001fc400078e004f */
        /* <DEDUP_REMOVED lines=157> */
[----:B------:R-:W-:Y:S04]  /*15710*/  STL [R1+0x450], R24 ;  /* 0x0004501801007387 */ /* 0x000fe80000100800 */
[----:B------:R1:W-:Y:S04]  /*15720*/  STL.128 [R1+0x3360], R24 ;  /* 0x0033601801007387 */ /* 0x0003e80000100c00 */
[----:B------:R-:W2:Y:S04]  /*15730*/  LDL.LU.128 R28, [R1+0x460] ;  /* 0x00046000011c7983 */ /* 0x000ea80000300c00 */
[----:B0-----:R-:W2:Y:S04]  /*15740*/  LDL.LU.128 R152, [R1+0x3370] ;  /* 0x0033700001987983 */ /* 0x001ea80000300c00 */
[----:B------:R-:W2:Y:S04]  /*15750*/  LDL.LU.128 R32, [R1+0x470] ;  /* 0x0004700001207983 */ /* 0x000ea80000300c00 */
        /* <DEDUP_REMOVED lines=31> */
[----:B0-----:R-:W3:Y:S04]  /*15950*/  LDL.LU R166, [R1+0x3398] ;  /* 0x0033980001a67983 */ /* 0x001ee80000300800 */
[----:B------:R0:W-:Y:S04]  /*15960*/  STL.128 [R1+0x330], R160 ;  /* 0x000330a001007387 */ /* 0x0001e80000100c00 */
[----:B------:R1:W-:Y:S04]  /*15970*/  STL.128 [R1+0x360], R172 ;  /* 0x000360ac01007387 */ /* 0x0003e80000100c00 */
[----:B------:R-:W4:Y:S04]  /*15980*/  LDL.LU.64 R164, [R1+0x3390] ;  /* 0x0033900001a47983 */ /* 0x000f280000300a00 */
[----:B0-----:R-:W4:Y:S04]  /*15990*/  LDL.LU.128 R160, [R1+0x3380] ;  /* 0x0033800001a07983 */ /* 0x001f280000300c00 */
[----:B-1----:R-:W4:Y:S01]  /*159a0*/  LDL.LU.128 R172, [R1+0x33a0] ;  /* 0x0033a00001ac7983 */ /* 0x002f220000300c00 */
[----:B--2---:R-:W-:-:S06]  /*159b0*/  WARPGROUP.ARRIVE ;  /* 0x00000000000079c5 */ /* 0x004fcc0000000000 */
[----:B------:R-:W-:Y:S03]  /*159c0*/  HGMMA.64x256x16.F32.BF16 R24, R152, gdesc[UR4].tnspB, R24, gsb0 ;  /* 0x43e0000498187df0 */ /* 0x000fe60008001818 */
[----:B------:R-:W-:Y:S02]  /*159d0*/  WARPGROUP.DEPBAR.LE gsb0, 0x0 ;  /* 0x00008000000079c5 */ /* 0x000fe40000010000 */
[----:B------:R0:W-:Y:S04]  /*159e0*/  STL.128 [R1+0x450], R24 ;  /* 0x0004501801007387 */ /* 0x0001e80000100c00 */
[----:B------:R-:W-:Y:S04]  /*159f0*/  STL.128 [R1+0x460], R28 ;  /* 0x0004601c01007387 */ /* 0x000fe80000100c00 */
[----:B------:R1:W-:Y:S04]  /*15a00*/  STL.128 [R1+0x580], R100 ;  /* 0x0005806401007387 */ /* 0x0003e80000100c00 */
[----:B------:R2:W-:Y:S04]  /*15a10*/  STL.128 [R1+0x590], R104 ;  /* 0x0005906801007387 */ /* 0x0005e80000100c00 */
[----:B0-----:R-:W4:Y:S04]  /*15a20*/  LDL.LU.128 R24, [R1+0x3360] ;  /* 0x0033600001187983 */ /* 0x001f280000300c00 */
[----:B-1----:R-:W4:Y:S04]  /*15a30*/  LDL.LU.128 R100, [R1+0x450] ;  /* 0x0004500001647983 */ /* 0x002f280000300c00 */
[----:B--2---:R-:W2:Y:S01]  /*15a40*/  LDL.LU.128 R104, [R1+0x460] ;  /* 0x0004600001687983 */ /* 0x004ea20000300c00 */
[----:B---3--:R-:W-:-:S03]  /*15a50*/  FFMA.FTZ R167, R10, R0, -R166 ;  /* 0x000000000aa77223 */ /* 0x008fc600000108a6 */
[----:B------:R0:W-:Y:S04]  /*15a60*/  STL.128 [R1+0x350], R168 ;  /* 0x000350a801007387 */ /* 0x0001e80000100c00 */
[----:B------:R1:W-:Y:S01]  /*15a70*/  STL.128 [R1+0x3a0], R188 ;  /* 0x0003a0bc01007387 */ /* 0x0003e20000100c00 */
[----:B------:R-:W-:Y:S01]  /*15a80*/  MUFU.EX2 R167, R167 ;  /* 0x000000a700a77308 */ /* 0x000fe20000000800 */
[-CC-:B0-----:R-:W-:Y:S01]  /*15a90*/  FFMA.FTZ R170, R19, R0.reuse, -R166.reuse ;  /* 0x0000000013aa7223 */ /* 0x181fe200000108a6 */
[-CC-:B------:R-:W-:Y:S01]  /*15aa0*/  FFMA.FTZ R169, R15, R0.reuse, -R166.reuse ;  /* 0x000000000fa97223 */ /* 0x180fe200000108a6 */
[-C--:B------:R-:W-:Y:S01]  /*15ab0*/  FFMA.FTZ R168, R11, R0.reuse, -R166 ;  /* 0x000000000ba87223 */ /* 0x080fe200000108a6 */
[-CC-:B-1----:R-:W-:Y:S01]  /*15ac0*/  FFMA.FTZ R191, R23, R0.reuse, -R4.reuse ;  /* 0x0000000017bf7223 */ /* 0x182fe20000010804 */
[-CC-:B------:R-:W-:Y:S01]  /*15ad0*/  FFMA.FTZ R190, R21, R0.reuse, -R4.reuse ;  /* 0x0000000015be7223 */ /* 0x180fe20000010804 */
[-CC-:B------:R-:W-:Y:S01]  /*15ae0*/  FFMA.FTZ R189, R13, R0.reuse, -R4.reuse ;  /* 0x000000000dbd7223 */ /* 0x180fe20000010804 */
[----:B------:R-:W-:Y:S01]  /*15af0*/  FFMA.FTZ R188, R12, R0, -R4 ;  /* 0x000000000cbc7223 */ /* 0x000fe20000010804 */
[----:B------:R-:W-:Y:S08]  /*15b00*/  MUFU.EX2 R170, R170 ;  /* 0x000000aa00aa7308 */ /* 0x000ff00000000800 */
[----:B------:R-:W-:Y:S08]  /*15b10*/  MUFU.EX2 R191, R191 ;  /* 0x000000bf00bf7308 */ /* 0x000ff00000000800 */
[----:B------:R-:W0:Y:S08]  /*15b20*/  MUFU.EX2 R190, R190 ;  /* 0x000000be00be7308 */ /* 0x000e300000000800 */
[----:B------:R-:W-:Y:S08]  /*15b30*/  MUFU.EX2 R189, R189 ;  /* 0x000000bd00bd7308 */ /* 0x000ff00000000800 */
[----:B------:R-:W-:Y:S08]  /*15b40*/  MUFU.EX2 R188, R188 ;  /* 0x000000bc00bc7308 */ /* 0x000ff00000000800 */
[----:B------:R-:W1:Y:S08]  /*15b50*/  MUFU.EX2 R169, R169 ;  /* 0x000000a900a97308 */ /* 0x000e700000000800 */
[----:B------:R-:W3:Y:S01]  /*15b60*/  MUFU.EX2 R168, R168 ;  /* 0x000000a800a87308 */ /* 0x000ee20000000800 */
[----:B------:R3:W-:Y:S01]  /*15b70*/  STL.128 [R1+0x370], R176 ;  /* 0x000370b001007387 */ /* 0x0007e20000100c00 */
[----:B------:R-:W-:-:S02]  /*15b80*/  IMAD.MOV.U32 R210, RZ, RZ, R224 ;  /* 0x000000ffffd27224 */ /* 0x000fc400078e00e0 */
[----:B------:R-:W-:Y:S01]  /*15b90*/  IMAD.MOV.U32 R171, RZ, RZ, R139 ;  /* 0x000000ffffab7224 */ /* 0x000fe200078e008b */
[----:B------:R3:W-:Y:S01]  /*15ba0*/  STL.128 [R1+0x320], R156 ;  /* 0x0003209c01007387 */ /* 0x0007e20000100c00 */
[----:B------:R-:W-:Y:S01]  /*15bb0*/  IMAD.MOV.U32 R224, RZ, RZ, R17 ;  /* 0x000000ffffe07224 */ /* 0x000fe200078e0011 */
[----:B0-----:R-:W-:Y:S02]  /*15bc0*/  F2FP.BF16.F32.PACK_AB R152, R190, R191 ;  /* 0x000000bfbe98723e */ /* 0x001fe400000010ff */
[----:B-1----:R-:W-:Y:S02]  /*15bd0*/  F2FP.BF16.F32.PACK_AB R153, R169, R170 ;  /* 0x000000aaa999723e */ /* 0x002fe400000010ff */
[----:B------:R-:W-:Y:S01]  /*15be0*/  F2FP.BF16.F32.PACK_AB R154, R188, R189 ;  /* 0x000000bdbc9a723e */ /* 0x000fe200000010ff */
[----:B------:R-:W-:Y:S01]  /*15bf0*/  STL.128 [R1+0x540], R84 ;  /* 0x0005405401007387 */ /* 0x000fe20000100c00 */
[----:B---3--:R-:W-:Y:S02]  /*15c00*/  IMAD.MOV.U32 R179, RZ, RZ, R135 ;  /* 0x000000ffffb37224 */ /* 0x008fe400078e0087 */
[----:B------:R-:W-:-:S02]  /*15c10*/  IMAD.MOV.U32 R178, RZ, RZ, R136 ;  /* 0x000000ffffb27224 */ /* 0x000fc400078e0088 */
[----:B------:R-:W-:Y:S02]  /*15c20*/  IMAD.MOV.U32 R177, RZ, RZ, R137 ;  /* 0x000000ffffb17224 */ /* 0x000fe400078e0089 */
[----:B------:R-:W-:Y:S01]  /*15c30*/  IMAD.MOV.U32 R176, RZ, RZ, R138 ;  /* 0x000000ffffb07224 */ /* 0x000fe200078e008a */
[----:B------:R-:W-:Y:S01]  /*15c40*/  F2FP.BF16.F32.PACK_AB R155, R167, R168 ;  /* 0x000000a8a79b723e */ /* 0x000fe200000010ff */
[----:B------:R-:W-:Y:S02]  /*15c50*/  IMAD.MOV.U32 R159, RZ, RZ, R140 ;  /* 0x000000ffff9f7224 */ /* 0x000fe400078e008c */
[----:B------:R-:W-:Y:S02]  /*15c60*/  IMAD.MOV.U32 R158, RZ, RZ, R141 ;  /* 0x000000ffff9e7224 */ /* 0x000fe400078e008d */
[----:B------:R-:W-:Y:S02]  /*15c70*/  IMAD.MOV.U32 R157, RZ, RZ, R142 ;  /* 0x000000ffff9d7224 */ /* 0x000fe400078e008e */
[----:B------:R-:W-:Y:S01]  /*15c80*/  IMAD.MOV.U32 R156, RZ, RZ, R143 ;  /* 0x000000ffff9c7224 */ /* 0x000fe200078e008f */
[----:B------:R-:W-:Y:S01]  /*15c90*/  STL.128 [R1+0x550], R88 ;  /* 0x0005505801007387 */ /* 0x000fe20000100c00 */
[----:B------:R-:W-:-:S03]  /*15ca0*/  IMAD.MOV.U32 R22, RZ, RZ, R144 ;  /* 0x000000ffff167224 */ /* 0x000fc600078e0090 */
[----:B------:R-:W-:Y:S01]  /*15cb0*/  STL.128 [R1+0x560], R92 ;  /* 0x0005605c01007387 */ /* 0x000fe20000100c00 */
[----:B------:R-:W-:-:S03]  /*15cc0*/  IMAD.MOV.U32 R20, RZ, RZ, R145 ;  /* 0x000000ffff147224 */ /* 0x000fc600078e0091 */
[----:B------:R-:W-:Y:S01]  /*15cd0*/  STL.128 [R1+0x570], R96 ;  /* 0x0005706001007387 */ /* 0x000fe20000100c00 */
[----:B------:R-:W-:-:S03]  /*15ce0*/  IMAD.MOV.U32 R18, RZ, RZ, R146 ;  /* 0x000000ffff127224 */ /* 0x000fc600078e0092 */
[----:B------:R-:W-:Y:S01]  /*15cf0*/  STL.128 [R1+0x3290], R176 ;  /* 0x003290b001007387 */ /* 0x000fe20000100c00 */
[----:B------:R-:W-:-:S03]  /*15d00*/  IMAD.MOV.U32 R17, RZ, RZ, R147 ;  /* 0x000000ffff117224 */ /* 0x000fc600078e0093 */
[----:B----4-:R-:W-:Y:S01]  /*15d10*/  STL.128 [R1+0x3280], R172 ;  /* 0x003280ac01007387 */ /* 0x010fe20000100c00 */
[----:B------:R-:W-:-:S03]  /*15d20*/  IMAD.MOV.U32 R16, RZ, RZ, R148 ;  /* 0x000000ffff107224 */ /* 0x000fc600078e0094 */
[----:B------:R-:W-:Y:S01]  /*15d30*/  STL.128 [R1+0x3270], R168 ;  /* 0x003270a801007387 */ /* 0x000fe20000100c00 */
[----:B------:R-:W-:-:S03]  /*15d40*/  IMAD.MOV.U32 R14, RZ, RZ, R149 ;  /* 0x000000ffff0e7224 */ /* 0x000fc600078e0095 */
[----:B------:R-:W-:Y:S01]  /*15d50*/  STL.128 [R1+0x3260], R164 ;  /* 0x003260a401007387 */ /* 0x000fe20000100c00 */
[----:B------:R-:W-:-:S03]  /*15d60*/  IMAD.MOV.U32 R7, RZ, RZ, R150 ;  /* 0x000000ffff077224 */ /* 0x000fc600078e0096 */
[----:B------:R-:W-:Y:S01]  /*15d70*/  STL.128 [R1+0x3250], R160 ;  /* 0x003250a001007387 */ /* 0x000fe20000100c00 */
[----:B------:R-:W-:-:S03]  /*15d80*/  IMAD.MOV.U32 R6, RZ, RZ, R151 ;  /* 0x000000ffff067224 */ /* 0x000fc600078e0097 */
[----:B------:R0:W-:Y:S04]  /*15d90*/  STL.128 [R1+0x380], R180 ;  /* 0x000380b401007387 */ /* 0x0001e80000100c00 */
[----:B------:R1:W-:Y:S04]  /*15da0*/  STL.128 [R1+0x410], R216 ;  /* 0x000410d801007387 */ /* 0x0003e80000100c00 */
[----:B------:R3:W-:Y:S04]  /*15db0*/  STL.128 [R1+0x420], R220 ;  /* 0x000420dc01007387 */ /* 0x0007e80000100c00 */
[----:B------:R4:W-:Y:S04]  /*15dc0*/  STL.128 [R1+0x430], R224 ;  /* 0x000430e001007387 */ /* 0x0009e80000100c00 */
[----:B------:R-:W-:Y:S01]  /*15dd0*/  STL.128 [R1+0x530], R80 ;  /* 0x0005305001007387 */ /* 0x000fe20000100c00 */
[----:B0-----:R-:W-:-:S02]  /*15de0*/  IMAD.MOV.U32 R181, RZ, RZ, R133 ;  /* 0x000000ffffb57224 */ /* 0x001fc400078e0085 */
[----:B------:R-:W-:Y:S01]  /*15df0*/  IMAD.MOV.U32 R180, RZ, RZ, R134 ;  /* 0x000000ffffb47224 */ /* 0x000fe200078e0086 */
[----:B------:R0:W-:Y:S01]  /*15e00*/  STL.128 [R1+0x3240], R156 ;  /* 0x0032409c01007387 */ /* 0x0001e20000100c00 */
[----:B-1----:R-:W-:Y:S02]  /*15e10*/  IMAD.MOV.U32 R219, RZ, RZ, R129 ;  /* 0x000000ffffdb7224 */ /* 0x002fe400078e0081 */
[----:B------:R-:W-:Y:S01]  /*15e20*/  IMAD.MOV.U32 R218, RZ, RZ, R130 ;  /* 0x000000ffffda7224 */ /* 0x000fe200078e0082 */
[----:B------:R-:W2:Y:S01]  /*15e30*/  LDL.LU.128 R160, [R1+0x540] ;  /* 0x0005400001a07983 */ /* 0x000ea20000300c00 */
[----:B---3--:R-:W-:Y:S02]  /*15e40*/  IMAD.MOV.U32 R223, RZ, RZ, R125 ;  /* 0x000000ffffdf7224 */ /* 0x008fe400078e007d */
[----:B------:R-:W-:Y:S01]  /*15e50*/  IMAD.MOV.U32 R222, RZ, RZ, R126 ;  /* 0x000000ffffde7224 */ /* 0x000fe200078e007e */
[----:B------:R-:W3:Y:S01]  /*15e60*/  LDL.LU.128 R164, [R1+0x550] ;  /* 0x0005500001a47983 */ /* 0x000ee20000300c00 */
[----:B----4-:R-:W-:-:S02]  /*15e70*/  IMAD.MOV.U32 R224, RZ, RZ, R124 ;  /* 0x000000ffffe07224 */ /* 0x010fc400078e007c */
[----:B------:R-:W-:Y:S01]  /*15e80*/  IMAD.MOV.U32 R221, RZ, RZ, R127 ;  /* 0x000000ffffdd7224 */ /* 0x000fe200078e007f */
[----:B------:R-:W4:Y:S01]  /*15e90*/  LDL.LU.128 R168, [R1+0x560] ;  /* 0x0005600001a87983 */ /* 0x000f220000300c00 */
[----:B------:R-:W-:Y:S02]  /*15ea0*/  IMAD.MOV.U32 R220, RZ, RZ, R128 ;  /* 0x000000ffffdc7224 */ /* 0x000fe400078e0080 */
[----:B------:R-:W-:Y:S01]  /*15eb0*/  IMAD.MOV.U32 R217, RZ, RZ, R131 ;  /* 0x000000ffffd97224 */ /* 0x000fe200078e0083 */
[----:B------:R-:W4:Y:S01]  /*15ec0*/  LDL.LU.128 R172, [R1+0x570] ;  /* 0x0005700001ac7983 */ /* 0x000f220000300c00 */
[----:B------:R-:W-:-:S03]  /*15ed0*/  IMAD.MOV.U32 R216, RZ, RZ, R132 ;  /* 0x000000ffffd87224 */ /* 0x000fc600078e0084 */
[----:B------:R-:W4:Y:S04]  /*15ee0*/  LDL.128 R176, [R1+0x580] ;  /* 0x0005800001b07983 */ /* 0x000f280000100c00 */
        /* <DEDUP_REMOVED lines=29> */
[----:B--2---:R-:W2:Y:S01]  /*160c0*/  LDL.LU.128 R152, [R1+0x520] ;  /* 0x0005200001987983 */ /* 0x004ea20000300c00 */
[----:B------:R-:W-:-:S02]  /*160d0*/  IMAD.MOV.U32 R28, RZ, RZ, R104 ;  /* 0x000000ffff1c7224 */ /* 0x000fc400078e0068 */
[----:B------:R-:W-:Y:S01]  /*160e0*/  IMAD.MOV.U32 R29, RZ, RZ, R105 ;  /* 0x000000ffff1d7224 */ /* 0x000fe200078e0069 */
[----:B------:R0:W-:Y:S01]  /*160f0*/  STL.128 [R1+0x240], R24 ;  /* 0x0002401801007387 */ /* 0x0001e20000100c00 */
[----:B------:R-:W-:Y:S02]  /*16100*/  IMAD.MOV.U32 R30, RZ, RZ, R106 ;  /* 0x000000ffff1e7224 */ /* 0x000fe400078e006a */
[----:B------:R-:W-:Y:S01]  /*16110*/  IMAD.MOV.U32 R31, RZ, RZ, R107 ;  /* 0x000000ffff1f7224 */ /* 0x000fe200078e006b */
[----:B------:R1:W-:Y:S04]  /*16120*/  STL.128 [R1+0x240], R100 ;  /* 0x0002406401007387 */ /* 0x0003e80000100c00 */
[----:B------:R1:W-:Y:S01]  /*16130*/  STL.128 [R1+0x250], R104 ;  /* 0x0002506801007387 */ /* 0x0003e20000100c00 */
[----:B------:R-:W-:-:S03]  /*16140*/  IMAD.MOV.U32 R11, RZ, RZ, R9 ;  /* 0x000000ffff0b7224 */ /* 0x000fc600078e0009 */
[----:B------:R-:W-:Y:S01]  /*16150*/  STL [R1+0x30e0], R22 ;  /* 0x0030e01601007387 */ /* 0x000fe20000100800 */
[----:B0-----:R-:W-:-:S03]  /*16160*/  IMAD.MOV.U32 R25, RZ, RZ, R101 ;  /* 0x000000ffff197224 */ /* 0x001fc600078e0065 */
[----:B------:R-:W-:Y:S01]  /*16170*/  STL [R1+0x30dc], R20 ;  /* 0x0030dc1401007387 */ /* 0x000fe20000100800 */
[----:B------:R-:W-:Y:S02]  /*16180*/  IMAD.MOV.U32 R26, RZ, RZ, R102 ;  /* 0x000000ffff1a7224 */ /* 0x000fe400078e0066 */
[----:B------:R-:W-:Y:S01]  /*16190*/  IMAD.MOV.U32 R27, RZ, RZ, R103 ;  /* 0x000000ffff1b7224 */ /* 0x000fe200078e0067 */
[----:B-1----:R-:W2:Y:S04]  /*161a0*/  LDL.LU R101, [R1+0x584] ;  /* 0x0005840001657983 */ /* 0x002ea80000300800 */
[----:B------:R-:W2:Y:S04]  /*161b0*/  LDL.LU R102, [R1+0x588] ;  /* 0x0005880001667983 */ /* 0x000ea80000300800 */
[----:B------:R-:W2:Y:S04]  /*161c0*/  LDL.LU R103, [R1+0x58c] ;  /* 0x00058c0001677983 */ /* 0x000ea80000300800 */
[----:B------:R-:W2:Y:S01]  /*161d0*/  LDL.128 R104, [R1+0x590] ;  /* 0x0005900001687983 */ /* 0x000ea20000100c00 */
[----:B------:R-:W-:-:S03]  /*161e0*/  IMAD.MOV.U32 R24, RZ, RZ, R100 ;  /* 0x000000ffff187224 */ /* 0x000fc600078e0064 */
[----:B------:R0:W-:Y:S04]  /*161f0*/  STL.128 [R1+0x3100], R28 ;  /* 0x0031001c01007387 */ /* 0x0001e80000100c00 */
[----:B------:R1:W-:Y:S01]  /*16200*/  STL.128 [R1+0x30f0], R24 ;  /* 0x0030f01801007387 */ /* 0x0003e20000100c00 */
[----:B------:R-:W-:-:S03]  /*16210*/  VIADD R10, R8, 0x100 ;  /* 0x00000100080a7836 */ /* 0x000fc60000000000 */
[----:B------:R3:W-:Y:S04]  /*16220*/  STL [R1+0x30d8], R18 ;  /* 0x0030d81201007387 */ /* 0x0007e80000100800 */
[----:B------:R-:W-:Y:S04]  /*16230*/  STL.64 [R1+0x30d0], R16 ;  /* 0x0030d01001007387 */ /* 0x000fe80000100a00 */
[----:B0-----:R-:W2:Y:S04]  /*16240*/  LDL.LU.128 R28, [R1+0x3100] ;  /* 0x00310000011c7983 */ /* 0x001ea80000300c00 */
[----:B-1----:R-:W2:Y:S04]  /*16250*/  LDL.LU.128 R24, [R1+0x30f0] ;  /* 0x0030f00001187983 */ /* 0x002ea80000300c00 */
[----:B------:R-:W-:Y:S04]  /*16260*/  STL [R1+0x30cc], R14 ;  /* 0x0030cc0e01007387 */ /* 0x000fe80000100800 */
[----:B------:R-:W-:Y:S04]  /*16270*/  STL.128 [R1+0x30b0], R4 ;  /* 0x0030b00401007387 */ /* 0x000fe80000100c00 */
[----:B------:R-:W-:Y:S04]  /*16280*/  STL.128 [R1+0x390], R184 ;  /* 0x000390b801007387 */ /* 0x000fe80000100c00 */
[----:B------:R-:W-:Y:S04]  /*16290*/  STL.64 [R1+0x30c0], R8 ;  /* 0x0030c00801007387 */ /* 0x000fe80000100a00 */
[----:B------:R-:W-:Y:S04]  /*162a0*/  STL.128 [R1+0x3b0], R192 ;  /* 0x0003b0c001007387 */ /* 0x000fe80000100c00 */
[----:B------:R-:W-:Y:S04]  /*162b0*/  STL.128 [R1+0x3c0], R196 ;  /* 0x0003c0c401007387 */ /* 0x000fe80000100c00 */
[----:B------:R-:W-:Y:S04]  /*162c0*/  STL.128 [R1+0x3d0], R200 ;  /* 0x0003d0c801007387 */ /* 0x000fe80000100c00 */
[----:B------:R-:W-:Y:S04]  /*162d0*/  STL.128 [R1+0x3e0], R204 ;  /* 0x0003e0cc01007387 */ /* 0x000fe80000100c00 */
[----:B------:R-:W-:Y:S04]  /*162e0*/  STL.128 [R1+0x3f0], R208 ;  /* 0x0003f0d001007387 */ /* 0x000fe80000100c00 */
[----:B------:R-:W-:Y:S04]  /*162f0*/  STL.128 [R1+0x400], R212 ;  /* 0x000400d401007387 */ /* 0x000fe80000100c00 */
[----:B------:R-:W2:Y:S01]  /*16300*/  LDL.LU.64 R182, [R1+0x33b0] ;  /* 0x0033b00001b67983 */ /* 0x000ea20000300a00 */
[----:B------:R-:W-:-:S03]  /*16310*/  IMAD.MOV.U32 R84, RZ, RZ, R160 ;  /* 0x000000ffff547224 */ /* 0x000fc600078e00a0 */
[----:B------:R-:W2:Y:S01]  /*16320*/  LDL.LU R22, [R1+0x30e0] ;  /* 0x0030e00001167983 */ /* 0x000ea20000300800 */
[----:B------:R-:W-:Y:S02]  /*16330*/  IMAD.MOV.U32 R85, RZ, RZ, R161 ;  /* 0x000000ffff557224 */ /* 0x000fe400078e00a1 */
[----:B------:R-:W-:Y:S01]  /*16340*/  IMAD.MOV.U32 R86, RZ, RZ, R162 ;  /* 0x000000ffff567224 */ /* 0x000fe200078e00a2 */
[----:B------:R-:W2:Y:S01]  /*16350*/  LDL.LU R20, [R1+0x30dc] ;  /* 0x0030dc0001147983 */ /* 0x000ea20000300800 */
[----:B------:R-:W-:Y:S02]  /*16360*/  IMAD.MOV.U32 R87, RZ, RZ, R163 ;  /* 0x000000ffff577224 */ /* 0x000fe400078e00a3 */
[----:B---3--:R-:W-:Y:S01]  /*16370*/  IMAD.MOV.U32 R88, RZ, RZ, R164 ;  /* 0x000000ffff587224 */ /* 0x008fe200078e00a4 */
[----:B------:R-:W3:Y:S01]  /*16380*/  LDL.LU R18, [R1+0x30d8] ;  /* 0x0030d80001127983 */ /* 0x000ee20000300800 */
[----:B------:R-:W-:Y:S02]  /*16390*/  IMAD.MOV.U32 R89, RZ, RZ, R165 ;  /* 0x000000ffff597224 */ /* 0x000fe400078e00a5 */
[----:B------:R-:W-:-:S02]  /*163a0*/  IMAD.MOV.U32 R90, RZ, RZ, R166 ;  /* 0x000000ffff5a7224 */ /* 0x000fc400078e00a6 */
[----:B------:R-:W-:Y:S02]  /*163b0*/  IMAD.MOV.U32 R91, RZ, RZ, R167 ;  /* 0x000000ffff5b7224 */ /* 0x000fe400078e00a7 */
[----:B----4-:R-:W-:Y:S02]  /*163c0*/  IMAD.MOV.U32 R92, RZ, RZ, R168 ;  /* 0x000000ffff5c7224 */ /* 0x010fe400078e00a8 */
[----:B------:R-:W-:Y:S02]  /*163d0*/  IMAD.MOV.U32 R93, RZ, RZ, R169 ;  /* 0x000000ffff5d7224 */ /* 0x000fe400078e00a9 */
[----:B------:R-:W-:Y:S02]  /*163e0*/  IMAD.MOV.U32 R94, RZ, RZ, R170 ;  /* 0x000000ffff5e7224 */ /* 0x000fe400078e00aa */
[----:B------:R-:W-:Y:S02]  /*163f0*/  IMAD.MOV.U32 R95, RZ, RZ, R171 ;  /* 0x000000ffff5f7224 */ /* 0x000fe400078e00ab */
[----:B------:R-:W-:-:S02]  /*16400*/  IMAD.MOV.U32 R96, RZ, RZ, R172 ;  /* 0x000000ffff607224 */ /* 0x000fc400078e00ac */
[----:B------:R-:W-:Y:S02]  /*16410*/  IMAD.MOV.U32 R97, RZ, RZ, R173 ;  /* 0x000000ffff617224 */ /* 0x000fe400078e00ad */
[----:B------:R-:W-:Y:S02]  /*16420*/  IMAD.MOV.U32 R98, RZ, RZ, R174 ;  /* 0x000000ffff627224 */ /* 0x000fe400078e00ae */
[----:B------:R-:W-:Y:S02]  /*16430*/  IMAD.MOV.U32 R99, RZ, RZ, R175 ;  /* 0x000000ffff637224 */ /* 0x000fe400078e00af */
[----:B------:R-:W-:Y:S01]  /*16440*/  IMAD.MOV.U32 R100, RZ, RZ, R176 ;  /* 0x000000ffff647224 */ /* 0x000fe200078e00b0 */
[----:B------:R0:W-:Y:S04]  /*16450*/  STL.128 [R1+0x3200], R92 ;  /* 0x0032005c01007387 */ /* 0x0001e80000100c00 */
[----:B------:R1:W-:Y:S04]  /*16460*/  STL.128 [R1+0x3210], R96 ;  /* 0x0032106001007387 */ /* 0x0003e80000100c00 */
[----:B------:R4:W-:Y:S04]  /*16470*/  STL.128 [R1+0x31f0], R88 ;  /* 0x0031f05801007387 */ /* 0x0009e80000100c00 */
[----:B------:R4:W-:Y:S04]  /*16480*/  STL.128 [R1+0x31e0], R84 ;  /* 0x0031e05401007387 */ /* 0x0009e80000100c00 */
[----:B0-----:R-:W3:Y:S04]  /*16490*/  LDL.LU.128 R92, [R1+0x3200] ;  /* 0x00320000015c7983 */ /* 0x001ee80000300c00 */
[----:B-1----:R-:W3:Y:S04]  /*164a0*/  LDL.LU.128 R96, [R1+0x3210] ;  /* 0x0032100001607983 */ /* 0x002ee80000300c00 */
[----:B----4-:R-:W4:Y:S04]  /*164b0*/  LDL.LU.128 R88, [R1+0x31f0] ;  /* 0x0031f00001587983 */ /* 0x010f280000300c00 */
[----:B------:R-:W4:Y:S01]  /*164c0*/  LDL.LU.128 R84, [R1+0x31e0] ;  /* 0x0031e00001547983 */ /* 0x000f220000300c00 */
[----:B------:R-:W-:-:S03]  /*164d0*/  IMAD.MOV.U32 R80, RZ, RZ, R156 ;  /* 0x000000ffff507224 */ /* 0x000fc600078e009c */
[----:B------:R-:W4:Y:S01]  /*164e0*/  LDL.LU.64 R16, [R1+0x30d0] ;  /* 0x0030d00001107983 */ /* 0x000f220000300a00 */
        /* <DEDUP_REMOVED lines=47> */
[----:B--2---:R-:W-:-:S02]  /*167e0*/  IMAD.MOV.U32 R76, RZ, RZ, R152 ;  /* 0x000000ffff4c7224 */ /* 0x004fc400078e0098 */
[----:B------:R-:W-:Y:S02]  /*167f0*/  IMAD.MOV.U32 R77, RZ, RZ, R153 ;  /* 0x000000ffff4d7224 */ /* 0x000fe400078e0099 */
[----:B------:R-:W-:Y:S02]  /*16800*/  IMAD.MOV.U32 R78, RZ, RZ, R154 ;  /* 0x000000ffff4e7224 */ /* 0x000fe400078e009a */
[----:B------:R-:W-:Y:S01]  /*16810*/  IMAD.MOV.U32 R79, RZ, RZ, R155 ;  /* 0x000000ffff4f7224 */ /* 0x000fe200078e009b */
[----:B------:R0:W-:Y:S04]  /*16820*/  STL.128 [R1+0x260], R108 ;  /* 0x0002606c01007387 */ /* 0x0001e80000100c00 */
[----:B------:R1:W-:Y:S04]  /*16830*/  STL.128 [R1+0x3220], R100 ;  /* 0x0032206401007387 */ /* 0x0003e80000100c00 */
[----:B------:R2:W-:Y:S04]  /*16840*/  STL.128 [R1+0x380], R104 ;  /* 0x0003806801007387 */ /* 0x0005e80000100c00 */
[----:B------:R2:W-:Y:S04]  /*16850*/  STL.128 [R1+0x31d0], R80 ;  /* 0x0031d05001007387 */ /* 0x0005e80000100c00 */
[----:B0-----:R-:W4:Y:S04]  /*16860*/  LDL.128 R108, [R1+0x5a0] ;  /* 0x0005a000016c7983 */ /* 0x001f280000100c00 */
[----:B-1----:R-:W4:Y:S04]  /*16870*/  LDL.LU.128 R100, [R1+0x3220] ;  /* 0x0032200001647983 */ /* 0x002f280000300c00 */
[----:B--2---:R-:W2:Y:S04]  /*16880*/  LDL.LU R105, [R1+0x594] ;  /* 0x0005940001697983 */ /* 0x004ea80000300800 */
[----:B------:R-:W2:Y:S04]  /*16890*/  LDL.LU R106, [R1+0x598] ;  /* 0x00059800016a7983 */ /* 0x000ea80000300800 */
[----:B------:R-:W2:Y:S04]  /*168a0*/  LDL.LU R107, [R1+0x59c] ;  /* 0x00059c00016b7983 */ /* 0x000ea80000300800 */
        /* <DEDUP_REMOVED lines=12> */
[----:B------:R-:W2:Y:S04]  /*16970*/  LDL.LU.128 R80, [R1+0x31d0] ;  /* 0x0031d00001507983 */ /* 0x000ea80000300c00 */
        /* <DEDUP_REMOVED lines=11> */
[----:B------:R-:W2:Y:S01]  /*16a30*/  LDL.LU.128 R32, [R1+0x3110] ;  /* 0x0031100001207983 */ /* 0x000ea20000300c00 */
[----:B------:R-:W-:-:S03]  /*16a40*/  R2UR UR7, R11 ;  /* 0x000000000b0772ca */ /* 0x000fc600000e0000 */
[----:B------:R-:W2:Y:S04]  /*16a50*/  LDL.LU R14, [R1+0x30cc] ;  /* 0x0030cc00010e7983 */ /* 0x000ea80000300800 */
[----:B------:R-:W2:Y:S04]  /*16a60*/  LDL.LU.128 R4, [R1+0x30b0] ;  /* 0x0030b00001047983 */ /* 0x000ea80000300c00 */
[----:B------:R0:W-:Y:S04]  /*16a70*/  STL [R1+0x30c8], R11 ;  /* 0x0030c80b01007387 */ /* 0x0001e80000100800 */
[----:B------:R-:W-:Y:S04]  /*16a80*/  STL.128 [R1+0x270], R112 ;  /* 0x0002707001007387 */ /* 0x000fe80000100c00 */
[----:B------:R-:W2:Y:S04]  /*16a90*/  LDL.LU.64 R8, [R1+0x30c0] ;  /* 0x0030c00001087983 */ /* 0x000ea80000300a00 */
[----:B0-----:R-:W2:Y:S04]  /*16aa0*/  LDL.LU R11, [R1+0x30c8] ;  /* 0x0030c800010b7983 */ /* 0x001ea80000300800 */
[----:B---3--:R0:W-:Y:S04]  /*16ab0*/  STL.128 [R1+0x3070], R92 ;  /* 0x0030705c01007387 */ /* 0x0081e80000100c00 */
[----:B------:R1:W-:Y:S04]  /*16ac0*/  STL.128 [R1+0x3080], R96 ;  /* 0x0030806001007387 */ /* 0x0003e80000100c00 */
[----:B----4-:R3:W-:Y:S04]  /*16ad0*/  STL.128 [R1+0x3060], R88 ;  /* 0x0030605801007387 */ /* 0x0107e80000100c00 */
[----:B------:R4:W-:Y:S04]  /*16ae0*/  STL.128 [R1+0x3050], R84 ;  /* 0x0030505401007387 */ /* 0x0009e80000100c00 */
[----:B0-----:R-:W2:Y:S04]  /*16af0*/  LDL.LU.128 R92, [R1+0x3070] ;  /* 0x00307000015c7983 */ /* 0x001ea80000300c00 */
[----:B-1----:R-:W2:Y:S04]  /*16b00*/  LDL.LU.128 R96, [R1+0x3080] ;  /* 0x0030800001607983 */ /* 0x002ea80000300c00 */
[----:B---3--:R-:W3:Y:S04]  /*16b10*/  LDL.LU.128 R88, [R1+0x3060] ;  /* 0x0030600001587983 */ /* 0x008ee80000300c00 */
[----:B----4-:R-:W4:Y:S04]  /*16b20*/  LDL.LU.128 R84, [R1+0x3050] ;  /* 0x0030500001547983 */ /* 0x010f280000300c00 */
[----:B------:R-:W4:Y:S04]  /*16b30*/  LDL.128 R112, [R1+0x5b0] ;  /* 0x0005b00001707983 */ /* 0x000f280000100c00 */
[----:B------:R0:W-:Y:S04]  /*16b40*/  STL.128 [R1+0x2f70], R28 ;  /* 0x002f701c01007387 */ /* 0x0001e80000100c00 */
[----:B------:R1:W-:Y:S04]  /*16b50*/  STL.128 [R1+0x2f60], R24 ;  /* 0x002f601801007387 */ /* 0x0003e80000100c00 */
[----:B------:R-:W4:Y:S04]  /*16b60*/  LDL.LU.128 R212, [R1+0x3420] ;  /* 0x0034200001d47983 */ /* 0x000f280000300c00 */
        /* <DEDUP_REMOVED lines=8> */
[----:B------:R-:W-:Y:S04]  /*16bf0*/  STL.128 [R1+0x390], R108 ;  /* 0x0003906c01007387 */ /* 0x000fe80000100c00 */
[----:B------:R0:W-:Y:S04]  /*16c00*/  STL.128 [R1+0x3090], R100 ;  /* 0x0030906401007387 */ /* 0x0001e80000100c00 */
[----:B--2---:R1:W-:Y:S04]  /*16c10*/  STL.128 [R1+0x30a0], R104 ;  /* 0x0030a06801007387 */ /* 0x0043e80000100c00 */
[----:B0-----:R-:W2:Y:S04]  /*16c20*/  LDL.LU.128 R100, [R1+0x3090] ;  /* 0x0030900001647983 */ /* 0x001ea80000300c00 */
[----:B------:R-:W2:Y:S04]  /*16c30*/  LDL.LU R109, [R1+0x5a4] ;  /* 0x0005a400016d7983 */ /* 0x000ea80000300800 */
[----:B------:R-:W2:Y:S04]  /*16c40*/  LDL.LU R110, [R1+0x5a8] ;  /* 0x0005a800016e7983 */ /* 0x000ea80000300800 */
[----:B-1----:R-:W2:Y:S04]  /*16c50*/  LDL.LU.128 R104, [R1+0x30a0] ;  /* 0x0030a00001687983 */ /* 0x002ea80000300c00 */
        /* <DEDUP_REMOVED lines=26> */
[----:B---3--:R-:W3:Y:S04]  /*16e00*/  LDL.LU.128 R32, [R1+0x2f80] ;  /* 0x002f800001207983 */ /* 0x008ee80000300c00 */
[----:B------:R0:W-:Y:S04]  /*16e10*/  STL [R1+0x2f50], R22 ;  /* 0x002f501601007387 */ /* 0x0001e80000100800 */
[----:B------:R1:W-:Y:S04]  /*16e20*/  STL [R1+0x2f4c], R20 ;  /* 0x002f4c1401007387 */ /* 0x0003e80000100800 */
[----:B------:R1:W-:Y:S04]  /*16e30*/  STL [R1+0x2f48], R18 ;  /* 0x002f481201007387 */ /* 0x0003e80000100800 */
[----:B------:R1:W-:Y:S04]  /*16e40*/  STL.64 [R1+0x2f40], R16 ;  /* 0x002f401001007387 */ /* 0x0003e80000100a00 */
[----:B------:R1:W-:Y:S04]  /*16e50*/  STL [R1+0x2f3c], R14 ;  /* 0x002f3c0e01007387 */ /* 0x0003e80000100800 */
[----:B------:R4:W-:Y:S04]  /*16e60*/  STL.128 [R1+0x2f20], R4 ;  /* 0x002f200401007387 */ /* 0x0009e80000100c00 */
[----:B0-----:R-:W3:Y:S04]  /*16e70*/  LDL.LU R22, [R1+0x2f50] ;  /* 0x002f500001167983 */ /* 0x001ee80000300800 */
[----:B-1----:R-:W3:Y:S04]  /*16e80*/  LDL.LU R20, [R1+0x2f4c] ;  /* 0x002f4c0001147983 */ /* 0x002ee80000300800 */
[----:B------:R-:W3:Y:S04]  /*16e90*/  LDL.LU R18, [R1+0x2f48] ;  /* 0x002f480001127983 */ /* 0x000ee80000300800 */
[----:B------:R-:W3:Y:S04]  /*16ea0*/  LDL.LU.64 R16, [R1+0x2f40] ;  /* 0x002f400001107983 */ /* 0x000ee80000300a00 */
[----:B------:R-:W3:Y:S04]  /*16eb0*/  LDL.LU R14, [R1+0x2f3c] ;  /* 0x002f3c00010e7983 */ /* 0x000ee80000300800 */
[----:B----4-:R-:W4:Y:S04]  /*16ec0*/  LDL.LU.128 R4, [R1+0x2f20] ;  /* 0x002f200001047983 */ /* 0x010f280000300c00 */
[----:B------:R0:W-:Y:S04]  /*16ed0*/  STL [R1+0x2f38], R11 ;  /* 0x002f380b01007387 */ /* 0x0001e80000100800 */
[----:B------:R1:W-:Y:S04]  /*16ee0*/  STL.64 [R1+0x2f30], R8 ;  /* 0x002f300801007387 */ /* 0x0003e80000100a00 */
[----:B------:R1:W-:Y:S04]  /*16ef0*/  STL.128 [R1+0x2ee0], R96 ;  /* 0x002ee06001007387 */ /* 0x0003e80000100c00 */
[----:B0-----:R-:W4:Y:S04]  /*16f00*/  LDL.LU R11, [R1+0x2f38] ;  /* 0x002f3800010b7983 */ /* 0x001f280000300800 */
[----:B-1----:R-:W4:Y:S04]  /*16f10*/  LDL.LU.64 R8, [R1+0x2f30] ;  /* 0x002f300001087983 */ /* 0x002f280000300a00 */
[----:B------:R0:W-:Y:S04]  /*16f20*/  STL.128 [R1+0x2ed0], R92 ;  /* 0x002ed05c01007387 */ /* 0x0001e80000100c00 */
[----:B------:R1:W-:Y:S04]  /*16f30*/  STL.128 [R1+0x2ec0], R88 ;  /* 0x002ec05801007387 */ /* 0x0003e80000100c00 */
[----:B------:R1:W-:Y:S04]  /*16f40*/  STL.128 [R1+0x2eb0], R84 ;  /* 0x002eb05401007387 */ /* 0x0003e80000100c00 */
[----:B------:R1:W-:Y:S04]  /*16f50*/  STL.128 [R1+0x3a0], R112 ;  /* 0x0003a07001007387 */ /* 0x0003e80000100c00 */
[----:B------:R-:W4:Y:S04]  /*16f60*/  LDL.LU.128 R96, [R1+0x2ee0] ;  /* 0x002ee00001607983 */ /* 0x000f280000300c00 */
[----:B0-----:R-:W4:Y:S04]  /*16f70*/  LDL.LU.128 R92, [R1+0x2ed0] ;  /* 0x002ed000015c7983 */ /* 0x001f280000300c00 */
[----:B-1----:R-:W4:Y:S04]  /*16f80*/  LDL.LU.128 R88, [R1+0x2ec0] ;  /* 0x002ec00001587983 */ /* 0x002f280000300c00 */
[----:B------:R-:W4:Y:S04]  /*16f90*/  LDL.LU.128 R84, [R1+0x2eb0] ;  /* 0x002eb00001547983 */ /* 0x000f280000300c00 */
[----:B------:R-:W4:Y:S04]  /*16fa0*/  LDL.LU R113, [R1+0x5b4] ;  /* 0x0005b40001717983 */ /* 0x000f280000300800 */
[----:B------:R-:W4:Y:S04]  /*16fb0*/  LDL.LU R114, [R1+0x5b8] ;  /* 0x0005b80001727983 */ /* 0x000f280000300800 */
[----:B------:R-:W4:Y:S04]  /*16fc0*/  LDL.LU R115, [R1+0x5bc] ;  /* 0x0005bc0001737983 */ /* 0x000f280000300800 */
[----:B------:R0:W-:Y:S04]  /*16fd0*/  STL.128 [R1+0x2dd0], R28 ;  /* 0x002dd01c01007387 */ /* 0x0001e80000100c00 */
[----:B------:R1:W-:Y:S04]  /*16fe0*/  STL.128 [R1+0x2dc0], R24 ;  /* 0x002dc01801007387 */ /* 0x0003e80000100c00 */
[----:B0-----:R-:W4:Y:S04]  /*16ff0*/  LDL.LU.128 R28, [R1+0x2dd0] ;  /* 0x002dd000011c7983 */ /* 0x001f280000300c00 */
[----:B-1----:R-:W4:Y:S04]  /*17000*/  LDL.LU.128 R24, [R1+0x2dc0] ;  /* 0x002dc00001187983 */ /* 0x002f280000300c00 */
[----:B--2---:R0:W-:Y:S04]  /*17010*/  STL.128 [R1+0x2ef0], R100 ;  /* 0x002ef06401007387 */ /* 0x0041e80000100c00 */
[----:B------:R1:W-:Y:S04]  /*17020*/  STL.128 [R1+0x2f00], R104 ;  /* 0x002f006801007387 */ /* 0x0003e80000100c00 */
[----:B------:R2:W-:Y:S04]  /*17030*/  STL.128 [R1+0x2f10], R108 ;  /* 0x002f106c01007387 */ /* 0x0005e80000100c00 */
[----:B0-----:R-:W4:Y:S04]  /*17040*/  LDL.LU.128 R100, [R1+0x2ef0] ;  /* 0x002ef00001647983 */ /* 0x001f280000300c00 */
[----:B-1----:R-:W4:Y:S04]  /*17050*/  LDL.LU.128 R104, [R1+0x2f00] ;  /* 0x002f000001687983 */ /* 0x002f280000300c00 */
[----:B--2---:R-:W2:Y:S04]  /*17060*/  LDL.LU.128 R108, [R1+0x2f10] ;  /* 0x002f1000016c7983 */ /* 0x004ea80000300c00 */
        /* <DEDUP_REMOVED lines=31> */
[----:B----4-:R4:W-:Y:S04]  /*17260*/  STL.128 [R1+0x2d80], R4 ;  /* 0x002d800401007387 */ /* 0x0109e80000100c00 */
[----:B0-----:R-:W3:Y:S04]  /*17270*/  LDL.LU R22, [R1+0x2db0] ;  /* 0x002db00001167983 */ /* 0x001ee80000300800 */
[----:B-1----:R-:W3:Y:S04]  /*17280*/  LDL.LU R20, [R1+0x2dac] ;  /* 0x002dac0001147983 */ /* 0x002ee80000300800 */
[----:B------:R-:W3:Y:S04]  /*17290*/  LDL.LU R18, [R1+0x2da8] ;  /* 0x002da80001127983 */ /* 0x000ee80000300800 */
[----:B------:R-:W3:Y:S04]  /*172a0*/  LDL.LU.64 R16, [R1+0x2da0] ;  /* 0x002da00001107983 */ /* 0x000ee80000300a00 */
[----:B------:R-:W3:Y:S04]  /*172b0*/  LDL.LU R14, [R1+0x2d9c] ;  /* 0x002d9c00010e7983 */ /* 0x000ee80000300800 */
[----:B----4-:R-:W4:Y:S04]  /*172c0*/  LDL.LU.128 R4, [R1+0x2d80] ;  /* 0x002d800001047983 */ /* 0x010f280000300c00 */
[----:B------:R0:W-:Y:S04]  /*172d0*/  STL [R1+0x3350], R224 ;  /* 0x003350e001007387 */ /* 0x0001e80000100800 */
        /* <DEDUP_REMOVED lines=12> */
[----:B------:R-:W-:Y:S04]  /*173a0*/  STL.128 [R1+0x320], R156 ;  /* 0x0003209c01007387 */ /* 0x000fe80000100c00 */
[----:B------:R-:W-:Y:S04]  /*173b0*/  STL.128 [R1+0x330], R160 ;  /* 0x000330a001007387 */ /* 0x000fe80000100c00 */
[----:B------:R-:W-:Y:S04]  /*173c0*/  STL.128 [R1+0x340], R164 ;  /* 0x000340a401007387 */ /* 0x000fe80000100c00 */
[----:B------:R-:W-:Y:S04]  /*173d0*/  STL.128 [R1+0x350], R168 ;  /* 0x000350a801007387 */ /* 0x000fe80000100c00 */
[----:B------:R-:W-:Y:S04]  /*173e0*/  STL.128 [R1+0x360], R172 ;  /* 0x000360ac01007387 */ /* 0x000fe80000100c00 */
[----:B------:R1:W-:Y:S04]  /*173f0*/  STL.128 [R1+0x370], R176 ;  /* 0x000370b001007387 */ /* 0x0003e80000100c00 */
[----:B------:R1:W-:Y:S04]  /*17400*/  STL [R1+0x2d98], R11 ;  /* 0x002d980b01007387 */ /* 0x0003e80000100800 */
[----:B------:R1:W-:Y:S04]  /*17410*/  STL.64 [R1+0x2d90], R8 ;  /* 0x002d900801007387 */ /* 0x0003e80000100a00 */
[----:B0-----:R-:W4:Y:S04]  /*17420*/  LDL.LU R224, [R1+0x3350] ;  /* 0x0033500001e07983 */ /* 0x001f280000300800 */
        /* <DEDUP_REMOVED lines=18> */
[----:B------:R-:W4:Y:S04]  /*17550*/  LDL.LU R11, [R1+0x2d98] ;  /* 0x002d9800010b7983 */ /* 0x000f280000300800 */
[----:B------:R-:W4:Y:S04]  /*17560*/  LDL.LU.64 R8, [R1+0x2d90] ;  /* 0x002d900001087983 */ /* 0x000f280000300a00 */
        /* <DEDUP_REMOVED lines=24> */
[----:B0-----:R-:W4:Y:S04]  /*176f0*/  LDL.128 R116, [R1+0x5c0] ;  /* 0x0005c00001747983 */ /* 0x001f280000100c00 */
        /* <DEDUP_REMOVED lines=9> */
[----:B-1----:R-:W4:Y:S04]  /*17790*/  LDL.LU.128 R76, [R1+0x2ce0] ;  /* 0x002ce000014c7983 */ /* 0x002f280000300c00 */
[----:B--2---:R-:W2:Y:S04]  /*177a0*/  LDL.LU.128 R72, [R1+0x2cd0] ;  /* 0x002cd00001487983 */ /* 0x004ea80000300c00 */
        /* <DEDUP_REMOVED lines=10> */
[----:B------:R-:W3:Y:S04]  /*17850*/  LDL.LU.128 R28, [R1+0x2c20] ;  /* 0x002c2000011c7983 */ /* 0x000ee80000300c00 */
[----:B------:R-:W3:Y:S04]  /*17860*/  LDL.LU.128 R24, [R1+0x2c10] ;  /* 0x002c100001187983 */ /* 0x000ee80000300c00 */
[----:B------:R0:W-:Y:S04]  /*17870*/  STL.128 [R1+0x290], R120 ;  /* 0x0002907801007387 */ /* 0x0001e80000100c00 */
[----:B------:R1:W-:Y:S04]  /*17880*/  STL [R1+0x2c00], R22 ;  /* 0x002c001601007387 */ /* 0x0003e80000100800 */
[----:B------:R1:W-:Y:S04]  /*17890*/  STL [R1+0x2bfc], R20 ;  /* 0x002bfc1401007387 */ /* 0x0003e80000100800 */
[----:B------:R1:W-:Y:S04]  /*178a0*/  STL [R1+0x2bf8], R18 ;  /* 0x002bf81201007387 */ /* 0x0003e80000100800 */
[----:B0-----:R-:W3:Y:S04]  /*178b0*/  LDL.LU.128 R120, [R1+0x5d0] ;  /* 0x0005d00001787983 */ /* 0x001ee80000300c00 */
[----:B------:R0:W-:Y:S04]  /*178c0*/  STL.64 [R1+0x2bf0], R16 ;  /* 0x002bf01001007387 */ /* 0x0001e80000100a00 */
[----:B------:R0:W-:Y:S04]  /*178d0*/  STL [R1+0x2bec], R14 ;  /* 0x002bec0e01007387 */ /* 0x0001e80000100800 */
[----:B----4-:R4:W-:Y:S04]  /*178e0*/  STL.128 [R1+0x2bd0], R4 ;  /* 0x002bd00401007387 */ /* 0x0109e80000100c00 */
[----:B-1----:R-:W3:Y:S04]  /*178f0*/  LDL.LU R22, [R1+0x2c00] ;  /* 0x002c000001167983 */ /* 0x002ee80000300800 */
[----:B------:R-:W3:Y:S04]  /*17900*/  LDL.LU R20, [R1+0x2bfc] ;  /* 0x002bfc0001147983 */ /* 0x000ee80000300800 */
[----:B------:R-:W3:Y:S04]  /*17910*/  LDL.LU R18, [R1+0x2bf8] ;  /* 0x002bf80001127983 */ /* 0x000ee80000300800 */
[----:B0-----:R-:W3:Y:S04]  /*17920*/  LDL.LU.64 R16, [R1+0x2bf0] ;  /* 0x002bf00001107983 */ /* 0x001ee80000300a00 */
[----:B------:R-:W3:Y:S04]  /*17930*/  LDL.LU R14, [R1+0x2bec] ;  /* 0x002bec00010e7983 */ /* 0x000ee80000300800 */
[----:B----4-:R-:W4:Y:S04]  /*17940*/  LDL.LU.128 R4, [R1+0x2bd0] ;  /* 0x002bd00001047983 */ /* 0x010f280000300c00 */
[----:B------:R-:W4:Y:S04]  /*17950*/  LDL.LU R23, [R1+0x5c4] ;  /* 0x0005c40001177983 */ /* 0x000f280000300800 */
[----:B------:R-:W4:Y:S04]  /*17960*/  LDL.LU R21, [R1+0x5c8] ;  /* 0x0005c80001157983 */ /* 0x000f280000300800 */
[----:B------:R-:W4:Y:S04]  /*17970*/  LDL.LU R19, [R1+0x5cc] ;  /* 0x0005cc0001137983 */ /* 0x000f280000300800 */
[----:B------:R-:W-:Y:S04]  /*17980*/  STL.128 [R1+0x3b0], R116 ;  /* 0x0003b07401007387 */ /* 0x000fe80000100c00 */
        /* <DEDUP_REMOVED lines=11> */
[----:B--2---:R2:W-:Y:S04]  /*17a40*/  STL.128 [R1+0x2b10], R72 ;  /* 0x002b104801007387 */ /* 0x0045e80000100c00 */
        /* <DEDUP_REMOVED lines=33> */
[----:B---3--:R-:W2:Y:S04]  /*17c60*/  LDL.LU.128 R32, [R1+0x2a70] ;  /* 0x002a700001207983 */ /* 0x008ea80000300c00 */
[----:B------:R-:W2:Y:S04]  /*17c70*/  LDL.LU.128 R28, [R1+0x2a60] ;  /* 0x002a6000011c7983 */ /* 0x000ea80000300c00 */
[----:B------:R-:W2:Y:S01]  /*17c80*/  LDL.LU.128 R24, [R1+0x2a50] ;  /* 0x002a500001187983 */ /* 0x000ea20000300c00 */
[----:B------:R-:W-:Y:S01]  /*17c90*/  R2UR UR6, R10 ;  /* 0x000000000a0672ca */ /* 0x000fe200000e0000 */
[----:B------:R-:W-:-:S02]  /*17ca0*/  IMAD.MOV.U32 R15, RZ, RZ, R120 ;  /* 0x000000ffff0f7224 */ /* 0x000fc400078e0078 */
[----:B------:R-:W-:Y:S02]  /*17cb0*/  IMAD.MOV.U32 R13, RZ, RZ, R121 ;  /* 0x000000ffff0d7224 */ /* 0x000fe400078e0079 */
[----:B------:R-:W-:Y:S02]  /*17cc0*/  IMAD.MOV.U32 R12, RZ, RZ, R122 ;  /* 0x000000ffff0c7224 */ /* 0x000fe400078e007a */
[----:B------:R-:W-:Y:S01]  /*17cd0*/  IMAD.MOV.U32 R10, RZ, RZ, R123 ;  /* 0x000000ffff0a7224 */ /* 0x000fe200078e007b */
[----:B------:R0:W-:Y:S01]  /*17ce0*/  STL.128 [R1+0x2a0], R124 ;  /* 0x0002a07c01007387 */ /* 0x0001e20000100c00 */
[----:B----4-:R-:W-:Y:S02]  /*17cf0*/  IMAD.MOV.U32 R117, RZ, RZ, R23 ;  /* 0x000000ffff757224 */ /* 0x010fe400078e0017 */
[----:B------:R-:W-:Y:S01]  /*17d00*/  IMAD.MOV.U32 R118, RZ, RZ, R21 ;  /* 0x000000ffff767224 */ /* 0x000fe200078e0015 */
[----:B------:R1:W-:Y:S01]  /*17d10*/  STL.128 [R1+0x2b0], R128 ;  /* 0x0002b08001007387 */ /* 0x0003e20000100c00 */
[----:B------:R-:W-:-:S03]  /*17d20*/  IMAD.MOV.U32 R119, RZ, RZ, R19 ;  /* 0x000000ffff777224 */ /* 0x000fc600078e0013 */
[----:B------:R3:W-:Y:S04]  /*17d30*/  STL.128 [R1+0x2c0], R132 ;  /* 0x0002c08401007387 */ /* 0x0007e80000100c00 */
[----:B------:R4:W-:Y:S04]  /*17d40*/  STL.128 [R1+0x2d0], R136 ;  /* 0x0002d08801007387 */ /* 0x0009e80000100c00 */
[----:B------:R-:W-:Y:S01]  /*17d50*/  STL.128 [R1+0x2e0], R140 ;  /* 0x0002e08c01007387 */ /* 0x000fe20000100c00 */
[----:B0-----:R-:W-:Y:S02]  /*17d60*/  IMAD.MOV.U32 R124, RZ, RZ, R224 ;  /* 0x000000ffff7c7224 */ /* 0x001fe400078e00e0 */
[----:B------:R-:W-:Y:S01]  /*17d70*/  IMAD.MOV.U32 R125, RZ, RZ, R223 ;  /* 0x000000ffff7d7224 */ /* 0x000fe200078e00df */
[----:B------:R-:W-:Y:S01]  /*17d80*/  STL.128 [R1+0x2f0], R144 ;  /* 0x0002f09001007387 */ /* 0x000fe20000100c00 */
[----:B------:R-:W-:-:S02]  /*17d90*/  IMAD.MOV.U32 R126, RZ, RZ, R222 ;  /* 0x000000ffff7e7224 */ /* 0x000fc400078e00de */
[----:B------:R-:W-:Y:S01]  /*17da0*/  IMAD.MOV.U32 R127, RZ, RZ, R221 ;  /* 0x000000ffff7f7224 */ /* 0x000fe200078e00dd */
[----:B------:R-:W-:Y:S01]  /*17db0*/  STL.128 [R1+0x300], R148 ;  /* 0x0003009401007387 */ /* 0x000fe20000100c00 */
[----:B-1----:R-:W-:Y:S02]  /*17dc0*/  IMAD.MOV.U32 R128, RZ, RZ, R220 ;  /* 0x000000ffff807224 */ /* 0x002fe400078e00dc */
[----:B------:R-:W-:Y:S01]  /*17dd0*/  IMAD.MOV.U32 R129, RZ, RZ, R219 ;  /* 0x000000ffff817224 */ /* 0x000fe200078e00db */
[----:B------:R0:W-:Y:S01]  /*17de0*/  STL.128 [R1+0x3c0], R120 ;  /* 0x0003c07801007387 */ /* 0x0001e20000100c00 */
[----:B------:R-:W-:Y:S02]  /*17df0*/  IMAD.MOV.U32 R130, RZ, RZ, R218 ;  /* 0x000000ffff827224 */ /* 0x000fe400078e00da */
[----:B------:R-:W-:Y:S02]  /*17e00*/  IMAD.MOV.U32 R131, RZ, RZ, R217 ;  /* 0x000000ffff837224 */ /* 0x000fe400078e00d9 */
[----:B---3--:R-:W-:-:S02]  /*17e10*/  IMAD.MOV.U32 R132, RZ, RZ, R216 ;  /* 0x000000ffff847224 */ /* 0x008fc400078e00d8 */
[----:B------:R-:W-:Y:S02]  /*17e20*/  IMAD.MOV.U32 R133, RZ, RZ, R181 ;  /* 0x000000ffff857224 */ /* 0x000fe400078e00b5 */
[----:B------:R-:W-:Y:S02]  /*17e30*/  IMAD.MOV.U32 R134, RZ, RZ, R180 ;  /* 0x000000ffff867224 */ /* 0x000fe400078e00b4 */
[----:B------:R-:W-:Y:S02]  /*17e40*/  IMAD.MOV.U32 R135, RZ, RZ, R179 ;  /* 0x000000ffff877224 */ /* 0x000fe400078e00b3 */
[----:B----4-:R-:W-:Y:S02]  /*17e50*/  IMAD.MOV.U32 R136, RZ, RZ, R178 ;  /* 0x000000ffff887224 */ /* 0x010fe400078e00b2 */
        /* <DEDUP_REMOVED lines=18> */
[----:B------:R-:W-:-:S06]  /*17f80*/  IMAD.MOV.U32 R151, RZ, RZ, R6 ;  /* 0x000000ffff977224 */ /* 0x000fcc00078e0006 */
[----:B--2---:R-:W-:-:S06]  /*17f90*/  WARPGROUP.ARRIVE ;  /* 0x00000000000079c5 */ /* 0x004fcc0000000000 */
[----:B------:R-:W-:Y:S03]  /*17fa0*/  HGMMA.64x256x16.F32.BF16 R24, R152, gdesc[UR4].tnspB, R24, gsb0 ;  /* 0x43e0000498187df0 */ /* 0x000fe60008001818 */
[----:B------:R-:W-:Y:S02]  /*17fb0*/  WARPGROUP.DEPBAR.LE gsb0, 0x0 ;  /* 0x00008000000079c5 */ /* 0x000fe40000010000 */
[----:B------:R0:W-:Y:S04]  /*17fc0*/  STL.128 [R1+0x2a00], R132 ;  /* 0x002a008401007387 */ /* 0x0001e80000100c00 */
[----:B------:R1:W-:Y:S01]  /*17fd0*/  STL.128 [R1+0x29f0], R128 ;  /* 0x0029f08001007387 */ /* 0x0003e20000100c00 */
[----:B0-----:R-:W-:-:S02]  /*17fe0*/  IMAD.MOV.U32 R132, RZ, RZ, R224 ;  /* 0x000000ffff847224 */ /* 0x001fc400078e00e0 */
[----:B------:R-:W-:Y:S02]  /*17ff0*/  IMAD.MOV.U32 R133, RZ, RZ, R223 ;  /* 0x000000ffff857224 */ /* 0x000fe400078e00df */
[----:B------:R-:W-:Y:S01]  /*18000*/  IMAD.MOV.U32 R134, RZ, RZ, R222 ;  /* 0x000000ffff867224 */ /* 0x000fe200078e00de */
[----:B-1----:R-:W2:Y:S01]  /*18010*/  LDL.LU.128 R128, [R1+0x29f0] ;  /* 0x0029f00001807983 */ /* 0x002ea20000300c00 */
[----:B------:R-:W-:-:S05]  /*18020*/  IMAD.MOV.U32 R135, RZ, RZ, R221 ;  /* 0x000000ffff877224 */ /* 0x000fca00078e00dd */
[----:B------:R0:W-:Y:S04]  /*18030*/  STL.128 [R1+0x3d0], R132 ;  /* 0x0003d08401007387 */ /* 0x0001e80000100c00 */
[----:B------:R1:W-:Y:S04]  /*18040*/  STL.128 [R1+0x29e0], R124 ;  /* 0x0029e07c01007387 */ /* 0x0003e80000100c00 */
[----:B------:R3:W-:Y:S04]  /*18050*/  STL.128 [R1+0x29d0], R120 ;  /* 0x0029d07801007387 */ /* 0x0007e80000100c00 */
[----:B------:R4:W-:Y:S04]  /*18060*/  STL.128 [R1+0x29c0], R116 ;  /* 0x0029c07401007387 */ /* 0x0009e80000100c00 */
[----:B0-----:R-:W2:Y:S04]  /*18070*/  LDL.LU.128 R132, [R1+0x2a00] ;  /* 0x002a000001847983 */ /* 0x001ea80000300c00 */
        /* <DEDUP_REMOVED lines=21> */
[----:B-1----:R-:W2:Y:S04]  /*181d0*/  LDL.LU.128 R124, [R1+0x29e0] ;  /* 0x0029e000017c7983 */ /* 0x002ea80000300c00 */
[----:B---3--:R-:W3:Y:S04]  /*181e0*/  LDL.LU.128 R120, [R1+0x29d0] ;  /* 0x0029d00001787983 */ /* 0x008ee80000300c00 */
[----:B----4-:R-:W4:Y:S04]  /*181f0*/  LDL.LU.128 R116, [R1+0x29c0] ;  /* 0x0029c00001747983 */ /* 0x010f280000300c00 */
[----:B0-----:R-:W4:Y:S04]  /*18200*/  LDL.LU.128 R112, [R1+0x29b0] ;  /* 0x0029b00001707983 */ /* 0x001f280000300c00 */
        /* <DEDUP_REMOVED lines=20> */
[----:B------:R0:W-:Y:S04]  /*18350*/  STL.128 [R1+0x2a30], R144 ;  /* 0x002a309001007387 */ /* 0x0001e80000100c00 */
[----:B------:R1:W-:Y:S01]  /*18360*/  STL.128 [R1+0x2a20], R140 ;  /* 0x002a208c01007387 */ /* 0x0003e20000100c00 */
[----:B0-----:R-:W-:-:S02]  /*18370*/  IMAD.MOV.U32 R144, RZ, RZ, R178 ;  /* 0x000000ffff907224 */ /* 0x001fc400078e00b2 */
[-CC-:B------:R-:W-:Y:S01]  /*18380*/  FFMA.FTZ R178, R164, R0.reuse, -R4.reuse ;  /* 0x00000000a4b27223 */ /* 0x180fe20000010804 */
[----:B------:R-:W-:Y:S02]  /*18390*/  IMAD.MOV.U32 R145, RZ, RZ, R177 ;  /* 0x000000ffff917224 */ /* 0x000fe400078e00b1 */
[-CC-:B------:R-:W-:Y:S01]  /*183a0*/  FFMA.FTZ R177, R161, R0.reuse, -R4.reuse ;  /* 0x00000000a1b17223 */ /* 0x180fe20000010804 */
[----:B-1----:R-:W-:Y:S02]  /*183b0*/  IMAD.MOV.U32 R143, RZ, RZ, R179 ;  /* 0x000000ffff8f7224 */ /* 0x002fe400078e00b3 */
[-C--:B------:R-:W-:Y:S01]  /*183c0*/  FFMA.FTZ R179, R165, R0.reuse, -R4 ;  /* 0x00000000a5b37223 */ /* 0x080fe20000010804 */
[----:B------:R-:W-:Y:S02]  /*183d0*/  IMAD.MOV.U32 R146, RZ, RZ, R176 ;  /* 0x000000ffff927224 */ /* 0x000fe400078e00b0 */
[----:B------:R-:W-:Y:S01]  /*183e0*/  FFMA.FTZ R176, R160, R0, -R4 ;  /* 0x00000000a0b07223 */ /* 0x000fe20000010804 */
[----:B------:R-:W-:Y:S08]  /*183f0*/  MUFU.EX2 R178, R178 ;  /* 0x000000b200b27308 */ /* 0x000ff00000000800 */
[----:B------:R-:W-:Y:S08]  /*18400*/  MUFU.EX2 R179, R179 ;  /* 0x000000b300b37308 */ /* 0x000ff00000000800 */
[----:B------:R-:W-:Y:S08]  /*18410*/  MUFU.EX2 R177, R177 ;  /* 0x000000b100b17308 */ /* 0x000ff00000000800 */
[----:B------:R-:W0:Y:S01]  /*18420*/  MUFU.EX2 R176, R176 ;  /* 0x000000b000b07308 */ /* 0x000e220000000800 */
[----:B------:R1:W-:Y:S01]  /*18430*/  STL.128 [R1+0x2a40], R148 ;  /* 0x002a409401007387 */ /* 0x0003e20000100c00 */
[----:B------:R-:W-:-:S02]  /*18440*/  IMAD.MOV.U32 R140, RZ, RZ, R216 ;  /* 0x000000ffff8c7224 */ /* 0x000fc400078e00d8 */
[----:B------:R-:W-:Y:S01]  /*18450*/  IMAD.MOV.U32 R141, RZ, RZ, R181 ;  /* 0x000000ffff8d7224 */ /* 0x000fe200078e00b5 */
[----:B------:R0:W-:Y:S01]  /*18460*/  STL.128 [R1+0x2a10], R136 ;  /* 0x002a108801007387 */ /* 0x0001e20000100c00 */
[----:B------:R-:W-:Y:S02]  /*18470*/  IMAD.MOV.U32 R142, RZ, RZ, R180 ;  /* 0x000000ffff8e7224 */ /* 0x000fe400078e00b4 */
[----:B------:R-:W-:Y:S02]  /*18480*/  IMAD.MOV.U32 R147, RZ, RZ, R171 ;  /* 0x000000ffff937224 */ /* 0x000fe400078e00ab */
[----:B------:R-:W-:Y:S02]  /*18490*/  IMAD.MOV.U32 R221, RZ, RZ, R26 ;  /* 0x000000ffffdd7224 */ /* 0x000fe400078e001a */
[----:B------:R-:W-:Y:S02]  /*184a0*/  IMAD.MOV.U32 R222, RZ, RZ, R25 ;  /* 0x000000ffffde7224 */ /* 0x000fe400078e0019 */
[----:B-1----:R-:W-:-:S02]  /*184b0*/  IMAD.MOV.U32 R148, RZ, RZ, R159 ;  /* 0x000000ffff947224 */ /* 0x002fc400078e009f */
[----:B------:R-:W-:Y:S02]  /*184c0*/  IMAD.MOV.U32 R149, RZ, RZ, R158 ;  /* 0x000000ffff957224 */ /* 0x000fe400078e009e */
[----:B0-----:R-:W-:Y:S02]  /*184d0*/  IMAD.MOV.U32 R136, RZ, RZ, R220 ;  /* 0x000000ffff887224 */ /* 0x001fe400078e00dc */
[----:B------:R-:W-:Y:S02]  /*184e0*/  IMAD.MOV.U32 R137, RZ, RZ, R219 ;  /* 0x000000ffff897224 */ /* 0x000fe400078e00db */
[----:B------:R-:W-:Y:S02]  /*184f0*/  IMAD.MOV.U32 R138, RZ, RZ, R218 ;  /* 0x000000ffff8a7224 */ /* 0x000fe400078e00da */
[----:B------:R-:W-:Y:S02]  /*18500*/  IMAD.MOV.U32 R139, RZ, RZ, R217 ;  /* 0x000000ffff8b7224 */ /* 0x000fe400078e00d9 */
[----:B------:R-:W-:-:S02]  /*18510*/  IMAD.MOV.U32 R150, RZ, RZ, R157 ;  /* 0x000000ffff967224 */ /* 0x000fc400078e009d */
[----:B------:R-:W-:Y:S02]  /*18520*/  IMAD.MOV.U32 R151, RZ, RZ, R156 ;  /* 0x000000ffff977224 */ /* 0x000fe400078e009c */
[----:B------:R-:W-:Y:S01]  /*18530*/  IMAD.MOV.U32 R220, RZ, RZ, R27 ;  /* 0x000000ffffdc7224 */ /* 0x000fe200078e001b */
[----:B------:R0:W-:Y:S01]  /*18540*/  STL [R1+0x2be8], R11 ;  /* 0x002be80b01007387 */ /* 0x0001e20000100800 */
[----:B------:R-:W-:-:S03]  /*18550*/  FFMA.FTZ R165, R183, R0, -R166 ;  /* 0x00000000b7a57223 */ /* 0x000fc600000108a6 */
[----:B------:R1:W-:Y:S01]  /*18560*/  STL.64 [R1+0x2be0], R8 ;  /* 0x002be00801007387 */ /* 0x0003e20000100a00 */
[----:B------:R-:W-:-:S03]  /*18570*/  FFMA.FTZ R164, R182, R0, -R166 ;  /* 0x00000000b6a47223 */ /* 0x000fc600000108a6 */
[----:B------:R-:W-:Y:S01]  /*18580*/  STL.128 [R1+0x3e0], R136 ;  /* 0x0003e08801007387 */ /* 0x000fe20000100c00 */
[----:B--2---:R-:W-:Y:S02]  /*18590*/  IMAD.MOV.U32 R216, RZ, RZ, R131 ;  /* 0x000000ffffd87224 */ /* 0x004fe400078e0083 */
[----:B------:R-:W-:Y:S02]  /*185a0*/  IMAD.MOV.U32 R217, RZ, RZ, R130 ;  /* 0x000000ffffd97224 */ /* 0x000fe400078e0082 */
[----:B------:R-:W-:Y:S02]  /*185b0*/  IMAD.MOV.U32 R218, RZ, RZ, R129 ;  /* 0x000000ffffda7224 */ /* 0x000fe400078e0081 */
[----:B------:R-:W-:Y:S01]  /*185c0*/  IMAD.MOV.U32 R219, RZ, RZ, R128 ;  /* 0x000000ffffdb7224 */ /* 0x000fe200078e0080 */
[----:B------:R-:W-:Y:S04]  /*185d0*/  STL.128 [R1+0x3f0], R140 ;  /* 0x0003f08c01007387 */ /* 0x000fe80000100c00 */
[----:B------:R2:W-:Y:S04]  /*185e0*/  STL.128 [R1+0x400], R144 ;  /* 0x0004009001007387 */ /* 0x0005e80000100c00 */
[----:B------:R2:W-:Y:S04]  /*185f0*/  STL.128 [R1+0x410], R148 ;  /* 0x0004109401007387 */ /* 0x0005e80000100c00 */
[----:B0-----:R0:W4:Y:S01]  /*18600*/  LDL.LU R11, [R1+0x2be8] ;  /* 0x002be800010b7983 */ /* 0x0011220000300800 */
[----:B------:R-:W-:-:S03]  /*18610*/  IMAD.MOV.U32 R180, RZ, RZ, R133 ;  /* 0x000000ffffb47224 */ /* 0x000fc600078e0085 */
[----:B-1----:R-:W4:Y:S01]  /*18620*/  LDL.LU.64 R8, [R1+0x2be0] ;  /* 0x002be00001087983 */ /* 0x002f220000300a00 */
[----:B------:R-:W-:-:S03]  /*18630*/  IMAD.MOV.U32 R181, RZ, RZ, R132 ;  /* 0x000000ffffb57224 */ /* 0x000fc600078e0084 */
[----:B--2---:R-:W2:Y:S04]  /*18640*/  LDL.LU.128 R144, [R1+0x2a30] ;  /* 0x002a300001907983 */ /* 0x004ea80000300c00 */
[----:B------:R-:W2:Y:S04]  /*18650*/  LDL.LU.128 R148, [R1+0x2a40] ;  /* 0x002a400001947983 */ /* 0x000ea80000300c00 */
[----:B------:R-:W2:Y:S04]  /*18660*/  LDL.LU.128 R140, [R1+0x2a20] ;  /* 0x002a2000018c7983 */ /* 0x000ea80000300c00 */
[----:B------:R-:W2:Y:S04]  /*18670*/  LDL.LU.128 R136, [R1+0x2a10] ;  /* 0x002a100001887983 */ /* 0x000ea80000300c00 */
[----:B------:R-:W-:Y:S04]  /*18680*/  STL [R1+0x46c], R31 ;  /* 0x00046c1f01007387 */ /* 0x000fe80000100800 */
[----:B------:R-:W-:Y:S04]  /*18690*/  STL [R1+0x468], R30 ;  /* 0x0004681e01007387 */ /* 0x000fe80000100800 */
[----:B------:R-:W-:Y:S04]  /*186a0*/  STL [R1+0x464], R29 ;  /* 0x0004641d01007387 */ /* 0x000fe80000100800 */
[----:B------:R-:W-:Y:S04]  /*186b0*/  STL [R1+0x460], R28 ;  /* 0x0004601c01007387 */ /* 0x000fe80000100800 */
[----:B------:R-:W-:Y:S04]  /*186c0*/  STL [R1+0x2868], R222 ;  /* 0x002868de01007387 */ /* 0x000fe80000100800 */
[----:B------:R-:W-:Y:S04]  /*186d0*/  STL.64 [R1+0x2860], R220 ;  /* 0x002860dc01007387 */ /* 0x000fe80000100a00 */
        /* <DEDUP_REMOVED lines=9> */
[----:B------:R0:W-:Y:S04]  /*18770*/  STL.64 [R1+0x27c0], R180 ;  /* 0x0027c0b401007387 */ /* 0x0001e80000100a00 */
[----:B------:R-:W-:Y:S04]  /*18780*/  STL.128 [R1+0x27b0], R176 ;  /* 0x0027b0b001007387 */ /* 0x000fe80000100c00 */
[----:B------:R-:W-:Y:S04]  /*18790*/  STL [R1+0x5ec], R127 ;  /* 0x0005ec7f01007387 */ /* 0x000fe80000100800 */
[----:B------:R-:W-:Y:S04]  /*187a0*/  STL [R1+0x5e8], R126 ;  /* 0x0005e87e01007387 */ /* 0x000fe80000100800 */
[----:B------:R-:W-:Y:S04]  /*187b0*/  STL [R1+0x5e4], R125 ;  /* 0x0005e47d01007387 */ /* 0x000fe80000100800 */
[----:B------:R-:W-:Y:S04]  /*187c0*/  STL [R1+0x5e0], R124 ;  /* 0x0005e07c01007387 */ /* 0x000fe80000100800 */
[----:B---3--:R-:W-:Y:S04]  /*187d0*/  STL [R1+0x5dc], R123 ;  /* 0x0005dc7b01007387 */ /* 0x008fe80000100800 */
[----:B------:R-:W-:Y:S04]  /*187e0*/  STL [R1+0x5d8], R122 ;  /* 0x0005d87a01007387 */ /* 0x000fe80000100800 */
[----:B------:R-:W-:Y:S04]  /*187f0*/  STL [R1+0x5d4], R121 ;  /* 0x0005d47901007387 */ /* 0x000fe80000100800 */
[----:B------:R-:W-:Y:S04]  /*18800*/  STL [R1+0x5d0], R120 ;  /* 0x0005d07801007387 */ /* 0x000fe80000100800 */
[----:B----4-:R-:W-:Y:S04]  /*18810*/  STL [R1+0x5cc], R119 ;  /* 0x0005cc7701007387 */ /* 0x010fe80000100800 */
        /* <DEDUP_REMOVED lines=14> */
[----:B------:R3:W-:Y:S04]  /*18900*/  STL [R1+0x590], R104 ;  /* 0x0005906801007387 */ /* 0x0007e80000100800 */
[----:B------:R-:W-:Y:S04]  /*18910*/  STL [R1+0x58c], R103 ;  /* 0x00058c6701007387 */ /* 0x000fe80000100800 */
[----:B------:R-:W-:Y:S04]  /*18920*/  STL [R1+0x588], R102 ;  /* 0x0005886601007387 */ /* 0x000fe80000100800 */
[----:B------:R4:W-:Y:S04]  /*18930*/  STL [R1+0x584], R101 ;  /* 0x0005846501007387 */ /* 0x0009e80000100800 */
[----:B------:R4:W-:Y:S04]  /*18940*/  STL [R1+0x580], R100 ;  /* 0x0005806401007387 */ /* 0x0009e80000100800 */
        /* <DEDUP_REMOVED lines=68> */
[----:B------:R2:W-:Y:S04]  /*18d90*/  STL.128 [R1+0x27a0], R172 ;  /* 0x0027a0ac01007387 */ /* 0x0005e80000100c00 */
[----:B-1----:R-:W2:Y:S04]  /*18da0*/  LDL.LU.128 R184, [R1+0x27d0] ;  /* 0x0027d00001b87983 */ /* 0x002ea80000300c00 */
[----:B0-----:R-:W2:Y:S04]  /*18db0*/  LDL.128 R180, [R1+0x590] ;  /* 0x0005900001b47983 */ /* 0x001ea80000100c00 */
[----:B---3--:R-:W3:Y:S04]  /*18dc0*/  LDL.LU.128 R104, [R1+0x460] ;  /* 0x0004600001687983 */ /* 0x008ee80000300c00 */
[----:B----4-:R-:W4:Y:S04]  /*18dd0*/  LDL.LU R101, [R1+0x598] ;  /* 0x0005980001657983 */ /* 0x010f280000300800 */
[----:B------:R-:W4:Y:S01]  /*18de0*/  LDL.LU R100, [R1+0x594] ;  /* 0x0005940001647983 */ /* 0x000f220000300800 */
[-CC-:B------:R-:W-:Y:S01]  /*18df0*/  FFMA.FTZ R163, R163, R0.reuse, -R166.reuse ;  /* 0x00000000a3a37223 */ /* 0x180fe200000108a6 */
[----:B------:R-:W-:Y:S01]  /*18e00*/  FFMA.FTZ R162, R162, R0, -R166 ;  /* 0x00000000a2a27223 */ /* 0x000fe200000108a6 */
[----:B------:R-:W-:Y:S08]  /*18e10*/  MUFU.EX2 R165, R165 ;  /* 0x000000a500a57308 */ /* 0x000ff00000000800 */
[----:B------:R-:W0:Y:S01]  /*18e20*/  MUFU.EX2 R164, R164 ;  /* 0x000000a400a47308 */ /* 0x000e220000000800 */
[----:B------:R-:W-:Y:S01]  /*18e30*/  IMAD.MOV.U32 R156, RZ, RZ, R16 ;  /* 0x000000ffff9c7224 */ /* 0x000fe200078e0010 */
[----:B------:R-:W4:Y:S01]  /*18e40*/  LDL.LU.128 R112, [R1+0x480] ;  /* 0x0004800001707983 */ /* 0x000f220000300c00 */
[----:B------:R-:W-:-:S02]  /*18e50*/  IMAD.MOV.U32 R157, RZ, RZ, R14 ;  /* 0x000000ffff9d7224 */ /* 0x000fc400078e000e */
[----:B------:R-:W-:Y:S01]  /*18e60*/  IMAD.MOV.U32 R158, RZ, RZ, R7 ;  /* 0x000000ffff9e7224 */ /* 0x000fe200078e0007 */
[----:B--2---:R-:W2:Y:S02]  /*18e70*/  LDL.LU.128 R172, [R1+0x570] ;  /* 0x0005700001ac7983 */ /* 0x004ea40000300c00 */
[----:B------:R-:W-:Y:S01]  /*18e80*/  MUFU.EX2 R163, R163 ;  /* 0x000000a300a37308 */ /* 0x000fe20000000800 */
[----:B------:R-:W-:Y:S01]  /*18e90*/  IMAD.MOV.U32 R159, RZ, RZ, R6 ;  /* 0x000000ffff9f7224 */ /* 0x000fe200078e0006 */
[----:B------:R-:W2:Y:S01]  /*18ea0*/  LDL.LU.128 R108, [R1+0x470] ;  /* 0x00047000016c7983 */ /* 0x000ea20000300c00 */
[----:B------:R-:W-:Y:S02]  /*18eb0*/  IMAD.MOV.U32 R152, RZ, RZ, R22 ;  /* 0x000000ffff987224 */ /* 0x000fe400078e0016 */
[----:B------:R-:W-:Y:S01]  /*18ec0*/  IMAD.MOV.U32 R153, RZ, RZ, R20 ;  /* 0x000000ffff997224 */ /* 0x000fe200078e0014 */
[----:B------:R-:W2:Y:S02]  /*18ed0*/  LDL.LU R99, [R1+0x590] ;  /* 0x0005900001637983 */ /* 0x000ea40000300800 */
[----:B------:R-:W1:Y:S01]  /*18ee0*/  MUFU.EX2 R162, R162 ;  /* 0x000000a200a27308 */ /* 0x000e620000000800 */
[----:B------:R-:W-:-:S02]  /*18ef0*/  IMAD.MOV.U32 R154, RZ, RZ, R18 ;  /* 0x000000ffff9a7224 */ /* 0x000fc400078e0012 */
[----:B------:R-:W-:Y:S01]  /*18f00*/  IMAD.MOV.U32 R155, RZ, RZ, R17 ;  /* 0x000000ffff9b7224 */ /* 0x000fe200078e0011 */
[----:B------:R1:W-:Y:S01]  /*18f10*/  STL.128 [R1+0x430], R156 ;  /* 0x0004309c01007387 */ /* 0x0003e20000100c00 */
[----:B------:R-:W-:Y:S02]  /*18f20*/  IMAD.MOV.U32 R171, RZ, RZ, R134 ;  /* 0x000000ffffab7224 */ /* 0x000fe400078e0086 */
[----:B------:R-:W-:Y:S01]  /*18f30*/  VIADD R10, R8, 0x180 ;  /* 0x00000180080a7836 */ /* 0x000fe20000000000 */
[----:B------:R1:W-:Y:S01]  /*18f40*/  STL.128 [R1+0x420], R152 ;  /* 0x0004209801007387 */ /* 0x0003e20000100c00 */
[----:B------:R-:W-:-:S03]  /*18f50*/  IMAD.MOV.U32 R6, RZ, RZ, R24 ;  /* 0x000000ffff067224 */ /* 0x000fc600078e0018 */
[----:B------:R1:W-:Y:S01]  /*18f60*/  STL.128 [R1+0x2790], R168 ;  /* 0x002790a801007387 */ /* 0x0003e20000100c00 */
[----:B------:R-:W-:-:S03]  /*18f70*/  R2UR UR6, R10 ;  /* 0x000000000a0672ca */ /* 0x000fc600000e0000 */
[----:B0-----:R0:W-:Y:S01]  /*18f80*/  STL.128 [R1+0x2780], R164 ;  /* 0x002780a401007387 */ /* 0x0011e20000100c00 */
[----:B-1----:R-:W-:-:S03]  /*18f90*/  IMAD.MOV.U32 R156, RZ, RZ, R138 ;  /* 0x000000ffff9c7224 */ /* 0x002fc600078e008a */
[----:B------:R-:W2:Y:S01]  /*18fa0*/  LDL.LU.128 R128, [R1+0x4c0] ;  /* 0x0004c00001807983 */ /* 0x000ea20000300c00 */
[----:B------:R-:W-:Y:S02]  /*18fb0*/  IMAD.MOV.U32 R157, RZ, RZ, R137 ;  /* 0x000000ffff9d7224 */ /* 0x000fe400078e0089 */
[----:B------:R-:W-:Y:S01]  /*18fc0*/  IMAD.MOV.U32 R158, RZ, RZ, R136 ;  /* 0x000000ffff9e7224 */ /* 0x000fe200078e0088 */
[----:B------:R-:W-:Y:S01]  /*18fd0*/  F2FP.BF16.F32.PACK_AB R152, R178, R179 ;  /* 0x000000b3b298723e */ /* 0x000fe200000010ff */
[----:B------:R-:W-:Y:S01]  /*18fe0*/  IMAD.MOV.U32 R159, RZ, RZ, R135 ;  /* 0x000000ffff9f7224 */ /* 0x000fe200078e0087 */
[----:B------:R-:W-:Y:S01]  /*18ff0*/  F2FP.BF16.F32.PACK_AB R153, R164, R165 ;  /* 0x000000a5a499723e */ /* 0x000fe200000010ff */
[----:B------:R-:W2:Y:S01]  /*19000*/  LDL.LU.128 R168, [R1+0x560] ;  /* 0x0005600001a87983 */ /* 0x000ea20000300c00 */
[----:B------:R-:W-:Y:S02]  /*19010*/  F2FP.BF16.F32.PACK_AB R154, R176, R177 ;  /* 0x000000b1b09a723e */ /* 0x000fe400000010ff */
[----:B------:R-:W-:Y:S01]  /*19020*/  F2FP.BF16.F32.PACK_AB R155, R162, R163 ;  /* 0x000000a3a29b723e */ /* 0x000fe200000010ff */
[----:B------:R-:W2:Y:S01]  /*19030*/  LDL.LU.128 R176, [R1+0x580] ;  /* 0x0005800001b07983 */ /* 0x000ea20000300c00 */
[----:B------:R-:W-:-:S03]  /*19040*/  IMAD.MOV.U32 R7, RZ, RZ, R151 ;  /* 0x000000ffff077224 */ /* 0x000fc600078e0097 */
[----:B------:R1:W-:Y:S01]  /*19050*/  STL.64 [R1+0x2770], R162 ;  /* 0x002770a201007387 */ /* 0x0003e20000100a00 */
[----:B------:R-:W-:-:S03]  /*19060*/  IMAD.MOV.U32 R12, RZ, RZ, R150 ;  /* 0x000000ffff0c7224 */ /* 0x000fc600078e0096 */
[----:B------:R1:W-:Y:S01]  /*19070*/  STL.128 [R1+0x2760], R156 ;  /* 0x0027609c01007387 */ /* 0x0003e20000100c00 */
[----:B------:R-:W-:-:S03]  /*19080*/  IMAD.MOV.U32 R13, RZ, RZ, R149 ;  /* 0x000000ffff0d7224 */ /* 0x000fc600078e0095 */
[----:B0-----:R-:W2:Y:S01]  /*19090*/  LDL.LU.128 R164, [R1+0x550] ;  /* 0x0005500001a47983 */ /* 0x001ea20000300c00 */
[----:B------:R-:W-:-:S03]  /*190a0*/  IMAD.MOV.U32 R14, RZ, RZ, R148 ;  /* 0x000000ffff0e7224 */ /* 0x000fc600078e0094 */
[----:B------:R0:W-:Y:S01]  /*190b0*/  STL.128 [R1+0x2750], R152 ;  /* 0x0027509801007387 */ /* 0x0001e20000100c00 */
[----:B------:R-:W-:-:S03]  /*190c0*/  IMAD.MOV.U32 R15, RZ, RZ, R147 ;  /* 0x000000ffff0f7224 */ /* 0x000fc600078e0093 */
[----:B-1----:R-:W2:Y:S01]  /*190d0*/  LDL.LU.128 R160, [R1+0x540] ;  /* 0x0005400001a07983 */ /* 0x002ea20000300c00 */
[----:B------:R-:W-:-:S03]  /*190e0*/  IMAD.MOV.U32 R16, RZ, RZ, R146 ;  /* 0x000000ffff107224 */ /* 0x000fc600078e0092 */
[----:B------:R-:W2:Y:S01]  /*190f0*/  LDL.LU.128 R156, [R1+0x530] ;  /* 0x00053000019c7983 */ /* 0x000ea20000300c00 */
[----:B------:R-:W-:Y:S02]  /*19100*/  IMAD.MOV.U32 R17, RZ, RZ, R145 ;  /* 0x000000ffff117224 */ /* 0x000fe400078e0091 */
[----:B------:R-:W-:Y:S01]  /*19110*/  IMAD.MOV.U32 R18, RZ, RZ, R144 ;  /* 0x000000ffff127224 */ /* 0x000fe200078e0090 */
[----:B------:R-:W2:Y:S01]  /*19120*/  LDL.LU.128 R148, [R1+0x510] ;  /* 0x0005100001947983 */ /* 0x000ea20000300c00 */
[----:B------:R-:W-:-:S03]  /*19130*/  IMAD.MOV.U32 R19, RZ, RZ, R143 ;  /* 0x000000ffff137224 */ /* 0x000fc600078e008f */
[----:B0-----:R-:W2:Y:S01]  /*19140*/  LDL.LU.128 R152, [R1+0x520] ;  /* 0x0005200001987983 */ /* 0x001ea20000300c00 */
[----:B------:R-:W-:Y:S02]  /*19150*/  IMAD.MOV.U32 R20, RZ, RZ, R142 ;  /* 0x000000ffff147224 */ /* 0x000fe400078e008e */
[----:B------:R-:W-:Y:S01]  /*19160*/  IMAD.MOV.U32 R21, RZ, RZ, R141 ;  /* 0x000000ffff157224 */ /* 0x000fe200078e008d */
[----:B------:R-:W2:Y:S01]  /*19170*/  LDL.LU.128 R144, [R1+0x500] ;  /* 0x0005000001907983 */ /* 0x000ea20000300c00 */
[----:B------:R-:W-:Y:S02]  /*19180*/  IMAD.MOV.U32 R22, RZ, RZ, R140 ;  /* 0x000000ffff167224 */ /* 0x000fe400078e008c */
[----:B------:R-:W-:Y:S01]  /*19190*/  IMAD.MOV.U32 R23, RZ, RZ, R139 ;  /* 0x000000ffff177224 */ /* 0x000fe200078e008b */
[----:B------:R-:W2:Y:S04]  /*191a0*/  LDL.LU.128 R140, [R1+0x4f0] ;  /* 0x0004f000018c7983 */ /* 0x000ea80000300c00 */
[----:B------:R-:W2:Y:S04]  /*191b0*/  LDL.LU.128 R136, [R1+0x4e0] ;  /* 0x0004e00001887983 */ /* 0x000ea80000300c00 */
[----:B------:R-:W2:Y:S04]  /*191c0*/  LDL.LU.128 R132, [R1+0x4d0] ;  /* 0x0004d00001847983 */ /* 0x000ea80000300c00 */
[----:B------:R-:W2:Y:S04]  /*191d0*/  LDL.LU.128 R124, [R1+0x4b0] ;  /* 0x0004b000017c7983 */ /* 0x000ea80000300c00 */
[----:B------:R-:W2:Y:S04]  /*191e0*/  LDL.LU.128 R116, [R1+0x490] ;  /* 0x0004900001747983 */ /* 0x000ea80000300c00 */
[----:B------:R-:W2:Y:S01]  /*191f0*/  LDL.LU.128 R120, [R1+0x4a0] ;  /* 0x0004a00001787983 */ /* 0x000ea20000300c00 */
[----:B------:R-:W-:-:S03]  /*19200*/  IMAD.MOV.U32 R11, RZ, RZ, R9 ;  /* 0x000000ffff0b7224 */ /* 0x000fc600078e0009 */
[----:B------:R-:W2:Y:S04]  /*19210*/  LDL.LU R222, [R1+0x2868] ;  /* 0x0028680001de7983 */ /* 0x000ea80000300800 */
        /* <DEDUP_REMOVED lines=9> */
[----:B------:R0:W-:Y:S01]  /*192b0*/  STL.128 [R1+0x26b0], R184 ;  /* 0x0026b0b801007387 */ /* 0x0001e20000100c00 */
[----:B------:R-:W-:-:S03]  /*192c0*/  IMAD.MOV.U32 R102, RZ, RZ, R183 ;  /* 0x000000ffff667224 */ /* 0x000fc600078e00b7 */
[----:B---3--:R1:W-:Y:S01]  /*192d0*/  STL.128 [R1+0x250], R104 ;  /* 0x0002506801007387 */ /* 0x0083e20000100c00 */
[----:B------:R-:W-:Y:S02]  /*192e0*/  IMAD.MOV.U32 R24, RZ, RZ, R105 ;  /* 0x000000ffff187224 */ /* 0x000fe400078e0069 */
[----:B------:R-:W-:Y:S01]  /*192f0*/  IMAD.MOV.U32 R10, RZ, RZ, R104 ;  /* 0x000000ffff0a7224 */ /* 0x000fe200078e0068 */
[----:B0-----:R-:W3:Y:S04]  /*19300*/  LDL.128 R184, [R1+0x5a0] ;  /* 0x0005a00001b87983 */ /* 0x001ee80000100c00 */
[----:B------:R0:W-:Y:S04]  /*19310*/  STL [R1+0x2628], R102 ;  /* 0x0026286601007387 */ /* 0x0001e80000100800 */
[----:B----4-:R4:W-:Y:S04]  /*19320*/  STL.64 [R1+0x2620], R100 ;  /* 0x0026206401007387 */ /* 0x0109e80000100a00 */
[----:B-1----:R-:W3:Y:S04]  /*19330*/  LDL.LU R105, [R1+0x5a8] ;  /* 0x0005a80001697983 */ /* 0x002ee80000300800 */
[----:B------:R-:W3:Y:S04]  /*19340*/  LDL.LU R104, [R1+0x5a4] ;  /* 0x0005a40001687983 */ /* 0x000ee80000300800 */
[----:B0-----:R-:W3:Y:S04]  /*19350*/  LDL.LU R102, [R1+0x2628] ;  /* 0x0026280001667983 */ /* 0x001ee80000300800 */
[----:B----4-:R-:W4:Y:S04]  /*19360*/  LDL.LU.64 R100, [R1+0x2620] ;  /* 0x0026200001647983 */ /* 0x010f280000300a00 */
[----:B------:R-:W4:Y:S01]  /*19370*/  LDL.LU R103, [R1+0x5a0] ;  /* 0x0005a00001677983 */ /* 0x000f220000300800 */
[----:B------:R-:W-:-:S02]  /*19380*/  IMAD.MOV.U32 R25, RZ, RZ, R106 ;  /* 0x000000ffff197224 */ /* 0x000fc400078e006a */
[----:B------:R-:W-:Y:S01]  /*19390*/  IMAD.MOV.U32 R34, RZ, RZ, R115 ;  /* 0x000000ffff227224 */ /* 0x000fe200078e0073 */
[----:B------:R0:W-:Y:S01]  /*193a0*/  STL.128 [R1+0x270], R112 ;  /* 0x0002707001007387 */ /* 0x0001e20000100c00 */
[----:B------:R-:W-:Y:S02]  /*193b0*/  IMAD.MOV.U32 R33, RZ, RZ, R114 ;  /* 0x000000ffff217224 */ /* 0x000fe400078e0072 */
[----:B------:R-:W-:Y:S02]  /*193c0*/  IMAD.MOV.U32 R32, RZ, RZ, R113 ;  /* 0x000000ffff207224 */ /* 0x000fe400078e0071 */
[----:B------:R-:W-:Y:S02]  /*193d0*/  IMAD.MOV.U32 R31, RZ, RZ, R112 ;  /* 0x000000ffff1f7224 */ /* 0x000fe400078e0070 */
[----:B--2---:R-:W-:Y:S02]  /*193e0*/  IMAD.MOV.U32 R94, RZ, RZ, R175 ;  /* 0x000000ffff5e7224 */ /* 0x004fe400078e00af */
[----:B------:R-:W-:-:S02]  /*193f0*/  IMAD.MOV.U32 R93, RZ, RZ, R174 ;  /* 0x000000ffff5d7224 */ /* 0x000fc400078e00ae */
[----:B------:R-:W-:Y:S01]  /*19400*/  IMAD.MOV.U32 R92, RZ, RZ, R173 ;  /* 0x000000ffff5c7224 */ /* 0x000fe200078e00ad */
[----:B------:R1:W-:Y:S01]  /*19410*/  STL.128 [R1+0x260], R108 ;  /* 0x0002606c01007387 */ /* 0x0003e20000100c00 */
[----:B------:R-:W-:-:S03]  /*19420*/  IMAD.MOV.U32 R91, RZ, RZ, R172 ;  /* 0x000000ffff5b7224 */ /* 0x000fc600078e00ac */
[----:B0-----:R-:W2:Y:S01]  /*19430*/  LDL.128 R112, [R1+0x5b0] ;  /* 0x0005b00001707983 */ /* 0x001ea20000100c00 */
[----:B------:R-:W-:Y:S02]  /*19440*/  IMAD.MOV.U32 R28, RZ, RZ, R109 ;  /* 0x000000ffff1c7224 */ /* 0x000fe400078e006d */
[----:B------:R-:W-:Y:S02]  /*19450*/  IMAD.MOV.U32 R27, RZ, RZ, R108 ;  /* 0x000000ffff1b7224 */ /* 0x000fe400078e006c */
[----:B------:R-:W-:Y:S02]  /*19460*/  IMAD.MOV.U32 R26, RZ, RZ, R107 ;  /* 0x000000ffff1a7224 */ /* 0x000fe400078e006b */
[----:B------:R-:W-:Y:S01]  /*19470*/  IMAD.MOV.U32 R90, RZ, RZ, R171 ;  /* 0x000000ffff5a7224 */ /* 0x000fe200078e00ab */
[----:B------:R-:W2:Y:S01]  /*19480*/  LDL.LU R107, [R1+0x5b0] ;  /* 0x0005b000016b7983 */ /* 0x000ea20000300800 */
[----:B------:R-:W-:Y:S02]  /*19490*/  IMAD.MOV.U32 R89, RZ, RZ, R170 ;  /* 0x000000ffff597224 */ /* 0x000fe400078e00aa */
[----:B------:R-:W-:Y:S01]  /*194a0*/  IMAD.MOV.U32 R98, RZ, RZ, R179 ;  /* 0x000000ffff627224 */ /* 0x000fe200078e00b3 */
[----:B-1----:R-:W2:Y:S01]  /*194b0*/  LDL.LU R109, [R1+0x5b8] ;  /* 0x0005b800016d7983 */ /* 0x002ea20000300800 */
[----:B------:R-:W-:-:S02]  /*194c0*/  IMAD.MOV.U32 R97, RZ, RZ, R178 ;  /* 0x000000ffff617224 */ /* 0x000fc400078e00b2 */
[----:B------:R-:W-:Y:S01]  /*194d0*/  IMAD.MOV.U32 R96, RZ, RZ, R177 ;  /* 0x000000ffff607224 */ /* 0x000fe200078e00b1 */
[----:B------:R-:W2:Y:S01]  /*194e0*/  LDL.LU R108, [R1+0x5b4] ;  /* 0x0005b400016c7983 */ /* 0x000ea20000300800 */
[----:B------:R-:W-:Y:S02]  /*194f0*/  IMAD.MOV.U32 R95, RZ, RZ, R176 ;  /* 0x000000ffff5f7224 */ /* 0x000fe400078e00b0 */
[----:B------:R-:W-:Y:S02]  /*19500*/  IMAD.MOV.U32 R88, RZ, RZ, R169 ;  /* 0x000000ffff587224 */ /* 0x000fe400078e00a9 */
[----:B------:R-:W-:Y:S02]  /*19510*/  IMAD.MOV.U32 R87, RZ, RZ, R168 ;  /* 0x000000ffff577224 */ /* 0x000fe400078e00a8 */
[----:B------:R-:W-:Y:S02]  /*19520*/  IMAD.MOV.U32 R86, RZ, RZ, R167 ;  /* 0x000000ffff567224 */ /* 0x000fe400078e00a7 */
[----:B------:R-:W-:-:S02]  /*19530*/  IMAD.MOV.U32 R85, RZ, RZ, R166 ;  /* 0x000000ffff557224 */ /* 0x000fc400078e00a6 */
[----:B------:R-:W-:Y:S01]  /*19540*/  IMAD.MOV.U32 R84, RZ, RZ, R165 ;  /* 0x000000ffff547224 */ /* 0x000fe200078e00a5 */
[----:B------:R0:W-:Y:S01]  /*19550*/  STL.128 [R1+0x25f0], R96 ;  /* 0x0025f06001007387 */ /* 0x0001e20000100c00 */
[----:B------:R-:W-:Y:S02]  /*19560*/  IMAD.MOV.U32 R83, RZ, RZ, R164 ;  /* 0x000000ffff537224 */ /* 0x000fe400078e00a4 */
[----:B------:R-:W-:Y:S02]  /*19570*/  IMAD.MOV.U32 R82, RZ, RZ, R163 ;  /* 0x000000ffff527224 */ /* 0x000fe400078e00a3 */
[----:B------:R-:W-:Y:S02]  /*19580*/  IMAD.MOV.U32 R81, RZ, RZ, R162 ;  /* 0x000000ffff517224 */ /* 0x000fe400078e00a2 */
[----:B------:R-:W-:Y:S02]  /*19590*/  IMAD.MOV.U32 R78, RZ, RZ, R159 ;  /* 0x000000ffff4e7224 */ /* 0x000fe400078e009f */
[----:B------:R-:W-:-:S02]  /*195a0*/  IMAD.MOV.U32 R77, RZ, RZ, R158 ;  /* 0x000000ffff4d7224 */ /* 0x000fc400078e009e */
[----:B------:R-:W-:Y:S02]  /*195b0*/  IMAD.MOV.U32 R76, RZ, RZ, R157 ;  /* 0x000000ffff4c7224 */ /* 0x000fe400078e009d */
[----:B------:R-:W-:Y:S02]  /*195c0*/  IMAD.MOV.U32 R80, RZ, RZ, R161 ;  /* 0x000000ffff507224 */ /* 0x000fe400078e00a1 */
[----:B------:R-:W-:Y:S01]  /*195d0*/  IMAD.MOV.U32 R79, RZ, RZ, R160 ;  /* 0x000000ffff4f7224 */ /* 0x000fe200078e00a0 */
[----:B------:R1:W-:Y:S01]  /*195e0*/  STL.128 [R1+0x25e0], R92 ;  /* 0x0025e05c01007387 */ /* 0x0003e20000100c00 */
[----:B------:R-:W-:Y:S02]  /*195f0*/  IMAD.MOV.U32 R74, RZ, RZ, R155 ;  /* 0x000000ffff4a7224 */ /* 0x000fe400078e009b */
[----:B------:R-:W-:Y:S01]  /*19600*/  IMAD.MOV.U32 R73, RZ, RZ, R154 ;  /* 0x000000ffff497224 */ /* 0x000fe200078e009a */
[----:B0-----:R-:W2:Y:S01]  /*19610*/  LDL.LU.128 R96, [R1+0x25f0] ;  /* 0x0025f00001607983 */ /* 0x001ea20000300c00 */
[----:B------:R-:W-:-:S02]  /*19620*/  IMAD.MOV.U32 R72, RZ, RZ, R153 ;  /* 0x000000ffff487224 */ /* 0x000fc400078e0099 */
[----:B------:R-:W-:Y:S01]  /*19630*/  IMAD.MOV.U32 R75, RZ, RZ, R156 ;  /* 0x000000ffff4b7224 */ /* 0x000fe200078e009c */
[----:B------:R0:W-:Y:S01]  /*19640*/  STL.128 [R1+0x25d0], R88 ;  /* 0x0025d05801007387 */ /* 0x0001e20000100c00 */
[----:B------:R-:W-:Y:S02]  /*19650*/  IMAD.MOV.U32 R70, RZ, RZ, R151 ;  /* 0x000000ffff467224 */ /* 0x000fe400078e0097 */
[----:B------:R-:W-:Y:S02]  /*19660*/  IMAD.MOV.U32 R69, RZ, RZ, R150 ;  /* 0x000000ffff457224 */ /* 0x000fe400078e0096 */
[----:B------:R-:W-:Y:S02]  /*19670*/  IMAD.MOV.U32 R68, RZ, RZ, R149 ;  /* 0x000000ffff447224 */ /* 0x000fe400078e0095 */
[----:B------:R-:W-:Y:S01]  /*19680*/  IMAD.MOV.U32 R71, RZ, RZ, R152 ;  /* 0x000000ffff477224 */ /* 0x000fe200078e0098 */
[----:B-1----:R-:W2:Y:S01]  /*19690*/  LDL.LU.128 R92, [R1+0x25e0] ;  /* 0x0025e000015c7983 */ /* 0x002ea20000300c00 */
[----:B------:R-:W-:-:S02]  /*196a0*/  IMAD.MOV.U32 R66, RZ, RZ, R147 ;  /* 0x000000ffff427224 */ /* 0x000fc400078e0093 */
[----:B------:R-:W-:Y:S01]  /*196b0*/  IMAD.MOV.U32 R65, RZ, RZ, R146 ;  /* 0x000000ffff417224 */ /* 0x000fe200078e0092 */
[----:B------:R1:W-:Y:S01]  /*196c0*/  STL.128 [R1+0x25c0], R84 ;  /* 0x0025c05401007387 */ /* 0x0003e20000100c00 */
[----:B------:R-:W-:Y:S02]  /*196d0*/  IMAD.MOV.U32 R64, RZ, RZ, R145 ;  /* 0x000000ffff407224 */ /* 0x000fe400078e0091 */
[----:B------:R-:W-:Y:S01]  /*196e0*/  IMAD.MOV.U32 R67, RZ, RZ, R148 ;  /* 0x000000ffff437224 */ /* 0x000fe200078e0094 */
[----:B0-----:R-:W2:Y:S01]  /*196f0*/  LDL.LU.128 R88, [R1+0x25d0] ;  /* 0x0025d00001587983 */ /* 0x001ea20000300c00 */
[----:B------:R-:W-:Y:S02]  /*19700*/  IMAD.MOV.U32 R58, RZ, RZ, R139 ;  /* 0x000000ffff3a7224 */ /* 0x000fe400078e008b */
[----:B------:R-:W-:Y:S01]  /*19710*/  IMAD.MOV.U32 R57, RZ, RZ, R138 ;  /* 0x000000ffff397224 */ /* 0x000fe200078e008a */
[----:B------:R0:W-:Y:S01]  /*19720*/  STL.128 [R1+0x25b0], R80 ;  /* 0x0025b05001007387 */ /* 0x0001e20000100c00 */
[----:B------:R-:W-:-:S02]  /*19730*/  IMAD.MOV.U32 R56, RZ, RZ, R137 ;  /* 0x000000ffff387224 */ /* 0x000fc400078e0089 */
[----:B------:R-:W-:Y:S01]  /*19740*/  IMAD.MOV.U32 R62, RZ, RZ, R143 ;  /* 0x000000ffff3e7224 */ /* 0x000fe200078e008f */
[----:B------:R0:W-:Y:S01]  /*19750*/  STL.128 [R1+0x25a0], R76 ;  /* 0x0025a04c01007387 */ /* 0x0001e20000100c00 */
[----:B------:R-:W-:Y:S02]  /*19760*/  IMAD.MOV.U32 R61, RZ, RZ, R142 ;  /* 0x000000ffff3d7224 */ /* 0x000fe400078e008e */
[----:B------:R-:W-:Y:S01]  /*19770*/  IMAD.MOV.U32 R60, RZ, RZ, R141 ;  /* 0x000000ffff3c7224 */ /* 0x000fe200078e008d */
[----:B-1----:R-:W2:Y:S01]  /*19780*/  LDL.LU.128 R84, [R1+0x25c0] ;  /* 0x0025c00001547983 */ /* 0x002ea20000300c00 */
[----:B------:R-:W-:Y:S02]  /*19790*/  IMAD.MOV.U32 R59, RZ, RZ, R140 ;  /* 0x000000ffff3b7224 */ /* 0x000fe400078e008c */
[----:B------:R-:W-:Y:S01]  /*197a0*/  IMAD.MOV.U32 R63, RZ, RZ, R144 ;  /* 0x000000ffff3f7224 */ /* 0x000fe200078e0090 */
[----:B------:R1:W-:Y:S01]  /*197b0*/  STL.128 [R1+0x2590], R72 ;  /* 0x0025904801007387 */ /* 0x0003e20000100c00 */
[----:B------:R-:W-:-:S02]  /*197c0*/  IMAD.MOV.U32 R54, RZ, RZ, R135 ;  /* 0x000000ffff367224 */ /* 0x000fc400078e0087 */
[----:B------:R-:W-:Y:S01]  /*197d0*/  IMAD.MOV.U32 R53, RZ, RZ, R134 ;  /* 0x000000ffff357224 */ /* 0x000fe200078e0086 */
[----:B0-----:R-:W2:Y:S01]  /*197e0*/  LDL.LU.128 R80, [R1+0x25b0] ;  /* 0x0025b00001507983 */ /* 0x001ea20000300c00 */
[----:B------:R-:W-:Y:S02]  /*197f0*/  IMAD.MOV.U32 R52, RZ, RZ, R133 ;  /* 0x000000ffff347224 */ /* 0x000fe400078e0085 */
[----:B------:R-:W-:Y:S01]  /*19800*/  IMAD.MOV.U32 R55, RZ, RZ, R136 ;  /* 0x000000ffff377224 */ /* 0x000fe200078e0088 */
[----:B------:R-:W2:Y:S01]  /*19810*/  LDL.LU.128 R76, [R1+0x25a0] ;  /* 0x0025a000014c7983 */ /* 0x000ea20000300c00 */
[----:B------:R-:W-:Y:S02]  /*19820*/  IMAD.MOV.U32 R50, RZ, RZ, R131 ;  /* 0x000000ffff327224 */ /* 0x000fe400078e0083 */
[----:B------:R-:W-:Y:S01]  /*19830*/  IMAD.MOV.U32 R49, RZ, RZ, R130 ;  /* 0x000000ffff317224 */ /* 0x000fe200078e0082 */
[----:B------:R0:W-:Y:S01]  /*19840*/  STL.128 [R1+0x2580], R68 ;  /* 0x0025804401007387 */ /* 0x0001e20000100c00 */
[----:B------:R-:W-:-:S02]  /*19850*/  IMAD.MOV.U32 R48, RZ, RZ, R129 ;  /* 0x000000ffff307224 */ /* 0x000fc400078e0081 */
[----:B------:R-:W-:Y:S01]  /*19860*/  IMAD.MOV.U32 R51, RZ, RZ, R132 ;  /* 0x000000ffff337224 */ /* 0x000fe200078e0084 */
[----:B-1----:R-:W2:Y:S01]  /*19870*/  LDL.LU.128 R72, [R1+0x2590] ;  /* 0x0025900001487983 */ /* 0x002ea20000300c00 */
[----:B------:R-:W-:Y:S02]  /*19880*/  IMAD.MOV.U32 R46, RZ, RZ, R127 ;  /* 0x000000ffff2e7224 */ /* 0x000fe400078e007f */
[----:B------:R-:W-:Y:S01]  /*19890*/  IMAD.MOV.U32 R45, RZ, RZ, R126 ;  /* 0x000000ffff2d7224 */ /* 0x000fe200078e007e */
[----:B------:R1:W-:Y:S01]  /*198a0*/  STL.128 [R1+0x2570], R64 ;  /* 0x0025704001007387 */ /* 0x0003e20000100c00 */
        /* <DEDUP_REMOVED lines=8> */
[----:B------:R0:W-:Y:S01]  /*19930*/  STL.128 [R1+0x2550], R56 ;  /* 0x0025503801007387 */ /* 0x0001e20000100c00 */
        /* <DEDUP_REMOVED lines=8> */
[----:B------:R-:W2:Y:S01]  /*199c0*/  LDL.LU.128 R60, [R1+0x2560] ;  /* 0x00256000013c7983 */ /* 0x000ea20000300c00 */
[----:B------:R-:W-:-:S03]  /*199d0*/  IMAD.MOV.U32 R29, RZ, RZ, R110 ;  /* 0x000000ffff1d7224 */ /* 0x000fc600078e006e */
[----:B0-----:R-:W2:Y:S04]  /*199e0*/  LDL.LU.128 R56, [R1+0x2550] ;  /* 0x0025500001387983 */ /* 0x001ea80000300c00 */
[----:B------:R0:W-:Y:S04]  /*199f0*/  STL.128 [R1+0x2530], R48 ;  /* 0x0025303001007387 */ /* 0x0001e80000100c00 */
[----:B-1----:R-:W2:Y:S04]  /*19a00*/  LDL.LU.128 R52, [R1+0x2540] ;  /* 0x0025400001347983 */ /* 0x002ea80000300c00 */
[----:B------:R1:W-:Y:S04]  /*19a10*/  STL.128 [R1+0x2520], R44 ;  /* 0x0025202c01007387 */ /* 0x0003e80000100c00 */
[----:B------:R1:W-:Y:S04]  /*19a20*/  STL.128 [R1+0x2510], R40 ;  /* 0x0025102801007387 */ /* 0x0003e80000100c00 */
[----:B0-----:R-:W2:Y:S04]  /*19a30*/  LDL.LU.128 R48, [R1+0x2530] ;  /* 0x0025300001307983 */ /* 0x001ea80000300c00 */
[----:B------:R0:W-:Y:S04]  /*19a40*/  STL.128 [R1+0x2500], R36 ;  /* 0x0025002401007387 */ /* 0x0001e80000100c00 */
[----:B-1----:R-:W2:Y:S01]  /*19a50*/  LDL.LU.128 R44, [R1+0x2520] ;  /* 0x00252000012c7983 */ /* 0x002ea20000300c00 */
[----:B------:R-:W-:-:S03]  /*19a60*/  R2UR UR7, R11 ;  /* 0x000000000b0772ca */ /* 0x000fc600000e0000 */
[----:B------:R1:W-:Y:S04]  /*19a70*/  STL.128 [R1+0x24f0], R32 ;  /* 0x0024f02001007387 */ /* 0x0003e80000100c00 */
[----:B------:R-:W2:Y:S04]  /*19a80*/  LDL.LU.128 R40, [R1+0x2510] ;  /* 0x0025100001287983 */ /* 0x000ea80000300c00 */
[----:B0-----:R-:W2:Y:S04]  /*19a90*/  LDL.LU.128 R36, [R1+0x2500] ;  /* 0x0025000001247983 */ /* 0x001ea80000300c00 */
[----:B------:R0:W-:Y:S04]  /*19aa0*/  STL.128 [R1+0x24e0], R28 ;  /* 0x0024e01c01007387 */ /* 0x0001e80000100c00 */
[----:B-1----:R-:W2:Y:S04]  /*19ab0*/  LDL.LU.128 R32, [R1+0x24f0] ;  /* 0x0024f00001207983 */ /* 0x002ea80000300c00 */
[----:B------:R1:W-:Y:S04]  /*19ac0*/  STL.128 [R1+0x24d0], R24 ;  /* 0x0024d01801007387 */ /* 0x0003e80000100c00 */
[----:B------:R1:W-:Y:S04]  /*19ad0*/  STL.128 [R1+0x24c0], R20 ;  /* 0x0024c01401007387 */ /* 0x0003e80000100c00 */
[----:B0-----:R-:W2:Y:S04]  /*19ae0*/  LDL.LU.128 R28, [R1+0x24e0] ;  /* 0x0024e000011c7983 */ /* 0x001ea80000300c00 */
[----:B------:R0:W-:Y:S04]  /*19af0*/  STL.128 [R1+0x24b0], R16 ;  /* 0x0024b01001007387 */ /* 0x0001e80000100c00 */
[----:B------:R0:W-:Y:S04]  /*19b00*/  STL.128 [R1+0x24a0], R12 ;  /* 0x0024a00c01007387 */ /* 0x0001e80000100c00 */
[----:B------:R0:W-:Y:S04]  /*19b10*/  STL.128 [R1+0x2490], R8 ;  /* 0x0024900801007387 */ /* 0x0001e80000100c00 */
[----:B------:R0:W-:Y:S04]  /*19b20*/  STL.128 [R1+0x2480], R4 ;  /* 0x0024800401007387 */ /* 0x0001e80000100c00 */
[----:B-1----:R-:W2:Y:S04]  /*19b30*/  LDL.LU.128 R24, [R1+0x24d0] ;  /* 0x0024d00001187983 */ /* 0x002ea80000300c00 */
[----:B------:R-:W2:Y:S04]  /*19b40*/  LDL.LU.128 R20, [R1+0x24c0] ;  /* 0x0024c00001147983 */ /* 0x000ea80000300c00 */
[----:B0-----:R-:W2:Y:S04]  /*19b50*/  LDL.LU.128 R16, [R1+0x24b0] ;  /* 0x0024b00001107983 */ /* 0x001ea80000300c00 */
[----:B------:R-:W2:Y:S04]  /*19b60*/  LDL.LU.128 R12, [R1+0x24a0] ;  /* 0x0024a000010c7983 */ /* 0x000ea80000300c00 */
[----:B------:R-:W2:Y:S04]  /*19b70*/  LDL.LU.128 R8, [R1+0x2490] ;  /* 0x0024900001087983 */ /* 0x000ea80000300c00 */
[----:B------:R-:W2:Y:S01]  /*19b80*/  LDL.LU.128 R4, [R1+0x2480] ;  /* 0x0024800001047983 */ /* 0x000ea20000300c00 */
[----:B---3--:R-:W-:-:S05]  /*19b90*/  IMAD.MOV.U32 R106, RZ, RZ, R187 ;  /* 0x000000ffff6a7224 */ /* 0x008fca00078e00bb */
[----:B------:R0:W-:Y:S04]  /*19ba0*/  STL [R1+0x2618], R106 ;  /* 0x0026186a01007387 */ /* 0x0001e80000100800 */
[----:B0-----:R-:W3:Y:S04]  /*19bb0*/  LDL.LU R106, [R1+0x2618] ;  /* 0x00261800016a7983 */ /* 0x001ee80000300800 */
[----:B------:R0:W-:Y:S04]  /*19bc0*/  STL.64 [R1+0x2610], R104 ;  /* 0x0026106801007387 */ /* 0x0001e80000100a00 */
[----:B----4-:R1:W-:Y:S04]  /*19bd0*/  STL.128 [R1+0x2600], R100 ;  /* 0x0026006401007387 */ /* 0x0103e80000100c00 */
[----:B0-----:R-:W3:Y:S04]  /*19be0*/  LDL.LU.64 R104, [R1+0x2610] ;  /* 0x0026100001687983 */ /* 0x001ee80000300a00 */
[----:B-1----:R-:W4:Y:S04]  /*19bf0*/  LDL.LU.128 R100, [R1+0x2600] ;  /* 0x0026000001647983 */ /* 0x002f280000300c00 */
[----:B------:R0:W-:Y:S01]  /*19c00*/  STL.128 [R1+0x280], R116 ;  /* 0x0002807401007387 */ /* 0x0001e20000100c00 */
[----:B--2---:R-:W-:-:S03]  /*19c10*/  IMAD.MOV.U32 R110, RZ, RZ, R115 ;  /* 0x000000ffff6e7224 */ /* 0x004fc600078e0073 */
[----:B------:R1:W-:Y:S04]  /*19c20*/  STL.128 [R1+0x3a0], R112 ;  /* 0x0003a07001007387 */ /* 0x0003e80000100c00 */
[----:B------:R2:W-:Y:S04]  /*19c30*/  STL [R1+0x2478], R110 ;  /* 0x0024786e01007387 */ /* 0x0005e80000100800 */
[----:B0-----:R-:W4:Y:S04]  /*19c40*/  LDL.128 R116, [R1+0x5c0] ;  /* 0x0005c00001747983 */ /* 0x001f280000100c00 */
[----:B------:R0:W-:Y:S04]  /*19c50*/  STL.64 [R1+0x2470], R108 ;  /* 0x0024706c01007387 */ /* 0x0001e80000100a00 */
[----:B-1----:R-:W4:Y:S04]  /*19c60*/  LDL.LU R113, [R1+0x5c8] ;  /* 0x0005c80001717983 */ /* 0x002f280000300800 */
[----:B------:R-:W4:Y:S04]  /*19c70*/  LDL.LU R112, [R1+0x5c4] ;  /* 0x0005c40001707983 */ /* 0x000f280000300800 */
[----:B--2---:R-:W2:Y:S04]  /*19c80*/  LDL.LU R110, [R1+0x2478] ;  /* 0x00247800016e7983 */ /* 0x004ea80000300800 */
[----:B0-----:R-:W2:Y:S04]  /*19c90*/  LDL.LU.64 R108, [R1+0x2470] ;  /* 0x00247000016c7983 */ /* 0x001ea80000300a00 */
[----:B------:R-:W2:Y:S04]  /*19ca0*/  LDL.LU R111, [R1+0x5c0] ;  /* 0x0005c000016f7983 */ /* 0x000ea80000300800 */
[----:B------:R0:W-:Y:S04]  /*19cb0*/  STL.128 [R1+0x2440], R96 ;  /* 0x0024406001007387 */ /* 0x0001e80000100c00 */
[----:B------:R1:W-:Y:S04]  /*19cc0*/  STL.128 [R1+0x2430], R92 ;  /* 0x0024305c01007387 */ /* 0x0003e80000100c00 */
[----:B0-----:R-:W2:Y:S04]  /*19cd0*/  LDL.LU.128 R96, [R1+0x2440] ;  /* 0x0024400001607983 */ /* 0x001ea80000300c00 */
[----:B------:R0:W-:Y:S04]  /*19ce0*/  STL.128 [R1+0x2420], R88 ;  /* 0x0024205801007387 */ /* 0x0001e80000100c00 */
[----:B-1----:R-:W2:Y:S04]  /*19cf0*/  LDL.LU.128 R92, [R1+0x2430] ;  /* 0x00243000015c7983 */ /* 0x002ea80000300c00 */
[----:B------:R1:W-:Y:S04]  /*19d00*/  STL.128 [R1+0x2410], R84 ;  /* 0x0024105401007387 */ /* 0x0003e80000100c00 */
[----:B0-----:R-:W2:Y:S04]  /*19d10*/  LDL.LU.128 R88, [R1+0x2420] ;  /* 0x0024200001587983 */ /* 0x001ea80000300c00 */
[----:B------:R0:W-:Y:S04]  /*19d20*/  STL.128 [R1+0x2400], R80 ;  /* 0x0024005001007387 */ /* 0x0001e80000100c00 */
[----:B------:R0:W-:Y:S04]  /*19d30*/  STL.128 [R1+0x23f0], R76 ;  /* 0x0023f04c01007387 */ /* 0x0001e80000100c00 */
[----:B-1----:R-:W2:Y:S04]  /*19d40*/  LDL.LU.128 R84, [R1+0x2410] ;  /* 0x0024100001547983 */ /* 0x002ea80000300c00 */
[----:B------:R1:W-:Y:S04]  /*19d50*/  STL.128 [R1+0x23e0], R72 ;  /* 0x0023e04801007387 */ /* 0x0003e80000100c00 */
[----:B0-----:R-:W2:Y:S04]  /*19d60*/  LDL.LU.128 R80, [R1+0x2400] ;  /* 0x0024000001507983 */ /* 0x001ea80000300c00 */
[----:B------:R-:W2:Y:S04]  /*19d70*/  LDL.LU.128 R76, [R1+0x23f0] ;  /* 0x0023f000014c7983 */ /* 0x000ea80000300c00 */
        /* <DEDUP_REMOVED lines=13> */
[----:B------:R1:W-:Y:S04]  /*19e50*/  STL.128 [R1+0x2360], R40 ;  /* 0x0023602801007387 */ /* 0x0003e80000100c00 */
[----:B0-----:R-:W2:Y:S04]  /*19e60*/  LDL.LU.128 R48, [R1+0x2380] ;  /* 0x0023800001307983 */ /* 0x001ea80000300c00 */
[----:B------:R0:W-:Y:S04]  /*19e70*/  STL.128 [R1+0x2350], R36 ;  /* 0x0023502401007387 */ /* 0x0001e80000100c00 */
[----:B-1----:R-:W2:Y:S04]  /*19e80*/  LDL.LU.128 R44, [R1+0x2370] ;  /* 0x00237000012c7983 */ /* 0x002ea80000300c00 */
[----:B------:R1:W-:Y:S04]  /*19e90*/  STL.128 [R1+0x2340], R32 ;  /* 0x0023402001007387 */ /* 0x0003e80000100c00 */
[----:B------:R-:W2:Y:S04]  /*19ea0*/  LDL.LU.128 R40, [R1+0x2360] ;  /* 0x0023600001287983 */ /* 0x000ea80000300c00 */
[----:B0-----:R-:W2:Y:S04]  /*19eb0*/  LDL.LU.128 R36, [R1+0x2350] ;  /* 0x0023500001247983 */ /* 0x001ea80000300c00 */
[----:B------:R0:W-:Y:S04]  /*19ec0*/  STL.128 [R1+0x2330], R28 ;  /* 0x0023301c01007387 */ /* 0x0001e80000100c00 */
[----:B-1----:R-:W2:Y:S04]  /*19ed0*/  LDL.LU.128 R32, [R1+0x2340] ;  /* 0x0023400001207983 */ /* 0x002ea80000300c00 */
[----:B------:R1:W-:Y:S04]  /*19ee0*/  STL.128 [R1+0x2320], R24 ;  /* 0x0023201801007387 */ /* 0x0003e80000100c00 */
[----:B0-----:R-:W2:Y:S04]  /*19ef0*/  LDL.LU.128 R28, [R1+0x2330] ;  /* 0x00233000011c7983 */ /* 0x001ea80000300c00 */
[----:B------:R0:W-:Y:S04]  /*19f00*/  STL.128 [R1+0x2310], R20 ;  /* 0x0023101401007387 */ /* 0x0001e80000100c00 */
[----:B------:R0:W-:Y:S04]  /*19f10*/  STL.128 [R1+0x2300], R16 ;  /* 0x0023001001007387 */ /* 0x0001e80000100c00 */
[----:B------:R0:W-:Y:S04]  /*19f20*/  STL.128 [R1+0x22f0], R12 ;  /* 0x0022f00c01007387 */ /* 0x0001e80000100c00 */
[----:B------:R0:W-:Y:S04]  /*19f30*/  STL.128 [R1+0x22e0], R8 ;  /* 0x0022e00801007387 */ /* 0x0001e80000100c00 */
[----:B------:R0:W-:Y:S04]  /*19f40*/  STL.128 [R1+0x22d0], R4 ;  /* 0x0022d00401007387 */ /* 0x0001e80000100c00 */
[----:B-1----:R-:W2:Y:S04]  /*19f50*/  LDL.LU.128 R24, [R1+0x2320] ;  /* 0x0023200001187983 */ /* 0x002ea80000300c00 */
[----:B0-----:R-:W2:Y:S04]  /*19f60*/  LDL.LU.128 R20, [R1+0x2310] ;  /* 0x0023100001147983 */ /* 0x001ea80000300c00 */
[----:B------:R-:W2:Y:S04]  /*19f70*/  LDL.LU.128 R16, [R1+0x2300] ;  /* 0x0023000001107983 */ /* 0x000ea80000300c00 */
[----:B------:R-:W2:Y:S04]  /*19f80*/  LDL.LU.128 R12, [R1+0x22f0] ;  /* 0x0022f000010c7983 */ /* 0x000ea80000300c00 */
[----:B------:R-:W2:Y:S04]  /*19f90*/  LDL.LU.128 R8, [R1+0x22e0] ;  /* 0x0022e00001087983 */ /* 0x000ea80000300c00 */
[----:B------:R-:W2:Y:S04]  /*19fa0*/  LDL.LU.128 R4, [R1+0x22d0] ;  /* 0x0022d00001047983 */ /* 0x000ea80000300c00 */
[----:B---3--:R0:W-:Y:S04]  /*19fb0*/  STL.128 [R1+0x2460], R104 ;  /* 0x0024606801007387 */ /* 0x0081e80000100c00 */
[----:B----4-:R1:W-:Y:S04]  /*19fc0*/  STL.128 [R1+0x2450], R100 ;  /* 0x0024506401007387 */ /* 0x0103e80000100c00 */
[----:B0-----:R-:W3:Y:S04]  /*19fd0*/  LDL.LU.128 R104, [R1+0x2460] ;  /* 0x0024600001687983 */ /* 0x001ee80000300c00 */
[----:B-1----:R-:W4:Y:S04]  /*19fe0*/  LDL.LU.128 R100, [R1+0x2450] ;  /* 0x0024500001647983 */ /* 0x002f280000300c00 */
[----:B------:R0:W-:Y:S01]  /*19ff0*/  STL.128 [R1+0x290], R120 ;  /* 0x0002907801007387 */ /* 0x0001e20000100c00 */
[----:B------:R-:W-:-:S03]  /*1a000*/  IMAD.MOV.U32 R114, RZ, RZ, R119 ;  /* 0x000000ffff727224 */ /* 0x000fc600078e0077 */
[----:B------:R-:W-:Y:S04]  /*1a010*/  STL.128 [R1+0x3b0], R116 ;  /* 0x0003b07401007387 */ /* 0x000fe80000100c00 */
[----:B------:R1:W-:Y:S04]  /*1a020*/  STL [R1+0x22c8], R114 ;  /* 0x0022c87201007387 */ /* 0x0003e80000100800 */
[----:B------:R2:W-:Y:S04]  /*1a030*/  STL.64 [R1+0x22c0], R112 ;  /* 0x0022c07001007387 */ /* 0x0005e80000100a00 */
[----:B0-----:R-:W4:Y:S04]  /*1a040*/  LDL.128 R120, [R1+0x5d0] ;  /* 0x0005d00001787983 */ /* 0x001f280000100c00 */
[----:B-1----:R-:W4:Y:S04]  /*1a050*/  LDL.LU R114, [R1+0x22c8] ;  /* 0x0022c80001727983 */ /* 0x002f280000300800 */
[----:B--2---:R0:W-:Y:S04]  /*1a060*/  STL.128 [R1+0x22b0], R108 ;  /* 0x0022b06c01007387 */ /* 0x0041e80000100c00 */
[----:B------:R-:W2:Y:S04]  /*1a070*/  LDL.LU.64 R112, [R1+0x22c0] ;  /* 0x0022c00001707983 */ /* 0x000ea80000300a00 */
[----:B------:R-:W2:Y:S04]  /*1a080*/  LDL.LU R117, [R1+0x5d8] ;  /* 0x0005d80001757983 */ /* 0x000ea80000300800 */
[----:B------:R-:W2:Y:S04]  /*1a090*/  LDL.LU R116, [R1+0x5d4] ;  /* 0x0005d40001747983 */ /* 0x000ea80000300800 */
[----:B------:R-:W2:Y:S04]  /*1a0a0*/  LDL.LU R115, [R1+0x5d0] ;  /* 0x0005d00001737983 */ /* 0x000ea80000300800 */
[----:B0-----:R-:W2:Y:S04]  /*1a0b0*/  LDL.LU.128 R108, [R1+0x22b0] ;  /* 0x0022b000016c7983 */ /* 0x001ea80000300c00 */
        /* <DEDUP_REMOVED lines=35> */
[----:B------:R-:W-:Y:S04]  /*1a2f0*/  STL.128 [R1+0x320], R156 ;  /* 0x0003209c01007387 */ /* 0x000fe80000100c00 */
[----:B------:R-:W-:Y:S04]  /*1a300*/  STL.128 [R1+0x350], R168 ;  /* 0x000350a801007387 */ /* 0x000fe80000100c00 */
[----:B0-----:R-:W2:Y:S04]  /*1a310*/  LDL.LU.128 R28, [R1+0x2170] ;  /* 0x00217000011c7983 */ /* 0x001ea80000300c00 */
        /* <DEDUP_REMOVED lines=8> */
[----:B------:R-:W2:Y:S04]  /*1a3a0*/  LDL.LU.64 R180, [R1+0x27c0] ;  /* 0x0027c00001b47983 */ /* 0x000ea80000300a00 */
[----:B------:R-:W2:Y:S04]  /*1a3b0*/  LDL.LU.128 R168, [R1+0x2790] ;  /* 0x0027900001a87983 */ /* 0x000ea80000300c00 */
[----:B------:R-:W2:Y:S04]  /*1a3c0*/  LDL.LU.128 R156, [R1+0x2760] ;  /* 0x00276000019c7983 */ /* 0x000ea80000300c00 */
[----:B-1----:R-:W2:Y:S04]  /*1a3d0*/  LDL.LU.128 R20, [R1+0x2150] ;  /* 0x0021500001147983 */ /* 0x002ea80000300c00 */
        /* <DEDUP_REMOVED lines=8> */
[----:B------:R0:W-:Y:S04]  /*1a460*/  STL.128 [R1+0x310], R152 ;  /* 0x0003109801007387 */ /* 0x0001e80000100c00 */
[----:B0-----:R-:W4:Y:S01]  /*1a470*/  LDL.LU.128 R152, [R1+0x2750] ;  /* 0x0027500001987983 */ /* 0x001f220000300c00 */
[----:B------:R-:W-:-:S03]  /*1a480*/  IMAD.MOV.U32 R118, RZ, RZ, R123 ;  /* 0x000000ffff767224 */ /* 0x000fc600078e007b */
[----:B------:R0:W-:Y:S04]  /*1a490*/  STL.128 [R1+0x2a0], R124 ;  /* 0x0002a07c01007387 */ /* 0x0001e80000100c00 */
[----:B------:R1:W-:Y:S04]  /*1a4a0*/  STL.128 [R1+0x3c0], R120 ;  /* 0x0003c07801007387 */ /* 0x0003e80000100c00 */
[----:B------:R1:W-:Y:S04]  /*1a4b0*/  STL [R1+0x2108], R118 ;  /* 0x0021087601007387 */ /* 0x0003e80000100800 */
[----:B--2---:R2:W-:Y:S04]  /*1a4c0*/  STL.64 [R1+0x2100], R116 ;  /* 0x0021007401007387 */ /* 0x0045e80000100a00 */
[----:B0-----:R-:W4:Y:S04]  /*1a4d0*/  LDL.128 R124, [R1+0x5e0] ;  /* 0x0005e000017c7983 */ /* 0x001f280000100c00 */
[----:B------:R0:W-:Y:S04]  /*1a4e0*/  STL.128 [R1+0x20f0], R112 ;  /* 0x0020f07001007387 */ /* 0x0001e80000100c00 */
[----:B-1----:R-:W4:Y:S04]  /*1a4f0*/  LDL.LU R121, [R1+0x5e8] ;  /* 0x0005e80001797983 */ /* 0x002f280000300800 */
[----:B------:R-:W4:Y:S04]  /*1a500*/  LDL.LU R120, [R1+0x5e4] ;  /* 0x0005e40001787983 */ /* 0x000f280000300800 */
[----:B------:R-:W4:Y:S04]  /*1a510*/  LDL.LU R119, [R1+0x5e0] ;  /* 0x0005e00001777983 */ /* 0x000f280000300800 */
[----:B------:R1:W-:Y:S04]  /*1a520*/  STL.128 [R1+0x20e0], R108 ;  /* 0x0020e06c01007387 */ /* 0x0003e80000100c00 */
[----:B------:R-:W4:Y:S04]  /*1a530*/  LDL.LU R118, [R1+0x2108] ;  /* 0x0021080001767983 */ /* 0x000f280000300800 */
[----:B--2---:R-:W2:Y:S04]  /*1a540*/  LDL.LU.64 R116, [R1+0x2100] ;  /* 0x0021000001747983 */ /* 0x004ea80000300a00 */
[----:B0-----:R-:W2:Y:S04]  /*1a550*/  LDL.LU.128 R112, [R1+0x20f0] ;  /* 0x0020f00001707983 */ /* 0x001ea80000300c00 */
[----:B-1----:R-:W2:Y:S04]  /*1a560*/  LDL.LU.128 R108, [R1+0x20e0] ;  /* 0x0020e000016c7983 */ /* 0x002ea80000300c00 */
[----:B------:R0:W-:Y:S04]  /*1a570*/  STL.128 [R1+0x20b0], R96 ;  /* 0x0020b06001007387 */ /* 0x0001e80000100c00 */
[----:B------:R1:W-:Y:S04]  /*1a580*/  STL.128 [R1+0x20a0], R92 ;  /* 0x0020a05c01007387 */ /* 0x0003e80000100c00 */
[----:B------:R1:W-:Y:S04]  /*1a590*/  STL.128 [R1+0x2090], R88 ;  /* 0x0020905801007387 */ /* 0x0003e80000100c00 */
[----:B------:R1:W-:Y:S04]  /*1a5a0*/  STL.128 [R1+0x2080], R84 ;  /* 0x0020805401007387 */ /* 0x0003e80000100c00 */
[----:B0-----:R-:W2:Y:S04]  /*1a5b0*/  LDL.LU.128 R96, [R1+0x20b0] ;  /* 0x0020b00001607983 */ /* 0x001ea80000300c00 */
[----:B-1----:R-:W2:Y:S04]  /*1a5c0*/  LDL.LU.128 R92, [R1+0x20a0] ;  /* 0x0020a000015c7983 */ /* 0x002ea80000300c00 */
[----:B------:R-:W2:Y:S04]  /*1a5d0*/  LDL.LU.128 R88, [R1+0x2090] ;  /* 0x0020900001587983 */ /* 0x000ea80000300c00 */
[----:B------:R0:W-:Y:S04]  /*1a5e0*/  STL.128 [R1+0x2070], R80 ;  /* 0x0020705001007387 */ /* 0x0001e80000100c00 */
[----:B------:R1:W-:Y:S04]  /*1a5f0*/  STL.128 [R1+0x2060], R76 ;  /* 0x0020604c01007387 */ /* 0x0003e80000100c00 */
[----:B------:R-:W2:Y:S04]  /*1a600*/  LDL.LU.128 R84, [R1+0x2080] ;  /* 0x0020800001547983 */ /* 0x000ea80000300c00 */
[----:B------:R1:W-:Y:S04]  /*1a610*/  STL.128 [R1+0x2050], R72 ;  /* 0x0020504801007387 */ /* 0x0003e80000100c00 */
[----:B0-----:R-:W2:Y:S04]  /*1a620*/  LDL.LU.128 R80, [R1+0x2070] ;  /* 0x0020700001507983 */ /* 0x001ea80000300c00 */
[----:B-1----:R-:W2:Y:S04]  /*1a630*/  LDL.LU.128 R76, [R1+0x2060] ;  /* 0x00206000014c7983 */ /* 0x002ea80000300c00 */
[----:B------:R0:W-:Y:S04]  /*1a640*/  STL.128 [R1+0x2040], R68 ;  /* 0x0020404401007387 */ /* 0x0001e80000100c00 */
[----:B------:R-:W2:Y:S04]  /*1a650*/  LDL.LU.128 R72, [R1+0x2050] ;  /* 0x0020500001487983 */ /* 0x000ea80000300c00 */
        /* <DEDUP_REMOVED lines=20> */
[----:B------:R-:W-:Y:S04]  /*1a7a0*/  STL [R1+0x2748], R222 ;  /* 0x002748de01007387 */ /* 0x000fe80000100800 */
[----:B------:R-:W-:Y:S04]  /*1a7b0*/  STL.64 [R1+0x2740], R220 ;  /* 0x002740dc01007387 */ /* 0x000fe80000100a00 */
[----:B0-----:R-:W2:Y:S04]  /*1a7c0*/  LDL.LU.128 R28, [R1+0x1fa0] ;  /* 0x001fa000011c7983 */ /* 0x001ea80000300c00 */
[----:B------:R-:W-:Y:S04]  /*1a7d0*/  STL.128 [R1+0x2730], R216 ;  /* 0x002730d801007387 */ /* 0x000fe80000100c00 */
[----:B------:R0:W-:Y:S04]  /*1a7e0*/  STL.128 [R1+0x1f90], R24 ;  /* 0x001f901801007387 */ /* 0x0001e80000100c00 */
[----:B------:R1:W-:Y:S04]  /*1a7f0*/  STL.64 [R1+0x26a0], R180 ;  /* 0x0026a0b401007387 */ /* 0x0003e80000100a00 */
[----:B------:R1:W-:Y:S04]  /*1a800*/  STL.128 [R1+0x2670], R168 ;  /* 0x002670a801007387 */ /* 0x0003e80000100c00 */
[----:B------:R-:W-:Y:S04]  /*1a810*/  STL.128 [R1+0x2640], R156 ;  /* 0x0026409c01007387 */ /* 0x000fe80000100c00 */
[----:B------:R-:W-:Y:S04]  /*1a820*/  STL.128 [R1+0x1f80], R20 ;  /* 0x001f801401007387 */ /* 0x000fe80000100c00 */
[----:B------:R-:W-:Y:S04]  /*1a830*/  STL.128 [R1+0x1f70], R16 ;  /* 0x001f701001007387 */ /* 0x000fe80000100c00 */
[----:B------:R-:W-:Y:S04]  /*1a840*/  STL.128 [R1+0x1f60], R12 ;  /* 0x001f600c01007387 */ /* 0x000fe80000100c00 */
[----:B------:R-:W-:Y:S04]  /*1a850*/  STL.128 [R1+0x1f50], R8 ;  /* 0x001f500801007387 */ /* 0x000fe80000100c00 */
[----:B------:R-:W-:Y:S04]  /*1a860*/  STL.128 [R1+0x1f40], R4 ;  /* 0x001f400401007387 */ /* 0x000fe80000100c00 */
[----:B0-----:R-:W2:Y:S04]  /*1a870*/  LDL.LU.128 R24, [R1+0x1f90] ;  /* 0x001f900001187983 */ /* 0x001ea80000300c00 */
[----:B------:R-:W2:Y:S04]  /*1a880*/  LDL.LU R222, [R1+0x2748] ;  /* 0x0027480001de7983 */ /* 0x000ea80000300800 */
[----:B------:R-:W2:Y:S04]  /*1a890*/  LDL.LU.64 R220, [R1+0x2740] ;  /* 0x0027400001dc7983 */ /* 0x000ea80000300a00 */
[----:B------:R-:W2:Y:S04]  /*1a8a0*/  LDL.LU.128 R216, [R1+0x2730] ;  /* 0x0027300001d87983 */ /* 0x000ea80000300c00 */
[----:B---3--:R0:W-:Y:S04]  /*1a8b0*/  STL.128 [R1+0x20d0], R104 ;  /* 0x0020d06801007387 */ /* 0x0081e80000100c00 */
[----:B-1----:R-:W3:Y:S04]  /*1a8c0*/  LDL.LU.64 R180, [R1+0x26a0] ;  /* 0x0026a00001b47983 */ /* 0x002ee80000300a00 */
[----:B------:R-:W3:Y:S04]  /*1a8d0*/  LDL.LU.128 R168, [R1+0x2670] ;  /* 0x0026700001a87983 */ /* 0x000ee80000300c00 */
[----:B----4-:R1:W-:Y:S04]  /*1a8e0*/  STL.128 [R1+0x20c0], R100 ;  /* 0x0020c06401007387 */ /* 0x0103e80000100c00 */
[----:B0-----:R-:W4:Y:S04]  /*1a8f0*/  LDL.LU.128 R104, [R1+0x20d0] ;  /* 0x0020d00001687983 */ /* 0x001f280000300c00 */
[----:B------:R-:W3:Y:S04]  /*1a900*/  LDL.LU.128 R156, [R1+0x2640] ;  /* 0x00264000019c7983 */ /* 0x000ee80000300c00 */
[----:B------:R-:W3:Y:S04]  /*1a910*/  LDL.LU.128 R20, [R1+0x1f80] ;  /* 0x001f800001147983 */ /* 0x000ee80000300c00 */
[----:B-1----:R-:W3:Y:S04]  /*1a920*/  LDL.LU.128 R100, [R1+0x20c0] ;  /* 0x0020c00001647983 */ /* 0x002ee80000300c00 */
[----:B------:R-:W3:Y:S04]  /*1a930*/  LDL.LU.128 R16, [R1+0x1f70] ;  /* 0x001f700001107983 */ /* 0x000ee80000300c00 */
[----:B------:R-:W3:Y:S04]  /*1a940*/  LDL.LU.128 R12, [R1+0x1f60] ;  /* 0x001f6000010c7983 */ /* 0x000ee80000300c00 */
[----:B------:R-:W3:Y:S04]  /*1a950*/  LDL.LU.128 R8, [R1+0x1f50] ;  /* 0x001f500001087983 */ /* 0x000ee80000300c00 */
[----:B------:R-:W3:Y:S04]  /*1a960*/  LDL.LU.128 R4, [R1+0x1f40] ;  /* 0x001f400001047983 */ /* 0x000ee80000300c00 */
[----:B------:R0:W-:Y:S04]  /*1a970*/  STL.128 [R1+0x2630], R152 ;  /* 0x0026309801007387 */ /* 0x0001e80000100c00 */
[----:B0-----:R-:W3:Y:S04]  /*1a980*/  LDL.LU.128 R152, [R1+0x2630] ;  /* 0x0026300001987983 */ /* 0x001ee80000300c00 */
[----:B------:R0:W-:Y:S04]  /*1a990*/  STL.128 [R1+0x330], R160 ;  /* 0x000330a001007387 */ /* 0x0001e80000100c00 */
[----:B------:R1:W-:Y:S04]  /*1a9a0*/  STL.128 [R1+0x340], R164 ;  /* 0x000340a401007387 */ /* 0x0003e80000100c00 */
[----:B------:R1:W-:Y:S04]  /*1a9b0*/  STL.128 [R1+0x360], R172 ;  /* 0x000360ac01007387 */ /* 0x0003e80000100c00 */
[----:B------:R2:W-:Y:S04]  /*1a9c0*/  STL.128 [R1+0x370], R176 ;  /* 0x000370b001007387 */ /* 0x0005e80000100c00 */
[----:B0-----:R-:W3:Y:S04]  /*1a9d0*/  LDL.LU.64 R162, [R1+0x2770] ;  /* 0x0027700001a27983 */ /* 0x001ee80000300a00 */
[----:B-1----:R-:W3:Y:S04]  /*1a9e0*/  LDL.LU.128 R164, [R1+0x2780] ;  /* 0x0027800001a47983 */ /* 0x002ee80000300c00 */
[----:B------:R-:W3:Y:S04]  /*1a9f0*/  LDL.LU.128 R172, [R1+0x27a0] ;  /* 0x0027a00001ac7983 */ /* 0x000ee80000300c00 */
[----:B--2---:R-:W2:Y:S01]  /*1aa00*/  LDL.LU.128 R176, [R1+0x27b0] ;  /* 0x0027b00001b07983 */ /* 0x004ea20000300c00 */
[----:B------:R-:W-:-:S03]  /*1aa10*/  IMAD.MOV.U32 R122, RZ, RZ, R127 ;  /* 0x000000ffff7a7224 */ /* 0x000fc600078e007f */
[----:B------:R0:W-:Y:S01]  /*1aa20*/  STL.128 [R1+0x3d0], R124 ;  /* 0x0003d07c01007387 */ /* 0x0001e20000100c00 */
[----:B------:R-:W-:Y:S02]  /*1aa30*/  IMAD.MOV.U32 R123, RZ, RZ, R118 ;  /* 0x000000ffff7b7224 */ /* 0x000fe400078e0076 */
[----:B------:R-:W-:Y:S02]  /*1aa40*/  IMAD.MOV.U32 R118, RZ, RZ, R113 ;  /* 0x000000ffff767224 */ /* 0x000fe400078e0071 */
[----:B------:R-:W-:Y:S02]  /*1aa50*/  IMAD.MOV.U32 R113, RZ, RZ, R108 ;  /* 0x000000ffff717224 */ /* 0x000fe400078e006c */
[----:B0-----:R-:W-:Y:S02]  /*1aa60*/  IMAD.MOV.U32 R127, RZ, RZ, R122 ;  /* 0x000000ffff7f7224 */ /* 0x001fe400078e007a */
        /* <DEDUP_REMOVED lines=11> */
[----:B------:R0:W-:Y:S04]  /*1ab20*/  STL.128 [R1+0x2b0], R128 ;  /* 0x0002b08001007387 */ /* 0x0001e80000100c00 */
[----:B------:R1:W-:Y:S04]  /*1ab30*/  STL.128 [R1+0x2c0], R132 ;  /* 0x0002c08401007387 */ /* 0x0003e80000100c00 */
[----:B------:R1:W-:Y:S04]  /*1ab40*/  STL.128 [R1+0x2d0], R136 ;  /* 0x0002d08801007387 */ /* 0x0003e80000100c00 */
[----:B------:R1:W-:Y:S04]  /*1ab50*/  STL.128 [R1+0x2e0], R140 ;  /* 0x0002e08c01007387 */ /* 0x0003e80000100c00 */
[----:B------:R1:W-:Y:S04]  /*1ab60*/  STL.128 [R1+0x2f0], R144 ;  /* 0x0002f09001007387 */ /* 0x0003e80000100c00 */
[----:B------:R1:W-:Y:S01]  /*1ab70*/  STL.128 [R1+0x300], R148 ;  /* 0x0003009401007387 */ /* 0x0003e20000100c00 */
[----:B0-----:R-:W-:-:S02]  /*1ab80*/  IMAD.MOV.U32 R128, RZ, RZ, R219 ;  /* 0x000000ffff807224 */ /* 0x001fc400078e00db */
[----:B------:R-:W-:Y:S02]  /*1ab90*/  IMAD.MOV.U32 R129, RZ, RZ, R218 ;  /* 0x000000ffff817224 */ /* 0x000fe400078e00da */
[----:B----4-:R-:W-:Y:S02]  /*1aba0*/  IMAD.MOV.U32 R112, RZ, RZ, R107 ;  /* 0x000000ffff707224 */ /* 0x010fe400078e006b */
[----:B------:R-:W-:Y:S02]  /*1abb0*/  IMAD.MOV.U32 R111, RZ, RZ, R106 ;  /* 0x000000ffff6f7224 */ /* 0x000fe400078e006a */
[----:B------:R-:W-:Y:S02]  /*1abc0*/  IMAD.MOV.U32 R110, RZ, RZ, R105 ;  /* 0x000000ffff6e7224 */ /* 0x000fe400078e0069 */
[----:B------:R-:W-:Y:S02]  /*1abd0*/  IMAD.MOV.U32 R109, RZ, RZ, R104 ;  /* 0x000000ffff6d7224 */ /* 0x000fe400078e0068 */
[----:B------:R-:W-:-:S02]  /*1abe0*/  IMAD.MOV.U32 R104, RZ, RZ, R99 ;  /* 0x000000ffff687224 */ /* 0x000fc400078e0063 */
[----:B------:R-:W-:Y:S02]  /*1abf0*/  IMAD.MOV.U32 R99, RZ, RZ, R94 ;  /* 0x000000ffff637224 */ /* 0x000fe400078e005e */
[----:B---3--:R-:W-:Y:S02]  /*1ac00*/  IMAD.MOV.U32 R108, RZ, RZ, R103 ;  /* 0x000000ffff6c7224 */ /* 0x008fe400078e0067 */
        /* <DEDUP_REMOVED lines=80> */
[----:B-1----:R-:W-:Y:S02]  /*1b110*/  IMAD.MOV.U32 R132, RZ, RZ, R181 ;  /* 0x000000ffff847224 */ /* 0x002fe400078e00b5 */
        /* <DEDUP_REMOVED lines=22> */
[----:B------:R-:W-:-:S06]  /*1b280*/  IMAD.MOV.U32 R27, RZ, RZ, R220 ;  /* 0x000000ffff1b7224 */ /* 0x000fcc00078e00dc */
[----:B------:R-:W-:-:S06]  /*1b290*/  WARPGROUP.ARRIVE ;  /* 0x00000000000079c5 */ /* 0x000fcc0000000000 */
[----:B------:R-:W-:Y:S01]  /*1b2a0*/  HGMMA.64x256x16.F32.BF16 R24, R152, gdesc[UR4].tnspB, R24, gsb0 ;  /* 0x43e0000498187df0 */ /* 0x000fe20008001818 */
[----:B------:R0:W-:Y:S04]  /*1b2b0*/  STL.128 [R1+0x2720], R212 ;  /* 0x002720d401007387 */ /* 0x0001e80000100c00 */
[----:B------:R1:W-:Y:S04]  /*1b2c0*/  STL.128 [R1+0x2710], R208 ;  /* 0x002710d001007387 */ /* 0x0003e80000100c00 */
[----:B------:R3:W-:Y:S04]  /*1b2d0*/  STL.128 [R1+0x2700], R204 ;  /* 0x002700cc01007387 */ /* 0x0007e80000100c00 */
[----:B------:R4:W-:Y:S04]  /*1b2e0*/  STL.128 [R1+0x26f0], R200 ;  /* 0x0026f0c801007387 */ /* 0x0009e80000100c00 */
[----:B------:R4:W-:Y:S04]  /*1b2f0*/  STL.128 [R1+0x26e0], R196 ;  /* 0x0026e0c401007387 */ /* 0x0009e80000100c00 */
[----:B------:R4:W-:Y:S04]  /*1b300*/  STL.128 [R1+0x26d0], R192 ;  /* 0x0026d0c001007387 */ /* 0x0009e80000100c00 */
[----:B------:R4:W-:Y:S04]  /*1b310*/  STL.128 [R1+0x26c0], R188 ;  /* 0x0026c0bc01007387 */ /* 0x0009e80000100c00 */
[----:B--2---:R-:W-:Y:S04]  /*1b320*/  STL.128 [R1+0x2690], R176 ;  /* 0x002690b001007387 */ /* 0x004fe80000100c00 */
[----:B------:R-:W-:Y:S04]  /*1b330*/  STL.128 [R1+0x2680], R172 ;  /* 0x002680ac01007387 */ /* 0x000fe80000100c00 */
[----:B------:R-:W-:Y:S04]  /*1b340*/  STL.128 [R1+0x2660], R164 ;  /* 0x002660a401007387 */ /* 0x000fe80000100c00 */
[----:B------:R-:W-:Y:S04]  /*1b350*/  STL.64 [R1+0x2650], R162 ;  /* 0x002650a201007387 */ /* 0x000fe80000100a00 */
[----:B------:R2:W-:Y:S04]  /*1b360*/  STL.128 [R1+0x390], R184 ;  /* 0x000390b801007387 */ /* 0x0005e80000100c00 */
[----:B0-----:R-:W2:Y:S04]  /*1b370*/  LDL.LU.128 R212, [R1+0x2720] ;  /* 0x0027200001d47983 */ /* 0x001ea80000300c00 */
[----:B-1----:R-:W2:Y:S04]  /*1b380*/  LDL.LU.128 R208, [R1+0x2710] ;  /* 0x0027100001d07983 */ /* 0x002ea80000300c00 */
[----:B---3--:R-:W3:Y:S04]  /*1b390*/  LDL.LU.128 R204, [R1+0x2700] ;  /* 0x0027000001cc7983 */ /* 0x008ee80000300c00 */
[----:B----4-:R-:W4:Y:S04]  /*1b3a0*/  LDL.LU.128 R200, [R1+0x26f0] ;  /* 0x0026f00001c87983 */ /* 0x010f280000300c00 */
[----:B------:R-:W4:Y:S04]  /*1b3b0*/  LDL.LU.128 R196, [R1+0x26e0] ;  /* 0x0026e00001c47983 */ /* 0x000f280000300c00 */
[----:B------:R-:W4:Y:S04]  /*1b3c0*/  LDL.LU.128 R192, [R1+0x26d0] ;  /* 0x0026d00001c07983 */ /* 0x000f280000300c00 */
[----:B------:R-:W3:Y:S04]  /*1b3d0*/  LDL.LU.128 R188, [R1+0x26c0] ;  /* 0x0026c00001bc7983 */ /* 0x000ee80000300c00 */
[----:B--2---:R-:W2:Y:S04]  /*1b3e0*/  LDL.LU.128 R184, [R1+0x26b0] ;  /* 0x0026b00001b87983 */ /* 0x004ea80000300c00 */
[----:B------:R-:W4:Y:S04]  /*1b3f0*/  LDL.LU.128 R176, [R1+0x2690] ;  /* 0x0026900001b07983 */ /* 0x000f280000300c00 */
[----:B------:R-:W4:Y:S04]  /*1b400*/  LDL.LU.128 R172, [R1+0x2680] ;  /* 0x0026800001ac7983 */ /* 0x000f280000300c00 */
[----:B------:R-:W4:Y:S04]  /*1b410*/  LDL.LU.128 R164, [R1+0x2660] ;  /* 0x0026600001a47983 */ /* 0x000f280000300c00 */
[----:B------:R-:W4:Y:S01]  /*1b420*/  LDL.LU.64 R162, [R1+0x2650] ;  /* 0x0026500001a27983 */ /* 0x000f220000300a00 */
[----:B------:R-:W-:-:S03]  /*1b430*/  WARPGROUP.DEPBAR.LE gsb0, 0x0 ;  /* 0x00008000000079c5 */ /* 0x000fc60000010000 */
        /* <DEDUP_REMOVED lines=11> */
[----:B------:R1:W-:Y:S01]  /*1b4f0*/  STL.128 [R1+0x1e70], R100 ;  /* 0x001e706401007387 */ /* 0x0003e20000100c00 */
[----:B0-----:R-:W-:-:S02]  /*1b500*/  IMAD.MOV.U32 R140, RZ, RZ, R181 ;  /* 0x000000ffff8c7224 */ /* 0x001fc400078e00b5 */
[----:B------:R-:W-:Y:S01]  /*1b510*/  IMAD.MOV.U32 R141, RZ, RZ, R180 ;  /* 0x000000ffff8d7224 */ /* 0x000fe200078e00b4 */
[----:B-1----:R-:W4:Y:S04]  /*1b520*/  LDL.LU.128 R116, [R1+0x1eb0] ;  /* 0x001eb00001747983 */ /* 0x002f280000300c00 */
[----:B------:R-:W4:Y:S04]  /*1b530*/  LDL.LU.128 R108, [R1+0x1e90] ;  /* 0x001e9000016c7983 */ /* 0x000f280000300c00 */
[----:B------:R-:W4:Y:S04]  /*1b540*/  LDL.LU.128 R104, [R1+0x1e80] ;  /* 0x001e800001687983 */ /* 0x000f280000300c00 */
[----:B------:R-:W4:Y:S01]  /*1b550*/  LDL.LU.128 R100, [R1+0x1e70] ;  /* 0x001e700001647983 */ /* 0x000f220000300c00 */
        /* <DEDUP_REMOVED lines=11> */
[----:B------:R1:W-:Y:S01]  /*1b610*/  STL.128 [R1+0x400], R144 ;  /* 0x0004009001007387 */ /* 0x0003e20000100c00 */
[----:B------:R-:W-:-:S03]  /*1b620*/  IMAD.MOV.U32 R136, RZ, RZ, R219 ;  /* 0x000000ffff887224 */ /* 0x000fc600078e00db */
[----:B------:R1:W-:Y:S01]  /*1b630*/  STL.128 [R1+0x410], R148 ;  /* 0x0004109401007387 */ /* 0x0003e20000100c00 */
[----:B------:R-:W-:Y:S02]  /*1b640*/  IMAD.MOV.U32 R137, RZ, RZ, R218 ;  /* 0x000000ffff897224 */ /* 0x000fe400078e00da */
[----:B------:R-:W-:Y:S01]  /*1b650*/  IMAD.MOV.U32 R138, RZ, RZ, R217 ;  /* 0x000000ffff8a7224 */ /* 0x000fe200078e00d9 */
[----:B------:R1:W-:Y:S01]  /*1b660*/  STL.128 [R1+0x1d60], R32 ;  /* 0x001d602001007387 */ /* 0x0003e20000100c00 */
[----:B------:R-:W-:-:S03]  /*1b670*/  IMAD.MOV.U32 R139, RZ, RZ, R216 ;  /* 0x000000ffff8b7224 */ /* 0x000fc600078e00d8 */
[----:B0-----:R-:W4:Y:S04]  /*1b680*/  LDL.LU.128 R140, [R1+0x1f10] ;  /* 0x001f1000018c7983 */ /* 0x001f280000300c00 */
[----:B-1----:R-:W4:Y:S04]  /*1b690*/  LDL.LU.128 R144, [R1+0x1f20] ;  /* 0x001f200001907983 */ /* 0x002f280000300c00 */
[----:B------:R-:W4:Y:S04]  /*1b6a0*/  LDL.LU.128 R148, [R1+0x1f30] ;  /* 0x001f300001947983 */ /* 0x000f280000300c00 */
[----:B------:R0:W-:Y:S01]  /*1b6b0*/  STL.128 [R1+0x1ea0], R112 ;  /* 0x001ea07001007387 */ /* 0x0001e20000100c00 */
[----:B------:R-:W-:-:S02]  /*1b6c0*/  IMAD.MOV.U32 R33, RZ, RZ, R222 ;  /* 0x000000ffff217224 */ /* 0x000fc400078e00de */
[----:B------:R-:W-:Y:S01]  /*1b6d0*/  IMAD.MOV.U32 R34, RZ, RZ, R221 ;  /* 0x000000ffff227224 */ /* 0x000fe200078e00dd */
[----:B------:R1:W-:Y:S01]  /*1b6e0*/  STL.128 [R1+0x1d80], R40 ;  /* 0x001d802801007387 */ /* 0x0003e20000100c00 */
[----:B------:R-:W-:-:S03]  /*1b6f0*/  IMAD.MOV.U32 R35, RZ, RZ, R220 ;  /* 0x000000ffff237224 */ /* 0x000fc600078e00dc */
[----:B---3--:R3:W-:Y:S01]  /*1b700*/  STL.128 [R1+0x1cc0], R188 ;  /* 0x001cc0bc01007387 */ /* 0x0087e20000100c00 */
[----:B------:R-:W-:-:S03]  /*1b710*/  IMAD.MOV.U32 R155, RZ, RZ, R15 ;  /* 0x000000ffff9b7224 */ /* 0x000fc600078e000f */
[----:B--2---:R-:W-:Y:S01]  /*1b720*/  STL.128 [R1+0x1cb0], R184 ;  /* 0x001cb0b801007387 */ /* 0x004fe20000100c00 */
[----:B------:R-:W-:-:S03]  /*1b730*/  IMAD.MOV.U32 R156, RZ, RZ, R14 ;  /* 0x000000ffff9c7224 */ /* 0x000fc600078e000e */
[----:B0-----:R-:W2:Y:S01]  /*1b740*/  LDL.LU.128 R112, [R1+0x1ea0] ;  /* 0x001ea00001707983 */ /* 0x001ea20000300c00 */
[----:B------:R-:W-:-:S03]  /*1b750*/  IMAD.MOV.U32 R157, RZ, RZ, R13 ;  /* 0x000000ffff9d7224 */ /* 0x000fc600078e000d */
[----:B-1----:R-:W2:Y:S04]  /*1b760*/  LDL.LU.128 R40, [R1+0x1d80] ;  /* 0x001d800001287983 */ /* 0x002ea80000300c00 */
[----:B---3--:R-:W3:Y:S01]  /*1b770*/  LDL.LU.128 R188, [R1+0x1cc0] ;  /* 0x001cc00001bc7983 */ /* 0x008ee20000300c00 */
[----:B------:R-:W-:-:S03]  /*1b780*/  IMAD.MOV.U32 R15, RZ, RZ, R35 ;  /* 0x000000ffff0f7224 */ /* 0x000fc600078e0023 */
[----:B------:R0:W-:Y:S01]  /*1b790*/  STL.128 [R1+0x1e60], R96 ;  /* 0x001e606001007387 */ /* 0x0001e20000100c00 */
[----:B------:R-:W-:-:S03]  /*1b7a0*/  IMAD.MOV.U32 R14, RZ, RZ, R34 ;  /* 0x000000ffff0e7224 */ /* 0x000fc600078e0022 */
[----:B------:R1:W-:Y:S01]  /*1b7b0*/  STL.128 [R1+0x1e50], R92 ;  /* 0x001e505c01007387 */ /* 0x0003e20000100c00 */
[----:B------:R-:W-:-:S03]  /*1b7c0*/  IMAD.MOV.U32 R13, RZ, RZ, R33 ;  /* 0x000000ffff0d7224 */ /* 0x000fc600078e0021 */
[----:B------:R1:W-:Y:S04]  /*1b7d0*/  STL.128 [R1+0x1e40], R88 ;  /* 0x001e405801007387 */ /* 0x0003e80000100c00 */
[----:B------:R1:W-:Y:S04]  /*1b7e0*/  STL.128 [R1+0x1e30], R84 ;  /* 0x001e305401007387 */ /* 0x0003e80000100c00 */
[----:B------:R1:W-:Y:S04]  /*1b7f0*/  STL.128 [R1+0x1e20], R80 ;  /* 0x001e205001007387 */ /* 0x0003e80000100c00 */
[----:B0-----:R-:W3:Y:S04]  /*1b800*/  LDL.LU.128 R96, [R1+0x1e60] ;  /* 0x001e600001607983 */ /* 0x001ee80000300c00 */
[----:B-1----:R-:W3:Y:S04]  /*1b810*/  LDL.LU.128 R92, [R1+0x1e50] ;  /* 0x001e5000015c7983 */ /* 0x002ee80000300c00 */
[----:B------:R0:W-:Y:S04]  /*1b820*/  STL.128 [R1+0x1e10], R76 ;  /* 0x001e104c01007387 */ /* 0x0001e80000100c00 */
[----:B------:R1:W-:Y:S04]  /*1b830*/  STL.128 [R1+0x1e00], R72 ;  /* 0x001e004801007387 */ /* 0x0003e80000100c00 */
[----:B------:R-:W3:Y:S04]  /*1b840*/  LDL.LU.128 R88, [R1+0x1e40] ;  /* 0x001e400001587983 */ /* 0x000ee80000300c00 */
[----:B------:R-:W3:Y:S04]  /*1b850*/  LDL.LU.128 R84, [R1+0x1e30] ;  /* 0x001e300001547983 */ /* 0x000ee80000300c00 */
[----:B------:R-:W3:Y:S04]  /*1b860*/  LDL.LU.128 R80, [R1+0x1e20] ;  /* 0x001e200001507983 */ /* 0x000ee80000300c00 */
[----:B------:R-:W-:Y:S04]  /*1b870*/  STL.128 [R1+0x1df0], R68 ;  /* 0x001df04401007387 */ /* 0x000fe80000100c00 */
[----:B------:R-:W-:Y:S04]  /*1b880*/  STL.128 [R1+0x1de0], R64 ;  /* 0x001de04001007387 */ /* 0x000fe80000100c00 */
[----:B------:R-:W-:Y:S04]  /*1b890*/  STL.128 [R1+0x1dd0], R60 ;  /* 0x001dd03c01007387 */ /* 0x000fe80000100c00 */
[----:B------:R1:W-:Y:S04]  /*1b8a0*/  STL.128 [R1+0x3e0], R136 ;  /* 0x0003e08801007387 */ /* 0x0003e80000100c00 */
[----:B0-----:R-:W3:Y:S04]  /*1b8b0*/  LDL.LU.128 R76, [R1+0x1e10] ;  /* 0x001e1000014c7983 */ /* 0x001ee80000300c00 */
[----:B-1----:R-:W3:Y:S04]  /*1b8c0*/  LDL.LU.128 R72, [R1+0x1e00] ;  /* 0x001e000001487983 */ /* 0x002ee80000300c00 */
[----:B------:R-:W-:Y:S04]  /*1b8d0*/  STL [R1+0x46c], R31 ;  /* 0x00046c1f01007387 */ /* 0x000fe80000100800 */
[----:B------:R-:W-:Y:S04]  /*1b8e0*/  STL [R1+0x468], R30 ;  /* 0x0004681e01007387 */ /* 0x000fe80000100800 */
[----:B------:R-:W-:Y:S04]  /*1b8f0*/  STL [R1+0x464], R29 ;  /* 0x0004641d01007387 */ /* 0x000fe80000100800 */
[----:B------:R-:W-:Y:S04]  /*1b900*/  STL [R1+0x460], R28 ;  /* 0x0004601c01007387 */ /* 0x000fe80000100800 */
[----:B------:R0:W-:Y:S04]  /*1b910*/  STL.128 [R1+0x1dc0], R56 ;  /* 0x001dc03801007387 */ /* 0x0001e80000100c00 */
[----:B------:R1:W-:Y:S04]  /*1b920*/  STL.128 [R1+0x1db0], R52 ;  /* 0x001db03401007387 */ /* 0x0003e80000100c00 */
[----:B------:R-:W3:Y:S04]  /*1b930*/  LDL.LU.128 R136, [R1+0x1f00] ;  /* 0x001f000001887983 */ /* 0x000ee80000300c00 */
[----:B------:R-:W3:Y:S04]  /*1b940*/  LDL.LU.128 R68, [R1+0x1df0] ;  /* 0x001df00001447983 */ /* 0x000ee80000300c00 */
[----:B------:R-:W3:Y:S04]  /*1b950*/  LDL.LU.128 R64, [R1+0x1de0] ;  /* 0x001de00001407983 */ /* 0x000ee80000300c00 */
[----:B------:R-:W3:Y:S04]  /*1b960*/  LDL.LU.128 R60, [R1+0x1dd0] ;  /* 0x001dd000013c7983 */ /* 0x000ee80000300c00 */
[----:B------:R-:W3:Y:S04]  /*1b970*/  LDL.LU.128 R32, [R1+0x1d60] ;  /* 0x001d600001207983 */ /* 0x000ee80000300c00 */
[----:B------:R4:W-:Y:S04]  /*1b980*/  STL.128 [R1+0x1da0], R48 ;  /* 0x001da03001007387 */ /* 0x0009e80000100c00 */
[----:B------:R4:W-:Y:S04]  /*1b990*/  STL.128 [R1+0x1d90], R44 ;  /* 0x001d902c01007387 */ /* 0x0009e80000100c00 */
[----:B------:R-:W3:Y:S04]  /*1b9a0*/  LDL.LU.128 R132, [R1+0x1ef0] ;  /* 0x001ef00001847983 */ /* 0x000ee80000300c00 */
[----:B------:R-:W3:Y:S04]  /*1b9b0*/  LDL.LU.128 R128, [R1+0x1ee0] ;  /* 0x001ee00001807983 */ /* 0x000ee80000300c00 */
[----:B0-----:R-:W3:Y:S04]  /*1b9c0*/  LDL.LU.128 R56, [R1+0x1dc0] ;  /* 0x001dc00001387983 */ /* 0x001ee80000300c00 */
[----:B-1----:R-:W3:Y:S04]  /*1b9d0*/  LDL.LU.128 R52, [R1+0x1db0] ;  /* 0x001db00001347983 */ /* 0x002ee80000300c00 */
[----:B------:R0:W-:Y:S04]  /*1b9e0*/  STL.128 [R1+0x1d70], R36 ;  /* 0x001d702401007387 */ /* 0x0001e80000100c00 */
[----:B------:R-:W3:Y:S04]  /*1b9f0*/  LDL.LU.128 R124, [R1+0x1ed0] ;  /* 0x001ed000017c7983 */ /* 0x000ee80000300c00 */
[----:B------:R-:W3:Y:S04]  /*1ba00*/  LDL.LU.128 R120, [R1+0x1ec0] ;  /* 0x001ec00001787983 */ /* 0x000ee80000300c00 */
[----:B----4-:R-:W4:Y:S04]  /*1ba10*/  LDL.LU.128 R48, [R1+0x1da0] ;  /* 0x001da00001307983 */ /* 0x010f280000300c00 */
[----:B------:R-:W4:Y:S04]  /*1ba20*/  LDL.LU.128 R44, [R1+0x1d90] ;  /* 0x001d9000012c7983 */ /* 0x000f280000300c00 */
[----:B0-----:R-:W4:Y:S04]  /*1ba30*/  LDL.LU.128 R36, [R1+0x1d70] ;  /* 0x001d700001247983 */ /* 0x001f280000300c00 */
[----:B------:R-:W-:Y:S04]  /*1ba40*/  STL [R1+0x5ac], R111 ;  /* 0x0005ac6f01007387 */ /* 0x000fe80000100800 */
[----:B------:R-:W-:Y:S04]  /*1ba50*/  STL [R1+0x5a8], R110 ;  /* 0x0005a86e01007387 */ /* 0x000fe80000100800 */
[----:B------:R-:W-:Y:S04]  /*1ba60*/  STL [R1+0x5a4], R109 ;  /* 0x0005a46d01007387 */ /* 0x000fe80000100800 */
[----:B------:R-:W-:Y:S04]  /*1ba70*/  STL [R1+0x5a0], R108 ;  /* 0x0005a06c01007387 */ /* 0x000fe80000100800 */
[----:B------:R-:W4:Y:S04]  /*1ba80*/  LDL.128 R184, [R1+0x5a0] ;  /* 0x0005a00001b87983 */ /* 0x000f280000100c00 */
[----:B------:R-:W-:Y:S04]  /*1ba90*/  STL [R1+0x59c], R107 ;  /* 0x00059c6b01007387 */ /* 0x000fe80000100800 */
[----:B------:R-:W-:Y:S04]  /*1baa0*/  STL [R1+0x598], R106 ;  /* 0x0005986a01007387 */ /* 0x000fe80000100800 */
[----:B------:R-:W-:Y:S04]  /*1bab0*/  STL [R1+0x594], R105 ;  /* 0x0005946901007387 */ /* 0x000fe80000100800 */
[----:B------:R0:W-:Y:S04]  /*1bac0*/  STL [R1+0x590], R104 ;  /* 0x0005906801007387 */ /* 0x0001e80000100800 */
[----:B------:R1:W-:Y:S04]  /*1bad0*/  STL [R1+0x580], R100 ;  /* 0x0005806401007387 */ /* 0x0003e80000100800 */
[----:B0-----:R-:W4:Y:S04]  /*1bae0*/  LDL.LU.128 R104, [R1+0x460] ;  /* 0x0004600001687983 */ /* 0x001f280000300c00 */
[----:B-1----:R-:W4:Y:S01]  /*1baf0*/  LDL.LU R100, [R1+0x5a8] ;  /* 0x0005a80001647983 */ /* 0x002f220000300800 */
[----:B------:R-:W-:-:S02]  /*1bb00*/  IMAD.MOV.U32 R152, RZ, RZ, R18 ;  /* 0x000000ffff987224 */ /* 0x000fc400078e0012 */
        /* <DEDUP_REMOVED lines=11> */
[----:B------:R-:W-:Y:S08]  /*1bbc0*/  MUFU.EX2 R22, R22 ;  /* 0x0000001600167308 */ /* 0x000ff00000000800 */
[----:B------:R-:W-:Y:S08]  /*1bbd0*/  MUFU.EX2 R21, R21 ;  /* 0x0000001500157308 */ /* 0x000ff00000000800 */
[----:B------:R-:W1:Y:S08]  /*1bbe0*/  MUFU.EX2 R20, R20 ;  /* 0x0000001400147308 */ /* 0x000e700000000800 */
[----:B------:R-:W-:Y:S08]  /*1bbf0*/  MUFU.EX2 R19, R19 ;  /* 0x0000001300137308 */ /* 0x000ff00000000800 */
[----:B------:R-:W2:Y:S01]  /*1bc00*/  MUFU.EX2 R18, R18 ;  /* 0x0000001200127308 */ /* 0x000ea20000000800 */
[----:B------:R-:W-:-:S02]  /*1bc10*/  IMAD.MOV.U32 R158, RZ, RZ, R12 ;  /* 0x000000ffff9e7224 */ /* 0x000fc400078e000c */
[----:B------:R-:W-:Y:S02]  /*1bc20*/  IMAD.MOV.U32 R159, RZ, RZ, R7 ;  /* 0x000000ffff9f7224 */ /* 0x000fe400078e0007 */
[----:B------:R-:W-:Y:S02]  /*1bc30*/  IMAD.MOV.U32 R153, RZ, RZ, R17 ;  /* 0x000000ffff997224 */ /* 0x000fe400078e0011 */
[----:B------:R-:W-:Y:S01]  /*1bc40*/  IMAD.MOV.U32 R154, RZ, RZ, R16 ;  /* 0x000000ffff9a7224 */ /* 0x000fe200078e0010 */
[----:B------:R0:W-:Y:S01]  /*1bc50*/  STL.128 [R1+0x430], R156 ;  /* 0x0004309c01007387 */ /* 0x0001e20000100c00 */
[----:B------:R-:W-:Y:S02]  /*1bc60*/  IMAD.MOV.U32 R180, RZ, RZ, R145 ;  /* 0x000000ffffb47224 */ /* 0x000fe400078e0091 */
[----:B------:R-:W-:Y:S02]  /*1bc70*/  IMAD.MOV.U32 R181, RZ, RZ, R144 ;  /* 0x000000ffffb57224 */ /* 0x000fe400078e0090 */
[----:B------:R-:W-:-:S02]  /*1bc80*/  IMAD.MOV.U32 R182, RZ, RZ, R143 ;  /* 0x000000ffffb67224 */ /* 0x000fc400078e008f */
[----:B------:R-:W-:Y:S01]  /*1bc90*/  IMAD.MOV.U32 R183, RZ, RZ, R142 ;  /* 0x000000ffffb77224 */ /* 0x000fe200078e008e */
[----:B------:R1:W-:Y:S01]  /*1bca0*/  STL.128 [R1+0x420], R152 ;  /* 0x0004209801007387 */ /* 0x0003e20000100c00 */
[----:B------:R-:W-:Y:S02]  /*1bcb0*/  IMAD.MOV.U32 R171, RZ, RZ, R146 ;  /* 0x000000ffffab7224 */ /* 0x000fe400078e0092 */
[----:B------:R-:W-:Y:S01]  /*1bcc0*/  VIADD R10, R8, 0x200 ;  /* 0x00000200080a7836 */ /* 0x000fe20000000000 */
[----:B------:R-:W-:Y:S01]  /*1bcd0*/  STL [R1+0x5cc], R119 ;  /* 0x0005cc7701007387 */ /* 0x000fe20000100800 */
[----:B0-----:R-:W-:-:S03]  /*1bce0*/  IMAD.MOV.U32 R156, RZ, RZ, R150 ;  /* 0x000000ffff9c7224 */ /* 0x001fc600078e0096 */
[----:B------:R-:W-:Y:S01]  /*1bcf0*/  STL [R1+0x5c8], R118 ;  /* 0x0005c87601007387 */ /* 0x000fe20000100800 */
[----:B------:R-:W-:Y:S02]  /*1bd00*/  IMAD.MOV.U32 R157, RZ, RZ, R149 ;  /* 0x000000ffff9d7224 */ /* 0x000fe400078e0095 */
[----:B------:R-:W-:Y:S01]  /*1bd10*/  IMAD.MOV.U32 R158, RZ, RZ, R148 ;  /* 0x000000ffff9e7224 */ /* 0x000fe200078e0094 */
[----:B------:R-:W-:Y:S01]  /*1bd20*/  STL [R1+0x5c4], R117 ;  /* 0x0005c47501007387 */ /* 0x000fe20000100800 */
[----:B------:R-:W-:Y:S01]  /*1bd30*/  IMAD.MOV.U32 R159, RZ, RZ, R147 ;  /* 0x000000ffff9f7224 */ /* 0x000fe200078e0093 */
[----:B-1----:R-:W-:Y:S02]  /*1bd40*/  F2FP.BF16.F32.PACK_AB R152, R160, R161 ;  /* 0x000000a1a098723e */ /* 0x002fe400000010ff */
[----:B------:R0:W-:Y:S01]  /*1bd50*/  STL [R1+0x5c0], R116 ;  /* 0x0005c07401007387 */ /* 0x0001e20000100800 */
[----:B------:R-:W-:Y:S02]  /*1bd60*/  F2FP.BF16.F32.PACK_AB R153, R20, R21 ;  /* 0x000000151499723e */ /* 0x000fe400000010ff */
[----:B------:R-:W-:Y:S01]  /*1bd70*/  F2FP.BF16.F32.PACK_AB R154, R22, R23 ;  /* 0x00000017169a723e */ /* 0x000fe200000010ff */
[----:B--2---:R-:W-:Y:S01]  /*1bd80*/  STL [R1+0x5bc], R115 ;  /* 0x0005bc7301007387 */ /* 0x004fe20000100800 */
[----:B------:R-:W-:-:S03]  /*1bd90*/  F2FP.BF16.F32.PACK_AB R155, R18, R19 ;  /* 0x00000013129b723e */ /* 0x000fc600000010ff */
        /* <DEDUP_REMOVED lines=8> */
[----:B---3--:R1:W-:Y:S01]  /*1be20*/  STL.128 [R1+0x1b90], R188 ;  /* 0x001b90bc01007387 */ /* 0x0083e20000100c00 */
[----:B------:R-:W-:-:S03]  /*1be30*/  R2UR UR6, R10 ;  /* 0x000000000a0672ca */ /* 0x000fc600000e0000 */
[----:B------:R-:W-:Y:S01]  /*1be40*/  STL [R1+0x58c], R103 ;  /* 0x00058c6701007387 */ /* 0x000fe20000100800 */
[----:B------:R-:W-:-:S03]  /*1be50*/  IMAD.MOV.U32 R7, RZ, RZ, R151 ;  /* 0x000000ffff077224 */ /* 0x000fc600078e0097 */
[----:B------:R-:W-:Y:S04]  /*1be60*/  STL [R1+0x588], R102 ;  /* 0x0005886601007387 */ /* 0x000fe80000100800 */
[----:B------:R-:W-:Y:S04]  /*1be70*/  STL.128 [R1+0x1ca0], R180 ;  /* 0x001ca0b401007387 */ /* 0x000fe80000100c00 */
[----:B------:R2:W-:Y:S04]  /*1be80*/  STL.128 [R1+0x1c90], R176 ;  /* 0x001c90b001007387 */ /* 0x0005e80000100c00 */
[----:B0-----:R-:W3:Y:S04]  /*1be90*/  LDL.LU.128 R116, [R1+0x490] ;  /* 0x0004900001747983 */ /* 0x001ee80000300c00 */
[----:B-1----:R-:W3:Y:S01]  /*1bea0*/  LDL.128 R188, [R1+0x5b0] ;  /* 0x0005b00001bc7983 */ /* 0x002ee20000100c00 */
[----:B------:R-:W-:-:S03]  /*1beb0*/  IMAD.MOV.U32 R200, RZ, RZ, R141 ;  /* 0x000000ffffc87224 */ /* 0x000fc600078e008d */
[----:B------:R-:W-:Y:S01]  /*1bec0*/  STL [R1+0x57c], R99 ;  /* 0x00057c6301007387 */ /* 0x000fe20000100800 */
        /* <DEDUP_REMOVED lines=9> */
[----:B------:R-:W-:Y:S04]  /*1bf60*/  STL [R1+0x568], R94 ;  /* 0x0005685e01007387 */ /* 0x000fe80000100800 */
[----:B------:R-:W-:Y:S04]  /*1bf70*/  STL [R1+0x564], R93 ;  /* 0x0005645d01007387 */ /* 0x000fe80000100800 */
[----:B------:R-:W-:Y:S04]  /*1bf80*/  STL [R1+0x560], R92 ;  /* 0x0005605c01007387 */ /* 0x000fe80000100800 */
[----:B------:R-:W-:Y:S04]  /*1bf90*/  STL.128 [R1+0x1c80], R172 ;  /* 0x001c80ac01007387 */ /* 0x000fe80000100c00 */
[----:B------:R0:W-:Y:S04]  /*1bfa0*/  STL.128 [R1+0x1c70], R168 ;  /* 0x001c70a801007387 */ /* 0x0001e80000100c00 */
[----:B--2---:R-:W2:Y:S04]  /*1bfb0*/  LDL.LU.128 R176, [R1+0x580] ;  /* 0x0005800001b07983 */ /* 0x004ea80000300c00 */
[----:B------:R-:W2:Y:S01]  /*1bfc0*/  LDL.LU.128 R180, [R1+0x590] ;  /* 0x0005900001b47983 */ /* 0x000ea20000300c00 */
        /* <DEDUP_REMOVED lines=18> */
[----:B------:R-:W-:Y:S04]  /*1c0f0*/  STL [R1+0x534], R81 ;  /* 0x0005345101007387 */ /* 0x000fe80000100800 */
[----:B------:R-:W-:Y:S04]  /*1c100*/  STL [R1+0x530], R80 ;  /* 0x0005305001007387 */ /* 0x000fe80000100800 */
[----:B------:R-:W-:Y:S04]  /*1c110*/  STL.128 [R1+0x1c60], R164 ;  /* 0x001c60a401007387 */ /* 0x000fe80000100c00 */
[----:B------:R-:W-:Y:S01]  /*1c120*/  STL.128 [R1+0x1c50], R160 ;  /* 0x001c50a001007387 */ /* 0x000fe20000100c00 */
[----:B----4-:R-:W-:-:S03]  /*1c130*/  IMAD.MOV.U32 R101, RZ, RZ, R187 ;  /* 0x000000ffff657224 */ /* 0x010fc600078e00bb */
[----:B------:R1:W-:Y:S04]  /*1c140*/  STL.128 [R1+0x1c40], R156 ;  /* 0x001c409c01007387 */ /* 0x0003e80000100c00 */
[----:B0-----:R-:W4:Y:S04]  /*1c150*/  LDL.LU.128 R168, [R1+0x560] ;  /* 0x0005600001a87983 */ /* 0x001f280000300c00 */
[----:B------:R-:W4:Y:S04]  /*1c160*/  LDL.LU.128 R172, [R1+0x570] ;  /* 0x0005700001ac7983 */ /* 0x000f280000300c00 */
[----:B------:R-:W-:Y:S04]  /*1c170*/  STL [R1+0x52c], R79 ;  /* 0x00052c4f01007387 */ /* 0x000fe80000100800 */
[----:B------:R-:W-:Y:S04]  /*1c180*/  STL [R1+0x528], R78 ;  /* 0x0005284e01007387 */ /* 0x000fe80000100800 */
[----:B------:R-:W-:Y:S04]  /*1c190*/  STL [R1+0x524], R77 ;  /* 0x0005244d01007387 */ /* 0x000fe80000100800 */
[----:B------:R-:W-:Y:S01]  /*1c1a0*/  STL [R1+0x520], R76 ;  /* 0x0005204c01007387 */ /* 0x000fe20000100800 */
[----:B------:R-:W-:-:S03]  /*1c1b0*/  IMAD.MOV.U32 R10, RZ, RZ, R104 ;  /* 0x000000ffff0a7224 */ /* 0x000fc600078e0068 */
[----:B------:R-:W-:Y:S04]  /*1c1c0*/  STL [R1+0x51c], R75 ;  /* 0x00051c4b01007387 */ /* 0x000fe80000100800 */
[----:B------:R-:W-:Y:S04]  /*1c1d0*/  STL [R1+0x518], R74 ;  /* 0x0005184a01007387 */ /* 0x000fe80000100800 */
[----:B------:R-:W-:Y:S04]  /*1c1e0*/  STL [R1+0x514], R73 ;  /* 0x0005144901007387 */ /* 0x000fe80000100800 */
[----:B------:R-:W-:Y:S04]  /*1c1f0*/  STL [R1+0x510], R72 ;  /* 0x0005104801007387 */ /* 0x000fe80000100800 */
[----:B------:R0:W-:Y:S04]  /*1c200*/  STL.128 [R1+0x1c30], R152 ;  /* 0x001c309801007387 */ /* 0x0001e80000100c00 */
[----:B-1----:R-:W4:Y:S04]  /*1c210*/  LDL.LU.128 R156, [R1+0x530] ;  /* 0x00053000019c7983 */ /* 0x002f280000300c00 */
[----:B------:R-:W4:Y:S04]  /*1c220*/  LDL.LU.128 R160, [R1+0x540] ;  /* 0x0005400001a07983 */ /* 0x000f280000300c00 */
[----:B------:R-:W4:Y:S04]  /*1c230*/  LDL.LU.128 R164, [R1+0x550] ;  /* 0x0005500001a47983 */ /* 0x000f280000300c00 */
        /* <DEDUP_REMOVED lines=16> */
[----:B------:R-:W4:Y:S04]  /*1c340*/  LDL.LU.128 R148, [R1+0x510] ;  /* 0x0005100001947983 */ /* 0x000f280000300c00 */
[----:B0-----:R-:W4:Y:S04]  /*1c350*/  LDL.LU.128 R152, [R1+0x520] ;  /* 0x0005200001987983 */ /* 0x001f280000300c00 */
[----:B------:R0:W-:Y:S04]  /*1c360*/  STL.128 [R1+0x250], R104 ;  /* 0x0002506801007387 */ /* 0x0001e80000100c00 */
        /* <DEDUP_REMOVED lines=9> */
[----:B------:R-:W4:Y:S04]  /*1c400*/  LDL.LU.128 R136, [R1+0x4e0] ;  /* 0x0004e00001887983 */ /* 0x000f280000300c00 */
[----:B------:R-:W4:Y:S04]  /*1c410*/  LDL.LU.128 R140, [R1+0x4f0] ;  /* 0x0004f000018c7983 */ /* 0x000f280000300c00 */
[----:B------:R-:W4:Y:S04]  /*1c420*/  LDL.LU.128 R144, [R1+0x500] ;  /* 0x0005000001907983 */ /* 0x000f280000300c00 */
[----:B------:R1:W-:Y:S04]  /*1c430*/  STL.64 [R1+0x1af8], R100 ;  /* 0x001af86401007387 */ /* 0x0003e80000100a00 */
[----:B0-----:R-:W4:Y:S04]  /*1c440*/  LDL.LU R104, [R1+0x5b8] ;  /* 0x0005b80001687983 */ /* 0x001f280000300800 */
        /* <DEDUP_REMOVED lines=18> */
[----:B------:R-:W4:Y:S04]  /*1c570*/  LDL.LU R99, [R1+0x5a4] ;  /* 0x0005a40001637983 */ /* 0x000f280000300800 */
[----:B------:R-:W4:Y:S04]  /*1c580*/  LDL.LU R98, [R1+0x5a0] ;  /* 0x0005a00001627983 */ /* 0x000f280000300800 */
[----:B-1----:R-:W4:Y:S04]  /*1c590*/  LDL.LU.64 R100, [R1+0x1af8] ;  /* 0x001af80001647983 */ /* 0x002f280000300a00 */
[----:B------:R-:W4:Y:S04]  /*1c5a0*/  LDL.LU R103, [R1+0x5b4] ;  /* 0x0005b40001677983 */ /* 0x000f280000300800 */
[----:B------:R-:W4:Y:S04]  /*1c5b0*/  LDL.LU R102, [R1+0x5b0] ;  /* 0x0005b00001667983 */ /* 0x000f280000300800 */
[----:B------:R-:W-:Y:S04]  /*1c5c0*/  STL [R1+0x48c], R39 ;  /* 0x00048c2701007387 */ /* 0x000fe80000100800 */
[----:B------:R-:W-:Y:S04]  /*1c5d0*/  STL [R1+0x488], R38 ;  /* 0x0004882601007387 */ /* 0x000fe80000100800 */
[----:B------:R-:W-:Y:S04]  /*1c5e0*/  STL [R1+0x484], R37 ;  /* 0x0004842501007387 */ /* 0x000fe80000100800 */
[----:B------:R-:W-:Y:S04]  /*1c5f0*/  STL [R1+0x480], R36 ;  /* 0x0004802401007387 */ /* 0x000fe80000100800 */
[----:B0-----:R-:W4:Y:S04]  /*1c600*/  LDL.LU.128 R120, [R1+0x4a0] ;  /* 0x0004a00001787983 */ /* 0x001f280000300c00 */
[----:B------:R-:W4:Y:S04]  /*1c610*/  LDL.LU.128 R124, [R1+0x4b0] ;  /* 0x0004b000017c7983 */ /* 0x000f280000300c00 */
[----:B------:R-:W4:Y:S01]  /*1c620*/  LDL.LU.128 R112, [R1+0x480] ;  /* 0x0004800001707983 */ /* 0x000f220000300c00 */
[----:B------:R-:W-:-:S02]  /*1c630*/  IMAD.MOV.U32 R11, RZ, RZ, R9 ;  /* 0x000000ffff0b7224 */ /* 0x000fc400078e0009 */
[----:B------:R-:W-:Y:S01]  /*1c640*/  IMAD.MOV.U32 R12, RZ, RZ, R6 ;  /* 0x000000ffff0c7224 */ /* 0x000fe200078e0006 */
[----:B---3--:R0:W-:Y:S02]  /*1c650*/  STL.128 [R1+0x280], R116 ;  /* 0x0002807401007387 */ /* 0x0081e40000100c00 */
[----:B------:R-:W-:Y:S01]  /*1c660*/  R2UR UR7, R11 ;  /* 0x000000000b0772ca */ /* 0x000fe200000e0000 */
[----:B------:R-:W-:Y:S02]  /*1c670*/  IMAD.MOV.U32 R11, RZ, RZ, R105 ;  /* 0x000000ffff0b7224 */ /* 0x000fe400078e0069 */
[----:B------:R-:W-:Y:S02]  /*1c680*/  IMAD.MOV.U32 R224, RZ, RZ, R25 ;  /* 0x000000ffffe07224 */ /* 0x000fe400078e0019 */
[----:B------:R-:W-:Y:S02]  /*1c690*/  IMAD.MOV.U32 R223, RZ, RZ, R26 ;  /* 0x000000ffffdf7224 */ /* 0x000fe400078e001a */
[----:B------:R-:W-:Y:S01]  /*1c6a0*/  IMAD.MOV.U32 R222, RZ, RZ, R27 ;  /* 0x000000ffffde7224 */ /* 0x000fe200078e001b */
[----:B------:R-:W-:Y:S01]  /*1c6b0*/  STL.128 [R1+0x19a0], R20 ;  /* 0x0019a01401007387 */ /* 0x000fe20000100c00 */
[----:B------:R-:W-:-:S02]  /*1c6c0*/  IMAD.MOV.U32 R33, RZ, RZ, R119 ;  /* 0x000000ffff217224 */ /* 0x000fc400078e0077 */
[----:B------:R-:W-:Y:S01]  /*1c6d0*/  IMAD.MOV.U32 R32, RZ, RZ, R118 ;  /* 0x000000ffff207224 */ /* 0x000fe200078e0076 */
[----:B------:R-:W-:Y:S01]  /*1c6e0*/  STL.64 [R1+0x1990], R18 ;  /* 0x0019901201007387 */ /* 0x000fe20000100a00 */
[----:B------:R-:W-:Y:S02]  /*1c6f0*/  IMAD.MOV.U32 R31, RZ, RZ, R117 ;  /* 0x000000ffff1f7224 */ /* 0x000fe400078e0075 */
[----:B------:R-:W-:Y:S01]  /*1c700*/  IMAD.MOV.U32 R30, RZ, RZ, R116 ;  /* 0x000000ffff1e7224 */ /* 0x000fe200078e0074 */
[----:B------:R-:W-:Y:S01]  /*1c710*/  STL.128 [R1+0x1d20], R212 ;  /* 0x001d20d401007387 */ /* 0x000fe20000100c00 */
[----:B------:R-:W-:Y:S02]  /*1c720*/  IMAD.MOV.U32 R105, RZ, RZ, R191 ;  /* 0x000000ffff697224 */ /* 0x000fe400078e00bf */
[----:B--2---:R-:W-:Y:S01]  /*1c730*/  IMAD.MOV.U32 R93, RZ, RZ, R179 ;  /* 0x000000ffff5d7224 */ /* 0x004fe200078e00b3 */
[----:B0-----:R-:W2:Y:S01]  /*1c740*/  LDL.128 R116, [R1+0x5c0] ;  /* 0x0005c00001747983 */ /* 0x001ea20000100c00 */
[----:B------:R-:W-:-:S02]  /*1c750*/  IMAD.MOV.U32 R92, RZ, RZ, R178 ;  /* 0x000000ffff5c7224 */ /* 0x000fc400078e00b2 */
[----:B------:R-:W-:Y:S01]  /*1c760*/  IMAD.MOV.U32 R97, RZ, RZ, R183 ;  /* 0x000000ffff617224 */ /* 0x000fe200078e00b7 */
[----:B------:R-:W-:Y:S01]  /*1c770*/  STL.128 [R1+0x1d10], R208 ;  /* 0x001d10d001007387 */ /* 0x000fe20000100c00 */
[----:B------:R-:W-:Y:S02]  /*1c780*/  IMAD.MOV.U32 R96, RZ, RZ, R182 ;  /* 0x000000ffff607224 */ /* 0x000fe400078e00b6 */
[----:B------:R-:W-:Y:S01]  /*1c790*/  IMAD.MOV.U32 R95, RZ, RZ, R181 ;  /* 0x000000ffff5f7224 */ /* 0x000fe200078e00b5 */
[----:B------:R-:W-:Y:S01]  /*1c7a0*/  STL.128 [R1+0x1ce0], R196 ;  /* 0x001ce0c401007387 */ /* 0x000fe20000100c00 */
[----:B------:R-:W-:Y:S02]  /*1c7b0*/  IMAD.MOV.U32 R94, RZ, RZ, R180 ;  /* 0x000000ffff5e7224 */ /* 0x000fe400078e00b4 */
[----:B----4-:R-:W-:Y:S01]  /*1c7c0*/  IMAD.MOV.U32 R85, RZ, RZ, R171 ;  /* 0x000000ffff557224 */ /* 0x010fe200078e00ab */
[----:B------:R-:W-:Y:S01]  /*1c7d0*/  STL.128 [R1+0x1cd0], R192 ;  /* 0x001cd0c001007387 */ /* 0x000fe20000100c00 */
[----:B------:R-:W-:-:S02]  /*1c7e0*/  IMAD.MOV.U32 R84, RZ, RZ, R170 ;  /* 0x000000ffff547224 */ /* 0x000fc400078e00aa */
[----:B------:R-:W-:Y:S01]  /*1c7f0*/  IMAD.MOV.U32 R89, RZ, RZ, R175 ;  /* 0x000000ffff597224 */ /* 0x000fe200078e00af */
[----:B------:R-:W-:Y:S01]  /*1c800*/  STL.128 [R1+0x390], R184 ;  /* 0x000390b801007387 */ /* 0x000fe20000100c00 */
[----:B------:R-:W-:Y:S02]  /*1c810*/  IMAD.MOV.U32 R88, RZ, RZ, R174 ;  /* 0x000000ffff587224 */ /* 0x000fe400078e00ae */
[----:B------:R-:W-:Y:S01]  /*1c820*/  IMAD.MOV.U32 R87, RZ, RZ, R173 ;  /* 0x000000ffff577224 */ /* 0x000fe200078e00ad */
[----:B------:R-:W3:Y:S01]  /*1c830*/  LDL.LU R16, [R1+0x15e4] ;  /* 0x0015e40001107983 */ /* 0x000ee20000300800 */
[----:B------:R-:W-:Y:S02]  /*1c840*/  IMAD.MOV.U32 R86, RZ, RZ, R172 ;  /* 0x000000ffff567224 */ /* 0x000fe400078e00ac */
[----:B------:R-:W-:Y:S01]  /*1c850*/  IMAD.MOV.U32 R91, RZ, RZ, R177 ;  /* 0x000000ffff5b7224 */ /* 0x000fe200078e00b1 */
[----:B------:R-:W3:Y:S01]  /*1c860*/  LDL.LU R17, [R1+0x15e0] ;  /* 0x0015e00001117983 */ /* 0x000ee20000300800 */
        /* <DEDUP_REMOVED lines=16> */
[----:B------:R1:W-:Y:S01]  /*1c970*/  STL.128 [R1+0x1ac0], R92 ;  /* 0x001ac05c01007387 */ /* 0x0003e20000100c00 */
[----:B0-----:R-:W-:Y:S02]  /*1c980*/  IMAD.MOV.U32 R13, RZ, RZ, R107 ;  /* 0x000000ffff0d7224 */ /* 0x001fe400078e006b */
[----:B------:R-:W-:Y:S01]  /*1c990*/  IMAD.MOV.U32 R12, RZ, RZ, R106 ;  /* 0x000000ffff0c7224 */ /* 0x000fe200078e006a */
[----:B------:R-:W4:Y:S01]  /*1c9a0*/  LDL.LU R107, [R1+0x5c4] ;  /* 0x0005c400016b7983 */ /* 0x000f220000300800 */
[----:B------:R-:W-:-:S03]  /*1c9b0*/  IMAD.MOV.U32 R6, RZ, RZ, R24 ;  /* 0x000000ffff067224 */ /* 0x000fc600078e0018 */
[----:B------:R-:W4:Y:S04]  /*1c9c0*/  LDL.LU R106, [R1+0x5c0] ;  /* 0x0005c000016a7983 */ /* 0x000f280000300800 */
[----:B------:R0:W-:Y:S04]  /*1c9d0*/  STL.128 [R1+0x1ab0], R88 ;  /* 0x001ab05801007387 */ /* 0x0001e80000100c00 */
[----:B------:R0:W-:Y:S04]  /*1c9e0*/  STL.128 [R1+0x1aa0], R84 ;  /* 0x001aa05401007387 */ /* 0x0001e80000100c00 */
[----:B-1----:R-:W3:Y:S04]  /*1c9f0*/  LDL.LU.128 R92, [R1+0x1ac0] ;  /* 0x001ac000015c7983 */ /* 0x002ee80000300c00 */
[----:B------:R1:W-:Y:S04]  /*1ca00*/  STL.128 [R1+0x1a90], R80 ;  /* 0x001a905001007387 */ /* 0x0003e80000100c00 */
[----:B------:R1:W-:Y:S04]  /*1ca10*/  STL.128 [R1+0x1a80], R76 ;  /* 0x001a804c01007387 */ /* 0x0003e80000100c00 */
[----:B------:R1:W-:Y:S01]  /*1ca20*/  STL.128 [R1+0x1a70], R72 ;  /* 0x001a704801007387 */ /* 0x0003e20000100c00 */
[----:B------:R-:W-:-:S03]  /*1ca30*/  IMAD.MOV.U32 R65, RZ, RZ, R151 ;  /* 0x000000ffff417224 */ /* 0x000fc600078e0097 */
[----:B0-----:R-:W4:Y:S01]  /*1ca40*/  LDL.LU.128 R88, [R1+0x1ab0] ;  /* 0x001ab00001587983 */ /* 0x001f220000300c00 */
[----:B------:R-:W-:Y:S02]  /*1ca50*/  IMAD.MOV.U32 R64, RZ, RZ, R150 ;  /* 0x000000ffff407224 */ /* 0x000fe400078e0096 */
[----:B------:R-:W-:Y:S01]  /*1ca60*/  IMAD.MOV.U32 R69, RZ, RZ, R155 ;  /* 0x000000ffff457224 */ /* 0x000fe200078e009b */
[----:B------:R-:W4:Y:S01]  /*1ca70*/  LDL.LU.128 R84, [R1+0x1aa0] ;  /* 0x001aa00001547983 */ /* 0x000f220000300c00 */
[----:B------:R-:W-:Y:S02]  /*1ca80*/  IMAD.MOV.U32 R68, RZ, RZ, R154 ;  /* 0x000000ffff447224 */ /* 0x000fe400078e009a */
[----:B------:R-:W-:Y:S01]  /*1ca90*/  IMAD.MOV.U32 R67, RZ, RZ, R153 ;  /* 0x000000ffff437224 */ /* 0x000fe200078e0099 */
[----:B-1----:R-:W4:Y:S01]  /*1caa0*/  LDL.LU.128 R80, [R1+0x1a90] ;  /* 0x001a900001507983 */ /* 0x002f220000300c00 */
[----:B------:R-:W-:Y:S02]  /*1cab0*/  IMAD.MOV.U32 R66, RZ, RZ, R152 ;  /* 0x000000ffff427224 */ /* 0x000fe400078e0098 */
[----:B------:R-:W-:-:S02]  /*1cac0*/  IMAD.MOV.U32 R63, RZ, RZ, R149 ;  /* 0x000000ffff3f7224 */ /* 0x000fc400078e0095 */
[----:B------:R-:W-:Y:S01]  /*1cad0*/  IMAD.MOV.U32 R62, RZ, RZ, R148 ;  /* 0x000000ffff3e7224 */ /* 0x000fe200078e0094 */
[----:B------:R0:W-:Y:S04]  /*1cae0*/  STL.128 [R1+0x1a60], R68 ;  /* 0x001a604401007387 */ /* 0x0001e80000100c00 */
[----:B------:R1:W-:Y:S04]  /*1caf0*/  STL.128 [R1+0x1a50], R64 ;  /* 0x001a504001007387 */ /* 0x0003e80000100c00 */
[----:B------:R-:W4:Y:S04]  /*1cb00*/  LDL.LU.128 R76, [R1+0x1a80] ;  /* 0x001a8000014c7983 */ /* 0x000f280000300c00 */
[----:B------:R-:W4:Y:S04]  /*1cb10*/  LDL.LU.128 R72, [R1+0x1a70] ;  /* 0x001a700001487983 */ /* 0x000f280000300c00 */
[----:B0-----:R-:W4:Y:S04]  /*1cb20*/  LDL.LU.128 R68, [R1+0x1a60] ;  /* 0x001a600001447983 */ /* 0x001f280000300c00 */
[----:B-1----:R-:W4:Y:S04]  /*1cb30*/  LDL.LU.128 R64, [R1+0x1a50] ;  /* 0x001a500001407983 */ /* 0x002f280000300c00 */
[----:B------:R0:W-:Y:S01]  /*1cb40*/  STL.128 [R1+0x260], R108 ;  /* 0x0002606c01007387 */ /* 0x0001e20000100c00 */
[----:B------:R-:W-:-:S02]  /*1cb50*/  IMAD.MOV.U32 R14, RZ, RZ, R108 ;  /* 0x000000ffff0e7224 */ /* 0x000fc400078e006c */
[----:B------:R-:W-:Y:S02]  /*1cb60*/  IMAD.MOV.U32 R53, RZ, RZ, R139 ;  /* 0x000000ffff357224 */ /* 0x000fe400078e008b */
[----:B------:R-:W-:Y:S02]  /*1cb70*/  IMAD.MOV.U32 R52, RZ, RZ, R138 ;  /* 0x000000ffff347224 */ /* 0x000fe400078e008a */
[----:B------:R-:W-:Y:S02]  /*1cb80*/  IMAD.MOV.U32 R57, RZ, RZ, R143 ;  /* 0x000000ffff397224 */ /* 0x000fe400078e008f */
[----:B------:R-:W-:Y:S02]  /*1cb90*/  IMAD.MOV.U32 R56, RZ, RZ, R142 ;  /* 0x000000ffff387224 */ /* 0x000fe400078e008e */
[----:B------:R-:W-:Y:S02]  /*1cba0*/  IMAD.MOV.U32 R55, RZ, RZ, R141 ;  /* 0x000000ffff377224 */ /* 0x000fe400078e008d */
[----:B------:R-:W-:-:S02]  /*1cbb0*/  IMAD.MOV.U32 R54, RZ, RZ, R140 ;  /* 0x000000ffff367224 */ /* 0x000fc400078e008c */
[----:B------:R-:W-:Y:S01]  /*1cbc0*/  IMAD.MOV.U32 R61, RZ, RZ, R147 ;  /* 0x000000ffff3d7224 */ /* 0x000fe200078e0093 */
[----:B0-----:R-:W4:Y:S01]  /*1cbd0*/  LDL.LU R108, [R1+0x5c8] ;  /* 0x0005c800016c7983 */ /* 0x001f220000300800 */
[----:B------:R-:W-:Y:S02]  /*1cbe0*/  IMAD.MOV.U32 R60, RZ, RZ, R146 ;  /* 0x000000ffff3c7224 */ /* 0x000fe400078e0092 */
[----:B------:R-:W-:Y:S01]  /*1cbf0*/  IMAD.MOV.U32 R59, RZ, RZ, R145 ;  /* 0x000000ffff3b7224 */ /* 0x000fe200078e0091 */
[----:B------:R0:W-:Y:S01]  /*1cc00*/  STL.64 [R1+0x1af0], R104 ;  /* 0x001af06801007387 */ /* 0x0001e20000100a00 */
[----:B------:R-:W-:Y:S02]  /*1cc10*/  IMAD.MOV.U32 R58, RZ, RZ, R144 ;  /* 0x000000ffff3a7224 */ /* 0x000fe400078e0090 */
[----:B------:R-:W-:Y:S02]  /*1cc20*/  IMAD.MOV.U32 R51, RZ, RZ, R137 ;  /* 0x000000ffff337224 */ /* 0x000fe400078e0089 */
[----:B------:R-:W-:-:S02]  /*1cc30*/  IMAD.MOV.U32 R50, RZ, RZ, R136 ;  /* 0x000000ffff327224 */ /* 0x000fc400078e0088 */
[----:B------:R-:W-:Y:S01]  /*1cc40*/  IMAD.MOV.U32 R25, RZ, RZ, R111 ;  /* 0x000000ffff197224 */ /* 0x000fe200078e006f */
[----:B------:R-:W-:Y:S01]  /*1cc50*/  STL.128 [R1+0x1970], R8 ;  /* 0x0019700801007387 */ /* 0x000fe20000100c00 */
[----:B------:R-:W-:-:S03]  /*1cc60*/  IMAD.MOV.U32 R24, RZ, RZ, R110 ;  /* 0x000000ffff187224 */ /* 0x000fc600078e006e */
[----:B0-----:R-:W4:Y:S01]  /*1cc70*/  LDL.LU.64 R104, [R1+0x1af0] ;  /* 0x001af00001687983 */ /* 0x001f220000300a00 */
[----:B------:R-:W-:-:S03]  /*1cc80*/  IMAD.MOV.U32 R15, RZ, RZ, R109 ;  /* 0x000000ffff0f7224 */ /* 0x000fc600078e006d */
[----:B------:R0:W-:Y:S04]  /*1cc90*/  STL.128 [R1+0x1a40], R60 ;  /* 0x001a403c01007387 */ /* 0x0001e80000100c00 */
[----:B------:R1:W-:Y:S04]  /*1cca0*/  STL.128 [R1+0x1a30], R56 ;  /* 0x001a303801007387 */ /* 0x0003e80000100c00 */
[----:B------:R1:W-:Y:S04]  /*1ccb0*/  STL.128 [R1+0x1a20], R52 ;  /* 0x001a203401007387 */ /* 0x0003e80000100c00 */
[----:B------:R1:W-:Y:S04]  /*1ccc0*/  STL.128 [R1+0x1980], R12 ;  /* 0x0019800c01007387 */ /* 0x0003e80000100c00 */
[----:B0-----:R-:W4:Y:S04]  /*1ccd0*/  LDL.LU.128 R60, [R1+0x1a40] ;  /* 0x001a4000013c7983 */ /* 0x001f280000300c00 */
[----:B-1----:R-:W4:Y:S04]  /*1cce0*/  LDL.LU.128 R56, [R1+0x1a30] ;  /* 0x001a300001387983 */ /* 0x002f280000300c00 */
[----:B------:R-:W4:Y:S04]  /*1ccf0*/  LDL.LU.128 R52, [R1+0x1a20] ;  /* 0x001a200001347983 */ /* 0x000f280000300c00 */
[----:B------:R0:W-:Y:S04]  /*1cd00*/  STL.128 [R1+0x1960], R4 ;  /* 0x0019600401007387 */ /* 0x0001e80000100c00 */
[----:B------:R-:W4:Y:S04]  /*1cd10*/  LDL.LU.128 R12, [R1+0x1980] ;  /* 0x00198000010c7983 */ /* 0x000f280000300c00 */
[----:B------:R-:W4:Y:S01]  /*1cd20*/  LDL.LU.128 R8, [R1+0x1970] ;  /* 0x0019700001087983 */ /* 0x000f220000300c00 */
[----:B------:R-:W-:-:S03]  /*1cd30*/  IMAD.MOV.U32 R45, RZ, RZ, R131 ;  /* 0x000000ffff2d7224 */ /* 0x000fc600078e0083 */
[----:B0-----:R-:W4:Y:S01]  /*1cd40*/  LDL.LU.128 R4, [R1+0x1960] ;  /* 0x0019600001047983 */ /* 0x001f220000300c00 */
[----:B------:R-:W-:Y:S02]  /*1cd50*/  IMAD.MOV.U32 R44, RZ, RZ, R130 ;  /* 0x000000ffff2c7224 */ /* 0x000fe400078e0082 */
[----:B------:R-:W-:Y:S02]  /*1cd60*/  IMAD.MOV.U32 R49, RZ, RZ, R135 ;  /* 0x000000ffff317224 */ /* 0x000fe400078e0087 */
[----:B------:R-:W-:Y:S02]  /*1cd70*/  IMAD.MOV.U32 R48, RZ, RZ, R134 ;  /* 0x000000ffff307224 */ /* 0x000fe400078e0086 */
[----:B------:R-:W-:Y:S02]  /*1cd80*/  IMAD.MOV.U32 R47, RZ, RZ, R133 ;  /* 0x000000ffff2f7224 */ /* 0x000fe400078e0085 */
[----:B------:R-:W-:Y:S02]  /*1cd90*/  IMAD.MOV.U32 R46, RZ, RZ, R132 ;  /* 0x000000ffff2e7224 */ /* 0x000fe400078e0084 */
[----:B------:R-:W-:Y:S01]  /*1cda0*/  IMAD.MOV.U32 R43, RZ, RZ, R129 ;  /* 0x000000ffff2b7224 */ /* 0x000fe200078e0081 */
[----:B------:R-:W-:Y:S01]  /*1cdb0*/  STL.128 [R1+0x1ad0], R96 ;  /* 0x001ad06001007387 */ /* 0x000fe20000100c00 */
[----:B------:R-:W-:-:S03]  /*1cdc0*/  IMAD.MOV.U32 R42, RZ, RZ, R128 ;  /* 0x000000ffff2a7224 */ /* 0x000fc600078e0080 */
[----:B------:R-:W-:Y:S04]  /*1cdd0*/  STL.128 [R1+0x1a10], R48 ;  /* 0x001a103001007387 */ /* 0x000fe80000100c00 */
[----:B------:R0:W-:Y:S01]  /*1cde0*/  STL.128 [R1+0x1ae0], R100 ;  /* 0x001ae06401007387 */ /* 0x0001e20000100c00 */
[----:B------:R-:W-:-:S03]  /*1cdf0*/  IMAD.MOV.U32 R37, RZ, RZ, R123 ;  /* 0x000000ffff257224 */ /* 0x000fc600078e007b */
[----:B0-----:R-:W4:Y:S01]  /*1ce00*/  LDL.LU.128 R100, [R1+0x1ae0] ;  /* 0x001ae00001647983 */ /* 0x001f220000300c00 */
[----:B------:R-:W-:Y:S02]  /*1ce10*/  IMAD.MOV.U32 R36, RZ, RZ, R122 ;  /* 0x000000ffff247224 */ /* 0x000fe400078e007a */
[----:B------:R-:W-:Y:S01]  /*1ce20*/  IMAD.MOV.U32 R35, RZ, RZ, R121 ;  /* 0x000000ffff237224 */ /* 0x000fe200078e0079 */
[----:B------:R-:W4:Y:S01]  /*1ce30*/  LDL.LU.128 R96, [R1+0x1ad0] ;  /* 0x001ad00001607983 */ /* 0x000f220000300c00 */
        /* <DEDUP_REMOVED lines=13> */
[----:B------:R-:W4:Y:S04]  /*1cf10*/  LDL.LU.128 R48, [R1+0x1a10] ;  /* 0x001a100001307983 */ /* 0x000f280000300c00 */
[----:B0-----:R-:W4:Y:S04]  /*1cf20*/  LDL.LU.128 R44, [R1+0x1a00] ;  /* 0x001a0000012c7983 */ /* 0x001f280000300c00 */
[----:B------:R0:W-:Y:S04]  /*1cf30*/  STL.128 [R1+0x19c0], R28 ;  /* 0x0019c01c01007387 */ /* 0x0001e80000100c00 */
[----:B------:R0:W-:Y:S04]  /*1cf40*/  STL.128 [R1+0x19b0], R24 ;  /* 0x0019b01801007387 */ /* 0x0001e80000100c00 */
[----:B-1----:R-:W4:Y:S04]  /*1cf50*/  LDL.LU.128 R40, [R1+0x19f0] ;  /* 0x0019f00001287983 */ /* 0x002f280000300c00 */
[----:B--2---:R-:W2:Y:S04]  /*1cf60*/  LDL.LU.128 R36, [R1+0x19e0] ;  /* 0x0019e00001247983 */ /* 0x004ea80000300c00 */
[----:B------:R-:W2:Y:S04]  /*1cf70*/  LDL.LU.128 R32, [R1+0x19d0] ;  /* 0x0019d00001207983 */ /* 0x000ea80000300c00 */
[----:B0-----:R-:W2:Y:S04]  /*1cf80*/  LDL.LU.128 R28, [R1+0x19c0] ;  /* 0x0019c000011c7983 */ /* 0x001ea80000300c00 */
[----:B------:R-:W2:Y:S01]  /*1cf90*/  LDL.LU.128 R24, [R1+0x19b0] ;  /* 0x0019b00001187983 */ /* 0x000ea20000300c00 */
[----:B------:R-:W-:-:S03]  /*1cfa0*/  IMAD.MOV.U32 R109, RZ, RZ, R119 ;  /* 0x000000ffff6d7224 */ /* 0x000fc600078e0077 */
[----:B------:R0:W-:Y:S04]  /*1cfb0*/  STL.128 [R1+0x290], R120 ;  /* 0x0002907801007387 */ /* 0x0001e80000100c00 */
[----:B------:R1:W-:Y:S04]  /*1cfc0*/  STL.128 [R1+0x270], R112 ;  /* 0x0002707001007387 */ /* 0x0003e80000100c00 */
[----:B------:R-:W-:Y:S04]  /*1cfd0*/  STL [R1+0x1d50], R224 ;  /* 0x001d50e001007387 */ /* 0x000fe80000100800 */
[----:B------:R-:W-:Y:S04]  /*1cfe0*/  STL.128 [R1+0x1d40], R220 ;  /* 0x001d40dc01007387 */ /* 0x000fe80000100c00 */
[----:B0-----:R-:W2:Y:S04]  /*1cff0*/  LDL.128 R120, [R1+0x5d0] ;  /* 0x0005d00001787983 */ /* 0x001ea80000100c00 */
[----:B-1----:R-:W2:Y:S04]  /*1d000*/  LDL.LU R112, [R1+0x5d8] ;  /* 0x0005d80001707983 */ /* 0x002ea80000300800 */
[----:B------:R-:W2:Y:S04]  /*1d010*/  LDL.LU R111, [R1+0x5d4] ;  /* 0x0005d400016f7983 */ /* 0x000ea80000300800 */
[----:B------:R-:W2:Y:S04]  /*1d020*/  LDL.LU R110, [R1+0x5d0] ;  /* 0x0005d000016e7983 */ /* 0x000ea80000300800 */
[----:B------:R-:W-:Y:S04]  /*1d030*/  STL.128 [R1+0x1d30], R216 ;  /* 0x001d30d801007387 */ /* 0x000fe80000100c00 */
[----:B---3--:R0:W-:Y:S04]  /*1d040*/  STL.128 [R1+0x1910], R92 ;  /* 0x0019105c01007387 */ /* 0x0081e80000100c00 */
[----:B------:R-:W-:Y:S04]  /*1d050*/  STL.128 [R1+0x1d00], R204 ;  /* 0x001d00cc01007387 */ /* 0x000fe80000100c00 */
[----:B------:R-:W-:Y:S04]  /*1d060*/  STL.128 [R1+0x1cf0], R200 ;  /* 0x001cf0c801007387 */ /* 0x000fe80000100c00 */
[----:B------:R-:W-:Y:S04]  /*1d070*/  STL.128 [R1+0x320], R156 ;  /* 0x0003209c01007387 */ /* 0x000fe80000100c00 */
[----:B----4-:R1:W-:Y:S04]  /*1d080*/  STL.128 [R1+0x1900], R88 ;  /* 0x0019005801007387 */ /* 0x0103e80000100c00 */
[----:B------:R3:W-:Y:S04]  /*1d090*/  STL.128 [R1+0x18f0], R84 ;  /* 0x0018f05401007387 */ /* 0x0007e80000100c00 */
[----:B0-----:R-:W4:Y:S04]  /*1d0a0*/  LDL.LU.128 R92, [R1+0x1910] ;  /* 0x00191000015c7983 */ /* 0x001f280000300c00 */
[----:B------:R0:W-:Y:S04]  /*1d0b0*/  STL.128 [R1+0x18e0], R80 ;  /* 0x0018e05001007387 */ /* 0x0001e80000100c00 */
[----:B-1----:R-:W4:Y:S04]  /*1d0c0*/  LDL.LU.128 R88, [R1+0x1900] ;  /* 0x0019000001587983 */ /* 0x002f280000300c00 */
[----:B------:R1:W-:Y:S04]  /*1d0d0*/  STL.128 [R1+0x18d0], R76 ;  /* 0x0018d04c01007387 */ /* 0x0003e80000100c00 */
[----:B------:R1:W-:Y:S04]  /*1d0e0*/  STL.128 [R1+0x18c0], R72 ;  /* 0x0018c04801007387 */ /* 0x0003e80000100c00 */
[----:B---3--:R-:W3:Y:S04]  /*1d0f0*/  LDL.LU.128 R84, [R1+0x18f0] ;  /* 0x0018f00001547983 */ /* 0x008ee80000300c00 */
[----:B------:R1:W-:Y:S04]  /*1d100*/  STL.128 [R1+0x18b0], R68 ;  /* 0x0018b04401007387 */ /* 0x0003e80000100c00 */
[----:B------:R1:W-:Y:S04]  /*1d110*/  STL.128 [R1+0x18a0], R64 ;  /* 0x0018a04001007387 */ /* 0x0003e80000100c00 */
[----:B0-----:R-:W3:Y:S04]  /*1d120*/  LDL.LU.128 R80, [R1+0x18e0] ;  /* 0x0018e00001507983 */ /* 0x001ee80000300c00 */
[----:B-1----:R-:W3:Y:S04]  /*1d130*/  LDL.LU.128 R76, [R1+0x18d0] ;  /* 0x0018d000014c7983 */ /* 0x002ee80000300c00 */
[----:B------:R-:W3:Y:S04]  /*1d140*/  LDL.LU.128 R72, [R1+0x18c0] ;  /* 0x0018c00001487983 */ /* 0x000ee80000300c00 */
[----:B------:R-:W3:Y:S04]  /*1d150*/  LDL.LU.128 R68, [R1+0x18b0] ;  /* 0x0018b00001447983 */ /* 0x000ee80000300c00 */
[----:B------:R-:W3:Y:S04]  /*1d160*/  LDL.LU.128 R64, [R1+0x18a0] ;  /* 0x0018a00001407983 */ /* 0x000ee80000300c00 */
[----:B------:R0:W-:Y:S04]  /*1d170*/  STL.64 [R1+0x1950], R108 ;  /* 0x0019506c01007387 */ /* 0x0001e80000100a00 */
[----:B------:R-:W-:Y:S04]  /*1d180*/  STL.128 [R1+0x350], R168 ;  /* 0x000350a801007387 */ /* 0x000fe80000100c00 */
[----:B------:R-:W-:Y:S04]  /*1d190*/  STL.128 [R1+0x380], R180 ;  /* 0x000380b401007387 */ /* 0x000fe80000100c00 */
[----:B0-----:R-:W3:Y:S04]  /*1d1a0*/  LDL.LU.64 R108, [R1+0x1950] ;  /* 0x00195000016c7983 */ /* 0x001ee80000300a00 */
[----:B------:R0:W-:Y:S04]  /*1d1b0*/  STL.128 [R1+0x1940], R104 ;  /* 0x0019406801007387 */ /* 0x0001e80000100c00 */
[----:B------:R-:W3:Y:S04]  /*1d1c0*/  LDL.LU R224, [R1+0x1d50] ;  /* 0x001d500001e07983 */ /* 0x000ee80000300800 */
[----:B------:R-:W3:Y:S04]  /*1d1d0*/  LDL.LU.128 R220, [R1+0x1d40] ;  /* 0x001d400001dc7983 */ /* 0x000ee80000300c00 */
[----:B------:R-:W3:Y:S04]  /*1d1e0*/  LDL.LU.128 R216, [R1+0x1d30] ;  /* 0x001d300001d87983 */ /* 0x000ee80000300c00 */
[----:B0-----:R-:W3:Y:S04]  /*1d1f0*/  LDL.LU.128 R104, [R1+0x1940] ;  /* 0x0019400001687983 */ /* 0x001ee80000300c00 */
[----:B------:R0:W-:Y:S04]  /*1d200*/  STL.128 [R1+0x1890], R60 ;  /* 0x0018903c01007387 */ /* 0x0001e80000100c00 */
[----:B------:R1:W-:Y:S04]  /*1d210*/  STL.128 [R1+0x1880], R56 ;  /* 0x0018803801007387 */ /* 0x0003e80000100c00 */
[----:B------:R1:W-:Y:S04]  /*1d220*/  STL.128 [R1+0x1870], R52 ;  /* 0x0018703401007387 */ /* 0x0003e80000100c00 */
[----:B------:R-:W3:Y:S04]  /*1d230*/  LDL.LU.128 R204, [R1+0x1d00] ;  /* 0x001d000001cc7983 */ /* 0x000ee80000300c00 */
[----:B0-----:R-:W3:Y:S04]  /*1d240*/  LDL.LU.128 R60, [R1+0x1890] ;  /* 0x00189000013c7983 */ /* 0x001ee80000300c00 */
[----:B-1----:R-:W3:Y:S04]  /*1d250*/  LDL.LU.128 R56, [R1+0x1880] ;  /* 0x0018800001387983 */ /* 0x002ee80000300c00 */
[----:B------:R-:W3:Y:S04]  /*1d260*/  LDL.LU.128 R52, [R1+0x1870] ;  /* 0x0018700001347983 */ /* 0x000ee80000300c00 */
[----:B------:R0:W-:Y:S04]  /*1d270*/  STL.128 [R1+0x17d0], R12 ;  /* 0x0017d00c01007387 */ /* 0x0001e80000100c00 */
[----:B------:R1:W-:Y:S04]  /*1d280*/  STL.128 [R1+0x17c0], R8 ;  /* 0x0017c00801007387 */ /* 0x0003e80000100c00 */
[----:B------:R1:W-:Y:S04]  /*1d290*/  STL.128 [R1+0x17b0], R4 ;  /* 0x0017b00401007387 */ /* 0x0003e80000100c00 */
[----:B------:R-:W3:Y:S04]  /*1d2a0*/  LDL.LU.128 R200, [R1+0x1cf0] ;  /* 0x001cf00001c87983 */ /* 0x000ee80000300c00 */
[----:B------:R-:W3:Y:S04]  /*1d2b0*/  LDL.LU.128 R180, [R1+0x1ca0] ;  /* 0x001ca00001b47983 */ /* 0x000ee80000300c00 */
[----:B------:R-:W3:Y:S04]  /*1d2c0*/  LDL.LU.128 R168, [R1+0x1c70] ;  /* 0x001c700001a87983 */ /* 0x000ee80000300c00 */
[----:B------:R-:W3:Y:S04]  /*1d2d0*/  LDL.LU.128 R156, [R1+0x1c40] ;  /* 0x001c4000019c7983 */ /* 0x000ee80000300c00 */
[----:B0-----:R-:W3:Y:S04]  /*1d2e0*/  LDL.LU.128 R12, [R1+0x17d0] ;  /* 0x0017d000010c7983 */ /* 0x001ee80000300c00 */
[----:B-1----:R-:W3:Y:S04]  /*1d2f0*/  LDL.LU.128 R8, [R1+0x17c0] ;  /* 0x0017c00001087983 */ /* 0x002ee80000300c00 */
[----:B------:R-:W3:Y:S04]  /*1d300*/  LDL.LU.128 R4, [R1+0x17b0] ;  /* 0x0017b00001047983 */ /* 0x000ee80000300c00 */
[----:B------:R0:W-:Y:S04]  /*1d310*/  STL.128 [R1+0x310], R152 ;  /* 0x0003109801007387 */ /* 0x0001e80000100c00 */
[----:B------:R-:W3:Y:S04]  /*1d320*/  LDL.LU.128 R20, [R1+0x19a0] ;  /* 0x0019a00001147983 */ /* 0x000ee80000300c00 */
[----:B------:R-:W3:Y:S04]  /*1d330*/  LDL.LU.64 R18, [R1+0x1990] ;  /* 0x0019900001127983 */ /* 0x000ee80000300a00 */
[----:B------:R1:W-:Y:S04]  /*1d340*/  STL.128 [R1+0x1930], R100 ;  /* 0x0019306401007387 */ /* 0x0003e80000100c00 */
[----:B------:R1:W-:Y:S04]  /*1d350*/  STL.128 [R1+0x1920], R96 ;  /* 0x0019206001007387 */ /* 0x0003e80000100c00 */
[----:B0-----:R-:W3:Y:S04]  /*1d360*/  LDL.LU.128 R152, [R1+0x1c30] ;  /* 0x001c300001987983 */ /* 0x001ee80000300c00 */
[----:B------:R0:W-:Y:S04]  /*1d370*/  STL.128 [R1+0x2a0], R124 ;  /* 0x0002a07c01007387 */ /* 0x0001e80000100c00 */
[----:B-1----:R-:W3:Y:S04]  /*1d380*/  LDL.LU.128 R100, [R1+0x1930] ;  /* 0x0019300001647983 */ /* 0x002ee80000300c00 */
[----:B------:R-:W3:Y:S04]  /*1d390*/  LDL.LU.128 R96, [R1+0x1920] ;  /* 0x0019200001607983 */ /* 0x000ee80000300c00 */
[----:B------:R1:W-:Y:S04]  /*1d3a0*/  STL.128 [R1+0x3b0], R116 ;  /* 0x0003b07401007387 */ /* 0x0003e80000100c00 */
[----:B0-----:R-:W3:Y:S04]  /*1d3b0*/  LDL.128 R124, [R1+0x5e0] ;  /* 0x0005e000017c7983 */ /* 0x001ee80000100c00 */
[----:B------:R-:W3:Y:S04]  /*1d3c0*/  LDL.LU R115, [R1+0x5e4] ;  /* 0x0005e40001737983 */ /* 0x000ee80000300800 */
[----:B------:R0:W-:Y:S04]  /*1d3d0*/  STL.128 [R1+0x1860], R48 ;  /* 0x0018603001007387 */ /* 0x0001e80000100c00 */
[----:B------:R0:W-:Y:S04]  /*1d3e0*/  STL.128 [R1+0x1850], R44 ;  /* 0x0018502c01007387 */ /* 0x0001e80000100c00 */
[----:B-1----:R-:W3:Y:S04]  /*1d3f0*/  LDL.LU R116, [R1+0x5e8] ;  /* 0x0005e80001747983 */ /* 0x002ee80000300800 */
[----:B------:R-:W3:Y:S04]  /*1d400*/  LDL.LU R114, [R1+0x5e0] ;  /* 0x0005e00001727983 */ /* 0x000ee80000300800 */
[----:B------:R1:W-:Y:S04]  /*1d410*/  STL.128 [R1+0x1840], R40 ;  /* 0x0018402801007387 */ /* 0x0003e80000100c00 */
[----:B--2---:R2:W-:Y:S04]  /*1d420*/  STL.128 [R1+0x1830], R36 ;  /* 0x0018302401007387 */ /* 0x0045e80000100c00 */
[----:B------:R2:W-:Y:S04]  /*1d430*/  STL.128 [R1+0x1820], R32 ;  /* 0x0018202001007387 */ /* 0x0005e80000100c00 */
[----:B0-----:R-:W3:Y:S04]  /*1d440*/  LDL.LU.128 R48, [R1+0x1860] ;  /* 0x0018600001307983 */ /* 0x001ee80000300c00 */
[----:B------:R-:W3:Y:S04]  /*1d450*/  LDL.LU.128 R44, [R1+0x1850] ;  /* 0x00185000012c7983 */ /* 0x000ee80000300c00 */
[----:B------:R0:W-:Y:S04]  /*1d460*/  STL.128 [R1+0x1810], R28 ;  /* 0x0018101c01007387 */ /* 0x0001e80000100c00 */
[----:B------:R0:W-:Y:S04]  /*1d470*/  STL.128 [R1+0x1800], R24 ;  /* 0x0018001801007387 */ /* 0x0001e80000100c00 */
[----:B-1----:R-:W3:Y:S04]  /*1d480*/  LDL.LU.128 R40, [R1+0x1840] ;  /* 0x0018400001287983 */ /* 0x002ee80000300c00 */
[----:B--2---:R-:W2:Y:S04]  /*1d490*/  LDL.LU.128 R36, [R1+0x1830] ;  /* 0x0018300001247983 */ /* 0x004ea80000300c00 */
[----:B------:R-:W2:Y:S04]  /*1d4a0*/  LDL.LU.128 R32, [R1+0x1820] ;  /* 0x0018200001207983 */ /* 0x000ea80000300c00 */
[----:B0-----:R-:W2:Y:S04]  /*1d4b0*/  LDL.LU.128 R28, [R1+0x1810] ;  /* 0x00181000011c7983 */ /* 0x001ea80000300c00 */
[----:B------:R-:W2:Y:S01]  /*1d4c0*/  LDL.LU.128 R24, [R1+0x1800] ;  /* 0x0018000001187983 */ /* 0x000ea20000300c00 */
[----:B------:R-:W-:-:S03]  /*1d4d0*/  IMAD.MOV.U32 R113, RZ, RZ, R123 ;  /* 0x000000ffff717224 */ /* 0x000fc600078e007b */
[----:B------:R-:W-:Y:S04]  /*1d4e0*/  STL.128 [R1+0x330], R160 ;  /* 0x000330a001007387 */ /* 0x000fe80000100c00 */
[----:B------:R0:W-:Y:S04]  /*1d4f0*/  STL.64 [R1+0x17a0], R112 ;  /* 0x0017a07001007387 */ /* 0x0001e80000100a00 */
[----:B------:R-:W-:Y:S04]  /*1d500*/  STL.128 [R1+0x340], R164 ;  /* 0x000340a401007387 */ /* 0x000fe80000100c00 */
[----:B------:R-:W-:Y:S04]  /*1d510*/  STL.128 [R1+0x360], R172 ;  /* 0x000360ac01007387 */ /* 0x000fe80000100c00 */
[----:B0-----:R-:W2:Y:S04]  /*1d520*/  LDL.LU.64 R112, [R1+0x17a0] ;  /* 0x0017a00001707983 */ /* 0x001ea80000300a00 */
[----:B------:R-:W-:Y:S04]  /*1d530*/  STL.128 [R1+0x370], R176 ;  /* 0x000370b001007387 */ /* 0x000fe80000100c00 */
[----:B------:R-:W2:Y:S04]  /*1d540*/  LDL.LU.128 R212, [R1+0x1d20] ;  /* 0x001d200001d47983 */ /* 0x000ea80000300c00 */
[----:B------:R-:W2:Y:S04]  /*1d550*/  LDL.LU.128 R208, [R1+0x1d10] ;  /* 0x001d100001d07983 */ /* 0x000ea80000300c00 */
[----:B----4-:R0:W-:Y:S04]  /*1d560*/  STL.128 [R1+0x1750], R92 ;  /* 0x0017505c01007387 */ /* 0x0101e80000100c00 */
[----:B------:R-:W4:Y:S04]  /*1d570*/  LDL.LU.128 R196, [R1+0x1ce0] ;  /* 0x001ce00001c47983 */ /* 0x000f280000300c00 */
[----:B------:R1:W-:Y:S04]  /*1d580*/  STL.128 [R1+0x1740], R88 ;  /* 0x0017405801007387 */ /* 0x0003e80000100c00 */
[----:B------:R-:W4:Y:S04]  /*1d590*/  LDL.LU.128 R192, [R1+0x1cd0] ;  /* 0x001cd00001c07983 */ /* 0x000f280000300c00 */
[----:B0-----:R-:W4:Y:S04]  /*1d5a0*/  LDL.LU.128 R92, [R1+0x1750] ;  /* 0x00175000015c7983 */ /* 0x001f280000300c00 */
[----:B---3--:R0:W-:Y:S04]  /*1d5b0*/  STL.128 [R1+0x1730], R84 ;  /* 0x0017305401007387 */ /* 0x0081e80000100c00 */
[----:B-1----:R-:W3:Y:S04]  /*1d5c0*/  LDL.LU.128 R88, [R1+0x1740] ;  /* 0x0017400001587983 */ /* 0x002ee80000300c00 */
[----:B------:R-:W3:Y:S04]  /*1d5d0*/  LDL.LU.128 R184, [R1+0x1cb0] ;  /* 0x001cb00001b87983 */ /* 0x000ee80000300c00 */
[----:B------:R1:W-:Y:S04]  /*1d5e0*/  STL.128 [R1+0x1720], R80 ;  /* 0x0017205001007387 */ /* 0x0003e80000100c00 */
[----:B------:R1:W-:Y:S04]  /*1d5f0*/  STL.128 [R1+0x1710], R76 ;  /* 0x0017104c01007387 */ /* 0x0003e80000100c00 */
[----:B------:R1:W-:Y:S04]  /*1d600*/  STL.128 [R1+0x1700], R72 ;  /* 0x0017004801007387 */ /* 0x0003e80000100c00 */
[----:B0-----:R-:W3:Y:S04]  /*1d610*/  LDL.LU.128 R84, [R1+0x1730] ;  /* 0x0017300001547983 */ /* 0x001ee80000300c00 */
[----:B------:R0:W-:Y:S04]  /*1d620*/  STL.128 [R1+0x16f0], R68 ;  /* 0x0016f04401007387 */ /* 0x0001e80000100c00 */
[----:B------:R0:W-:Y:S04]  /*1d630*/  STL.128 [R1+0x16e0], R64 ;  /* 0x0016e04001007387 */ /* 0x0001e80000100c00 */
[----:B-1----:R-:W3:Y:S04]  /*1d640*/  LDL.LU.128 R80, [R1+0x1720] ;  /* 0x0017200001507983 */ /* 0x002ee80000300c00 */
[----:B------:R-:W3:Y:S04]  /*1d650*/  LDL.LU.128 R76, [R1+0x1710] ;  /* 0x00171000014c7983 */ /* 0x000ee80000300c00 */
[----:B------:R1:W-:Y:S04]  /*1d660*/  STL.128 [R1+0x1790], R108 ;  /* 0x0017906c01007387 */ /* 0x0003e80000100c00 */
[----:B------:R-:W3:Y:S04]  /*1d670*/  LDL.LU.128 R72, [R1+0x1700] ;  /* 0x0017000001487983 */ /* 0x000ee80000300c00 */
[----:B0-----:R-:W3:Y:S04]  /*1d680*/  LDL.LU.128 R68, [R1+0x16f0] ;  /* 0x0016f00001447983 */ /* 0x001ee80000300c00 */
[----:B------:R-:W3:Y:S04]  /*1d690*/  LDL.LU.128 R64, [R1+0x16e0] ;  /* 0x0016e00001407983 */ /* 0x000ee80000300c00 */
[----:B-1----:R-:W4:Y:S04]  /*1d6a0*/  LDL.LU.128 R108, [R1+0x1790] ;  /* 0x00179000016c7983 */ /* 0x002f280000300c00 */
[----:B------:R0:W-:Y:S04]  /*1d6b0*/  STL.128 [R1+0x1780], R104 ;  /* 0x0017806801007387 */ /* 0x0001e80000100c00 */
[----:B------:R-:W-:Y:S04]  /*1d6c0*/  STL [R1+0x1c20], R224 ;  /* 0x001c20e001007387 */ /* 0x000fe80000100800 */
[----:B------:R-:W-:Y:S04]  /*1d6d0*/  STL.128 [R1+0x1c10], R220 ;  /* 0x001c10dc01007387 */ /* 0x000fe80000100c00 */
[----:B------:R-:W-:Y:S04]  /*1d6e0*/  STL.128 [R1+0x1c00], R216 ;  /* 0x001c00d801007387 */ /* 0x000fe80000100c00 */
[----:B0-----:R-:W3:Y:S04]  /*1d6f0*/  LDL.LU.128 R104, [R1+0x1780] ;  /* 0x0017800001687983 */ /* 0x001ee80000300c00 */
[----:B------:R0:W-:Y:S04]  /*1d700*/  STL.128 [R1+0x16d0], R60 ;  /* 0x0016d03c01007387 */ /* 0x0001e80000100c00 */
[----:B------:R1:W-:Y:S04]  /*1d710*/  STL.128 [R1+0x16c0], R56 ;  /* 0x0016c03801007387 */ /* 0x0003e80000100c00 */
[----:B------:R1:W-:Y:S04]  /*1d720*/  STL.128 [R1+0x16b0], R52 ;  /* 0x0016b03401007387 */ /* 0x0003e80000100c00 */
[----:B------:R1:W-:Y:S04]  /*1d730*/  STL.128 [R1+0x1bd0], R204 ;  /* 0x001bd0cc01007387 */ /* 0x0003e80000100c00 */
[----:B0-----:R-:W3:Y:S04]  /*1d740*/  LDL.LU.128 R60, [R1+0x16d0] ;  /* 0x0016d000013c7983 */ /* 0x001ee80000300c00 */
[----:B-1----:R-:W3:Y:S04]  /*1d750*/  LDL.LU.128 R56, [R1+0x16c0] ;  /* 0x0016c00001387983 */ /* 0x002ee80000300c00 */
[----:B------:R-:W3:Y:S04]  /*1d760*/  LDL.LU.128 R52, [R1+0x16b0] ;  /* 0x0016b00001347983 */ /* 0x000ee80000300c00 */
[----:B------:R0:W-:Y:S04]  /*1d770*/  STL.128 [R1+0x1bc0], R200 ;  /* 0x001bc0c801007387 */ /* 0x0001e80000100c00 */
[----:B------:R1:W-:Y:S04]  /*1d780*/  STL.128 [R1+0x1b70], R180 ;  /* 0x001b70b401007387 */ /* 0x0003e80000100c00 */
[----:B------:R1:W-:Y:S04]  /*1d790*/  STL.128 [R1+0x1b40], R168 ;  /* 0x001b40a801007387 */ /* 0x0003e80000100c00 */
[----:B------:R1:W-:Y:S04]  /*1d7a0*/  STL.128 [R1+0x1b10], R156 ;  /* 0x001b109c01007387 */ /* 0x0003e80000100c00 */
[----:B------:R-:W-:Y:S04]  /*1d7b0*/  STL.128 [R1+0x1610], R12 ;  /* 0x0016100c01007387 */ /* 0x000fe80000100c00 */
[----:B------:R-:W-:Y:S04]  /*1d7c0*/  STL.128 [R1+0x1600], R8 ;  /* 0x0016000801007387 */ /* 0x000fe80000100c00 */
[----:B------:R-:W-:Y:S04]  /*1d7d0*/  STL.128 [R1+0x15f0], R4 ;  /* 0x0015f00401007387 */ /* 0x000fe80000100c00 */
[----:B------:R-:W3:Y:S04]  /*1d7e0*/  LDL.LU R224, [R1+0x1c20] ;  /* 0x001c200001e07983 */ /* 0x000ee80000300800 */
[----:B------:R-:W3:Y:S04]  /*1d7f0*/  LDL.LU.128 R220, [R1+0x1c10] ;  /* 0x001c100001dc7983 */ /* 0x000ee80000300c00 */
[----:B------:R-:W3:Y:S04]  /*1d800*/  LDL.LU.128 R216, [R1+0x1c00] ;  /* 0x001c000001d87983 */ /* 0x000ee80000300c00 */
[----:B------:R-:W3:Y:S04]  /*1d810*/  LDL.LU.128 R204, [R1+0x1bd0] ;  /* 0x001bd00001cc7983 */ /* 0x000ee80000300c00 */
[----:B0-----:R-:W3:Y:S04]  /*1d820*/  LDL.LU.128 R200, [R1+0x1bc0] ;  /* 0x001bc00001c87983 */ /* 0x001ee80000300c00 */
[----:B-1----:R-:W3:Y:S04]  /*1d830*/  LDL.LU.128 R180, [R1+0x1b70] ;  /* 0x001b700001b47983 */ /* 0x002ee80000300c00 */
[----:B------:R0:W-:Y:S04]  /*1d840*/  STL.128 [R1+0x1770], R100 ;  /* 0x0017706401007387 */ /* 0x0001e80000100c00 */
[----:B------:R1:W-:Y:S04]  /*1d850*/  STL.128 [R1+0x1760], R96 ;  /* 0x0017606001007387 */ /* 0x0003e80000100c00 */
[----:B------:R-:W3:Y:S04]  /*1d860*/  LDL.LU.128 R168, [R1+0x1b40] ;  /* 0x001b400001a87983 */ /* 0x000ee80000300c00 */
[----:B------:R-:W3:Y:S04]  /*1d870*/  LDL.LU.128 R156, [R1+0x1b10] ;  /* 0x001b1000019c7983 */ /* 0x000ee80000300c00 */
[----:B0-----:R-:W3:Y:S04]  /*1d880*/  LDL.LU.128 R100, [R1+0x1770] ;  /* 0x0017700001647983 */ /* 0x001ee80000300c00 */
[----:B-1----:R-:W3:Y:S04]  /*1d890*/  LDL.LU.128 R96, [R1+0x1760] ;  /* 0x0017600001607983 */ /* 0x002ee80000300c00 */
[----:B------:R-:W3:Y:S04]  /*1d8a0*/  LDL.LU.128 R12, [R1+0x1610] ;  /* 0x00161000010c7983 */ /* 0x000ee80000300c00 */
[----:B------:R-:W3:Y:S04]  /*1d8b0*/  LDL.LU.128 R8, [R1+0x1600] ;  /* 0x0016000001087983 */ /* 0x000ee80000300c00 */
[----:B------:R-:W3:Y:S04]  /*1d8c0*/  LDL.LU.128 R4, [R1+0x15f0] ;  /* 0x0015f00001047983 */ /* 0x000ee80000300c00 */
[----:B------:R0:W-:Y:S04]  /*1d8d0*/  STL.128 [R1+0x1b00], R152 ;  /* 0x001b009801007387 */ /* 0x0001e80000100c00 */
[----:B------:R-:W-:Y:S04]  /*1d8e0*/  STL.128 [R1+0x17f0], R20 ;  /* 0x0017f01401007387 */ /* 0x000fe80000100c00 */
[----:B------:R-:W-:Y:S04]  /*1d8f0*/  STL.64 [R1+0x17e0], R18 ;  /* 0x0017e01201007387 */ /* 0x000fe80000100a00 */
[----:B------:R1:W-:Y:S04]  /*1d900*/  STL.128 [R1+0x16a0], R48 ;  /* 0x0016a03001007387 */ /* 0x0003e80000100c00 */
[----:B------:R1:W-:Y:S04]  /*1d910*/  STL.128 [R1+0x1690], R44 ;  /* 0x0016902c01007387 */ /* 0x0003e80000100c00 */
[----:B0-----:R-:W3:Y:S04]  /*1d920*/  LDL.LU.128 R152, [R1+0x1b00] ;  /* 0x001b000001987983 */ /* 0x001ee80000300c00 */
[----:B------:R-:W3:Y:S04]  /*1d930*/  LDL.LU.128 R176, [R1+0x1c90] ;  /* 0x001c900001b07983 */ /* 0x000ee80000300c00 */
[----:B------:R0:W-:Y:S04]  /*1d940*/  STL.128 [R1+0x1680], R40 ;  /* 0x0016802801007387 */ /* 0x0001e80000100c00 */
[----:B--2---:R2:W-:Y:S04]  /*1d950*/  STL.128 [R1+0x1670], R36 ;  /* 0x0016702401007387 */ /* 0x0045e80000100c00 */
[----:B------:R2:W-:Y:S04]  /*1d960*/  STL.128 [R1+0x1660], R32 ;  /* 0x0016602001007387 */ /* 0x0005e80000100c00 */
[----:B-1----:R-:W3:Y:S04]  /*1d970*/  LDL.LU.128 R48, [R1+0x16a0] ;  /* 0x0016a00001307983 */ /* 0x002ee80000300c00 */
[----:B------:R-:W3:Y:S04]  /*1d980*/  LDL.LU.128 R44, [R1+0x1690] ;  /* 0x00169000012c7983 */ /* 0x000ee80000300c00 */
[----:B------:R1:W-:Y:S04]  /*1d990*/  STL.128 [R1+0x1650], R28 ;  /* 0x0016501c01007387 */ /* 0x0003e80000100c00 */
[----:B------:R1:W-:Y:S04]  /*1d9a0*/  STL.128 [R1+0x1640], R24 ;  /* 0x0016401801007387 */ /* 0x0003e80000100c00 */
[----:B0-----:R-:W3:Y:S04]  /*1d9b0*/  LDL.LU.128 R40, [R1+0x1680] ;  /* 0x0016800001287983 */ /* 0x001ee80000300c00 */
[----:B--2---:R-:W2:Y:S04]  /*1d9c0*/  LDL.LU.128 R36, [R1+0x1670] ;  /* 0x0016700001247983 */ /* 0x004ea80000300c00 */
[----:B------:R-:W2:Y:S04]  /*1d9d0*/  LDL.LU.128 R32, [R1+0x1660] ;  /* 0x0016600001207983 */ /* 0x000ea80000300c00 */
[----:B-1----:R-:W2:Y:S04]  /*1d9e0*/  LDL.LU.128 R28, [R1+0x1650] ;  /* 0x00165000011c7983 */ /* 0x002ea80000300c00 */
[----:B------:R-:W2:Y:S04]  /*1d9f0*/  LDL.LU.128 R24, [R1+0x1640] ;  /* 0x0016400001187983 */ /* 0x000ea80000300c00 */
[----:B------:R-:W2:Y:S04]  /*1da00*/  LDL.LU.128 R172, [R1+0x1c80] ;  /* 0x001c800001ac7983 */ /* 0x000ea80000300c00 */
[----:B------:R-:W2:Y:S04]  /*1da10*/  LDL.LU.128 R164, [R1+0x1c60] ;  /* 0x001c600001a47983 */ /* 0x000ea80000300c00 */
[----:B------:R-:W2:Y:S04]  /*1da20*/  LDL.LU.128 R160, [R1+0x1c50] ;  /* 0x001c500001a07983 */ /* 0x000ea80000300c00 */
[----:B------:R-:W2:Y:S04]  /*1da30*/  LDL.LU.128 R20, [R1+0x17f0] ;  /* 0x0017f00001147983 */ /* 0x000ea80000300c00 */
[----:B------:R-:W2:Y:S01]  /*1da40*/  LDL.LU.64 R18, [R1+0x17e0] ;  /* 0x0017e00001127983 */ /* 0x000ea20000300a00 */
[----:B------:R-:W-:-:S03]  /*1da50*/  IMAD.MOV.U32 R117, RZ, RZ, R127 ;  /* 0x000000ffff757224 */ /* 0x000fc600078e007f */
[----:B------:R0:W-:Y:S04]  /*1da60*/  STL.128 [R1+0x3d0], R124 ;  /* 0x0003d07c01007387 */ /* 0x0001e80000100c00 */
[----:B------:R1:W-:Y:S01]  /*1da70*/  STL.128 [R1+0x3c0], R120 ;  /* 0x0003c07801007387 */ /* 0x0003e20000100c00 */
[----:B0-----:R-:W-:Y:S02]  /*1da80*/  IMAD.MOV.U32 R127, RZ, RZ, R117 ;  /* 0x000000ffff7f7224 */ /* 0x001fe400078e0075 */
[----:B------:R-:W-:Y:S02]  /*1da90*/  IMAD.MOV.U32 R126, RZ, RZ, R116 ;  /* 0x000000ffff7e7224 */ /* 0x000fe400078e0074 */
[----:B------:R-:W-:Y:S02]  /*1daa0*/  IMAD.MOV.U32 R125, RZ, RZ, R115 ;  /* 0x000000ffff7d7224 */ /* 0x000fe400078e0073 */
[----:B------:R-:W-:-:S02]  /*1dab0*/  IMAD.MOV.U32 R124, RZ, RZ, R114 ;  /* 0x000000ffff7c7224 */ /* 0x000fc400078e0072 */
[----:B-1----:R-:W-:Y:S02]  /*1dac0*/  IMAD.MOV.U32 R123, RZ, RZ, R113 ;  /* 0x000000ffff7b7224 */ /* 0x002fe400078e0071 */
[----:B------:R-:W-:Y:S01]  /*1dad0*/  IMAD.MOV.U32 R122, RZ, RZ, R112 ;  /* 0x000000ffff7a7224 */ /* 0x000fe200078e0070 */
[----:B------:R0:W-:Y:S04]  /*1dae0*/  STL.128 [R1+0x2b0], R128 ;  /* 0x0002b08001007387 */ /* 0x0001e80000100c00 */
[----:B------:R1:W-:Y:S04]  /*1daf0*/  STL.128 [R1+0x2c0], R132 ;  /* 0x0002c08401007387 */ /* 0x0003e80000100c00 */
[----:B------:R1:W-:Y:S04]  /*1db00*/  STL.128 [R1+0x2d0], R136 ;  /* 0x0002d08801007387 */ /* 0x0003e80000100c00 */
[----:B------:R1:W-:Y:S04]  /*1db10*/  STL.128 [R1+0x2e0], R140 ;  /* 0x0002e08c01007387 */ /* 0x0003e80000100c00 */
[----:B------:R2:W-:Y:S04]  /*1db20*/  STL.128 [R1+0x2f0], R144 ;  /* 0x0002f09001007387 */ /* 0x0005e80000100c00 */
[----:B------:R2:W-:Y:S01]  /*1db30*/  STL.128 [R1+0x300], R148 ;  /* 0x0003009401007387 */ /* 0x0005e20000100c00 */
[----:B----4-:R-:W-:-:S02]  /*1db40*/  IMAD.MOV.U32 R121, RZ, RZ, R111 ;  /* 0x000000ffff797224 */ /* 0x010fc400078e006f */
[----:B------:R-:W-:Y:S02]  /*1db50*/  IMAD.MOV.U32 R120, RZ, RZ, R110 ;  /* 0x000000ffff787224 */ /* 0x000fe400078e006e */
[----:B------:R-:W-:Y:S02]  /*1db60*/  IMAD.MOV.U32 R119, RZ, RZ, R109 ;  /* 0x000000ffff777224 */ /* 0x000fe400078e006d */
[----:B------:R-:W-:Y:S02]  /*1db70*/  IMAD.MOV.U32 R118, RZ, RZ, R108 ;  /* 0x000000ffff767224 */ /* 0x000fe400078e006c */
[----:B---3--:R-:W-:Y:S02]  /*1db80*/  IMAD.MOV.U32 R117, RZ, RZ, R107 ;  /* 0x000000ffff757224 */ /* 0x008fe400078e006b */
        /* <DEDUP_REMOVED lines=17> */
[----:B-1----:R-:W-:Y:S02]  /*1dca0*/  IMAD.MOV.U32 R132, RZ, RZ, R217 ;  /* 0x000000ffff847224 */ /* 0x002fe400078e00d9 */
        /* <DEDUP_REMOVED lines=64> */
[----:B--2---:R-:W-:Y:S02]  /*1e0b0*/  IMAD.MOV.U32 R49, RZ, RZ, R39 ;  /* 0x000000ffff317224 */ /* 0x004fe400078e0027 */
        /* <DEDUP_REMOVED lines=33> */
[----:B------:R-:W-:-:S06]  /*1e2d0*/  IMAD.MOV.U32 R27, RZ, RZ, R222 ;  /* 0x000000ffff1b7224 */ /* 0x000fcc00078e00de */
[----:B------:R-:W-:-:S06]  /*1e2e0*/  WARPGROUP.ARRIVE ;  /* 0x00000000000079c5 */ /* 0x000fcc0000000000 */
[----:B------:R-:W-:Y:S01]  /*1e2f0*/  HGMMA.64x256x16.F32.BF16 R24, R152, gdesc[UR4].tnspB, R24, gsb0 ;  /* 0x43e0000498187df0 */ /* 0x000fe20008001818 */
        /* <DEDUP_REMOVED lines=11> */
[----:B------:R4:W-:Y:S04]  /*1e3b0*/  STL.64 [R1+0x1620], R18 ;  /* 0x0016201201007387 */ /* 0x0009e80000100a00 */
[----:B0-----:R-:W4:Y:S04]  /*1e3c0*/  LDL.LU.128 R212, [R1+0x1bf0] ;  /* 0x001bf00001d47983 */ /* 0x001f280000300c00 */
[----:B-1----:R-:W4:Y:S04]  /*1e3d0*/  LDL.LU.128 R208, [R1+0x1be0] ;  /* 0x001be00001d07983 */ /* 0x002f280000300c00 */
[----:B--2---:R-:W2:Y:S04]  /*1e3e0*/  LDL.LU.128 R196, [R1+0x1bb0] ;  /* 0x001bb00001c47983 */ /* 0x004ea80000300c00 */
[----:B---3--:R-:W3:Y:S04]  /*1e3f0*/  LDL.LU.128 R192, [R1+0x1ba0] ;  /* 0x001ba00001c07983 */ /* 0x008ee80000300c00 */
[----:B----4-:R-:W4:Y:S04]  /*1e400*/  LDL.LU.128 R188, [R1+0x1b90] ;  /* 0x001b900001bc7983 */ /* 0x010f280000300c00 */
[----:B------:R-:W2:Y:S04]  /*1e410*/  LDL.LU.128 R184, [R1+0x1b80] ;  /* 0x001b800001b87983 */ /* 0x000ea80000300c00 */
[----:B------:R-:W3:Y:S04]  /*1e420*/  LDL.LU.128 R176, [R1+0x1b60] ;  /* 0x001b600001b07983 */ /* 0x000ee80000300c00 */
[----:B------:R-:W4:Y:S04]  /*1e430*/  LDL.LU.128 R172, [R1+0x1b50] ;  /* 0x001b500001ac7983 */ /* 0x000f280000300c00 */
[----:B------:R-:W3:Y:S04]  /*1e440*/  LDL.LU.128 R164, [R1+0x1b30] ;  /* 0x001b300001a47983 */ /* 0x000ee80000300c00 */
[----:B------:R-:W4:Y:S04]  /*1e450*/  LDL.LU.128 R160, [R1+0x1b20] ;  /* 0x001b200001a07983 */ /* 0x000f280000300c00 */
[----:B------:R-:W4:Y:S04]  /*1e460*/  LDL.LU.128 R20, [R1+0x1630] ;  /* 0x0016300001147983 */ /* 0x000f280000300c00 */
[----:B------:R-:W4:Y:S01]  /*1e470*/  LDL.LU.64 R18, [R1+0x1620] ;  /* 0x0016200001127983 */ /* 0x000f220000300a00 */
[----:B------:R-:W-:-:S03]  /*1e480*/  WARPGROUP.DEPBAR.LE gsb0, 0x0 ;  /* 0x00008000000079c5 */ /* 0x000fc60000010000 */
[----:B------:R0:W-:Y:S04]  /*1e490*/  STL.128 [R1+0x15d0], R148 ;  /* 0x0015d09401007387 */ /* 0x0001e80000100c00 */
[----:B------:R-:W-:Y:S04]  /*1e4a0*/  STL.128 [R1+0x15c0], R144 ;  /* 0x0015c09001007387 */ /* 0x000fe80000100c00 */
[----:B------:R-:W-:Y:S04]  /*1e4b0*/  STL.128 [R1+0x15b0], R140 ;  /* 0x0015b08c01007387 */ /* 0x000fe80000100c00 */
[----:B------:R-:W-:Y:S01]  /*1e4c0*/  STL.128 [R1+0x15a0], R136 ;  /* 0x0015a08801007387 */ /* 0x000fe20000100c00 */
[----:B0-----:R-:W-:-:S02]  /*1e4d0*/  IMAD.MOV.U32 R148, RZ, RZ, R181 ;  /* 0x000000ffff947224 */ /* 0x001fc400078e00b5 */
[----:B------:R-:W-:Y:S02]  /*1e4e0*/  IMAD.MOV.U32 R149, RZ, RZ, R180 ;  /* 0x000000ffff957224 */ /* 0x000fe400078e00b4 */
[----:B------:R-:W-:Y:S02]  /*1e4f0*/  IMAD.MOV.U32 R150, RZ, RZ, R171 ;  /* 0x000000ffff967224 */ /* 0x000fe400078e00ab */
[----:B------:R-:W-:Y:S01]  /*1e500*/  IMAD.MOV.U32 R151, RZ, RZ, R159 ;  /* 0x000000ffff977224 */ /* 0x000fe200078e009f */
[----:B------:R-:W-:Y:S04]  /*1e510*/  STL.128 [R1+0x1590], R132 ;  /* 0x0015908401007387 */ /* 0x000fe80000100c00 */
[----:B------:R-:W-:Y:S04]  /*1e520*/  STL.128 [R1+0x1580], R128 ;  /* 0x0015808001007387 */ /* 0x000fe80000100c00 */
[----:B------:R0:W-:Y:S04]  /*1e530*/  STL.128 [R1+0x1570], R124 ;  /* 0x0015707c01007387 */ /* 0x0001e80000100c00 */
[----:B------:R-:W-:Y:S04]  /*1e540*/  STL.128 [R1+0x1560], R120 ;  /* 0x0015607801007387 */ /* 0x000fe80000100c00 */
[----:B------:R1:W-:Y:S04]  /*1e550*/  STL.128 [R1+0x420], R148 ;  /* 0x0004209401007387 */ /* 0x0003e80000100c00 */
[----:B------:R1:W-:Y:S04]  /*1e560*/  STL.128 [R1+0x13f0], R28 ;  /* 0x0013f01c01007387 */ /* 0x0003e80000100c00 */
[----:B------:R1:W-:Y:S01]  /*1e570*/  STL.128 [R1+0x1520], R104 ;  /* 0x0015206801007387 */ /* 0x0003e20000100c00 */
[----:B------:R-:W-:-:S02]  /*1e580*/  IMAD.MOV.U32 R152, RZ, RZ, R158 ;  /* 0x000000ffff987224 */ /* 0x000fc400078e009e */
[----:B------:R-:W-:Y:S01]  /*1e590*/  IMAD.MOV.U32 R153, RZ, RZ, R157 ;  /* 0x000000ffff997224 */ /* 0x000fe200078e009d */
[----:B0-----:R-:W4:Y:S04]  /*1e5a0*/  LDL.LU.128 R124, [R1+0x1570] ;  /* 0x00157000017c7983 */ /* 0x001f280000300c00 */
[----:B-1----:R-:W4:Y:S01]  /*1e5b0*/  LDL.LU.128 R148, [R1+0x15d0] ;  /* 0x0015d00001947983 */ /* 0x002f220000300c00 */
[----:B------:R-:W-:-:S03]  /*1e5c0*/  IMAD.MOV.U32 R29, RZ, RZ, R224 ;  /* 0x000000ffff1d7224 */ /* 0x000fc600078e00e0 */
[----:B------:R-:W4:Y:S01]  /*1e5d0*/  LDL.LU.128 R128, [R1+0x1580] ;  /* 0x0015800001807983 */ /* 0x000f220000300c00 */
[----:B------:R-:W-:Y:S02]  /*1e5e0*/  IMAD.MOV.U32 R30, RZ, RZ, R223 ;  /* 0x000000ffff1e7224 */ /* 0x000fe400078e00df */
[----:B------:R-:W-:Y:S01]  /*1e5f0*/  IMAD.MOV.U32 R31, RZ, RZ, R222 ;  /* 0x000000ffff1f7224 */ /* 0x000fe200078e00de */
[----:B------:R-:W4:Y:S01]  /*1e600*/  LDL.LU.128 R104, [R1+0x1520] ;  /* 0x0015200001687983 */ /* 0x000f220000300c00 */
[----:B------:R-:W-:Y:S02]  /*1e610*/  IMAD.MOV.U32 R157, RZ, RZ, R29 ;  /* 0x000000ffff9d7224 */ /* 0x000fe400078e001d */
[----:B------:R-:W-:Y:S01]  /*1e620*/  IMAD.MOV.U32 R158, RZ, RZ, R30 ;  /* 0x000000ffff9e7224 */ /* 0x000fe200078e001e */
[----:B------:R0:W-:Y:S01]  /*1e630*/  STL.128 [R1+0x1510], R100 ;  /* 0x0015106401007387 */ /* 0x0001e20000100c00 */
[----:B------:R-:W-:-:S03]  /*1e640*/  IMAD.MOV.U32 R159, RZ, RZ, R31 ;  /* 0x000000ffff9f7224 */ /* 0x000fc600078e001f */
[----:B------:R-:W4:Y:S01]  /*1e650*/  LDL.LU.128 R28, [R1+0x13f0] ;  /* 0x0013f000011c7983 */ /* 0x000f220000300c00 */
[----:B------:R-:W-:Y:S02]  /*1e660*/  IMAD.MOV.U32 R146, RZ, RZ, R183 ;  /* 0x000000ffff927224 */ /* 0x000fe400078e00b7 */
[----:B------:R-:W-:Y:S01]  /*1e670*/  IMAD.MOV.U32 R147, RZ, RZ, R182 ;  /* 0x000000ffff937224 */ /* 0x000fe200078e00b6 */
[----:B------:R-:W4:Y:S01]  /*1e680*/  LDL.LU.128 R120, [R1+0x1560] ;  /* 0x0015600001787983 */ /* 0x000f220000300c00 */
[----:B------:R-:W-:Y:S02]  /*1e690*/  IMAD.MOV.U32 R132, RZ, RZ, R221 ;  /* 0x000000ffff847224 */ /* 0x000fe400078e00dd */
[----:B------:R-:W-:Y:S02]  /*1e6a0*/  IMAD.MOV.U32 R133, RZ, RZ, R220 ;  /* 0x000000ffff857224 */ /* 0x000fe400078e00dc */
[----:B------:R-:W-:Y:S01]  /*1e6b0*/  FFMA.FTZ R15, R215, R0, -R4 ;  /* 0x00000000d70f7223 */ /* 0x000fe20000010804 */
[----:B------:R-:W-:-:S02]  /*1e6c0*/  IMAD.MOV.U32 R134, RZ, RZ, R219 ;  /* 0x000000ffff867224 */ /* 0x000fc400078e00db */
[----:B------:R-:W-:Y:S01]  /*1e6d0*/  FFMA.FTZ R14, R214, R0, -R4 ;  /* 0x00000000d60e7223 */ /* 0x000fe20000010804 */
[----:B------:R-:W-:Y:S01]  /*1e6e0*/  IMAD.MOV.U32 R135, RZ, RZ, R218 ;  /* 0x000000ffff877224 */ /* 0x000fe200078e00da */
[----:B0-----:R-:W4:Y:S01]  /*1e6f0*/  LDL.LU.128 R100, [R1+0x1510] ;  /* 0x0015100001647983 */ /* 0x001f220000300c00 */
        /* <DEDUP_REMOVED lines=34> */
[----:B--2---:R2:W-:Y:S04]  /*1e920*/  STL.128 [R1+0x1340], R184 ;  /* 0x001340b801007387 */ /* 0x0045e80000100c00 */
[----:B0-----:R-:W4:Y:S04]  /*1e930*/  LDL.LU.128 R136, [R1+0x15a0] ;  /* 0x0015a00001887983 */ /* 0x001f280000300c00 */
[----:B-1----:R-:W4:Y:S04]  /*1e940*/  LDL.LU.128 R140, [R1+0x15b0] ;  /* 0x0015b000018c7983 */ /* 0x002f280000300c00 */
[----:B---3--:R-:W3:Y:S04]  /*1e950*/  LDL.LU.128 R144, [R1+0x15c0] ;  /* 0x0015c00001907983 */ /* 0x008ee80000300c00 */
        /* <DEDUP_REMOVED lines=21> */
[----:B--2---:R-:W2:Y:S01]  /*1eab0*/  LDL.LU.128 R184, [R1+0x1340] ;  /* 0x0013400001b87983 */ /* 0x004ea20000300c00 */
[-CC-:B------:R-:W-:Y:S01]  /*1eac0*/  FFMA.FTZ R13, R213, R0.reuse, -R4.reuse ;  /* 0x00000000d50d7223 */ /* 0x180fe20000010804 */
[-C--:B------:R-:W-:Y:S01]  /*1ead0*/  FFMA.FTZ R12, R212, R0.reuse, -R4 ;  /* 0x00000000d40c7223 */ /* 0x080fe20000010804 */
[-CC-:B------:R-:W-:Y:S01]  /*1eae0*/  FFMA.FTZ R11, R211, R0.reuse, -R166.reuse ;  /* 0x00000000d30b7223 */ /* 0x180fe200000108a6 */
[----:B------:R-:W-:Y:S01]  /*1eaf0*/  FFMA.FTZ R10, R210, R0, -R166 ;  /* 0x00000000d20a7223 */ /* 0x000fe200000108a6 */
[----:B------:R-:W-:-:S02]  /*1eb00*/  IMAD.MOV.U32 R154, RZ, RZ, R156 ;  /* 0x000000ffff9a7224 */ /* 0x000fc400078e009c */
[----:B------:R-:W-:Y:S01]  /*1eb10*/  VIADD R8, R8, 0x280 ;  /* 0x0000028008087836 */ /* 0x000fe20000000000 */
[----:B------:R-:W-:Y:S01]  /*1eb20*/  R2UR UR7, R9 ;  /* 0x00000000090772ca */ /* 0x000fe200000e0000 */
[----:B------:R-:W-:Y:S01]  /*1eb30*/  IMAD.MOV.U32 R155, RZ, RZ, R7 ;  /* 0x000000ffff9b7224 */ /* 0x000fe200078e0007 */
[----:B------:R-:W2:Y:S01]  /*1eb40*/  LDL.LU R226, [R1+0xfec] ;  /* 0x000fec0001e27983 */ /* 0x000ea20000300800 */
[----:B----4-:R-:W-:Y:S02]  /*1eb50*/  IMAD.MOV.U32 R182, RZ, RZ, R150 ;  /* 0x000000ffffb67224 */ /* 0x010fe400078e0096 */
[----:B------:R-:W-:Y:S01]  /*1eb60*/  IMAD.MOV.U32 R183, RZ, RZ, R149 ;  /* 0x000000ffffb77224 */ /* 0x000fe200078e0095 */
[----:B------:R-:W-:Y:S04]  /*1eb70*/  STL [R1+0x59c], R107 ;  /* 0x00059c6b01007387 */ /* 0x000fe80000100800 */
[----:B------:R-:W-:Y:S04]  /*1eb80*/  STL [R1+0x598], R106 ;  /* 0x0005986a01007387 */ /* 0x000fe80000100800 */
[----:B------:R-:W-:Y:S04]  /*1eb90*/  STL [R1+0x594], R105 ;  /* 0x0005946901007387 */ /* 0x000fe80000100800 */
[----:B------:R-:W-:Y:S04]  /*1eba0*/  STL [R1+0x590], R104 ;  /* 0x0005906801007387 */ /* 0x000fe80000100800 */
[----:B------:R0:W-:Y:S04]  /*1ebb0*/  STL.64 [R1+0x1330], R182 ;  /* 0x001330b601007387 */ /* 0x0001e80000100a00 */
[----:B------:R1:W-:Y:S04]  /*1ebc0*/  STL [R1+0x580], R100 ;  /* 0x0005806401007387 */ /* 0x0003e80000100800 */
[----:B------:R-:W-:Y:S04]  /*1ebd0*/  STL [R1+0x46c], R31 ;  /* 0x00046c1f01007387 */ /* 0x000fe80000100800 */
[----:B0-----:R-:W4:Y:S04]  /*1ebe0*/  LDL.128 R180, [R1+0x590] ;  /* 0x0005900001b47983 */ /* 0x001f280000100c00 */
[----:B------:R-:W-:Y:S04]  /*1ebf0*/  STL [R1+0x468], R30 ;  /* 0x0004681e01007387 */ /* 0x000fe80000100800 */
[----:B------:R-:W-:Y:S04]  /*1ec00*/  STL [R1+0x464], R29 ;  /* 0x0004641d01007387 */ /* 0x000fe80000100800 */
[----:B------:R-:W-:Y:S04]  /*1ec10*/  STL [R1+0x460], R28 ;  /* 0x0004601c01007387 */ /* 0x000fe80000100800 */
[----:B------:R-:W2:Y:S04]  /*1ec20*/  LDL.LU.128 R104, [R1+0x460] ;  /* 0x0004600001687983 */ /* 0x000ea80000300c00 */
[----:B-1----:R-:W2:Y:S01]  /*1ec30*/  LDL.LU R100, [R1+0x598] ;  /* 0x0005980001647983 */ /* 0x002ea20000300800 */
[-CC-:B------:R-:W-:Y:S01]  /*1ec40*/  FFMA.FTZ R4, R209, R0.reuse, -R166.reuse ;  /* 0x00000000d1047223 */ /* 0x180fe200000108a6 */
[----:B------:R-:W-:Y:S01]  /*1ec50*/  FFMA.FTZ R0, R208, R0, -R166 ;  /* 0x00000000d0007223 */ /* 0x000fe200000108a6 */
[----:B------:R-:W-:Y:S08]  /*1ec60*/  MUFU.EX2 R15, R15 ;  /* 0x0000000f000f7308 */ /* 0x000ff00000000800 */
[----:B------:R-:W0:Y:S01]  /*1ec70*/  MUFU.EX2 R14, R14 ;  /* 0x0000000e000e7308 */ /* 0x000e220000000800 */
[----:B------:R-:W-:Y:S01]  /*1ec80*/  STL [R1+0x584], R101 ;  /* 0x0005846501007387 */ /* 0x000fe20000100800 */
[----:B------:R-:W-:-:S02]  /*1ec90*/  IMAD.MOV.U32 R223, RZ, RZ, R131 ;  /* 0x000000ffffdf7224 */ /* 0x000fc400078e0083 */
[----:B------:R-:W-:Y:S01]  /*1eca0*/  IMAD.MOV.U32 R224, RZ, RZ, R130 ;  /* 0x000000ffffe07224 */ /* 0x000fe200078e0082 */
[----:B------:R-:W-:Y:S03]  /*1ecb0*/  STL [R1+0x5dc], R123 ;  /* 0x0005dc7b01007387 */ /* 0x000fe60000100800 */
[----:B------:R-:W-:Y:S01]  /*1ecc0*/  MUFU.EX2 R13, R13 ;  /* 0x0000000d000d7308 */ /* 0x000fe20000000800 */
[----:B------:R-:W-:Y:S01]  /*1ecd0*/  IMAD.MOV.U32 R225, RZ, RZ, R129 ;  /* 0x000000ffffe17224 */ /* 0x000fe200078e0081 */
[----:B------:R-:W-:Y:S01]  /*1ece0*/  STL [R1+0x5d8], R122 ;  /* 0x0005d87a01007387 */ /* 0x000fe20000100800 */
[----:B------:R-:W-:-:S03]  /*1ecf0*/  IMAD.MOV.U32 R227, RZ, RZ, R128 ;  /* 0x000000ffffe37224 */ /* 0x000fc600078e0080 */
[----:B------:R-:W-:Y:S02]  /*1ed00*/  STL [R1+0x5d4], R121 ;  /* 0x0005d47901007387 */ /* 0x000fe40000100800 */
[----:B------:R-:W-:Y:S02]  /*1ed10*/  MUFU.EX2 R12, R12 ;  /* 0x0000000c000c7308 */ /* 0x000fe40000000800 */
[----:B------:R-:W-:Y:S04]  /*1ed20*/  STL [R1+0x5d0], R120 ;  /* 0x0005d07801007387 */ /* 0x000fe80000100800 */
[----:B------:R-:W-:Y:S02]  /*1ed30*/  STL [R1+0x58c], R103 ;  /* 0x00058c6701007387 */ /* 0x000fe40000100800 */
[----:B------:R-:W-:Y:S02]  /*1ed40*/  MUFU.EX2 R11, R11 ;  /* 0x0000000b000b7308 */ /* 0x000fe40000000800 */
[----:B------:R-:W-:Y:S04]  /*1ed50*/  STL [R1+0x588], R102 ;  /* 0x0005886601007387 */ /* 0x000fe80000100800 */
[----:B------:R1:W-:Y:S02]  /*1ed60*/  STL.128 [R1+0x1320], R176 ;  /* 0x001320b001007387 */ /* 0x0003e40000100c00 */
[----:B------:R-:W0:Y:S02]  /*1ed70*/  MUFU.EX2 R10, R10 ;  /* 0x0000000a000a7308 */ /* 0x000e240000000800 */
[----:B------:R-:W-:Y:S04]  /*1ed80*/  STL.128 [R1+0x1310], R172 ;  /* 0x001310ac01007387 */ /* 0x000fe80000100c00 */
[----:B------:R-:W-:Y:S02]  /*1ed90*/  STL [R1+0x1308], R170 ;  /* 0x001308aa01007387 */ /* 0x000fe40000100800 */
[----:B------:R-:W-:Y:S01]  /*1eda0*/  MUFU.EX2 R4, R4 ;  /* 0x0000000400047308 */ /* 0x000fe20000000800 */
[----:B------:R-:W-:Y:S01]  /*1edb0*/  IMAD.MOV.U32 R156, RZ, RZ, R6 ;  /* 0x000000ffff9c7224 */ /* 0x000fe200078e0006 */
[----:B------:R-:W-:Y:S04]  /*1edc0*/  STL.64 [R1+0x1300], R168 ;  /* 0x001300a801007387 */ /* 0x000fe80000100a00 */
[----:B------:R-:W-:Y:S02]  /*1edd0*/  STL.128 [R1+0x12e0], R160 ;  /* 0x0012e0a001007387 */ /* 0x000fe40000100c00 */
[----:B------:R-:W0:Y:S01]  /*1ede0*/  MUFU.EX2 R0, R0 ;  /* 0x0000000000007308 */ /* 0x000e220000000800 */
[----:B------:R-:W-:Y:S01]  /*1edf0*/  IMAD.MOV.U32 R166, RZ, RZ, R151 ;  /* 0x000000ffffa67224 */ /* 0x000fe200078e0097 */
[----:B------:R0:W-:Y:S04]  /*1ee00*/  STL.128 [R1+0x430], R152 ;  /* 0x0004309801007387 */ /* 0x0001e80000100c00 */
[----:B------:R0:W-:Y:S01]  /*1ee10*/  STL.128 [R1+0x240], R156 ;  /* 0x0002409c01007387 */ /* 0x0001e20000100c00 */
[----:B------:R-:W-:-:S03]  /*1ee20*/  IMAD.MOV.U32 R200, RZ, RZ, R148 ;  /* 0x000000ffffc87224 */ /* 0x000fc600078e0094 */
[----:B------:R-:W-:Y:S01]  /*1ee30*/  STL.128 [R1+0x12f0], R164 ;  /* 0x0012f0a401007387 */ /* 0x000fe20000100c00 */
[----:B------:R-:W-:-:S03]  /*1ee40*/  R2UR UR6, R8 ;  /* 0x00000000080672ca */ /* 0x000fc600000e0000 */
[----:B-1----:R-:W2:Y:S01]  /*1ee50*/  LDL.LU.128 R176, [R1+0x580] ;  /* 0x0005800001b07983 */ /* 0x002ea20000300c00 */
[----:B0-----:R-:W-:-:S03]  /*1ee60*/  F2FP.BF16.F32.PACK_AB R152, R14, R15 ;  /* 0x0000000f0e98723e */ /* 0x001fc600000010ff */
[----:B------:R-:W-:Y:S01]  /*1ee70*/  STL.128 [R1+0x1030], R20 ;  /* 0x0010301401007387 */ /* 0x000fe20000100c00 */
[----:B------:R-:W-:Y:S02]  /*1ee80*/  F2FP.BF16.F32.PACK_AB R153, R10, R11 ;  /* 0x0000000b0a99723e */ /* 0x000fe400000010ff */
[----:B------:R-:W-:Y:S01]  /*1ee90*/  F2FP.BF16.F32.PACK_AB R154, R12, R13 ;  /* 0x0000000d0c9a723e */ /* 0x000fe200000010ff */
[----:B------:R-:W-:Y:S01]  /*1eea0*/  IMAD.MOV.U32 R159, RZ, RZ, R127 ;  /* 0x000000ffff9f7224 */ /* 0x000fe200078e007f */
[----:B------:R-:W-:Y:S01]  /*1eeb0*/  F2FP.BF16.F32.PACK_AB R155, R0, R4 ;  /* 0x00000004009b723e */ /* 0x000fe200000010ff */
[----:B------:R-:W-:Y:S01]  /*1eec0*/  IMAD.MOV.U32 R158, RZ, RZ, R126 ;  /* 0x000000ffff9e7224 */ /* 0x000fe200078e007e */
[----:B------:R-:W-:Y:S01]  /*1eed0*/  STL.128 [R1+0x1020], R16 ;  /* 0x0010201001007387 */ /* 0x000fe20000100c00 */
[----:B------:R-:W-:Y:S02]  /*1eee0*/  IMAD.MOV.U32 R157, RZ, RZ, R125 ;  /* 0x000000ffff9d7224 */ /* 0x000fe400078e007d */
[----:B------:R-:W-:Y:S01]  /*1eef0*/  IMAD.MOV.U32 R156, RZ, RZ, R124 ;  /* 0x000000ffff9c7224 */ /* 0x000fe200078e007c */
[----:B------:R-:W-:Y:S01]  /*1ef00*/  STL.128 [R1+0x12c0], R152 ;  /* 0x0012c09801007387 */ /* 0x000fe20000100c00 */
[----:B------:R-:W-:-:S03]  /*1ef10*/  IMAD.MOV.U32 R215, RZ, RZ, R139 ;  /* 0x000000ffffd77224 */ /* 0x000fc600078e008b */
[----:B------:R-:W-:Y:S01]  /*1ef20*/  STL.128 [R1+0x12d0], R156 ;  /* 0x0012d09c01007387 */ /* 0x000fe20000100c00 */
[----:B------:R-:W-:Y:S02]  /*1ef30*/  IMAD.MOV.U32 R214, RZ, RZ, R138 ;  /* 0x000000ffffd67224 */ /* 0x000fe400078e008a */
[----:B------:R-:W-:Y:S01]  /*1ef40*/  IMAD.MOV.U32 R219, RZ, RZ, R143 ;  /* 0x000000ffffdb7224 */ /* 0x000fe200078e008f */
[----:B------:R-:W-:Y:S01]  /*1ef50*/  STL.128 [R1+0x1370], R196 ;  /* 0x001370c401007387 */ /* 0x000fe20000100c00 */
[----:B------:R-:W-:Y:S02]  /*1ef60*/  IMAD.MOV.U32 R218, RZ, RZ, R142 ;  /* 0x000000ffffda7224 */ /* 0x000fe400078e008e */
[----:B---3--:R-:W-:Y:S01]  /*1ef70*/  IMAD.MOV.U32 R201, RZ, RZ, R147 ;  /* 0x000000ffffc97224 */ /* 0x008fe200078e0093 */
[----:B------:R-:W-:Y:S01]  /*1ef80*/  STL.128 [R1+0x1360], R192 ;  /* 0x001360c001007387 */ /* 0x000fe20000100c00 */
[----:B------:R-:W-:Y:S02]  /*1ef90*/  IMAD.MOV.U32 R202, RZ, RZ, R146 ;  /* 0x000000ffffca7224 */ /* 0x000fe400078e0092 */
[----:B------:R-:W-:Y:S01]  /*1efa0*/  IMAD.MOV.U32 R203, RZ, RZ, R145 ;  /* 0x000000ffffcb7224 */ /* 0x000fe200078e0091 */
[----:B------:R-:W-:Y:S01]  /*1efb0*/  STL.128 [R1+0x1350], R188 ;  /* 0x001350bc01007387 */ /* 0x000fe20000100c00 */
        /* <DEDUP_REMOVED lines=12> */
[----:B------:R-:W-:-:S03]  /*1f080*/  IMAD.MOV.U32 R222, RZ, RZ, R132 ;  /* 0x000000ffffde7224 */ /* 0x000fc600078e0084 */
        /* <DEDUP_REMOVED lines=39> */
[----:B----4-:R-:W-:-:S03]  /*1f300*/  IMAD.MOV.U32 R101, RZ, RZ, R183 ;  /* 0x000000ffff657224 */ /* 0x010fc600078e00b7 */
        /* <DEDUP_REMOVED lines=37> */
[----:B--2---:R1:W-:Y:S04]  /*1f560*/  STL.128 [R1+0x1210], R184 ;  /* 0x001210b801007387 */ /* 0x0043e80000100c00 */
[----:B0-----:R-:W2:Y:S04]  /*1f570*/  LDL.LU.128 R108, [R1+0x470] ;  /* 0x00047000016c7983 */ /* 0x001ea80000300c00 */
[----:B------:R-:W3:Y:S04]  /*1f580*/  LDL.LU.128 R112, [R1+0x480] ;  /* 0x0004800001707983 */ /* 0x000ee80000300c00 */
        /* <DEDUP_REMOVED lines=15> */
[----:B-1----:R-:W4:Y:S01]  /*1f680*/  LDL.128 R184, [R1+0x5a0] ;  /* 0x0005a00001b87983 */ /* 0x002f220000100c00 */
[----:B------:R-:W-:-:S03]  /*1f690*/  IMAD.MOV.U32 R8, RZ, RZ, R104 ;  /* 0x000000ffff087224 */ /* 0x000fc600078e0068 */
[----:B------:R-:W-:Y:S04]  /*1f6a0*/  STL.128 [R1+0x250], R104 ;  /* 0x0002506801007387 */ /* 0x000fe80000100c00 */
[----:B------:R0:W-:Y:S04]  /*1f6b0*/  STL.64 [R1+0x1188], R100 ;  /* 0x0011886401007387 */ /* 0x0001e80000100a00 */
[----:B------:R-:W4:Y:S04]  /*1f6c0*/  LDL.LU R99, [R1+0x594] ;  /* 0x0005940001637983 */ /* 0x000f280000300800 */
[----:B------:R-:W4:Y:S04]  /*1f6d0*/  LDL.LU R98, [R1+0x590] ;  /* 0x0005900001627983 */ /* 0x000f280000300800 */
[----:B0-----:R-:W4:Y:S04]  /*1f6e0*/  LDL.LU.64 R100, [R1+0x1188] ;  /* 0x0011880001647983 */ /* 0x001f280000300a00 */
[----:B------:R-:W4:Y:S04]  /*1f6f0*/  LDL.LU R104, [R1+0x5a8] ;  /* 0x0005a80001687983 */ /* 0x000f280000300800 */
[----:B------:R-:W4:Y:S04]  /*1f700*/  LDL.LU R103, [R1+0x5a4] ;  /* 0x0005a40001677983 */ /* 0x000f280000300800 */
[----:B------:R-:W4:Y:S01]  /*1f710*/  LDL.LU R102, [R1+0x5a0] ;  /* 0x0005a00001667983 */ /* 0x000f220000300800 */
[----:B------:R-:W-:-:S02]  /*1f720*/  IMAD.MOV.U32 R208, RZ, RZ, R24 ;  /* 0x000000ffffd07224 */ /* 0x000fc400078e0018 */
[----:B------:R-:W-:Y:S01]  /*1f730*/  IMAD.MOV.U32 R207, RZ, RZ, R25 ;  /* 0x000000ffffcf7224 */ /* 0x000fe200078e0019 */
[----:B------:R-:W4:Y:S01]  /*1f740*/  LDL.LU R216, [R1+0xfe8] ;  /* 0x000fe80001d87983 */ /* 0x000f220000300800 */
[----:B------:R-:W-:Y:S02]  /*1f750*/  IMAD.MOV.U32 R206, RZ, RZ, R26 ;  /* 0x000000ffffce7224 */ /* 0x000fe400078e001a */
[----:B------:R-:W-:Y:S02]  /*1f760*/  IMAD.MOV.U32 R205, RZ, RZ, R27 ;  /* 0x000000ffffcd7224 */ /* 0x000fe400078e001b */
[----:B------:R-:W-:Y:S01]  /*1f770*/  IMAD.MOV.U32 R9, RZ, RZ, R105 ;  /* 0x000000ffff097224 */ /* 0x000fe200078e0069 */
[----:B------:R0:W-:Y:S01]  /*1f780*/  STL.128 [R1+0x1010], R12 ;  /* 0x0010100c01007387 */ /* 0x0001e20000100c00 */
[----:B------:R-:W-:Y:S02]  /*1f790*/  IMAD.MOV.U32 R25, RZ, RZ, R107 ;  /* 0x000000ffff197224 */ /* 0x000fe400078e006b */
[----:B------:R-:W-:Y:S01]  /*1f7a0*/  IMAD.MOV.U32 R24, RZ, RZ, R106 ;  /* 0x000000ffff187224 */ /* 0x000fe200078e006a */
[----:B------:R1:W-:Y:S01]  /*1f7b0*/  STL.64 [R1+0xff0], R4 ;  /* 0x000ff00401007387 */ /* 0x0003e20000100a00 */
[----:B------:R-:W-:-:S02]  /*1f7c0*/  IMAD.MOV.U32 R97, RZ, RZ, R179 ;  /* 0x000000ffff617224 */ /* 0x000fc400078e00b3 */
[----:B------:R-:W-:Y:S01]  /*1f7d0*/  IMAD.MOV.U32 R96, RZ, RZ, R178 ;  /* 0x000000ffff607224 */ /* 0x000fe200078e00b2 */
[----:B------:R-:W4:Y:S01]  /*1f7e0*/  LDL.LU.128 R20, [R1+0x1030] ;  /* 0x0010300001147983 */ /* 0x000f220000300c00 */
[----:B------:R-:W-:Y:S02]  /*1f7f0*/  IMAD.MOV.U32 R95, RZ, RZ, R177 ;  /* 0x000000ffff5f7224 */ /* 0x000fe400078e00b1 */
[----:B------:R-:W-:Y:S01]  /*1f800*/  IMAD.MOV.U32 R94, RZ, RZ, R176 ;  /* 0x000000ffff5e7224 */ /* 0x000fe200078e00b0 */
[----:B------:R1:W-:Y:S04]  /*1f810*/  STL.128 [R1+0x1000], R8 ;  /* 0x0010000801007387 */ /* 0x0003e80000100c00 */
[----:B------:R-:W4:Y:S04]  /*1f820*/  LDL.LU.128 R16, [R1+0x1020] ;  /* 0x0010200001107983 */ /* 0x000f280000300c00 */
[----:B0-----:R-:W4:Y:S04]  /*1f830*/  LDL.LU.128 R12, [R1+0x1010] ;  /* 0x00101000010c7983 */ /* 0x001f280000300c00 */
[----:B-1----:R-:W4:Y:S04]  /*1f840*/  LDL.LU.64 R4, [R1+0xff0] ;  /* 0x000ff00001047983 */ /* 0x002f280000300a00 */
[----:B------:R-:W4:Y:S04]  /*1f850*/  LDL.LU.128 R8, [R1+0x1000] ;  /* 0x0010000001087983 */ /* 0x000f280000300c00 */
[----:B------:R-:W-:Y:S04]  /*1f860*/  STL [R1+0x13e8], R227 ;  /* 0x0013e8e301007387 */ /* 0x000fe80000100800 */
[----:B------:R-:W-:Y:S04]  /*1f870*/  STL.64 [R1+0x13e0], R224 ;  /* 0x0013e0e001007387 */ /* 0x000fe80000100a00 */
[----:B------:R-:W-:Y:S04]  /*1f880*/  STL.64 [R1+0x13c0], R218 ;  /* 0x0013c0da01007387 */ /* 0x000fe80000100a00 */
[----:B------:R-:W-:Y:S04]  /*1f890*/  STL.128 [R1+0x1380], R200 ;  /* 0x001380c801007387 */ /* 0x000fe80000100c00 */
[----:B------:R-:W-:Y:S04]  /*1f8a0*/  STL.128 [R1+0x370], R176 ;  /* 0x000370b001007387 */ /* 0x000fe80000100c00 */
[----:B------:R-:W-:Y:S04]  /*1f8b0*/  STL.128 [R1+0x380], R180 ;  /* 0x000380b401007387 */ /* 0x000fe80000100c00 */
[----:B------:R-:W4:Y:S04]  /*1f8c0*/  LDL.LU.128 R196, [R1+0x1370] ;  /* 0x0013700001c47983 */ /* 0x000f280000300c00 */
[----:B------:R-:W4:Y:S04]  /*1f8d0*/  LDL.LU.128 R192, [R1+0x1360] ;  /* 0x0013600001c07983 */ /* 0x000f280000300c00 */
[----:B------:R-:W4:Y:S01]  /*1f8e0*/  LDL.LU.128 R188, [R1+0x1350] ;  /* 0x0013500001bc7983 */ /* 0x000f220000300c00 */
[----:B--2---:R-:W-:-:S02]  /*1f8f0*/  IMAD.MOV.U32 R29, RZ, RZ, R111 ;  /* 0x000000ffff1d7224 */ /* 0x004fc400078e006f */
[----:B------:R-:W-:Y:S02]  /*1f900*/  IMAD.MOV.U32 R28, RZ, RZ, R110 ;  /* 0x000000ffff1c7224 */ /* 0x000fe400078e006e */
[----:B------:R-:W-:Y:S01]  /*1f910*/  IMAD.MOV.U32 R27, RZ, RZ, R109 ;  /* 0x000000ffff1b7224 */ /* 0x000fe200078e006d */
[----:B---3--:R0:W-:Y:S01]  /*1f920*/  STL.128 [R1+0x270], R112 ;  /* 0x0002707001007387 */ /* 0x0081e20000100c00 */
[----:B------:R-:W-:Y:S02]  /*1f930*/  IMAD.MOV.U32 R26, RZ, RZ, R108 ;  /* 0x000000ffff1a7224 */ /* 0x000fe400078e006c */
[----:B------:R-:W-:Y:S02]  /*1f940*/  IMAD.MOV.U32 R33, RZ, RZ, R115 ;  /* 0x000000ffff217224 */ /* 0x000fe400078e0073 */
[----:B------:R-:W-:Y:S02]  /*1f950*/  IMAD.MOV.U32 R32, RZ, RZ, R114 ;  /* 0x000000ffff207224 */ /* 0x000fe400078e0072 */
[----:B------:R-:W-:-:S02]  /*1f960*/  IMAD.MOV.U32 R31, RZ, RZ, R113 ;  /* 0x000000ffff1f7224 */ /* 0x000fc400078e0071 */
[----:B------:R-:W-:Y:S02]  /*1f970*/  IMAD.MOV.U32 R30, RZ, RZ, R112 ;  /* 0x000000ffff1e7224 */ /* 0x000fe400078e0070 */
[----:B----4-:R-:W-:Y:S02]  /*1f980*/  IMAD.MOV.U32 R37, RZ, RZ, R119 ;  /* 0x000000ffff257224 */ /* 0x010fe400078e0077 */
[----:B------:R-:W-:Y:S02]  /*1f990*/  IMAD.MOV.U32 R36, RZ, RZ, R118 ;  /* 0x000000ffff247224 */ /* 0x000fe400078e0076 */
[----:B------:R-:W-:Y:S01]  /*1f9a0*/  IMAD.MOV.U32 R35, RZ, RZ, R117 ;  /* 0x000000ffff237224 */ /* 0x000fe200078e0075 */
[----:B0-----:R-:W2:Y:S01]  /*1f9b0*/  LDL.128 R112, [R1+0x5b0] ;  /* 0x0005b00001707983 */ /* 0x001ea20000100c00 */
        /* <DEDUP_REMOVED lines=58> */
[----:B------:R-:W-:Y:S04]  /*1fd60*/  STL.128 [R1+0x260], R108 ;  /* 0x0002606c01007387 */ /* 0x000fe80000100c00 */
        /* <DEDUP_REMOVED lines=21> */
[----:B0-----:R-:W2:Y:S04]  /*1fec0*/  LDL.LU.64 R104, [R1+0x1180] ;  /* 0x0011800001687983 */ /* 0x001ea80000300a00 */
[----:B-1----:R-:W2:Y:S04]  /*1fed0*/  LDL.LU.128 R100, [R1+0x1170] ;  /* 0x0011700001647983 */ /* 0x002ea80000300c00 */
[----:B---3--:R-:W3:Y:S04]  /*1fee0*/  LDL.LU.128 R96, [R1+0x1160] ;  /* 0x0011600001607983 */ /* 0x008ee80000300c00 */
[----:B----4-:R-:W4:Y:S04]  /*1fef0*/  LDL.LU.128 R92, [R1+0x1150] ;  /* 0x00115000015c7983 */ /* 0x010f280000300c00 */
        /* <DEDUP_REMOVED lines=18> */
[----:B------:R-:W4:Y:S04]  /*20020*/  LDL.LU R107, [R1+0x5b4] ;  /* 0x0005b400016b7983 */ /* 0x000f280000300800 */
[----:B------:R-:W4:Y:S04]  /*20030*/  LDL.LU R106, [R1+0x5b0] ;  /* 0x0005b000016a7983 */ /* 0x000f280000300800 */
[----:B------:R0:W-:Y:S01]  /*20040*/  STL.128 [R1+0x280], R116 ;  /* 0x0002807401007387 */ /* 0x0001e20000100c00 */
[----:B--2---:R-:W-:-:S03]  /*20050*/  IMAD.MOV.U32 R109, RZ, RZ, R115 ;  /* 0x000000ffff6d7224 */ /* 0x004fc600078e0073 */
[----:B------:R1:W-:Y:S04]  /*20060*/  STL.128 [R1+0x13d0], R220 ;  /* 0x0013d0dc01007387 */ /* 0x0003e80000100c00 */
[----:B------:R2:W-:Y:S04]  /*20070*/  STL.128 [R1+0x13b0], R212 ;  /* 0x0013b0d401007387 */ /* 0x0005e80000100c00 */
[----:B------:R2:W-:Y:S04]  /*20080*/  STL.128 [R1+0x13a0], R208 ;  /* 0x0013a0d001007387 */ /* 0x0005e80000100c00 */
[----:B0-----:R-:W4:Y:S04]  /*20090*/  LDL.128 R116, [R1+0x5c0] ;  /* 0x0005c00001747983 */ /* 0x001f280000100c00 */
[----:B------:R0:W-:Y:S04]  /*200a0*/  STL.128 [R1+0x1390], R204 ;  /* 0x001390cc01007387 */ /* 0x0001e80000100c00 */
[----:B------:R-:W-:Y:S04]  /*200b0*/  STL.128 [R1+0x310], R152 ;  /* 0x0003109801007387 */ /* 0x000fe80000100c00 */
[----:B------:R-:W-:Y:S04]  /*200c0*/  STL.128 [R1+0x320], R156 ;  /* 0x0003209c01007387 */ /* 0x000fe80000100c00 */
[----:B------:R-:W-:Y:S04]  /*200d0*/  STL.128 [R1+0x330], R160 ;  /* 0x000330a001007387 */ /* 0x000fe80000100c00 */
[----:B------:R-:W-:Y:S04]  /*200e0*/  STL.128 [R1+0x340], R164 ;  /* 0x000340a401007387 */ /* 0x000fe80000100c00 */
[----:B------:R-:W-:Y:S04]  /*200f0*/  STL.128 [R1+0x350], R168 ;  /* 0x000350a801007387 */ /* 0x000fe80000100c00 */
[----:B------:R0:W-:Y:S04]  /*20100*/  STL.128 [R1+0x360], R172 ;  /* 0x000360ac01007387 */ /* 0x0001e80000100c00 */
[----:B------:R-:W4:Y:S04]  /*20110*/  LDL.LU R227, [R1+0x13e8] ;  /* 0x0013e80001e37983 */ /* 0x000f280000300800 */
[----:B------:R-:W4:Y:S04]  /*20120*/  LDL.LU.64 R224, [R1+0x13e0] ;  /* 0x0013e00001e07983 */ /* 0x000f280000300a00 */
[----:B-1----:R-:W4:Y:S04]  /*20130*/  LDL.LU.128 R220, [R1+0x13d0] ;  /* 0x0013d00001dc7983 */ /* 0x002f280000300c00 */
[----:B------:R-:W4:Y:S04]  /*20140*/  LDL.LU.64 R218, [R1+0x13c0] ;  /* 0x0013c00001da7983 */ /* 0x000f280000300a00 */
[----:B--2---:R-:W2:Y:S04]  /*20150*/  LDL.LU.128 R212, [R1+0x13b0] ;  /* 0x0013b00001d47983 */ /* 0x004ea80000300c00 */
[----:B------:R-:W2:Y:S04]  /*20160*/  LDL.LU.128 R208, [R1+0x13a0] ;  /* 0x0013a00001d07983 */ /* 0x000ea80000300c00 */
[----:B0-----:R-:W2:Y:S04]  /*20170*/  LDL.LU.128 R204, [R1+0x1390] ;  /* 0x0013900001cc7983 */ /* 0x001ea80000300c00 */
[----:B------:R-:W2:Y:S04]  /*20180*/  LDL.LU.128 R200, [R1+0x1380] ;  /* 0x0013800001c87983 */ /* 0x000ea80000300c00 */
[----:B------:R-:W2:Y:S04]  /*20190*/  LDL.LU.64 R182, [R1+0x1330] ;  /* 0x0013300001b67983 */ /* 0x000ea80000300a00 */
[----:B------:R-:W2:Y:S04]  /*201a0*/  LDL.LU.128 R176, [R1+0x1320] ;  /* 0x0013200001b07983 */ /* 0x000ea80000300c00 */
[----:B------:R-:W2:Y:S04]  /*201b0*/  LDL.LU.128 R172, [R1+0x1310] ;  /* 0x0013100001ac7983 */ /* 0x000ea80000300c00 */
[----:B------:R-:W2:Y:S04]  /*201c0*/  LDL.LU R170, [R1+0x1308] ;  /* 0x0013080001aa7983 */ /* 0x000ea80000300800 */
[----:B------:R-:W2:Y:S04]  /*201d0*/  LDL.LU.64 R168, [R1+0x1300] ;  /* 0x0013000001a87983 */ /* 0x000ea80000300a00 */
[----:B------:R-:W2:Y:S04]  /*201e0*/  LDL.LU.128 R164, [R1+0x12f0] ;  /* 0x0012f00001a47983 */ /* 0x000ea80000300c00 */
[----:B------:R-:W2:Y:S04]  /*201f0*/  LDL.LU.128 R160, [R1+0x12e0] ;  /* 0x0012e00001a07983 */ /* 0x000ea80000300c00 */
[----:B------:R-:W2:Y:S04]  /*20200*/  LDL.LU.128 R156, [R1+0x12d0] ;  /* 0x0012d000019c7983 */ /* 0x000ea80000300c00 */
[----:B------:R-:W2:Y:S04]  /*20210*/  LDL.LU.128 R152, [R1+0x12c0] ;  /* 0x0012c00001987983 */ /* 0x000ea80000300c00 */
[----:B------:R-:W-:Y:S04]  /*20220*/  STL.128 [R1+0x3a0], R112 ;  /* 0x0003a07001007387 */ /* 0x000fe80000100c00 */
[----:B------:R0:W-:Y:S04]  /*20230*/  STL.128 [R1+0xe80], R20 ;  /* 0x000e801401007387 */ /* 0x0001e80000100c00 */
[----:B------:R1:W-:Y:S04]  /*20240*/  STL.128 [R1+0xe70], R16 ;  /* 0x000e701001007387 */ /* 0x0003e80000100c00 */
[----:B------:R1:W-:Y:S04]  /*20250*/  STL.128 [R1+0xe60], R12 ;  /* 0x000e600c01007387 */ /* 0x0003e80000100c00 */
[----:B------:R1:W-:Y:S04]  /*20260*/  STL.128 [R1+0xe50], R8 ;  /* 0x000e500801007387 */ /* 0x0003e80000100c00 */
[----:B------:R1:W-:Y:S04]  /*20270*/  STL.64 [R1+0xe48], R4 ;  /* 0x000e480401007387 */ /* 0x0003e80000100a00 */
[----:B0-----:R-:W2:Y:S04]  /*20280*/  LDL.LU.128 R20, [R1+0xe80] ;  /* 0x000e800001147983 */ /* 0x001ea80000300c00 */
[----:B-1----:R-:W2:Y:S04]  /*20290*/  LDL.LU.128 R16, [R1+0xe70] ;  /* 0x000e700001107983 */ /* 0x002ea80000300c00 */
[----:B------:R-:W2:Y:S04]  /*202a0*/  LDL.LU.128 R12, [R1+0xe60] ;  /* 0x000e6000010c7983 */ /* 0x000ea80000300c00 */
[----:B------:R-:W2:Y:S04]  /*202b0*/  LDL.LU.128 R8, [R1+0xe50] ;  /* 0x000e500001087983 */ /* 0x000ea80000300c00 */
[----:B------:R-:W2:Y:S04]  /*202c0*/  LDL.LU.64 R4, [R1+0xe48] ;  /* 0x000e480001047983 */ /* 0x000ea80000300a00 */
[----:B------:R-:W2:Y:S04]  /*202d0*/  LDL.LU R112, [R1+0x5c8] ;  /* 0x0005c80001707983 */ /* 0x000ea80000300800 */
[----:B------:R-:W2:Y:S04]  /*202e0*/  LDL.LU R111, [R1+0x5c4] ;  /* 0x0005c400016f7983 */ /* 0x000ea80000300800 */
[----:B------:R-:W2:Y:S04]  /*202f0*/  LDL.LU R110, [R1+0x5c0] ;  /* 0x0005c000016e7983 */ /* 0x000ea80000300800 */
[----:B------:R0:W-:Y:S04]  /*20300*/  STL.128 [R1+0x290], R120 ;  /* 0x0002907801007387 */ /* 0x0001e80000100c00 */
[----:B------:R1:W-:Y:S04]  /*20310*/  STL.128 [R1+0x1240], R196 ;  /* 0x001240c401007387 */ /* 0x0003e80000100c00 */
[----:B------:R1:W-:Y:S04]  /*20320*/  STL.128 [R1+0x1230], R192 ;  /* 0x001230c001007387 */ /* 0x0003e80000100c00 */
[----:B------:R1:W-:Y:S04]  /*20330*/  STL.128 [R1+0x1220], R188 ;  /* 0x001220bc01007387 */ /* 0x0003e80000100c00 */
[----:B0-----:R-:W2:Y:S04]  /*20340*/  LDL.128 R120, [R1+0x5d0] ;  /* 0x0005d00001787983 */ /* 0x001ea80000100c00 */
[----:B------:R-:W-:Y:S04]  /*20350*/  STL.128 [R1+0x390], R184 ;  /* 0x000390b801007387 */ /* 0x000fe80000100c00 */
[----:B-1----:R-:W2:Y:S04]  /*20360*/  LDL.LU.128 R196, [R1+0x1240] ;  /* 0x0012400001c47983 */ /* 0x002ea80000300c00 */
[----:B------:R-:W2:Y:S04]  /*20370*/  LDL.LU.128 R192, [R1+0x1230] ;  /* 0x0012300001c07983 */ /* 0x000ea80000300c00 */
[----:B------:R-:W2:Y:S04]  /*20380*/  LDL.LU.128 R188, [R1+0x1220] ;  /* 0x0012200001bc7983 */ /* 0x000ea80000300c00 */
[----:B------:R0:W-:Y:S04]  /*20390*/  STL.128 [R1+0xfc0], R100 ;  /* 0x000fc06401007387 */ /* 0x0001e80000100c00 */
[----:B---3--:R-:W-:Y:S04]  /*203a0*/  STL.128 [R1+0xfb0], R96 ;  /* 0x000fb06001007387 */ /* 0x008fe80000100c00 */
[----:B----4-:R-:W-:Y:S04]  /*203b0*/  STL.128 [R1+0xfa0], R92 ;  /* 0x000fa05c01007387 */ /* 0x010fe80000100c00 */
        /* <DEDUP_REMOVED lines=17> */
[----:B------:R1:W-:Y:S04]  /*204d0*/  STL.64 [R1+0xfe0], R108 ;  /* 0x000fe06c01007387 */ /* 0x0003e80000100a00 */
[----:B0-----:R-:W3:Y:S04]  /*204e0*/  LDL.LU.128 R100, [R1+0xfc0] ;  /* 0x000fc00001647983 */ /* 0x001ee80000300c00 */
[----:B------:R0:W-:Y:S04]  /*204f0*/  STL.128 [R1+0xfd0], R104 ;  /* 0x000fd06801007387 */ /* 0x0001e80000100c00 */
[----:B-1----:R-:W4:Y:S04]  /*20500*/  LDL.LU.64 R108, [R1+0xfe0] ;  /* 0x000fe000016c7983 */ /* 0x002f280000300a00 */
[----:B------:R-:W4:Y:S04]  /*20510*/  LDL.LU.128 R96, [R1+0xfb0] ;  /* 0x000fb00001607983 */ /* 0x000f280000300c00 */
[----:B------:R-:W4:Y:S04]  /*20520*/  LDL.LU.128 R92, [R1+0xfa0] ;  /* 0x000fa000015c7983 */ /* 0x000f280000300c00 */
        /* <DEDUP_REMOVED lines=17> */
[----:B------:R-:W4:Y:S01]  /*20640*/  LDL.LU.128 R24, [R1+0xe90] ;  /* 0x000e900001187983 */ /* 0x000f220000300c00 */
[----:B------:R-:W-:-:S03]  /*20650*/  IMAD.MOV.U32 R113, RZ, RZ, R119 ;  /* 0x000000ffff717224 */ /* 0x000fc600078e0077 */
[----:B------:R0:W-:Y:S04]  /*20660*/  STL [R1+0x12b8], R227 ;  /* 0x0012b8e301007387 */ /* 0x0001e80000100800 */
[----:B------:R1:W-:Y:S04]  /*20670*/  STL.64 [R1+0x12b0], R224 ;  /* 0x0012b0e001007387 */ /* 0x0003e80000100a00 */
[----:B------:R1:W-:Y:S04]  /*20680*/  STL.128 [R1+0x12a0], R220 ;  /* 0x0012a0dc01007387 */ /* 0x0003e80000100c00 */
[----:B------:R1:W-:Y:S04]  /*20690*/  STL.64 [R1+0x1290], R218 ;  /* 0x001290da01007387 */ /* 0x0003e80000100a00 */
[----:B--2---:R2:W-:Y:S04]  /*206a0*/  STL.128 [R1+0x1280], R212 ;  /* 0x001280d401007387 */ /* 0x0045e80000100c00 */
[----:B------:R2:W-:Y:S04]  /*206b0*/  STL.128 [R1+0x1270], R208 ;  /* 0x001270d001007387 */ /* 0x0005e80000100c00 */
[----:B------:R2:W-:Y:S04]  /*206c0*/  STL.128 [R1+0x1260], R204 ;  /* 0x001260cc01007387 */ /* 0x0005e80000100c00 */
[----:B------:R2:W-:Y:S04]  /*206d0*/  STL.128 [R1+0x1250], R200 ;  /* 0x001250c801007387 */ /* 0x0005e80000100c00 */
[----:B------:R2:W-:Y:S04]  /*206e0*/  STL.64 [R1+0x1200], R182 ;  /* 0x001200b601007387 */ /* 0x0005e80000100a00 */
[----:B------:R2:W-:Y:S04]  /*206f0*/  STL.128 [R1+0x11f0], R176 ;  /* 0x0011f0b001007387 */ /* 0x0005e80000100c00 */
[----:B------:R2:W-:Y:S04]  /*20700*/  STL.128 [R1+0x11e0], R172 ;  /* 0x0011e0ac01007387 */ /* 0x0005e80000100c00 */
[----:B------:R2:W-:Y:S04]  /*20710*/  STL [R1+0x11d8], R170 ;  /* 0x0011d8aa01007387 */ /* 0x0005e80000100800 */
[----:B------:R2:W-:Y:S04]  /*20720*/  STL.64 [R1+0x11d0], R168 ;  /* 0x0011d0a801007387 */ /* 0x0005e80000100a00 */
[----:B------:R2:W-:Y:S04]  /*20730*/  STL.128 [R1+0x11c0], R164 ;  /* 0x0011c0a401007387 */ /* 0x0005e80000100c00 */
[----:B------:R2:W-:Y:S04]  /*20740*/  STL.128 [R1+0x11b0], R160 ;  /* 0x0011b0a001007387 */ /* 0x0005e80000100c00 */
[----:B------:R2:W-:Y:S04]  /*20750*/  STL.128 [R1+0x11a0], R156 ;  /* 0x0011a09c01007387 */ /* 0x0005e80000100c00 */
[----:B------:R2:W-:Y:S04]  /*20760*/  STL.128 [R1+0x1190], R152 ;  /* 0x0011909801007387 */ /* 0x0005e80000100c00 */
[----:B0-----:R-:W4:Y:S04]  /*20770*/  LDL.LU R227, [R1+0x12b8] ;  /* 0x0012b80001e37983 */ /* 0x001f280000300800 */
[----:B-1----:R-:W4:Y:S04]  /*20780*/  LDL.LU.64 R224, [R1+0x12b0] ;  /* 0x0012b00001e07983 */ /* 0x002f280000300a00 */
[----:B------:R-:W4:Y:S04]  /*20790*/  LDL.LU.128 R220, [R1+0x12a0] ;  /* 0x0012a00001dc7983 */ /* 0x000f280000300c00 */
[----:B------:R-:W4:Y:S04]  /*207a0*/  LDL.LU.64 R218, [R1+0x1290] ;  /* 0x0012900001da7983 */ /* 0x000f280000300a00 */
[----:B--2---:R-:W2:Y:S04]  /*207b0*/  LDL.LU.128 R212, [R1+0x1280] ;  /* 0x0012800001d47983 */ /* 0x004ea80000300c00 */
[----:B------:R-:W2:Y:S04]  /*207c0*/  LDL.LU.128 R208, [R1+0x1270] ;  /* 0x0012700001d07983 */ /* 0x000ea80000300c00 */
[----:B------:R-:W2:Y:S04]  /*207d0*/  LDL.LU.128 R204, [R1+0x1260] ;  /* 0x0012600001cc7983 */ /* 0x000ea80000300c00 */
[----:B------:R-:W2:Y:S04]  /*207e0*/  LDL.LU.128 R200, [R1+0x1250] ;  /* 0x0012500001c87983 */ /* 0x000ea80000300c00 */
        /* <DEDUP_REMOVED lines=10> */
[----:B------:R-:W2:Y:S04]  /*20890*/  LDL.LU R180, [R1+0xe40] ;  /* 0x000e400001b47983 */ /* 0x000ea80000300800 */
[----:B------:R-:W2:Y:S04]  /*208a0*/  LDL.LU R181, [R1+0xe3c] ;  /* 0x000e3c0001b57983 */ /* 0x000ea80000300800 */
[----:B------:R-:W2:Y:S04]  /*208b0*/  LDL.LU R171, [R1+0xe38] ;  /* 0x000e380001ab7983 */ /* 0x000ea80000300800 */
[----:B------:R0:W-:Y:S04]  /*208c0*/  STL.64 [R1+0xe30], R112 ;  /* 0x000e307001007387 */ /* 0x0001e80000100a00 */
[----:B------:R-:W-:Y:S04]  /*208d0*/  STL.128 [R1+0xcc0], R20 ;  /* 0x000cc01401007387 */ /* 0x000fe80000100c00 */
[----:B------:R-:W-:Y:S04]  /*208e0*/  STL.128 [R1+0xcb0], R16 ;  /* 0x000cb01001007387 */ /* 0x000fe80000100c00 */
[----:B------:R-:W-:Y:S04]  /*208f0*/  STL.128 [R1+0xca0], R12 ;  /* 0x000ca00c01007387 */ /* 0x000fe80000100c00 */
[----:B------:R-:W-:Y:S04]  /*20900*/  STL.128 [R1+0xc90], R8 ;  /* 0x000c900801007387 */ /* 0x000fe80000100c00 */
[----:B------:R-:W-:Y:S04]  /*20910*/  STL.64 [R1+0xc80], R4 ;  /* 0x000c800401007387 */ /* 0x000fe80000100a00 */
[----:B------:R1:W-:Y:S04]  /*20920*/  STL.128 [R1+0x3b0], R116 ;  /* 0x0003b07401007387 */ /* 0x0003e80000100c00 */
[----:B---3--:R-:W-:Y:S04]  /*20930*/  STL.128 [R1+0xe00], R100 ;  /* 0x000e006401007387 */ /* 0x008fe80000100c00 */
[----:B----4-:R3:W-:Y:S04]  /*20940*/  STL.128 [R1+0xe20], R108 ;  /* 0x000e206c01007387 */ /* 0x0107e80000100c00 */
        /* <DEDUP_REMOVED lines=21> */
[----:B-1----:R-:W2:Y:S04]  /*20aa0*/  LDL.LU R116, [R1+0x5d8] ;  /* 0x0005d80001747983 */ /* 0x002ea80000300800 */
[----:B------:R-:W2:Y:S04]  /*20ab0*/  LDL.LU R115, [R1+0x5d4] ;  /* 0x0005d40001737983 */ /* 0x000ea80000300800 */
[----:B------:R-:W2:Y:S04]  /*20ac0*/  LDL.LU R114, [R1+0x5d0] ;  /* 0x0005d00001727983 */ /* 0x000ea80000300800 */
        /* <DEDUP_REMOVED lines=32> */
[----:B--2---:R-:W-:Y:S04]  /*20cd0*/  STL.128 [R1+0xc40], R200 ;  /* 0x000c40c801007387 */ /* 0x004fe80000100c00 */
[----:B------:R1:W-:Y:S04]  /*20ce0*/  STL.128 [R1+0xba0], R160 ;  /* 0x000ba0a001007387 */ /* 0x0003e80000100c00 */
[----:B------:R2:W-:Y:S01]  /*20cf0*/  STL.128 [R1+0xbf0], R180 ;  /* 0x000bf0b401007387 */ /* 0x0005e20000100c00 */
[----:B0-----:R-:W-:-:S03]  /*20d00*/  IMAD.MOV.U32 R123, RZ, RZ, R117 ;  /* 0x000000ffff7b7224 */ /* 0x001fc600078e0075 */
[----:B------:R0:W-:Y:S01]  /*20d10*/  STL.128 [R1+0xbb0], R164 ;  /* 0x000bb0a401007387 */ /* 0x0001e20000100c00 */
[----:B------:R-:W-:Y:S02]  /*20d20*/  IMAD.MOV.U32 R124, RZ, RZ, R156 ;  /* 0x000000ffff7c7224 */ /* 0x000fe400078e009c */
[----:B------:R-:W-:Y:S01]  /*20d30*/  IMAD.MOV.U32 R125, RZ, RZ, R157 ;  /* 0x000000ffff7d7224 */ /* 0x000fe200078e009d */
[----:B------:R-:W4:Y:S01]  /*20d40*/  LDL.LU.128 R20, [R1+0xcc0] ;  /* 0x000cc00001147983 */ /* 0x000f220000300c00 */
[----:B------:R-:W-:Y:S02]  /*20d50*/  IMAD.MOV.U32 R126, RZ, RZ, R158 ;  /* 0x000000ffff7e7224 */ /* 0x000fe400078e009e */
[----:B------:R-:W-:Y:S01]  /*20d60*/  IMAD.MOV.U32 R127, RZ, RZ, R159 ;  /* 0x000000ffff7f7224 */ /* 0x000fe200078e009f */
[----:B-1----:R-:W4:Y:S01]  /*20d70*/  LDL.LU.128 R160, [R1+0xba0] ;  /* 0x000ba00001a07983 */ /* 0x002f220000300c00 */
[----:B------:R-:W-:Y:S02]  /*20d80*/  IMAD.MOV.U32 R128, RZ, RZ, R227 ;  /* 0x000000ffff807224 */ /* 0x000fe400078e00e3 */
[----:B------:R-:W-:Y:S01]  /*20d90*/  IMAD.MOV.U32 R129, RZ, RZ, R225 ;  /* 0x000000ffff817224 */ /* 0x000fe200078e00e1 */
[----:B------:R-:W-:Y:S01]  /*20da0*/  STL [R1+0xc60], R208 ;  /* 0x000c60d001007387 */ /* 0x000fe20000100800 */
[----:B------:R-:W-:-:S02]  /*20db0*/  IMAD.MOV.U32 R130, RZ, RZ, R224 ;  /* 0x000000ffff827224 */ /* 0x000fc400078e00e0 */
[----:B------:R-:W-:Y:S01]  /*20dc0*/  IMAD.MOV.U32 R131, RZ, RZ, R223 ;  /* 0x000000ffff837224 */ /* 0x000fe200078e00df */
[----:B------:R-:W-:Y:S01]  /*20dd0*/  STL.128 [R1+0xc50], R204 ;  /* 0x000c50cc01007387 */ /* 0x000fe20000100c00 */
[----:B------:R-:W-:Y:S02]  /*20de0*/  IMAD.MOV.U32 R132, RZ, RZ, R222 ;  /* 0x000000ffff847224 */ /* 0x000fe400078e00de */
[----:B------:R-:W-:Y:S01]  /*20df0*/  IMAD.MOV.U32 R133, RZ, RZ, R209 ;  /* 0x000000ffff857224 */ /* 0x000fe200078e00d1 */
[----:B------:R-:W4:Y:S01]  /*20e00*/  LDL.LU.128 R16, [R1+0xcb0] ;  /* 0x000cb00001107983 */ /* 0x000f220000300c00 */
[----:B------:R-:W-:Y:S02]  /*20e10*/  IMAD.MOV.U32 R134, RZ, RZ, R210 ;  /* 0x000000ffff867224 */ /* 0x000fe400078e00d2 */
[----:B------:R-:W-:Y:S01]  /*20e20*/  IMAD.MOV.U32 R135, RZ, RZ, R211 ;  /* 0x000000ffff877224 */ /* 0x000fe200078e00d3 */
[----:B------:R-:W4:Y:S01]  /*20e30*/  LDL.LU.128 R12, [R1+0xca0] ;  /* 0x000ca000010c7983 */ /* 0x000f220000300c00 */
[----:B------:R-:W-:-:S02]  /*20e40*/  IMAD.MOV.U32 R136, RZ, RZ, R212 ;  /* 0x000000ffff887224 */ /* 0x000fc400078e00d4 */
[----:B------:R-:W-:Y:S01]  /*20e50*/  IMAD.MOV.U32 R137, RZ, RZ, R213 ;  /* 0x000000ffff897224 */ /* 0x000fe200078e00d5 */
[----:B------:R-:W4:Y:S01]  /*20e60*/  LDL.LU.64 R4, [R1+0xc80] ;  /* 0x000c800001047983 */ /* 0x000f220000300a00 */
[----:B------:R-:W-:Y:S02]  /*20e70*/  IMAD.MOV.U32 R138, RZ, RZ, R214 ;  /* 0x000000ffff8a7224 */ /* 0x000fe400078e00d6 */
[----:B------:R-:W-:Y:S01]  /*20e80*/  IMAD.MOV.U32 R139, RZ, RZ, R215 ;  /* 0x000000ffff8b7224 */ /* 0x000fe200078e00d7 */
[----:B------:R-:W4:Y:S01]  /*20e90*/  LDL.LU R6, [R1+0xc78] ;  /* 0x000c780001067983 */ /* 0x000f220000300800 */
[----:B------:R-:W-:Y:S02]  /*20ea0*/  IMAD.MOV.U32 R140, RZ, RZ, R221 ;  /* 0x000000ffff8c7224 */ /* 0x000fe400078e00dd */
[----:B------:R-:W-:Y:S01]  /*20eb0*/  IMAD.MOV.U32 R141, RZ, RZ, R220 ;  /* 0x000000ffff8d7224 */ /* 0x000fe200078e00dc */
[----:B------:R-:W4:Y:S01]  /*20ec0*/  LDL.LU R7, [R1+0xc74] ;  /* 0x000c740001077983 */ /* 0x000f220000300800 */
        /* <DEDUP_REMOVED lines=10> */
[----:B--2---:R-:W2:Y:S01]  /*20f70*/  LDL.LU.128 R180, [R1+0xbf0] ;  /* 0x000bf00001b47983 */ /* 0x004ea20000300c00 */
[----:B------:R-:W-:-:S03]  /*20f80*/  IMAD.MOV.U32 R119, RZ, RZ, R113 ;  /* 0x000000ffff777224 */ /* 0x000fc600078e0071 */
[----:B0-----:R-:W2:Y:S01]  /*20f90*/  LDL.LU.128 R164, [R1+0xbb0] ;  /* 0x000bb00001a47983 */ /* 0x001ea20000300c00 */
[----:B------:R-:W-:Y:S02]  /*20fa0*/  IMAD.MOV.U32 R118, RZ, RZ, R112 ;  /* 0x000000ffff767224 */ /* 0x000fe400078e0070 */
[----:B------:R-:W-:Y:S02]  /*20fb0*/  IMAD.MOV.U32 R122, RZ, RZ, R116 ;  /* 0x000000ffff7a7224 */ /* 0x000fe400078e0074 */
[----:B------:R-:W-:Y:S02]  /*20fc0*/  IMAD.MOV.U32 R121, RZ, RZ, R115 ;  /* 0x000000ffff797224 */ /* 0x000fe400078e0073 */
[----:B------:R-:W-:Y:S02]  /*20fd0*/  IMAD.MOV.U32 R120, RZ, RZ, R114 ;  /* 0x000000ffff787224 */ /* 0x000fe400078e0072 */
[----:B---3--:R-:W-:Y:S02]  /*20fe0*/  IMAD.MOV.U32 R117, RZ, RZ, R111 ;  /* 0x000000ffff757224 */ /* 0x008fe400078e006f */
[----:B------:R-:W-:-:S02]  /*20ff0*/  IMAD.MOV.U32 R116, RZ, RZ, R110 ;  /* 0x000000ffff747224 */ /* 0x000fc400078e006e */
[----:B------:R-:W-:Y:S02]  /*21000*/  IMAD.MOV.U32 R115, RZ, RZ, R109 ;  /* 0x000000ffff737224 */ /* 0x000fe400078e006d */
[----:B------:R-:W-:Y:S02]  /*21010*/  IMAD.MOV.U32 R114, RZ, RZ, R108 ;  /* 0x000000ffff727224 */ /* 0x000fe400078e006c */
[----:B----4-:R-:W-:Y:S02]  /*21020*/  IMAD.MOV.U32 R113, RZ, RZ, R107 ;  /* 0x000000ffff717224 */ /* 0x010fe400078e006b */
        /* <DEDUP_REMOVED lines=88> */
[----:B------:R-:W-:-:S06]  /*215b0*/  IMAD.MOV.U32 R27, RZ, RZ, R205 ;  /* 0x000000ffff1b7224 */ /* 0x000fcc00078e00cd */
[----:B------:R-:W-:-:S06]  /*215c0*/  WARPGROUP.ARRIVE ;  /* 0x00000000000079c5 */ /* 0x000fcc0000000000 */
[----:B------:R-:W-:Y:S03]  /*215d0*/  HGMMA.64x256x16.F32.BF16 R24, R152, gdesc[UR4].tnspB, R24, gsb0 ;  /* 0x43e0000498187df0 */ /* 0x000fe60008001818 */
[----:B------:R-:W-:Y:S02]  /*215e0*/  WARPGROUP.DEPBAR.LE gsb0, 0x0 ;  /* 0x00008000000079c5 */ /* 0x000fe40000010000 */
[----:B------:R0:W-:Y:S04]  /*215f0*/  STL.128 [R1+0xae0], R104 ;  /* 0x000ae06801007387 */ /* 0x0001e80000100c00 */
[----:B0-----:R-:W3:Y:S04]  /*21600*/  LDL.LU.128 R104, [R1+0xae0] ;  /* 0x000ae00001687983 */ /* 0x001ee80000300c00 */
[----:B------:R0:W-:Y:S04]  /*21610*/  STL.128 [R1+0xb10], R116 ;  /* 0x000b107401007387 */ /* 0x0001e80000100c00 */
[----:B------:R1:W-:Y:S04]  /*21620*/  STL.128 [R1+0xb40], R128 ;  /* 0x000b408001007387 */ /* 0x0003e80000100c00 */
[----:B------:R4:W-:Y:S04]  /*21630*/  STL.128 [R1+0xb30], R124 ;  /* 0x000b307c01007387 */ /* 0x0009e80000100c00 */
[----:B0-----:R-:W2:Y:S04]  /*21640*/  LDL.LU.128 R116, [R1+0xb10] ;  /* 0x000b100001747983 */ /* 0x001ea80000300c00 */
[----:B------:R0:W-:Y:S04]  /*21650*/  STL.128 [R1+0xb20], R120 ;  /* 0x000b207801007387 */ /* 0x0001e80000100c00 */
[----:B-1----:R-:W2:Y:S04]  /*21660*/  LDL.LU.128 R128, [R1+0xb40] ;  /* 0x000b400001807983 */ /* 0x002ea80000300c00 */
[----:B----4-:R-:W4:Y:S04]  /*21670*/  LDL.LU.128 R124, [R1+0xb30] ;  /* 0x000b3000017c7983 */ /* 0x010f280000300c00 */
[----:B0-----:R-:W4:Y:S04]  /*21680*/  LDL.LU.128 R120, [R1+0xb20] ;  /* 0x000b200001787983 */ /* 0x001f280000300c00 */
[----:B------:R0:W-:Y:S04]  /*21690*/  STL.128 [R1+0xb90], R148 ;  /* 0x000b909401007387 */ /* 0x0001e80000100c00 */
[----:B------:R1:W-:Y:S04]  /*216a0*/  STL.128 [R1+0x900], R44 ;  /* 0x0009002c01007387 */ /* 0x0003e80000100c00 */
[----:B------:R1:W-:Y:S04]  /*216b0*/  STL.128 [R1+0xb80], R144 ;  /* 0x000b809001007387 */ /* 0x0003e80000100c00 */
[----:B------:R1:W-:Y:S04]  /*216c0*/  STL.128 [R1+0xb70], R140 ;  /* 0x000b708c01007387 */ /* 0x0003e80000100c00 */
[----:B0-----:R-:W4:Y:S04]  /*216d0*/  LDL.LU.128 R148, [R1+0xb90] ;  /* 0x000b900001947983 */ /* 0x001f280000300c00 */
[----:B-1----:R-:W4:Y:S04]  /*216e0*/  LDL.LU.128 R44, [R1+0x900] ;  /* 0x00090000012c7983 */ /* 0x002f280000300c00 */
[----:B------:R0:W-:Y:S04]  /*216f0*/  STL.128 [R1+0xb60], R136 ;  /* 0x000b608801007387 */ /* 0x0001e80000100c00 */
[----:B------:R-:W4:Y:S04]  /*21700*/  LDL.LU.128 R144, [R1+0xb80] ;  /* 0x000b800001907983 */ /* 0x000f280000300c00 */
[----:B------:R-:W4:Y:S04]  /*21710*/  LDL.LU.128 R140, [R1+0xb70] ;  /* 0x000b7000018c7983 */ /* 0x000f280000300c00 */
[----:B------:R1:W-:Y:S04]  /*21720*/  STL.128 [R1+0xb00], R112 ;  /* 0x000b007001007387 */ /* 0x0003e80000100c00 */
[----:B0-----:R-:W4:Y:S04]  /*21730*/  LDL.LU.128 R136, [R1+0xb60] ;  /* 0x000b600001887983 */ /* 0x001f280000300c00 */
[----:B------:R0:W-:Y:S04]  /*21740*/  STL.128 [R1+0xaf0], R108 ;  /* 0x000af06c01007387 */ /* 0x0001e80000100c00 */
[----:B------:R0:W-:Y:S04]  /*21750*/  STL.128 [R1+0xad0], R100 ;  /* 0x000ad06401007387 */ /* 0x0001e80000100c00 */
[----:B------:R0:W-:Y:S04]  /*21760*/  STL.128 [R1+0xb50], R132 ;  /* 0x000b508401007387 */ /* 0x0001e80000100c00 */
[----:B-1----:R-:W4:Y:S04]  /*21770*/  LDL.LU.128 R112, [R1+0xb00] ;  /* 0x000b000001707983 */ /* 0x002f280000300c00 */
[----:B0-----:R-:W4:Y:S04]  /*21780*/  LDL.LU.128 R108, [R1+0xaf0] ;  /* 0x000af000016c7983 */ /* 0x001f280000300c00 */
[----:B------:R-:W4:Y:S04]  /*21790*/  LDL.LU.128 R100, [R1+0xad0] ;  /* 0x000ad00001647983 */ /* 0x000f280000300c00 */
[----:B------:R-:W4:Y:S04]  /*217a0*/  LDL.LU.128 R132, [R1+0xb50] ;  /* 0x000b500001847983 */ /* 0x000f280000300c00 */
[----:B------:R0:W-:Y:S04]  /*217b0*/  STL.128 [R1+0x930], R56 ;  /* 0x0009303801007387 */ /* 0x0001e80000100c00 */
[----:B------:R1:W-:Y:S04]  /*217c0*/  STL.128 [R1+0x920], R52 ;  /* 0x0009203401007387 */ /* 0x0003e80000100c00 */
[----:B------:R1:W-:Y:S04]  /*217d0*/  STL.128 [R1+0x910], R48 ;  /* 0x0009103001007387 */ /* 0x0003e80000100c00 */
[----:B0-----:R-:W4:Y:S04]  /*217e0*/  LDL.LU.128 R56, [R1+0x930] ;  /* 0x0009300001387983 */ /* 0x001f280000300c00 */
[----:B-1----:R-:W4:Y:S04]  /*217f0*/  LDL.LU.128 R52, [R1+0x920] ;  /* 0x0009200001347983 */ /* 0x002f280000300c00 */
[----:B------:R-:W4:Y:S04]  /*21800*/  LDL.LU.128 R48, [R1+0x910] ;  /* 0x0009100001307983 */ /* 0x000f280000300c00 */
[----:B---3--:R0:W-:Y:S04]  /*21810*/  STL.128 [R1+0x9f0], R104 ;  /* 0x0009f06801007387 */ /* 0x0081e80000100c00 */
[----:B0-----:R-:W3:Y:S04]  /*21820*/  LDL.LU.128 R104, [R1+0x9f0] ;  /* 0x0009f00001687983 */ /* 0x001ee80000300c00 */
[----:B--2---:R0:W-:Y:S04]  /*21830*/  STL.128 [R1+0xa20], R116 ;  /* 0x000a207401007387 */ /* 0x0041e80000100c00 */
[----:B------:R1:W-:Y:S04]  /*21840*/  STL.128 [R1+0xa50], R128 ;  /* 0x000a508001007387 */ /* 0x0003e80000100c00 */
[----:B0-----:R-:W2:Y:S04]  /*21850*/  LDL.LU.128 R116, [R1+0xa20] ;  /* 0x000a200001747983 */ /* 0x001ea80000300c00 */
[----:B----4-:R0:W-:Y:S04]  /*21860*/  STL.128 [R1+0xa40], R124 ;  /* 0x000a407c01007387 */ /* 0x0101e80000100c00 */
[----:B------:R4:W-:Y:S04]  /*21870*/  STL.128 [R1+0xa30], R120 ;  /* 0x000a307801007387 */ /* 0x0009e80000100c00 */
[----:B-1----:R-:W2:Y:S04]  /*21880*/  LDL.LU.128 R128, [R1+0xa50] ;  /* 0x000a500001807983 */ /* 0x002ea80000300c00 */
[----:B0-----:R-:W2:Y:S04]  /*21890*/  LDL.LU.128 R124, [R1+0xa40] ;  /* 0x000a4000017c7983 */ /* 0x001ea80000300c00 */
[----:B----4-:R-:W4:Y:S01]  /*218a0*/  LDL.LU.128 R120, [R1+0xa30] ;  /* 0x000a300001787983 */ /* 0x010f220000300c00 */
[----:B------:R-:W-:-:S02]  /*218b0*/  IMAD.MOV.U32 R8, RZ, RZ, R35 ;  /* 0x000000ffff087224 */ /* 0x000fc400078e0023 */
[----:B------:R-:W-:Y:S02]  /*218c0*/  IMAD.MOV.U32 R9, RZ, RZ, R34 ;  /* 0x000000ffff097224 */ /* 0x000fe400078e0022 */
[----:B------:R-:W-:Y:S02]  /*218d0*/  IMAD.MOV.U32 R200, RZ, RZ, R156 ;  /* 0x000000ffffc87224 */ /* 0x000fe400078e009c */
[----:B------:R-:W-:Y:S02]  /*218e0*/  IMAD.MOV.U32 R201, RZ, RZ, R157 ;  /* 0x000000ffffc97224 */ /* 0x000fe400078e009d */
[----:B------:R-:W-:Y:S02]  /*218f0*/  IMAD.MOV.U32 R202, RZ, RZ, R158 ;  /* 0x000000ffffca7224 */ /* 0x000fe400078e009e */
[----:B------:R-:W-:-:S05]  /*21900*/  IMAD.MOV.U32 R203, RZ, RZ, R159 ;  /* 0x000000ffffcb7224 */ /* 0x000fca00078e009f */
[----:B------:R0:W-:Y:S04]  /*21910*/  STL.128 [R1+0x3d0], R200 ;  /* 0x0003d0c801007387 */ /* 0x0001e80000100c00 */
[----:B0-----:R-:W4:Y:S01]  /*21920*/  LDL.LU.128 R200, [R1+0xc40] ;  /* 0x000c400001c87983 */ /* 0x001f220000300c00 */
[----:B------:R-:W-:Y:S02]  /*21930*/  IMAD.MOV.U32 R204, RZ, RZ, R227 ;  /* 0x000000ffffcc7224 */ /* 0x000fe400078e00e3 */
[----:B------:R-:W-:Y:S02]  /*21940*/  IMAD.MOV.U32 R205, RZ, RZ, R225 ;  /* 0x000000ffffcd7224 */ /* 0x000fe400078e00e1 */
[----:B------:R-:W-:Y:S02]  /*21950*/  IMAD.MOV.U32 R206, RZ, RZ, R224 ;  /* 0x000000ffffce7224 */ /* 0x000fe400078e00e0 */
[----:B------:R-:W-:-:S02]  /*21960*/  IMAD.MOV.U32 R207, RZ, RZ, R223 ;  /* 0x000000ffffcf7224 */ /* 0x000fc400078e00df */
[----:B------:R-:W-:Y:S01]  /*21970*/  IMAD.MOV.U32 R208, RZ, RZ, R222 ;  /* 0x000000ffffd07224 */ /* 0x000fe200078e00de */
[----:B------:R-:W-:Y:S04]  /*21980*/  STL.128 [R1+0xaa0], R148 ;  /* 0x000aa09401007387 */ /* 0x000fe80000100c00 */
[----:B------:R0:W-:Y:S04]  /*21990*/  STL.128 [R1+0x3e0], R204 ;  /* 0x0003e0cc01007387 */ /* 0x0001e80000100c00 */
[----:B------:R1:W-:Y:S04]  /*219a0*/  STL.128 [R1+0x3f0], R208 ;  /* 0x0003f0d001007387 */ /* 0x0003e80000100c00 */
[----:B------:R1:W-:Y:S04]  /*219b0*/  STL.128 [R1+0x9d0], R96 ;  /* 0x0009d06001007387 */ /* 0x0003e80000100c00 */
[----:B------:R1:W-:Y:S04]  /*219c0*/  STL.128 [R1+0x980], R76 ;  /* 0x0009804c01007387 */ /* 0x0003e80000100c00 */
[----:B0-----:R-:W4:Y:S04]  /*219d0*/  LDL.LU.128 R204, [R1+0xc50] ;  /* 0x000c500001cc7983 */ /* 0x001f280000300c00 */
[----:B-1----:R-:W4:Y:S04]  /*219e0*/  LDL.LU R208, [R1+0xc60] ;  /* 0x000c600001d07983 */ /* 0x002f280000300800 */
[----:B------:R-:W4:Y:S04]  /*219f0*/  LDL.LU.128 R148, [R1+0xaa0] ;  /* 0x000aa00001947983 */ /* 0x000f280000300c00 */
[----:B------:R-:W4:Y:S04]  /*21a00*/  LDL.LU.128 R96, [R1+0x9d0] ;  /* 0x0009d00001607983 */ /* 0x000f280000300c00 */
[----:B------:R-:W4:Y:S04]  /*21a10*/  LDL.LU.128 R76, [R1+0x980] ;  /* 0x00098000014c7983 */ /* 0x000f280000300c00 */
[----:B------:R0:W-:Y:S04]  /*21a20*/  STL.128 [R1+0xa90], R144 ;  /* 0x000a909001007387 */ /* 0x0001e80000100c00 */
        /* <DEDUP_REMOVED lines=22> */
[----:B------:R-:W4:Y:S04]  /*21b90*/  LDL.LU.128 R40, [R1+0x8f0] ;  /* 0x0008f00001287983 */ /* 0x000f280000300c00 */
[----:B------:R-:W4:Y:S04]  /*21ba0*/  LDL.LU.128 R36, [R1+0x8e0] ;  /* 0x0008e00001247983 */ /* 0x000f280000300c00 */
[----:B0-----:R-:W4:Y:S04]  /*21bb0*/  LDL.LU.128 R60, [R1+0x940] ;  /* 0x00094000013c7983 */ /* 0x001f280000300c00 */
[----:B---3--:R0:W-:Y:S02]  /*21bc0*/  STL.128 [R1+0x770], R104 ;  /* 0x0007706801007387 */ /* 0x0081e40000100c00 */
[----:B0-----:R-:W-:-:S02]  /*21bd0*/  IMAD.MOV.U32 R106, RZ, RZ, R9 ;  /* 0x000000ffff6a7224 */ /* 0x001fc400078e0009 */
[----:B------:R-:W-:Y:S02]  /*21be0*/  IMAD.MOV.U32 R107, RZ, RZ, R8 ;  /* 0x000000ffff6b7224 */ /* 0x000fe400078e0008 */
[----:B------:R-:W3:Y:S04]  /*21bf0*/  LDL.64 R8, [R1+0x220] ;  /* 0x0002200001087983 */ /* 0x000ee80000100a00 */
[----:B--2---:R0:W-:Y:S04]  /*21c00*/  STL.128 [R1+0x7a0], R116 ;  /* 0x0007a07401007387 */ /* 0x0041e80000100c00 */
[----:B------:R-:W-:Y:S04]  /*21c10*/  STL.128 [R1+0x700], R24 ;  /* 0x0007001801007387 */ /* 0x000fe80000100c00 */
[----:B------:R1:W-:Y:S01]  /*21c20*/  STL.128 [R1+0x7d0], R128 ;  /* 0x0007d08001007387 */ /* 0x0003e20000100c00 */
[----:B0-----:R-:W-:-:S02]  /*21c30*/  IMAD.MOV.U32 R119, RZ, RZ, R47 ;  /* 0x000000ffff777224 */ /* 0x001fc400078e002f */
[----:B------:R-:W-:Y:S02]  /*21c40*/  IMAD.MOV.U32 R118, RZ, RZ, R46 ;  /* 0x000000ffff767224 */ /* 0x000fe400078e002e */
[----:B------:R-:W-:Y:S01]  /*21c50*/  IMAD.MOV.U32 R117, RZ, RZ, R45 ;  /* 0x000000ffff757224 */ /* 0x000fe200078e002d */
[----:B------:R0:W-:Y:S01]  /*21c60*/  STL.128 [R1+0x7c0], R124 ;  /* 0x0007c07c01007387 */ /* 0x0001e20000100c00 */
[----:B------:R-:W-:-:S03]  /*21c70*/  IMAD.MOV.U32 R116, RZ, RZ, R44 ;  /* 0x000000ffff747224 */ /* 0x000fc600078e002c */
[----:B----4-:R-:W-:Y:S04]  /*21c80*/  STL.128 [R1+0x7b0], R120 ;  /* 0x0007b07801007387 */ /* 0x010fe80000100c00 */
[----:B------:R2:W-:Y:S01]  /*21c90*/  STL.128 [R1+0x290], R116 ;  /* 0x0002907401007387 */ /* 0x0005e20000100c00 */
[----:B-1----:R-:W-:Y:S02]  /*21ca0*/  IMAD.MOV.U32 R131, RZ, RZ, R59 ;  /* 0x000000ffff837224 */ /* 0x002fe400078e003b */
[----:B------:R-:W-:Y:S01]  /*21cb0*/  IMAD.MOV.U32 R130, RZ, RZ, R58 ;  /* 0x000000ffff827224 */ /* 0x000fe200078e003a */
[----:B------:R-:W4:Y:S01]  /*21cc0*/  LDL.LU.128 R24, [R1+0x700] ;  /* 0x0007000001187983 */ /* 0x000f220000300c00 */
[----:B------:R-:W-:Y:S02]  /*21cd0*/  IMAD.MOV.U32 R129, RZ, RZ, R57 ;  /* 0x000000ffff817224 */ /* 0x000fe400078e0039 */
[----:B------:R-:W-:-:S02]  /*21ce0*/  IMAD.MOV.U32 R128, RZ, RZ, R56 ;  /* 0x000000ffff807224 */ /* 0x000fc400078e0038 */
[----:B0-----:R-:W-:Y:S02]  /*21cf0*/  IMAD.MOV.U32 R127, RZ, RZ, R55 ;  /* 0x000000ffff7f7224 */ /* 0x001fe400078e0037 */
[----:B------:R-:W-:Y:S02]  /*21d00*/  IMAD.MOV.U32 R126, RZ, RZ, R54 ;  /* 0x000000ffff7e7224 */ /* 0x000fe400078e0036 */
[----:B------:R-:W-:Y:S01]  /*21d10*/  IMAD.MOV.U32 R125, RZ, RZ, R53 ;  /* 0x000000ffff7d7224 */ /* 0x000fe200078e0035 */
[----:B--2---:R-:W2:Y:S01]  /*21d20*/  LDL.LU.128 R116, [R1+0x7a0] ;  /* 0x0007a00001747983 */ /* 0x004ea20000300c00 */
[----:B------:R-:W-:Y:S02]  /*21d30*/  IMAD.MOV.U32 R123, RZ, RZ, R51 ;  /* 0x000000ffff7b7224 */ /* 0x000fe400078e0033 */
[----:B------:R-:W-:Y:S02]  /*21d40*/  IMAD.MOV.U32 R122, RZ, RZ, R50 ;  /* 0x000000ffff7a7224 */ /* 0x000fe400078e0032 */
[----:B------:R-:W-:-:S02]  /*21d50*/  IMAD.MOV.U32 R121, RZ, RZ, R49 ;  /* 0x000000ffff797224 */ /* 0x000fc400078e0031 */
[----:B------:R-:W-:Y:S02]  /*21d60*/  IMAD.MOV.U32 R120, RZ, RZ, R48 ;  /* 0x000000ffff787224 */ /* 0x000fe400078e0030 */
[----:B------:R-:W-:Y:S01]  /*21d70*/  IMAD.MOV.U32 R124, RZ, RZ, R52 ;  /* 0x000000ffff7c7224 */ /* 0x000fe200078e0034 */
        /* <DEDUP_REMOVED lines=9> */
[----:B------:R1:W-:Y:S04]  /*21e10*/  STL.128 [R1+0xc20], R192 ;  /* 0x000c20c001007387 */ /* 0x0003e80000100c00 */
[----:B------:R1:W-:Y:S04]  /*21e20*/  STL.128 [R1+0xbd0], R172 ;  /* 0x000bd0ac01007387 */ /* 0x0003e80000100c00 */
[----:B0-----:R-:W4:Y:S04]  /*21e30*/  LDL.LU.128 R184, [R1+0xc00] ;  /* 0x000c000001b87983 */ /* 0x001f280000300c00 */
[----:B------:R0:W-:Y:S04]  /*21e40*/  STL.128 [R1+0xc10], R188 ;  /* 0x000c10bc01007387 */ /* 0x0001e80000100c00 */
[----:B-1----:R-:W4:Y:S04]  /*21e50*/  LDL.LU.128 R192, [R1+0xc20] ;  /* 0x000c200001c07983 */ /* 0x002f280000300c00 */
[----:B------:R-:W4:Y:S04]  /*21e60*/  LDL.LU.128 R172, [R1+0xbd0] ;  /* 0x000bd00001ac7983 */ /* 0x000f280000300c00 */
[----:B------:R1:W-:Y:S04]  /*21e70*/  STL.128 [R1+0xbc0], R168 ;  /* 0x000bc0a801007387 */ /* 0x0003e80000100c00 */
[----:B0-----:R-:W4:Y:S04]  /*21e80*/  LDL.LU.128 R188, [R1+0xc10] ;  /* 0x000c100001bc7983 */ /* 0x001f280000300c00 */
[----:B------:R0:W-:Y:S04]  /*21e90*/  STL.128 [R1+0x9c0], R92 ;  /* 0x0009c05c01007387 */ /* 0x0001e80000100c00 */
[----:B------:R0:W-:Y:S04]  /*21ea0*/  STL.128 [R1+0xac0], R160 ;  /* 0x000ac0a001007387 */ /* 0x0001e80000100c00 */
[----:B-1----:R-:W4:Y:S04]  /*21eb0*/  LDL.LU.128 R168, [R1+0xbc0] ;  /* 0x000bc00001a87983 */ /* 0x002f280000300c00 */
[----:B------:R1:W-:Y:S04]  /*21ec0*/  STL.128 [R1+0xbe0], R176 ;  /* 0x000be0b001007387 */ /* 0x0003e80000100c00 */
[----:B0-----:R-:W4:Y:S01]  /*21ed0*/  LDL.LU.128 R92, [R1+0x9c0] ;  /* 0x0009c000015c7983 */ /* 0x001f220000300c00 */
[----:B------:R-:W-:-:S03]  /*21ee0*/  IMAD.MOV.U32 R160, RZ, RZ, R200 ;  /* 0x000000ffffa07224 */ /* 0x000fc600078e00c8 */
[----:B------:R0:W-:Y:S01]  /*21ef0*/  STL.128 [R1+0x9b0], R88 ;  /* 0x0009b05801007387 */ /* 0x0001e20000100c00 */
[----:B------:R-:W-:Y:S02]  /*21f00*/  IMAD.MOV.U32 R161, RZ, RZ, R183 ;  /* 0x000000ffffa17224 */ /* 0x000fe400078e00b7 */
[----:B------:R-:W-:Y:S01]  /*21f10*/  IMAD.MOV.U32 R162, RZ, RZ, R182 ;  /* 0x000000ffffa27224 */ /* 0x000fe200078e00b6 */
[----:B------:R0:W-:Y:S01]  /*21f20*/  STL.128 [R1+0x6f0], R20 ;  /* 0x0006f01401007387 */ /* 0x0001e20000100c00 */
[----:B------:R-:W-:-:S03]  /*21f30*/  IMAD.MOV.U32 R163, RZ, RZ, R166 ;  /* 0x000000ffffa37224 */ /* 0x000fc600078e00a6 */
[----:B-1----:R-:W4:Y:S04]  /*21f40*/  LDL.LU.128 R176, [R1+0xbe0] ;  /* 0x000be00001b07983 */ /* 0x002f280000300c00 */
[----:B------:R1:W-:Y:S04]  /*21f50*/  STL.128 [R1+0x430], R160 ;  /* 0x000430a001007387 */ /* 0x0003e80000100c00 */
[----:B0-----:R-:W4:Y:S04]  /*21f60*/  LDL.LU.128 R88, [R1+0x9b0] ;  /* 0x0009b00001587983 */ /* 0x001f280000300c00 */
[----:B------:R-:W4:Y:S01]  /*21f70*/  LDL.LU.128 R20, [R1+0x6f0] ;  /* 0x0006f00001147983 */ /* 0x000f220000300c00 */
[----:B------:R-:W-:-:S03]  /*21f80*/  IMAD.MOV.U32 R152, RZ, RZ, R208 ;  /* 0x000000ffff987224 */ /* 0x000fc600078e00d0 */
[----:B------:R0:W-:Y:S04]  /*21f90*/  STL.128 [R1+0x6e0], R16 ;  /* 0x0006e01001007387 */ /* 0x0001e80000100c00 */
[----:B-1----:R-:W4:Y:S01]  /*21fa0*/  LDL.LU.128 R160, [R1+0xac0] ;  /* 0x000ac00001a07983 */ /* 0x002f220000300c00 */
[----:B------:R-:W-:Y:S02]  /*21fb0*/  IMAD.MOV.U32 R153, RZ, RZ, R207 ;  /* 0x000000ffff997224 */ /* 0x000fe400078e00cf */
[----:B------:R-:W-:Y:S02]  /*21fc0*/  IMAD.MOV.U32 R154, RZ, RZ, R206 ;  /* 0x000000ffff9a7224 */ /* 0x000fe400078e00ce */
[----:B------:R-:W-:Y:S01]  /*21fd0*/  IMAD.MOV.U32 R155, RZ, RZ, R205 ;  /* 0x000000ffff9b7224 */ /* 0x000fe200078e00cd */
[----:B------:R1:W-:Y:S01]  /*21fe0*/  STL.128 [R1+0x820], R148 ;  /* 0x0008209401007387 */ /* 0x0003e20000100c00 */
[----:B------:R-:W-:-:S03]  /*21ff0*/  IMAD.MOV.U32 R217, RZ, RZ, 0x1 ;  /* 0x00000001ffd97424 */ /* 0x000fc600078e00ff */
[----:B------:R1:W-:Y:S04]  /*22000*/  STL.128 [R1+0x750], R96 ;  /* 0x0007506001007387 */ /* 0x0003e80000100c00 */
[----:B0-----:R-:W4:Y:S04]  /*22010*/  LDL.LU.128 R16, [R1+0x6e0] ;  /* 0x0006e00001107983 */ /* 0x001f280000300c00 */
[----:B------:R0:W-:Y:S01]  /*22020*/  STL.128 [R1+0xab0], R152 ;  /* 0x000ab09801007387 */ /* 0x0001e20000100c00 */
[----:B-1----:R-:W-:-:S03]  /*22030*/  IMAD.MOV.U32 R151, RZ, RZ, R79 ;  /* 0x000000ffff977224 */ /* 0x002fc600078e004f */
[----:B------:R1:W-:Y:S01]  /*22040*/  STL.128 [R1+0x6d0], R12 ;  /* 0x0006d00c01007387 */ /* 0x0003e20000100c00 */
[----:B------:R-:W-:Y:S02]  /*22050*/  IMAD.MOV.U32 R150, RZ, RZ, R78 ;  /* 0x000000ffff967224 */ /* 0x000fe400078e004e */
[----:B------:R-:W-:Y:S01]  /*22060*/  IMAD.MOV.U32 R149, RZ, RZ, R77 ;  /* 0x000000ffff957224 */ /* 0x000fe200078e004d */
[----:B------:R-:W4:Y:S01]  /*22070*/  LDL.LU.128 R96, [R1+0x750] ;  /* 0x0007500001607983 */ /* 0x000f220000300c00 */
[----:B------:R-:W-:-:S03]  /*22080*/  IMAD.MOV.U32 R148, RZ, RZ, R76 ;  /* 0x000000ffff947224 */ /* 0x000fc600078e004c */
[----:B------:R3:W-:Y:S04]  /*22090*/  STL.128 [R1+0x990], R80 ;  /* 0x0009905001007387 */ /* 0x0007e80000100c00 */
[----:B0-----:R-:W4:Y:S04]  /*220a0*/  LDL.LU.128 R152, [R1+0xab0] ;  /* 0x000ab00001987983 */ /* 0x001f280000300c00 */
[----:B-1----:R-:W4:Y:S04]  /*220b0*/  LDL.LU.128 R12, [R1+0x6d0] ;  /* 0x0006d000010c7983 */ /* 0x002f280000300c00 */
[----:B---3--:R0:W-:Y:S04]  /*220c0*/  STL.128 [R1+0x6c0], R8 ;  /* 0x0006c00801007387 */ /* 0x0081e80000100c00 */
[----:B------:R1:W-:Y:S04]  /*220d0*/  STL.128 [R1+0x9a0], R84 ;  /* 0x0009a05401007387 */ /* 0x0003e80000100c00 */
[----:B------:R-:W3:Y:S04]  /*220e0*/  LDL.LU.128 R80, [R1+0x990] ;  /* 0x0009900001507983 */ /* 0x000ee80000300c00 */
[----:B------:R1:W-:Y:S04]  /*220f0*/  STL.128 [R1+0x810], R144 ;  /* 0x0008109001007387 */ /* 0x0003e80000100c00 */
[----:B0-----:R-:W3:Y:S04]  /*22100*/  LDL.LU.128 R8, [R1+0x6c0] ;  /* 0x0006c00001087983 */ /* 0x001ee80000300c00 */
[----:B------:R0:W-:Y:S04]  /*22110*/  STL.128 [R1+0x800], R140 ;  /* 0x0008008c01007387 */ /* 0x0001e80000100c00 */
[----:B------:R0:W-:Y:S01]  /*22120*/  STL.128 [R1+0x7f0], R136 ;  /* 0x0007f08801007387 */ /* 0x0001e20000100c00 */
[----:B------:R-:W-:-:S03]  /*22130*/  IMAD.MOV.U32 R104, RZ, RZ, R32 ;  /* 0x000000ffff687224 */ /* 0x000fc600078e0020 */
[----:B-1----:R-:W3:Y:S01]  /*22140*/  LDL.LU.128 R84, [R1+0x9a0] ;  /* 0x0009a00001547983 */ /* 0x002ee20000300c00 */
[----:B------:R-:W-:Y:S02]  /*22150*/  IMAD.MOV.U32 R147, RZ, RZ, R75 ;  /* 0x000000ffff937224 */ /* 0x000fe400078e004b */
[----:B------:R-:W-:Y:S01]  /*22160*/  IMAD.MOV.U32 R146, RZ, RZ, R74 ;  /* 0x000000ffff927224 */ /* 0x000fe200078e004a */
[----:B------:R1:W-:Y:S01]  /*22170*/  STL.128 [R1+0x310], R148 ;  /* 0x0003109401007387 */ /* 0x0003e20000100c00 */
[----:B------:R-:W-:Y:S02]  /*22180*/  IMAD.MOV.U32 R145, RZ, RZ, R73 ;  /* 0x000000ffff917224 */ /* 0x000fe400078e0049 */
[----:B------:R-:W-:Y:S01]  /*22190*/  IMAD.MOV.U32 R144, RZ, RZ, R72 ;  /* 0x000000ffff907224 */ /* 0x000fe200078e0048 */
[----:B------:R2:W-:Y:S01]  /*221a0*/  STL.128 [R1+0x790], R112 ;  /* 0x0007907001007387 */ /* 0x0005e20000100c00 */
[----:B0-----:R-:W-:Y:S02]  /*221b0*/  IMAD.MOV.U32 R143, RZ, RZ, R71 ;  /* 0x000000ffff8f7224 */ /* 0x001fe400078e0047 */
[----:B------:R-:W-:Y:S01]  /*221c0*/  IMAD.MOV.U32 R142, RZ, RZ, R70 ;  /* 0x000000ffff8e7224 */ /* 0x000fe200078e0046 */
[----:B------:R0:W-:Y:S01]  /*221d0*/  STL.128 [R1+0x780], R108 ;  /* 0x0007806c01007387 */ /* 0x0001e20000100c00 */
[----:B------:R-:W-:-:S02]  /*221e0*/  IMAD.MOV.U32 R141, RZ, RZ, R69 ;  /* 0x000000ffff8d7224 */ /* 0x000fc400078e0045 */
[----:B------:R-:W-:Y:S01]  /*221f0*/  IMAD.MOV.U32 R139, RZ, RZ, R67 ;  /* 0x000000ffff8b7224 */ /* 0x000fe200078e0043 */
[----:B------:R0:W-:Y:S01]  /*22200*/  STL.128 [R1+0x760], R100 ;  /* 0x0007606401007387 */ /* 0x0001e20000100c00 */
[----:B------:R-:W-:Y:S02]  /*22210*/  IMAD.MOV.U32 R138, RZ, RZ, R66 ;  /* 0x000000ffff8a7224 */ /* 0x000fe400078e0042 */
[----:B------:R-:W-:Y:S01]  /*22220*/  IMAD.MOV.U32 R137, RZ, RZ, R65 ;  /* 0x000000ffff897224 */ /* 0x000fe200078e0041 */
[----:B-1----:R-:W3:Y:S01]  /*22230*/  LDL.LU.128 R148, [R1+0x820] ;  /* 0x0008200001947983 */ /* 0x002ee20000300c00 */
[----:B------:R-:W-:Y:S02]  /*22240*/  IMAD.MOV.U32 R136, RZ, RZ, R64 ;  /* 0x000000ffff887224 */ /* 0x000fe400078e0040 */
[----:B------:R-:W-:Y:S01]  /*22250*/  IMAD.MOV.U32 R140, RZ, RZ, R68 ;  /* 0x000000ffff8c7224 */ /* 0x000fe200078e0044 */
[----:B--2---:R1:W-:Y:S01]  /*22260*/  STL.128 [R1+0x710], R116 ;  /* 0x0007107401007387 */ /* 0x0043e20000100c00 */
[----:B------:R-:W-:-:S02]  /*22270*/  IMAD.MOV.U32 R105, RZ, RZ, R33 ;  /* 0x000000ffff697224 */ /* 0x000fc400078e0021 */
[----:B------:R-:W-:Y:S01]  /*22280*/  IMAD.MOV.U32 R115, RZ, RZ, R43 ;  /* 0x000000ffff737224 */ /* 0x000fe200078e002b */
[----:B------:R2:W-:Y:S01]  /*22290*/  STL.64 [R1+0xc68], R216 ;  /* 0x000c68d801007387 */ /* 0x0005e20000100a00 */
[----:B0-----:R-:W-:Y:S02]  /*222a0*/  IMAD.MOV.U32 R111, RZ, RZ, R39 ;  /* 0x000000ffff6f7224 */ /* 0x001fe400078e0027 */
[----:B------:R-:W-:Y:S01]  /*222b0*/  IMAD.MOV.U32 R110, RZ, RZ, R38 ;  /* 0x000000ffff6e7224 */ /* 0x000fe200078e0026 */
[----:B------:R0:W-:Y:S01]  /*222c0*/  STL.128 [R1+0x7e0], R132 ;  /* 0x0007e08401007387 */ /* 0x0001e20000100c00 */
[----:B------:R-:W-:Y:S02]  /*222d0*/  IMAD.MOV.U32 R100, RZ, RZ, R28 ;  /* 0x000000ffff647224 */ /* 0x000fe400078e001c */
[----:B------:R-:W-:Y:S01]  /*222e0*/  IMAD.MOV.U32 R101, RZ, RZ, R29 ;  /* 0x000000ffff657224 */ /* 0x000fe200078e001d */
        /* <DEDUP_REMOVED lines=8> */
[----:B----4-:R-:W-:Y:S01]  /*22370*/  STL.128 [R1+0x6a0], R24 ;  /* 0x0006a01801007387 */ /* 0x010fe20000100c00 */
[----:B------:R-:W-:Y:S02]  /*22380*/  IMAD.MOV.U32 R113, RZ, RZ, R41 ;  /* 0x000000ffff717224 */ /* 0x000fe400078e0029 */
[----:B------:R-:W-:Y:S01]  /*22390*/  IMAD.MOV.U32 R112, RZ, RZ, R40 ;  /* 0x000000ffff707224 */ /* 0x000fe200078e0028 */
[----:B------:R4:W-:Y:S01]  /*223a0*/  STL.128 [R1+0x2e0], R136 ;  /* 0x0002e08801007387 */ /* 0x0009e20000100c00 */
[----:B--2---:R-:W-:-:S02]  /*223b0*/  IMAD.MOV.U32 R216, RZ, RZ, R221 ;  /* 0x000000ffffd87224 */ /* 0x004fc400078e00dd */
[----:B------:R-:W-:Y:S01]  /*223c0*/  IMAD.MOV.U32 R217, RZ, RZ, R220 ;  /* 0x000000ffffd97224 */ /* 0x000fe200078e00dc */
[----:B------:R2:W-:Y:S01]  /*223d0*/  STL.128 [R1+0x2f0], R140 ;  /* 0x0002f08c01007387 */ /* 0x0005e20000100c00 */
[----:B0-----:R-:W-:Y:S02]  /*223e0*/  IMAD.MOV.U32 R135, RZ, RZ, R63 ;  /* 0x000000ffff877224 */ /* 0x001fe400078e003f */
[----:B------:R-:W-:Y:S01]  /*223f0*/  IMAD.MOV.U32 R134, RZ, RZ, R62 ;  /* 0x000000ffff867224 */ /* 0x000fe200078e003e */
[----:B------:R-:W3:Y:S01]  /*22400*/  LDL.LU.128 R144, [R1+0x810] ;  /* 0x0008100001907983 */ /* 0x000ee20000300c00 */
[----:B------:R-:W-:Y:S02]  /*22410*/  IMAD.MOV.U32 R133, RZ, RZ, R61 ;  /* 0x000000ffff857224 */ /* 0x000fe400078e003d */
[----:B------:R-:W-:Y:S01]  /*22420*/  IMAD.MOV.U32 R132, RZ, RZ, R60 ;  /* 0x000000ffff847224 */ /* 0x000fe200078e003c */
[----:B-1----:R-:W3:Y:S04]  /*22430*/  LDL.LU.128 R4, [R1+0x6b0] ;  /* 0x0006b00001047983 */ /* 0x002ee80000300c00 */
[----:B----4-:R-:W4:Y:S04]  /*22440*/  LDL.LU.128 R136, [R1+0x7f0] ;  /* 0x0007f00001887983 */ /* 0x010f280000300c00 */
[----:B--2---:R-:W2:Y:S04]  /*22450*/  LDL.LU.128 R140, [R1+0x800] ;  /* 0x00080000018c7983 */ /* 0x004ea80000300c00 */
[----:B------:R-:W4:Y:S04]  /*22460*/  LDL.LU.128 R24, [R1+0x6a0] ;  /* 0x0006a00001187983 */ /* 0x000f280000300c00 */
[----:B------:R-:W-:Y:S04]  /*22470*/  STL.128 [R1+0x250], R100 ;  /* 0x0002506401007387 */ /* 0x000fe80000100c00 */
[----:B------:R-:W-:Y:S04]  /*22480*/  STL.128 [R1+0x260], R104 ;  /* 0x0002606801007387 */ /* 0x000fe80000100c00 */
        /* <DEDUP_REMOVED lines=8> */
[----:B------:R0:W-:Y:S04]  /*22510*/  STL.128 [R1+0x740], R128 ;  /* 0x0007408001007387 */ /* 0x0001e80000100c00 */
[----:B------:R1:W-:Y:S04]  /*22520*/  STL.128 [R1+0x730], R124 ;  /* 0x0007307c01007387 */ /* 0x0003e80000100c00 */
[----:B------:R1:W-:Y:S04]  /*22530*/  STL.128 [R1+0x720], R120 ;  /* 0x0007207801007387 */ /* 0x0003e80000100c00 */
[----:B------:R-:W4:Y:S04]  /*22540*/  LDL.LU.64 R216, [R1+0xc68] ;  /* 0x000c680001d87983 */ /* 0x000f280000300a00 */
[----:B------:R-:W4:Y:S04]  /*22550*/  LDL.LU.128 R132, [R1+0x7e0] ;  /* 0x0007e00001847983 */ /* 0x000f280000300c00 */
[----:B0-----:R-:W4:Y:S04]  /*22560*/  LDL.LU.128 R128, [R1+0x740] ;  /* 0x0007400001807983 */ /* 0x001f280000300c00 */
[----:B-1----:R-:W4:Y:S04]  /*22570*/  LDL.LU.128 R124, [R1+0x730] ;  /* 0x00073000017c7983 */ /* 0x002f280000300c00 */
[----:B------:R-:W4:Y:S04]  /*22580*/  LDL.LU.128 R120, [R1+0x720] ;  /* 0x0007200001787983 */ /* 0x000f280000300c00 */
        /* <DEDUP_REMOVED lines=9> */
[----:B------:R1:W-:Y:S01]  /*22620*/  STL.128 [R1+0x850], R168 ;  /* 0x000850a801007387 */ /* 0x0003e20000100c00 */
[----:B------:R-:W-:-:S03]  /*22630*/  IMAD.MOV.U32 R166, RZ, RZ, R94 ;  /* 0x000000ffffa67224 */ /* 0x000fc600078e005e */
[----:B------:R1:W-:Y:S04]  /*22640*/  STL [R1+0x848], R167 ;  /* 0x000848a701007387 */ /* 0x0003e80000100800 */
[----:B------:R1:W-:Y:S04]  /*22650*/  STL.64 [R1+0x840], R164 ;  /* 0x000840a401007387 */ /* 0x0003e80000100a00 */
[----:B0-----:R-:W4:Y:S04]  /*22660*/  LDL.LU.128 R188, [R1+0x8a0] ;  /* 0x0008a00001bc7983 */ /* 0x001f280000300c00 */
[----:B-1----:R-:W4:Y:S01]  /*22670*/  LDL.LU.128 R168, [R1+0x850] ;  /* 0x0008500001a87983 */ /* 0x002f220000300c00 */
[----:B------:R-:W-:-:S02]  /*22680*/  IMAD.MOV.U32 R167, RZ, RZ, R95 ;  /* 0x000000ffffa77224 */ /* 0x000fc400078e005f */
[----:B------:R-:W-:Y:S01]  /*22690*/  IMAD.MOV.U32 R165, RZ, RZ, R93 ;  /* 0x000000ffffa57224 */ /* 0x000fe200078e005d */
[----:B------:R0:W-:Y:S01]  /*226a0*/  STL.128 [R1+0x870], R176 ;  /* 0x000870b001007387 */ /* 0x0001e20000100c00 */
[----:B------:R-:W-:-:S03]  /*226b0*/  IMAD.MOV.U32 R164, RZ, RZ, R92 ;  /* 0x000000ffffa47224 */ /* 0x000fc600078e005c */
[----:B------:R1:W-:Y:S04]  /*226c0*/  STL.128 [R1+0x830], R160 ;  /* 0x000830a001007387 */ /* 0x0003e80000100c00 */
[----:B------:R1:W-:Y:S04]  /*226d0*/  STL.128 [R1+0x350], R164 ;  /* 0x000350a401007387 */ /* 0x0003e80000100c00 */
[----:B------:R1:W-:Y:S04]  /*226e0*/  STL.128 [R1+0x690], R20 ;  /* 0x0006901401007387 */ /* 0x0003e80000100c00 */
[----:B0-----:R-:W4:Y:S01]  /*226f0*/  LDL.LU.128 R176, [R1+0x870] ;  /* 0x0008700001b07983 */ /* 0x001f220000300c00 */
[----:B------:R-:W-:-:S02]  /*22700*/  IMAD.MOV.U32 R156, RZ, RZ, R204 ;  /* 0x000000ffff9c7224 */ /* 0x000fc400078e00cc */
[----:B-1----:R-:W-:Y:S01]  /*22710*/  IMAD.MOV.U32 R163, RZ, RZ, R91 ;  /* 0x000000ffffa37224 */ /* 0x002fe200078e005b */
[----:B------:R0:W-:Y:S04]  /*22720*/  STL.128 [R1+0x680], R16 ;  /* 0x0006801001007387 */ /* 0x0001e80000100c00 */
[----:B------:R-:W4:Y:S01]  /*22730*/  LDL.LU R167, [R1+0x848] ;  /* 0x0008480001a77983 */ /* 0x000f220000300800 */
[----:B------:R-:W-:-:S03]  /*22740*/  IMAD.MOV.U32 R162, RZ, RZ, R90 ;  /* 0x000000ffffa27224 */ /* 0x000fc600078e005a */
[----:B------:R-:W4:Y:S01]  /*22750*/  LDL.LU.64 R164, [R1+0x840] ;  /* 0x0008400001a47983 */ /* 0x000f220000300a00 */
[----:B------:R-:W-:Y:S02]  /*22760*/  IMAD.MOV.U32 R157, RZ, RZ, R203 ;  /* 0x000000ffff9d7224 */ /* 0x000fe400078e00cb */
[----:B------:R-:W-:Y:S01]  /*22770*/  IMAD.MOV.U32 R158, RZ, RZ, R202 ;  /* 0x000000ffff9e7224 */ /* 0x000fe200078e00ca */
[----:B------:R-:W4:Y:S01]  /*22780*/  LDL.LU.128 R20, [R1+0x690] ;  /* 0x0006900001147983 */ /* 0x000f220000300c00 */
[----:B------:R-:W-:-:S03]  /*22790*/  IMAD.MOV.U32 R159, RZ, RZ, R201 ;  /* 0x000000ffff9f7224 */ /* 0x000fc600078e00c9 */
[----:B------:R-:W-:Y:S04]  /*227a0*/  STL.128 [R1+0x400], R212 ;  /* 0x000400d401007387 */ /* 0x000fe80000100c00 */
        /* <DEDUP_REMOVED lines=8> */
[----:B---3--:R1:W-:Y:S01]  /*22830*/  STL.128 [R1+0x660], R8 ;  /* 0x0006600801007387 */ /* 0x0083e20000100c00 */
[----:B------:R-:W-:-:S02]  /*22840*/  IMAD.MOV.U32 R161, RZ, RZ, R89 ;  /* 0x000000ffffa17224 */ /* 0x000fc400078e0059 */
[----:B------:R-:W-:Y:S01]  /*22850*/  IMAD.MOV.U32 R160, RZ, RZ, R88 ;  /* 0x000000ffffa07224 */ /* 0x000fe200078e0058 */
[----:B0-----:R-:W3:Y:S01]  /*22860*/  LDL.LU.128 R16, [R1+0x680] ;  /* 0x0006800001107983 */ /* 0x001ee20000300c00 */
[----:B------:R-:W-:-:S03]  /*22870*/  IMAD.MOV.U32 R28, RZ, RZ, R96 ;  /* 0x000000ffff1c7224 */ /* 0x000fc600078e0060 */
[----:B------:R0:W-:Y:S04]  /*22880*/  STL.128 [R1+0x240], R152 ;  /* 0x0002409801007387 */ /* 0x0001e80000100c00 */
[----:B------:R0:W-:Y:S04]  /*22890*/  STL.128 [R1+0x670], R12 ;  /* 0x0006700c01007387 */ /* 0x0001e80000100c00 */
[----:B-1----:R-:W3:Y:S04]  /*228a0*/  LDL.LU.128 R8, [R1+0x660] ;  /* 0x0006600001087983 */ /* 0x002ee80000300c00 */
[----:B------:R1:W-:Y:S01]  /*228b0*/  STL.128 [R1+0x340], R160 ;  /* 0x000340a001007387 */ /* 0x0003e20000100c00 */
[----:B------:R-:W-:-:S03]  /*228c0*/  IMAD.MOV.U32 R76, RZ, RZ, R28 ;  /* 0x000000ffff4c7224 */ /* 0x000fc600078e001c */
[----:B------:R1:W-:Y:S01]  /*228d0*/  STL.128 [R1+0x420], R156 ;  /* 0x0004209c01007387 */ /* 0x0003e20000100c00 */
[----:B0-----:R-:W-:Y:S02]  /*228e0*/  IMAD.MOV.U32 R155, RZ, RZ, R83 ;  /* 0x000000ffff9b7224 */ /* 0x001fe400078e0053 */
[----:B------:R-:W-:Y:S01]  /*228f0*/  IMAD.MOV.U32 R154, RZ, RZ, R82 ;  /* 0x000000ffff9a7224 */ /* 0x000fe200078e0052 */
[----:B------:R-:W3:Y:S01]  /*22900*/  LDL.LU.128 R12, [R1+0x670] ;  /* 0x00067000010c7983 */ /* 0x000ee20000300c00 */
[----:B------:R-:W-:-:S03]  /*22910*/  IMAD.MOV.U32 R29, RZ, RZ, R150 ;  /* 0x000000ffff1d7224 */ /* 0x000fc600078e0096 */
[----:B------:R-:W3:Y:S04]  /*22920*/  LDL R75, [R1+0x290] ;  /* 0x00029000014b7983 */ /* 0x000ee80000100800 */
[----:B-1----:R-:W3:Y:S01]  /*22930*/  LDL.LU.128 R160, [R1+0x830] ;  /* 0x0008300001a07983 */ /* 0x002ee20000300c00 */
[----:B------:R-:W-:Y:S02]  /*22940*/  IMAD.MOV.U32 R153, RZ, RZ, R81 ;  /* 0x000000ffff997224 */ /* 0x000fe400078e0051 */
[----:B------:R-:W-:Y:S01]  /*22950*/  IMAD.MOV.U32 R152, RZ, RZ, R80 ;  /* 0x000000ffff987224 */ /* 0x000fe200078e0050 */
[----:B------:R-:W3:Y:S01]  /*22960*/  LDL R73, [R1+0x294] ;  /* 0x0002940001497983 */ /* 0x000ee20000100800 */
[----:B------:R-:W-:Y:S02]  /*22970*/  IMAD.MOV.U32 R159, RZ, RZ, R87 ;  /* 0x000000ffff9f7224 */ /* 0x000fe400078e0057 */
[----:B------:R-:W-:Y:S01]  /*22980*/  IMAD.MOV.U32 R158, RZ, RZ, R86 ;  /* 0x000000ffff9e7224 */ /* 0x000fe200078e0056 */
[----:B------:R-:W3:Y:S01]  /*22990*/  LDL R71, [R1+0x298] ;  /* 0x0002980001477983 */ /* 0x000ee20000100800 */
[----:B------:R-:W-:-:S02]  /*229a0*/  IMAD.MOV.U32 R157, RZ, RZ, R85 ;  /* 0x000000ffff9d7224 */ /* 0x000fc400078e0055 */
[----:B------:R-:W-:Y:S01]  /*229b0*/  IMAD.MOV.U32 R156, RZ, RZ, R84 ;  /* 0x000000ffff9c7224 */ /* 0x000fe200078e0054 */
[----:B------:R-:W3:Y:S01]  /*229c0*/  LDL R69, [R1+0x29c] ;  /* 0x00029c0001457983 */ /* 0x000ee20000100800 */
[----:B------:R-:W-:Y:S02]  /*229d0*/  IMAD.MOV.U32 R30, RZ, RZ, R149 ;  /* 0x000000ffff1e7224 */ /* 0x000fe400078e0095 */
[----:B------:R-:W-:Y:S01]  /*229e0*/  IMAD.MOV.U32 R28, RZ, RZ, R116 ;  /* 0x000000ffff1c7224 */ /* 0x000fe200078e0074 */
[----:B------:R-:W3:Y:S01]  /*229f0*/  LDL R67, [R1+0x2a0] ;  /* 0x0002a00001437983 */ /* 0x000ee20000100800 */
[----:B------:R-:W-:Y:S02]  /*22a00*/  IMAD.MOV.U32 R31, RZ, RZ, R148 ;  /* 0x000000ffff1f7224 */ /* 0x000fe400078e0094 */
[----:B------:R-:W-:Y:S01]  /*22a10*/  IMAD.MOV.U32 R96, RZ, RZ, R28 ;  /* 0x000000ffff607224 */ /* 0x000fe200078e001c */
[----:B------:R0:W-:Y:S01]  /*22a20*/  STL.128 [R1+0x320], R152 ;  /* 0x0003209801007387 */ /* 0x0001e20000100c00 */
[----:B------:R-:W-:-:S03]  /*22a30*/  IMAD.MOV.U32 R28, RZ, RZ, R151 ;  /* 0x000000ffff1c7224 */ /* 0x000fc600078e0097 */
[----:B------:R2:W-:Y:S01]  /*22a40*/  STL.128 [R1+0x330], R156 ;  /* 0x0003309c01007387 */ /* 0x0005e20000100c00 */
[----:B------:R-:W-:Y:S02]  /*22a50*/  IMAD.MOV.U32 R77, RZ, RZ, R97 ;  /* 0x000000ffff4d7224 */ /* 0x000fe400078e0061 */
[----:B------:R-:W-:Y:S01]  /*22a60*/  IMAD.MOV.U32 R78, RZ, RZ, R98 ;  /* 0x000000ffff4e7224 */ /* 0x000fe200078e0062 */
[----:B------:R-:W3:Y:S01]  /*22a70*/  LDL R65, [R1+0x2a4] ;  /* 0x0002a40001417983 */ /* 0x000ee20000100800 */
[----:B------:R-:W-:Y:S02]  /*22a80*/  IMAD.MOV.U32 R79, RZ, RZ, R99 ;  /* 0x000000ffff4f7224 */ /* 0x000fe400078e0063 */
[----:B------:R-:W-:Y:S01]  /*22a90*/  IMAD.MOV.U32 R97, RZ, RZ, R117 ;  /* 0x000000ffff617224 */ /* 0x000fe200078e0075 */
[----:B------:R-:W3:Y:S01]  /*22aa0*/  LDL R63, [R1+0x2a8] ;  /* 0x0002a800013f7983 */ /* 0x000ee20000100800 */
[----:B------:R-:W-:-:S03]  /*22ab0*/  IMAD.MOV.U32 R32, RZ, RZ, R147 ;  /* 0x000000ffff207224 */ /* 0x000fc600078e0093 */
[----:B------:R-:W3:Y:S01]  /*22ac0*/  LDL R61, [R1+0x2ac] ;  /* 0x0002ac00013d7983 */ /* 0x000ee20000100800 */
[----:B0-----:R-:W-:Y:S02]  /*22ad0*/  IMAD.MOV.U32 R152, RZ, RZ, R31 ;  /* 0x000000ffff987224 */ /* 0x001fe400078e001f */
[----:B------:R-:W-:Y:S01]  /*22ae0*/  IMAD.MOV.U32 R153, RZ, RZ, R30 ;  /* 0x000000ffff997224 */ /* 0x000fe200078e001e */
[----:B------:R0:W-:Y:S01]  /*22af0*/  STL.128 [R1+0x650], R4 ;  /* 0x0006500401007387 */ /* 0x0001e20000100c00 */
[----:B------:R-:W-:Y:S02]  /*22b00*/  IMAD.MOV.U32 R154, RZ, RZ, R29 ;  /* 0x000000ffff9a7224 */ /* 0x000fe400078e001d */
[----:B------:R-:W-:Y:S01]  /*22b10*/  IMAD.MOV.U32 R33, RZ, RZ, R146 ;  /* 0x000000ffff217224 */ /* 0x000fe200078e0092 */
[----:B------:R-:W3:Y:S01]  /*22b20*/  LDL R43, [R1+0x2d0] ;  /* 0x0002d000012b7983 */ /* 0x000ee20000100800 */
[----:B------:R-:W-:Y:S02]  /*22b30*/  IMAD.MOV.U32 R34, RZ, RZ, R145 ;  /* 0x000000ffff227224 */ /* 0x000fe400078e0091 */
[----:B------:R-:W-:Y:S01]  /*22b40*/  IMAD.MOV.U32 R35, RZ, RZ, R144 ;  /* 0x000000ffff237224 */ /* 0x000fe200078e0090 */
[----:B------:R-:W3:Y:S01]  /*22b50*/  LDL R41, [R1+0x2d4] ;  /* 0x0002d40001297983 */ /* 0x000ee20000100800 */
[----:B--2---:R-:W-:-:S02]  /*22b60*/  IMAD.MOV.U32 R156, RZ, RZ, R143 ;  /* 0x000000ffff9c7224 */ /* 0x004fc400078e008f */
[----:B------:R-:W-:Y:S01]  /*22b70*/  IMAD.MOV.U32 R157, RZ, RZ, R142 ;  /* 0x000000ffff9d7224 */ /* 0x000fe200078e008e */
[----:B------:R-:W2:Y:S01]  /*22b80*/  LDL R39, [R1+0x2d8] ;  /* 0x0002d80001277983 */ /* 0x000ea20000100800 */
[----:B------:R-:W-:Y:S02]  /*22b90*/  IMAD.MOV.U32 R158, RZ, RZ, R141 ;  /* 0x000000ffff9e7224 */ /* 0x000fe400078e008d */
[----:B------:R-:W-:Y:S01]  /*22ba0*/  IMAD.MOV.U32 R159, RZ, RZ, R140 ;  /* 0x000000ffff9f7224 */ /* 0x000fe200078e008c */
[----:B0-----:R-:W2:Y:S01]  /*22bb0*/  LDL.LU.128 R4, [R1+0x650] ;  /* 0x0006500001047983 */ /* 0x001ea20000300c00 */
[----:B----4-:R-:W-:Y:S02]  /*22bc0*/  IMAD.MOV.U32 R36, RZ, RZ, R137 ;  /* 0x000000ffff247224 */ /* 0x010fe400078e0089 */
[----:B------:R-:W-:Y:S01]  /*22bd0*/  IMAD.MOV.U32 R29, RZ, RZ, R25 ;  /* 0x000000ffff1d7224 */ /* 0x000fe200078e0019 */
[----:B------:R-:W4:Y:S01]  /*22be0*/  LDL R37, [R1+0x2dc] ;  /* 0x0002dc0001257983 */ /* 0x000f220000100800 */
[----:B------:R-:W-:-:S02]  /*22bf0*/  IMAD.MOV.U32 R30, RZ, RZ, R26 ;  /* 0x000000ffff1e7224 */ /* 0x000fc400078e001a */
[----:B------:R-:W-:Y:S01]  /*22c00*/  IMAD.MOV.U32 R31, RZ, RZ, R27 ;  /* 0x000000ffff1f7224 */ /* 0x000fe200078e001b */
[----:B------:R-:W4:Y:S01]  /*22c10*/  LDL R224, [R1+0x2f8] ;  /* 0x0002f80001e07983 */ /* 0x000f220000100800 */
[----:B------:R-:W-:Y:S02]  /*22c20*/  IMAD.MOV.U32 R98, RZ, RZ, R118 ;  /* 0x000000ffff627224 */ /* 0x000fe400078e0076 */
[----:B------:R-:W-:Y:S01]  /*22c30*/  IMAD.MOV.U32 R99, RZ, RZ, R119 ;  /* 0x000000ffff637224 */ /* 0x000fe200078e0077 */
[----:B------:R-:W4:Y:S01]  /*22c40*/  LDL R222, [R1+0x2fc] ;  /* 0x0002fc0001de7983 */ /* 0x000f220000100800 */
[----:B------:R-:W-:Y:S02]  /*22c50*/  IMAD.MOV.U32 R140, RZ, RZ, R136 ;  /* 0x000000ffff8c7224 */ /* 0x000fe400078e0088 */
        /* <DEDUP_REMOVED lines=28> */
[----:B------:R0:W-:Y:S01]  /*22e20*/  STL.64 [R1+0x8d0], R216 ;  /* 0x0008d0d801007387 */ /* 0x0001e20000100a00 */
        /* <DEDUP_REMOVED lines=8> */
[----:B0-----:R-:W4:Y:S01]  /*22eb0*/  LDL.LU.64 R216, [R1+0x8d0] ;  /* 0x0008d00001d87983 */ /* 0x001f220000300a00 */
[----:B------:R-:W-:-:S02]  /*22ec0*/  IMAD.MOV.U32 R105, RZ, RZ, R125 ;  /* 0x000000ffff697224 */ /* 0x000fc400078e007d */
[----:B------:R-:W-:Y:S01]  /*22ed0*/  IMAD.MOV.U32 R100, RZ, RZ, R120 ;  /* 0x000000ffff647224 */ /* 0x000fe200078e0078 */
[----:B------:R-:W4:Y:S01]  /*22ee0*/  LDL R166, [R1+0x32c] ;  /* 0x00032c0001a67983 */ /* 0x000f220000100800 */
        /* <DEDUP_REMOVED lines=13> */
[----:B------:R-:W-:Y:S01]  /*22fc0*/  STL.128 [R1+0x360], R76 ;  /* 0x0003604c01007387 */ /* 0x000fe20000100c00 */
[----:B------:R-:W-:Y:S02]  /*22fd0*/  IMAD.MOV.U32 R103, RZ, RZ, R123 ;  /* 0x000000ffff677224 */ /* 0x000fe400078e007b */
[----:B------:R-:W-:Y:S01]  /*22fe0*/  IMAD.MOV.U32 R106, RZ, RZ, R126 ;  /* 0x000000ffff6a7224 */ /* 0x000fe200078e007e */
[----:B------:R-:W-:Y:S01]  /*22ff0*/  STL.128 [R1+0x3b0], R96 ;  /* 0x0003b06001007387 */ /* 0x000fe20000100c00 */
[----:B------:R-:W-:Y:S02]  /*23000*/  IMAD.MOV.U32 R107, RZ, RZ, R127 ;  /* 0x000000ffff6b7224 */ /* 0x000fe400078e007f */
[----:B------:R-:W-:Y:S01]  /*23010*/  IMAD.MOV.U32 R110, RZ, RZ, R130 ;  /* 0x000000ffff6e7224 */ /* 0x000fe200078e0082 */
[----:B------:R-:W4:Y:S01]  /*23020*/  LDL R138, [R1+0x358] ;  /* 0x00035800018a7983 */ /* 0x000f220000100800 */
[----:B------:R-:W-:-:S02]  /*23030*/  IMAD.MOV.U32 R111, RZ, RZ, R131 ;  /* 0x000000ffff6f7224 */ /* 0x000fc400078e0083 */
[----:B------:R-:W-:Y:S01]  /*23040*/  IMAD.MOV.U32 R115, RZ, RZ, R135 ;  /* 0x000000ffff737224 */ /* 0x000fe200078e0087 */
[----:B------:R-:W4:Y:S01]  /*23050*/  LDL R136, [R1+0x35c] ;  /* 0x00035c0001887983 */ /* 0x000f220000100800 */
        /* <DEDUP_REMOVED lines=13> */
[----:B------:R1:W-:Y:S04]  /*23130*/  STL.128 [R1+0x240], R24 ;  /* 0x0002401801007387 */ /* 0x0003e80000100c00 */
        /* <DEDUP_REMOVED lines=24> */
[----:B-1----:R-:W4:Y:S04]  /*232c0*/  LDL R27, [R1+0x2f0] ;  /* 0x0002f000011b7983 */ /* 0x002f280000100800 */
        /* <DEDUP_REMOVED lines=66> */
[----:B------:R-:W4:Y:S01]  /*236f0*/  LDL R24, [R1+0x43c] ;  /* 0x00043c0001187983 */ /* 0x000f220000100800 */
[----:B---3--:R-:W-:Y:S01]  /*23700*/  FFMA.FTZ R9, R9, R2, R187 ;  /* 0x0000000209097223 */ /* 0x008fe200000100bb */
[----:B------:R-:W-:-:S03]  /*23710*/  FFMA.FTZ R3, R3, R8, R199 ;  /* 0x0000000803037223 */ /* 0x000fc600000100c7 */
        /* <DEDUP_REMOVED lines=42> */
[----:B--2---:R-:W-:Y:S01]  /*239c0*/  FADD.FTZ R11, R4, R11 ;  /* 0x0000000b040b7221 */ /* 0x004fe20000010000 */
[----:B------:R-:W-:Y:S01]  /*239d0*/  FADD.FTZ R3, R13, R14 ;  /* 0x0000000e0d037221 */ /* 0x000fe20000010000 */
[----:B----4-:R-:W-:Y:S02]  /*239e0*/  STL [R1+0x68], R217 ;  /* 0x000068d901007387 */ /* 0x010fe40000100800 */
[----:B------:R-:W-:Y:S01]  /*239f0*/  FADD.FTZ R13, R0, R11 ;  /* 0x0000000b000d7221 */ /* 0x000fe20000010000 */
[----:B------:R-:W-:Y:S01]  /*23a00*/  FADD.FTZ R12, R12, R3 ;  /* 0x000000030c0c7221 */ /* 0x000fe20000010000 */
[----:B------:R-:W-:Y:S04]  /*23a10*/  STL [R1+0x68], R217 ;  /* 0x000068d901007387 */ /* 0x000fe80000100800 */
[----:B------:R-:W-:Y:S04]  /*23a20*/  STL [R1+0x68], R217 ;  /* 0x000068d901007387 */ /* 0x000fe80000100800 */
[----:B------:R-:W-:Y:S04]  /*23a30*/  STL [R1+0x68], R217 ;  /* 0x000068d901007387 */ /* 0x000fe80000100800 */
[----:B------:R-:W-:Y:S04]  /*23a40*/  STL [R1+0x68], R217 ;  /* 0x000068d901007387 */ /* 0x000fe80000100800 */
[----:B------:R-:W-:Y:S04]  /*23a50*/  STL [R1+0x214], R5 ;  /* 0x0002140501007387 */ /* 0x000fe80000100800 */
[----:B------:R-:W-:Y:S04]  /*23a60*/  STL.64 [R1+0x220], R12 ;  /* 0x0002200c01007387 */ /* 0x000fe80000100a00 */
        /* <DEDUP_REMOVED lines=129> */
[----:B------:R-:W2:Y:S04]  /*24280*/  LD.E R2, desc[UR36][R6.64] ;  /* 0x0000002406027980 */ /* 0x000ea8000c101900 */
[----:B------:R0:W-:Y:S04]  /*24290*/  STL [R1+0xc70], R226 ;  /* 0x000c70e201007387 */ /* 0x0001e80000100800 */
[----:B------:R1:W-:Y:S04]  /*242a0*/  STL.64 [R1+0x880], R180 ;  /* 0x000880b401007387 */ /* 0x0003e80000100a00 */
[----:B------:R3:W5:Y:S04]  /*242b0*/  LDL R0, [R1+0x1f8] ;  /* 0x0001f80001007983 */ /* 0x0007680000100800 */
[----:B0-----:R3:W5:Y:S04]  /*242c0*/  LDL.LU R226, [R1+0xc70] ;  /* 0x000c700001e27983 */ /* 0x0017680000300800 */
[----:B-1----:R3:W5:Y:S01]  /*242d0*/  LDL.LU.64 R180, [R1+0x880] ;  /* 0x0008800001b47983 */ /* 0x0027620000300a00 */
[----:B------:R-:W-:Y:S01]  /*242e0*/  BSSY B0, `(.L_x_2254) ;  /* 0x0000005000007945 */ /* 0x000fe20003800000 */
[----:B--2---:R-:W-:-:S04]  /*242f0*/  LOP3.LUT R2, R2, 0x1, RZ, 0xfc, !PT ;  /* 0x0000000102027812 */ /* 0x004fc800078efcff */
[----:B------:R-:W-:-:S13]  /*24300*/  ISETP.NE.AND P0, PT, R2, 0x3, PT ;  /* 0x000000030200780c */ /* 0x000fda0003f05270 */
[----:B---3--:R-:W-:Y:S05]  /*24310*/  @!P0 BRA `(.L_x_2255) ;  /* 0x0000000000048947 */ /* 0x008fea0003800000 */
[----:B------:R-:W-:Y:S01]  /*24320*/  BPT.TRAP 0x1 ;  /* 0x000000040000795c */ /* 0x000fe20000300000 */
.L_x_2255:
[----:B------:R-:W-:Y:S05]  /*24330*/  BSYNC B0 ;  /* 0x0000000000007941 */ /* 0x000fea0003800000 */
.L_x_2254:
[----:B------:R-:W2:Y:S04]  /*24340*/  LD.E.64 R2, desc[UR36][R6.64+0x20] ;  /* 0x0000202406027980 */ /* 0x000ea8000c101b00 */
[----:B------:R-:W3:Y:S01]  /*24350*/  LD.E R4, desc[UR36][R6.64+0xc] ;  /* 0x00000c2406047980 */ /* 0x000ee2000c101900 */
[C---:B------:R-:W-:Y:S01]  /*24360*/  ISETP.GT.AND P0, PT, R171.reuse, R216, PT ;  /* 0x000000d8ab00720c */ /* 0x040fe20003f04270 */
[----:B------:R-:W-:Y:S02]  /*24370*/  VIADD R19, R171, 0xffffffff ;  /* 0xffffffffab137836 */ /* 0x000fe40000000000 */
[----:B------:R-:W-:Y:S02]  /*24380*/  IMAD.MOV.U32 R8, RZ, RZ, R6 ;  /* 0x000000ffff087224 */ /* 0x000fe400078e0006 */
[----:B------:R-:W-:-:S02]  /*24390*/  IMAD.MOV.U32 R9, RZ, RZ, R7 ;  /* 0x000000ffff097224 */ /* 0x000fc400078e0007 */
[----:B------:R-:W-:Y:S01]  /*243a0*/  IMAD.MOV.U32 R171, RZ, RZ, R19 ;  /* 0x000000ffffab7224 */ /* 0x000fe200078e0013 */
[----:B--2---:R-:W-:-:S05]  /*243b0*/  MOV R3, R2 ;  /* 0x0000000200037202 */ /* 0x004fca0000000f00 */
[----:B-----5:R-:W-:-:S05]  /*243c0*/  IMAD R3, R0, 0x8, R3 ;  /* 0x0000000800037824 */ /* 0x020fca00078e0203 */
[----:B---3--:R-:W-:-:S04]  /*243d0*/  PRMT R3, R4, 0x654, R3 ;  /* 0x0000065404037816 */ /* 0x008fc80000000003 */
[----:B------:R1:W-:Y:S01]  /*243e0*/  SYNCS.ARRIVE.TRANS64.RED.A1T0 RZ, [R3+URZ], RZ ;  /* 0x000000ff03ff79a7 */ /* 0x0003e2000810043f */
[----:B------:R-:W-:Y:S05]  /*243f0*/  @P0 BRA `(.L_x_2256) ;  /* 0xfffffe5000a00947 */ /* 0x000fea000383ffff */
.L_x_2237:
[----:B------:R-:W-:-:S13]  /*24400*/  ISETP.GE.AND P0, PT, R19, UR40, PT ;  /* 0x0000002813007c0c */ /* 0x000fda000bf06270 */
[----:B------:R-:W-:Y:S05]  /*24410*/  @!P0 BRA `(.L_x_2257) ;  /* 0x000000b000a48947 */ /* 0x000fea0003800000 */
[----:B------:R0:W5:Y:S02]  /*24420*/  LDL.64 R4, [R1+0x158] ;  /* 0x0001580001047983 */ /* 0x0001640000100a00 */
.L_x_2286:
[----:B-12--5:R-:W2:Y:S04]  /*24430*/  LD.E R3, desc[UR36][R4.64] ;  /* 0x0000002404037980 */ /* 0x026ea8000c101900 */
[----:B------:R-:W3:Y:S01]  /*24440*/  LD.E R0, desc[UR36][R4.64+0x8] ;  /* 0x0000082404007980 */ /* 0x000ee2000c101900 */
[----:B--2---:R-:W-:-:S05]  /*24450*/  VIADD R3, R3, 0x1 ;  /* 0x0000000103037836 */ /* 0x004fca0000000000 */
[----:B------:R-:W-:-:S13]  /*24460*/  ISETP.NE.AND P0, PT, R3, 0x2, PT ;  /* 0x000000020300780c */ /* 0x000fda0003f05270 */
[----:B------:R1:W5:Y:S04]  /*24470*/  @P0 LD.E R11, desc[UR36][R4.64+0x4] ;  /* 0x00000424040b0980 */ /* 0x000368000c101900 */
[----:B------:R-:W2:Y:S01]  /*24480*/  @!P0 LD.E R2, desc[UR36][R4.64+0x4] ;  /* 0x0000042404028980 */ /* 0x000ea2000c101900 */
[----:B---3--:R-:W-:-:S03]  /*24490*/  VIADD R9, R0, 0x1 ;  /* 0x0000000100097836 */ /* 0x008fc60000000000 */
[----:B------:R3:W-:Y:S04]  /*244a0*/  ST.E desc[UR36][R4.64], R3 ;  /* 0x0000000304007985 */ /* 0x0007e8000c101924 */
[----:B------:R1:W-:Y:S04]  /*244b0*/  ST.E desc[UR36][R4.64+0x8], R9 ;  /* 0x0000080904007985 */ /* 0x0003e8000c101924 */
[----:B------:R1:W-:Y:S01]  /*244c0*/  @!P0 ST.E desc[UR36][R4.64], RZ ;  /* 0x000000ff04008985 */ /* 0x0003e2000c101924 */
[----:B--2---:R-:W-:-:S05]  /*244d0*/  @!P0 LOP3.LUT R11, R2, 0x1, RZ, 0x3c, !PT ;  /* 0x00000001020b8812 */ /* 0x004fca00078e3cff */
[----:B------:R1:W-:Y:S04]  /*244e0*/  @!P0 ST.E desc[UR36][R4.64+0x4], R11 ;  /* 0x0000040b04008985 */ /* 0x0003e8000c101924 */
[----:B------:R-:W2:Y:S04]  /*244f0*/  LDL.64 R72, [R1+0x170] ;  /* 0x0001700001487983 */ /* 0x000ea80000100a00 */
[----:B--2---:R-:W2:Y:S01]  /*24500*/  LD.E R0, desc[UR36][R72.64] ;  /* 0x0000002448007980 */ /* 0x004ea2000c101900 */
[----:B------:R-:W-:Y:S05]  /*24510*/  YIELD ;  /* 0x0000000000007946 */ /* 0x000fea0003800000 */
[----:B------:R-:W-:Y:S01]  /*24520*/  BSSY B0, `(.L_x_2258) ;  /* 0x0000006000007945 */ /* 0x000fe20003800000 */
[----:B---3--:R-:W-:Y:S01]  /*24530*/  @!P0 IMAD.MOV.U32 R3, RZ, RZ, RZ ;  /* 0x000000ffff038224 */ /* 0x008fe200078e00ff */
[----:B--2---:R-:W-:-:S04]  /*24540*/  LOP3.LUT R0, R0, 0x1, RZ, 0xfc, !PT ;  /* 0x0000000100007812 */ /* 0x004fc800078efcff */
[----:B------:R-:W-:-:S13]  /*24550*/  ISETP.NE.AND P1, PT, R0, 0x3, PT ;  /* 0x000000030000780c */ /* 0x000fda0003f25270 */
[----:B-1----:R-:W-:Y:S05]  /*24560*/  @!P1 BRA `(.L_x_2259) ;  /* 0x0000000000049947 */ /* 0x002fea0003800000 */
[----:B------:R-:W-:Y:S01]  /*24570*/  BPT.TRAP 0x1 ;  /* 0x000000040000795c */ /* 0x000fe20000300000 */
.L_x_2259:
[----:B------:R-:W-:Y:S05]  /*24580*/  BSYNC B0 ;  /* 0x0000000000007941 */ /* 0x000fea0003800000 */
.L_x_2258:
[----:B------:R-:W2:Y:S01]  /*24590*/  LD.E.64 R8, desc[UR36][R72.64+0x18] ;  /* 0x0000182448087980 */ /* 0x000ea2000c101b00 */
[----:B-----5:R-:W-:Y:S02]  /*245a0*/  SHF.L.U32 R10, R11, 0x1f, RZ ;  /* 0x0000001f0b0a7819 */ /* 0x020fe400000006ff */
[----:B--2---:R-:W-:-:S05]  /*245b0*/  MOV R8, R8 ;  /* 0x0000000800087202 */ /* 0x004fca0000000f00 */
[----:B------:R-:W-:-:S04]  /*245c0*/  IMAD R3, R3, 0x8, R8 ;  /* 0x0000000803037824 */ /* 0x000fc800078e0208 */
[----:B------:R1:W2:Y:S01]  /*245d0*/  SYNCS.PHASECHK.TRANS64.TRYWAIT P0, [R3+URZ], R10 ;  /* 0x0000000a030075a7 */ /* 0x0002a2000800017f */
[----:B------:R-:W3:Y:S04]  /*245e0*/  LD.E R2, desc[UR36][R72.64] ;  /* 0x0000002448027980 */ /* 0x000ee8000c101900 */
[----:B------:R1:W5:Y:S04]  /*245f0*/  LD.E R0, desc[UR36][R4.64] ;  /* 0x0000002404007980 */ /* 0x000368000c101900 */
[----:B------:R1:W5:Y:S01]  /*24600*/  LD.E R8, desc[UR36][R4.64+0x4] ;  /* 0x0000042404087980 */ /* 0x000362000c101900 */
[----:B------:R-:W-:Y:S01]  /*24610*/  BSSY B0, `(.L_x_2260) ;  /* 0x0000005000007945 */ /* 0x000fe20003800000 */
[----:B---3--:R-:W-:-:S04]  /*24620*/  LOP3.LUT R2, R2, 0x1, RZ, 0xfc, !PT ;  /* 0x0000000102027812 */ /* 0x008fc800078efcff */
[----:B------:R-:W-:-:S13]  /*24630*/  ISETP.NE.AND P1, PT, R2, 0x3, PT ;  /* 0x000000030200780c */ /* 0x000fda0003f25270 */
[----:B-12---:R-:W-:Y:S05]  /*24640*/  @!P1 BRA `(.L_x_2261) ;  /* 0x0000000000049947 */ /* 0x006fea0003800000 */
[----:B------:R-:W-:Y:S01]  /*24650*/  BPT.TRAP 0x1 ;  /* 0x000000040000795c */ /* 0x000fe20000300000 */
.L_x_2261:
[----:B------:R-:W-:Y:S05]  /*24660*/  BSYNC B0 ;  /* 0x0000000000007941 */ /* 0x000fea0003800000 */
.L_x_2260:
[----:B------:R-:W-:Y:S04]  /*24670*/  BSSY B0, `(.L_x_2262) ;  /* 0x0000008000007945 */ /* 0x000fe80003800000 */
[----:B------:R-:W-:Y:S05]  /*24680*/  @P0 BRA `(.L_x_2263) ;  /* 0x0000000000180947 */ /* 0x000fea0003800000 */
[----:B------:R-:W2:Y:S01]  /*24690*/  LD.E.64 R2, desc[UR36][R72.64+0x18] ;  /* 0x0000182448027980 */ /* 0x000ea2000c101b00 */
[----:B-----5:R-:W-:Y:S02]  /*246a0*/  SHF.L.U32 R9, R8, 0x1f, RZ ;  /* 0x0000001f08097819 */ /* 0x020fe400000006ff */
[----:B--2---:R-:W-:-:S05]  /*246b0*/  MOV R3, R2 ;  /* 0x0000000200037202 */ /* 0x004fca0000000f00 */
[----:B------:R-:W-:-:S04]  /*246c0*/  IMAD R0, R0, 0x8, R3 ;  /* 0x0000000800007824 */ /* 0x000fc800078e0203 */
[----:B------:R-:W1:Y:S02]  /*246d0*/  SYNCS.PHASECHK.TRANS64.TRYWAIT P0, [R0+URZ], R9 ;  /* 0x00000009000075a7 */ /* 0x000e64000800017f */
[----:B-1----:R-:W-:Y:S05]  /*246e0*/  @!P0 BRA `(.L_x_2264) ;  /* 0x0000013400c08947 */ /* 0x002fea0003800000 */
.L_x_2263:
[----:B------:R-:W-:Y:S05]  /*246f0*/  BSYNC B0 ;  /* 0x0000000000007941 */ /* 0x000fea0003800000 */
.L_x_2262:
[----:B------:R-:W2:Y:S04]  /*24700*/  LD.E R21, desc[UR36][R4.64] ;  /* 0x0000002404157980 */ /* 0x000ea8000c101900 */
[----:B------:R-:W1:Y:S04]  /*24710*/  LDL.64 R22, [R1+0x178] ;  /* 0x0001780001167983 */ /* 0x000e680000100a00 */
[----:B------:R-:W2:Y:S01]  /*24720*/  LDL.64 R2, [R1+0x80] ;  /* 0x0000800001027983 */ /* 0x000ea20000100a00 */
[----:B------:R-:W-:Y:S05]  /*24730*/  WARPSYNC.ALL ;  /* 0x0000000000007948 */ /* 0x000fea0003800000 */
[----:B------:R3:W-:Y:S04]  /*24740*/  STL [R1+0x60], RZ ;  /* 0x000060ff01007387 */ /* 0x0007e80000100800 */
[----:B-1---5:R-:W4:Y:S01]  /*24750*/  LD.E.64 R8, desc[UR36][R22.64] ;  /* 0x0000002416087980 */ /* 0x022f22000c101b00 */
[----:B------:R-:W-:-:S05]  /*24760*/  IMAD.MOV.U32 R185, RZ, RZ, 0x1 ;  /* 0x00000001ffb97424 */ /* 0x000fca00078e00ff */
[----:B------:R3:W-:Y:S04]  /*24770*/  STL [R1+0x60], R185 ;  /* 0x000060b901007387 */ /* 0x0007e80000100800 */
[----:B------:R-:W3:Y:S04]  /*24780*/  LD.E.64 R10, desc[UR36][R22.64] ;  /* 0x00000024160a7980 */ /* 0x000ee8000c101b00 */
[----:B------:R1:W-:Y:S04]  /*24790*/  STL [R1+0x60], R185 ;  /* 0x000060b901007387 */ /* 0x0003e80000100800 */
[----:B------:R-:W3:Y:S01]  /*247a0*/  LD.E.64 R12, desc[UR36][R22.64] ;  /* 0x00000024160c7980 */ /* 0x000ee2000c101b00 */
[----:B--2---:R-:W-:Y:S01]  /*247b0*/  IMAD R2, R21, 0x300, R2 ;  /* 0x0000030015027824 */ /* 0x004fe200078e0202 */
[----:B------:R-:W-:-:S02]  /*247c0*/  R2UR UR7, R3 ;  /* 0x00000000030772ca */ /* 0x000fc400000e0000 */
[----:B------:R1:W-:Y:S02]  /*247d0*/  STL [R1+0x60], R185 ;  /* 0x000060b901007387 */ /* 0x0003e40000100800 */
[----:B------:R-:W-:Y:S02]  /*247e0*/  R2UR UR6, R2 ;  /* 0x00000000020672ca */ /* 0x000fe400000e0000 */
[----:B------:R-:W2:Y:S01]  /*247f0*/  LD.E.64 R14, desc[UR36][R22.64] ;  /* 0x00000024160e7980 */ /* 0x000ea2000c101b00 */
[----:B------:R-:W-:-:S03]  /*24800*/  WARPGROUP.ARRIVE ;  /* 0x00000000000079c5 */ /* 0x000fc60000000000 */
[----:B------:R1:W-:Y:S01]  /*24810*/  STL [R1+0x60], R185 ;  /* 0x000060b901007387 */ /* 0x0003e20000100800 */
[----:B----4-:R-:W-:Y:S02]  /*24820*/  R2UR UR4, R8 ;  /* 0x00000000080472ca */ /* 0x010fe400000e0000 */
[----:B------:R-:W-:-:S13]  /*24830*/  R2UR UR5, R9 ;  /* 0x00000000090572ca */ /* 0x000fda00000e0000 */
[----:B------:R-:W-:Y:S01]  /*24840*/  HGMMA.64x96x16.F32.BF16 R24, gdesc[UR4], RZ, !UPT, gsb0 ;  /* 0x01600000041879f0 */ /* 0x000fe2000c0018ff */
[----:B---3--:R-:W-:Y:S02]  /*24850*/  VIADD R10, R10, 0x2 ;  /* 0x000000020a0a7836 */ /* 0x008fe40000000000 */
[----:B------:R-:W-:Y:S02]  /*24860*/  VIADD R8, R2, 0x2 ;  /* 0x0000000202087836 */ /* 0x000fe40000000000 */
[----:B------:R-:W-:Y:S01]  /*24870*/  IMAD.MOV.U32 R9, RZ, RZ, R3 ;  /* 0x000000ffff097224 */ /* 0x000fe200078e0003 */
[----:B------:R-:W-:Y:S02]  /*24880*/  R2UR UR4, R10 ;  /* 0x000000000a0472ca */ /* 0x000fe400000e0000 */
[----:B------:R-:W-:Y:S02]  /*24890*/  R2UR UR6, R8 ;  /* 0x00000000080672ca */ /* 0x000fe400000e0000 */
[----:B------:R-:W-:-:S02]  /*248a0*/  R2UR UR7, R9 ;  /* 0x00000000090772ca */ /* 0x000fc400000e0000 */
[----:B------:R-:W-:Y:S01]  /*248b0*/  R2UR UR5, R11 ;  /* 0x000000000b0572ca */ /* 0x000fe200000e0000 */
[----:B------:R-:W-:Y:S02]  /*248c0*/  WARPGROUP.DEPBAR.LE gsb0, 0x0 ;  /* 0x00008000000079c5 */ /* 0x000fe40000010000 */
[----:B------:R-:W3:Y:S04]  /*248d0*/  LD.E R20, desc[UR36][R6.64] ;  /* 0x0000002406147980 */ /* 0x000ee8000c101900 */
[----:B------:R1:W5:Y:S04]  /*248e0*/  LD.E R0, desc[UR36][R4.64] ;  /* 0x0000002404007980 */ /* 0x000368000c101900 */
[----:B------:R1:W5:Y:S01]  /*248f0*/  LD.E R18, desc[UR36][R4.64+0x4] ;  /* 0x0000042404127980 */ /* 0x000362000c101900 */
[----:B------:R-:W-:Y:S01]  /*24900*/  WARPGROUP.ARRIVE ;  /* 0x00000000000079c5 */ /* 0x000fe20000000000 */
[----:B------:R-:W-:Y:S01]  /*24910*/  VIADD R12, R12, 0x4 ;  /* 0x000000040c0c7836 */ /* 0x000fe20000000000 */
[----:B------:R-:W-:Y:S01]  /*24920*/  BSSY B0, `(.L_x_2265) ;  /* 0x0000019000007945 */ /* 0x000fe20003800000 */
[----:B------:R-:W-:-:S02]  /*24930*/  VIADD R8, R2, 0x4 ;  /* 0x0000000402087836 */ /* 0x000fc40000000000 */
[----:B------:R-:W-:Y:S01]  /*24940*/  IMAD.MOV.U32 R9, RZ, RZ, R3 ;  /* 0x000000ffff097224 */ /* 0x000fe200078e0003 */
[----:B------:R-:W-:Y:S01]  /*24950*/  HGMMA.64x96x16.F32.BF16 R24, gdesc[UR4], R24, gsb0 ;  /* 0x01600000041879f0 */ /* 0x000fe20008001818 */
[----:B------:R-:W-:Y:S01]  /*24960*/  R2UR UR4, R12 ;  /* 0x000000000c0472ca */ /* 0x000fe200000e0000 */
[----:B------:R-:W-:Y:S01]  /*24970*/  VIADD R2, R2, 0x6 ;  /* 0x0000000602027836 */ /* 0x000fe20000000000 */
[----:B------:R-:W-:Y:S01]  /*24980*/  R2UR UR6, R8 ;  /* 0x00000000080672ca */ /* 0x000fe200000e0000 */
[----:B--2---:R-:W-:Y:S01]  /*24990*/  VIADD R14, R14, 0x6 ;  /* 0x000000060e0e7836 */ /* 0x004fe20000000000 */
        /* <DEDUP_REMOVED lines=12> */
[----:B---3--:R-:W-:-:S04]  /*24a60*/  LOP3.LUT R20, R20, 0x1, RZ, 0xfc, !PT ;  /* 0x0000000114147812 */ /* 0x008fc800078efcff */
[----:B------:R-:W-:Y:S01]  /*24a70*/  ISETP.NE.AND P0, PT, R20, 0x3, PT ;  /* 0x000000031400780c */ /* 0x000fe20003f05270 */
[----:B------:R-:W-:-:S12]  /*24a80*/  WARPGROUP.DEPBAR.LE gsb0, 0x0 ;  /* 0x00008000000079c5 */ /* 0x000fd80000010000 */
[----:B-1----:R-:W-:Y:S05]  /*24a90*/  @!P0 BRA `(.L_x_2266) ;  /* 0x0000000000048947 */ /* 0x002fea0003800000 */
[----:B------:R-:W-:Y:S01]  /*24aa0*/  BPT.TRAP 0x1 ;  /* 0x000000040000795c */ /* 0x000fe20000300000 */
.L_x_2266:
[----:B------:R-:W-:Y:S05]  /*24ab0*/  BSYNC B0 ;  /* 0x0000000000007941 */ /* 0x000fea0003800000 */
.L_x_2265:
        /* <DEDUP_REMOVED lines=13> */
.L_x_2268:
[----:B------:R-:W-:Y:S05]  /*24b90*/  BSYNC B0 ;  /* 0x0000000000007941 */ /* 0x000fea0003800000 */
.L_x_2267:
        /* <DEDUP_REMOVED lines=8> */
.L_x_2270:
[----:B------:R-:W-:Y:S05]  /*24c20*/  BSYNC B0 ;  /* 0x0000000000007941 */ /* 0x000fea0003800000 */
.L_x_2269:
[----:B------:R-:W2:Y:S04]  /*24c30*/  LD.E R15, desc[UR36][R4.64] ;  /* 0x00000024040f7980 */ /* 0x000ea8000c101900 */
[----:B------:R-:W2:Y:S04]  /*24c40*/  LDL.64 R6, [R1+0xf8] ;  /* 0x0000f80001067983 */ /* 0x000ea80000100a00 */
[----:B------:R-:W3:Y:S04]  /*24c50*/  LDL R0, [R1+0x70] ;  /* 0x0000700001007983 */ /* 0x000ee80000100800 */
[----:B-1---5:R-:W4:Y:S04]  /*24c60*/  LDL.64 R2, [R1+0xf0] ;  /* 0x0000f00001027983 */ /* 0x022f280000100a00 */
        /* <DEDUP_REMOVED lines=9> */
[----:B------:R-:W-:Y:S02]  /*24d00*/  R2UR UR6, R6 ;  /* 0x00000000060672ca */ /* 0x000fe400000e0000 */
        /* <DEDUP_REMOVED lines=131> */
[----:B------:R-:W-:Y:S01]  /*25540*/  R2UR UR5, R15 ;  /* 0x000000000f0572ca */ /* 0x000fe200000e0000 */
[----:B---3--:R-:W-:Y:S01]  /*25550*/  VIADD R8, R8, 0xc02 ;  /* 0x00000c0208087836 */ /* 0x008fe20000000000 */
[----:B------:R-:W-:Y:S02]  /*25560*/  WARPGROUP.DEPBAR.LE gsb0, 0x0 ;  /* 0x00008000000079c5 */ /* 0x000fe40000010000 */
[----:B------:R-:W-:-:S09]  /*25570*/  WARPGROUP.ARRIVE ;  /* 0x00000000000079c5 */ /* 0x000fd20000000000 */
        /* <DEDUP_REMOVED lines=18> */
[----:B------:R-:W-:-:S02]  /*256a0*/  VIADD R2, R6, 0x906 ;  /* 0x0000090606027836 */ /* 0x000fc40000000000 */
[----:B------:R-:W-:Y:S01]  /*256b0*/  IMAD.MOV.U32 R3, RZ, RZ, R7 ;  /* 0x000000ffff037224 */ /* 0x000fe200078e0007 */
[----:B------:R-:W-:Y:S02]  /*256c0*/  WARPGROUP.DEPBAR.LE gsb0, 0x0 ;  /* 0x00008000000079c5 */ /* 0x000fe40000010000 */
[----:B------:R-:W-:-:S06]  /*256d0*/  WARPGROUP.ARRIVE ;  /* 0x00000000000079c5 */ /* 0x000fcc0000000000 */
[----:B------:R-:W-:Y:S01]  /*256e0*/  HGMMA.64x96x16.F32.BF16 R24, gdesc[UR4], R24, gsb0 ;  /* 0x01600000041879f0 */ /* 0x000fe20008001818 */
[----:B------:R-:W-:Y:S02]  /*256f0*/  R2UR UR4, R12 ;  /* 0x000000000c0472ca */ /* 0x000fe400000e0000 */
[----:B------:R-:W-:Y:S02]  /*25700*/  R2UR UR5, R13 ;  /* 0x000000000d0572ca */ /* 0x000fe400000e0000 */
[----:B------:R-:W-:Y:S02]  /*25710*/  R2UR UR6, R2 ;  /* 0x00000000020672ca */ /* 0x000fe400000e0000 */
[----:B------:R-:W-:Y:S01]  /*25720*/  R2UR UR7, R3 ;  /* 0x00000000030772ca */ /* 0x000fe200000e0000 */
        /* <DEDUP_REMOVED lines=19> */
[----:B------:R-:W-:-:S02]  /*25860*/  WARPGROUP.DEPBAR.LE gsb0, 0x0 ;  /* 0x00008000000079c5 */ /* 0x000fc40000010000 */
[----:B------:R1:W-:Y:S06]  /*25870*/  BAR.ARV R228, 0x100 ;  /* 0x000400e40000751d */ /* 0x0003ec0000002000 */
[----:B------:R-:W2:Y:S04]  /*25880*/  LD.E R2, desc[UR36][R72.64] ;  /* 0x0000002448027980 */ /* 0x000ea8000c101900 */
[----:B------:R1:W5:Y:S01]  /*25890*/  LD.E R0, desc[UR36][R4.64] ;  /* 0x0000002404007980 */ /* 0x000362000c101900 */
[----:B------:R-:W-:Y:S01]  /*258a0*/  BSSY B0, `(.L_x_2272) ;  /* 0x0000005000007945 */ /* 0x000fe20003800000 */
[----:B--2---:R-:W-:-:S04]  /*258b0*/  LOP3.LUT R2, R2, 0x1, RZ, 0xfc, !PT ;  /* 0x0000000102027812 */ /* 0x004fc800078efcff */
[----:B------:R-:W-:-:S13]  /*258c0*/  ISETP.NE.AND P0, PT, R2, 0x3, PT ;  /* 0x000000030200780c */ /* 0x000fda0003f05270 */
[----:B-1----:R-:W-:Y:S05]  /*258d0*/  @!P0 BRA `(.L_x_2273) ;  /* 0x0000000000048947 */ /* 0x002fea0003800000 */
[----:B------:R-:W-:Y:S01]  /*258e0*/  BPT.TRAP 0x1 ;  /* 0x000000040000795c */ /* 0x000fe20000300000 */
.L_x_2273:
[----:B------:R-:W-:Y:S05]  /*258f0*/  BSYNC B0 ;  /* 0x0000000000007941 */ /* 0x000fea0003800000 */
.L_x_2272:
[----:B------:R-:W2:Y:S04]  /*25900*/  LD.E.64 R2, desc[UR36][R72.64+0x20] ;  /* 0x0000202448027980 */ /* 0x000ea8000c101b00 */
[----:B------:R-:W3:Y:S01]  /*25910*/  LD.E R6, desc[UR36][R72.64+0xc] ;  /* 0x00000c2448067980 */ /* 0x000ee2000c101900 */
[----:B--2---:R-:W-:-:S05]  /*25920*/  MOV R3, R2 ;  /* 0x0000000200037202 */ /* 0x004fca0000000f00 */
[----:B-----5:R-:W-:-:S05]  /*25930*/  IMAD R3, R0, 0x8, R3 ;  /* 0x0000000800037824 */ /* 0x020fca00078e0203 */
[----:B---3--:R-:W-:-:S04]  /*25940*/  PRMT R3, R6, 0x654, R3 ;  /* 0x0000065406037816 */ /* 0x008fc80000000003 */
[----:B------:R1:W-:Y:S01]  /*25950*/  SYNCS.ARRIVE.TRANS64.RED.A1T0 RZ, [R3+URZ], RZ ;  /* 0x000000ff03ff79a7 */ /* 0x0003e2000810043f */
[----:B------:R-:W2:Y:S04]  /*25960*/  LDL.64 R74, [R1+0x150] ;  /* 0x00015000014a7983 */ /* 0x000ea80000100a00 */
[----:B------:R-:W3:Y:S04]  /*25970*/  LDL R20, [R1+0x11c] ;  /* 0x00011c0001147983 */ /* 0x000ee80000100800 */
[----:B------:R-:W4:Y:S04]  /*25980*/  LDL R21, [R1+0x50] ;  /* 0x0000500001157983 */ /* 0x000f280000100800 */
[----:B-1----:R-:W3:Y:S04]  /*25990*/  LDL.64 R2, [R1+0x140] ;  /* 0x0001400001027983 */ /* 0x002ee80000100a00 */
[----:B------:R-:W4:Y:S04]  /*259a0*/  LDL R22, [R1+0x148] ;  /* 0x0001480001167983 */ /* 0x000f280000100800 */
[----:B------:R-:W4:Y:S04]  /*259b0*/  LDL.128 R8, [R1+0x130] ;  /* 0x0001300001087983 */ /* 0x000f280000100c00 */
[----:B------:R-:W4:Y:S04]  /*259c0*/  LDL.128 R12, [R1+0x120] ;  /* 0x00012000010c7983 */ /* 0x000f280000100c00 */
[----:B--2---:R-:W2:Y:S01]  /*259d0*/  LD.E R18, desc[UR36][R74.64] ;  /* 0x000000244a127980 */ /* 0x004ea2000c101900 */
[----:B---3--:R-:W-:Y:S01]  /*259e0*/  ISETP.NE.AND P0, PT, R2, 0x1, PT ;  /* 0x000000010200780c */ /* 0x008fe20003f05270 */
[----:B------:R-:W-:Y:S01]  /*259f0*/  IMAD.MOV.U32 R2, RZ, RZ, -0x60 ;  /* 0xffffffa0ff027424 */ /* 0x000fe200078e00ff */
[----:B----4-:R-:W-:Y:S01]  /*25a00*/  ISETP.GE.AND P1, PT, R9, 0x1, PT ;  /* 0x000000010900780c */ /* 0x010fe20003f26270 */
[----:B------:R-:W-:Y:S01]  /*25a10*/  BSSY B0, `(.L_x_2274) ;  /* 0x000009d000007945 */ /* 0x000fe20003800000 */
[-C--:B--2---:R-:W-:Y:S01]  /*25a20*/  FMUL.FTZ R29, R29, R18.reuse ;  /* 0x000000121d1d7220 */ /* 0x084fe20000410000 */
[----:B------:R-:W-:-:S03]  /*25a30*/  FMUL.FTZ R32, R32, R18 ;  /* 0x0000001220207220 */ /* 0x000fc60000410000 */
[----:B------:R1:W2:Y:S01]  /*25a40*/  MUFU.TANH R72, R29 ;  /* 0x0000001d00487308 */ /* 0x0002a20000002400 */
[-C--:B------:R-:W-:Y:S01]  /*25a50*/  FMUL.FTZ R6, R27, R18.reuse ;  /* 0x000000121b067220 */ /* 0x080fe20000410000 */
[----:B------:R-:W-:Y:S01]  /*25a60*/  FMUL.FTZ R33, R33, R18 ;  /* 0x0000001221217220 */ /* 0x000fe20000410000 */
[----:B-1----:R-:W-:-:S05]  /*25a70*/  SHF.R.S32.HI R29, RZ, 0x1f, R20 ;  /* 0x0000001fff1d7819 */ /* 0x002fca0000011414 */
[----:B------:R1:W3:Y:S02]  /*25a80*/  MUFU.TANH R73, R32 ;  /* 0x0000002000497308 */ /* 0x0002e40000002400 */
[----:B-1----:R-:W-:Y:S01]  /*25a90*/  FMUL.FTZ R32, R38, R18 ;  /* 0x0000001226207220 */ /* 0x002fe20000410000 */
[----:B------:R-:W-:-:S05]  /*25aa0*/  LEA.HI R38, R29, R20, RZ, 0x7 ;  /* 0x000000141d267211 */ /* 0x000fca00078f38ff */
[----:B------:R1:W4:Y:S01]  /*25ab0*/  MUFU.TANH R74, R33 ;  /* 0x00000021004a7308 */ /* 0x0003220000002400 */
[----:B------:R-:W-:Y:S01]  /*25ac0*/  LOP3.LUT R27, R38, 0xffffff80, RZ, 0xc0, !PT ;  /* 0xffffff80261b7812 */ /* 0x000fe200078ec0ff */
[-C--:B------:R-:W-:Y:S01]  /*25ad0*/  FMUL.FTZ R40, R40, R18.reuse ;  /* 0x0000001228287220 */ /* 0x080fe20000410000 */
[----:B-1----:R-:W-:-:S03]  /*25ae0*/  FMUL.FTZ R33, R39, R18 ;  /* 0x0000001227217220 */ /* 0x002fc60000410000 */
[----:B------:R-:W-:Y:S02]  /*25af0*/  IMAD.IADD R39, R20, 0x1, -R27 ;  /* 0x0000000114277824 */ /* 0x000fe400078e0a1b */
[----:B------:R1:W0:Y:S01]  /*25b00*/  MUFU.TANH R77, R40 ;  /* 0x00000028004d7308 */ /* 0x0002220000002400 */
[-C--:B------:R-:W-:Y:S01]  /*25b10*/  FMUL.FTZ R41, R41, R18.reuse ;  /* 0x0000001229297220 */ /* 0x080fe20000410000 */
[-C--:B------:R-:W-:Y:S01]  /*25b20*/  FMUL.FTZ R7, R24, R18.reuse ;  /* 0x0000001218077220 */ /* 0x080fe20000410000 */
[-C--:B------:R-:W-:Y:S01]  /*25b30*/  FMUL.FTZ R24, R30, R18.reuse ;  /* 0x000000121e187220 */ /* 0x080fe20000410000 */
[-C--:B------:R-:W-:Y:S01]  /*25b40*/  FMUL.FTZ R30, R34, R18.reuse ;  /* 0x00000012221e7220 */ /* 0x080fe20000410000 */
[-C--:B------:R-:W-:Y:S01]  /*25b50*/  FMUL.FTZ R34, R42, R18.reuse ;  /* 0x000000122a227220 */ /* 0x080fe20000410000 */
[-C--:B------:R-:W-:Y:S01]  /*25b60*/  FMUL.FTZ R44, R44, R18.reuse ;  /* 0x000000122c2c7220 */ /* 0x080fe20000410000 */
[----:B-1----:R-:W-:Y:S01]  /*25b70*/  SHF.R.S32.HI R40, RZ, 0x1f, R39 ;  /* 0x0000001fff287819 */ /* 0x002fe20000011427 */
[----:B------:R1:W0:Y:S01]  /*25b80*/  MUFU.TANH R78, R41 ;  /* 0x00000029004e7308 */ /* 0x0002220000002400 */
[-C--:B------:R-:W-:Y:S01]  /*25b90*/  FMUL.FTZ R0, R26, R18.reuse ;  /* 0x000000121a007220 */ /* 0x080fe20000410000 */
[-C--:B------:R-:W-:Y:S01]  /*25ba0*/  FMUL.FTZ R26, R31, R18.reuse ;  /* 0x000000121f1a7220 */ /* 0x080fe20000410000 */
[----:B------:R-:W-:Y:S01]  /*25bb0*/  LEA.HI R42, R40, R39, RZ, 0x2 ;  /* 0x00000027282a7211 */ /* 0x000fe200078f10ff */
[-C--:B------:R-:W-:Y:S01]  /*25bc0*/  FMUL.FTZ R31, R35, R18.reuse ;  /* 0x00000012231f7220 */ /* 0x080fe20000410000 */
[----:B------:R-:W-:Y:S01]  /*25bd0*/  FMUL.FTZ R35, R43, R18 ;  /* 0x000000122b237220 */ /* 0x000fe20000410000 */
[----:B-1----:R-:W-:-:S02]  /*25be0*/  LEA.HI R41, R29, R20, RZ, 0x2 ;  /* 0x000000141d297211 */ /* 0x002fc400078f10ff */
[----:B------:R1:W0:Y:S01]  /*25bf0*/  MUFU.TANH R79, R44 ;  /* 0x0000002c004f7308 */ /* 0x0002220000002400 */
[--C-:B------:R-:W-:Y:S02]  /*25c00*/  SHF.R.S32.HI R43, RZ, 0x2, R42.reuse ;  /* 0x00000002ff2b7819 */ /* 0x100fe4000001142a */
[----:B------:R-:W-:Y:S02]  /*25c10*/  LOP3.LUT R41, R41, 0xfffffffc, RZ, 0xc0, !PT ;  /* 0xfffffffc29297812 */ /* 0x000fe400078ec0ff */
[----:B-1----:R-:W-:-:S03]  /*25c20*/  SHF.R.S32.HI R44, RZ, 0x1f, R42 ;  /* 0x0000001fff2c7819 */ /* 0x002fc6000001142a */
[----:B------:R-:W-:Y:S01]  /*25c30*/  IMAD.IADD R20, R20, 0x1, -R41 ;  /* 0x0000000114147824 */ /* 0x000fe200078e0a29 */
[----:B------:R-:W-:Y:S02]  /*25c40*/  SHF.R.S32.HI R41, RZ, 0x7, R38 ;  /* 0x00000007ff297819 */ /* 0x000fe40000011426 */
[----:B------:R-:W-:Y:S02]  /*25c50*/  LEA.HI R44, R44, R43, RZ, 0x3 ;  /* 0x0000002b2c2c7211 */ /* 0x000fe400078f18ff */
[----:B------:R-:W-:Y:S02]  /*25c60*/  LEA.HI R40, R40, R39, RZ, 0x5 ;  /* 0x0000002728287211 */ /* 0x000fe400078f28ff */
[----:B------:R-:W-:Y:S02]  /*25c70*/  LOP3.LUT R44, R44, 0xfffffff8, RZ, 0xc0, !PT ;  /* 0xfffffff82c2c7812 */ /* 0x000fe400078ec0ff */
[----:B------:R-:W-:Y:S02]  /*25c80*/  LEA.HI R38, R38, R41, RZ, 0x1 ;  /* 0x0000002926267211 */ /* 0x000fe400078f08ff */
[----:B------:R-:W-:Y:S01]  /*25c90*/  SHF.R.S32.HI R40, RZ, 0x5, R40 ;  /* 0x00000005ff287819 */ /* 0x000fe20000011428 */
[----:B------:R-:W-:Y:S01]  /*25ca0*/  IMAD.IADD R44, R43, 0x1, -R44 ;  /* 0x000000012b2c7824 */ /* 0x000fe200078e0a2c */
[----:B------:R-:W-:-:S02]  /*25cb0*/  LOP3.LUT R38, R38, 0x3fffffe, RZ, 0xc0, !PT ;  /* 0x03fffffe26267812 */ /* 0x000fc400078ec0ff */
        /* <DEDUP_REMOVED lines=10> */
[-C--:B------:R-:W-:Y:S01]  /*25d60*/  FMUL.FTZ R36, R36, R18.reuse ;  /* 0x0000001224247220 */ /* 0x080fe20000410000 */
[-C--:B------:R-:W-:Y:S01]  /*25d70*/  FMUL.FTZ R37, R37, R18.reuse ;  /* 0x0000001225257220 */ /* 0x080fe20000410000 */
[----:B------:R-:W-:Y:S02]  /*25d80*/  LOP3.LUT R42, R42, 0x7ffffffc, RZ, 0xc0, !PT ;  /* 0x7ffffffc2a2a7812 */ /* 0x000fe400078ec0ff */
[----:B------:R-:W1:Y:S01]  /*25d90*/  SHFL.IDX PT, R20, R38, RZ, 0x1c1f ;  /* 0x001c1fff26147589 */ /* 0x000e6200000e0000 */
[----:B------:R2:W0:Y:S01]  /*25da0*/  MUFU.TANH R75, R36 ;  /* 0x00000024004b7308 */ /* 0x0004220000002400 */
[-C--:B------:R-:W-:Y:S01]  /*25db0*/  FMUL.FTZ R25, R25, R18.reuse ;  /* 0x0000001219197220 */ /* 0x080fe20000410000 */
[-C--:B------:R-:W-:Y:S01]  /*25dc0*/  FMUL.FTZ R28, R28, R18.reuse ;  /* 0x000000121c1c7220 */ /* 0x080fe20000410000 */
[-C--:B------:R-:W-:Y:S01]  /*25dd0*/  FMUL.FTZ R45, R45, R18.reuse ;  /* 0x000000122d2d7220 */ /* 0x080fe20000410000 */
[-C--:B------:R-:W-:Y:S01]  /*25de0*/  FMUL.FTZ R48, R48, R18.reuse ;  /* 0x0000001230307220 */ /* 0x080fe20000410000 */
[-C--:B------:R-:W-:Y:S01]  /*25df0*/  FMUL.FTZ R49, R49, R18.reuse ;  /* 0x0000001231317220 */ /* 0x080fe20000410000 */
[-C--:B------:R-:W-:Y:S01]  /*25e00*/  FMUL.FTZ R50, R50, R18.reuse ;  /* 0x0000001232327220 */ /* 0x080fe20000410000 */
[-C--:B------:R-:W-:Y:S01]  /*25e10*/  FMUL.FTZ R51, R51, R18.reuse ;  /* 0x0000001233337220 */ /* 0x080fe20000410000 */
[----:B------:R3:W0:Y:S01]  /*25e20*/  MUFU.TANH R76, R37 ;  /* 0x00000025004c7308 */ /* 0x0006220000002400 */
[-C--:B--2---:R-:W-:Y:S01]  /*25e30*/  FMUL.FTZ R36, R46, R18.reuse ;  /* 0x000000122e247220 */ /* 0x084fe20000410000 */
[-C--:B------:R-:W-:Y:S01]  /*25e40*/  FMUL.FTZ R52, R52, R18.reuse ;  /* 0x0000001234347220 */ /* 0x080fe20000410000 */
[-C--:B------:R-:W-:Y:S01]  /*25e50*/  FMUL.FTZ R53, R53, R18.reuse ;  /* 0x0000001235357220 */ /* 0x080fe20000410000 */
[-C--:B------:R-:W-:Y:S01]  /*25e60*/  FMUL.FTZ R54, R54, R18.reuse ;  /* 0x0000001236367220 */ /* 0x080fe20000410000 */
[-C--:B------:R-:W-:Y:S01]  /*25e70*/  FMUL.FTZ R55, R55, R18.reuse ;  /* 0x0000001237377220 */ /* 0x080fe20000410000 */
[-C--:B------:R-:W-:Y:S01]  /*25e80*/  FMUL.FTZ R56, R56, R18.reuse ;  /* 0x0000001238387220 */ /* 0x080fe20000410000 */
[-C--:B------:R-:W-:Y:S01]  /*25e90*/  FMUL.FTZ R57, R57, R18.reuse ;  /* 0x0000001239397220 */ /* 0x080fe20000410000 */
[-C--:B------:R-:W-:Y:S01]  /*25ea0*/  FMUL.FTZ R58, R58, R18.reuse ;  /* 0x000000123a3a7220 */ /* 0x080fe20000410000 */
        /* <DEDUP_REMOVED lines=13> */
[----:B------:R-:W-:Y:S01]  /*25f80*/  FMUL.FTZ R70, R70, R18 ;  /* 0x0000001246467220 */ /* 0x000fe20000410000 */
[----:B------:R-:W-:Y:S02]  /*25f90*/  IMAD R3, R19, R2, 0x1 ;  /* 0x0000000113037424 */ /* 0x000fe400078e0202 */
[----:B------:R-:W-:Y:S01]  /*25fa0*/  FMUL.FTZ R18, R71, R18 ;  /* 0x0000001247127220 */ /* 0x000fe20000410000 */
[----:B------:R-:W2:Y:S01]  /*25fb0*/  MUFU.TANH R7, R7 ;  /* 0x0000000700077308 */ /* 0x000ea20000002400 */
[----:B------:R-:W-:Y:S01]  /*25fc0*/  IMAD R3, R42, -0x2, R3 ;  /* 0xfffffffe2a037824 */ /* 0x000fe200078e0203 */
[----:B------:R-:W-:-:S06]  /*25fd0*/  LOP3.LUT R21, RZ, R14, RZ, 0x33, !PT ;  /* 0x0000000eff157212 */ /* 0x000fcc00078e33ff */
[----:B------:R-:W3:Y:S01]  /*25fe0*/  MUFU.TANH R25, R25 ;  /* 0x0000001900197308 */ /* 0x000ee20000002400 */
[----:B------:R-:W-:-:S07]  /*25ff0*/  IADD3 R2, -R12, R3, R13 ;  /* 0x000000030c027210 */ /* 0x000fce0007ffe10d */
        /* <DEDUP_REMOVED lines=39> */
[----:B------:R-:W-:Y:S02]  /*26270*/  IMAD.IADD R40, R2, 0x1, R21 ;  /* 0x0000000102287824 */ /* 0x000fe400078e0215 */
[----:B------:R-:W-:Y:S02]  /*26280*/  VIADD R42, R3, 0xffffffff ;  /* 0xffffffff032a7836 */ /* 0x000fe40000000000 */
[----:B------:R-:W-:Y:S02]  /*26290*/  IMAD R41, R19, -0x60, R8 ;  /* 0xffffffa013297824 */ /* 0x000fe400078e0208 */
[--C-:B-1----:R-:W-:Y:S02]  /*262a0*/  IMAD.IADD R2, R39, 0x1, R20.reuse ;  /* 0x0000000127027824 */ /* 0x102fe400078e0214 */
        /* <DEDUP_REMOVED lines=12> */
.L_x_2277:
[----:B------:R-:W-:-:S13]  /*26370*/  ISETP.NE.AND P0, PT, R9, 0x1, PT ;  /* 0x000000010900780c */ /* 0x000fda0003f05270 */
[----:B------:R-:W-:-:S05]  /*26380*/  @P0 IMAD.HI.U32 R14, R8, R10, RZ ;  /* 0x0000000a080e0227 */ /* 0x000fca00078e00ff */
[----:B------:R-:W-:-:S07]  /*26390*/  @P0 SHF.R.U32.HI R8, RZ, R11, R14 ;  /* 0x0000000bff080219 */ /* 0x000fce000001160e */
.L_x_2278:
[----:B------:R-:W-:Y:S05]  /*263a0*/  BSYNC B1 ;  /* 0x0000000000017941 */ /* 0x000fea0003800000 */
.L_x_2276:
[----:B------:R-:W-:-:S05]  /*263b0*/  IMAD R8, R8, R9, R42 ;  /* 0x0000000908087224 */ /* 0x000fca00078e022a */
[----:B------:R-:W-:Y:S02]  /*263c0*/  VIMNMX R3, R3, R8, !PT ;  /* 0x0000000803037248 */ /* 0x000fe40007fe0100 */
[----:B------:R-:W-:-:S07]  /*263d0*/  VIADDMNMX R2, R8, R9, R2, PT ;  /* 0x0000000908027246 */ /* 0x000fce0003800102 */
.L_x_2275:
[----:B------:R-:W-:Y:S05]  /*263e0*/  BSYNC B0 ;  /* 0x0000000000007941 */ /* 0x000fea0003800000 */
.L_x_2274:
        /* <DEDUP_REMOVED lines=14> */
[----:B------:R-:W-:Y:S01]  /*264d0*/  ISETP.LT.OR P2, PT, R2, 0x11, P2 ;  /* 0x000000110200780c */ /* 0x000fe20001741670 */
[--C-:B-1----:R-:W-:Y:S01]  /*264e0*/  IMAD.IADD R14, R39, 0x1, R38.reuse ;  /* 0x00000001270e7824 */ /* 0x102fe200078e0226 */
[----:B------:R-:W-:Y:S01]  /*264f0*/  ISETP.GT.AND P3, PT, R3, 0x9, !P5 ;  /* 0x000000090300780c */ /* 0x000fe20006f64270 */
[----:B------:R-:W-:Y:S01]  /*26500*/  IMAD.IADD R39, R40, 0x1, R38 ;  /* 0x0000000128277824 */ /* 0x000fe200078e0226 */
        /* <DEDUP_REMOVED lines=10> */
[C---:B------:R-:W-:Y:S02]  /*265b0*/  ISETP.LT.OR P2, PT, R2.reuse, 0x19, P2 ;  /* 0x000000190200780c */ /* 0x040fe40001741670 */
        /* <DEDUP_REMOVED lines=83> */
[----:B------:R-:W-:Y:S02]  /*26af0*/  FSEL R189, R7, -INF , !P6 ;  /* 0xff80000007bd7808 */ /* 0x000fe40007000000 */
[----:B------:R-:W-:-:S04]  /*26b00*/  ISETP.GE.AND P6, PT, R41, 0x5a, PT ;  /* 0x0000005a2900780c */ /* 0x000fc80003fc6270 */
[----:B------:R-:W-:Y:S02]  /*26b10*/  P2R R60, PR, RZ, 0x40 ;  /* 0x00000040ff3c7803 */ /* 0x000fe40000000000 */
[----:B------:R-:W-:-:S04]  /*26b20*/  ISETP.GT.AND P6, PT, R3, 0x59, !P6 ;  /* 0x000000590300780c */ /* 0x000fc800077c4270 */
[----:B------:R-:W-:-:S04]  /*26b30*/  ISETP.LT.OR P6, PT, R2, 0x5a, P6 ;  /* 0x0000005a0200780c */ /* 0x000fc800037c1670 */
        /* <DEDUP_REMOVED lines=13> */
.L_x_2282:
[----:B------:R-:W-:-:S13]  /*26c10*/  ISETP.NE.AND P6, PT, R9, 0x1, PT ;  /* 0x000000010900780c */ /* 0x000fda0003fc5270 */
[----:B------:R-:W-:-:S05]  /*26c20*/  @P6 IMAD.HI.U32 R10, R12, R10, RZ ;  /* 0x0000000a0c0a6227 */ /* 0x000fca00078e00ff */
[----:B------:R-:W-:-:S07]  /*26c30*/  @P6 SHF.R.U32.HI R12, RZ, R11, R10 ;  /* 0x0000000bff0c6219 */ /* 0x000fce000001160a */
.L_x_2283:
[----:B------:R-:W-:Y:S05]  /*26c40*/  BSYNC B1 ;  /* 0x0000000000017941 */ /* 0x000fea0003800000 */
.L_x_2281:
[----:B------:R-:W-:-:S05]  /*26c50*/  IMAD R12, R12, R9, R42 ;  /* 0x000000090c0c7224 */ /* 0x000fca00078e022a */
[----:B------:R-:W-:Y:S02]  /*26c60*/  VIADDMNMX R14, R12, R9, R14, PT ;  /* 0x000000090c0e7246 */ /* 0x000fe4000380010e */
[----:B------:R-:W-:-:S07]  /*26c70*/  VIMNMX R39, R39, R12, !PT ;  /* 0x0000000c27277248 */ /* 0x000fce0007fe0100 */
.L_x_2280:
[----:B------:R-:W-:Y:S05]  /*26c80*/  BSYNC B0 ;  /* 0x0000000000007941 */ /* 0x000fea0003800000 */
.L_x_2279:
[----:B------:R-:W2:Y:S01]  /*26c90*/  LD.E.64 R2, desc[UR36][R16.64+0x210] ;  /* 0x0002102410027980 */ /* 0x000ea2000c101b00 */
[C---:B------:R-:W-:Y:S02]  /*26ca0*/  ISETP.GT.AND P0, PT, R39.reuse, 0x1, !P0 ;  /* 0x000000012700780c */ /* 0x040fe40004704270 */
[----:B------:R-:W-:Y:S02]  /*26cb0*/  ISETP.GT.AND P1, PT, R39, 0x8, !P1 ;  /* 0x000000082700780c */ /* 0x000fe40004f24270 */
[C---:B------:R-:W-:Y:S02]  /*26cc0*/  ISETP.LT.OR P0, PT, R14.reuse, 0x2, P0 ;  /* 0x000000020e00780c */ /* 0x040fe40000701670 */
[----:B------:R-:W-:Y:S02]  /*26cd0*/  ISETP.LT.OR P1, PT, R14, 0x9, P1 ;  /* 0x000000090e00780c */ /* 0x000fe40000f21670 */
[----:B------:R-:W-:Y:S02]  /*26ce0*/  FSEL R10, R6, -INF , !P0 ;  /* 0xff800000060a7808 */ /* 0x000fe40004000000 */
[----:B------:R-:W-:-:S02]  /*26cf0*/  ISETP.NE.AND P0, PT, R44, RZ, PT ;  /* 0x000000ff2c00720c */ /* 0x000fc40003f05270 */
[----:B------:R-:W-:Y:S02]  /*26d00*/  FSEL R24, R24, -INF , !P1 ;  /* 0xff80000018187808 */ /* 0x000fe40004800000 */
[----:B------:R-:W-:Y:S02]  /*26d10*/  ISETP.GT.AND P0, PT, R39, 0x9, !P0 ;  /* 0x000000092700780c */ /* 0x000fe40004704270 */
[----:B------:R-:W-:Y:S02]  /*26d20*/  ISETP.NE.AND P1, PT, R62, RZ, PT ;  /* 0x000000ff3e00720c */ /* 0x000fe40003f25270 */
[----:B------:R-:W-:Y:S02]  /*26d30*/  ISETP.LT.OR P0, PT, R14, 0xa, P0 ;  /* 0x0000000a0e00780c */ /* 0x000fe40000701670 */
[----:B------:R-:W-:Y:S02]  /*26d40*/  ISETP.NE.AND P6, PT, R72, RZ, PT ;  /* 0x000000ff4800720c */ /* 0x000fe40003fc5270 */
[----:B------:R-:W-:-:S02]  /*26d50*/  FSEL R26, R26, -INF , !P0 ;  /* 0xff8000001a1a7808 */ /* 0x000fc40004000000 */
[----:B------:R-:W-:-:S04]  /*26d60*/  ISETP.NE.AND P0, PT, R46, RZ, PT ;  /* 0x000000ff2e00720c */ /* 0x000fc80003f05270 */
[----:B------:R-:W-:-:S04]  /*26d70*/  ISETP.GT.AND P0, PT, R39, 0x10, !P0 ;  /* 0x000000102700780c */ /* 0x000fc80004704270 */
[----:B------:R-:W-:-:S04]  /*26d80*/  ISETP.LT.OR P0, PT, R14, 0x11, P0 ;  /* 0x000000110e00780c */ /* 0x000fc80000701670 */
[----:B------:R-:W-:Y:S02]  /*26d90*/  FSEL R30, R30, -INF , !P0 ;  /* 0xff8000001e1e7808 */ /* 0x000fe40004000000 */
[----:B------:R-:W-:Y:S02]  /*26da0*/  ISETP.GT.AND P0, PT, R39, 0x11, !P1 ;  /* 0x000000112700780c */ /* 0x000fe40004f04270 */
[----:B------:R-:W-:Y:S02]  /*26db0*/  ISETP.NE.AND P1, PT, R53, RZ, PT ;  /* 0x000000ff3500720c */ /* 0x000fe40003f25270 */
[----:B------:R-:W-:-:S04]  /*26dc0*/  ISETP.LT.OR P0, PT, R14, 0x12, P0 ;  /* 0x000000120e00780c */ /* 0x000fc80000701670 */
[----:B------:R-:W-:Y:S02]  /*26dd0*/  FSEL R31, R31, -INF , !P0 ;  /* 0xff8000001f1f7808 */ /* 0x000fe40004000000 */
[----:B------:R-:W-:Y:S02]  /*26de0*/  ISETP.GT.AND P0, PT, R39, 0x18, !P6 ;  /* 0x000000182700780c */ /* 0x000fe40007704270 */
[----:B------:R-:W-:Y:S02]  /*26df0*/  ISETP.NE.AND P6, PT, R43, RZ, PT ;  /* 0x000000ff2b00720c */ /* 0x000fe40003fc5270 */
[----:B------:R-:W-:-:S04]  /*26e00*/  ISETP.LT.OR P0, PT, R14, 0x19, P0 ;  /* 0x000000190e00780c */ /* 0x000fc80000701670 */
[----:B------:R-:W-:Y:S02]  /*26e10*/  FSEL R32, R32, -INF , !P0 ;  /* 0xff80000020207808 */ /* 0x000fe40004000000 */
[----:B------:R-:W-:-:S04]  /*26e20*/  ISETP.NE.AND P0, PT, R74, RZ, PT ;  /* 0x000000ff4a00720c */ /* 0x000fc80003f05270 */
[----:B------:R-:W-:-:S04]  /*26e30*/  ISETP.GT.AND P0, PT, R39, 0x19, !P0 ;  /* 0x000000192700780c */ /* 0x000fc80004704270 */
        /* <DEDUP_REMOVED lines=38> */
[----:B------:R-:W-:Y:S02]  /*270a0*/  ISETP.GT.AND P0, PT, R39, RZ, !P6 ;  /* 0x000000ff2700720c */ /* 0x000fe40007704270 */
[----:B--2---:R-:W-:Y:S02]  /*270b0*/  FMNMX.FTZ R11, R189, R2, !PT ;  /* 0x00000002bd0b7209 */ /* 0x004fe40007810000 */
[----:B------:R-:W-:Y:S02]  /*270c0*/  ISETP.LT.OR P0, PT, R14, 0x1, P0 ;  /* 0x000000010e00780c */ /* 0x000fe40000701670 */
[----:B------:R-:W-:Y:S02]  /*270d0*/  FMNMX.FTZ R11, R59, R11, !PT ;  /* 0x0000000b3b0b7209 */ /* 0x000fe40007810000 */
[----:B------:R-:W-:-:S02]  /*270e0*/  FSEL R0, R0, -INF , !P0 ;  /* 0xff80000000007808 */ /* 0x000fc40004000000 */
[----:B------:R-:W-:Y:S02]  /*270f0*/  FMNMX.FTZ R11, R63, R11, !PT ;  /* 0x0000000b3f0b7209 */ /* 0x000fe40007810000 */
[----:B------:R-:W-:Y:S02]  /*27100*/  ISETP.NE.AND P0, PT, R56, RZ, PT ;  /* 0x000000ff3800720c */ /* 0x000fe40003f05270 */
[----:B------:R-:W-:Y:S02]  /*27110*/  FMNMX.FTZ R11, R187, R11, !PT ;  /* 0x0000000bbb0b7209 */ /* 0x000fe40007810000 */
[----:B------:R-:W-:Y:S02]  /*27120*/  ISETP.GT.AND P1, PT, R39, 0x48, !P1 ;  /* 0x000000482700780c */ /* 0x000fe40004f24270 */
[----:B------:R-:W-:Y:S02]  /*27130*/  FMNMX.FTZ R11, R73, R11, !PT ;  /* 0x0000000b490b7209 */ /* 0x000fe40007810000 */
[----:B------:R-:W-:-:S02]  /*27140*/  ISETP.GT.AND P2, PT, R39, 0x49, !P2 ;  /* 0x000000492700780c */ /* 0x000fc40005744270 */
[----:B------:R-:W-:Y:S02]  /*27150*/  FMNMX.FTZ R11, R71, R11, !PT ;  /* 0x0000000b470b7209 */ /* 0x000fe40007810000 */
[----:B------:R-:W-:Y:S02]  /*27160*/  ISETP.GT.AND P3, PT, R39, 0x50, !P3 ;  /* 0x000000502700780c */ /* 0x000fe40005f64270 */
[----:B------:R-:W-:Y:S02]  /*27170*/  FMNMX.FTZ R11, R75, R11, !PT ;  /* 0x0000000b4b0b7209 */ /* 0x000fe40007810000 */
[----:B------:R-:W-:Y:S02]  /*27180*/  ISETP.GT.AND P4, PT, R39, 0x51, !P4 ;  /* 0x000000512700780c */ /* 0x000fe40006784270 */
[----:B------:R-:W-:Y:S02]  /*27190*/  FMNMX.FTZ R11, R81, R11, !PT ;  /* 0x0000000b510b7209 */ /* 0x000fe40007810000 */
[----:B------:R-:W-:-:S02]  /*271a0*/  ISETP.NE.AND P6, PT, R60, RZ, PT ;  /* 0x000000ff3c00720c */ /* 0x000fc40003fc5270 */
[----:B------:R-:W-:-:S04]  /*271b0*/  FMNMX.FTZ R11, R77, R11, !PT ;  /* 0x0000000b4d0b7209 */ /* 0x000fc80007810000 */
[----:B------:R-:W-:-:S04]  /*271c0*/  FMNMX.FTZ R11, R83, R11, !PT ;  /* 0x0000000b530b7209 */ /* 0x000fc80007810000 */
[----:B------:R-:W-:-:S04]  /*271d0*/  FMNMX.FTZ R11, R79, R11, !PT ;  /* 0x0000000b4f0b7209 */ /* 0x000fc80007810000 */
[----:B------:R-:W-:-:S04]  /*271e0*/  FMNMX.FTZ R11, R85, R11, !PT ;  /* 0x0000000b550b7209 */ /* 0x000fc80007810000 */
[----:B------:R-:W-:-:S04]  /*271f0*/  FMNMX.FTZ R11, R167, R11, !PT ;  /* 0x0000000ba70b7209 */ /* 0x000fc80007810000 */
[----:B------:R-:W-:Y:S02]  /*27200*/  FMNMX.FTZ R12, R87, R11, !PT ;  /* 0x0000000b570c7209 */ /* 0x000fe40007810000 */
[----:B------:R-:W-:Y:S02]  /*27210*/  FMNMX.FTZ R11, R0, R3, !PT ;  /* 0x00000003000b7209 */ /* 0x000fe40007810000 */
[----:B------:R-:W-:Y:S02]  /*27220*/  FMNMX.FTZ R13, R169, R12, !PT ;  /* 0x0000000ca90d7209 */ /* 0x000fe40007810000 */
[----:B------:R-:W-:Y:S02]  /*27230*/  FMNMX.FTZ R11, R10, R11, !PT ;  /* 0x0000000b0a0b7209 */ /* 0x000fe40007810000 */
[----:B------:R-:W-:Y:S02]  /*27240*/  FMNMX.FTZ R12, R28, R13, !PT ;  /* 0x0000000d1c0c7209 */ /* 0x000fe40007810000 */
[----:B------:R-:W-:-:S02]  /*27250*/  FMNMX.FTZ R11, R24, R11, !PT ;  /* 0x0000000b180b7209 */ /* 0x000fc40007810000 */
        /* <DEDUP_REMOVED lines=15> */
[----:B------:R-:W-:-:S03]  /*27350*/  FMNMX.FTZ R12, R36, R11, !PT ;  /* 0x0000000b240c7209 */ /* 0x000fc60007810000 */
[----:B------:R-:W0:Y:S01]  /*27360*/  SHFL.BFLY PT, R44, R13, 0x2, 0x1f ;  /* 0x0c401f000d2c7f89 */ /* 0x000e2200000e0000 */
[----:B------:R-:W-:-:S04]  /*27370*/  FMNMX.FTZ R11, R37, R12, !PT ;  /* 0x0000000c250b7209 */ /* 0x000fc80007810000 */
[----:B------:R-:W-:-:S04]  /*27380*/  FMNMX.FTZ R12, R40, R11, !PT ;  /* 0x0000000b280c7209 */ /* 0x000fc80007810000 */
[----:B------:R-:W-:Y:S02]  /*27390*/  FMNMX.FTZ R11, R41, R12, !PT ;  /* 0x0000000c290b7209 */ /* 0x000fe40007810000 */
[----:B------:R-:W-:Y:S02]  /*273a0*/  ISETP.GT.AND P0, PT, R39, 0x41, !P0 ;  /* 0x000000412700780c */ /* 0x000fe40004704270 */
[----:B------:R-:W-:Y:S02]  /*273b0*/  FMNMX.FTZ R12, R42, R11, !PT ;  /* 0x0000000b2a0c7209 */ /* 0x000fe40007810000 */
[C---:B------:R-:W-:Y:S02]  /*273c0*/  ISETP.LT.OR P0, PT, R14.reuse, 0x42, P0 ;  /* 0x000000420e00780c */ /* 0x040fe40000701670 */
[----:B------:R-:W-:Y:S02]  /*273d0*/  FMNMX.FTZ R11, R9, R12, !PT ;  /* 0x0000000c090b7209 */ /* 0x000fe40007810000 */
[----:B------:R-:W-:-:S02]  /*273e0*/  ISETP.LT.OR P1, PT, R14, 0x49, P1 ;  /* 0x000000490e00780c */ /* 0x000fc40000f21670 */
[----:B------:R-:W-:Y:S02]  /*273f0*/  FSEL R23, R23, -INF , !P0 ;  /* 0xff80000017177808 */ /* 0x000fe40004000000 */
[----:B------:R-:W-:Y:S02]  /*27400*/  FMNMX.FTZ R12, R6, R11, !PT ;  /* 0x0000000b060c7209 */ /* 0x000fe40007810000 */
[----:B0-----:R-:W-:Y:S02]  /*27410*/  FMNMX.FTZ R33, R13, R44, !PT ;  /* 0x0000002c0d217209 */ /* 0x001fe40007810000 */
[----:B------:R-:W-:Y:S02]  /*27420*/  ISETP.LT.OR P2, PT, R14, 0x4a, P2 ;  /* 0x0000004a0e00780c */ /* 0x000fe40001741670 */
[----:B------:R-:W-:Y:S01]  /*27430*/  FSEL R27, R27, -INF , !P1 ;  /* 0xff8000001b1b7808 */ /* 0x000fe20004800000 */
[----:B------:R-:W0:Y:S01]  /*27440*/  SHFL.BFLY PT, R46, R33, 0x1, 0x1f ;  /* 0x0c201f00212e7f89 */ /* 0x000e2200000e0000 */
[----:B------:R-:W-:-:S02]  /*27450*/  FMNMX.FTZ R12, R23, R12, !PT ;  /* 0x0000000c170c7209 */ /* 0x000fc40007810000 */
[C---:B------:R-:W-:Y:S02]  /*27460*/  ISETP.LT.OR P3, PT, R14.reuse, 0x51, P3 ;  /* 0x000000510e00780c */ /* 0x040fe40001f61670 */
[----:B------:R-:W-:Y:S02]  /*27470*/  FSEL R29, R29, -INF , !P2 ;  /* 0xff8000001d1d7808 */ /* 0x000fe40005000000 */
[----:B------:R-:W-:Y:S02]  /*27480*/  FMNMX.FTZ R12, R27, R12, !PT ;  /* 0x0000000c1b0c7209 */ /* 0x000fe40007810000 */
[----:B------:R-:W-:Y:S02]  /*27490*/  ISETP.GT.AND P5, PT, R39, 0x58, !P5 ;  /* 0x000000582700780c */ /* 0x000fe40006fa4270 */
[----:B------:R-:W-:Y:S02]  /*274a0*/  ISETP.LT.OR P4, PT, R14, 0x52, P4 ;  /* 0x000000520e00780c */ /* 0x000fe40002781670 */
[----:B------:R-:W-:-:S02]  /*274b0*/  FSEL R43, R66, -INF , !P3 ;  /* 0xff800000422b7808 */ /* 0x000fc40005800000 */
[----:B------:R-:W-:Y:S02]  /*274c0*/  FMNMX.FTZ R12, R29, R12, !PT ;  /* 0x0000000c1d0c7209 */ /* 0x000fe40007810000 */
[----:B------:R-:W-:Y:S02]  /*274d0*/  ISETP.GT.AND P0, PT, R39, 0x59, !P6 ;  /* 0x000000592700780c */ /* 0x000fe40007704270 */
[C---:B------:R-:W-:Y:S02]  /*274e0*/  ISETP.LT.OR P5, PT, R14.reuse, 0x59, P5 ;  /* 0x000000590e00780c */ /* 0x040fe40002fa1670 */
[----:B------:R-:W-:Y:S02]  /*274f0*/  FSEL R39, R67, -INF , !P4 ;  /* 0xff80000043277808 */ /* 0x000fe40006000000 */
[----:B------:R-:W-:Y:S02]  /*27500*/  FMNMX.FTZ R12, R43, R12, !PT ;  /* 0x0000000c2b0c7209 */ /* 0x000fe40007810000 */
[----:B------:R-:W-:-:S02]  /*27510*/  ISETP.LT.OR P0, PT, R14, 0x5a, P0 ;  /* 0x0000005a0e00780c */ /* 0x000fc40000701670 */
[----:B------:R-:W-:Y:S02]  /*27520*/  FSEL R44, R70, -INF , !P5 ;  /* 0xff800000462c7808 */ /* 0x000fe40006800000 */
[----:B------:R-:W-:Y:S02]  /*27530*/  FMNMX.FTZ R11, R39, R12, !PT ;  /* 0x0000000c270b7209 */ /* 0x000fe40007810000 */
[----:B------:R-:W-:Y:S02]  /*27540*/  FSEL R45, R47, -INF , !P0 ;  /* 0xff8000002f2d7808 */ /* 0x000fe40004000000 */
[----:B------:R-:W-:Y:S02]  /*27550*/  FMNMX.FTZ R12, R44, R11, !PT ;  /* 0x0000000b2c0c7209 */ /* 0x000fe40007810000 */
[----:B------:R-:W-:Y:S02]  /*27560*/  LOP3.LUT R180, R226, 0x4, RZ, 0xfc, !PT ;  /* 0x00000004e2b47812 */ /* 0x000fe400078efcff */
[----:B------:R-:W-:-:S02]  /*27570*/  FMNMX.FTZ R11, R45, R12, !PT ;  /* 0x0000000c2d0b7209 */ /* 0x000fc40007810000 */
[----:B0-----:R-:W-:Y:S01]  /*27580*/  FMNMX.FTZ R33, R33, R46, !PT ;  /* 0x0000002e21217209 */ /* 0x001fe20007810000 */
[----:B------:R-:W-:Y:S04]  /*27590*/  ST.E desc[UR36][R16.64+0x210], R13 ;  /* 0x0002100d10007985 */ /* 0x000fe8000c101924 */
[----:B------:R-:W-:Y:S04]  /*275a0*/  ST.E desc[UR36][R180.64], R11 ;  /* 0x0000000bb4007985 */ /* 0x000fe8000c101924 */
[----:B------:R-:W-:Y:S04]  /*275b0*/  ST.E desc[UR36][R16.64+0x210], R33 ;  /* 0x0002102110007985 */ /* 0x000fe8000c101924 */
[----:B------:R-:W2:Y:S04]  /*275c0*/  LD.E R12, desc[UR36][R180.64] ;  /* 0x00000024b40c7980 */ /* 0x000ea8000c101900 */
[----:B--2---:R-:W0:Y:S02]  /*275d0*/  SHFL.BFLY PT, R47, R12, 0x2, 0x1f ;  /* 0x0c401f000c2f7f89 */ /* 0x004e2400000e0000 */
[----:B0-----:R-:W-:-:S05]  /*275e0*/  FMNMX.FTZ R47, R12, R47, !PT ;  /* 0x0000002f0c2f7209 */ /* 0x001fca0007810000 */
[----:B------:R-:W0:Y:S02]  /*275f0*/  SHFL.BFLY PT, R14, R47, 0x1, 0x1f ;  /* 0x0c201f002f0e7f89 */ /* 0x000e2400000e0000 */
[----:B0-----:R-:W-:-:S05]  /*27600*/  FMNMX.FTZ R49, R47, R14, !PT ;  /* 0x0000000e2f317209 */ /* 0x001fca0007810000 */
[----:B------:R0:W-:Y:S04]  /*27610*/  ST.E desc[UR36][R180.64], R49 ;  /* 0x00000031b4007985 */ /* 0x0001e8000c101924 */
[----:B------:R-:W2:Y:S04]  /*27620*/  LD.E R46, desc[UR36][R16.64+0x210] ;  /* 0x00021024102e7980 */ /* 0x000ea8000c101900 */
[----:B------:R-:W3:Y:S04]  /*27630*/  LD.E R51, desc[UR36][R16.64+0x230] ;  /* 0x0002302410337980 */ /* 0x000ee8000c101900 */
[----:B------:R-:W4:Y:S04]  /*27640*/  LD.E R48, desc[UR36][R16.64+0x220] ;  /* 0x0002202410307980 */ /* 0x000f28000c101900 */
[----:B------:R-:W4:Y:S01]  /*27650*/  LD.E R52, desc[UR36][R16.64+0x224] ;  /* 0x0002242410347980 */ /* 0x000f22000c101900 */
[----:B------:R-:W-:-:S04]  /*27660*/  FSETP.NEU.FTZ.AND P1, PT, R49, -INF , PT ;  /* 0xff8000003100780b */ /* 0x000fc80003f3d000 */
[----:B------:R-:W-:-:S05]  /*27670*/  FSEL R14, R49, RZ, P1 ;  /* 0x000000ff310e7208 */ /* 0x000fca0000800000 */
[----:B------:R-:W-:Y:S01]  /*27680*/  FADD.FTZ R14, R3, -R14 ;  /* 0x8000000e030e7221 */ /* 0x000fe20000010000 */
[C---:B--2---:R-:W-:Y:S01]  /*27690*/  FSETP.NEU.FTZ.AND P0, PT, R46.reuse, -INF , PT ;  /* 0xff8000002e00780b */ /* 0x044fe20003f1d000 */
[----:B---3--:R-:W-:-:S03]  /*276a0*/  FMUL.FTZ R11, R46, R51 ;  /* 0x000000332e0b7220 */ /* 0x008fc60000410000 */
[----:B------:R-:W-:Y:S01]  /*276b0*/  FSEL R3, R46, RZ, P0 ;  /* 0x000000ff2e037208 */ /* 0x000fe20000000000 */
[----:B0-----:R-:W-:Y:S01]  /*276c0*/  FMUL.FTZ R49, R49, R51 ;  /* 0x0000003331317220 */ /* 0x001fe20000410000 */
[----:B------:R-:W-:-:S03]  /*276d0*/  FSEL R50, R11, RZ, P0 ;  /* 0x000000ff0b327208 */ /* 0x000fc60000000000 */
[----:B------:R-:W-:Y:S02]  /*276e0*/  FADD.FTZ R3, R2, -R3 ;  /* 0x8000000302037221 */ /* 0x000fe40000010000 */
[-CC-:B------:R-:W-:Y:S01]  /*276f0*/  FFMA.FTZ R168, R28, R51.reuse, -R50.reuse ;  /* 0x000000331ca87223 */ /* 0x180fe20000010832 */
[----:B------:R-:W-:Y:S01]  /*27700*/  FSEL R28, R49, RZ, P1 ;  /* 0x000000ff311c7208 */ /* 0x000fe20000800000 */
[-C--:B------:R-:W-:Y:S01]  /*27710*/  FMUL.FTZ R3, R3, R51.reuse ;  /* 0x0000003303037220 */ /* 0x080fe20000410000 */
[-C--:B------:R-:W-:Y:S01]  /*27720*/  FFMA.FTZ R189, R189, R51.reuse, -R50 ;  /* 0x00000033bdbd7223 */ /* 0x080fe20000010832 */
[----:B------:R-:W-:Y:S02]  /*27730*/  FMUL.FTZ R14, R51, R14 ;  /* 0x0000000e330e7220 */ /* 0x000fe40000410000 */
[-CC-:B------:R-:W-:Y:S01]  /*27740*/  FFMA.FTZ R186, R0, R51.reuse, -R28.reuse ;  /* 0x0000003300ba7223 */ /* 0x180fe2000001081c */
[-C--:B------:R-:W-:Y:S02]  /*27750*/  FFMA.FTZ R157, R35, R51.reuse, -R28 ;  /* 0x00000033239d7223 */ /* 0x080fe4000001081c */
[----:B------:R-:W4:Y:S01]  /*27760*/  MUFU.EX2 R35, R3 ;  /* 0x0000000300237308 */ /* 0x000f220000000800 */
[-C--:B------:R-:W-:Y:S01]  /*27770*/  FFMA.FTZ R152, R59, R51.reuse, -R50 ;  /* 0x000000333b987223 */ /* 0x080fe20000010832 */
[-C--:B------:R-:W-:Y:S01]  /*27780*/  FFMA.FTZ R153, R10, R51.reuse, -R28 ;  /* 0x000000330a997223 */ /* 0x080fe2000001081c */
[-C--:B------:R-:W-:Y:S01]  /*27790*/  FFMA.FTZ R154, R63, R51.reuse, -R50 ;  /* 0x000000333f9a7223 */ /* 0x080fe20000010832 */
[----:B------:R-:W-:-:S04]  /*277a0*/  FFMA.FTZ R162, R24, R51, -R28 ;  /* 0x0000003318a27223 */ /* 0x000fc8000001081c */
[----:B------:R-:W-:Y:S01]  /*277b0*/  MUFU.EX2 R33, R14 ;  /* 0x0000000e00217308 */ /* 0x000fe20000000800 */
[-C--:B------:R-:W-:Y:S01]  /*277c0*/  FFMA.FTZ R187, R187, R51.reuse, -R50 ;  /* 0x00000033bbbb7223 */ /* 0x080fe20000010832 */
[----:B------:R-:W-:-:S06]  /*277d0*/  FFMA.FTZ R155, R26, R51, -R28 ;  /* 0x000000331a9b7223 */ /* 0x000fcc000001081c */
[----:B------:R-:W-:Y:S08]  /*277e0*/  MUFU.EX2 R189, R189 ;  /* 0x000000bd00bd7308 */ /* 0x000ff00000000800 */
[----:B------:R-:W0:Y:S01]  /*277f0*/  MUFU.EX2 R186, R186 ;  /* 0x000000ba00ba7308 */ /* 0x000e220000000800 */
[-CC-:B------:R-:W-:Y:S01]  /*27800*/  FFMA.FTZ R182, R18, R51.reuse, -R50.reuse ;  /* 0x0000003312b67223 */ /* 0x180fe20000010832 */
[----:B------:R-:W-:-:S06]  /*27810*/  FFMA.FTZ R12, R73, R51, -R50 ;  /* 0x00000033490c7223 */ /* 0x000fcc0000010832 */
[----:B------:R-:W-:Y:S01]  /*27820*/  MUFU.EX2 R152, R152 ;  /* 0x0000009800987308 */ /* 0x000fe20000000800 */
[----:B------:R-:W-:-:S07]  /*27830*/  FFMA.FTZ R18, R30, R51, -R28 ;  /* 0x000000331e127223 */ /* 0x000fce000001081c */
[----:B------:R-:W1:Y:S01]  /*27840*/  MUFU.EX2 R153, R153 ;  /* 0x0000009900997308 */ /* 0x000e620000000800 */
[----:B------:R-:W-:Y:S01]  /*27850*/  FFMA.FTZ R179, R15, R51, -R50 ;  /* 0x000000330fb37223 */ /* 0x000fe20000010832 */
[----:B----4-:R-:W-:-:S06]  /*27860*/  FMUL.FTZ R48, R35, R48 ;  /* 0x0000003023307220 */ /* 0x010fcc0000410000 */
[----:B------:R-:W-:Y:S01]  /*27870*/  MUFU.EX2 R154, R154 ;  /* 0x0000009a009a7308 */ /* 0x000fe20000000800 */
[-C--:B------:R-:W-:Y:S01]  /*27880*/  FFMA.FTZ R11, R71, R51.reuse, -R50 ;  /* 0x00000033470b7223 */ /* 0x080fe20000010832 */
[----:B------:R-:W-:-:S06]  /*27890*/  FFMA.FTZ R15, R31, R51, -R28 ;  /* 0x000000331f0f7223 */ /* 0x000fcc000001081c */
[----:B------:R-:W2:Y:S01]  /*278a0*/  MUFU.EX2 R162, R162 ;  /* 0x000000a200a27308 */ /* 0x000ea20000000800 */
[----:B------:R-:W-:Y:S01]  /*278b0*/  FFMA.FTZ R183, R7, R51, -R50 ;  /* 0x0000003307b77223 */ /* 0x000fe20000010832 */
[----:B0-----:R-:W-:Y:S01]  /*278c0*/  FFMA.FTZ R52, R33, R52, R186 ;  /* 0x0000003421347223 */ /* 0x001fe200000100ba */
[----:B------:R-:W-:-:S05]  /*278d0*/  FADD.FTZ R7, R48, R189 ;  /* 0x000000bd30077221 */ /* 0x000fca0000010000 */
[----:B------:R-:W-:Y:S01]  /*278e0*/  MUFU.EX2 R187, R187 ;  /* 0x000000bb00bb7308 */ /* 0x000fe20000000800 */
[-C--:B------:R-:W-:Y:S01]  /*278f0*/  FFMA.FTZ R14, R75, R51.reuse, -R50 ;  /* 0x000000334b0e7223 */ /* 0x080fe20000010832 */
[----:B------:R-:W-:-:S06]  /*27900*/  FFMA.FTZ R0, R32, R51, -R28 ;  /* 0x0000003320007223 */ /* 0x000fcc000001081c */
[----:B------:R-:W0:Y:S01]  /*27910*/  MUFU.EX2 R155, R155 ;  /* 0x0000009b009b7308 */ /* 0x000e220000000800 */
[----:B------:R-:W-:Y:S01]  /*27920*/  FFMA.FTZ R177, R20, R51, -R50 ;  /* 0x0000003314b17223 */ /* 0x000fe20000010832 */
[----:B-1----:R-:W-:Y:S01]  /*27930*/  FADD.FTZ R3, R153, R52 ;  /* 0x0000003499037221 */ /* 0x002fe20000010000 */
[----:B------:R-:W-:-:S05]  /*27940*/  FADD.FTZ R7, R152, R7 ;  /* 0x0000000798077221 */ /* 0x000fca0000010000 */
[----:B------:R-:W-:Y:S01]  /*27950*/  MUFU.EX2 R12, R12 ;  /* 0x0000000c000c7308 */ /* 0x000fe20000000800 */
[-C--:B------:R-:W-:Y:S01]  /*27960*/  FFMA.FTZ R13, R81, R51.reuse, -R50 ;  /* 0x00000033510d7223 */ /* 0x080fe20000010832 */
[----:B------:R-:W-:-:S06]  /*27970*/  FFMA.FTZ R20, R38, R51, -R28 ;  /* 0x0000003326147223 */ /* 0x000fcc000001081c */
[----:B------:R-:W1:Y:S01]  /*27980*/  MUFU.EX2 R18, R18 ;  /* 0x0000001200127308 */ /* 0x000e620000000800 */
[----:B------:R-:W-:Y:S01]  /*27990*/  FFMA.FTZ R184, R8, R51, -R50 ;  /* 0x0000003308b87223 */ /* 0x000fe20000010832 */
[----:B--2---:R-:W-:Y:S01]  /*279a0*/  FADD.FTZ R8, R162, R3 ;  /* 0x00000003a2087221 */ /* 0x004fe20000010000 */
[----:B------:R-:W-:-:S05]  /*279b0*/  FADD.FTZ R2, R154, R7 ;  /* 0x000000079a027221 */ /* 0x000fca0000010000 */
[----:B------:R-:W-:Y:S01]  /*279c0*/  MUFU.EX2 R11, R11 ;  /* 0x0000000b000b7308 */ /* 0x000fe20000000800 */
[-C--:B------:R-:W-:Y:S01]  /*279d0*/  FFMA.FTZ R161, R77, R51.reuse, -R50 ;  /* 0x000000334da17223 */ /* 0x080fe20000010832 */
[----:B------:R-:W-:-:S06]  /*279e0*/  FFMA.FTZ R163, R34, R51, -R28 ;  /* 0x0000003322a37223 */ /* 0x000fcc000001081c */
[----:B------:R-:W2:Y:S01]  /*279f0*/  MUFU.EX2 R15, R15 ;  /* 0x0000000f000f7308 */ /* 0x000ea20000000800 */
[----:B0-----:R-:W-:Y:S01]  /*27a00*/  FADD.FTZ R7, R155, R8 ;  /* 0x000000089b077221 */ /* 0x001fe20000010000 */
[----:B------:R-:W-:-:S06]  /*27a10*/  FADD.FTZ R3, R187, R2 ;  /* 0x00000002bb037221 */ /* 0x000fcc0000010000 */
[----:B------:R-:W-:Y:S01]  /*27a20*/  MUFU.EX2 R14, R14 ;  /* 0x0000000e000e7308 */ /* 0x000fe20000000800 */
[----:B------:R-:W-:-:S07]  /*27a30*/  FFMA.FTZ R160, R83, R51, -R50 ;  /* 0x0000003353a07223 */ /* 0x000fce0000010832 */
        /* <DEDUP_REMOVED lines=8> */
[----:B--2---:R-:W-:Y:S01]  /*27ac0*/  FADD.FTZ R7, R15, R6 ;  /* 0x000000060f077221 */ /* 0x004fe20000010000 */
[----:B------:R-:W-:-:S06]  /*27ad0*/  FADD.FTZ R3, R11, R2 ;  /* 0x000000020b037221 */ /* 0x000fcc0000010000 */
[----:B------:R-:W-:Y:S01]  /*27ae0*/  MUFU.EX2 R161, R161 ;  /* 0x000000a100a17308 */ /* 0x000fe20000000800 */
[-C--:B------:R-:W-:Y:S01]  /*27af0*/  FFMA.FTZ R158, R85, R51.reuse, -R50 ;  /* 0x00000033559e7223 */ /* 0x080fe20000010832 */
[----:B------:R-:W-:-:S06]  /*27b00*/  FFMA.FTZ R164, R37, R51, -R28 ;  /* 0x0000003325a47223 */ /* 0x000fcc000001081c */
[----:B------:R-:W2:Y:S01]  /*27b10*/  MUFU.EX2 R163, R163 ;  /* 0x000000a300a37308 */ /* 0x000ea20000000800 */
[----:B0-----:R-:W-:Y:S01]  /*27b20*/  FADD.FTZ R7, R0, R7 ;  /* 0x0000000700077221 */ /* 0x001fe20000010000 */
[----:B------:R-:W-:-:S06]  /*27b30*/  FADD.FTZ R2, R14, R3 ;  /* 0x000000030e027221 */ /* 0x000fcc0000010000 */
[----:B------:R-:W-:Y:S01]  /*27b40*/  MUFU.EX2 R160, R160 ;  /* 0x000000a000a07308 */ /* 0x000fe20000000800 */
[-C--:B------:R-:W-:Y:S01]  /*27b50*/  FFMA.FTZ R167, R167, R51.reuse, -R50 ;  /* 0x00000033a7a77223 */ /* 0x080fe20000010832 */
[----:B------:R-:W-:-:S06]  /*27b60*/  FFMA.FTZ R171, R40, R51, -R28 ;  /* 0x0000003328ab7223 */ /* 0x000fcc000001081c */
[----:B------:R-:W0:Y:S01]  /*27b70*/  MUFU.EX2 R157, R157 ;  /* 0x0000009d009d7308 */ /* 0x000e220000000800 */
[----:B-1----:R-:W-:Y:S01]  /*27b80*/  FADD.FTZ R6, R20, R7 ;  /* 0x0000000714067221 */ /* 0x002fe20000010000 */
[----:B------:R-:W-:-:S06]  /*27b90*/  FADD.FTZ R2, R13, R2 ;  /* 0x000000020d027221 */ /* 0x000fcc0000010000 */
        /* <DEDUP_REMOVED lines=15> */
[----:B-1----:R-:W-:Y:S01]  /*27c90*/  FADD.FTZ R7, R165, R6 ;  /* 0x00000006a5077221 */ /* 0x002fe20000010000 */
[----:B------:R-:W-:-:S06]  /*27ca0*/  FADD.FTZ R3, R159, R2 ;  /* 0x000000029f037221 */ /* 0x000fcc0000010000 */
[----:B------:R-:W-:Y:S01]  /*27cb0*/  MUFU.EX2 R166, R166 ;  /* 0x000000a600a67308 */ /* 0x000fe20000000800 */
[----:B------:R-:W-:-:S07]  /*27cc0*/  FFMA.FTZ R175, R25, R51, -R50 ;  /* 0x0000003319af7223 */ /* 0x000fce0000010832 */
        /* <DEDUP_REMOVED lines=21> */
[----:B------:R-:W-:-:S07]  /*27e20*/  FFMA.FTZ R22, R43, R51, -R28 ;  /* 0x000000332b167223 */ /* 0x000fce000001081c */
        /* <DEDUP_REMOVED lines=18> */
[----:B------:R-:W-:Y:S08]  /*27f50*/  MUFU.EX2 R179, R179 ;  /* 0x000000b300b37308 */ /* 0x000ff00000000800 */
[----:B------:R-:W0:Y:S01]  /*27f60*/  MUFU.EX2 R21, R21 ;  /* 0x0000001500157308 */ /* 0x000e220000000800 */
[----:B-1----:R-:W-:Y:S01]  /*27f70*/  FADD.FTZ R7, R9, R6 ;  /* 0x0000000609077221 */ /* 0x002fe20000010000 */
[----:B------:R-:W-:-:S06]  /*27f80*/  FADD.FTZ R3, R177, R2 ;  /* 0x00000002b1037221 */ /* 0x000fcc0000010000 */
[----:B------:R-:W-:Y:S08]  /*27f90*/  MUFU.EX2 R184, R184 ;  /* 0x000000b800b87308 */ /* 0x000ff00000000800 */
[----:B------:R-:W1:Y:S01]  /*27fa0*/  MUFU.EX2 R156, R156 ;  /* 0x0000009c009c7308 */ /* 0x000e620000000800 */
[----:B--2---:R-:W-:Y:S01]  /*27fb0*/  FADD.FTZ R6, R22, R7 ;  /* 0x0000000716067221 */ /* 0x004fe20000010000 */
[----:B------:R-:W-:-:S06]  /*27fc0*/  FADD.FTZ R2, R182, R3 ;  /* 0x00000003b6027221 */ /* 0x000fcc0000010000 */
[----:B------:R-:W2:Y:S08]  /*27fd0*/  MUFU.EX2 R183, R183 ;  /* 0x000000b700b77308 */ /* 0x000eb00000000800 */
[----:B------:R-:W3:Y:S01]  /*27fe0*/  MUFU.EX2 R23, R23 ;  /* 0x0000001700177308 */ /* 0x000ee20000000800 */
[----:B0-----:R-:W-:Y:S01]  /*27ff0*/  FADD.FTZ R7, R21, R6 ;  /* 0x0000000615077221 */ /* 0x001fe20000010000 */
[----:B------:R-:W-:-:S03]  /*28000*/  FADD.FTZ R3, R179, R2 ;  /* 0x00000002b3037221 */ /* 0x000fc60000010000 */
[----:B-1----:R-:W-:Y:S01]  /*28010*/  FADD.FTZ R6, R156, R7 ;  /* 0x000000079c067221 */ /* 0x002fe20000010000 */
[----:B------:R-:W-:-:S04]  /*28020*/  FADD.FTZ R2, R184, R3 ;  /* 0x00000003b8027221 */ /* 0x000fc80000010000 */
[----:B--2---:R-:W-:Y:S01]  /*28030*/  FADD.FTZ R36, R183, R2 ;  /* 0x00000002b7247221 */ /* 0x004fe20000010000 */
[----:B------:R-:W-:Y:S01]  /*28040*/  ST.E desc[UR36][R16.64+0x220], R48 ;  /* 0x0002203010007985 */ /* 0x000fe2000c101924 */
[----:B---3--:R-:W-:-:S05]  /*28050*/  FADD.FTZ R37, R23, R6 ;  /* 0x0000000617257221 */ /* 0x008fca0000010000 */
[----:B------:R0:W-:Y:S04]  /*28060*/  ST.E.64 desc[UR36][R16.64+0x220], R36 ;  /* 0x0002202410007985 */ /* 0x0001e8000c101b24 */
[----:B------:R-:W2:Y:S04]  /*28070*/  LDL.64 R2, [R1+0x1d8] ;  /* 0x0001d80001027983 */ /* 0x000ea80000100a00 */
[----:B--2---:R-:W2:Y:S04]  /*28080*/  LD.E R31, desc[UR36][R2.64+0x1fc] ;  /* 0x0001fc24021f7980 */ /* 0x004ea8000c101900 */
[----:B------:R-:W3:Y:S04]  /*28090*/  LD.E R6, desc[UR36][R2.64] ;  /* 0x0000002402067980 */ /* 0x000ee8000c101900 */
[----:B------:R-:W4:Y:S04]  /*280a0*/  LD.E R7, desc[UR36][R2.64+0x4] ;  /* 0x0000042402077980 */ /* 0x000f28000c101900 */
        /* <DEDUP_REMOVED lines=8> */
[----:B0-----:R-:W4:Y:S04]  /*28130*/  LD.E R37, desc[UR36][R2.64+0x170] ;  /* 0x0001702402257980 */ /* 0x001f28000c101900 */
        /* <DEDUP_REMOVED lines=115> */
[----:B------:R-:W4:Y:S01]  /*28870*/  LD.E R34, desc[UR36][R2.64+0x1f8] ;  /* 0x0001f82402227980 */ /* 0x000f22000c101900 */
[----:B--2---:R-:W-:Y:S01]  /*28880*/  FMUL.FTZ R121, R33, R31 ;  /* 0x0000001f21797220 */ /* 0x004fe20000410000 */
[C---:B---3--:R-:W-:Y:S01]  /*28890*/  FMUL.FTZ R31, R35.reuse, R6 ;  /* 0x00000006231f7220 */ /* 0x048fe20000410000 */
[C---:B----4-:R-:W-:Y:S01]  /*288a0*/  FMUL.FTZ R7, R35.reuse, R7 ;  /* 0x0000000723077220 */ /* 0x050fe20000410000 */
[C---:B------:R-:W-:Y:S01]  /*288b0*/  FMUL.FTZ R25, R35.reuse, R25 ;  /* 0x0000001923197220 */ /* 0x040fe20000410000 */
[C---:B------:R-:W-:Y:S01]  /*288c0*/  FMUL.FTZ R27, R35.reuse, R27 ;  /* 0x0000001b231b7220 */ /* 0x040fe20000410000 */
[C---:B------:R-:W-:Y:S01]  /*288d0*/  FMUL.FTZ R29, R35.reuse, R29 ;  /* 0x0000001d231d7220 */ /* 0x040fe20000410000 */
[----:B------:R0:W-:Y:S01]  /*288e0*/  ST.E desc[UR36][R2.64], R31 ;  /* 0x0000001f02007985 */ /* 0x0001e2000c101924 */
[C---:B------:R-:W-:Y:S01]  /*288f0*/  FMUL.FTZ R39, R35.reuse, R39 ;  /* 0x0000002723277220 */ /* 0x040fe20000410000 */
[C---:B------:R-:W-:Y:S01]  /*28900*/  FMUL.FTZ R41, R35.reuse, R41 ;  /* 0x0000002923297220 */ /* 0x040fe20000410000 */
[C---:B------:R-:W-:Y:S01]  /*28910*/  FMUL.FTZ R45, R35.reuse, R45 ;  /* 0x0000002d232d7220 */ /* 0x040fe20000410000 */
[----:B------:R1:W-:Y:S01]  /*28920*/  ST.E desc[UR36][R2.64+0x4], R7 ;  /* 0x0000040702007985 */ /* 0x0003e2000c101924 */
[C---:B------:R-:W-:Y:S01]  /*28930*/  FMUL.FTZ R43, R35.reuse, R43 ;  /* 0x0000002b232b7220 */ /* 0x040fe20000410000 */
[C---:B------:R-:W-:Y:S01]  /*28940*/  FMUL.FTZ R37, R35.reuse, R37 ;  /* 0x0000002523257220 */ /* 0x040fe20000410000 */
[C---:B0-----:R-:W-:Y:S01]  /*28950*/  FMUL.FTZ R31, R35.reuse, R28 ;  /* 0x0000001c231f7220 */ /* 0x041fe20000410000 */
[----:B------:R0:W-:Y:S01]  /*28960*/  ST.E desc[UR36][R2.64+0x14], R25 ;  /* 0x0000141902007985 */ /* 0x0001e2000c101924 */
[----:B-1----:R-:W-:-:S03]  /*28970*/  FMUL.FTZ R7, R35, R218 ;  /* 0x000000da23077220 */ /* 0x002fc60000410000 */
[----:B------:R1:W-:Y:S04]  /*28980*/  ST.E desc[UR36][R2.64+0x24], R27 ;  /* 0x0000241b02007985 */ /* 0x0003e8000c101924 */
[----:B------:R2:W-:Y:S04]  /*28990*/  ST.E desc[UR36][R2.64+0x30], R31 ;  /* 0x0000301f02007985 */ /* 0x0005e8000c101924 */
[----:B------:R3:W-:Y:S01]  /*289a0*/  ST.E desc[UR36][R2.64+0x34], R29 ;  /* 0x0000341d02007985 */ /* 0x0007e2000c101924 */
[----:B0-----:R-:W-:-:S03]  /*289b0*/  FMUL.FTZ R25, R35, R224 ;  /* 0x000000e023197220 */ /* 0x001fc60000410000 */
[----:B------:R0:W-:Y:S01]  /*289c0*/  ST.E desc[UR36][R2.64+0x150], R39 ;  /* 0x0001502702007985 */ /* 0x0001e2000c101924 */
[----:B-1----:R-:W-:-:S03]  /*289d0*/  FMUL.FTZ R27, R35, R222 ;  /* 0x000000de231b7220 */ /* 0x002fc60000410000 */
[----:B------:R1:W-:Y:S01]  /*289e0*/  ST.E desc[UR36][R2.64+0x164], R41 ;  /* 0x0001642902007985 */ /* 0x0003e2000c101924 */
[C---:B--2---:R-:W-:Y:S01]  /*289f0*/  FMUL.FTZ R31, R35.reuse, R216 ;  /* 0x000000d8231f7220 */ /* 0x044fe20000410000 */
[C---:B---3--:R-:W-:Y:S01]  /*28a00*/  FMUL.FTZ R29, R35.reuse, R220 ;  /* 0x000000dc231d7220 */ /* 0x048fe20000410000 */
[C---:B0-----:R-:W-:Y:S01]  /*28a10*/  FMUL.FTZ R39, R35.reuse, R208 ;  /* 0x000000d023277220 */ /* 0x041fe20000410000 */
[C---:B-1----:R-:W-:Y:S01]  /*28a20*/  FMUL.FTZ R41, R35.reuse, R214 ;  /* 0x000000d623297220 */ /* 0x042fe20000410000 */
[----:B------:R-:W-:Y:S01]  /*28a30*/  ST.E desc[UR36][R2.64+0x154], R45 ;  /* 0x0001542d02007985 */ /* 0x000fe2000c101924 */
[C---:B------:R-:W-:Y:S01]  /*28a40*/  FMUL.FTZ R119, R35.reuse, R30 ;  /* 0x0000001e23777220 */ /* 0x040fe20000410000 */
[C---:B------:R-:W-:Y:S01]  /*28a50*/  FMUL.FTZ R59, R35.reuse, R24 ;  /* 0x00000018233b7220 */ /* 0x040fe20000410000 */
[C---:B------:R-:W-:Y:S01]  /*28a60*/  FMUL.FTZ R61, R35.reuse, R26 ;  /* 0x0000001a233d7220 */ /* 0x040fe20000410000 */
[----:B------:R0:W-:Y:S01]  /*28a70*/  ST.E desc[UR36][R2.64+0x160], R43 ;  /* 0x0001602b02007985 */ /* 0x0001e2000c101924 */
[C---:B------:R-:W-:Y:S01]  /*28a80*/  FMUL.FTZ R63, R35.reuse, R63 ;  /* 0x0000003f233f7220 */ /* 0x040fe20000410000 */
[C---:B------:R-:W-:Y:S01]  /*28a90*/  FMUL.FTZ R65, R35.reuse, R65 ;  /* 0x0000004123417220 */ /* 0x040fe20000410000 */
[C---:B------:R-:W-:Y:S01]  /*28aa0*/  FMUL.FTZ R67, R35.reuse, R67 ;  /* 0x0000004323437220 */ /* 0x040fe20000410000 */
        /* <DEDUP_REMOVED lines=37> */
[C---:B0-----:R-:W-:Y:S01]  /*28d00*/  FMUL.FTZ R43, R35.reuse, R212 ;  /* 0x000000d4232b7220 */ /* 0x041fe20000410000 */
[C---:B------:R-:W-:Y:S01]  /*28d10*/  FMUL.FTZ R45, R35.reuse, R210 ;  /* 0x000000d2232d7220 */ /* 0x040fe20000410000 */
[----:B------:R0:W-:Y:S01]  /*28d20*/  ST.E desc[UR36][R2.64+0x1a0], R39 ;  /* 0x0001a02702007985 */ /* 0x0001e2000c101924 */
[C---:B-1----:R-:W-:Y:S01]  /*28d30*/  FMUL.FTZ R7, R35.reuse, R206 ;  /* 0x000000ce23077220 */ /* 0x042fe20000410000 */
[C---:B--2---:R-:W-:Y:S01]  /*28d40*/  FMUL.FTZ R25, R35.reuse, R198 ;  /* 0x000000c623197220 */ /* 0x044fe20000410000 */
[C---:B---3--:R-:W-:Y:S01]  /*28d50*/  FMUL.FTZ R27, R35.reuse, R204 ;  /* 0x000000cc231b7220 */ /* 0x048fe20000410000 */
[----:B------:R1:W-:Y:S01]  /*28d60*/  ST.E desc[UR36][R2.64+0x1a4], R41 ;  /* 0x0001a42902007985 */ /* 0x0003e2000c101924 */
[C---:B----4-:R-:W-:Y:S01]  /*28d70*/  FMUL.FTZ R29, R35.reuse, R202 ;  /* 0x000000ca231d7220 */ /* 0x050fe20000410000 */
[C---:B------:R-:W-:Y:S01]  /*28d80*/  FMUL.FTZ R37, R35.reuse, R200 ;  /* 0x000000c823257220 */ /* 0x040fe20000410000 */
[C---:B------:R-:W-:Y:S01]  /*28d90*/  FMUL.FTZ R31, R35.reuse, R196 ;  /* 0x000000c4231f7220 */ /* 0x040fe20000410000 */
[----:B------:R-:W-:Y:S01]  /*28da0*/  FMUL.FTZ R35, R35, R188 ;  /* 0x000000bc23237220 */ /* 0x000fe20000410000 */
[C---:B0-----:R-:W-:Y:S01]  /*28db0*/  FMUL.FTZ R39, R33.reuse, R194 ;  /* 0x000000c221277220 */ /* 0x041fe20000410000 */
[C---:B-1----:R-:W-:Y:S01]  /*28dc0*/  FMUL.FTZ R41, R33.reuse, R192 ;  /* 0x000000c021297220 */ /* 0x042fe20000410000 */
[----:B------:R0:W-:Y:S04]  /*28dd0*/  ST.E desc[UR36][R2.64+0x1b0], R43 ;  /* 0x0001b02b02007985 */ /* 0x0001e8000c101924 */
[----:B------:R1:W-:Y:S04]  /*28de0*/  ST.E desc[UR36][R2.64+0x1c0], R7 ;  /* 0x0001c00702007985 */ /* 0x0003e8000c101924 */
[----:B------:R2:W-:Y:S04]  /*28df0*/  ST.E desc[UR36][R2.64+0x1c4], R25 ;  /* 0x0001c41902007985 */ /* 0x0005e8000c101924 */
[----:B------:R3:W-:Y:S01]  /*28e00*/  ST.E desc[UR36][R2.64+0x1d0], R27 ;  /* 0x0001d01b02007985 */ /* 0x0007e2000c101924 */
[----:B0-----:R-:W-:-:S03]  /*28e10*/  FMUL.FTZ R43, R33, R190 ;  /* 0x000000be212b7220 */ /* 0x001fc60000410000 */
[----:B------:R0:W-:Y:S01]  /*28e20*/  ST.E desc[UR36][R2.64+0x1d4], R29 ;  /* 0x0001d41d02007985 */ /* 0x0001e2000c101924 */
[----:B-1----:R-:W-:-:S03]  /*28e30*/  FMUL.FTZ R7, R33, R150 ;  /* 0x0000009621077220 */ /* 0x002fc60000410000 */
[----:B------:R1:W-:Y:S01]  /*28e40*/  ST.E desc[UR36][R2.64+0x1e0], R37 ;  /* 0x0001e02502007985 */ /* 0x0003e2000c101924 */
[----:B--2---:R-:W-:-:S03]  /*28e50*/  FMUL.FTZ R25, R33, R142 ;  /* 0x0000008e21197220 */ /* 0x004fc60000410000 */
[----:B------:R2:W-:Y:S01]  /*28e60*/  ST.E desc[UR36][R2.64+0x1e4], R31 ;  /* 0x0001e41f02007985 */ /* 0x0005e2000c101924 */
[----:B---3--:R-:W-:-:S03]  /*28e70*/  FMUL.FTZ R27, R33, R148 ;  /* 0x00000094211b7220 */ /* 0x008fc60000410000 */
        /* <DEDUP_REMOVED lines=109> */
[----:B------:R-:W-:Y:S01]  /*29550*/  FMUL.FTZ R33, R33, R34 ;  /* 0x0000002221217220 */ /* 0x000fe20000410000 */
[----:B------:R-:W-:Y:S04]  /*29560*/  ST.E desc[UR36][R2.64+0x1f4], R119 ;  /* 0x0001f47702007985 */ /* 0x000fe8000c101924 */
        /* <DEDUP_REMOVED lines=40> */
[----:B------:R0:W-:Y:S04]  /*297f0*/  ST.E desc[UR36][R2.64+0x1b8], R25 ;  /* 0x0001b81902007985 */ /* 0x0001e8000c101924 */
[----:B------:R1:W-:Y:S04]  /*29800*/  ST.E desc[UR36][R2.64+0x1bc], R27 ;  /* 0x0001bc1b02007985 */ /* 0x0003e8000c101924 */
[----:B------:R2:W-:Y:S04]  /*29810*/  ST.E desc[UR36][R2.64+0x1c8], R29 ;  /* 0x0001c81d02007985 */ /* 0x0005e8000c101924 */
[----:B------:R3:W-:Y:S04]  /*29820*/  ST.E desc[UR36][R2.64+0x1cc], R37 ;  /* 0x0001cc2502007985 */ /* 0x0007e8000c101924 */
[----:B------:R4:W-:Y:S04]  /*29830*/  ST.E desc[UR36][R2.64+0x1d8], R31 ;  /* 0x0001d81f02007985 */ /* 0x0009e8000c101924 */
[----:B------:R4:W-:Y:S04]  /*29840*/  ST.E desc[UR36][R2.64+0x1dc], R35 ;  /* 0x0001dc2302007985 */ /* 0x0009e8000c101924 */
[----:B------:R4:W-:Y:S04]  /*29850*/  ST.E desc[UR36][R2.64+0x1e8], R39 ;  /* 0x0001e82702007985 */ /* 0x0009e8000c101924 */
[----:B------:R4:W-:Y:S04]  /*29860*/  ST.E desc[UR36][R2.64+0x1ec], R41 ;  /* 0x0001ec2902007985 */ /* 0x0009e8000c101924 */
[----:B------:R4:W-:Y:S01]  /*29870*/  ST.E desc[UR36][R2.64+0x1f8], R33 ;  /* 0x0001f82102007985 */ /* 0x0009e2000c101924 */
[----:B------:R2:W-:Y:S06]  /*29880*/  BAR.SYNC.DEFER_BLOCKING R229, 0x100 ;  /* 0x000400e50000751d */ /* 0x0005ec0000010000 */
[----:B0-----:R-:W4:Y:S04]  /*29890*/  LD.E R25, desc[UR36][R2.64] ;  /* 0x0000002402197980 */ /* 0x001f28000c101900 */
[----:B-1----:R-:W4:Y:S04]  /*298a0*/  LD.E R27, desc[UR36][R2.64+0x4] ;  /* 0x00000424021b7980 */ /* 0x002f28000c101900 */
[----:B--2---:R-:W2:Y:S04]  /*298b0*/  LD.E R29, desc[UR36][R2.64+0x8] ;  /* 0x00000824021d7980 */ /* 0x004ea8000c101900 */
[----:B---3--:R-:W3:Y:S04]  /*298c0*/  LD.E R37, desc[UR36][R2.64+0xc] ;  /* 0x00000c2402257980 */ /* 0x008ee8000c101900 */
[----:B------:R-:W3:Y:S04]  /*298d0*/  LD.E R43, desc[UR36][R2.64+0x10] ;  /* 0x00001024022b7980 */ /* 0x000ee8000c101900 */
[----:B----4-:R-:W4:Y:S04]  /*298e0*/  LD.E R31, desc[UR36][R2.64+0x14] ;  /* 0x00001424021f7980 */ /* 0x010f28000c101900 */
        /* <DEDUP_REMOVED lines=123> */
[----:B------:R-:W4:Y:S04]  /*2a0a0*/  LD.E.64 R6, desc[UR36][R16.64+0x88] ;  /* 0x0000882410067980 */ /* 0x000f28000c101b00 */
[----:B------:R0:W-:Y:S04]  /*2a0b0*/  ST.E desc[UR36][R2.64], R25 ;  /* 0x0000001902007985 */ /* 0x0001e8000c101924 */
[----:B------:R-:W-:Y:S04]  /*2a0c0*/  ST.E desc[UR36][R2.64+0x4], R27 ;  /* 0x0000041b02007985 */ /* 0x000fe8000c101924 */
[----:B--2---:R-:W-:Y:S04]  /*2a0d0*/  ST.E desc[UR36][R2.64+0x8], R29 ;  /* 0x0000081d02007985 */ /* 0x004fe8000c101924 */
[----:B---3--:R-:W-:Y:S04]  /*2a0e0*/  ST.E desc[UR36][R2.64+0xc], R37 ;  /* 0x00000c2502007985 */ /* 0x008fe8000c101924 */
[----:B------:R-:W-:Y:S04]  /*2a0f0*/  ST.E desc[UR36][R2.64+0x10], R43 ;  /* 0x0000102b02007985 */ /* 0x000fe8000c101924 */
[----:B----4-:R-:W-:Y:S04]  /*2a100*/  ST.E desc[UR36][R2.64+0x14], R31 ;  /* 0x0000141f02007985 */ /* 0x010fe8000c101924 */
        /* <DEDUP_REMOVED lines=122> */
[----:B------:R-:W4:Y:S04]  /*2a8b0*/  LD.E R188, desc[UR36][R16.64+0x68] ;  /* 0x0000682410bc7980 */ /* 0x000f28000c101900 */
[----:B0-----:R-:W4:Y:S04]  /*2a8c0*/  LD.E R25, desc[UR36][R2.64+0x4] ;  /* 0x0000042402197980 */ /* 0x001f28000c101900 */
[----:B-1----:R-:W4:Y:S04]  /*2a8d0*/  LD.E R26, desc[UR36][R2.64+0x8] ;  /* 0x00000824021a7980 */ /* 0x002f28000c101900 */
[----:B------:R-:W4:Y:S04]  /*2a8e0*/  LD.E R27, desc[UR36][R2.64+0xc] ;  /* 0x00000c24021b7980 */ /* 0x000f28000c101900 */
[----:B--2---:R-:W2:Y:S04]  /*2a8f0*/  LD.E R28, desc[UR36][R2.64+0x10] ;  /* 0x00001024021c7980 */ /* 0x004ea8000c101900 */
[----:B------:R-:W2:Y:S04]  /*2a900*/  LD.E R29, desc[UR36][R2.64+0x14] ;  /* 0x00001424021d7980 */ /* 0x000ea8000c101900 */
[----:B---3--:R-:W2:Y:S04]  /*2a910*/  LD.E R30, desc[UR36][R2.64+0x18] ;  /* 0x00001824021e7980 */ /* 0x008ea8000c101900 */
[----:B------:R-:W2:Y:S04]  /*2a920*/  LD.E R31, desc[UR36][R2.64+0x1c] ;  /* 0x00001c24021f7980 */ /* 0x000ea8000c101900 */
[----:B----4-:R-:W2:Y:S04]  /*2a930*/  LD.E R32, desc[UR36][R2.64+0x20] ;  /* 0x0000202402207980 */ /* 0x010ea8000c101900 */
[----:B------:R-:W2:Y:S04]  /*2a940*/  LD.E R33, desc[UR36][R2.64+0x24] ;  /* 0x0000242402217980 */ /* 0x000ea8000c101900 */
        /* <DEDUP_REMOVED lines=118> */
[----:B------:R-:W2:Y:S01]  /*2b0b0*/  LD.E R24, desc[UR36][R2.64] ;  /* 0x0000002402187980 */ /* 0x000ea2000c101900 */
[----:B------:R-:W-:Y:S01]  /*2b0c0*/  IMAD R6, R191, 0xc00, R6 ;  /* 0x00000c00bf067824 */ /* 0x000fe200078e0206 */
[----:B------:R-:W-:-:S02]  /*2b0d0*/  ISETP.NE.U32.AND P0, PT, R188, RZ, PT ;  /* 0x000000ffbc00720c */ /* 0x000fc40003f05070 */
[----:B------:R-:W-:Y:S02]  /*2b0e0*/  R2UR UR7, R7 ;  /* 0x00000000070772ca */ /* 0x000fe400000e0000 */
[----:B------:R-:W-:Y:S02]  /*2b0f0*/  R2UR UR6, R6 ;  /* 0x00000000060672ca */ /* 0x000fe400000e0000 */
[----:B------:R-:W-:Y:S02]  /*2b100*/  F2FP.BF16.F32.PACK_AB R152, R152, R189 ;  /* 0x000000bd9898723e */ /* 0x000fe400000010ff */
[----:B------:R-:W-:Y:S02]  /*2b110*/  F2FP.BF16.F32.PACK_AB R154, R187, R154 ;  /* 0x0000009abb9a723e */ /* 0x000fe400000010ff */
[----:B------:R-:W-:Y:S02]  /*2b120*/  F2FP.BF16.F32.PACK_AB R153, R153, R186 ;  /* 0x000000ba9999723e */ /* 0x000fe400000010ff */
[----:B------:R-:W-:Y:S01]  /*2b130*/  F2FP.BF16.F32.PACK_AB R155, R155, R162 ;  /* 0x000000a29b9b723e */ /* 0x000fe200000010ff */
[----:B------:R-:W-:-:S03]  /*2b140*/  VOTEU.ANY UP0, P0 ;  /* 0x00000000003f7886 */ /* 0x000fc60000000100 */
[----:B--2---:R-:W-:-:S06]  /*2b150*/  WARPGROUP.ARRIVE ;  /* 0x00000000000079c5 */ /* 0x004fcc0000000000 */
[----:B------:R-:W-:Y:S03]  /*2b160*/  HGMMA.64x256x16.F32.BF16 R24, R152, gdesc[UR4].tnspB, R24, UP0, gsb0 ;  /* 0x43e0000498187df0 */ /* 0x000fe6000b801818 */
[----:B------:R-:W-:Y:S02]  /*2b170*/  WARPGROUP.DEPBAR.LE gsb0, 0x0 ;  /* 0x00008000000079c5 */ /* 0x000fe40000010000 */
[----:B------:R0:W-:Y:S04]  /*2b180*/  ST.E desc[UR36][R2.64], R24 ;  /* 0x0000001802007985 */ /* 0x0001e8000c101924 */
        /* <DEDUP_REMOVED lines=127> */
[----:B------:R-:W-:Y:S04]  /*2b980*/  ST.E desc[UR36][R16.64+0x68], R185 ;  /* 0x000068b910007985 */ /* 0x000fe8000c101924 */
[----:B0-----:R-:W1:Y:S01]  /*2b990*/  LD.E R24, desc[UR36][R2.64] ;  /* 0x0000002402187980 */ /* 0x001e62000c101900 */
[----:B------:R-:W-:-:S02]  /*2b9a0*/  VIADD R154, R6, 0x80 ;  /* 0x00000080069a7836 */ /* 0x000fc40000000000 */
[----:B------:R-:W-:-:S03]  /*2b9b0*/  IMAD.MOV.U32 R155, RZ, RZ, R7 ;  /* 0x000000ffff9b7224 */ /* 0x000fc600078e0007 */
[----:B------:R-:W-:Y:S02]  /*2b9c0*/  R2UR UR6, R154 ;  /* 0x000000009a0672ca */ /* 0x000fe400000e0000 */
[----:B------:R-:W-:Y:S02]  /*2b9d0*/  R2UR UR7, R155 ;  /* 0x000000009b0772ca */ /* 0x000fe400000e0000 */
[----:B------:R-:W-:Y:S02]  /*2b9e0*/  F2FP.BF16.F32.PACK_AB R152, R11, R12 ;  /* 0x0000000c0b98723e */ /* 0x000fe400000010ff */
[----:B------:R-:W-:Y:S02]  /*2b9f0*/  F2FP.BF16.F32.PACK_AB R154, R13, R14 ;  /* 0x0000000e0d9a723e */ /* 0x000fe400000010ff */
[----:B------:R-:W-:Y:S02]  /*2ba00*/  F2FP.BF16.F32.PACK_AB R153, R15, R18 ;  /* 0x000000120f99723e */ /* 0x000fe400000010ff */
[----:B------:R-:W-:-:S04]  /*2ba10*/  F2FP.BF16.F32.PACK_AB R155, R20, R0 ;  /* 0x00000000149b723e */ /* 0x000fc800000010ff */
[----:B-1----:R-:W-:-:S06]  /*2ba20*/  WARPGROUP.ARRIVE ;  /* 0x00000000000079c5 */ /* 0x002fcc0000000000 */
[----:B------:R-:W-:Y:S03]  /*2ba30*/  HGMMA.64x256x16.F32.BF16 R24, R152, gdesc[UR4].tnspB, R24, gsb0 ;  /* 0x43e0000498187df0 */ /* 0x000fe60008001818 */
        /* <DEDUP_REMOVED lines=132> */
[----:B------:R-:W-:Y:S01]  /*2c280*/  IMAD.MOV.U32 R13, RZ, RZ, R7 ;  /* 0x000000ffff0d7224 */ /* 0x000fe200078e0007 */
[----:B------:R-:W-:Y:S02]  /*2c290*/  F2FP.BF16.F32.PACK_AB R160, R160, R161 ;  /* 0x000000a1a0a0723e */ /* 0x000fe400000010ff */
[----:B------:R-:W-:Y:S02]  /*2c2a0*/  R2UR UR6, R12 ;  /* 0x000000000c0672ca */ /* 0x000fe400000e0000 */
[----:B------:R-:W-:Y:S02]  /*2c2b0*/  R2UR UR7, R13 ;  /* 0x000000000d0772ca */ /* 0x000fe400000e0000 */
        /* <DEDUP_REMOVED lines=418> */
[----:B------:R-:W-:Y:S01]  /*2dce0*/  VIADD R6, R6, 0x280 ;  /* 0x0000028006067836 */ /* 0x000fe20000000000 */
[----:B------:R-:W-:-:S04]  /*2dcf0*/  R2UR UR7, R7 ;  /* 0x00000000070772ca */ /* 0x000fc800000e0000 */
        /* <DEDUP_REMOVED lines=30> */
[----:B------:R-:W-:Y:S04]  /*2dee0*/  ST.E desc[UR36][R2.64+0x58], R46 ;  /* 0x0000582e02007985 */ /* 0x000fe8000c101924 */
        /* <DEDUP_REMOVED lines=105> */
[----:B------:R4:W-:Y:S04]  /*2e580*/  ST.E desc[UR36][R16.64+0x68], R185 ;  /* 0x000068b910007985 */ /* 0x0009e8000c101924 */
        /* <DEDUP_REMOVED lines=18> */
[----:B-1----:R-:W4:Y:S04]  /*2e6b0*/  LD.E R45, desc[UR36][R2.64+0x44] ;  /* 0x00004424022d7980 */ /* 0x002f28000c101900 */
[----:B--2---:R-:W2:Y:S04]  /*2e6c0*/  LD.E R47, desc[UR36][R2.64+0x48] ;  /* 0x00004824022f7980 */ /* 0x004ea8000c101900 */
[----:B---3--:R-:W3:Y:S04]  /*2e6d0*/  LD.E R49, desc[UR36][R2.64+0x4c] ;  /* 0x00004c2402317980 */ /* 0x008ee8000c101900 */
        /* <DEDUP_REMOVED lines=126> */
[----:B--2---:R-:W-:Y:S04]  /*2eec0*/  ST.E desc[UR36][R2.64+0x48], R47 ;  /* 0x0000482f02007985 */ /* 0x004fe8000c101924 */
[----:B---3--:R-:W-:Y:S04]  /*2eed0*/  ST.E desc[UR36][R2.64+0x4c], R49 ;  /* 0x00004c3102007985 */ /* 0x008fe8000c101924 */
        /* <DEDUP_REMOVED lines=107> */
[----:B0-----:R-:W1:Y:S04]  /*2f590*/  LDL.64 R6, [R1+0x198] ;  /* 0x0001980001067983 */ /* 0x001e680000100a00 */
[----:B------:R2:W5:Y:S04]  /*2f5a0*/  LD.E R0, desc[UR36][R4.64] ;  /* 0x0000002404007980 */ /* 0x000568000c101900 */
[----:B-1----:R-:W3:Y:S01]  /*2f5b0*/  LD.E R8, desc[UR36][R6.64] ;  /* 0x0000002406087980 */ /* 0x002ee2000c101900 */
[----:B------:R-:W-:Y:S01]  /*2f5c0*/  BSSY B0, `(.L_x_2284) ;  /* 0x0000005000007945 */ /* 0x000fe20003800000 */
[----:B---3--:R-:W-:-:S04]  /*2f5d0*/  LOP3.LUT R8, R8, 0x1, RZ, 0xfc, !PT ;  /* 0x0000000108087812 */ /* 0x008fc800078efcff */
[----:B------:R-:W-:-:S13]  /*2f5e0*/  ISETP.NE.AND P0, PT, R8, 0x3, PT ;  /* 0x000000030800780c */ /* 0x000fda0003f05270 */
[----:B--2---:R-:W-:Y:S05]  /*2f5f0*/  @!P0 BRA `(.L_x_2285) ;  /* 0x0000000000048947 */ /* 0x004fea0003800000 */
[----:B------:R-:W-:Y:S01]  /*2f600*/  BPT.TRAP 0x1 ;  /* 0x000000040000795c */ /* 0x000fe20000300000 */
.L_x_2285:
[----:B------:R-:W-:Y:S05]  /*2f610*/  BSYNC B0 ;  /* 0x0000000000007941 */ /* 0x000fea0003800000 */
.L_x_2284:
[----:B------:R-:W2:Y:S04]  /*2f620*/  LD.E.64 R2, desc[UR36][R6.64+0x20] ;  /* 0x0000202406027980 */ /* 0x000ea8000c101b00 */
[----:B------:R-:W3:Y:S01]  /*2f630*/  LD.E R8, desc[UR36][R6.64+0xc] ;  /* 0x00000c2406087980 */ /* 0x000ee2000c101900 */
[C---:B------:R-:W-:Y:S01]  /*2f640*/  ISETP.GT.AND P0, PT, R19.reuse, UR40, PT ;  /* 0x0000002813007c0c */ /* 0x040fe2000bf04270 */
[----:B------:R-:W-:Y:S01]  /*2f650*/  VIADD R19, R19, 0xffffffff ;  /* 0xffffffff13137836 */ /* 0x000fe20000000000 */
[----:B--2---:R-:W-:-:S05]  /*2f660*/  MOV R3, R2 ;  /* 0x0000000200037202 */ /* 0x004fca0000000f00 */
[----:B-----5:R-:W-:-:S05]  /*2f670*/  IMAD R3, R0, 0x8, R3 ;  /* 0x0000000800037824 */ /* 0x020fca00078e0203 */
[----:B---3--:R-:W-:-:S04]  /*2f680*/  PRMT R3, R8, 0x654, R3 ;  /* 0x0000065408037816 */ /* 0x008fc80000000003 */
[----:B------:R2:W-:Y:S01]  /*2f690*/  SYNCS.ARRIVE.TRANS64.RED.A1T0 RZ, [R3+URZ], RZ ;  /* 0x000000ff03ff79a7 */ /* 0x0005e2000810043f */
[----:B------:R-:W-:Y:S05]  /*2f6a0*/  @P0 BRA `(.L_x_2286) ;  /* 0xffffff4c00600947 */ /* 0x000fea000383ffff */
.L_x_2257:
[----:B------:R-:W-:Y:S05]  /*2f6b0*/  WARPSYNC.ALL ;  /* 0x0000000000007948 */ /* 0x000fea0003800000 */
[----:B------:R-:W3:Y:S04]  /*2f6c0*/  LDL R5, [R1+0x220] ;  /* 0x0002200001057983 */ /* 0x000ee80000100800 */
[----:B------:R-:W4:Y:S04]  /*2f6d0*/  LDL R6, [R1+0x224] ;  /* 0x0002240001067983 */ /* 0x000f280000100800 */
[----:B------:R-:W5:Y:S04]  /*2f6e0*/  LDL R68, [R1+0x1f8] ;  /* 0x0001f80001447983 */ /* 0x000f680000100800 */
        /* <DEDUP_REMOVED lines=61> */
[----:B------:R-:W4:Y:S04]  /*2fac0*/  LDL R67, [R1+0x200] ;  /* 0x0002000001437983 */ /* 0x000f280000100800 */
[----:B---3--:R-:W0:Y:S02]  /*2fad0*/  SHFL.BFLY PT, R0, R5, 0x2, 0x1f ;  /* 0x0c401f0005007f89 */ /* 0x008e2400000e0000 */
[----:B0-----:R-:W-:-:S05]  /*2fae0*/  FADD.FTZ R0, R5, R0 ;  /* 0x0000000005007221 */ /* 0x001fca0000010000 */
[----:B-12---:R-:W0:Y:S02]  /*2faf0*/  SHFL.BFLY PT, R3, R0, 0x1, 0x1f ;  /* 0x0c201f0000037f89 */ /* 0x006e2400000e0000 */
[----:B0-----:R-:W-:Y:S01]  /*2fb00*/  FADD.FTZ R2, R0, R3 ;  /* 0x0000000300027221 */ /* 0x001fe20000010000 */
[----:B-----5:R-:W-:Y:S01]  /*2fb10*/  VIADD R68, R68, 0x1 ;  /* 0x0000000144447836 */ /* 0x020fe20000000000 */
[----:B------:R-:W2:Y:S04]  /*2fb20*/  LDL R0, [R1+0x204] ;  /* 0x0002040001007983 */ /* 0x000ea80000100800 */
[----:B------:R-:W-:Y:S04]  /*2fb30*/  STL [R1+0x220], R2 ;  /* 0x0002200201007387 */ /* 0x000fe80000100800 */
[----:B------:R-:W3:Y:S04]  /*2fb40*/  LDL R87, [R1+0x220] ;  /* 0x0002200001577983 */ /* 0x000ee80000100800 */
[----:B----4-:R-:W0:Y:S02]  /*2fb50*/  SHFL.BFLY PT, R3, R6, 0x2, 0x1f ;  /* 0x0c401f0006037f89 */ /* 0x010e2400000e0000 */
[----:B0-----:R-:W-:Y:S01]  /*2fb60*/  FADD.FTZ R3, R3, R6 ;  /* 0x0000000603037221 */ /* 0x001fe20000010000 */
[----:B------:R-:W-:Y:S01]  /*2fb70*/  ISETP.NE.AND P2, PT, R68, 0x2, PT ;  /* 0x000000024400780c */ /* 0x000fe20003f45270 */
[----:B------:R-:W4:Y:S04]  /*2fb80*/  LDL.64 R6, [R1+0x438] ;  /* 0x0004380001067983 */ /* 0x000f280000100a00 */
[----:B------:R-:W0:Y:S08]  /*2fb90*/  SHFL.BFLY PT, R4, R3, 0x1, 0x1f ;  /* 0x0c201f0003047f89 */ /* 0x000e3000000e0000 */
[----:B------:R-:W5:Y:S01]  /*2fba0*/  @!P2 LDL R66, [R1+0x1fc] ;  /* 0x0001fc000142a983 */ /* 0x000f620000100800 */
[----:B0-----:R-:W-:-:S03]  /*2fbb0*/  FADD.FTZ R78, R3, R4 ;  /* 0x00000004034e7221 */ /* 0x001fc60000010000 */
[----:B------:R-:W4:Y:S02]  /*2fbc0*/  LDL.64 R4, [R1+0x408] ;  /* 0x0004080001047983 */ /* 0x000f240000100a00 */
[----:B------:R-:W-:Y:S02]  /*2fbd0*/  FSETP.NE.FTZ.AND P1, PT, R78, RZ, PT ;  /* 0x000000ff4e00720b */ /* 0x000fe40003f35000 */
[----:B------:R-:W4:Y:S11]  /*2fbe0*/  LDL.64 R2, [R1+0x428] ;  /* 0x0004280001027983 */ /* 0x000f360000100a00 */
[----:B------:R-:W4:Y:S04]  /*2fbf0*/  @P1 LDL R83, [R1+0x230] ;  /* 0x0002300001531983 */ /* 0x000f280000100800 */
[----:B------:R-:W4:Y:S01]  /*2fc00*/  @P1 LDL R85, [R1+0x214] ;  /* 0x0002140001551983 */ /* 0x000f220000100800 */
[----:B------:R-:W-:-:S02]  /*2fc10*/  IMAD.MOV.U32 R80, RZ, RZ, -0x800000 ;  /* 0xff800000ff507424 */ /* 0x000fc400078e00ff */
[----:B------:R-:W-:Y:S01]  /*2fc20*/  IMAD.MOV.U32 R79, RZ, RZ, RZ ;  /* 0x000000ffff4f7224 */ /* 0x000fe200078e00ff */
[----:B------:R1:W-:Y:S08]  /*2fc30*/  BAR.ARV R228, 0x100 ;  /* 0x000400e40000751d */ /* 0x0003f00000002000 */
[----:B------:R-:W-:Y:S06]  /*2fc40*/  BAR.ARV 0x8, 0x180 ;  /* 0x0206000000007b1d */ /* 0x000fec0000002000 */
[----:B---3--:R-:W-:-:S13]  /*2fc50*/  FSETP.NE.FTZ.AND P0, PT, R87, RZ, PT ;  /* 0x000000ff5700720b */ /* 0x008fda0003f15000 */
[----:B------:R-:W3:Y:S04]  /*2fc60*/  @P0 LDL R69, [R1+0x230] ;  /* 0x0002300001450983 */ /* 0x000ee80000100800 */
[----:B------:R-:W4:Y:S01]  /*2fc70*/  @P0 LDL R82, [R1+0x210] ;  /* 0x0002100001520983 */ /* 0x000f220000100800 */
[----:B------:R-:W0:Y:S02]  /*2fc80*/  @P0 MUFU.LG2 R81, R87 ;  /* 0x0000005700510308 */ /* 0x000e240000000c00 */
[----:B0-----:R-:W-:-:S06]  /*2fc90*/  @P0 FMUL.FTZ R84, R81, 0.69314718246459960938 ;  /* 0x3f31721851540820 */ /* 0x001fcc0000410000 */
[----:B------:R-:W0:Y:S08]  /*2fca0*/  @P1 MUFU.LG2 R86, R78 ;  /* 0x0000004e00561308 */ /* 0x000e300000000c00 */
[----:B------:R-:W1:Y:S01]  /*2fcb0*/  @P0 MUFU.RCP R79, R87 ;  /* 0x00000057004f0308 */ /* 0x000e620000001000 */
[----:B-----5:R-:W-:Y:S01]  /*2fcc0*/  @!P2 LOP3.LUT R66, R66, 0x1, RZ, 0x3c, !PT ;  /* 0x000000014242a812 */ /* 0x020fe200078e3cff */
[----:B--2---:R-:W-:-:S02]  /*2fcd0*/  VIADD R0, R0, 0x1 ;  /* 0x0000000100007836 */ /* 0x004fc40000000000 */
[----:B0-----:R-:W-:Y:S01]  /*2fce0*/  @P1 FMUL.FTZ R81, R86, 0.69314718246459960938 ;  /* 0x3f31721856511820 */ /* 0x001fe20000410000 */
[----:B------:R-:W-:Y:S01]  /*2fcf0*/  STL [R1+0x224], R78 ;  /* 0x0002244e01007387 */ /* 0x000fe20000100800 */
        /* <DEDUP_REMOVED lines=64> */
[----:B------:R-:W-:Y:S04]  /*30100*/  STL [R1+0x1f8], R68 ;  /* 0x0001f84401007387 */ /* 0x000fe80000100800 */
        /* <DEDUP_REMOVED lines=32> */
[----:B------:R-:W-:Y:S04]  /*30310*/  @!P2 STL [R1+0x1fc], R66 ;  /* 0x0001fc420100a387 */ /* 0x000fe80000100800 */
[----:B------:R-:W-:Y:S04]  /*30320*/  STL [R1+0x204], R0 ;  /* 0x0002040001007387 */ /* 0x000fe80000100800 */
[----:B------:R-:W-:Y:S01]  /*30330*/  @!P2 STL [R1+0x1f8], RZ ;  /* 0x0001f8ff0100a387 */ /* 0x000fe20000100800 */
[----:B---3--:R-:W-:-:S04]  /*30340*/  @P0 FMUL.FTZ R69, R69, 0.69314718246459960938 ;  /* 0x3f31721845450820 */ /* 0x008fc80000410000 */
[----:B----4-:R-:W-:Y:S01]  /*30350*/  @P0 FFMA.FTZ R80, R69, R82, R84 ;  /* 0x0000005245500223 */ /* 0x010fe20000010054 */
[----:B------:R-:W-:-:S06]  /*30360*/  IMAD.MOV.U32 R69, RZ, RZ, RZ ;  /* 0x000000ffff457224 */ /* 0x000fcc00078e00ff */
[----:B------:R-:W0:Y:S01]  /*30370*/  @P1 MUFU.RCP R69, R78 ;  /* 0x0000004e00451308 */ /* 0x000e220000001000 */
[----:B------:R-:W-:Y:S01]  /*30380*/  @P1 FMUL.FTZ R84, R83, 0.69314718246459960938 ;  /* 0x3f31721853541820 */ /* 0x000fe20000410000 */
[----:B------:R-:W-:-:S03]  /*30390*/  IMAD.MOV.U32 R82, RZ, RZ, -0x800000 ;  /* 0xff800000ff527424 */ /* 0x000fc600078e00ff */
[----:B------:R-:W-:Y:S01]  /*303a0*/  @P1 FFMA.FTZ R82, R84, R85, R81 ;  /* 0x0000005554521223 */ /* 0x000fe20000010051 */
[----:B------:R-:W-:Y:S01]  /*303b0*/  STL [R1+0x220], R80 ;  /* 0x0002205001007387 */ /* 0x000fe20000100800 */
[-C--:B0-----:R-:W-:Y:S01]  /*303c0*/  FMUL.FTZ R13, R13, R69.reuse ;  /* 0x000000450d0d7220 */ /* 0x081fe20000410000 */
[-C--:B------:R-:W-:Y:S01]  /*303d0*/  FMUL.FTZ R12, R12, R69.reuse ;  /* 0x000000450c0c7220 */ /* 0x080fe20000410000 */
[-C--:B------:R-:W-:Y:S01]  /*303e0*/  FMUL.FTZ R65, R65, R69.reuse ;  /* 0x0000004541417220 */ /* 0x080fe20000410000 */
[-C--:B------:R-:W-:Y:S01]  /*303f0*/  FMUL.FTZ R64, R64, R69.reuse ;  /* 0x0000004540407220 */ /* 0x080fe20000410000 */
[-C--:B------:R-:W-:Y:S01]  /*30400*/  FMUL.FTZ R63, R63, R69.reuse ;  /* 0x000000453f3f7220 */ /* 0x080fe20000410000 */
[-C--:B------:R-:W-:Y:S01]  /*30410*/  FMUL.FTZ R62, R62, R69.reuse ;  /* 0x000000453e3e7220 */ /* 0x080fe20000410000 */
[----:B------:R0:W-:Y:S01]  /*30420*/  STL.64 [R1+0x3a8], R12 ;  /* 0x0003a80c01007387 */ /* 0x0001e20000100a00 */
        /* <DEDUP_REMOVED lines=58> */
[----:B0-----:R-:W-:Y:S01]  /*307d0*/  VIADD R12, R67, 0x1 ;  /* 0x00000001430c7836 */ /* 0x001fe20000000000 */
[----:B------:R1:W-:Y:S04]  /*307e0*/  STL [R1+0x224], R82 ;  /* 0x0002245201007387 */ /* 0x0003e80000100800 */
[----:B------:R1:W-:Y:S04]  /*307f0*/  STL.64 [R1+0x248], R64 ;  /* 0x0002484001007387 */ /* 0x0003e80000100a00 */
        /* <DEDUP_REMOVED lines=30> */
[----:B------:R1:W-:Y:S01]  /*309e0*/  STL [R1+0x200], R12 ;  /* 0x0002000c01007387 */ /* 0x0003e20000100800 */
[----:B------:R-:W-:-:S13]  /*309f0*/  PLOP3.LUT P0, PT, PT, PT, PT, 0x8, 0x0 ;  /* 0x000000000000781c */ /* 0x000fda0003f0e170 */
.L_x_2191:
[----:B------:R-:W-:Y:S05]  /*30a00*/  @P0 BRA `(.L_x_2287) ;  /* 0x0000002400440947 */ /* 0x000fea0003800000 */
[----:B------:R-:W2:Y:S01]  /*30a10*/  S2R R0, SR_TID.X ;  /* 0x0000000000007919 */ /* 0x000ea20000002100 */
[----:B------:R-:W3:Y:S01]  /*30a20*/  S2UR UR5, SR_CgaCtaId ;  /* 0x00000000000579c3 */ /* 0x000ee20000008800 */
[----:B------:R-:W-:Y:S01]  /*30a30*/  UMOV UR4, 0x400 ;  /* 0x0000040000047882 */ /* 0x000fe20000000000 */
[----:B------:R-:W-:Y:S01]  /*30a40*/  ULDC UR6, c[0x0][0xb88] ;  /* 0x0002e20000067ab9 */ /* 0x000fe20000000800 */
[----:B01----:R-:W0:Y:S05]  /*30a50*/  S2R R6, SR_CTAID.X ;  /* 0x0000000000067919 */ /* 0x003e2a0000002500 */
[----:B------:R-:W1:Y:S08]  /*30a60*/  LDC R23, c[0x0][0xce8] ;  /* 0x00033a00ff177b82 */ /* 0x000e700000000800 */
[----:B------:R-:W-:Y:S01]  /*30a70*/  BAR.SYNC.DEFER_BLOCKING 0x1, 0x100 ;  /* 0x0044000000007b1d */ /* 0x000fe20000010000 */
[----:B------:R-:W-:-:S05]  /*30a80*/  USHF.R.S32.HI UR10, URZ, 0x1f, UR58 ;  /* 0x0000001f3f0a7899 */ /* 0x000fca000801143a */
[----:B------:R-:W-:Y:S01]  /*30a90*/  ULDC.64 UR8, c[0x0][0xcd0] ;  /* 0x0003340000087ab9 */ /* 0x000fe20000000a00 */
[----:B---3--:R-:W-:-:S04]  /*30aa0*/  ULEA UR4, UR5, UR4, 0x18 ;  /* 0x0000000405047291 */ /* 0x008fc8000f8ec03f */
[----:B------:R-:W-:Y:S01]  /*30ab0*/  UIADD3 UR4, UR4, 0x32420, URZ ;  /* 0x0003242004047890 */ /* 0x000fe2000fffe03f */
[----:B--2---:R-:W-:-:S03]  /*30ac0*/  VIADD R3, R0, 0xffffff80 ;  /* 0xffffff8000037836 */ /* 0x004fc60000000000 */
[----:B------:R-:W-:Y:S01]  /*30ad0*/  UPRMT UR4, URZ, 0x654, UR4 ;  /* 0x000006543f047896 */ /* 0x000fe20008000004 */
[----:B-1----:R-:W-:Y:S01]  /*30ae0*/  IMAD R18, R23, UR6, RZ ;  /* 0x0000000617127c24 */ /* 0x002fe2000f8e02ff */
[----:B------:R-:W-:-:S04]  /*30af0*/  SHF.R.S32.HI R2, RZ, 0x1f, R3 ;  /* 0x0000001fff027819 */ /* 0x000fc80000011403 */
[----:B------:R-:W-:-:S03]  /*30b00*/  LEA.HI R0, R2, R3, RZ, 0x7 ;  /* 0x0000000302007211 */ /* 0x000fc600078f38ff */
[----:B------:R-:W-:Y:S01]  /*30b10*/  SYNCS.ARRIVE.TRANS64.RED.A1T0 RZ, [UR4], RZ ;  /* 0x000000ffffff79a7 */ /* 0x000fe20008100404 */
[----:B------:R-:W-:-:S05]  /*30b20*/  LOP3.LUT R4, R0, 0xffffff80, RZ, 0xc0, !PT ;  /* 0xffffff8000047812 */ /* 0x000fca00078ec0ff */
[----:B------:R-:W-:-:S05]  /*30b30*/  IMAD.IADD R12, R3, 0x1, -R4 ;  /* 0x00000001030c7824 */ /* 0x000fca00078e0a04 */
[----:B------:R-:W-:Y:S02]  /*30b40*/  SHF.R.S32.HI R7, RZ, 0x1f, R12 ;  /* 0x0000001fff077819 */ /* 0x000fe4000001140c */
[----:B------:R-:W-:Y:S02]  /*30b50*/  LOP3.LUT P0, RZ, R12, 0x3, RZ, 0xc0, !PT ;  /* 0x000000030cff7812 */ /* 0x000fe4000780c0ff */
[CC--:B------:R-:W-:Y:S02]  /*30b60*/  LEA.HI R13, R7.reuse, R12.reuse, RZ, 0x2 ;  /* 0x0000000c070d7211 */ /* 0x0c0fe400078f10ff */
[----:B------:R-:W-:Y:S02]  /*30b70*/  LEA.HI R7, R7, R12, RZ, 0x5 ;  /* 0x0000000c07077211 */ /* 0x000fe400078f28ff */
[--C-:B------:R-:W-:Y:S02]  /*30b80*/  SHF.R.S32.HI R4, RZ, 0x2, R13.reuse ;  /* 0x00000002ff047819 */ /* 0x100fe4000001140d */
[----:B------:R-:W-:-:S02]  /*30b90*/  SHF.R.S32.HI R5, RZ, 0x1f, R13 ;  /* 0x0000001fff057819 */ /* 0x000fc4000001140d */
[----:B------:R-:W-:Y:S02]  /*30ba0*/  SHF.R.S32.HI R7, RZ, 0x5, R7 ;  /* 0x00000005ff077819 */ /* 0x000fe40000011407 */
[----:B------:R-:W-:Y:S02]  /*30bb0*/  LEA.HI R8, R5, R4, RZ, 0x3 ;  /* 0x0000000405087211 */ /* 0x000fe400078f18ff */
[----:B------:R-:W-:Y:S02]  /*30bc0*/  SHF.R.S32.HI R5, RZ, 0x7, R0 ;  /* 0x00000007ff057819 */ /* 0x000fe40000011400 */
[----:B------:R-:W-:Y:S02]  /*30bd0*/  LOP3.LUT R9, R8, 0xfffffff8, RZ, 0xc0, !PT ;  /* 0xfffffff808097812 */ /* 0x000fe400078ec0ff */
[----:B------:R-:W-:-:S03]  /*30be0*/  LEA.HI R0, R0, R5, RZ, 0x1 ;  /* 0x0000000500007211 */ /* 0x000fc600078f08ff */
[----:B------:R-:W-:Y:S01]  /*30bf0*/  IMAD.IADD R4, R4, 0x1, -R9 ;  /* 0x0000000104047824 */ /* 0x000fe200078e0a09 */
[----:B------:R-:W-:-:S05]  /*30c00*/  LOP3.LUT R0, R0, 0x3fffffe, RZ, 0xc0, !PT ;  /* 0x03fffffe00007812 */ /* 0x000fca00078ec0ff */
[----:B------:R-:W-:Y:S02]  /*30c10*/  IMAD.IADD R0, R5, 0x1, -R0 ;  /* 0x0000000105007824 */ /* 0x000fe400078e0a00 */
[----:B------:R-:W-:-:S04]  /*30c20*/  IMAD R5, R7, 0x10, R4 ;  /* 0x0000001007057824 */ /* 0x000fc800078e0204 */
[----:B------:R-:W-:-:S04]  /*30c30*/  IMAD R5, R0, 0x40, R5 ;  /* 0x0000004000057824 */ /* 0x000fc800078e0205 */
[----:B0-----:R-:W-:-:S05]  /*30c40*/  IMAD R9, R6, 0x80, R5 ;  /* 0x0000008006097824 */ /* 0x001fca00078e0205 */
[----:B------:R-:W-:-:S13]  /*30c50*/  ISETP.GE.OR P1, PT, R9, R18, P0 ;  /* 0x000000120900720c */ /* 0x000fda0000726670 */
[----:B------:R-:W2:Y:S01]  /*30c60*/  @!P1 LDL R11, [R1+0x220] ;  /* 0x00022000010b9983 */ /* 0x000ea20000100800 */
[----:B------:R-:W-:Y:S01]  /*30c70*/  ISETP.NE.AND P2, PT, R23, 0x1, PT ;  /* 0x000000011700780c */ /* 0x000fe20003f45270 */
[----:B------:R-:W-:Y:S01]  /*30c80*/  UIMAD UR6, UR10, UR8, URZ ;  /* 0x000000080a0672a4 */ /* 0x000fe2000f8e023f */
[----:B------:R-:W-:Y:S01]  /*30c90*/  LEA.HI R0, R2, R3, RZ, 0x2 ;  /* 0x0000000302007211 */ /* 0x000fe200078f10ff */
[----:B------:R-:W-:Y:S01]  /*30ca0*/  UIMAD.WIDE.U32 UR4, UR58, UR8, URZ ;  /* 0x000000083a0472a5 */ /* 0x000fe2000f8e003f */
[----:B------:R-:W-:Y:S01]  /*30cb0*/  VIADD R21, R9, 0x8 ;  /* 0x0000000809157836 */ /* 0x000fe20000000000 */
[----:B------:R-:W-:Y:S01]  /*30cc0*/  UIMAD UR6, UR58, UR9, UR6 ;  /* 0x000000093a0672a4 */ /* 0x000fe2000f8e0206 */
[----:B------:R-:W-:Y:S01]  /*30cd0*/  LOP3.LUT R0, R0, 0xfffffffc, RZ, 0xc0, !PT ;  /* 0xfffffffc00007812 */ /* 0x000fe200078ec0ff */
[----:B------:R-:W-:Y:S01]  /*30ce0*/  USHF.R.S32.HI UR12, URZ, 0x1f, UR61 ;  /* 0x0000001f3f0c7899 */ /* 0x000fe2000801143d */
[----:B------:R-:W-:Y:S01]  /*30cf0*/  ULDC.64 UR8, c[0x0][0xcd8] ;  /* 0x0003360000087ab9 */ /* 0x000fe20000000a00 */
[----:B------:R-:W-:-:S02]  /*30d00*/  UIADD3 UR5, UR5, UR6, URZ ;  /* 0x0000000605057290 */ /* 0x000fc4000fffe03f */
[----:B------:R-:W-:Y:S01]  /*30d10*/  IMAD.IADD R0, R3, 0x1, -R0 ;  /* 0x0000000103007824 */ /* 0x000fe200078e0a00 */
[----:B------:R-:W-:Y:S01]  /*30d20*/  UIMAD UR6, UR12, UR8, URZ ;  /* 0x000000080c0672a4 */ /* 0x000fe2000f8e023f */
[----:B------:R-:W0:Y:S01]  /*30d30*/  @P2 LDC R3, c[0x0][0xcec] ;  /* 0x00033b00ff032b82 */ /* 0x000e220000000800 */
[----:B------:R-:W-:Y:S01]  /*30d40*/  USHF.R.S32.HI UR11, URZ, 0x1f, UR59 ;  /* 0x0000001f3f0b7899 */ /* 0x000fe2000801143b */
[----:B------:R-:W-:Y:S01]  /*30d50*/  ISETP.GE.OR P0, PT, R21, R18, P0 ;  /* 0x000000121500720c */ /* 0x000fe20000706670 */
[----:B------:R-:W-:Y:S01]  /*30d60*/  UIMAD UR6, UR61, UR9, UR6 ;  /* 0x000000093d0672a4 */ /* 0x000fe2000f8e0206 */
[----:B------:R-:W-:Y:S01]  /*30d70*/  LEA.HI R2, R0, R0, RZ, 0x1 ;  /* 0x0000000000027211 */ /* 0x000fe200078f08ff */
[----:B------:R-:W-:-:S03]  /*30d80*/  UIMAD.WIDE.U32 UR4, UR61, UR8, UR4 ;  /* 0x000000083d0472a5 */ /* 0x000fc6000f8e0004 */
[----:B------:R-:W1:Y:S01]  /*30d90*/  @P2 LDC R4, c[0x0][0xcf0] ;  /* 0x00033c00ff042b82 */ /* 0x000e620000000800 */
[----:B------:R-:W-:Y:S01]  /*30da0*/  LOP3.LUT R7, R2, 0x1ffffffe, RZ, 0xc0, !PT ;  /* 0x1ffffffe02077812 */ /* 0x000fe200078ec0ff */
[----:B------:R-:W-:Y:S01]  /*30db0*/  ULDC.64 UR8, c[0x0][0xce0] ;  /* 0x0003380000087ab9 */ /* 0x000fe20000000a00 */
[----:B------:R-:W-:Y:S02]  /*30dc0*/  UIADD3 UR5, UR5, UR6, URZ ;  /* 0x0000000605057290 */ /* 0x000fe4000fffe03f */
[----:B------:R-:W-:Y:S01]  /*30dd0*/  UIMAD UR7, UR11, UR8, URZ ;  /* 0x000000080b0772a4 */ /* 0x000fe2000f8e023f */
[----:B------:R-:W-:Y:S01]  /*30de0*/  IMAD.IADD R0, R0, 0x1, -R7 ;  /* 0x0000000100007824 */ /* 0x000fe200078e0a07 */
[----:B------:R-:W-:Y:S02]  /*30df0*/  UIMAD.WIDE.U32 UR4, UR59, UR8, UR4 ;  /* 0x000000083b0472a5 */ /* 0x000fe4000f8e0004 */
[----:B------:R-:W-:Y:S01]  /*30e00*/  UIMAD UR7, UR59, UR9, UR7 ;  /* 0x000000093b0772a4 */ /* 0x000fe2000f8e0207 */
[----:B------:R-:W-:-:S02]  /*30e10*/  IMAD R0, R0, 0x8, R5 ;  /* 0x0000000800007824 */ /* 0x000fc400078e0205 */
[----:B------:R-:W-:Y:S02]  /*30e20*/  ULDC.64 UR8, c[0x0][0xc38] ;  /* 0x00030e0000087ab9 */ /* 0x000fe40000000a00 */
[----:B------:R-:W-:-:S04]  /*30e30*/  IMAD R6, R6, 0x80, R0 ;  /* 0x0000008006067824 */ /* 0x000fc800078e0200 */
[----:B0-----:R-:W-:-:S04]  /*30e40*/  @P2 IMAD.HI.U32 R3, R6, R3, RZ ;  /* 0x0000000306032227 */ /* 0x001fc800078e00ff */
[----:B------:R-:W-:Y:S01]  /*30e50*/  IMAD.MOV.U32 R0, RZ, RZ, R6 ;  /* 0x000000ffff007224 */ /* 0x000fe200078e0006 */
[----:B-1----:R-:W-:Y:S01]  /*30e60*/  @P2 SHF.R.U32.HI R0, RZ, R4, R3 ;  /* 0x00000004ff002219 */ /* 0x002fe20000011603 */
[----:B------:R-:W-:-:S03]  /*30e70*/  IMAD.U32 R4, RZ, RZ, UR7 ;  /* 0x00000007ff047e24 */ /* 0x000fc6000f8e00ff */
[--C-:B------:R-:W-:Y:S01]  /*30e80*/  SHF.R.S32.HI R3, RZ, 0x1f, R0.reuse ;  /* 0x0000001fff037819 */ /* 0x100fe20000011400 */
[----:B------:R-:W-:Y:S01]  /*30e90*/  IMAD.MOV R5, RZ, RZ, -R0 ;  /* 0x000000ffff057224 */ /* 0x000fe200078e0a00 */
[----:B------:R-:W-:-:S03]  /*30ea0*/  IADD3 R2, P3, R0, UR4, RZ ;  /* 0x0000000400027c10 */ /* 0x000fc6000ff7e0ff */
[----:B------:R-:W-:Y:S01]  /*30eb0*/  IMAD R5, R23, R5, R6 ;  /* 0x0000000517057224 */ /* 0x000fe200078e0206 */
[----:B------:R-:W-:Y:S01]  /*30ec0*/  IADD3.X R3, R3, UR5, R4, P3, !PT ;  /* 0x0000000503037c10 */ /* 0x000fe20009ffe404 */
[----:B------:R-:W-:-:S03]  /*30ed0*/  ULDC.64 UR4, c[0x0][0xcc8] ;  /* 0x0003320000047ab9 */ /* 0x000fc60000000a00 */
[----:B------:R-:W-:Y:S01]  /*30ee0*/  SHF.R.S32.HI R0, RZ, 0x1f, R5 ;  /* 0x0000001fff007819 */ /* 0x000fe20000011405 */
[----:B------:R-:W-:-:S04]  /*30ef0*/  IMAD.WIDE.U32 R2, R5, UR4, R2 ;  /* 0x0000000405027c25 */ /* 0x000fc8000f8e0002 */
[----:B------:R-:W-:-:S04]  /*30f00*/  IMAD R0, R0, UR4, RZ ;  /* 0x0000000400007c24 */ /* 0x000fc8000f8e02ff */
[----:B------:R-:W-:Y:S01]  /*30f10*/  IMAD R5, R5, UR5, R0 ;  /* 0x0000000505057c24 */ /* 0x000fe2000f8e0200 */
[----:B------:R-:W-:Y:S01]  /*30f20*/  ULDC.64 UR4, c[0x0][0xca8] ;  /* 0x00032a0000047ab9 */ /* 0x000fe20000000a00 */
[----:B------:R-:W0:Y:S01]  /*30f30*/  @P2 LDC R0, c[0x0][0xcec] ;  /* 0x00033b00ff002b82 */ /* 0x000e220000000800 */
[----:B------:R-:W-:Y:S01]  /*30f40*/  LEA R8, P3, R2, UR4, 0x2 ;  /* 0x0000000402087c11 */ /* 0x000fe2000f8610ff */
[----:B------:R-:W-:-:S04]  /*30f50*/  IMAD.IADD R3, R3, 0x1, R5 ;  /* 0x0000000103037824 */ /* 0x000fc800078e0205 */
[----:B------:R-:W-:Y:S01]  /*30f60*/  SHFL.IDX PT, R4, R8, RZ, 0x1c1f ;  /* 0x001c1fff08047589 */ /* 0x000fe200000e0000 */
[----:B------:R-:W-:Y:S01]  /*30f70*/  LEA.HI.X R10, R2, UR5, R3, 0x2, P3 ;  /* 0x00000005020a7c11 */ /* 0x000fe200098f1403 */
[----:B------:R-:W-:Y:S01]  /*30f80*/  UIMAD UR6, UR10, UR8, URZ ;  /* 0x000000080a0672a4 */ /* 0x000fe2000f8e023f */
[----:B------:R-:W1:Y:S03]  /*30f90*/  @P2 LDC R2, c[0x0][0xcf0] ;  /* 0x00033c00ff022b82 */ /* 0x000e660000000800 */
[----:B------:R-:W2:Y:S04]  /*30fa0*/  SHFL.IDX PT, R5, R10, RZ, 0x1c1f ;  /* 0x001c1fff0a057589 */ /* 0x000ea800000e0000 */
[----:B--2---:R2:W-:Y:S04]  /*30fb0*/  @!P1 ST.E desc[UR36][R4.64], R11 ;  /* 0x0000000b04009985 */ /* 0x0045e8000c101924 */
[----:B------:R-:W3:Y:S01]  /*30fc0*/  @!P0 LDL R7, [R1+0x224] ;  /* 0x0002240001078983 */ /* 0x000ee20000100800 */
[----:B------:R-:W-:Y:S01]  /*30fd0*/  UIMAD.WIDE.U32 UR4, UR58, UR8, URZ ;  /* 0x000000083a0472a5 */ /* 0x000fe2000f8e003f */
[----:B0-----:R-:W-:Y:S01]  /*30fe0*/  @P2 IMAD.HI.U32 R3, R6, R0, RZ ;  /* 0x0000000006032227 */ /* 0x001fe200078e00ff */
[----:B------:R-:W-:Y:S01]  /*30ff0*/  UIMAD UR6, UR58, UR9, UR6 ;  /* 0x000000093a0672a4 */ /* 0x000fe2000f8e0206 */
[----:B------:R-:W-:Y:S01]  /*31000*/  LOP3.LUT R13, R13, 0x7ffffffc, RZ, 0xc0, !PT ;  /* 0x7ffffffc0d0d7812 */ /* 0x000fe200078ec0ff */
[----:B------:R-:W-:Y:S01]  /*31010*/  BSSY B0, `(.L_x_2288) ;  /* 0x0000109000007945 */ /* 0x000fe20003800000 */
[----:B------:R-:W-:Y:S01]  /*31020*/  ULDC.64 UR8, c[0x0][0xc40] ;  /* 0x0003100000087ab9 */ /* 0x000fe20000000a00 */
[----:B------:R-:W-:Y:S01]  /*31030*/  UIADD3 UR5, UR5, UR6, URZ ;  /* 0x0000000605057290 */ /* 0x000fe2000fffe03f */
[--C-:B--2---:R-:W-:Y:S01]  /*31040*/  IMAD.MOV.U32 R5, RZ, RZ, R6.reuse ;  /* 0x000000ffff057224 */ /* 0x104fe200078e0006 */
[----:B------:R-:W-:Y:S01]  /*31050*/  UIMAD UR6, UR12, UR8, URZ ;  /* 0x000000080c0672a4 */ /* 0x000fe2000f8e023f */
[----:B-1----:R-:W-:Y:S01]  /*31060*/  @P2 SHF.R.U32.HI R5, RZ, R2, R3 ;  /* 0x00000002ff052219 */ /* 0x002fe20000011603 */
[----:B------:R-:W-:Y:S01]  /*31070*/  UIMAD.WIDE.U32 UR4, UR61, UR8, UR4 ;  /* 0x000000083d0472a5 */ /* 0x000fe2000f8e0004 */
[----:B------:R-:W-:Y:S01]  /*31080*/  IMAD.IADD R13, R12, 0x1, -R13 ;  /* 0x000000010c0d7824 */ /* 0x000fe200078e0a0d */
[----:B------:R-:W-:Y:S01]  /*31090*/  UIMAD UR6, UR61, UR9, UR6 ;  /* 0x000000093d0672a4 */ /* 0x000fe2000f8e0206 */
[--C-:B------:R-:W-:Y:S01]  /*310a0*/  SHF.R.S32.HI R0, RZ, 0x1f, R5.reuse ;  /* 0x0000001fff007819 */ /* 0x100fe20000011405 */
[----:B------:R-:W-:Y:S01]  /*310b0*/  IMAD.MOV R4, RZ, RZ, -R5 ;  /* 0x000000ffff047224 */ /* 0x000fe200078e0a05 */
[----:B------:R-:W-:Y:S01]  /*310c0*/  ULDC.64 UR8, c[0x0][0xc48] ;  /* 0x0003120000087ab9 */ /* 0x000fe20000000a00 */
[----:B------:R-:W-:Y:S01]  /*310d0*/  UIADD3 UR5, UR5, UR6, URZ ;  /* 0x0000000605057290 */ /* 0x000fe2000fffe03f */
[----:B------:R-:W-:Y:S01]  /*310e0*/  IMAD.SHL.U32 R19, R13, 0x2, RZ ;  /* 0x000000020d137824 */ /* 0x000fe200078e00ff */
[----:B------:R-:W-:Y:S01]  /*310f0*/  UIMAD UR6, UR11, UR8, URZ ;  /* 0x000000080b0672a4 */ /* 0x000fe2000f8e023f */
[----:B------:R-:W-:Y:S01]  /*31100*/  IMAD R23, R23, R4, R6 ;  /* 0x0000000417177224 */ /* 0x000fe200078e0206 */
[----:B------:R-:W-:-:S02]  /*31110*/  UIMAD.WIDE.U32 UR4, UR59, UR8, UR4 ;  /* 0x000000083b0472a5 */ /* 0x000fc4000f8e0004 */
[----:B------:R-:W-:-:S04]  /*31120*/  UIMAD UR6, UR59, UR9, UR6 ;  /* 0x000000093b0672a4 */ /* 0x000fc8000f8e0206 */
[----:B------:R-:W-:Y:S01]  /*31130*/  UIADD3 UR6, UR5, UR6, URZ ;  /* 0x0000000605067290 */ /* 0x000fe2000fffe03f */
[----:B------:R-:W-:Y:S02]  /*31140*/  IMAD.U32 R2, RZ, RZ, UR4 ;  /* 0x00000004ff027e24 */ /* 0x000fe4000f8e00ff */
[----:B------:R-:W-:Y:S01]  /*31150*/  IMAD.U32 R3, RZ, RZ, UR5 ;  /* 0x00000005ff037e24 */ /* 0x000fe2000f8e00ff */
[----:B------:R-:W-:Y:S02]  /*31160*/  ULDC.64 UR4, c[0x0][0xc30] ;  /* 0x00030c0000047ab9 */ /* 0x000fe40000000a00 */
[----:B------:R-:W-:Y:S02]  /*31170*/  IMAD.U32 R3, RZ, RZ, UR6 ;  /* 0x00000006ff037e24 */ /* 0x000fe4000f8e00ff */
[----:B------:R-:W-:Y:S02]  /*31180*/  IMAD R0, R0, UR4, RZ ;  /* 0x0000000400007c24 */ /* 0x000fe4000f8e02ff */
        /* <DEDUP_REMOVED lines=8> */
[----:B------:R-:W-:Y:S01]  /*31210*/  ULDC.64 UR4, c[0x0][0xc00] ;  /* 0x0003000000047ab9 */ /* 0x000fe20000000a00 */
[----:B------:R-:W-:Y:S02]  /*31220*/  SHFL.IDX PT, R2, R8, 0x1, 0x1c1f ;  /* 0x003c1f0008027f89 */ /* 0x000fe400000e0000 */
[----:B------:R-:W-:Y:S01]  /*31230*/  IMAD.IADD R3, R23, 0x1, R5 ;  /* 0x0000000117037824 */ /* 0x000fe200078e0205 */
[----:B------:R-:W-:-:S04]  /*31240*/  LEA R20, P1, R22, UR4, 0x2 ;  /* 0x0000000416147c11 */ /* 0x000fc8000f8210ff */
[----:B------:R-:W-:Y:S01]  /*31250*/  LEA.HI.X R22, R22, UR5, R3, 0x2, P1 ;  /* 0x0000000516167c11 */ /* 0x000fe200088f1403 */
[----:B------:R-:W-:Y:S01]  /*31260*/  SHFL.IDX PT, R16, R20, RZ, 0x1c1f ;  /* 0x001c1fff14107589 */ /* 0x000fe200000e0000 */
[----:B------:R-:W-:-:S03]  /*31270*/  ISETP.GE.AND P1, PT, R9, R18, PT ;  /* 0x000000120900720c */ /* 0x000fc60003f26270 */
[----:B------:R-:W3:Y:S04]  /*31280*/  SHFL.IDX PT, R3, R10, 0x1, 0x1c1f ;  /* 0x003c1f000a037f89 */ /* 0x000ee800000e0000 */
[----:B------:R0:W1:Y:S04]  /*31290*/  SHFL.IDX PT, R17, R22, RZ, 0x1c1f ;  /* 0x001c1fff16117589 */ /* 0x00006800000e0000 */
[----:B---3--:R0:W-:Y:S02]  /*312a0*/  @!P0 ST.E desc[UR36][R2.64], R7 ;  /* 0x0000000702008985 */ /* 0x0081e4000c101924 */
[----:B-1----:R-:W-:Y:S05]  /*312b0*/  @P1 BRA `(.L_x_2289) ;  /* 0x0000000c00781947 */ /* 0x002fea0003800000 */
[----:B------:R-:W-:Y:S02]  /*312c0*/  ULDC UR4, c[0x0][0xbc8] ;  /* 0x0002f20000047ab9 */ /* 0x000fe40000000800 */
[----:B------:R-:W-:-:S13]  /*312d0*/  ISETP.GE.AND P0, PT, R19, UR4, PT ;  /* 0x0000000413007c0c */ /* 0x000fda000bf06270 */
[----:B------:R-:W2:Y:S01]  /*312e0*/  @!P0 LDL.64 R12, [R1+0x240] ;  /* 0x00024000010c8983 */ /* 0x000ea20000100a00 */
[C---:B------:R-:W-:Y:S02]  /*312f0*/  VIADD R0, R19.reuse, 0x8 ;  /* 0x0000000813007836 */ /* 0x040fe40000000000 */
[----:B0-----:R-:W-:-:S03]  /*31300*/  @!P0 IMAD.WIDE R2, R19, 0x4, R16 ;  /* 0x0000000413028825 */ /* 0x001fc600078e0210 */
[C---:B------:R-:W-:Y:S01]  /*31310*/  ISETP.GE.AND P1, PT, R0.reuse, UR4, PT ;  /* 0x0000000400007c0c */ /* 0x040fe2000bf26270 */
[----:B------:R-:W-:Y:S01]  /*31320*/  VIADD R8, R19, 0x10 ;  /* 0x0000001013087836 */ /* 0x000fe20000000000 */
[----:B--2---:R0:W-:Y:S11]  /*31330*/  @!P0 ST.E.64 desc[UR36][R2.64], R12 ;  /* 0x0000000c02008985 */ /* 0x0041f6000c101b24 */
[----:B------:R-:W2:Y:S01]  /*31340*/  @!P1 LDL.64 R6, [R1+0x250] ;  /* 0x0002500001069983 */ /* 0x000ea20000100a00 */
[----:B------:R-:W-:-:S02]  /*31350*/  @!P1 LEA.HI R0, R0, R0, RZ, 0x1 ;  /* 0x0000000000009211 */ /* 0x000fc400078f08ff */
[----:B------:R-:W-:Y:S02]  /*31360*/  ISETP.GE.AND P0, PT, R8, UR4, PT ;  /* 0x0000000408007c0c */ /* 0x000fe4000bf06270 */
[----:B------:R-:W-:-:S05]  /*31370*/  @!P1 LOP3.LUT R0, R0, 0xfffffffe, RZ, 0xc0, !PT ;  /* 0xfffffffe00009812 */ /* 0x000fca00078ec0ff */
[----:B------:R-:W-:-:S04]  /*31380*/  @!P1 IMAD.WIDE R4, R0, 0x4, R16 ;  /* 0x0000000400049825 */ /* 0x000fc800078e0210 */
[----:B------:R-:W-:Y:S01]  /*31390*/  VIADD R0, R19, 0x18 ;  /* 0x0000001813007836 */ /* 0x000fe20000000000 */
[----:B--2---:R1:W-:Y:S04]  /*313a0*/  @!P1 ST.E.64 desc[UR36][R4.64], R6 ;  /* 0x0000000604009985 */ /* 0x0043e8000c101b24 */
[----:B------:R-:W2:Y:S01]  /*313b0*/  @!P0 LDL.64 R10, [R1+0x260] ;  /* 0x00026000010a8983 */ /* 0x000ea20000100a00 */
[----:B------:R-:W-:Y:S02]  /*313c0*/  @!P0 LEA.HI R8, R8, R8, RZ, 0x1 ;  /* 0x0000000808088211 */ /* 0x000fe400078f08ff */
[----:B------:R-:W-:Y:S02]  /*313d0*/  ISETP.GE.AND P1, PT, R0, UR4, PT ;  /* 0x0000000400007c0c */ /* 0x000fe4000bf26270 */
[----:B------:R-:W-:-:S05]  /*313e0*/  @!P0 LOP3.LUT R8, R8, 0xfffffffe, RZ, 0xc0, !PT ;  /* 0xfffffffe08088812 */ /* 0x000fca00078ec0ff */
[----:B------:R-:W-:-:S04]  /*313f0*/  @!P0 IMAD.WIDE R8, R8, 0x4, R16 ;  /* 0x0000000408088825 */ /* 0x000fc800078e0210 */
[----:B------:R-:W-:Y:S01]  /*31400*/  VIADD R14, R19, 0x20 ;  /* 0x00000020130e7836 */ /* 0x000fe20000000000 */
[----:B--2---:R2:W-:Y:S04]  /*31410*/  @!P0 ST.E.64 desc[UR36][R8.64], R10 ;  /* 0x0000000a08008985 */ /* 0x0045e8000c101b24 */
[----:B0-----:R-:W3:Y:S01]  /*31420*/  @!P1 LDL.64 R12, [R1+0x270] ;  /* 0x00027000010c9983 */ /* 0x001ee20000100a00 */
[----:B------:R-:W-:Y:S02]  /*31430*/  @!P1 LEA.HI R0, R0, R0, RZ, 0x1 ;  /* 0x0000000000009211 */ /* 0x000fe400078f08ff */
[----:B------:R-:W-:Y:S02]  /*31440*/  ISETP.GE.AND P0, PT, R14, UR4, PT ;  /* 0x000000040e007c0c */ /* 0x000fe4000bf06270 */
[----:B------:R-:W-:-:S05]  /*31450*/  @!P1 LOP3.LUT R0, R0, 0xfffffffe, RZ, 0xc0, !PT ;  /* 0xfffffffe00009812 */ /* 0x000fca00078ec0ff */
[----:B------:R-:W-:-:S04]  /*31460*/  @!P1 IMAD.WIDE R2, R0, 0x4, R16 ;  /* 0x0000000400029825 */ /* 0x000fc800078e0210 */
[----:B------:R-:W-:Y:S01]  /*31470*/  VIADD R0, R19, 0x28 ;  /* 0x0000002813007836 */ /* 0x000fe20000000000 */
[----:B---3--:R0:W-:Y:S04]  /*31480*/  @!P1 ST.E.64 desc[UR36][R2.64], R12 ;  /* 0x0000000c02009985 */ /* 0x0081e8000c101b24 */
[----:B-1----:R-:W3:Y:S01]  /*31490*/  @!P0 LDL.64 R4, [R1+0x280] ;  /* 0x0002800001048983 */ /* 0x002ee20000100a00 */
[----:B------:R-:W-:Y:S02]  /*314a0*/  @!P0 LEA.HI R14, R14, R14, RZ, 0x1 ;  /* 0x0000000e0e0e8211 */ /* 0x000fe400078f08ff */
[----:B------:R-:W-:Y:S02]  /*314b0*/  ISETP.GE.AND P1, PT, R0, UR4, PT ;  /* 0x0000000400007c0c */ /* 0x000fe4000bf26270 */
[----:B------:R-:W-:-:S05]  /*314c0*/  @!P0 LOP3.LUT R14, R14, 0xfffffffe, RZ, 0xc0, !PT ;  /* 0xfffffffe0e0e8812 */ /* 0x000fca00078ec0ff */
[----:B------:R-:W-:-:S04]  /*314d0*/  @!P0 IMAD.WIDE R14, R14, 0x4, R16 ;  /* 0x000000040e0e8825 */ /* 0x000fc800078e0210 */
[----:B--2---:R-:W-:Y:S01]  /*314e0*/  VIADD R8, R19, 0x30 ;  /* 0x0000003013087836 */ /* 0x004fe20000000000 */
[----:B---3--:R1:W-:Y:S04]  /*314f0*/  @!P0 ST.E.64 desc[UR36][R14.64], R4 ;  /* 0x000000040e008985 */ /* 0x0083e8000c101b24 */
[----:B------:R-:W2:Y:S01]  /*31500*/  @!P1 LDL.64 R6, [R1+0x290] ;  /* 0x0002900001069983 */ /* 0x000ea20000100a00 */
[----:B------:R-:W-:Y:S02]  /*31510*/  @!P1 LEA.HI R0, R0, R0, RZ, 0x1 ;  /* 0x0000000000009211 */ /* 0x000fe400078f08ff */
[----:B------:R-:W-:Y:S02]  /*31520*/  ISETP.GE.AND P0, PT, R8, UR4, PT ;  /* 0x0000000408007c0c */ /* 0x000fe4000bf06270 */
[----:B------:R-:W-:-:S05]  /*31530*/  @!P1 LOP3.LUT R0, R0, 0xfffffffe, RZ, 0xc0, !PT ;  /* 0xfffffffe00009812 */ /* 0x000fca00078ec0ff */
[----:B0-----:R-:W-:-:S04]  /*31540*/  @!P1 IMAD.WIDE R2, R0, 0x4, R16 ;  /* 0x0000000400029825 */ /* 0x001fc800078e0210 */
        /* <DEDUP_REMOVED lines=9> */
[----:B-1----:R-:W3:Y:S01]  /*315e0*/  @!P1 LDL.64 R4, [R1+0x2b0] ;  /* 0x0002b00001049983 */ /* 0x002ee20000100a00 */
[----:B------:R-:W-:Y:S02]  /*315f0*/  @!P1 LEA.HI R0, R0, R0, RZ, 0x1 ;  /* 0x0000000000009211 */ /* 0x000fe400078f08ff */
[----:B------:R-:W-:Y:S02]  /*31600*/  ISETP.GE.AND P0, PT, R12, UR4, PT ;  /* 0x000000040c007c0c */ /* 0x000fe4000bf06270 */
[----:B------:R-:W-:-:S05]  /*31610*/  @!P1 LOP3.LUT R0, R0, 0xfffffffe, RZ, 0xc0, !PT ;  /* 0xfffffffe00009812 */ /* 0x000fca00078ec0ff */
[----:B0-----:R-:W-:-:S04]  /*31620*/  @!P1 IMAD.WIDE R2, R0, 0x4, R16 ;  /* 0x0000000400029825 */ /* 0x001fc800078e0210 */
[----:B------:R-:W-:Y:S01]  /*31630*/  VIADD R0, R19, 0x48 ;  /* 0x0000004813007836 */ /* 0x000fe20000000000 */
[----:B---3--:R0:W-:Y:S04]  /*31640*/  @!P1 ST.E.64 desc[UR36][R2.64], R4 ;  /* 0x0000000402009985 */ /* 0x0081e8000c101b24 */
[----:B------:R-:W3:Y:S01]  /*31650*/  @!P0 LDL.64 R6, [R1+0x2c0] ;  /* 0x0002c00001068983 */ /* 0x000ee20000100a00 */
        /* <DEDUP_REMOVED lines=18> */
[----:B-1----:R-:W-:Y:S01]  /*31780*/  VIADD R12, R19, 0x60 ;  /* 0x00000060130c7836 */ /* 0x002fe20000000000 */
[----:B--2---:R1:W-:Y:S04]  /*31790*/  @!P0 ST.E.64 desc[UR36][R10.64], R4 ;  /* 0x000000040a008985 */ /* 0x0043e8000c101b24 */
        /* <DEDUP_REMOVED lines=87> */
[----:B0-----:R-:W-:-:S05]  /*31d10*/  @!P1 LOP3.LUT R3, R0, 0xfffffffe, RZ, 0xc0, !PT ;  /* 0xfffffffe00039812 */ /* 0x001fca00078ec0ff */
[----:B------:R-:W-:-:S04]  /*31d20*/  @!P1 IMAD.WIDE R2, R3, 0x4, R16 ;  /* 0x0000000403029825 */ /* 0x000fc800078e0210 */
[----:B------:R-:W-:Y:S01]  /*31d30*/  VIADD R0, R19, 0xc8 ;  /* 0x000000c813007836 */ /* 0x000fe20000000000 */
[----:B--2---:R0:W-:Y:S04]  /*31d40*/  @!P1 ST.E.64 desc[UR36][R2.64], R6 ;  /* 0x0000000602009985 */ /* 0x0041e8000c101b24 */
[----:B------:R-:W2:Y:S01]  /*31d50*/  @!P0 LDL.64 R8, [R1+0x3c0] ;  /* 0x0003c00001088983 */ /* 0x000ea20000100a00 */
[----:B------:R-:W-:Y:S02]  /*31d60*/  @!P0 LEA.HI R12, R12, R12, RZ, 0x1 ;  /* 0x0000000c0c0c8211 */ /* 0x000fe400078f08ff */
[----:B------:R-:W-:Y:S02]  /*31d70*/  ISETP.GE.AND P1, PT, R0, UR4, PT ;  /* 0x0000000400007c0c */ /* 0x000fe4000bf26270 */
[----:B-1----:R-:W-:-:S05]  /*31d80*/  @!P0 LOP3.LUT R5, R12, 0xfffffffe, RZ, 0xc0, !PT ;  /* 0xfffffffe0c058812 */ /* 0x002fca00078ec0ff */
[----:B------:R-:W-:-:S04]  /*31d90*/  @!P0 IMAD.WIDE R4, R5, 0x4, R16 ;  /* 0x0000000405048825 */ /* 0x000fc800078e0210 */
[----:B------:R-:W-:Y:S01]  /*31da0*/  VIADD R12, R19, 0xd0 ;  /* 0x000000d0130c7836 */ /* 0x000fe20000000000 */
        /* <DEDUP_REMOVED lines=36> */
[----:B------:R-:W3:Y:S01]  /*31ff0*/  @!P0 LDL.64 R8, [R1+0x420] ;  /* 0x0004200001088983 */ /* 0x000ee20000100a00 */
[----:B------:R-:W-:Y:S02]  /*32000*/  @!P0 LEA.HI R12, R12, R12, RZ, 0x1 ;  /* 0x0000000c0c0c8211 */ /* 0x000fe400078f08ff */
[----:B------:R-:W-:Y:S02]  /*32010*/  ISETP.GE.AND P1, PT, R0, UR4, PT ;  /* 0x0000000400007c0c */ /* 0x000fe4000bf26270 */
[----:B-1----:R-:W-:-:S05]  /*32020*/  @!P0 LOP3.LUT R5, R12, 0xfffffffe, RZ, 0xc0, !PT ;  /* 0xfffffffe0c058812 */ /* 0x002fca00078ec0ff */
[----:B------:R-:W-:-:S05]  /*32030*/  @!P0 IMAD.WIDE R4, R5, 0x4, R16 ;  /* 0x0000000405048825 */ /* 0x000fca00078e0210 */
[----:B---3--:R2:W-:Y:S04]  /*32040*/  @!P0 ST.E.64 desc[UR36][R4.64], R8 ;  /* 0x0000000804008985 */ /* 0x0085e8000c101b24 */
[----:B------:R-:W3:Y:S01]  /*32050*/  @!P1 LDL.64 R12, [R1+0x430] ;  /* 0x00043000010c9983 */ /* 0x000ee20000100a00 */
[----:B------:R-:W-:-:S04]  /*32060*/  @!P1 LEA.HI R0, R0, R0, RZ, 0x1 ;  /* 0x0000000000009211 */ /* 0x000fc800078f08ff */
[----:B------:R-:W-:-:S05]  /*32070*/  @!P1 LOP3.LUT R11, R0, 0xfffffffe, RZ, 0xc0, !PT ;  /* 0xfffffffe000b9812 */ /* 0x000fca00078ec0ff */
[----:B------:R-:W-:-:S05]  /*32080*/  @!P1 IMAD.WIDE R16, R11, 0x4, R16 ;  /* 0x000000040b109825 */ /* 0x000fca00078e0210 */
[----:B---3--:R2:W-:Y:S02]  /*32090*/  @!P1 ST.E.64 desc[UR36][R16.64], R12 ;  /* 0x0000000c10009985 */ /* 0x0085e4000c101b24 */
.L_x_2289:
[----:B------:R-:W-:Y:S05]  /*320a0*/  BSYNC B0 ;  /* 0x0000000000007941 */ /* 0x000fea0003800000 */
.L_x_2288:
[----:B------:R-:W-:Y:S01]  /*320b0*/  ISETP.GE.AND P0, PT, R21, R18, PT ;  /* 0x000000121500720c */ /* 0x000fe20003f06270 */
[----:B------:R1:W3:Y:S04]  /*320c0*/  SHFL.IDX PT, R15, R22, 0x1, 0x1c1f ;  /* 0x003c1f00160f7f89 */ /* 0x0002e800000e0000 */
[----:B------:R1:W4:Y:S08]  /*320d0*/  SHFL.IDX PT, R14, R20, 0x1, 0x1c1f ;  /* 0x003c1f00140e7f89 */ /* 0x00033000000e0000 */
[----:B-1----:R-:W-:Y:S05]  /*320e0*/  @P0 BRA `(.L_x_2183) ;  /* 0x0000005800c00947 */ /* 0x002fea0003800000 */
[----:B--2---:R-:W1:Y:S02]  /*320f0*/  LDC R17, c[0x0][0xbc8] ;  /* 0x0002f200ff117b82 */ /* 0x004e640000000800 */
[----:B-1----:R-:W-:-:S13]  /*32100*/  ISETP.GE.AND P0, PT, R19, R17, PT ;  /* 0x000000111300720c */ /* 0x002fda0003f06270 */
[----:B------:R-:W2:Y:S01]  /*32110*/  @!P0 LDL.64 R12, [R1+0x248] ;  /* 0x00024800010c8983 */ /* 0x000ea20000100a00 */
[C---:B------:R-:W-:Y:S02]  /*32120*/  VIADD R0, R19.reuse, 0x8 ;  /* 0x0000000813007836 */ /* 0x040fe40000000000 */
[----:B0--34-:R-:W-:-:S03]  /*32130*/  @!P0 IMAD.WIDE R2, R19, 0x4, R14 ;  /* 0x0000000413028825 */ /* 0x019fc600078e020e */
[C---:B------:R-:W-:Y:S01]  /*32140*/  ISETP.GE.AND P1, PT, R0.reuse, R17, PT ;  /* 0x000000110000720c */ /* 0x040fe20003f26270 */
[----:B------:R-:W-:Y:S01]  /*32150*/  VIADD R10, R19, 0x10 ;  /* 0x00000010130a7836 */ /* 0x000fe20000000000 */
[----:B--2---:R0:W-:Y:S11]  /*32160*/  @!P0 ST.E.64 desc[UR36][R2.64], R12 ;  /* 0x0000000c02008985 */ /* 0x0041f6000c101b24 */
[----:B------:R-:W2:Y:S01]  /*32170*/  @!P1 LDL.64 R6, [R1+0x258] ;  /* 0x0002580001069983 */ /* 0x000ea20000100a00 */
[----:B------:R-:W-:-:S02]  /*32180*/  @!P1 LEA.HI R0, R0, R0, RZ, 0x1 ;  /* 0x0000000000009211 */ /* 0x000fc400078f08ff */
[----:B------:R-:W-:Y:S02]  /*32190*/  ISETP.GE.AND P0, PT, R10, R17, PT ;  /* 0x000000110a00720c */ /* 0x000fe40003f06270 */
[----:B------:R-:W-:-:S05]  /*321a0*/  @!P1 LOP3.LUT R0, R0, 0xfffffffe, RZ, 0xc0, !PT ;  /* 0xfffffffe00009812 */ /* 0x000fca00078ec0ff */
[----:B------:R-:W-:-:S04]  /*321b0*/  @!P1 IMAD.WIDE R4, R0, 0x4, R14 ;  /* 0x0000000400049825 */ /* 0x000fc800078e020e */
[----:B------:R-:W-:Y:S01]  /*321c0*/  VIADD R0, R19, 0x18 ;  /* 0x0000001813007836 */ /* 0x000fe20000000000 */
[----:B--2---:R1:W-:Y:S04]  /*321d0*/  @!P1 ST.E.64 desc[UR36][R4.64], R6 ;  /* 0x0000000604009985 */ /* 0x0043e8000c101b24 */
[----:B------:R-:W2:Y:S01]  /*321e0*/  @!P0 LDL.64 R8, [R1+0x268] ;  /* 0x0002680001088983 */ /* 0x000ea20000100a00 */
[----:B------:R-:W-:Y:S02]  /*321f0*/  @!P0 LEA.HI R10, R10, R10, RZ, 0x1 ;  /* 0x0000000a0a0a8211 */ /* 0x000fe400078f08ff */
[----:B------:R-:W-:Y:S02]  /*32200*/  ISETP.GE.AND P1, PT, R0, R17, PT ;  /* 0x000000110000720c */ /* 0x000fe40003f26270 */
[----:B0-----:R-:W-:-:S05]  /*32210*/  @!P0 LOP3.LUT R2, R10, 0xfffffffe, RZ, 0xc0, !PT ;  /* 0xfffffffe0a028812 */ /* 0x001fca00078ec0ff */
[----:B------:R-:W-:-:S04]  /*32220*/  @!P0 IMAD.WIDE R2, R2, 0x4, R14 ;  /* 0x0000000402028825 */ /* 0x000fc800078e020e */
[----:B------:R-:W-:Y:S01]  /*32230*/  VIADD R12, R19, 0x20 ;  /* 0x00000020130c7836 */ /* 0x000fe20000000000 */
[----:B--2---:R0:W-:Y:S04]  /*32240*/  @!P0 ST.E.64 desc[UR36][R2.64], R8 ;  /* 0x0000000802008985 */ /* 0x0041e8000c101b24 */
[----:B------:R-:W2:Y:S01]  /*32250*/  @!P1 LDL.64 R10, [R1+0x278] ;  /* 0x00027800010a9983 */ /* 0x000ea20000100a00 */
[----:B------:R-:W-:Y:S02]  /*32260*/  @!P1 LEA.HI R0, R0, R0, RZ, 0x1 ;  /* 0x0000000000009211 */ /* 0x000fe400078f08ff */
[----:B------:R-:W-:Y:S02]  /*32270*/  ISETP.GE.AND P0, PT, R12, R17, PT ;  /* 0x000000110c00720c */ /* 0x000fe40003f06270 */
[----:B------:R-:W-:-:S05]  /*32280*/  @!P1 LOP3.LUT R0, R0, 0xfffffffe, RZ, 0xc0, !PT ;  /* 0xfffffffe00009812 */ /* 0x000fca00078ec0ff */
[----:B-1----:R-:W-:-:S04]  /*32290*/  @!P1 IMAD.WIDE R4, R0, 0x4, R14 ;  /* 0x0000000400049825 */ /* 0x002fc800078e020e */
        /* <DEDUP_REMOVED lines=96> */
[----:B-1----:R-:W-:-:S05]  /*328a0*/  @!P1 LOP3.LUT R5, R0, 0xfffffffe, RZ, 0xc0, !PT ;  /* 0xfffffffe00059812 */ /* 0x002fca00078ec0ff */
        /* <DEDUP_REMOVED lines=77> */
[----:B------:R-:W-:-:S06]  /*32d80*/  @!P0 IMAD.WIDE R2, R3, 0x4, R14 ;  /* 0x0000000403028825 */ /* 0x000fcc00078e020e */
[----:B------:R-:W-:Y:S01]  /*32d90*/  @!P1 LEA.HI R0, R0, R0, RZ, 0x1 ;  /* 0x0000000000009211 */ /* 0x000fe200078f08ff */
[----:B--2---:R0:W-:Y:S04]  /*32da0*/  @!P0 ST.E.64 desc[UR36][R2.64], R6 ;  /* 0x0000000602008985 */ /* 0x0041e8000c101b24 */
[----:B------:R-:W2:Y:S01]  /*32db0*/  @!P1 LDL.64 R8, [R1+0x418] ;  /* 0x0004180001089983 */ /* 0x000ea20000100a00 */
[----:B------:R-:W-:Y:S01]  /*32dc0*/  @!P1 LOP3.LUT R13, R0, 0xfffffffe, RZ, 0xc0, !PT ;  /* 0xfffffffe000d9812 */ /* 0x000fe200078ec0ff */
[C---:B------:R-:W-:Y:S01]  /*32dd0*/  VIADD R0, R19.reuse, 0xf0 ;  /* 0x000000f013007836 */ /* 0x040fe20000000000 */
[----:B------:R-:W-:Y:S01]  /*32de0*/  BSSY B0, `(.L_x_2290) ;  /* 0x000000c000007945 */ /* 0x000fe20003800000 */
[----:B------:R-:W-:Y:S02]  /*32df0*/  VIADD R19, R19, 0xf8 ;  /* 0x000000f813137836 */ /* 0x000fe40000000000 */
[----:B-1----:R-:W-:Y:S01]  /*32e00*/  @!P1 IMAD.WIDE R4, R13, 0x4, R14 ;  /* 0x000000040d049825 */ /* 0x002fe200078e020e */
[----:B------:R-:W-:-:S04]  /*32e10*/  ISETP.GE.AND P0, PT, R0, R17, PT ;  /* 0x000000110000720c */ /* 0x000fc80003f06270 */
[----:B--2---:R0:W-:Y:S01]  /*32e20*/  @!P1 ST.E.64 desc[UR36][R4.64], R8 ;  /* 0x0000000804009985 */ /* 0x0041e2000c101b24 */
[----:B------:R-:W-:-:S08]  /*32e30*/  ISETP.GE.AND P1, PT, R19, R17, PT ;  /* 0x000000111300720c */ /* 0x000fd00003f26270 */
[----:B------:R-:W-:Y:S05]  /*32e40*/  @P0 BRA `(.L_x_2291) ;  /* 0x0000000000140947 */ /* 0x000fea0003800000 */
[----:B0-----:R-:W2:Y:S01]  /*32e50*/  LDL.64 R4, [R1+0x428] ;  /* 0x0004280001047983 */ /* 0x001ea20000100a00 */
[----:B------:R-:W-:-:S04]  /*32e60*/  LEA.HI R0, R0, R0, RZ, 0x1 ;  /* 0x0000000000007211 */ /* 0x000fc800078f08ff */
[----:B------:R-:W-:-:S05]  /*32e70*/  LOP3.LUT R3, R0, 0xfffffffe, RZ, 0xc0, !PT ;  /* 0xfffffffe00037812 */ /* 0x000fca00078ec0ff */
[----:B------:R-:W-:-:S05]  /*32e80*/  IMAD.WIDE R2, R3, 0x4, R14 ;  /* 0x0000000403027825 */ /* 0x000fca00078e020e */
[----:B--2---:R1:W-:Y:S02]  /*32e90*/  ST.E.64 desc[UR36][R2.64], R4 ;  /* 0x0000000402007985 */ /* 0x0043e4000c101b24 */
.L_x_2291:
[----:B------:R-:W-:Y:S05]  /*32ea0*/  BSYNC B0 ;  /* 0x0000000000007941 */ /* 0x000fea0003800000 */
.L_x_2290:
[----:B------:R-:W-:Y:S05]  /*32eb0*/  @P1 BRA `(.L_x_2183) ;  /* 0x0000004c004c1947 */ /* 0x000fea0003800000 */
[----:B01----:R-:W2:Y:S01]  /*32ec0*/  LDL.64 R4, [R1+0x438] ;  /* 0x0004380001047983 */ /* 0x003ea20000100a00 */
[----:B------:R-:W-:-:S04]  /*32ed0*/  LEA.HI R19, R19, R19, RZ, 0x1 ;  /* 0x0000001313137211 */ /* 0x000fc800078f08ff */
[----:B------:R-:W-:-:S05]  /*32ee0*/  LOP3.LUT R3, R19, 0xfffffffe, RZ, 0xc0, !PT ;  /* 0xfffffffe13037812 */ /* 0x000fca00078ec0ff */
[----:B------:R-:W-:-:S05]  /*32ef0*/  IMAD.WIDE R2, R3, 0x4, R14 ;  /* 0x0000000403027825 */ /* 0x000fca00078e020e */
[----:B--2---:R0:W-:Y:S01]  /*32f00*/  ST.E.64 desc[UR36][R2.64], R4 ;  /* 0x0000000402007985 */ /* 0x0041e2000c101b24 */
[----:B------:R-:W-:Y:S05]  /*32f10*/  BRA `(.L_x_2183) ;  /* 0x0000004c00347947 */ /* 0x000fea0003800000 */
.L_x_2287:
[----:B------:R-:W2:Y:S02]  /*32f20*/  S2R R0, SR_TID.X ;  /* 0x0000000000007919 */ /* 0x000ea40000002100 */
[----:B--2---:R-:W-:-:S05]  /*32f30*/  VIADD R0, R0, 0xffffff80 ;  /* 0xffffff8000007836 */ /* 0x004fca0000000000 */
[----:B------:R-:W-:-:S13]  /*32f40*/  ISETP.GT.AND P0, PT, R0, 0x7f, PT ;  /* 0x0000007f0000780c */ /* 0x000fda0003f04270 */
[----:B------:R-:W-:Y:S05]  /*32f50*/  @P0 BRA `(.L_x_2183) ;  /* 0x0000004c00240947 */ /* 0x000fea0003800000 */
[----:B-1----:R-:W1:Y:S01]  /*32f60*/  S2R R3, SR_CTAID.X ;  /* 0x0000000000037919 */ /* 0x002e620000002500 */
[----:B0-----:R-:W0:Y:S01]  /*32f70*/  LDC R4, c[0x0][0xce8] ;  /* 0x00033a00ff047b82 */ /* 0x001e220000000800 */
[----:B------:R-:W-:Y:S02]  /*32f80*/  ULDC UR4, c[0x0][0xb88] ;  /* 0x0002e20000047ab9 */ /* 0x000fe40000000800 */
[----:B0-----:R-:W-:Y:S02]  /*32f90*/  IMAD R5, R4, UR4, RZ ;  /* 0x0000000404057c24 */ /* 0x001fe4000f8e02ff */
[----:B-1----:R-:W-:-:S05]  /*32fa0*/  IMAD R0, R3, 0x80, R0 ;  /* 0x0000008003007824 */ /* 0x002fca00078e0200 */
[----:B------:R-:W-:-:S13]  /*32fb0*/  ISETP.GE.AND P0, PT, R0, R5, PT ;  /* 0x000000050000720c */ /* 0x000fda0003f06270 */
[----:B------:R-:W-:Y:S05]  /*32fc0*/  @P0 BRA `(.L_x_2183) ;  /* 0x0000004c00080947 */ /* 0x000fea0003800000 */
[----:B------:R-:W-:Y:S01]  /*32fd0*/  ISETP.NE.AND P0, PT, R4, 0x1, PT ;  /* 0x000000010400780c */ /* 0x000fe20003f05270 */
[----:B------:R-:W-:Y:S01]  /*32fe0*/  USHF.R.S32.HI UR6, URZ, 0x1f, UR58 ;  /* 0x0000001f3f067899 */ /* 0x000fe2000801143a */
[----:B------:R-:W-:Y:S01]  /*32ff0*/  IMAD.MOV.U32 R2, RZ, RZ, R0 ;  /* 0x000000ffff027224 */ /* 0x000fe200078e0000 */
[----:B------:R-:W-:Y:S01]  /*33000*/  ULDC.64 UR8, c[0x0][0xcd0] ;  /* 0x0003340000087ab9 */ /* 0x000fe20000000a00 */
[----:B------:R-:W-:Y:S02]  /*33010*/  USHF.R.S32.HI UR7, URZ, 0x1f, UR61 ;  /* 0x0000001f3f077899 */ /* 0x000fe4000801143d */
[----:B------:R-:W-:Y:S02]  /*33020*/  UIMAD UR6, UR6, UR8, URZ ;  /* 0x00000008060672a4 */ /* 0x000fe4000f8e023f */
[----:B------:R-:W-:Y:S02]  /*33030*/  UIMAD.WIDE.U32 UR4, UR58, UR8, URZ ;  /* 0x000000083a0472a5 */ /* 0x000fe4000f8e003f */
[----:B------:R-:W-:-:S03]  /*33040*/  UIMAD UR6, UR58, UR9, UR6 ;  /* 0x000000093a0672a4 */ /* 0x000fc6000f8e0206 */
[----:B------:R-:W0:Y:S01]  /*33050*/  @P0 LDC R3, c[0x0][0xcec] ;  /* 0x00033b00ff030b82 */ /* 0x000e220000000800 */
[----:B------:R-:W-:Y:S01]  /*33060*/  ULDC.64 UR8, c[0x0][0xcd8] ;  /* 0x0003360000087ab9 */ /* 0x000fe20000000a00 */
[----:B------:R-:W-:Y:S02]  /*33070*/  UIADD3 UR5, UR5, UR6, URZ ;  /* 0x0000000605057290 */ /* 0x000fe4000fffe03f */
[----:B------:R-:W-:Y:S02]  /*33080*/  UIMAD UR7, UR7, UR8, URZ ;  /* 0x00000008070772a4 */ /* 0x000fe4000f8e023f */
[----:B------:R-:W-:Y:S02]  /*33090*/  USHF.R.S32.HI UR6, URZ, 0x1f, UR59 ;  /* 0x0000001f3f067899 */ /* 0x000fe4000801143b */
[----:B------:R-:W1:Y:S01]  /*330a0*/  @P0 LDC R6, c[0x0][0xcf0] ;  /* 0x00033c00ff060b82 */ /* 0x000e620000000800 */
[----:B------:R-:W-:Y:S02]  /*330b0*/  UIMAD UR7, UR61, UR9, UR7 ;  /* 0x000000093d0772a4 */ /* 0x000fe4000f8e0207 */
[----:B------:R-:W-:-:S03]  /*330c0*/  UIMAD.WIDE.U32 UR4, UR61, UR8, UR4 ;  /* 0x000000083d0472a5 */ /* 0x000fc6000f8e0004 */
[----:B------:R-:W-:Y:S01]  /*330d0*/  ULDC.64 UR8, c[0x0][0xce0] ;  /* 0x0003380000087ab9 */ /* 0x000fe20000000a00 */
[----:B------:R-:W-:Y:S02]  /*330e0*/  UIADD3 UR5, UR7, UR5, URZ ;  /* 0x0000000507057290 */ /* 0x000fe4000fffe03f */
[----:B------:R-:W-:Y:S02]  /*330f0*/  UIMAD UR6, UR6, UR8, URZ ;  /* 0x00000008060672a4 */ /* 0x000fe4000f8e023f */
[----:B------:R-:W-:Y:S02]  /*33100*/  UIMAD.WIDE.U32 UR4, UR59, UR8, UR4 ;  /* 0x000000083b0472a5 */ /* 0x000fe4000f8e0004 */
[----:B------:R-:W-:Y:S01]  /*33110*/  UIMAD UR6, UR59, UR9, UR6 ;  /* 0x000000093b0672a4 */ /* 0x000fe2000f8e0206 */
[----:B0-----:R-:W-:-:S05]  /*33120*/  @P0 IMAD.HI.U32 R3, R0, R3, RZ ;  /* 0x0000000300030227 */ /* 0x001fca00078e00ff */
[----:B-1----:R-:W-:-:S04]  /*33130*/  @P0 SHF.R.U32.HI R2, RZ, R6, R3 ;  /* 0x00000006ff020219 */ /* 0x002fc80000011603 */
[--C-:B------:R-:W-:Y:S01]  /*33140*/  SHF.R.S32.HI R3, RZ, 0x1f, R2.reuse ;  /* 0x0000001fff037819 */ /* 0x100fe20000011402 */
[----:B------:R-:W-:Y:S01]  /*33150*/  IMAD.MOV R5, RZ, RZ, -R2 ;  /* 0x000000ffff057224 */ /* 0x000fe200078e0a02 */
[----:B------:R-:W-:-:S03]  /*33160*/  IADD3 R2, P0, R2, UR4, RZ ;  /* 0x0000000402027c10 */ /* 0x000fc6000ff1e0ff */
[----:B------:R-:W-:Y:S02]  /*33170*/  IMAD R5, R4, R5, R0 ;  /* 0x0000000504057224 */ /* 0x000fe400078e0200 */
[----:B------:R-:W-:Y:S01]  /*33180*/  IMAD.U32 R4, RZ, RZ, UR6 ;  /* 0x00000006ff047e24 */ /* 0x000fe2000f8e00ff */
[----:B------:R-:W-:Y:S02]  /*33190*/  ULDC.64 UR6, c[0x0][0xcc8] ;  /* 0x0003320000067ab9 */ /* 0x000fe40000000a00 */
[----:B------:R-:W-:Y:S02]  /*331a0*/  SHF.R.S32.HI R0, RZ, 0x1f, R5 ;  /* 0x0000001fff007819 */ /* 0x000fe40000011405 */
[----:B------:R-:W-:Y:S01]  /*331b0*/  IADD3.X R3, R3, UR5, R4, P0, !PT ;  /* 0x0000000503037c10 */ /* 0x000fe200087fe404 */
[----:B------:R-:W-:Y:S02]  /*331c0*/  ULDC.64 UR4, c[0x0][0xca8] ;  /* 0x00032a0000047ab9 */ /* 0x000fe40000000a00 */
[----:B------:R-:W-:-:S02]  /*331d0*/  IMAD R0, R0, UR6, RZ ;  /* 0x0000000600007c24 */ /* 0x000fc4000f8e02ff */
[----:B------:R-:W-:-:S04]  /*331e0*/  IMAD.WIDE.U32 R2, R5, UR6, R2 ;  /* 0x0000000605027c25 */ /* 0x000fc8000f8e0002 */
[----:B------:R-:W-:Y:S01]  /*331f0*/  IMAD R7, R5, UR7, R0 ;  /* 0x0000000705077c24 */ /* 0x000fe2000f8e0200 */
[----:B------:R-:W-:-:S03]  /*33200*/  LEA R4, P0, R2, UR4, 0x2 ;  /* 0x0000000402047c11 */ /* 0x000fc6000f8010ff */
[----:B------:R-:W-:-:S05]  /*33210*/  IMAD.IADD R3, R3, 0x1, R7 ;  /* 0x0000000103037824 */ /* 0x000fca00078e0207 */
[----:B------:R-:W-:Y:S01]  /*33220*/  LEA.HI.X R5, R2, UR5, R3, 0x2, P0 ;  /* 0x0000000502057c11 */ /* 0x000fe200080f1403 */
[----:B------:R-:W-:-:S05]  /*33230*/  IMAD.MOV.U32 R3, RZ, RZ, -0x800000 ;  /* 0xff800000ff037424 */ /* 0x000fca00078e00ff */
[----:B------:R0:W-:Y:S01]  /*33240*/  STG.E desc[UR36][R4.64], R3 ;  /* 0x0000000304007986 */ /* 0x0001e2000c101924 */
[----:B------:R-:W-:Y:S05]  /*33250*/  BRA `(.L_x_2183) ;  /* 0x0000004800647947 */ /* 0x000fea0003800000 */
.L_x_2181:
[----:B------:R-:W-:-:S08]  /*33260*/  NOP ;  /* 0x0000000000007918 */ /* 0x000fd00000000000 */
[----:B0-----:R-:W0:-:S00]  /*33270*/  USETMAXREG.DEALLOC.CTAPOOL 0x28 ;  /* 0x00000028000079c8 */ /* 0x001e0000080e0500 */
        /* <DEDUP_REMOVED lines=16> */
.L_x_2292:
[----:B------:R-:W-:Y:S01]  /*33380*/  ULDC UR7, c[0x0][0xd50] ;  /* 0x0003540000077ab9 */ /* 0x000fe20000000800 */
[----:B------:R-:W-:Y:S01]  /*33390*/  UMOV UR39, UR6 ;  /* 0x0000000600277c82 */ /* 0x000fe20008000000 */
[----:B------:R-:W-:-:S11]  /*333a0*/  UISETP.NE.AND UP0, UPT, UR7, 0x1, UPT ;  /* 0x000000010700788c */ /* 0x000fd6000bf05270 */
[----:B------:R-:W-:Y:S01]  /*333b0*/  @UP0 ULDC UR4, c[0x0][0xd54] ;  /* 0x0003550000040ab9 */ /* 0x000fe20000000800 */
[----:B------:R-:W-:Y:S01]  /*333c0*/  @UP0 ULDC UR8, c[0x0][0xd58] ;  /* 0x0003560000080ab9 */ /* 0x000fe20000000800 */
[----:B------:R-:W-:-:S04]  /*333d0*/  UIMAD.WIDE.U32 UR4, UR6, UR4, URZ ;  /* 0x00000004060472a5 */ /* 0x000fc8000f8e003f */
[----:B------:R-:W-:-:S12]  /*333e0*/  @UP0 USHF.R.U32.HI UR39, URZ, UR8, UR5 ;  /* 0x000000083f270299 */ /* 0x000fd80008011605 */
.L_x_2293:
        /* <DEDUP_REMOVED lines=53> */
.L_x_2296:
[----:B------:R-:W-:-:S11]  /*33740*/  UISETP.NE.AND UP0, UPT, UR5, 0x1, UPT ;  /* 0x000000010500788c */ /* 0x000fd6000bf05270 */
[----:B------:R-:W-:Y:S02]  /*33750*/  @UP0 ULDC.64 UR12, c[0x0][0xae0] ;  /* 0x0002b800000c0ab9 */ /* 0x000fe40000000a00 */
[----:B------:R-:W-:-:S04]  /*33760*/  UIMAD.WIDE.U32 UR6, UR8, UR12, URZ ;  /* 0x0000000c080672a5 */ /* 0x000fc8000f8e003f */
[----:B------:R-:W-:-:S12]  /*33770*/  @UP0 USHF.R.U32.HI UR8, URZ, UR13, UR7 ;  /* 0x0000000d3f080299 */ /* 0x000fd80008011607 */
.L_x_2297:
[----:B------:R-:W-:-:S04]  /*33780*/  UIMAD UR8, UR8, UR5, UR5 ;  /* 0x00000005080872a4 */ /* 0x000fc8000f8e0205 */
[----:B------:R-:W-:-:S04]  /*33790*/  UISETP.LT.AND UP0, UPT, UR4, UR8, UPT ;  /* 0x000000080400728c */ /* 0x000fc8000bf01270 */
[----:B------:R-:W-:-:S12]  /*337a0*/  USEL UR4, UR4, UR8, UP0 ;  /* 0x0000000804047287 */ /* 0x000fd80008000000 */
.L_x_2295:
        /* <DEDUP_REMOVED lines=26> */
.L_x_2299:
[----:B------:R-:W-:-:S11]  /*33950*/  UISETP.NE.AND UP0, UPT, UR5, 0x1, UPT ;  /* 0x000000010500788c */ /* 0x000fd6000bf05270 */
[----:B------:R-:W-:Y:S02]  /*33960*/  @UP0 ULDC.64 UR10, c[0x0][0xae0] ;  /* 0x0002b800000a0ab9 */ /* 0x000fe40000000a00 */
[----:B------:R-:W-:-:S04]  /*33970*/  UIMAD.WIDE.U32 UR6, UR4, UR10, URZ ;  /* 0x0000000a040672a5 */ /* 0x000fc8000f8e003f */
[----:B------:R-:W-:-:S12]  /*33980*/  @UP0 USHF.R.U32.HI UR4, URZ, UR11, UR7 ;  /* 0x0000000b3f040299 */ /* 0x000fd80008011607 */
.L_x_2300:
[----:B------:R-:W-:-:S04]  /*33990*/  UIMAD UR4, UR4, UR5, URZ ;  /* 0x00000005040472a4 */ /* 0x000fc8000f8e023f */
[----:B------:R-:W-:-:S04]  /*339a0*/  UISETP.LT.AND UP0, UPT, UR8, UR4, UPT ;  /* 0x000000040800728c */ /* 0x000fc8000bf01270 */
[----:B------:R-:W-:-:S12]  /*339b0*/  USEL UR8, UR8, UR4, !UP0 ;  /* 0x0000000408087287 */ /* 0x000fd8000c000000 */
.L_x_2298:
        /* <DEDUP_REMOVED lines=44> */
.L_x_2301:
        /* <DEDUP_REMOVED lines=32> */
.L_x_2302:
        /* <DEDUP_REMOVED lines=19> */
[----:B-1---5:R-:W-:Y:S05]  /*33fb0*/  CALL.ABS.NOINC R2 ;  /* 0x0000000002007343 */ /* 0x022fea0003c00000 */
.L_x_2304:
        /* <DEDUP_REMOVED lines=15> */
.L_x_2303:
[----:B------:R-:W0:Y:S01]  /*340b0*/  LDC.64 R2, c[0x0][0xaf0] ;  /* 0x0002bc00ff027b82 */ /* 0x000e220000000a00 */
[----:B------:R-:W-:-:S07]  /*340c0*/  IMAD.MOV.U32 R30, RZ, RZ, R19 ;  /* 0x000000ffff1e7224 */ /* 0x000fce00078e0013 */
[----:B------:R-:W1:Y:S01]  /*340d0*/  LDC R12, c[0x0][0x430] ;  /* 0x00010c00ff0c7b82 */ /* 0x000e620000000800 */
[C---:B------:R-:W-:Y:S01]  /*340e0*/  IMAD.SHL.U32 R0, R27.reuse, 0x10, RZ ;  /* 0x000000101b007824 */ /* 0x040fe200078e00ff */
[C---:B------:R-:W-:Y:S02]  /*340f0*/  LOP3.LUT R7, R27.reuse, 0x7f, RZ, 0xc0, !PT ;  /* 0x0000007f1b077812 */ /* 0x040fe400078ec0ff */
        /* <DEDUP_REMOVED lines=8> */
[----:B------:R-:W-:Y:S01]  /*34180*/  LOP3.LUT R4, R0, 0x70, RZ, 0xc0, !PT ;  /* 0x0000007000047812 */ /* 0x000fe200078ec0ff */
[----:B------:R-:W-:Y:S01]  /*34190*/  VIADD R0, R24, 0xffffffff ;  /* 0xffffffff18007836 */ /* 0x000fe20000000000 */
[----:B------:R-:W-:Y:S02]  /*341a0*/  SHF.R.U32.HI R5, RZ, 0x3, R7 ;  /* 0x00000003ff057819 */ /* 0x000fe40000011607 */
[----:B-1----:R-:W-:Y:S02]  /*341b0*/  ISETP.NE.AND P1, PT, R12, 0x1, PT ;  /* 0x000000010c00780c */ /* 0x002fe40003f25270 */
[----:B------:R-:W-:-:S05]  /*341c0*/  LOP3.LUT R32, R4, R5, RZ, 0xfc, !PT ;  /* 0x0000000504207212 */ /* 0x000fca00078efcff */
[----:B------:R-:W-:-:S04]  /*341d0*/  IMAD R4, R0, 0x60, R32 ;  /* 0x0000006000047824 */ /* 0x000fc800078e0220 */
[C---:B-----5:R-:W-:Y:S01]  /*341e0*/  IMAD.IADD R10, R4.reuse, 0x1, R25 ;  /* 0x00000001040a7824 */ /* 0x060fe200078e0219 */
[----:B------:R-:W-:Y:S01]  /*341f0*/  ISETP.GE.AND P0, PT, R4, UR41, PT ;  /* 0x0000002904007c0c */ /* 0x000fe2000bf06270 */
[----:B0-----:R-:W0:Y:S01]  /*34200*/  @P1 LDC R2, c[0x0][0x434] ;  /* 0x00010d00ff021b82 */ /* 0x001e220000000800 */
[----:B------:R-:W-:Y:S01]  /*34210*/  @P1 LOP3.LUT R16, R16, 0x4000, RZ, 0xfc, !PT ;  /* 0x0000400010101812 */ /* 0x000fe200078efcff */
[----:B------:R-:W-:Y:S01]  /*34220*/  IMAD.MOV.U32 R11, RZ, RZ, R10 ;  /* 0x000000ffff0b7224 */ /* 0x000fe200078e000a */
[----:B------:R-:W-:-:S05]  /*34230*/  ISETP.GT.U32.OR P0, PT, R32, 0x5f, P0 ;  /* 0x0000005f2000780c */ /* 0x000fca0000704470 */
[----:B------:R-:W1:Y:S08]  /*34240*/  @P1 LDC R3, c[0x0][0x438] ;  /* 0x00010e00ff031b82 */ /* 0x000e700000000800 */
[----:B------:R-:W3:Y:S08]  /*34250*/  @!P0 LDC.64 R8, c[0x0][0x428] ;  /* 0x00010a00ff088b82 */ /* 0x000ef00000000a00 */
[----:B------:R-:W4:Y:S01]  /*34260*/  @!P0 LDC.64 R4, c[0x0][0x418] ;  /* 0x00010600ff048b82 */ /* 0x000f220000000a00 */
[----:B0-----:R-:W-:-:S05]  /*34270*/  @P1 IMAD.HI.U32 R2, R10, R2, RZ ;  /* 0x000000020a021227 */ /* 0x001fca00078e00ff */
        /* <DEDUP_REMOVED lines=13> */
[----:B------:R-:W-:Y:S01]  /*34350*/  LOP3.LUT R16, R16, 0xffffffef, RZ, 0xc0, !PT ;  /* 0xffffffef10107812 */ /* 0x000fe200078ec0ff */
[----:B------:R-:W-:Y:S01]  /*34360*/  IMAD.MOV R23, RZ, RZ, -R11 ;  /* 0x000000ffff177224 */ /* 0x000fe200078e0a0b */
[C---:B------:R-:W-:Y:S02]  /*34370*/  LOP3.LUT R35, R22.reuse, 0x40, RZ, 0xfc, !PT ;  /* 0x0000004016237812 */ /* 0x040fe400078efcff */
[----:B------:R-:W-:Y:S01]  /*34380*/  LOP3.LUT R31, R22, 0x80, RZ, 0xfc, !PT ;  /* 0x00000080161f7812 */ /* 0x000fe200078efcff */
[----:B------:R-:W-:Y:S01]  /*34390*/  IMAD R23, R12, R23, R10 ;  /* 0x000000170c177224 */ /* 0x000fe200078e020a */
[----:B------:R-:W-:Y:S02]  /*343a0*/  ISETP.GE.AND P4, PT, R35, UR4, PT ;  /* 0x0000000423007c0c */ /* 0x000fe4000bf86270 */
[----:B------:R-:W-:-:S02]  /*343b0*/  ISETP.GE.AND P3, PT, R31, UR4, PT ;  /* 0x000000041f007c0c */ /* 0x000fc4000bf66270 */
[C---:B------:R-:W-:Y:S02]  /*343c0*/  ISETP.GE.AND P2, PT, R22.reuse, UR4, PT ;  /* 0x0000000416007c0c */ /* 0x040fe4000bf46270 */
[----:B------:R-:W-:-:S04]  /*343d0*/  LOP3.LUT R28, R22, 0xc0, RZ, 0xfc, !PT ;  /* 0x000000c0161c7812 */ /* 0x000fc800078efcff */
[----:B------:R-:W-:-:S03]  /*343e0*/  ISETP.GE.AND P1, PT, R28, UR4, PT ;  /* 0x000000041c007c0c */ /* 0x000fc6000bf26270 */
[----:B------:R-:W-:-:S04]  /*343f0*/  @P4 LOP3.LUT R16, R16, 0x10, RZ, 0xfc, !PT ;  /* 0x0000001010104812 */ /* 0x000fc800078efcff */
[----:B------:R-:W-:-:S04]  /*34400*/  LOP3.LUT R16, R16, 0xfffffffe, RZ, 0xc0, !PT ;  /* 0xfffffffe10107812 */ /* 0x000fc800078ec0ff */
[----:B------:R-:W-:-:S04]  /*34410*/  LOP3.LUT R16, R16, 0xfffffff7, RZ, 0xc0, !PT ;  /* 0xfffffff710107812 */ /* 0x000fc800078ec0ff */
[----:B------:R-:W-:-:S04]  /*34420*/  @P3 LOP3.LUT R16, R16, 0x8, RZ, 0xfc, !PT ;  /* 0x0000000810103812 */ /* 0x000fc800078efcff */
[----:B------:R-:W-:-:S04]  /*34430*/  @P2 LOP3.LUT R16, R16, 0x1, RZ, 0xfc, !PT ;  /* 0x0000000110102812 */ /* 0x000fc800078efcff */
[----:B------:R-:W-:-:S04]  /*34440*/  LOP3.LUT R16, R16, 0xfffffffb, RZ, 0xc0, !PT ;  /* 0xfffffffb10107812 */ /* 0x000fc800078ec0ff */
[----:B------:R-:W-:Y:S01]  /*34450*/  @P1 LOP3.LUT R16, R16, 0x4, RZ, 0xfc, !PT ;  /* 0x0000000410101812 */ /* 0x000fe200078efcff */
[----:B0-----:R-:W-:Y:S06]  /*34460*/  BRA.DIV UR5, `(.L_x_2305) ;  /* 0x0000003a05887947 */ /* 0x001fec000b800000 */
.L_x_2351:
[--C-:B-----5:R-:W-:Y:S01]  /*34470*/  @!P0 SHF.R.S32.HI R3, RZ, 0x1f, R4.reuse ;  /* 0x0000001fff038819 */ /* 0x120fe20000011404 */
[----:B------:R-:W-:Y:S01]  /*34480*/  ULOP3.LUT UR4, UR60, 0x2, URZ, 0xfc, !UPT ;  /* 0x000000023c047892 */ /* 0x000fe2000f8efc3f */
[----:B------:R-:W-:Y:S02]  /*34490*/  CS2R R18, SRZ ;  /* 0x0000000000127805 */ /* 0x000fe4000001ff00 */
[----:B------:R-:W-:Y:S01]  /*344a0*/  LOP3.LUT R16, R16, 0xffff7fff, RZ, 0xc0, !PT ;  /* 0xffff7fff10107812 */ /* 0x000fe200078ec0ff */
[----:B------:R-:W-:Y:S01]  /*344b0*/  @!P0 IMAD.MOV.U32 R18, RZ, RZ, R4 ;  /* 0x000000ffff128224 */ /* 0x000fe200078e0004 */
[----:B------:R-:W-:Y:S01]  /*344c0*/  SEL R36, RZ, 0x1, P2 ;  /* 0x00000001ff247807 */ /* 0x000fe20001000000 */
[----:B------:R-:W-:Y:S01]  /*344d0*/  @!P0 IMAD.MOV.U32 R19, RZ, RZ, R3 ;  /* 0x000000ffff138224 */ /* 0x000fe200078e0003 */
[----:B------:R-:W-:Y:S01]  /*344e0*/  ISETP.GT.U32.AND P0, PT, R32, 0x5f, PT ;  /* 0x0000005f2000780c */ /* 0x000fe20003f04070 */
[----:B------:R-:W-:Y:S02]  /*344f0*/  IMAD.U32 R34, RZ, RZ, UR4 ;  /* 0x00000004ff227e24 */ /* 0x000fe4000f8e00ff */
[----:B------:R-:W-:-:S03]  /*34500*/  IMAD.U32 R29, RZ, RZ, UR39 ;  /* 0x00000027ff1d7e24 */ /* 0x000fc6000f8e00ff */
[----:B------:R-:W-:Y:S02]  /*34510*/  ISETP.NE.AND P1, PT, R34, 0x3, PT ;  /* 0x000000032200780c */ /* 0x000fe40003f25270 */
[----:B------:R-:W-:-:S05]  /*34520*/  SHF.R.S32.HI R29, RZ, 0x1f, R29 ;  /* 0x0000001fff1d7819 */ /* 0x000fca000001141d */
[----:B------:R-:W-:-:S04]  /*34530*/  @P0 LOP3.LUT R16, R16, 0x8000, RZ, 0xfc, !PT ;  /* 0x0000800010100812 */ /* 0x000fc800078efcff */
[----:B------:R-:W-:-:S04]  /*34540*/  LOP3.LUT R16, R16, 0xffffffdf, RZ, 0xc0, !PT ;  /* 0xffffffdf10107812 */ /* 0x000fc800078ec0ff */
[----:B------:R-:W-:Y:S01]  /*34550*/  @P1 LOP3.LUT R16, R16, 0x20, RZ, 0xfc, !PT ;  /* 0x0000002010101812 */ /* 0x000fe200078efcff */
[----:B------:R-:W-:Y:S06]  /*34560*/  @!P1 BRA `(.L_x_2306) ;  /* 0x0000000000049947 */ /* 0x000fec0003800000 */
[----:B------:R-:W-:Y:S01]  /*34570*/  BPT.TRAP 0x1 ;  /* 0x000000040000795c */ /* 0x000fe20000300000 */
.L_x_2306:
[----:B------:R-:W-:-:S05]  /*34580*/  IMAD.MOV.U32 R2, RZ, RZ, 0x1 ;  /* 0x00000001ff027424 */ /* 0x000fca00078e00ff */
[----:B------:R-:W-:-:S04]  /*34590*/  SHF.L.U32 R2, R2, 0x1f, RZ ;  /* 0x0000001f02027819 */ /* 0x000fc800000006ff */
[----:B------:R-:W0:Y:S02]  /*345a0*/  SYNCS.PHASECHK.TRANS64.TRYWAIT P0, [UR46+0x32440], R2 ;  /* 0x03244002ff0075a7 */ /* 0x000e24000800016e */
[----:B0-----:R-:W-:Y:S05]  /*345b0*/  @!P0 BRA `(.L_x_2307) ;  /* 0x0000003800548947 */ /* 0x001fea0003800000 */
.L_x_2352:
[----:B------:R-:W-:Y:S01]  /*345c0*/  SHF.R.S32.HI R26, RZ, 0x1f, R23 ;  /* 0x0000001fff1a7819 */ /* 0x000fe20000011417 */
[----:B------:R-:W-:Y:S01]  /*345d0*/  ULDC.64 UR4, c[0x0][0x300] ;  /* 0x0000c00000047ab9 */ /* 0x000fe20000000a00 */
[----:B------:R-:W-:Y:S01]  /*345e0*/  R2UR UR6, R29 ;  /* 0x000000001d0672ca */ /* 0x000fe200000e0000 */
[----:B------:R-:W-:Y:S01]  /*345f0*/  IMAD.MOV.U32 R17, RZ, RZ, -0x60 ;  /* 0xffffffa0ff117424 */ /* 0x000fe200078e00ff */
[----:B------:R-:W-:Y:S01]  /*34600*/  SHF.R.U32.HI R8, RZ, 0x3, R7 ;  /* 0x00000003ff087819 */ /* 0x000fe20000011607 */
[----:B0-----:R-:W-:Y:S01]  /*34610*/  IMAD R2, R26, UR4, RZ ;  /* 0x000000041a027c24 */ /* 0x001fe2000f8e02ff */
[----:B------:R-:W-:Y:S01]  /*34620*/  LOP3.LUT R16, R16, 0xfffffffd, RZ, 0xc0, !PT ;  /* 0xfffffffd10107812 */ /* 0x000fe200078ec0ff */
[----:B------:R-:W-:Y:S02]  /*34630*/  IMAD R17, R0, R17, UR41 ;  /* 0x0000002900117e24 */ /* 0x000fe4000f8e0211 */
        /* <DEDUP_REMOVED lines=8> */
[----:B------:R-:W-:Y:S02]  /*346c0*/  IMAD.IADD R17, R17, 0x1, -R8 ;  /* 0x0000000111117824 */ /* 0x000fe400078e0a08 */
        /* <DEDUP_REMOVED lines=9> */
[----:B------:R-:W-:Y:S01]  /*34760*/  ULDC UR4, c[0x0][0x2f4] ;  /* 0x0000bd0000047ab9 */ /* 0x000fe20000000800 */
[----:B------:R-:W-:Y:S02]  /*34770*/  LOP3.LUT R3, R6, 0x1c0, RZ, 0xc0, !PT ;  /* 0x000001c006037812 */ /* 0x000fe400078ec0ff */
[----:B------:R-:W-:-:S02]  /*34780*/  ISETP.GE.AND P2, PT, R22, UR4, PT ;  /* 0x0000000416007c0c */ /* 0x000fc4000bf46270 */
[----:B------:R-:W-:Y:S02]  /*34790*/  LOP3.LUT R6, R3, 0x38, R6, 0xf8, !PT ;  /* 0x0000003803067812 */ /* 0x000fe400078ef806 */
[----:B------:R-:W-:Y:S02]  /*347a0*/  LEA.HI.X R5, R2, UR7, R5, 0x1, P0 ;  /* 0x0000000702057c11 */ /* 0x000fe400080f0c05 */
[----:B------:R-:W-:Y:S01]  /*347b0*/  LOP3.LUT R6, R6, 0x38, R27, 0x78, !PT ;  /* 0x0000003806067812 */ /* 0x000fe200078e781b */
[----:B------:R-:W-:Y:S01]  /*347c0*/  IMAD.SHL.U32 R27, R7, 0x8, RZ ;  /* 0x00000008071b7824 */ /* 0x000fe200078e00ff */
[----:B------:R-:W-:-:S04]  /*347d0*/  ISETP.GE.AND P0, PT, R17, 0x1, PT ;  /* 0x000000011100780c */ /* 0x000fc80003f06270 */
[----:B------:R-:W-:Y:S02]  /*347e0*/  LOP3.LUT R27, R6, 0x200, R27, 0xf8, !PT ;  /* 0x00000200061b7812 */ /* 0x000fe400078ef81b */
[----:B------:R-:W-:Y:S01]  /*347f0*/  @P2 LOP3.LUT R16, R16, 0x2, RZ, 0xfc, !PT ;  /* 0x0000000210102812 */ /* 0x000fe200078efcff */
[----:B------:R-:W-:Y:S06]  /*34800*/  BRA.DIV UR5, `(.L_x_2308) ;  /* 0x0000003605d87947 */ /* 0x000fec000b800000 */
        /* <DEDUP_REMOVED lines=36> */
.L_x_2366:
        /* <DEDUP_REMOVED lines=15> */
.L_x_2309:
[----:B------:R-:W-:Y:S01]  /*34b40*/  SYNCS.ARRIVE.TRANS64.A1T0 RZ, [UR46+0x32430], RZ ;  /* 0x032430ffffff79a7 */ /* 0x000fe2000810002e */
[----:B------:R-:W-:Y:S05]  /*34b50*/  WARPSYNC.ALL ;  /* 0x0000000000007948 */ /* 0x000fea0003800000 */
[----:B------:R-:W-:Y:S01]  /*34b60*/  UIADD3 UR4, UR46, 0x18400, URZ ;  /* 0x000184002e047890 */ /* 0x000fe2000fffe03f */
[----:B------:R-:W-:Y:S03]  /*34b70*/  BAR.SYNC.DEFER_BLOCKING 0x8, 0x180 ;  /* 0x0206000000007b1d */ /* 0x000fe60000010000 */
[----:B------:R-:W-:-:S06]  /*34b80*/  ULOP3.LUT UP0, URZ, UR4, 0x3ff, URZ, 0xc0, !UPT ;  /* 0x000003ff043f7892 */ /* 0x000fcc000f80c03f */
[----:B------:R-:W-:-:S13]  /*34b90*/  PLOP3.LUT P0, PT, PT, PT, UP0, 0x80, 0x0 ;  /* 0x000000000000781c */ /* 0x000fda0003f0f008 */
        /* <DEDUP_REMOVED lines=17> */
.L_x_2310:
[----:B------:R-:W0:Y:S01]  /*34cb0*/  S2R R20, SR_CTAID.Z ;  /* 0x0000000000147919 */ /* 0x000e220000002700 */
[----:B------:R-:W-:Y:S01]  /*34cc0*/  UISETP.NE.AND UP0, UPT, UR47, URZ, UPT ;  /* 0x0000003f2f00728c */ /* 0x000fe2000bf05270 */
[----:B------:R-:W-:Y:S01]  /*34cd0*/  VIADD R37, R32, UR40 ;  /* 0x0000002820257c36 */ /* 0x000fe20008000000 */
[----:B------:R-:W-:Y:S01]  /*34ce0*/  R2UR UR6, R29 ;  /* 0x000000001d0672ca */ /* 0x000fe200000e0000 */
[----:B------:R-:W-:Y:S02]  /*34cf0*/  ULDC.64 UR8, c[0x0][0x2d8] ;  /* 0x0000b60000087ab9 */ /* 0x000fe40000000a00 */
[----:B------:R-:W-:Y:S01]  /*34d00*/  IMAD.MOV.U32 R7, RZ, RZ, R37 ;  /* 0x000000ffff077224 */ /* 0x000fe200078e0025 */
[----:B------:R-:W-:-:S05]  /*34d10*/  PLOP3.LUT P0, PT, PT, PT, UP0, 0x80, 0x0 ;  /* 0x000000000000781c */ /* 0x000fca0003f0f008 */
[----:B------:R-:W-:-:S04]  /*34d20*/  @UP0 ULDC UR4, c[0x0][0x44c] ;  /* 0x0001130000040ab9 */ /* 0x000fc80000000800 */
[----:B------:R-:W-:-:S04]  /*34d30*/  UIMAD UR6, UR6, UR8, URZ ;  /* 0x00000008060672a4 */ /* 0x000fc8000f8e023f */
[----:B------:R-:W-:Y:S01]  /*34d40*/  @P0 IMAD.HI.U32 R0, R37, UR4, RZ ;  /* 0x0000000425000c27 */ /* 0x000fe2000f8e00ff */
[----:B------:R-:W-:Y:S01]  /*34d50*/  PLOP3.LUT P0, PT, PT, PT, UP0, 0x80, 0x0 ;  /* 0x000000000000781c */ /* 0x000fe20003f0f008 */
[----:B------:R-:W-:Y:S01]  /*34d60*/  @UP0 ULDC UR4, c[0x0][0x450] ;  /* 0x0001140000040ab9 */ /* 0x000fe20000000800 */
[----:B------:R-:W-:Y:S01]  /*34d70*/  UIMAD UR6, UR39, UR9, UR6 ;  /* 0x00000009270672a4 */ /* 0x000fe2000f8e0206 */
[----:B0-----:R-:W-:Y:S02]  /*34d80*/  SHF.R.S32.HI R21, RZ, 0x1f, R20 ;  /* 0x0000001fff157819 */ /* 0x001fe40000011414 */
[----:B------:R-:W0:Y:S08]  /*34d90*/  S2R R20, SR_CTAID.Z ;  /* 0x0000000000147919 */ /* 0x000e300000002700 */
[----:B------:R-:W-:Y:S01]  /*34da0*/  @P0 SHF.R.U32.HI R7, RZ, UR4, R0 ;  /* 0x00000004ff070c19 */ /* 0x000fe20008011600 */
[----:B------:R-:W-:-:S04]  /*34db0*/  UIMAD.WIDE.U32 UR4, UR39, UR8, URZ ;  /* 0x00000008270472a5 */ /* 0x000fc8000f8e003f */
[----:B------:R-:W-:Y:S02]  /*34dc0*/  UIADD3 UR6, UR5, UR6, URZ ;  /* 0x0000000605067290 */ /* 0x000fe4000fffe03f */
[----:B------:R-:W-:Y:S02]  /*34dd0*/  IMAD.U32 R5, RZ, RZ, UR5 ;  /* 0x00000005ff057e24 */ /* 0x000fe4000f8e00ff */
[----:B------:R-:W-:Y:S01]  /*34de0*/  IMAD.U32 R4, RZ, RZ, UR4 ;  /* 0x00000004ff047e24 */ /* 0x000fe2000f8e00ff */
[----:B------:R-:W-:Y:S01]  /*34df0*/  ULDC.64 UR4, c[0x0][0x2e0] ;  /* 0x0000b80000047ab9 */ /* 0x000fe20000000a00 */
[----:B------:R-:W-:Y:S02]  /*34e00*/  IMAD.U32 R3, RZ, RZ, UR6 ;  /* 0x00000006ff037e24 */ /* 0x000fe4000f8e00ff */
[----:B------:R-:W1:Y:S01]  /*34e10*/  LDC R5, c[0x0][0x448] ;  /* 0x00011200ff057b82 */ /* 0x000e620000000800 */
[----:B------:R-:W-:Y:S02]  /*34e20*/  IMAD.MOV.U32 R2, RZ, RZ, R4 ;  /* 0x000000ffff027224 */ /* 0x000fe400078e0004 */
[----:B------:R-:W-:-:S02]  /*34e30*/  IMAD R0, R21, UR4, RZ ;  /* 0x0000000415007c24 */ /* 0x000fc4000f8e02ff */
[--C-:B------:R-:W-:Y:S02]  /*34e40*/  IMAD.MOV R4, RZ, RZ, -R7.reuse ;  /* 0x000000ffff047224 */ /* 0x100fe400078e0a07 */
[C---:B0-----:R-:W-:Y:S01]  /*34e50*/  IMAD R9, R20.reuse, UR5, R0 ;  /* 0x0000000514097c24 */ /* 0x041fe2000f8e0200 */
[----:B------:R-:W-:Y:S01]  /*34e60*/  SHF.R.S32.HI R0, RZ, 0x1f, R7 ;  /* 0x0000001fff007819 */ /* 0x000fe20000011407 */
[----:B------:R-:W-:Y:S01]  /*34e70*/  IMAD.WIDE.U32 R2, R20, UR4, R2 ;  /* 0x0000000414027c25 */ /* 0x000fe2000f8e0002 */
[----:B------:R-:W-:Y:S01]  /*34e80*/  ULDC.64 UR4, c[0x0][0x2d0] ;  /* 0x0000b40000047ab9 */ /* 0x000fe20000000a00 */
[----:B------:R-:W0:Y:S02]  /*34e90*/  S2R R20, SR_TID.X ;  /* 0x0000000000147919 */ /* 0x000e240000002100 */
[----:B------:R-:W-:Y:S02]  /*34ea0*/  IMAD.IADD R3, R3, 0x1, R9 ;  /* 0x0000000103037824 */ /* 0x000fe400078e0209 */
[----:B------:R-:W-:-:S02]  /*34eb0*/  IMAD R0, R0, UR4, RZ ;  /* 0x0000000400007c24 */ /* 0x000fc4000f8e02ff */
[----:B-1----:R-:W-:Y:S02]  /*34ec0*/  IMAD R9, R5, R4, R37 ;  /* 0x0000000405097224 */ /* 0x002fe400078e0225 */
        /* <DEDUP_REMOVED lines=8> */
[----:B------:R-:W-:Y:S02]  /*34f50*/  ULDC.64 UR4, c[0x0][0x280] ;  /* 0x0000a00000047ab9 */ /* 0x000fe40000000a00 */
[----:B------:R-:W-:Y:S01]  /*34f60*/  LEA R0, P0, R2, UR4, 0x1 ;  /* 0x0000000402007c11 */ /* 0x000fe2000f8008ff */
[----:B------:R-:W-:Y:S01]  /*34f70*/  IMAD.IADD R3, R3, 0x1, R7 ;  /* 0x0000000103037824 */ /* 0x000fe200078e0207 */
[----:B------:R-:W-:-:S04]  /*34f80*/  ULDC UR4, c[0x0][0x2b8] ;  /* 0x0000ae0000047ab9 */ /* 0x000fc80000000800 */
[----:B------:R-:W-:Y:S01]  /*34f90*/  LEA.HI.X R6, R2, UR5, R3, 0x1, P0 ;  /* 0x0000000502067c11 */ /* 0x000fe200080f0c03 */
[----:B------:R-:W-:Y:S01]  /*34fa0*/  UMOV UR5, 0xffffffff ;  /* 0xffffffff00057882 */ /* 0x000fe20000000000 */
[----:B0-----:R-:W-:Y:S02]  /*34fb0*/  LOP3.LUT R20, R20, 0x7f, RZ, 0xc0, !PT ;  /* 0x0000007f14147812 */ /* 0x001fe400078ec0ff */
[----:B------:R-:W-:Y:S02]  /*34fc0*/  ISETP.GE.AND P0, PT, R22, UR4, PT ;  /* 0x0000000416007c0c */ /* 0x000fe4000bf06270 */
[----:B------:R-:W-:Y:S01]  /*34fd0*/  SHF.R.U32.HI R20, RZ, 0x3, R20 ;  /* 0x00000003ff147819 */ /* 0x000fe20000011614 */
[----:B------:R-:W-:Y:S10]  /*34fe0*/  BRA.DIV UR5, `(.L_x_2311) ;  /* 0x00000036058c7947 */ /* 0x000ff4000b800000 */
[----:B------:R-:W0:Y:S01]  /*34ff0*/  SHFL.IDX PT, R14, R0, RZ, 0x181f ;  /* 0x00181fff000e7589 */ /* 0x000e2200000e0000 */
[----:B------:R-:W-:Y:S01]  /*35000*/  ULDC UR4, c[0x0][0x288] ;  /* 0x0000a20000047ab9 */ /* 0x000fe20000000800 */
[----:B------:R-:W-:Y:S01]  /*35010*/  VIADD R4, R20, UR40 ;  /* 0x0000002814047c36 */ /* 0x000fe20008000000 */
[----:B------:R-:W-:Y:S01]  /*35020*/  LOP3.LUT R16, R16, 0xffffefff, RZ, 0xc0, !PT ;  /* 0xffffefff10107812 */ /* 0x000fe200078ec0ff */
[----:B------:R-:W-:Y:S01]  /*35030*/  IMAD R5, R5, UR4, RZ ;  /* 0x0000000405057c24 */ /* 0x000fe2000f8e02ff */
[----:B------:R-:W1:Y:S01]  /*35040*/  SHFL.IDX PT, R3, R6, RZ, 0x181f ;  /* 0x00181fff06037589 */ /* 0x000e6200000e0000 */
[C---:B------:R-:W-:Y:S02]  /*35050*/  VIADD R8, R4.reuse, 0x10 ;  /* 0x0000001004087836 */ /* 0x040fe40000000000 */
[C---:B------:R-:W-:Y:S01]  /*35060*/  VIADD R20, R4.reuse, 0x30 ;  /* 0x0000003004147836 */ /* 0x040fe20000000000 */
[-C--:B------:R-:W-:Y:S01]  /*35070*/  ISETP.GE.AND P2, PT, R4, R5.reuse, PT ;  /* 0x000000050400720c */ /* 0x080fe20003f46270 */
[----:B------:R-:W-:Y:S01]  /*35080*/  SHFL.IDX PT, R7, R6, 0x1, 0x181f ;  /* 0x00381f0006077f89 */ /* 0x000fe200000e0000 */
[----:B------:R-:W-:Y:S01]  /*35090*/  ISETP.GE.AND P4, PT, R8, R5, PT ;  /* 0x000000050800720c */ /* 0x000fe20003f86270 */
[----:B------:R-:W-:-:S02]  /*350a0*/  VIADD R8, R4, 0x20 ;  /* 0x0000002004087836 */ /* 0x000fc40000000000 */
[----:B------:R-:W-:Y:S03]  /*350b0*/  SHFL.IDX PT, R10, R6, 0x2, 0x181f ;  /* 0x00581f00060a7f89 */ /* 0x000fe600000e0000 */
[----:B------:R-:W-:-:S05]  /*350c0*/  ISETP.GE.AND P3, PT, R8, R5, PT ;  /* 0x000000050800720c */ /* 0x000fca0003f66270 */
[C---:B------:R-:W-:Y:S02]  /*350d0*/  @!P2 LEA R8, R27.reuse, UR46, 0x1 ;  /* 0x0000002e1b08ac11 */ /* 0x040fe4000f8e08ff */
[----:B0-----:R-:W-:Y:S02]  /*350e0*/  @!P2 LEA R2, P1, R22, R14, 0x1 ;  /* 0x0000000e1602a211 */ /* 0x001fe400078208ff */
[----:B------:R-:W0:Y:S01]  /*350f0*/  SHFL.IDX PT, R14, R0, 0x1, 0x181f ;  /* 0x00381f00000e7f89 */ /* 0x000e2200000e0000 */
[----:B------:R-:W-:Y:S02]  /*35100*/  @P2 LOP3.LUT R16, R16, 0x1000, RZ, 0xfc, !PT ;  /* 0x0000100010102812 */ /* 0x000fe400078efcff */
[----:B-1----:R-:W-:Y:S01]  /*35110*/  @!P2 IMAD.X R3, RZ, RZ, R3, P1 ;  /* 0x000000ffff03a224 */ /* 0x002fe200008e0603 */
[----:B------:R-:W-:Y:S02]  /*35120*/  @!P4 LEA R13, R27, UR46, 0x1 ;  /* 0x0000002e1b0dcc11 */ /* 0x000fe4000f8e08ff */
[----:B------:R-:W-:-:S02]  /*35130*/  LOP3.LUT R16, R16, 0xfffff7ff, RZ, 0xc0, !PT ;  /* 0xfffff7ff10107812 */ /* 0x000fc400078ec0ff */
[----:B------:R1:W-:Y:S01]  /*35140*/  @!P2 LDGSTS.E.BYPASS.LTC128B.128 [R8+0x18400], desc[UR36][R2.64], !P0 ;  /* 0x184000000208afae */ /* 0x0003e2000c101d64 */
[----:B------:R-:W-:Y:S02]  /*35150*/  ISETP.GE.AND P2, PT, R20, R5, PT ;  /* 0x000000051400720c */ /* 0x000fe40003f46270 */
[----:B------:R-:W-:-:S04]  /*35160*/  @P4 LOP3.LUT R16, R16, 0x800, RZ, 0xfc, !PT ;  /* 0x0000080010104812 */ /* 0x000fc800078efcff */
[----:B------:R-:W-:-:S04]  /*35170*/  LOP3.LUT R16, R16, 0xfffffbff, RZ, 0xc0, !PT ;  /* 0xfffffbff10107812 */ /* 0x000fc800078ec0ff */
[----:B------:R-:W-:Y:S01]  /*35180*/  @P3 LOP3.LUT R16, R16, 0x400, RZ, 0xfc, !PT ;  /* 0x0000040010103812 */ /* 0x000fe200078efcff */
[----:B-1----:R-:W-:Y:S03]  /*35190*/  SHFL.IDX PT, R8, R6, 0x3, 0x181f ;  /* 0x00781f0006087f89 */ /* 0x002fe600000e0000 */
[----:B------:R-:W-:Y:S02]  /*351a0*/  LOP3.LUT R16, R16, 0xfffffdff, RZ, 0xc0, !PT ;  /* 0xfffffdff10107812 */ /* 0x000fe400078ec0ff */
[----:B0-----:R-:W-:Y:S02]  /*351b0*/  @!P4 LEA R12, P1, R22, R14, 0x1 ;  /* 0x0000000e160cc211 */ /* 0x001fe400078208ff */
[----:B------:R-:W0:Y:S01]  /*351c0*/  SHFL.IDX PT, R14, R0, 0x2, 0x181f ;  /* 0x00581f00000e7f89 */ /* 0x000e2200000e0000 */
[----:B------:R-:W-:Y:S02]  /*351d0*/  @P2 LOP3.LUT R16, R16, 0x200, RZ, 0xfc, !PT ;  /* 0x0000020010102812 */ /* 0x000fe400078efcff */
[----:B------:R-:W-:-:S02]  /*351e0*/  @!P4 IMAD.X R7, RZ, RZ, R7, P1 ;  /* 0x000000ffff07c224 */ /* 0x000fc400008e0607 */
[----:B------:R-:W-:Y:S01]  /*351f0*/  @!P4 IMAD.MOV.U32 R2, RZ, RZ, R12 ;  /* 0x000000ffff02c224 */ /* 0x000fe200078e000c */
[----:B------:R-:W-:Y:S01]  /*35200*/  LOP3.LUT R16, R16, 0xfffffeff, RZ, 0xc0, !PT ;  /* 0xfffffeff10107812 */ /* 0x000fe200078ec0ff */
[----:B------:R-:W-:Y:S02]  /*35210*/  @!P4 IMAD.MOV.U32 R3, RZ, RZ, R7 ;  /* 0x000000ffff03c224 */ /* 0x000fe400078e0007 */
[----:B------:R-:W-:-:S03]  /*35220*/  VIADD R12, R4, 0x40 ;  /* 0x00000040040c7836 */ /* 0x000fc60000000000 */
[----:B------:R1:W-:Y:S02]  /*35230*/  @!P4 LDGSTS.E.BYPASS.LTC128B.128 [R13+0x18c00], desc[UR36][R2.64], !P0 ;  /* 0x18c00000020dcfae */ /* 0x0003e4000c101d64 */
[----:B------:R-:W-:Y:S02]  /*35240*/  ISETP.GE.AND P4, PT, R12, R5, PT ;  /* 0x000000050c00720c */ /* 0x000fe40003f86270 */
[----:B0-----:R-:W-:Y:S01]  /*35250*/  @!P3 LEA R11, P1, R22, R14, 0x1 ;  /* 0x0000000e160bb211 */ /* 0x001fe200078208ff */
[----:B-1----:R-:W-:Y:S01]  /*35260*/  SHFL.IDX PT, R2, R6, 0x4, 0x181f ;  /* 0x00981f0006027f89 */ /* 0x002fe200000e0000 */
[----:B------:R-:W-:-:S09]  /*35270*/  @!P3 LEA R13, R27, UR46, 0x1 ;  /* 0x0000002e1b0dbc11 */ /* 0x000fd2000f8e08ff */
[----:B------:R-:W-:Y:S01]  /*35280*/  @P4 LOP3.LUT R16, R16, 0x100, RZ, 0xfc, !PT ;  /* 0x0000010010104812 */ /* 0x000fe200078efcff */
[----:B------:R-:W0:Y:S01]  /*35290*/  SHFL.IDX PT, R14, R0, 0x3, 0x181f ;  /* 0x00781f00000e7f89 */ /* 0x000e2200000e0000 */
[----:B------:R-:W-:Y:S02]  /*352a0*/  @!P3 IMAD.X R10, RZ, RZ, R10, P1 ;  /* 0x000000ffff0ab224 */ /* 0x000fe400008e060a */
[----:B------:R-:W-:Y:S02]  /*352b0*/  LOP3.LUT R16, R16, 0xffffff7f, RZ, 0xc0, !PT ;  /* 0xffffff7f10107812 */ /* 0x000fe400078ec0ff */
[----:B------:R-:W-:Y:S02]  /*352c0*/  @!P3 IMAD.MOV.U32 R3, RZ, RZ, R10 ;  /* 0x000000ffff03b224 */ /* 0x000fe400078e000a */
[----:B------:R-:W-:Y:S01]  /*352d0*/  VIADD R10, R4, 0x50 ;  /* 0x00000050040a7836 */ /* 0x000fe20000000000 */
[C---:B0-----:R-:W-:Y:S02]  /*352e0*/  @!P2 LEA R9, P1, R22.reuse, R14, 0x1 ;  /* 0x0000000e1609a211 */ /* 0x041fe400078208ff */
[----:B------:R-:W0:Y:S03]  /*352f0*/  SHFL.IDX PT, R14, R0, 0x4, 0x181f ;  /* 0x00981f00000e7f89 */ /* 0x000e2600000e0000 */
[----:B------:R-:W-:Y:S01]  /*35300*/  @!P2 IMAD.X R8, RZ, RZ, R8, P1 ;  /* 0x000000ffff08a224 */ /* 0x000fe200008e0608 */
[----:B0-----:R-:W-:-:S02]  /*35310*/  @!P4 LEA R7, P1, R22, R14, 0x1 ;  /* 0x0000000e1607c211 */ /* 0x001fc400078208ff */
[----:B------:R-:W0:Y:S03]  /*35320*/  SHFL.IDX PT, R14, R0, 0x5, 0x181f ;  /* 0x00b81f00000e7f89 */ /* 0x000e2600000e0000 */
[----:B------:R-:W-:Y:S02]  /*35330*/  @!P4 IMAD.X R12, RZ, RZ, R2, P1 ;  /* 0x000000ffff0cc224 */ /* 0x000fe400008e0602 */
[----:B------:R-:W-:-:S05]  /*35340*/  @!P3 IMAD.MOV.U32 R2, RZ, RZ, R11 ;  /* 0x000000ffff02b224 */ /* 0x000fca00078e000b */
[----:B------:R1:W-:Y:S01]  /*35350*/  @!P3 LDGSTS.E.BYPASS.LTC128B.128 [R13+0x19400], desc[UR36][R2.64], !P0 ;  /* 0x19400000020dbfae */ /* 0x0003e2000c101d64 */
[----:B------:R-:W-:-:S03]  /*35360*/  ISETP.GE.AND P3, PT, R10, R5, PT ;  /* 0x000000050a00720c */ /* 0x000fc60003f66270 */
[----:B-1----:R-:W1:Y:S01]  /*35370*/  SHFL.IDX PT, R2, R6, 0x5, 0x181f ;  /* 0x00b81f0006027f89 */ /* 0x002e6200000e0000 */
[----:B------:R-:W-:Y:S01]  /*35380*/  @!P2 LEA R13, R27, UR46, 0x1 ;  /* 0x0000002e1b0dac11 */ /* 0x000fe2000f8e08ff */
[----:B------:R-:W-:-:S08]  /*35390*/  @!P2 IMAD.MOV.U32 R3, RZ, RZ, R8 ;  /* 0x000000ffff03a224 */ /* 0x000fd000078e0008 */
[----:B0-----:R-:W-:Y:S01]  /*353a0*/  @!P3 LEA R10, P1, R22, R14, 0x1 ;  /* 0x0000000e160ab211 */ /* 0x001fe200078208ff */
[----:B------:R-:W-:Y:S01]  /*353b0*/  VIADD R8, R4, 0x60 ;  /* 0x0000006004087836 */ /* 0x000fe20000000000 */
[----:B------:R-:W0:Y:S01]  /*353c0*/  SHFL.IDX PT, R14, R0, 0x6, 0x181f ;  /* 0x00d81f00000e7f89 */ /* 0x000e2200000e0000 */
[----:B------:R-:W-:-:S04]  /*353d0*/  @P3 LOP3.LUT R16, R16, 0x80, RZ, 0xfc, !PT ;  /* 0x0000008010103812 */ /* 0x000fc800078efcff */
[----:B------:R-:W-:Y:S01]  /*353e0*/  LOP3.LUT R16, R16, 0xffffffbf, RZ, 0xc0, !PT ;  /* 0xffffffbf10107812 */ /* 0x000fe200078ec0ff */
[----:B-1----:R-:W-:Y:S02]  /*353f0*/  @!P3 IMAD.X R11, RZ, RZ, R2, P1 ;  /* 0x000000ffff0bb224 */ /* 0x002fe400008e0602 */
[----:B------:R-:W-:-:S05]  /*35400*/  @!P2 IMAD.MOV.U32 R2, RZ, RZ, R9 ;  /* 0x000000ffff02a224 */ /* 0x000fca00078e0009 */
[----:B------:R1:W-:Y:S01]  /*35410*/  @!P2 LDGSTS.E.BYPASS.LTC128B.128 [R13+0x19c00], desc[UR36][R2.64], !P0 ;  /* 0x19c00000020dafae */ /* 0x0003e2000c101d64 */
[----:B------:R-:W-:-:S03]  /*35420*/  ISETP.GE.AND P2, PT, R8, R5, PT ;  /* 0x000000050800720c */ /* 0x000fc60003f46270 */
[----:B-1----:R-:W1:Y:S01]  /*35430*/  SHFL.IDX PT, R2, R6, 0x6, 0x181f ;  /* 0x00d81f0006027f89 */ /* 0x002e6200000e0000 */
[----:B------:R-:W-:Y:S01]  /*35440*/  @!P4 LEA R13, R27, UR46, 0x1 ;  /* 0x0000002e1b0dcc11 */ /* 0x000fe2000f8e08ff */
[----:B------:R-:W-:-:S08]  /*35450*/  @!P4 IMAD.MOV.U32 R3, RZ, RZ, R12 ;  /* 0x000000ffff03c224 */ /* 0x000fd000078e000c */
[----:B0-----:R-:W-:Y:S01]  /*35460*/  @!P2 LEA R8, P1, R22, R14, 0x1 ;  /* 0x0000000e1608a211 */ /* 0x001fe200078208ff */
[----:B------:R-:W0:Y:S01]  /*35470*/  SHFL.IDX PT, R6, R6, 0x7, 0x181f ;  /* 0x00f81f0006067f89 */ /* 0x000e2200000e0000 */
[C---:B------:R-:W-:Y:S02]  /*35480*/  @!P2 LEA R21, R27.reuse, UR46, 0x1 ;  /* 0x0000002e1b15ac11 */ /* 0x040fe4000f8e08ff */
[----:B------:R-:W-:Y:S01]  /*35490*/  @P2 LOP3.LUT R16, R16, 0x40, RZ, 0xfc, !PT ;  /* 0x0000004010102812 */ /* 0x000fe200078efcff */
[----:B------:R2:W3:Y:S01]  /*354a0*/  SHFL.IDX PT, R14, R0, 0x7, 0x181f ;  /* 0x00f81f00000e7f89 */ /* 0x0004e200000e0000 */
[----:B-1----:R-:W-:Y:S02]  /*354b0*/  @!P2 IMAD.X R9, RZ, RZ, R2, P1 ;  /* 0x000000ffff09a224 */ /* 0x002fe400008e0602 */
[----:B------:R-:W-:Y:S01]  /*354c0*/  @!P4 IMAD.MOV.U32 R2, RZ, RZ, R7 ;  /* 0x000000ffff02c224 */ /* 0x000fe200078e0007 */
[----:B------:R-:W-:-:S04]  /*354d0*/  @!P3 LEA R7, R27, UR46, 0x1 ;  /* 0x0000002e1b07bc11 */ /* 0x000fc8000f8e08ff */
[----:B------:R1:W-:Y:S02]  /*354e0*/  @!P4 LDGSTS.E.BYPASS.LTC128B.128 [R13+0x1a400], desc[UR36][R2.64], !P0 ;  /* 0x1a400000020dcfae */ /* 0x0003e4000c101d64 */
[----:B-1----:R-:W-:Y:S02]  /*354f0*/  @!P3 IMAD.MOV.U32 R2, RZ, RZ, R10 ;  /* 0x000000ffff02b224 */ /* 0x002fe400078e000a */
[----:B------:R-:W-:-:S05]  /*35500*/  @!P3 IMAD.MOV.U32 R3, RZ, RZ, R11 ;  /* 0x000000ffff03b224 */ /* 0x000fca00078e000b */
[----:B------:R1:W-:Y:S02]  /*35510*/  @!P3 LDGSTS.E.BYPASS.LTC128B.128 [R7+0x1ac00], desc[UR36][R2.64], !P0 ;  /* 0x1ac000000207bfae */ /* 0x0003e4000c101d64 */
[----:B-1----:R-:W-:Y:S02]  /*35520*/  @!P2 IMAD.MOV.U32 R2, RZ, RZ, R8 ;  /* 0x000000ffff02a224 */ /* 0x002fe400078e0008 */
[----:B------:R-:W-:-:S05]  /*35530*/  @!P2 IMAD.MOV.U32 R3, RZ, RZ, R9 ;  /* 0x000000ffff03a224 */ /* 0x000fca00078e0009 */
[----:B0--3--:R2:W-:Y:S02]  /*35540*/  @!P2 LDGSTS.E.BYPASS.LTC128B.128 [R21+0x1b400], desc[UR36][R2.64], !P0 ;  /* 0x1b4000000215afae */ /* 0x0095e4000c101d64 */
.L_x_2383:
[----:B------:R-:W-:Y:S01]  /*35550*/  VIADD R4, R4, 0x70 ;  /* 0x0000007004047836 */ /* 0x000fe20000000000 */
[----:B------:R-:W-:-:S04]  /*35560*/  LOP3.LUT R16, R16, 0xffffdfff, RZ, 0xc0, !PT ;  /* 0xffffdfff10107812 */ /* 0x000fc800078ec0ff */
[----:B------:R-:W-:-:S13]  /*35570*/  ISETP.GE.AND P2, PT, R4, R5, PT ;  /* 0x000000050400720c */ /* 0x000fda0003f46270 */
[----:B--2---:R-:W-:Y:S02]  /*35580*/  @!P2 LEA R2, P1, R22, R14, 0x1 ;  /* 0x0000000e1602a211 */ /* 0x004fe400078208ff */
[----:B------:R-:W-:Y:S02]  /*35590*/  @!P2 LEA R5, R27, UR46, 0x1 ;  /* 0x0000002e1b05ac11 */ /* 0x000fe4000f8e08ff */
[----:B------:R-:W-:Y:S01]  /*355a0*/  @P2 LOP3.LUT R16, R16, 0x2000, RZ, 0xfc, !PT ;  /* 0x0000200010102812 */ /* 0x000fe200078efcff */
[----:B------:R-:W-:-:S05]  /*355b0*/  @!P2 IMAD.X R3, RZ, RZ, R6, P1 ;  /* 0x000000ffff03a224 */ /* 0x000fca00008e0606 */
        /* <DEDUP_REMOVED lines=29> */
.L_x_2312:
[----:B------:R-:W-:Y:S01]  /*35790*/  UISETP.NE.AND UP0, UPT, UR47, URZ, UPT ;  /* 0x0000003f2f00728c */ /* 0x000fe2000bf05270 */
[----:B------:R-:W0:Y:S01]  /*357a0*/  S2R R20, SR_CTAID.Z ;  /* 0x0000000000147919 */ /* 0x000e220000002700 */
[----:B------:R-:W-:Y:S01]  /*357b0*/  R2UR UR6, R29 ;  /* 0x000000001d0672ca */ /* 0x000fe200000e0000 */
[----:B------:R-:W-:Y:S01]  /*357c0*/  ULDC.64 UR8, c[0x0][0x3d8] ;  /* 0x0000f60000087ab9 */ /* 0x000fe20000000a00 */
[----:B------:R-:W-:Y:S02]  /*357d0*/  IMAD.MOV.U32 R7, RZ, RZ, R37 ;  /* 0x000000ffff077224 */ /* 0x000fe400078e0025 */
[----:B------:R-:W-:-:S05]  /*357e0*/  PLOP3.LUT P0, PT, PT, PT, UP0, 0x80, 0x0 ;  /* 0x000000000000781c */ /* 0x000fca0003f0f008 */
[----:B------:R-:W-:-:S04]  /*357f0*/  @UP0 ULDC UR4, c[0x0][0x44c] ;  /* 0x0001130000040ab9 */ /* 0x000fc80000000800 */
[----:B------:R-:W-:-:S04]  /*35800*/  UIMAD UR6, UR6, UR8, URZ ;  /* 0x00000008060672a4 */ /* 0x000fc8000f8e023f */
[----:B------:R-:W-:Y:S01]  /*35810*/  @P0 IMAD.HI.U32 R0, R37, UR4, RZ ;  /* 0x0000000425000c27 */ /* 0x000fe2000f8e00ff */
[----:B------:R-:W-:Y:S01]  /*35820*/  PLOP3.LUT P0, PT, PT, PT, UP0, 0x80, 0x0 ;  /* 0x000000000000781c */ /* 0x000fe20003f0f008 */
[----:B------:R-:W-:Y:S01]  /*35830*/  @UP0 ULDC UR4, c[0x0][0x450] ;  /* 0x0001140000040ab9 */ /* 0x000fe20000000800 */
[----:B------:R-:W-:Y:S01]  /*35840*/  UIMAD UR6, UR39, UR9, UR6 ;  /* 0x00000009270672a4 */ /* 0x000fe2000f8e0206 */
[----:B0-----:R-:W-:-:S10]  /*35850*/  SHF.R.S32.HI R20, RZ, 0x1f, R20 ;  /* 0x0000001fff147819 */ /* 0x001fd40000011414 */
[----:B------:R-:W-:Y:S01]  /*35860*/  @P0 SHF.R.U32.HI R7, RZ, UR4, R0 ;  /* 0x00000004ff070c19 */ /* 0x000fe20008011600 */
[----:B------:R-:W-:-:S03]  /*35870*/  UIMAD.WIDE.U32 UR4, UR39, UR8, URZ ;  /* 0x00000008270472a5 */ /* 0x000fc6000f8e003f */
[----:B------:R-:W-:Y:S01]  /*35880*/  ULDC.64 UR8, c[0x0][0x3e0] ;  /* 0x0000f80000087ab9 */ /* 0x000fe20000000a00 */
[----:B------:R-:W-:Y:S01]  /*35890*/  UIADD3 UR6, UR5, UR6, URZ ;  /* 0x0000000605067290 */ /* 0x000fe2000fffe03f */
[----:B------:R-:W-:Y:S02]  /*358a0*/  IMAD R0, R20, UR8, RZ ;  /* 0x0000000814007c24 */ /* 0x000fe4000f8e02ff */
[----:B------:R-:W0:Y:S01]  /*358b0*/  S2R R20, SR_CTAID.Z ;  /* 0x0000000000147919 */ /* 0x000e220000002700 */
[----:B------:R-:W-:Y:S02]  /*358c0*/  IMAD.U32 R4, RZ, RZ, UR4 ;  /* 0x00000004ff047e24 */ /* 0x000fe4000f8e00ff */
[----:B------:R-:W-:Y:S01]  /*358d0*/  IMAD.U32 R3, RZ, RZ, UR6 ;  /* 0x00000006ff037e24 */ /* 0x000fe2000f8e00ff */
[----:B------:R-:W-:Y:S01]  /*358e0*/  ULDC UR6, c[0x0][0x448] ;  /* 0x0001120000067ab9 */ /* 0x000fe20000000800 */
[----:B------:R-:W-:Y:S02]  /*358f0*/  IMAD.MOV.U32 R2, RZ, RZ, R4 ;  /* 0x000000ffff027224 */ /* 0x000fe400078e0004 */
[----:B------:R-:W-:Y:S01]  /*35900*/  IMAD.U32 R5, RZ, RZ, UR5 ;  /* 0x00000005ff057e24 */ /* 0x000fe2000f8e00ff */
[----:B------:R-:W-:Y:S01]  /*35910*/  ULDC.64 UR4, c[0x0][0x3d0] ;  /* 0x0000f40000047ab9 */ /* 0x000fe20000000a00 */
[----:B------:R-:W-:-:S02]  /*35920*/  IMAD.MOV R4, RZ, RZ, -R7 ;  /* 0x000000ffff047224 */ /* 0x000fc400078e0a07 */
[C---:B0-----:R-:W-:Y:S01]  /*35930*/  IMAD R5, R20.reuse, UR9, R0 ;  /* 0x0000000914057c24 */ /* 0x041fe2000f8e0200 */
[----:B------:R-:W-:Y:S01]  /*35940*/  SHF.R.S32.HI R0, RZ, 0x1f, R7 ;  /* 0x0000001fff007819 */ /* 0x000fe20000011407 */
[----:B------:R-:W-:-:S04]  /*35950*/  IMAD.WIDE.U32 R2, R20, UR8, R2 ;  /* 0x0000000814027c25 */ /* 0x000fc8000f8e0002 */
[----:B------:R-:W-:Y:S02]  /*35960*/  IMAD.IADD R3, R3, 0x1, R5 ;  /* 0x0000000103037824 */ /* 0x000fe400078e0205 */
[----:B------:R-:W-:Y:S02]  /*35970*/  IMAD R0, R0, UR4, RZ ;  /* 0x0000000400007c24 */ /* 0x000fe4000f8e02ff */
[----:B------:R-:W-:Y:S02]  /*35980*/  IMAD R5, R4, UR6, R37 ;  /* 0x0000000604057c24 */ /* 0x000fe4000f8e0225 */
[C---:B------:R-:W-:Y:S02]  /*35990*/  IMAD R9, R7.reuse, UR5, R0 ;  /* 0x0000000507097c24 */ /* 0x040fe4000f8e0200 */
[----:B------:R-:W-:Y:S01]  /*359a0*/  IMAD.WIDE.U32 R2, R7, UR4, R2 ;  /* 0x0000000407027c25 */ /* 0x000fe2000f8e0002 */
[----:B------:R-:W-:Y:S01]  /*359b0*/  SHF.R.S32.HI R0, RZ, 0x1f, R5 ;  /* 0x0000001fff007819 */ /* 0x000fe20000011405 */
[----:B------:R-:W-:-:S02]  /*359c0*/  ULDC.64 UR4, c[0x0][0x3c8] ;  /* 0x0000f20000047ab9 */ /* 0x000fc40000000a00 */
        /* <DEDUP_REMOVED lines=24> */
[----:B-1----:R-:W-:Y:S02]  /*35b50*/  @!P5 IMAD.X R3, RZ, RZ, R2, P0 ;  /* 0x000000ffff03d224 */ /* 0x002fe400000e0602 */
[----:B------:R-:W-:Y:S02]  /*35b60*/  @!P5 IMAD.MOV.U32 R2, RZ, RZ, R14 ;  /* 0x000000ffff02d224 */ /* 0x000fe400078e000e */
        /* <DEDUP_REMOVED lines=21> */
[----:B------:R-:W-:Y:S01]  /*35cc0*/  LOP3.LUT P6, RZ, R16, 0x200, RZ, 0xc0, !PT ;  /* 0x0000020010ff7812 */ /* 0x000fe200078cc0ff */
[----:B-1----:R-:W-:Y:S02]  /*35cd0*/  @!P5 IMAD.X R5, RZ, RZ, R5, P0 ;  /* 0x000000ffff05d224 */ /* 0x002fe400000e0605 */
[----:B0-----:R-:W-:Y:S02]  /*35ce0*/  @!P5 IMAD.MOV.U32 R2, RZ, RZ, R14 ;  /* 0x000000ffff02d224 */ /* 0x001fe400078e000e */
[----:B------:R-:W0:Y:S01]  /*35cf0*/  SHFL.IDX PT, R14, R0, 0x3, 0x181f ;  /* 0x00781f00000e7f89 */ /* 0x000e2200000e0000 */
[----:B------:R-:W-:-:S03]  /*35d00*/  @!P5 IMAD.MOV.U32 R3, RZ, RZ, R5 ;  /* 0x000000ffff03d224 */ /* 0x000fc600078e0005 */
[----:B------:R-:W1:Y:S04]  /*35d10*/  SHFL.IDX PT, R5, R4, 0x3, 0x181f ;  /* 0x00781f0004057f89 */ /* 0x000e6800000e0000 */
[----:B------:R-:W-:Y:S01]  /*35d20*/  @!P6 LEA R9, R27, UR46, 0x1 ;  /* 0x0000002e1b09ec11 */ /* 0x000fe2000f8e08ff */
[----:B------:R-:W-:Y:S04]  /*35d30*/  @!P5 LDGSTS.E.BYPASS.LTC128B.128 [R7+0x23400], desc[UR36][R2.64], !P4 ;  /* 0x234000000207dfae */ /* 0x000fe8000e101d64 */
[----:B------:R-:W-:Y:S04]  /*35d40*/  @!P5 LDGSTS.E.BYPASS.LTC128B.128 [R7+0x27400], desc[UR36][R2.64+0x80], !P3 ;  /* 0x274000800207dfae */ /* 0x000fe8000d901d64 */
[----:B------:R-:W-:Y:S04]  /*35d50*/  @!P5 LDGSTS.E.BYPASS.LTC128B.128 [R7+0x2b400], desc[UR36][R2.64+0x100], !P2 ;  /* 0x2b4001000207dfae */ /* 0x000fe8000d101d64 */
[----:B------:R2:W-:Y:S01]  /*35d60*/  @!P5 LDGSTS.E.BYPASS.LTC128B.128 [R7+0x2f400], desc[UR36][R2.64+0x180], !P1 ;  /* 0x2f4001800207dfae */ /* 0x0005e2000c901d64 */
[----:B------:R-:W-:-:S02]  /*35d70*/  LOP3.LUT P5, RZ, R16, 0x40, RZ, 0xc0, !PT ;  /* 0x0000004010ff7812 */ /* 0x000fc400078ac0ff */
[----:B0-----:R-:W-:-:S05]  /*35d80*/  @!P6 LEA R14, P0, R22, R14, 0x1 ;  /* 0x0000000e160ee211 */ /* 0x001fca00078008ff */
[----:B-1----:R-:W-:Y:S02]  /*35d90*/  @!P6 IMAD.X R5, RZ, RZ, R5, P0 ;  /* 0x000000ffff05e224 */ /* 0x002fe400000e0605 */
[----:B--2---:R-:W-:Y:S01]  /*35da0*/  @!P6 IMAD.MOV.U32 R2, RZ, RZ, R14 ;  /* 0x000000ffff02e224 */ /* 0x004fe200078e000e */
[----:B------:R-:W-:Y:S01]  /*35db0*/  P2R R7, PR, RZ, 0x20 ;  /* 0x00000020ff077803 */ /* 0x000fe20000000000 */
[----:B------:R-:W0:Y:S01]  /*35dc0*/  SHFL.IDX PT, R14, R0, 0x4, 0x181f ;  /* 0x00981f00000e7f89 */ /* 0x000e2200000e0000 */
[----:B------:R-:W-:Y:S01]  /*35dd0*/  @!P6 IMAD.MOV.U32 R3, RZ, RZ, R5 ;  /* 0x000000ffff03e224 */ /* 0x000fe200078e0005 */
[----:B------:R-:W-:Y:S02]  /*35de0*/  LOP3.LUT P5, RZ, R16, 0x100, RZ, 0xc0, !PT ;  /* 0x0000010010ff7812 */ /* 0x000fe400078ac0ff */
[----:B------:R-:W1:Y:S04]  /*35df0*/  SHFL.IDX PT, R5, R4, 0x4, 0x181f ;  /* 0x00981f0004057f89 */ /* 0x000e6800000e0000 */
[----:B------:R-:W-:Y:S04]  /*35e00*/  @!P6 LDGSTS.E.BYPASS.LTC128B.128 [R9+0x23c00], desc[UR36][R2.64], !P4 ;  /* 0x23c000000209efae */ /* 0x000fe8000e101d64 */
[----:B------:R-:W-:Y:S03]  /*35e10*/  @!P6 LDGSTS.E.BYPASS.LTC128B.128 [R9+0x27c00], desc[UR36][R2.64+0x80], !P3 ;  /* 0x27c000800209efae */ /* 0x000fe6000d901d64 */
[----:B------:R-:W-:Y:S01]  /*35e20*/  @!P5 LEA R21, R27, UR46, 0x1 ;  /* 0x0000002e1b15dc11 */ /* 0x000fe2000f8e08ff */
[----:B------:R-:W-:Y:S04]  /*35e30*/  @!P6 LDGSTS.E.BYPASS.LTC128B.128 [R9+0x2bc00], desc[UR36][R2.64+0x100], !P2 ;  /* 0x2bc001000209efae */ /* 0x000fe8000d101d64 */
[----:B------:R2:W-:Y:S01]  /*35e40*/  @!P6 LDGSTS.E.BYPASS.LTC128B.128 [R9+0x2fc00], desc[UR36][R2.64+0x180], !P1 ;  /* 0x2fc001800209efae */ /* 0x0005e2000c901d64 */
[----:B------:R-:W-:-:S02]  /*35e50*/  ISETP.NE.AND P6, PT, R6, RZ, PT ;  /* 0x000000ff0600720c */ /* 0x000fc40003fc5270 */
[----:B0-----:R-:W-:-:S05]  /*35e60*/  @!P5 LEA R14, P0, R22, R14, 0x1 ;  /* 0x0000000e160ed211 */ /* 0x001fca00078008ff */
[----:B-1----:R-:W-:Y:S02]  /*35e70*/  @!P5 IMAD.X R5, RZ, RZ, R5, P0 ;  /* 0x000000ffff05d224 */ /* 0x002fe400000e0605 */
[----:B--2---:R-:W-:Y:S02]  /*35e80*/  @!P5 IMAD.MOV.U32 R2, RZ, RZ, R14 ;  /* 0x000000ffff02d224 */ /* 0x004fe400078e000e */
[----:B------:R-:W0:Y:S01]  /*35e90*/  SHFL.IDX PT, R14, R0, 0x5, 0x181f ;  /* 0x00b81f00000e7f89 */ /* 0x000e2200000e0000 */
[----:B------:R-:W-:-:S03]  /*35ea0*/  @!P5 IMAD.MOV.U32 R3, RZ, RZ, R5 ;  /* 0x000000ffff03d224 */ /* 0x000fc600078e0005 */
[----:B------:R-:W1:Y:S04]  /*35eb0*/  SHFL.IDX PT, R5, R4, 0x5, 0x181f ;  /* 0x00b81f0004057f89 */ /* 0x000e6800000e0000 */
[----:B------:R-:W-:Y:S04]  /*35ec0*/  @!P5 LDGSTS.E.BYPASS.LTC128B.128 [R21+0x24400], desc[UR36][R2.64], !P4 ;  /* 0x244000000215dfae */ /* 0x000fe8000e101d64 */
[----:B------:R-:W-:Y:S04]  /*35ed0*/  @!P5 LDGSTS.E.BYPASS.LTC128B.128 [R21+0x28400], desc[UR36][R2.64+0x80], !P3 ;  /* 0x284000800215dfae */ /* 0x000fe8000d901d64 */
[----:B------:R-:W-:Y:S04]  /*35ee0*/  @!P5 LDGSTS.E.BYPASS.LTC128B.128 [R21+0x2c400], desc[UR36][R2.64+0x100], !P2 ;  /* 0x2c4001000215dfae */ /* 0x000fe8000d101d64 */
[----:B------:R2:W-:Y:S01]  /*35ef0*/  @!P5 LDGSTS.E.BYPASS.LTC128B.128 [R21+0x30400], desc[UR36][R2.64+0x180], !P1 ;  /* 0x304001800215dfae */ /* 0x0005e2000c901d64 */
[----:B------:R-:W-:-:S02]  /*35f00*/  ISETP.NE.AND P5, PT, R7, RZ, PT ;  /* 0x000000ff0700720c */ /* 0x000fc40003fa5270 */
[----:B------:R-:W-:Y:S02]  /*35f10*/  @!P6 LEA R7, R27, UR46, 0x1 ;  /* 0x0000002e1b07ec11 */ /* 0x000fe4000f8e08ff */
        /* <DEDUP_REMOVED lines=11> */
[----:B0-----:R-:W-:-:S05]  /*35fd0*/  @!P5 LEA R14, P0, R22, R14, 0x1 ;  /* 0x0000000e160ed211 */ /* 0x001fca00078008ff */
[----:B-1----:R-:W-:Y:S02]  /*35fe0*/  @!P5 IMAD.X R5, RZ, RZ, R5, P0 ;  /* 0x000000ffff05d224 */ /* 0x002fe400000e0605 */
[----:B--2---:R-:W-:Y:S02]  /*35ff0*/  @!P5 IMAD.MOV.U32 R2, RZ, RZ, R14 ;  /* 0x000000ffff02d224 */ /* 0x004fe400078e000e */
[----:B------:R-:W-:Y:S01]  /*36000*/  @!P5 IMAD.MOV.U32 R3, RZ, RZ, R5 ;  /* 0x000000ffff03d224 */ /* 0x000fe200078e0005 */
[----:B------:R0:W1:Y:S04]  /*36010*/  SHFL.IDX PT, R14, R0, 0x7, 0x181f ;  /* 0x00f81f00000e7f89 */ /* 0x00006800000e0000 */
[----:B------:R0:W-:Y:S04]  /*36020*/  @!P5 LDGSTS.E.BYPASS.LTC128B.128 [R9+0x25400], desc[UR36][R2.64], !P4 ;  /* 0x254000000209dfae */ /* 0x0001e8000e101d64 */
[----:B------:R0:W-:Y:S04]  /*36030*/  @!P5 LDGSTS.E.BYPASS.LTC128B.128 [R9+0x29400], desc[UR36][R2.64+0x80], !P3 ;  /* 0x294000800209dfae */ /* 0x0001e8000d901d64 */
[----:B------:R0:W-:Y:S04]  /*36040*/  @!P5 LDGSTS.E.BYPASS.LTC128B.128 [R9+0x2d400], desc[UR36][R2.64+0x100], !P2 ;  /* 0x2d4001000209dfae */ /* 0x0001e8000d101d64 */
[----:B------:R0:W-:Y:S04]  /*36050*/  @!P5 LDGSTS.E.BYPASS.LTC128B.128 [R9+0x31400], desc[UR36][R2.64+0x180], !P1 ;  /* 0x314001800209dfae */ /* 0x0001e8000c901d64 */
[----:B------:R0:W2:Y:S02]  /*36060*/  SHFL.IDX PT, R5, R4, 0x7, 0x181f ;  /* 0x00f81f0004057f89 */ /* 0x0000a400000e0000 */
.L_x_2401:
        /* <DEDUP_REMOVED lines=13> */
.L_x_2315:
[----:B------:R-:W-:Y:S05]  /*36140*/  BSYNC B0 ;  /* 0x0000000000007941 */ /* 0x000fea0003800000 */
.L_x_2314:
[----:B------:R-:W-:Y:S01]  /*36150*/  NOP ;  /* 0x0000000000007918 */ /* 0x000fe20000000000 */
[----:B------:R-:W-:Y:S01]  /*36160*/  SYNCS.ARRIVE.TRANS64.RED.A0T1 RZ, [UR46+0x32410], RZ ;  /* 0x032410ffffff79a7 */ /* 0x000fe2000820042e */
[----:B0-----:R-:W-:Y:S01]  /*36170*/  IMAD.MOV.U32 R0, RZ, RZ, 0x1 ;  /* 0x00000001ff007424 */ /* 0x001fe200078e00ff */
[----:B------:R-:W-:Y:S04]  /*36180*/  ARRIVES.LDGSTSBAR.64.TRANSCNT [UR46+0x32410] ;  /* 0x03241000ff0079b0 */ /* 0x000fe80008000aae */
[----:B------:R-:W-:Y:S01]  /*36190*/  SHF.L.U32 R0, R0, 0x1f, RZ ;  /* 0x0000001f00007819 */ /* 0x000fe200000006ff */
[----:B------:R-:W-:Y:S01]  /*361a0*/  NOP ;  /* 0x0000000000007918 */ /* 0x000fe20000000000 */
[----:B------:R-:W-:Y:S02]  /*361b0*/  SYNCS.ARRIVE.TRANS64.A1T0 RZ, [UR46+0x32410], RZ ;  /* 0x032410ffffff79a7 */ /* 0x000fe4000810002e */
[----:B------:R-:W0:Y:S02]  /*361c0*/  SYNCS.PHASECHK.TRANS64.TRYWAIT P0, [UR46+0x32420], R0 ;  /* 0x03242000ff0075a7 */ /* 0x000e24000800016e */
[----:B0-----:R-:W-:Y:S05]  /*361d0*/  @!P0 BRA `(.L_x_2316) ;  /* 0x0000003800988947 */ /* 0x001fea0003800000 */
.L_x_2402:
[----:B------:R-:W-:-:S13]  /*361e0*/  ISETP.NE.AND P0, PT, R34, 0x3, PT ;  /* 0x000000032200780c */ /* 0x000fda0003f05270 */
[----:B------:R-:W-:Y:S05]  /*361f0*/  @!P0 BRA `(.L_x_2317) ;  /* 0x0000000000048947 */ /* 0x000fea0003800000 */
[----:B------:R-:W-:Y:S01]  /*36200*/  BPT.TRAP 0x1 ;  /* 0x000000040000795c */ /* 0x000fe20000300000 */
.L_x_2317:
[----:B------:R-:W4:Y:S02]  /*36210*/  SYNCS.PHASECHK.TRANS64.TRYWAIT P0, [UR46+0x32460], R0 ;  /* 0x03246000ff0075a7 */ /* 0x000f24000800016e */
[----:B----4-:R-:W-:Y:S05]  /*36220*/  @!P0 BRA `(.L_x_2318) ;  /* 0x00000038009c8947 */ /* 0x010fea0003800000 */
.L_x_2403:
[----:B------:R-:W-:Y:S01]  /*36230*/  ULDC.64 UR4, c[0x0][0x328] ;  /* 0x0000ca0000047ab9 */ /* 0x000fe20000000a00 */
[----:B------:R-:W-:Y:S01]  /*36240*/  ULDC.64 UR6, c[0x0][0x338] ;  /* 0x0000ce0000067ab9 */ /* 0x000fe20000000a00 */
[----:B------:R-:W-:Y:S01]  /*36250*/  IMAD R26, R26, UR4, RZ ;  /* 0x000000041a1a7c24 */ /* 0x000fe2000f8e02ff */
[C---:B------:R-:W-:Y:S01]  /*36260*/  LOP3.LUT P3, RZ, R16.reuse, 0x10, RZ, 0xc0, !PT ;  /* 0x0000001010ff7812 */ /* 0x040fe2000786c0ff */
[----:B0--3--:R-:W-:Y:S01]  /*36270*/  IMAD.WIDE.U32 R2, R23, UR4, RZ ;  /* 0x0000000417027c25 */ /* 0x009fe2000f8e00ff */
        /* <DEDUP_REMOVED lines=17> */
[----:B------:R-:W-:Y:S02]  /*36390*/  SEL R5, RZ, 0x8, P1 ;  /* 0x00000008ff057807 */ /* 0x000fe40000800000 */
[----:B------:R-:W-:Y:S01]  /*363a0*/  VIADD R3, R3, UR4 ;  /* 0x0000000403037c36 */ /* 0x000fe20008000000 */
[----:B------:R-:W-:Y:S01]  /*363b0*/  LEA R7, P0, R2, UR6, 0x1 ;  /* 0x0000000602077c11 */ /* 0x000fe2000f8008ff */
[----:B------:R-:W-:-:S03]  /*363c0*/  UMOV UR4, 0xffffffff ;  /* 0xffffffff00047882 */ /* 0x000fc60000000000 */
[----:B------:R-:W-:Y:S02]  /*363d0*/  LEA.HI.X R8, R2, UR7, R3, 0x1, P0 ;  /* 0x0000000702087c11 */ /* 0x000fe400080f0c03 */
[----:B------:R-:W-:-:S04]  /*363e0*/  SEL R3, RZ, 0x2, P3 ;  /* 0x00000002ff037807 */ /* 0x000fc80001800000 */
[----:B------:R-:W-:-:S05]  /*363f0*/  IADD3 R0, R0, R3, R36 ;  /* 0x0000000300007210 */ /* 0x000fca0007ffe024 */
        /* <DEDUP_REMOVED lines=9> */
[----:B------:R-:W-:Y:S01]  /*36490*/  VIADD R31, R6, 0x400 ;  /* 0x00000400061f7836 */ /* 0x000fe20000000000 */
[----:B0-----:R-:W-:-:S02]  /*364a0*/  IADD3 R2, P0, R14, R0, RZ ;  /* 0x000000000e027210 */ /* 0x001fc40007f1e0ff */
[----:B------:R-:W0:Y:S03]  /*364b0*/  SHFL.IDX PT, R14, R7, 0x1, 0x181f ;  /* 0x00381f00070e7f89 */ /* 0x000e2600000e0000 */
[----:B-1----:R-:W-:Y:S01]  /*364c0*/  IMAD.X R3, RZ, RZ, R3, P0 ;  /* 0x000000ffff037224 */ /* 0x002fe200000e0603 */
[----:B0-----:R-:W-:Y:S02]  /*364d0*/  IADD3 R4, P0, R14, R0, RZ ;  /* 0x000000000e047210 */ /* 0x001fe40007f1e0ff */
[----:B------:R-:W0:Y:S03]  /*364e0*/  SHFL.IDX PT, R14, R7, 0x2, 0x181f ;  /* 0x00581f00070e7f89 */ /* 0x000e2600000e0000 */
[----:B------:R-:W-:Y:S01]  /*364f0*/  IMAD.X R5, RZ, RZ, R5, P0 ;  /* 0x000000ffff057224 */ /* 0x000fe200000e0605 */
        /* <DEDUP_REMOVED lines=8> */
[----:B------:R-:W-:-:S13]  /*36580*/  ISETP.LT.OR P3, PT, R17, 0x1, !P0 ;  /* 0x000000011100780c */ /* 0x000fda0004761670 */
[----:B------:R0:W-:Y:S02]  /*36590*/  LDGSTS.E.BYPASS.LTC128B.128 [R6+0x9400], desc[UR36][R2.64+0x180], !P3 ;  /* 0x0940018002067fae */ /* 0x0001e4000d901d64 */
[----:B0-----:R-:W-:Y:S02]  /*365a0*/  IADD3 R2, P3, R14, R0, RZ ;  /* 0x000000000e027210 */ /* 0x001fe40007f7e0ff */
[----:B------:R-:W0:Y:S03]  /*365b0*/  SHFL.IDX PT, R14, R7, 0x3, 0x181f ;  /* 0x00781f00070e7f89 */ /* 0x000e2600000e0000 */
        /* <DEDUP_REMOVED lines=8> */
[----:B------:R-:W-:-:S13]  /*36640*/  ISETP.LT.OR P3, PT, R17, 0x11, !P0 ;  /* 0x000000111100780c */ /* 0x000fda0004761670 */
[----:B------:R0:W-:Y:S02]  /*36650*/  LDGSTS.E.BYPASS.LTC128B.128 [R6+0x9c00], desc[UR36][R4.64+0x180], !P3 ;  /* 0x09c0018004067fae */ /* 0x0001e4000d901d64 */
[----:B0-----:R-:W-:Y:S02]  /*36660*/  IADD3 R4, P3, R14, R0, RZ ;  /* 0x000000000e047210 */ /* 0x001fe40007f7e0ff */
[----:B------:R-:W0:Y:S03]  /*36670*/  SHFL.IDX PT, R14, R7, 0x4, 0x181f ;  /* 0x00981f00070e7f89 */ /* 0x000e2600000e0000 */
[----:B-1----:R-:W-:Y:S01]  /*36680*/  IMAD.X R5, RZ, RZ, R9, P3 ;  /* 0x000000ffff057224 */ /* 0x002fe200018e0609 */
[C---:B------:R-:W-:Y:S01]  /*36690*/  ISETP.LT.OR P3, PT, R17.reuse, 0x21, P4 ;  /* 0x000000211100780c */ /* 0x040fe20002761670 */
[----:B------:R-:W1:Y:S04]  /*366a0*/  SHFL.IDX PT, R9, R8, 0x4, 0x181f ;  /* 0x00981f0008097f89 */ /* 0x000e6800000e0000 */
[----:B------:R-:W2:Y:S08]  /*366b0*/  SHFL.IDX PT, R8, R8, 0x5, 0x181f ;  /* 0x00b81f0008087f89 */ /* 0x000eb000000e0000 */
        /* <DEDUP_REMOVED lines=8> */
[----:B------:R0:W3:Y:S03]  /*36740*/  SHFL.IDX PT, R14, R7, 0x5, 0x181f ;  /* 0x00b81f00070e7f89 */ /* 0x0000e600000e0000 */
[----:B-1----:R-:W-:Y:S01]  /*36750*/  IMAD.X R3, RZ, RZ, R9, P3 ;  /* 0x000000ffff037224 */ /* 0x002fe200018e0609 */
[----:B------:R-:W-:Y:S01]  /*36760*/  ISETP.LT.OR P3, PT, R17, 0x31, P4 ;  /* 0x000000311100780c */ /* 0x000fe20002761670 */
[----:B------:R-:W-:-:S12]  /*36770*/  IMAD.MOV.U32 R9, RZ, RZ, RZ ;  /* 0x000000ffff097224 */ /* 0x000fd800078e00ff */
        /* <DEDUP_REMOVED lines=14> */
[----:B--23--:R0:W-:Y:S02]  /*36860*/  LDGSTS.E.BYPASS.LTC128B.128 [R6+0xb400], desc[UR36][R2.64+0x180], !P3 ;  /* 0x0b40018002067fae */ /* 0x00c1e4000d901d64 */
.L_x_2417:
        /* <DEDUP_REMOVED lines=20> */
.L_x_2320:
[----:B------:R-:W-:Y:S01]  /*369b0*/  VIADD R24, R24, 0xfffffffe ;  /* 0xfffffffe18187836 */ /* 0x000fe20000000000 */
[----:B------:R-:W-:Y:S01]  /*369c0*/  SYNCS.ARRIVE.TRANS64.A1T0 RZ, [UR46+0x32450], RZ ;  /* 0x032450ffffff79a7 */ /* 0x000fe2000810002e */
[----:B------:R-:W-:Y:S01]  /*369d0*/  BSSY B0, `(.L_x_2294) ;  /* 0x00000ef000007945 */ /* 0x000fe20003800000 */
[----:B------:R-:W-:Y:S02]  /*369e0*/  IMAD.MOV.U32 R26, RZ, RZ, 0x1 ;  /* 0x00000001ff1a7424 */ /* 0x000fe400078e00ff */
[----:B------:R-:W-:Y:S01]  /*369f0*/  ISETP.GE.AND P0, PT, R24, UR48, PT ;  /* 0x0000003018007c0c */ /* 0x000fe2000bf06270 */
[----:B------:R-:W-:-:S12]  /*36a00*/  IMAD.MOV.U32 R17, RZ, RZ, 0x1 ;  /* 0x00000001ff117424 */ /* 0x000fd800078e00ff */
[----:B------:R-:W-:Y:S05]  /*36a10*/  @!P0 BRA `(.L_x_2321) ;  /* 0x0000000c00a88947 */ /* 0x000fea0003800000 */
[----:B------:R-:W0:Y:S01]  /*36a20*/  S2R R4, SR_TID.X ;  /* 0x0000000000047919 */ /* 0x000e220000002100 */
[----:B------:R-:W-:Y:S01]  /*36a30*/  UIADD3 UR4, UR45, 0x1, URZ ;  /* 0x000000012d047890 */ /* 0x000fe2000fffe03f */
[----:B------:R-:W-:Y:S01]  /*36a40*/  LOP3.LUT R3, RZ, UR43, RZ, 0x33, !PT ;  /* 0x0000002bff037c12 */ /* 0x000fe2000f8e33ff */
[----:B------:R-:W-:Y:S01]  /*36a50*/  IMAD.MOV.U32 R17, RZ, RZ, 0x1 ;  /* 0x00000001ff117424 */ /* 0x000fe200078e00ff */
[----:B------:R-:W1:Y:S01]  /*36a60*/  S2R R5, SR_TID.X ;  /* 0x0000000000057919 */ /* 0x000e620000002100 */
[----:B------:R-:W-:Y:S01]  /*36a70*/  UIMAD UR4, UR4, UR38, URZ ;  /* 0x00000026040472a4 */ /* 0x000fe2000f8e023f */
[----:B------:R-:W-:-:S05]  /*36a80*/  IMAD.MOV.U32 R26, RZ, RZ, 0x1 ;  /* 0x00000001ff1a7424 */ /* 0x000fca00078e00ff */
[----:B------:R-:W-:-:S04]  /*36a90*/  LOP3.LUT R2, RZ, UR4, RZ, 0x33, !PT ;  /* 0x00000004ff027c12 */ /* 0x000fc8000f8e33ff */
[----:B------:R-:W-:Y:S01]  /*36aa0*/  VIADDMNMX R2, R2, -UR44, R3, !PT ;  /* 0x8000002c02027c46 */ /* 0x000fe2000f800103 */
[----:B0-----:R-:W-:Y:S01]  /*36ab0*/  IMAD.SHL.U32 R4, R4, 0x10, RZ ;  /* 0x0000001004047824 */ /* 0x001fe200078e00ff */
[----:B-1----:R-:W-:-:S04]  /*36ac0*/  LOP3.LUT R5, R5, 0x7f, RZ, 0xc0, !PT ;  /* 0x0000007f05057812 */ /* 0x002fc800078ec0ff */
[----:B------:R-:W-:Y:S02]  /*36ad0*/  LOP3.LUT R4, R4, 0x70, RZ, 0xc0, !PT ;  /* 0x0000007004047812 */ /* 0x000fe400078ec0ff */
[----:B------:R-:W-:-:S04]  /*36ae0*/  SHF.R.U32.HI R5, RZ, 0x3, R5 ;  /* 0x00000003ff057819 */ /* 0x000fc80000011605 */
[----:B------:R-:W-:Y:S02]  /*36af0*/  IADD3 R25, R4, R25, R5 ;  /* 0x0000001904197210 */ /* 0x000fe40007ffe005 */
[----:B------:R-:W-:-:S03]  /*36b00*/  LOP3.LUT R5, RZ, UR42, RZ, 0x33, !PT ;  /* 0x0000002aff057c12 */ /* 0x000fc6000f8e33ff */
[----:B------:R-:W-:Y:S01]  /*36b10*/  VIADD R25, R25, 0xfffffee0 ;  /* 0xfffffee019197836 */ /* 0x000fe20000000000 */
[----:B------:R-:W-:-:S04]  /*36b20*/  VIMNMX R2, R2, R5, !PT ;  /* 0x0000000502027248 */ /* 0x000fc80007fe0100 */
[C---:B------:R-:W-:Y:S01]  /*36b30*/  IADD3 R28, -R2.reuse, -0x2, RZ ;  /* 0xfffffffe021c7810 */ /* 0x040fe20007ffe1ff */
[----:B------:R-:W-:-:S07]  /*36b40*/  IMAD R18, R2, -0x60, R25 ;  /* 0xffffffa002127824 */ /* 0x000fce00078e0219 */
.L_x_2336:
        /* <DEDUP_REMOVED lines=17> */
[----:B------:R-:W-:-:S03]  /*36c60*/  ULDC.64 UR4, c[0x0][0x418] ;  /* 0x0001060000047ab9 */ /* 0x000fc60000000a00 */
[----:B------:R-:W-:Y:S01]  /*36c70*/  IMAD.IADD R3, R5, 0x1, R3 ;  /* 0x0000000105037824 */ /* 0x000fe200078e0203 */
[----:B------:R-:W-:-:S04]  /*36c80*/  LEA R4, P0, R2, UR4, 0x2 ;  /* 0x0000000402047c11 */ /* 0x000fc8000f8010ff */
[----:B------:R-:W-:-:S05]  /*36c90*/  LEA.HI.X R5, R2, UR5, R3, 0x2, P0 ;  /* 0x0000000502057c11 */ /* 0x000fca00080f1403 */
[----:B------:R0:W5:Y:S04]  /*36ca0*/  LDG.E R4, desc[UR36][R4.64] ;  /* 0x0000002404047981 */ /* 0x000168000c1e1900 */
.L_x_2323:
[----:B------:R-:W-:Y:S05]  /*36cb0*/  BSYNC B1 ;  /* 0x0000000000017941 */ /* 0x000fea0003800000 */
.L_x_2322:
[----:B------:R-:W-:-:S13]  /*36cc0*/  ISETP.NE.AND P0, PT, R34, 0x3, PT ;  /* 0x000000032200780c */ /* 0x000fda0003f05270 */
[----:B------:R-:W-:Y:S05]  /*36cd0*/  @!P0 BRA `(.L_x_2324) ;  /* 0x0000000000048947 */ /* 0x000fea0003800000 */
[----:B------:R-:W-:Y:S01]  /*36ce0*/  BPT.TRAP 0x1 ;  /* 0x000000040000795c */ /* 0x000fe20000300000 */
.L_x_2324:
[----:B------:R-:W-:Y:S01]  /*36cf0*/  LEA R19, R17, UR46, 0x3 ;  /* 0x0000002e11137c11 */ /* 0x000fe2000f8e18ff */
[----:B------:R-:W-:Y:S01]  /*36d00*/  BSSY B1, `(.L_x_2325) ;  /* 0x0000004000017945 */ /* 0x000fe20003800000 */
[----:B------:R-:W-:-:S04]  /*36d10*/  SHF.L.U32 R23, R26, 0x1f, RZ ;  /* 0x0000001f1a177819 */ /* 0x000fc800000006ff */
[----:B------:R-:W1:Y:S02]  /*36d20*/  SYNCS.PHASECHK.TRANS64.TRYWAIT P0, [R19+URZ+0x32440], R23 ;  /* 0x03244017130075a7 */ /* 0x000e64000800017f */
[----:B-1----:R-:W-:Y:S05]  /*36d30*/  @!P0 BRA `(.L_x_2326) ;  /* 0x00000038005c8947 */ /* 0x002fea0003800000 */
.L_x_2418:
[----:B------:R-:W-:Y:S05]  /*36d40*/  BSYNC B1 ;  /* 0x0000000000017941 */ /* 0x000fea0003800000 */
.L_x_2325:
        /* <DEDUP_REMOVED lines=49> */
[----:B------:R-:W0:Y:S02]  /*37060*/  SHFL.IDX PT, R14, R21, 0x4, 0x181f ;  /* 0x00981f00150e7f89 */ /* 0x000e2400000e0000 */
[----:B---3--:R-:W-:Y:S02]  /*37070*/  IMAD.X R7, RZ, RZ, R3, P0 ;  /* 0x000000ffff077224 */ /* 0x008fe400000e0603 */
[----:B------:R-:W3:Y:S04]  /*37080*/  SHFL.IDX PT, R3, R24, 0x4, 0x181f ;  /* 0x00981f0018037f89 */ /* 0x000ee800000e0000 */
[----:B------:R2:W-:Y:S01]  /*37090*/  LDGSTS.E.BYPASS.LTC128B.128 [R22+0x1dc00], desc[UR36][R6.64], !P1 ;  /* 0x1dc0000006167fae */ /* 0x0005e2000c901d64 */
[----:B0-----:R-:W-:-:S03]  /*370a0*/  IADD3 R2, P0, R14, R0, RZ ;  /* 0x000000000e027210 */ /* 0x001fc60007f1e0ff */
[----:B------:R2:W0:Y:S02]  /*370b0*/  SHFL.IDX PT, R14, R21, 0x5, 0x181f ;  /* 0x00b81f00150e7f89 */ /* 0x00042400000e0000 */
[----:B---3--:R-:W-:-:S05]  /*370c0*/  IMAD.X R3, RZ, RZ, R3, P0 ;  /* 0x000000ffff037224 */ /* 0x008fca00000e0603 */
[----:B------:R2:W-:Y:S03]  /*370d0*/  LDGSTS.E.BYPASS.LTC128B.128 [R22+0x1e400], desc[UR36][R2.64], !P1 ;  /* 0x1e40000002167fae */ /* 0x0005e6000c901d64 */
.L_x_2432:
        /* <DEDUP_REMOVED lines=8> */
.L_x_2328:
        /* <DEDUP_REMOVED lines=10> */
.L_x_2329:
[----:B------:R2:W-:Y:S01]  /*37200*/  SYNCS.ARRIVE.TRANS64.A1T0 RZ, [R19+URZ+0x32430], RZ ;  /* 0x032430ff13ff79a7 */ /* 0x0005e2000810003f */
[----:B------:R-:W-:Y:S05]  /*37210*/  @!P2 BRA `(.L_x_2330) ;  /* 0x000000000004a947 */ /* 0x000fea0003800000 */
[----:B------:R-:W-:Y:S01]  /*37220*/  BPT.TRAP 0x1 ;  /* 0x000000040000795c */ /* 0x000fe20000300000 */
.L_x_2330:
[----:B------:R-:W3:Y:S01]  /*37230*/  SYNCS.PHASECHK.TRANS64.TRYWAIT P0, [R19+URZ+0x32460], R23 ;  /* 0x03246017130075a7 */ /* 0x000ee2000800017f */
[----:B------:R-:W-:Y:S04]  /*37240*/  BSSY B1, `(.L_x_2331) ;  /* 0x0000002000017945 */ /* 0x000fe80003800000 */
[----:B---3--:R-:W-:Y:S05]  /*37250*/  @!P0 BRA `(.L_x_2332) ;  /* 0x0000003800b48947 */ /* 0x008fea0003800000 */
.L_x_2433:
[----:B------:R-:W-:Y:S05]  /*37260*/  BSYNC B1 ;  /* 0x0000000000017941 */ /* 0x000fea0003800000 */
.L_x_2331:
        /* <DEDUP_REMOVED lines=42> */
[----:B------:R-:W1:Y:S04]  /*37510*/  SHFL.IDX PT, R4, R22, 0x2, 0x181f ;  /* 0x00581f0016047f89 */ /* 0x000e6800000e0000 */
[----:B------:R-:W-:Y:S04]  /*37520*/  LDGSTS.E.BYPASS.LTC128B.128 [R21+0x800], desc[UR36][R8.64], !P4 ;  /* 0x0080000008157fae */ /* 0x000fe8000e101d64 */
[----:B------:R-:W-:Y:S04]  /*37530*/  LDGSTS.E.BYPASS.LTC128B.128 [R21+0x3800], desc[UR36][R8.64+0x80], !P3 ;  /* 0x0380008008157fae */ /* 0x000fe8000d901d64 */
[----:B------:R-:W-:Y:S04]  /*37540*/  LDGSTS.E.BYPASS.LTC128B.128 [R21+0x6800], desc[UR36][R8.64+0x100], !P2 ;  /* 0x0680010008157fae */ /* 0x000fe8000d101d64 */
[----:B------:R3:W-:Y:S01]  /*37550*/  LDGSTS.E.BYPASS.LTC128B.128 [R21+0x9800], desc[UR36][R8.64+0x180], !P1 ;  /* 0x0980018008157fae */ /* 0x0007e2000c901d64 */
[----:B0-----:R-:W-:-:S03]  /*37560*/  IADD3 R6, P0, R14, R0, RZ ;  /* 0x000000000e067210 */ /* 0x001fc60007f1e0ff */
[----:B------:R-:W-:Y:S04]  /*37570*/  SHFL.IDX PT, R22, R22, 0x5, 0x181f ;  /* 0x00b81f0016167f89 */ /* 0x000fe800000e0000 */
[----:B------:R-:W0:Y:S01]  /*37580*/  SHFL.IDX PT, R14, R20, 0x3, 0x181f ;  /* 0x00781f00140e7f89 */ /* 0x000e2200000e0000 */
[----:B-1----:R-:W-:Y:S02]  /*37590*/  IMAD.X R7, RZ, RZ, R4, P0 ;  /* 0x000000ffff077224 */ /* 0x002fe400000e0604 */
[----:B---3--:R-:W-:-:S03]  /*375a0*/  IMAD.MOV.U32 R9, RZ, RZ, RZ ;  /* 0x000000ffff097224 */ /* 0x008fc600078e00ff */
[----:B------:R1:W-:Y:S04]  /*375b0*/  LDGSTS.E.BYPASS.LTC128B.128 [R21+0x1000], desc[UR36][R6.64], !P4 ;  /* 0x0100000006157fae */ /* 0x0003e8000e101d64 */
[----:B------:R1:W-:Y:S04]  /*375c0*/  LDGSTS.E.BYPASS.LTC128B.128 [R21+0x4000], desc[UR36][R6.64+0x80], !P3 ;  /* 0x0400008006157fae */ /* 0x0003e8000d901d64 */
[----:B------:R1:W-:Y:S04]  /*375d0*/  LDGSTS.E.BYPASS.LTC128B.128 [R21+0x7000], desc[UR36][R6.64+0x100], !P2 ;  /* 0x0700010006157fae */ /* 0x0003e8000d101d64 */
[----:B------:R1:W-:Y:S01]  /*375e0*/  LDGSTS.E.BYPASS.LTC128B.128 [R21+0xa000], desc[UR36][R6.64+0x180], !P1 ;  /* 0x0a00018006157fae */ /* 0x0003e2000c901d64 */
[----:B0-----:R-:W-:-:S03]  /*375f0*/  IADD3 R4, P0, R14, R0, RZ ;  /* 0x000000000e047210 */ /* 0x001fc60007f1e0ff */
[----:B------:R-:W0:Y:S02]  /*37600*/  SHFL.IDX PT, R14, R20, 0x4, 0x181f ;  /* 0x00981f00140e7f89 */ /* 0x000e2400000e0000 */
[----:B------:R-:W-:-:S05]  /*37610*/  IMAD.X R5, RZ, RZ, R5, P0 ;  /* 0x000000ffff057224 */ /* 0x000fca00000e0605 */
        /* <DEDUP_REMOVED lines=11> */
.L_x_2447:
        /* <DEDUP_REMOVED lines=11> */
.L_x_2334:
        /* <DEDUP_REMOVED lines=10> */
.L_x_2335:
[----:B------:R-:W-:Y:S01]  /*37820*/  VIADD R17, R17, 0x1 ;  /* 0x0000000111117836 */ /* 0x000fe20000000000 */
[----:B------:R1:W-:Y:S01]  /*37830*/  SYNCS.ARRIVE.TRANS64.A1T0 RZ, [R19+URZ+0x32450], RZ ;  /* 0x032450ff13ff79a7 */ /* 0x0003e2000810003f */
[----:B------:R-:W-:Y:S02]  /*37840*/  VIADD R28, R28, 0xffffffff ;  /* 0xffffffff1c1c7836 */ /* 0x000fe40000000000 */
[----:B------:R-:W-:Y:S01]  /*37850*/  VIADD R18, R18, 0xffffffa0 ;  /* 0xffffffa012127836 */ /* 0x000fe20000000000 */
[----:B------:R-:W-:-:S04]  /*37860*/  ISETP.NE.AND P0, PT, R17, 0x2, PT ;  /* 0x000000021100780c */ /* 0x000fc80003f05270 */
[----:B------:R-:W-:Y:S02]  /*37870*/  SEL R17, R17, RZ, P0 ;  /* 0x000000ff11117207 */ /* 0x000fe40000000000 */
[----:B0-----:R-:W-:Y:S02]  /*37880*/  SEL R3, RZ, 0x1, P0 ;  /* 0x00000001ff037807 */ /* 0x001fe40000000000 */
[----:B------:R-:W-:Y:S02]  /*37890*/  ISETP.GT.AND P0, PT, R28, UR48, PT ;  /* 0x000000301c007c0c */ /* 0x000fe4000bf04270 */
[----:B------:R-:W-:-:S11]  /*378a0*/  LOP3.LUT R26, R26, R3, RZ, 0x3c, !PT ;  /* 0x000000031a1a7212 */ /* 0x000fd600078e3cff */
[----:B-1----:R-:W-:Y:S05]  /*378b0*/  @P0 BRA `(.L_x_2336) ;  /* 0xfffffff000a40947 */ /* 0x002fea000383ffff */
.L_x_2321:
[----:B------:R-:W-:Y:S05]  /*378c0*/  BSYNC B0 ;  /* 0x0000000000007941 */ /* 0x000fea0003800000 */
.L_x_2294:
[----:B------:R-:W0:Y:S01]  /*378d0*/  S2R R3, SR_CgaCtaId ;  /* 0x0000000000037919 */ /* 0x000e220000008800 */
[----:B------:R-:W-:Y:S01]  /*378e0*/  MOV R0, 0x400 ;  /* 0x0000040000007802 */ /* 0x000fe20000000f00 */
[----:B------:R-:W-:Y:S01]  /*378f0*/  BSSY B0, `(.L_x_2337) ;  /* 0x0000005000007945 */ /* 0x000fe20003800000 */
[----:B------:R-:W-:Y:S02]  /*37900*/  SHF.L.U32 R9, R9, 0x1f, RZ ;  /* 0x0000001f09097819 */ /* 0x000fe400000006ff */
[----:B0-----:R-:W-:-:S04]  /*37910*/  LEA R4, R3, R0, 0x18 ;  /* 0x0000000003047211 */ /* 0x001fc800078ec0ff */
[----:B------:R-:W0:Y:S02]  /*37920*/  SYNCS.PHASECHK.TRANS64.TRYWAIT P0, [R4+URZ+0x32420], R9 ;  /* 0x03242009040075a7 */ /* 0x000e24000800017f */
[----:B0-----:R-:W-:Y:S05]  /*37930*/  @!P0 BRA `(.L_x_2338) ;  /* 0x0000003800dc8947 */ /* 0x001fea0003800000 */
.L_x_2448:
[----:B------:R-:W-:Y:S05]  /*37940*/  BSYNC B0 ;  /* 0x0000000000007941 */ /* 0x000fea0003800000 */
.L_x_2337:
[----:B------:R-:W-:-:S03]  /*37950*/  UMOV UR4, 0xffffffff ;  /* 0xffffffff00047882 */ /* 0x000fc60000000000 */
[----:B------:R-:W-:Y:S05]  /*37960*/  BRA.DIV UR4, `(.L_x_2339) ;  /* 0x0000003a04e47947 */ /* 0x000fea000b800000 */
[----:B------:R-:W1:Y:S02]  /*37970*/  S2R R0, SR_TID.X ;  /* 0x0000000000007919 */ /* 0x000e640000002100 */
[----:B-1----:R-:W-:-:S04]  /*37980*/  SHF.R.U32.HI R0, RZ, 0x5, R0 ;  /* 0x00000005ff007819 */ /* 0x002fc80000011600 */
[----:B------:R-:W-:-:S05]  /*37990*/  LOP3.LUT R0, R0, 0x3, RZ, 0xc0, !PT ;  /* 0x0000000300007812 */ /* 0x000fca00078ec0ff */
[----:B------:R1:W3:Y:S02]  /*379a0*/  SHFL.IDX PT, R14, R0, RZ, 0x1f ;  /* 0x00001fff000e7589 */ /* 0x0002e400000e0000 */
.L_x_2451:
[----:B---3--:R-:W-:-:S13]  /*379b0*/  ISETP.NE.AND P0, PT, R14, RZ, PT ;  /* 0x000000ff0e00720c */ /* 0x008fda0003f05270 */
[----:B------:R-:W-:Y:S05]  /*379c0*/  @P0 BRA `(.L_x_2183) ;  /* 0x0000000000880947 */ /* 0x000fea0003800000 */
[----:B------:R-:W-:-:S03]  /*379d0*/  UMOV UR4, 0xffffffff ;  /* 0xffffffff00047882 */ /* 0x000fc60000000000 */
[----:B------:R-:W-:Y:S05]  /*379e0*/  BRA.DIV UR4, `(.L_x_2340) ;  /* 0x0000003a04f87947 */ /* 0x000fea000b800000 */
[----:B------:R-:W-:-:S13]  /*379f0*/  ELECT P6, URZ, PT ;  /* 0x00000000003f782f */ /* 0x000fda00038c0000 */
.L_x_2454:
[----:B------:R-:W-:Y:S05]  /*37a00*/  @!P6 BRA `(.L_x_2183) ;  /* 0x000000000078e947 */ /* 0x000fea0003800000 */
[----:B------:R-:W-:-:S06]  /*37a10*/  ULOP3.LUT UR4, UR60, 0x2, URZ, 0xfc, !UPT ;  /* 0x000000023c047892 */ /* 0x000fcc000f8efc3f */
[----:B-1----:R-:W-:-:S05]  /*37a20*/  IMAD.U32 R0, RZ, RZ, UR4 ;  /* 0x00000004ff007e24 */ /* 0x002fca000f8e00ff */
[----:B------:R-:W-:-:S13]  /*37a30*/  ISETP.NE.AND P0, PT, R0, 0x3, PT ;  /* 0x000000030000780c */ /* 0x000fda0003f05270 */
[----:B------:R-:W-:Y:S05]  /*37a40*/  @!P0 BRA `(.L_x_2341) ;  /* 0x0000000000048947 */ /* 0x000fea0003800000 */
[----:B------:R-:W-:Y:S01]  /*37a50*/  BPT.TRAP 0x1 ;  /* 0x000000040000795c */ /* 0x000fe20000300000 */
.L_x_2341:
[C---:B------:R-:W-:Y:S01]  /*37a60*/  IMAD R5, R17.reuse, 0x8, R4 ;  /* 0x0000000811057824 */ /* 0x040fe200078e0204 */
[----:B------:R-:W-:Y:S01]  /*37a70*/  SHF.L.U32 R0, R26, 0x1f, RZ ;  /* 0x0000001f1a007819 */ /* 0x000fe200000006ff */
[----:B------:R-:W-:-:S03]  /*37a80*/  VIADD R17, R17, 0x1 ;  /* 0x0000000111117836 */ /* 0x000fc60000000000 */
[----:B------:R-:W1:Y:S02]  /*37a90*/  SYNCS.PHASECHK.TRANS64.TRYWAIT P1, [R5+URZ+0x32440], R0 ;  /* 0x03244000050075a7 */ /* 0x000e64000802017f */
[----:B------:R-:W-:-:S04]  /*37aa0*/  ISETP.NE.AND P2, PT, R17, 0x2, PT ;  /* 0x000000021100780c */ /* 0x000fc80003f45270 */
[----:B------:R-:W-:Y:S01]  /*37ab0*/  SEL R3, RZ, 0x1, P2 ;  /* 0x00000001ff037807 */ /* 0x000fe20001000000 */
[----:B-1----:R-:W-:Y:S08]  /*37ac0*/  @!P1 BRA `(.L_x_2342) ;  /* 0x0000003800e09947 */ /* 0x002ff00003800000 */
.L_x_2455:
[----:B------:R-:W-:Y:S02]  /*37ad0*/  SEL R17, R17, RZ, P2 ;  /* 0x000000ff11117207 */ /* 0x000fe40001000000 */
[----:B------:R-:W-:Y:S01]  /*37ae0*/  LOP3.LUT R2, R26, R3, RZ, 0x3c, !PT ;  /* 0x000000031a027212 */ /* 0x000fe200078e3cff */
[----:B------:R-:W-:Y:S06]  /*37af0*/  @!P0 BRA `(.L_x_2343) ;  /* 0x0000000000048947 */ /* 0x000fec0003800000 */
[----:B------:R-:W-:Y:S01]  /*37b00*/  BPT.TRAP 0x1 ;  /* 0x000000040000795c */ /* 0x000fe20000300000 */
.L_x_2343:
[----:B------:R-:W-:Y:S01]  /*37b10*/  IMAD R17, R17, 0x8, R4 ;  /* 0x0000000811117824 */ /* 0x000fe200078e0204 */
[----:B------:R-:W-:-:S04]  /*37b20*/  SHF.L.U32 R2, R2, 0x1f, RZ ;  /* 0x0000001f02027819 */ /* 0x000fc800000006ff */
[----:B------:R-:W3:Y:S02]  /*37b30*/  SYNCS.PHASECHK.TRANS64.TRYWAIT P1, [R17+URZ+0x32440], R2 ;  /* 0x03244002110075a7 */ /* 0x000ee4000802017f */
[----:B---3--:R-:W-:Y:S05]  /*37b40*/  @!P1 BRA `(.L_x_2344) ;  /* 0x0000003800d49947 */ /* 0x008fea0003800000 */
.L_x_2456:
[----:B------:R-:W-:Y:S05]  /*37b50*/  @!P0 BRA `(.L_x_2345) ;  /* 0x0000000000048947 */ /* 0x000fea0003800000 */
[----:B------:R-:W-:Y:S01]  /*37b60*/  BPT.TRAP 0x1 ;  /* 0x000000040000795c */ /* 0x000fe20000300000 */
.L_x_2345:
[----:B------:R-:W4:Y:S02]  /*37b70*/  SYNCS.PHASECHK.TRANS64.TRYWAIT P1, [R5+URZ+0x32460], R0 ;  /* 0x03246000050075a7 */ /* 0x000f24000802017f */
[----:B----4-:R-:W-:Y:S05]  /*37b80*/  @!P1 BRA `(.L_x_2346) ;  /* 0x0000003800d89947 */ /* 0x010fea0003800000 */
.L_x_2457:
[----:B------:R-:W-:Y:S05]  /*37b90*/  @!P0 BRA `(.L_x_2347) ;  /* 0x0000000000048947 */ /* 0x000fea0003800000 */
[----:B------:R-:W-:Y:S01]  /*37ba0*/  BPT.TRAP 0x1 ;  /* 0x000000040000795c */ /* 0x000fe20000300000 */
.L_x_2347:
[----:B------:R0:W0:Y:S02]  /*37bb0*/  SYNCS.PHASECHK.TRANS64.TRYWAIT P0, [R17+URZ+0x32460], R2 ;  /* 0x03246002110075a7 */ /* 0x000024000800017f */
[----:B0-----:R-:W-:Y:S05]  /*37bc0*/  @!P0 NANOSLEEP.SYNCS 0x989680 ;  /* 0x009896800000895d */ /* 0x001fea0003900000 */
[----:B------:R-:W0:Y:S02]  /*37bd0*/  @!P0 SYNCS.PHASECHK.TRANS64 P0, [R17+URZ+0x32460], R2 ;  /* 0x03246002110085a7 */ /* 0x000e24000800007f */
[----:B0-----:R-:W-:Y:S05]  /*37be0*/  @!P0 BRA `(.L_x_2347) ;  /* 0xfffffffc00f08947 */ /* 0x001fea000383ffff */
.L_x_2183:
[----:B------:R-:W-:Y:S05]  /*37bf0*/  BSYNC B6 ;  /* 0x0000000000067941 */ /* 0x000fea0003800000 */
.L_x_2180:
[----:B------:R-:W-:Y:S05]  /*37c00*/  EXIT ;  /* 0x000000000000794d */ /* 0x000fea0003800000 */
.L_x_2194:
[----:B0-----:R0:W1:Y:S02]  /*37c10*/  SYNCS.PHASECHK.TRANS64.TRYWAIT P0, [R18+URZ+0x32400], R19 ;  /* 0x03240013120075a7 */ /* 0x001064000800017f */
[----:B-1----:R-:W-:Y:S05]  /*37c20*/  @!P0 NANOSLEEP.SYNCS 0x989680 ;  /* 0x009896800000895d */ /* 0x002fea0003900000 */
[----:B------:R-:W1:Y:S02]  /*37c30*/  @!P0 SYNCS.PHASECHK.TRANS64 P0, [R18+URZ+0x32400], R19 ;  /* 0x03240013120085a7 */ /* 0x000e64000800007f */
[----:B-1----:R-:W-:Y:S05]  /*37c40*/  @!P0 BRA `(.L_x_2194) ;  /* 0xfffffffc00f08947 */ /* 0x002fea000383ffff */
[----:B------:R-:W-:Y:S05]  /*37c50*/  BRA `(.L_x_2348) ;  /* 0xfffffca400747947 */ /* 0x000fea000383ffff */
.L_x_2201:
[----:B--2---:R2:W3:Y:S02]  /*37c60*/  SYNCS.PHASECHK.TRANS64.TRYWAIT P0, [R10+URZ], R11 ;  /* 0x0000000b0a0075a7 */ /* 0x0044e4000800017f */
[----:B---3--:R-:W-:Y:S05]  /*37c70*/  @!P0 NANOSLEEP.SYNCS 0x989680 ;  /* 0x009896800000895d */ /* 0x008fea0003900000 */
[----:B------:R-:W3:Y:S02]  /*37c80*/  @!P0 SYNCS.PHASECHK.TRANS64 P0, [R10+URZ], R11 ;  /* 0x0000000b0a0085a7 */ /* 0x000ee4000800007f */
[----:B---3--:R-:W-:Y:S05]  /*37c90*/  @!P0 BRA `(.L_x_2201) ;  /* 0xfffffffc00f08947 */ /* 0x008fea000383ffff */
[----:B------:R-:W-:Y:S05]  /*37ca0*/  BRA `(.L_x_2200) ;  /* 0xfffffca800707947 */ /* 0x000fea000383ffff */
.L_x_2203:
[----:B-1----:R1:W2:Y:S02]  /*37cb0*/  SYNCS.PHASECHK.TRANS64.TRYWAIT P0, [R18+URZ+0x32410], R7 ;  /* 0x03241007120075a7 */ /* 0x0022a4000800017f */
[----:B--2---:R-:W-:Y:S05]  /*37cc0*/  @!P0 NANOSLEEP.SYNCS 0x989680 ;  /* 0x009896800000895d */ /* 0x004fea0003900000 */
[----:B------:R-:W2:Y:S02]  /*37cd0*/  @!P0 SYNCS.PHASECHK.TRANS64 P0, [R18+URZ+0x32410], R7 ;  /* 0x03241007120085a7 */ /* 0x000ea4000800007f */
[----:B--2---:R-:W-:Y:S05]  /*37ce0*/  @!P0 BRA `(.L_x_2203) ;  /* 0xfffffffc00f08947 */ /* 0x004fea000383ffff */
[----:B------:R-:W-:Y:S05]  /*37cf0*/  BRA `(.L_x_2349) ;  /* 0xfffffcac00487947 */ /* 0x000fea000383ffff */
.L_x_2210:
[----:B--2---:R2:W3:Y:S02]  /*37d00*/  SYNCS.PHASECHK.TRANS64.TRYWAIT P0, [R10+URZ], R11 ;  /* 0x0000000b0a0075a7 */ /* 0x0044e4000800017f */
[----:B---3--:R-:W-:Y:S05]  /*37d10*/  @!P0 NANOSLEEP.SYNCS 0x989680 ;  /* 0x009896800000895d */ /* 0x008fea0003900000 */
[----:B------:R-:W3:Y:S02]  /*37d20*/  @!P0 SYNCS.PHASECHK.TRANS64 P0, [R10+URZ], R11 ;  /* 0x0000000b0a0085a7 */ /* 0x000ee4000800007f */
[----:B---3--:R-:W-:Y:S05]  /*37d30*/  @!P0 BRA `(.L_x_2210) ;  /* 0xfffffffc00f08947 */ /* 0x008fea000383ffff */
[----:B------:R-:W-:Y:S05]  /*37d40*/  BRA `(.L_x_2209) ;  /* 0xfffffcac008c7947 */ /* 0x000fea000383ffff */
.L_x_2244:
[----:B---3--:R3:W4:Y:S02]  /*37d50*/  SYNCS.PHASECHK.TRANS64.TRYWAIT P0, [R8+URZ], R9 ;  /* 0x00000009080075a7 */ /* 0x008724000800017f */
[----:B----4-:R-:W-:Y:S05]  /*37d60*/  @!P0 NANOSLEEP.SYNCS 0x989680 ;  /* 0x009896800000895d */ /* 0x010fea0003900000 */
[----:B------:R-:W4:Y:S02]  /*37d70*/  @!P0 SYNCS.PHASECHK.TRANS64 P0, [R8+URZ], R9 ;  /* 0x00000009080085a7 */ /* 0x000f24000800007f */
[----:B----4-:R-:W-:Y:S05]  /*37d80*/  @!P0 BRA `(.L_x_2244) ;  /* 0xfffffffc00f08947 */ /* 0x010fea000383ffff */
[----:B------:R-:W-:Y:S05]  /*37d90*/  BRA `(.L_x_2243) ;  /* 0xfffffd1800d47947 */ /* 0x000fea000383ffff */
.L_x_2251:
[----:B-1----:R1:W2:Y:S02]  /*37da0*/  SYNCS.PHASECHK.TRANS64.TRYWAIT P0, [R14+URZ], R15 ;  /* 0x0000000f0e0075a7 */ /* 0x0022a4000800017f */
[----:B--2---:R-:W-:Y:S05]  /*37db0*/  @!P0 NANOSLEEP.SYNCS 0x989680 ;  /* 0x009896800000895d */ /* 0x004fea0003900000 */
[----:B------:R-:W2:Y:S02]  /*37dc0*/  @!P0 SYNCS.PHASECHK.TRANS64 P0, [R14+URZ], R15 ;  /* 0x0000000f0e0085a7 */ /* 0x000ea4000800007f */
[----:B--2---:R-:W-:Y:S05]  /*37dd0*/  @!P0 BRA `(.L_x_2251) ;  /* 0xfffffffc00f08947 */ /* 0x004fea000383ffff */
[----:B------:R-:W-:Y:S05]  /*37de0*/  BRA `(.L_x_2250) ;  /* 0xfffffd1c00f87947 */ /* 0x000fea000383ffff */
.L_x_2264:
[----:B-1----:R1:W2:Y:S02]  /*37df0*/  SYNCS.PHASECHK.TRANS64.TRYWAIT P0, [R0+URZ], R9 ;  /* 0x00000009000075a7 */ /* 0x0022a4000800017f */
[----:B--2---:R-:W-:Y:S05]  /*37e00*/  @!P0 NANOSLEEP.SYNCS 0x989680 ;  /* 0x009896800000895d */ /* 0x004fea0003900000 */
[----:B------:R-:W2:Y:S02]  /*37e10*/  @!P0 SYNCS.PHASECHK.TRANS64 P0, [R0+URZ], R9 ;  /* 0x00000009000085a7 */ /* 0x000ea4000800007f */
[----:B--2---:R-:W-:Y:S05]  /*37e20*/  @!P0 BRA `(.L_x_2264) ;  /* 0xfffffffc00f08947 */ /* 0x004fea000383ffff */
[----:B------:R-:W-:Y:S05]  /*37e30*/  BRA `(.L_x_2263) ;  /* 0xfffffec8002c7947 */ /* 0x000fea000383ffff */
.L_x_2271:
[----:B-1----:R1:W2:Y:S02]  /*37e40*/  SYNCS.PHASECHK.TRANS64.TRYWAIT P0, [R2+URZ], R3 ;  /* 0x00000003020075a7 */ /* 0x0022a4000800017f */
[----:B--2---:R-:W-:Y:S05]  /*37e50*/  @!P0 NANOSLEEP.SYNCS 0x989680 ;  /* 0x009896800000895d */ /* 0x004fea0003900000 */
[----:B------:R-:W2:Y:S02]  /*37e60*/  @!P0 SYNCS.PHASECHK.TRANS64 P0, [R2+URZ], R3 ;  /* 0x00000003020085a7 */ /* 0x000ea4000800007f */
[----:B--2---:R-:W-:Y:S05]  /*37e70*/  @!P0 BRA `(.L_x_2271) ;  /* 0xfffffffc00f08947 */ /* 0x004fea000383ffff */
[----:B------:R-:W-:Y:S05]  /*37e80*/  BRA `(.L_x_2270) ;  /* 0xfffffecc00647947 */ /* 0x000fea000383ffff */
.L_x_2305:
[----:B------:R-:W-:Y:S02]  /*37e90*/  IMAD.MOV.U32 R13, RZ, RZ, R18 ;  /* 0x000000ffff0d7224 */ /* 0x000fe400078e0012 */
[----:B------:R-:W-:Y:S02]  /*37ea0*/  IMAD.MOV.U32 R12, RZ, RZ, RZ ;  /* 0x000000ffff0c7224 */ /* 0x000fe400078e00ff */
[----:B------:R-:W-:Y:S02]  /*37eb0*/  IMAD.MOV.U32 R11, RZ, RZ, 0x1f ;  /* 0x0000001fff0b7424 */ /* 0x000fe400078e00ff */
[----:B------:R-:W-:-:S07]  /*37ec0*/  IMAD.MOV.U32 R15, RZ, RZ, -0x1 ;  /* 0xffffffffff0f7424 */ /* 0x000fce00078e00ff */
[----:B-----5:R-:W-:Y:S05]  /*37ed0*/  WARPSYNC.COLLECTIVE R15, `(.L_x_2350) ;  /* 0x000000000f087348 */ /* 0x020fea0003c00000 */
[----:B------:R0:W1:Y:S02]  /*37ee0*/  SHFL.IDX P6, R14, R13, R12, R11 ;  /* 0x0000000c0d0e7389 */ /* 0x00006400000c000b */
[----:B01---5:R-:W-:Y:S01]  /*37ef0*/  ENDCOLLECTIVE ;  /* 0x000000000000791b */ /* 0x023fe20003800000 */
.L_x_2350:
[----:B------:R-:W-:Y:S05]  /*37f00*/  BRA `(.L_x_2351) ;  /* 0xffffffc400587947 */ /* 0x000fea000383ffff */
.L_x_2307:
[----:B0-----:R-:W-:-:S04]  /*37f10*/  IMAD.U32 R3, RZ, RZ, UR46 ;  /* 0x0000002eff037e24 */ /* 0x001fc8000f8e00ff */
[----:B------:R0:W1:Y:S03]  /*37f20*/  SYNCS.PHASECHK.TRANS64.TRYWAIT P0, [R3+URZ+0x32440], R2 ;  /* 0x03244002030075a7 */ /* 0x000066000800017f */
[----:B-1----:R-:W-:Y:S05]  /*37f30*/  @!P0 NANOSLEEP.SYNCS 0x989680 ;  /* 0x009896800000895d */ /* 0x002fea0003900000 */
[----:B------:R-:W1:Y:S02]  /*37f40*/  @!P0 SYNCS.PHASECHK.TRANS64 P0, [R3+URZ+0x32440], R2 ;  /* 0x03244002030085a7 */ /* 0x000e64000800007f */
[----:B-1----:R-:W-:Y:S05]  /*37f50*/  @!P0 BRA `(.L_x_2307) ;  /* 0xfffffffc00ec8947 */ /* 0x002fea000383ffff */
[----:B------:R-:W-:Y:S05]  /*37f60*/  BRA `(.L_x_2352) ;  /* 0xffffffc400947947 */ /* 0x000fea000383ffff */
.L_x_2308:
        /* <DEDUP_REMOVED lines=8> */
.L_x_2354:
[----:B------:R-:W-:Y:S05]  /*37ff0*/  BSYNC B0 ;  /* 0x0000000000007941 */ /* 0x000fea0003800000 */
.L_x_2353:
        /* <DEDUP_REMOVED lines=9> */
.L_x_2355:
[----:B------:R-:W-:Y:S02]  /*38090*/  IMAD.MOV.U32 R13, RZ, RZ, R5 ;  /* 0x000000ffff0d7224 */ /* 0x000fe400078e0005 */
[----:B------:R-:W-:Y:S01]  /*380a0*/  IMAD.MOV.U32 R12, RZ, RZ, 0x1 ;  /* 0x00000001ff0c7424 */ /* 0x000fe200078e00ff */
[----:B------:R-:W-:-:S13]  /*380b0*/  @P0 LEA R2, P1, R22, R14, 0x1 ;  /* 0x0000000e16020211 */ /* 0x000fda00078208ff */
[----:B------:R-:W-:Y:S05]  /*380c0*/  WARPSYNC.COLLECTIVE R15, `(.L_x_2356) ;  /* 0x000000000f087348 */ /* 0x000fea0003c00000 */
[----:B------:R0:W1:Y:S02]  /*380d0*/  SHFL.IDX P6, R14, R13, R12, R11 ;  /* 0x0000000c0d0e7389 */ /* 0x00006400000c000b */
[----:B01----:R-:W-:Y:S01]  /*380e0*/  ENDCOLLECTIVE ;  /* 0x000000000000791b */ /* 0x003fe20003800000 */
.L_x_2356:
        /* <DEDUP_REMOVED lines=12> */
.L_x_2357:
[----:B------:R-:W-:Y:S02]  /*381b0*/  IMAD.MOV.U32 R13, RZ, RZ, R5 ;  /* 0x000000ffff0d7224 */ /* 0x000fe400078e0005 */
[----:B------:R-:W-:Y:S01]  /*381c0*/  IMAD.MOV.U32 R12, RZ, RZ, 0x2 ;  /* 0x00000002ff0c7424 */ /* 0x000fe200078e00ff */
[----:B------:R-:W-:-:S13]  /*381d0*/  @P0 LEA R2, P1, R22, R14, 0x1 ;  /* 0x0000000e16020211 */ /* 0x000fda00078208ff */
[----:B------:R-:W-:Y:S05]  /*381e0*/  WARPSYNC.COLLECTIVE R15, `(.L_x_2358) ;  /* 0x000000000f087348 */ /* 0x000fea0003c00000 */
[----:B------:R0:W1:Y:S02]  /*381f0*/  SHFL.IDX P6, R14, R13, R12, R11 ;  /* 0x0000000c0d0e7389 */ /* 0x00006400000c000b */
[----:B01----:R-:W-:Y:S01]  /*38200*/  ENDCOLLECTIVE ;  /* 0x000000000000791b */ /* 0x003fe20003800000 */
.L_x_2358:
        /* <DEDUP_REMOVED lines=12> */
.L_x_2359:
[----:B------:R-:W-:Y:S02]  /*382d0*/  IMAD.MOV.U32 R13, RZ, RZ, R5 ;  /* 0x000000ffff0d7224 */ /* 0x000fe400078e0005 */
[----:B------:R-:W-:Y:S01]  /*382e0*/  IMAD.MOV.U32 R12, RZ, RZ, 0x3 ;  /* 0x00000003ff0c7424 */ /* 0x000fe200078e00ff */
[----:B------:R-:W-:-:S13]  /*382f0*/  @P0 LEA R2, P1, R22, R14, 0x1 ;  /* 0x0000000e16020211 */ /* 0x000fda00078208ff */
[----:B------:R-:W-:Y:S05]  /*38300*/  WARPSYNC.COLLECTIVE R15, `(.L_x_2360) ;  /* 0x000000000f087348 */ /* 0x000fea0003c00000 */
[----:B------:R0:W1:Y:S02]  /*38310*/  SHFL.IDX P6, R14, R13, R12, R11 ;  /* 0x0000000c0d0e7389 */ /* 0x00006400000c000b */
[----:B01----:R-:W-:Y:S01]  /*38320*/  ENDCOLLECTIVE ;  /* 0x000000000000791b */ /* 0x003fe20003800000 */
.L_x_2360:
        /* <DEDUP_REMOVED lines=12> */
.L_x_2361:
[----:B------:R-:W-:Y:S02]  /*383f0*/  IMAD.MOV.U32 R13, RZ, RZ, R5 ;  /* 0x000000ffff0d7224 */ /* 0x000fe400078e0005 */
[----:B------:R-:W-:Y:S01]  /*38400*/  IMAD.MOV.U32 R12, RZ, RZ, 0x4 ;  /* 0x00000004ff0c7424 */ /* 0x000fe200078e00ff */
[----:B------:R-:W-:-:S13]  /*38410*/  @P0 LEA R2, P1, R22, R14, 0x1 ;  /* 0x0000000e16020211 */ /* 0x000fda00078208ff */
[----:B------:R-:W-:Y:S05]  /*38420*/  WARPSYNC.COLLECTIVE R15, `(.L_x_2362) ;  /* 0x000000000f087348 */ /* 0x000fea0003c00000 */
[----:B------:R0:W1:Y:S02]  /*38430*/  SHFL.IDX P6, R14, R13, R12, R11 ;  /* 0x0000000c0d0e7389 */ /* 0x00006400000c000b */
[----:B01----:R-:W-:Y:S01]  /*38440*/  ENDCOLLECTIVE ;  /* 0x000000000000791b */ /* 0x003fe20003800000 */
.L_x_2362:
        /* <DEDUP_REMOVED lines=12> */
.L_x_2363:
[----:B------:R-:W-:Y:S02]  /*38510*/  IMAD.MOV.U32 R13, RZ, RZ, R5 ;  /* 0x000000ffff0d7224 */ /* 0x000fe400078e0005 */
[----:B------:R-:W-:Y:S01]  /*38520*/  IMAD.MOV.U32 R12, RZ, RZ, 0x5 ;  /* 0x00000005ff0c7424 */ /* 0x000fe200078e00ff */
[----:B------:R-:W-:-:S13]  /*38530*/  @P0 LEA R2, P1, R22, R14, 0x1 ;  /* 0x0000000e16020211 */ /* 0x000fda00078208ff */
[----:B------:R-:W-:Y:S05]  /*38540*/  WARPSYNC.COLLECTIVE R15, `(.L_x_2364) ;  /* 0x000000000f087348 */ /* 0x000fea0003c00000 */
[----:B------:R0:W1:Y:S02]  /*38550*/  SHFL.IDX P6, R14, R13, R12, R11 ;  /* 0x0000000c0d0e7389 */ /* 0x00006400000c000b */
[----:B01----:R-:W-:Y:S01]  /*38560*/  ENDCOLLECTIVE ;  /* 0x000000000000791b */ /* 0x003fe20003800000 */
.L_x_2364:
[----:B------:R-:W-:-:S05]  /*38570*/  @P0 IMAD.X R3, RZ, RZ, R0, P1 ;  /* 0x000000ffff030224 */ /* 0x000fca00008e0600 */
[----:B------:R-:W-:Y:S01]  /*38580*/  @!PT LDS RZ, [RZ] ;  /* 0x00000000fffff984 */ /* 0x000fe20000000800 */
[----:B------:R-:W-:Y:S01]  /*38590*/  @!PT LDS RZ, [RZ] ;  /* 0x00000000fffff984 */ /* 0x000fe20000000800 */
[----:B------:R-:W-:Y:S01]  /*385a0*/  @!PT LDS RZ, [RZ] ;  /* 0x00000000fffff984 */ /* 0x000fe20000000800 */
[----:B------:R0:W-:Y:S01]  /*385b0*/  @P0 LDGSTS.E.BYPASS.LTC128B.128 [R7+0x1e400], desc[UR36][R2.64], !P2 ;  /* 0x1e40000002070fae */ /* 0x0001e2000d101d64 */
[----:B------:R-:W-:Y:S02]  /*385c0*/  IMAD.MOV.U32 R13, RZ, RZ, R4 ;  /* 0x000000ffff0d7224 */ /* 0x000fe400078e0004 */
[----:B------:R-:W-:-:S07]  /*385d0*/  IMAD.MOV.U32 R0, RZ, RZ, R14 ;  /* 0x000000ffff007224 */ /* 0x000fce00078e000e */
[----:B0-----:R-:W-:Y:S05]  /*385e0*/  WARPSYNC.COLLECTIVE R15, `(.L_x_2365) ;  /* 0x000000000f087348 */ /* 0x001fea0003c00000 */
[----:B------:R1:W2:Y:S02]  /*385f0*/  SHFL.IDX P6, R14, R13, R12, R11 ;  /* 0x0000000c0d0e7389 */ /* 0x0002a400000c000b */
[----:B012---:R-:W-:Y:S01]  /*38600*/  ENDCOLLECTIVE ;  /* 0x000000000000791b */ /* 0x007fe20003800000 */
.L_x_2365:
[----:B------:R-:W-:Y:S05]  /*38610*/  BRA `(.L_x_2366) ;  /* 0xffffffc4000c7947 */ /* 0x000fea000383ffff */
.L_x_2311:
[----:B------:R-:W-:Y:S01]  /*38620*/  IMAD.MOV.U32 R13, RZ, RZ, R6 ;  /* 0x000000ffff0d7224 */ /* 0x000fe200078e0006 */
[----:B------:R-:W-:Y:S01]  /*38630*/  LOP3.LUT R16, R16, 0xffffefff, RZ, 0xc0, !PT ;  /* 0xffffefff10107812 */ /* 0x000fe200078ec0ff */
[----:B------:R-:W-:Y:S02]  /*38640*/  IMAD.MOV.U32 R12, RZ, RZ, RZ ;  /* 0x000000ffff0c7224 */ /* 0x000fe400078e00ff */
[----:B------:R-:W-:Y:S02]  /*38650*/  IMAD.MOV.U32 R11, RZ, RZ, 0x181f ;  /* 0x0000181fff0b7424 */ /* 0x000fe400078e00ff */
[----:B------:R-:W-:Y:S02]  /*38660*/  IMAD.MOV.U32 R15, RZ, RZ, -0x1 ;  /* 0xffffffffff0f7424 */ /* 0x000fe400078e00ff */
[----:B------:R-:W-:-:S07]  /*38670*/  VIADD R4, R20, UR40 ;  /* 0x0000002814047c36 */ /* 0x000fce0008000000 */
[----:B------:R-:W-:Y:S05]  /*38680*/  WARPSYNC.COLLECTIVE R15, `(.L_x_2367) ;  /* 0x000000000f087348 */ /* 0x000fea0003c00000 */
[----:B------:R0:W1:Y:S02]  /*38690*/  SHFL.IDX P6, R14, R13, R12, R11 ;  /* 0x0000000c0d0e7389 */ /* 0x00006400000c000b */
[----:B01----:R-:W-:Y:S01]  /*386a0*/  ENDCOLLECTIVE ;  /* 0x000000000000791b */ /* 0x003fe20003800000 */
.L_x_2367:
[----:B------:R-:W-:Y:S02]  /*386b0*/  VIADD R10, R4, 0x10 ;  /* 0x00000010040a7836 */ /* 0x000fe40000000000 */
[----:B------:R-:W-:Y:S02]  /*386c0*/  IMAD.MOV.U32 R13, RZ, RZ, R0 ;  /* 0x000000ffff0d7224 */ /* 0x000fe400078e0000 */
[----:B------:R-:W-:-:S07]  /*386d0*/  IMAD.MOV.U32 R3, RZ, RZ, R14 ;  /* 0x000000ffff037224 */ /* 0x000fce00078e000e */
[----:B------:R-:W-:Y:S05]  /*386e0*/  WARPSYNC.COLLECTIVE R15, `(.L_x_2368) ;  /* 0x000000000f087348 */ /* 0x000fea0003c00000 */
[----:B------:R0:W1:Y:S02]  /*386f0*/  SHFL.IDX P6, R14, R13, R12, R11 ;  /* 0x0000000c0d0e7389 */ /* 0x00006400000c000b */
[----:B01----:R-:W-:Y:S01]  /*38700*/  ENDCOLLECTIVE ;  /* 0x000000000000791b */ /* 0x003fe20003800000 */
.L_x_2368:
[----:B------:R-:W-:Y:S02]  /*38710*/  ULDC UR4, c[0x0][0x288] ;  /* 0x0000a20000047ab9 */ /* 0x000fe40000000800 */
[----:B------:R-:W-:-:S05]  /*38720*/  IMAD R5, R5, UR4, RZ ;  /* 0x0000000405057c24 */ /* 0x000fca000f8e02ff */
[----:B------:R-:W-:Y:S01]  /*38730*/  ISETP.GE.AND P2, PT, R4, R5, PT ;  /* 0x000000050400720c */ /* 0x000fe20003f46270 */
[----:B------:R-:W-:Y:S02]  /*38740*/  IMAD.MOV.U32 R13, RZ, RZ, R6 ;  /* 0x000000ffff0d7224 */ /* 0x000fe400078e0006 */
[----:B------:R-:W-:-:S10]  /*38750*/  IMAD.MOV.U32 R12, RZ, RZ, 0x1 ;  /* 0x00000001ff0c7424 */ /* 0x000fd400078e00ff */
[----:B------:R-:W-:Y:S02]  /*38760*/  @!P2 LEA R8, R27, UR46, 0x1 ;  /* 0x0000002e1b08ac11 */ /* 0x000fe4000f8e08ff */
[----:B------:R-:W-:Y:S02]  /*38770*/  @P2 LOP3.LUT R16, R16, 0x1000, RZ, 0xfc, !PT ;  /* 0x0000100010102812 */ /* 0x000fe400078efcff */
[----:B------:R-:W-:-:S13]  /*38780*/  @!P2 LEA R2, P1, R22, R14, 0x1 ;  /* 0x0000000e1602a211 */ /* 0x000fda00078208ff */
[----:B------:R-:W-:Y:S05]  /*38790*/  WARPSYNC.COLLECTIVE R15, `(.L_x_2369) ;  /* 0x000000000f087348 */ /* 0x000fea0003c00000 */
[----:B------:R0:W1:Y:S02]  /*387a0*/  SHFL.IDX P6, R14, R13, R12, R11 ;  /* 0x0000000c0d0e7389 */ /* 0x00006400000c000b */
[----:B01----:R-:W-:Y:S01]  /*387b0*/  ENDCOLLECTIVE ;  /* 0x000000000000791b */ /* 0x003fe20003800000 */
.L_x_2369:
[----:B------:R-:W-:Y:S01]  /*387c0*/  LOP3.LUT R16, R16, 0xfffff7ff, RZ, 0xc0, !PT ;  /* 0xfffff7ff10107812 */ /* 0x000fe200078ec0ff */
[----:B------:R-:W-:-:S05]  /*387d0*/  @!P2 IMAD.X R3, RZ, RZ, R3, P1 ;  /* 0x000000ffff03a224 */ /* 0x000fca00008e0603 */
[----:B------:R-:W-:Y:S01]  /*387e0*/  @!PT LDS RZ, [RZ] ;  /* 0x00000000fffff984 */ /* 0x000fe20000000800 */
[----:B------:R-:W-:Y:S01]  /*387f0*/  @!PT LDS RZ, [RZ] ;  /* 0x00000000fffff984 */ /* 0x000fe20000000800 */
[----:B------:R-:W-:Y:S01]  /*38800*/  @!PT LDS RZ, [RZ] ;  /* 0x00000000fffff984 */ /* 0x000fe20000000800 */
[----:B------:R0:W-:Y:S01]  /*38810*/  @!P2 LDGSTS.E.BYPASS.LTC128B.128 [R8+0x18400], desc[UR36][R2.64], !P0 ;  /* 0x184000000208afae */ /* 0x0001e2000c101d64 */
[----:B------:R-:W-:Y:S01]  /*38820*/  ISETP.GE.AND P2, PT, R10, R5, PT ;  /* 0x000000050a00720c */ /* 0x000fe20003f46270 */
[----:B------:R-:W-:Y:S02]  /*38830*/  IMAD.MOV.U32 R13, RZ, RZ, R0 ;  /* 0x000000ffff0d7224 */ /* 0x000fe400078e0000 */
[----:B0-----:R-:W-:-:S10]  /*38840*/  VIADD R8, R4, 0x20 ;  /* 0x0000002004087836 */ /* 0x001fd40000000000 */
[----:B------:R-:W-:Y:S01]  /*38850*/  @P2 LOP3.LUT R16, R16, 0x800, RZ, 0xfc, !PT ;  /* 0x0000080010102812 */ /* 0x000fe200078efcff */
[----:B------:R-:W-:-:S07]  /*38860*/  IMAD.MOV.U32 R7, RZ, RZ, R14 ;  /* 0x000000ffff077224 */ /* 0x000fce00078e000e */
[----:B------:R-:W-:Y:S05]  /*38870*/  WARPSYNC.COLLECTIVE R15, `(.L_x_2370) ;  /* 0x000000000f087348 */ /* 0x000fea0003c00000 */
[----:B------:R0:W1:Y:S02]  /*38880*/  SHFL.IDX P6, R14, R13, R12, R11 ;  /* 0x0000000c0d0e7389 */ /* 0x00006400000c000b */
[----:B01----:R-:W-:Y:S01]  /*38890*/  ENDCOLLECTIVE ;  /* 0x000000000000791b */ /* 0x003fe20003800000 */
.L_x_2370:
[----:B------:R-:W-:Y:S02]  /*388a0*/  LOP3.LUT R16, R16, 0xfffffbff, RZ, 0xc0, !PT ;  /* 0xfffffbff10107812 */ /* 0x000fe400078ec0ff */
[----:B------:R-:W-:Y:S02]  /*388b0*/  @!P2 LEA R13, R27, UR46, 0x1 ;  /* 0x0000002e1b0dac11 */ /* 0x000fe4000f8e08ff */
[----:B------:R-:W-:-:S05]  /*388c0*/  @!P2 LEA R12, P1, R22, R14, 0x1 ;  /* 0x0000000e160ca211 */ /* 0x000fca00078208ff */
[----:B------:R-:W-:Y:S02]  /*388d0*/  @!P2 IMAD.X R7, RZ, RZ, R7, P1 ;  /* 0x000000ffff07a224 */ /* 0x000fe400008e0607 */
[----:B------:R-:W-:Y:S02]  /*388e0*/  @!P2 IMAD.MOV.U32 R2, RZ, RZ, R12 ;  /* 0x000000ffff02a224 */ /* 0x000fe400078e000c */
[----:B------:R-:W-:Y:S02]  /*388f0*/  @!P2 IMAD.MOV.U32 R3, RZ, RZ, R7 ;  /* 0x000000ffff03a224 */ /* 0x000fe400078e0007 */
[----:B------:R-:W-:-:S03]  /*38900*/  IMAD.MOV.U32 R12, RZ, RZ, 0x2 ;  /* 0x00000002ff0c7424 */ /* 0x000fc600078e00ff */
[----:B------:R-:W-:Y:S01]  /*38910*/  @!PT LDS RZ, [RZ] ;  /* 0x00000000fffff984 */ /* 0x000fe20000000800 */
[----:B------:R-:W-:Y:S01]  /*38920*/  @!PT LDS RZ, [RZ] ;  /* 0x00000000fffff984 */ /* 0x000fe20000000800 */
[----:B------:R-:W-:Y:S01]  /*38930*/  @!PT LDS RZ, [RZ] ;  /* 0x00000000fffff984 */ /* 0x000fe20000000800 */
[----:B------:R0:W-:Y:S01]  /*38940*/  @!P2 LDGSTS.E.BYPASS.LTC128B.128 [R13+0x18c00], desc[UR36][R2.64], !P0 ;  /* 0x18c00000020dafae */ /* 0x0001e2000c101d64 */
[----:B------:R-:W-:Y:S01]  /*38950*/  ISETP.GE.AND P2, PT, R8, R5, PT ;  /* 0x000000050800720c */ /* 0x000fe20003f46270 */
[----:B------:R-:W-:Y:S02]  /*38960*/  VIADD R8, R4, 0x30 ;  /* 0x0000003004087836 */ /* 0x000fe40000000000 */
[----:B0-----:R-:W-:-:S10]  /*38970*/  IMAD.MOV.U32 R13, RZ, RZ, R6 ;  /* 0x000000ffff0d7224 */ /* 0x001fd400078e0006 */
[----:B------:R-:W-:-:S07]  /*38980*/  @P2 LOP3.LUT R16, R16, 0x400, RZ, 0xfc, !PT ;  /* 0x0000040010102812 */ /* 0x000fce00078efcff */
[----:B------:R-:W-:Y:S05]  /*38990*/  WARPSYNC.COLLECTIVE R15, `(.L_x_2371) ;  /* 0x000000000f087348 */ /* 0x000fea0003c00000 */
[----:B------:R0:W1:Y:S02]  /*389a0*/  SHFL.IDX P6, R14, R13, R12, R11 ;  /* 0x0000000c0d0e7389 */ /* 0x00006400000c000b */
[----:B01----:R-:W-:Y:S01]  /*389b0*/  ENDCOLLECTIVE ;  /* 0x000000000000791b */ /* 0x003fe20003800000 */
.L_x_2371:
[----:B------:R-:W-:Y:S01]  /*389c0*/  LOP3.LUT R16, R16, 0xfffffdff, RZ, 0xc0, !PT ;  /* 0xfffffdff10107812 */ /* 0x000fe200078ec0ff */
[----:B------:R-:W-:Y:S02]  /*389d0*/  IMAD.MOV.U32 R13, RZ, RZ, R0 ;  /* 0x000000ffff0d7224 */ /* 0x000fe400078e0000 */
[----:B------:R-:W-:-:S07]  /*389e0*/  IMAD.MOV.U32 R10, RZ, RZ, R14 ;  /* 0x000000ffff0a7224 */ /* 0x000fce00078e000e */
[----:B------:R-:W-:Y:S05]  /*389f0*/  WARPSYNC.COLLECTIVE R15, `(.L_x_2372) ;  /* 0x000000000f087348 */ /* 0x000fea0003c00000 */
[----:B------:R0:W1:Y:S02]  /*38a00*/  SHFL.IDX P6, R14, R13, R12, R11 ;  /* 0x0000000c0d0e7389 */ /* 0x00006400000c000b */
[----:B01----:R-:W-:Y:S01]  /*38a10*/  ENDCOLLECTIVE ;  /* 0x000000000000791b */ /* 0x003fe20003800000 */
.L_x_2372:
[----:B------:R-:W-:Y:S01]  /*38a20*/  @!P2 LEA R13, R27, UR46, 0x1 ;  /* 0x0000002e1b0dac11 */ /* 0x000fe2000f8e08ff */
[----:B------:R-:W-:Y:S01]  /*38a30*/  IMAD.MOV.U32 R12, RZ, RZ, 0x3 ;  /* 0x00000003ff0c7424 */ /* 0x000fe200078e00ff */
        /* <DEDUP_REMOVED lines=10> */
[----:B0-----:R-:W-:-:S12]  /*38ae0*/  IMAD.MOV.U32 R13, RZ, RZ, R6 ;  /* 0x000000ffff0d7224 */ /* 0x001fd800078e0006 */
[----:B------:R-:W-:-:S07]  /*38af0*/  @P2 LOP3.LUT R16, R16, 0x200, RZ, 0xfc, !PT ;  /* 0x0000020010102812 */ /* 0x000fce00078efcff */
[----:B------:R-:W-:Y:S05]  /*38b00*/  WARPSYNC.COLLECTIVE R15, `(.L_x_2373) ;  /* 0x000000000f087348 */ /* 0x000fea0003c00000 */
[----:B------:R0:W1:Y:S02]  /*38b10*/  SHFL.IDX P6, R14, R13, R12, R11 ;  /* 0x0000000c0d0e7389 */ /* 0x00006400000c000b */
[----:B01----:R-:W-:Y:S01]  /*38b20*/  ENDCOLLECTIVE ;  /* 0x000000000000791b */ /* 0x003fe20003800000 */
.L_x_2373:
[----:B------:R-:W-:Y:S01]  /*38b30*/  LOP3.LUT R16, R16, 0xfffffeff, RZ, 0xc0, !PT ;  /* 0xfffffeff10107812 */ /* 0x000fe200078ec0ff */
[----:B------:R-:W-:Y:S02]  /*38b40*/  IMAD.MOV.U32 R13, RZ, RZ, R0 ;  /* 0x000000ffff0d7224 */ /* 0x000fe400078e0000 */
[----:B------:R-:W-:-:S07]  /*38b50*/  IMAD.MOV.U32 R8, RZ, RZ, R14 ;  /* 0x000000ffff087224 */ /* 0x000fce00078e000e */
[----:B------:R-:W-:Y:S05]  /*38b60*/  WARPSYNC.COLLECTIVE R15, `(.L_x_2374) ;  /* 0x000000000f087348 */ /* 0x000fea0003c00000 */
[----:B------:R0:W1:Y:S02]  /*38b70*/  SHFL.IDX P6, R14, R13, R12, R11 ;  /* 0x0000000c0d0e7389 */ /* 0x00006400000c000b */
[----:B01----:R-:W-:Y:S01]  /*38b80*/  ENDCOLLECTIVE ;  /* 0x000000000000791b */ /* 0x003fe20003800000 */
.L_x_2374:
[----:B------:R-:W-:Y:S01]  /*38b90*/  @!P2 LEA R13, R27, UR46, 0x1 ;  /* 0x0000002e1b0dac11 */ /* 0x000fe2000f8e08ff */
[----:B------:R-:W-:Y:S01]  /*38ba0*/  IMAD.MOV.U32 R12, RZ, RZ, 0x4 ;  /* 0x00000004ff0c7424 */ /* 0x000fe200078e00ff */
[----:B------:R-:W-:-:S05]  /*38bb0*/  @!P2 LEA R9, P1, R22, R14, 0x1 ;  /* 0x0000000e1609a211 */ /* 0x000fca00078208ff */
[----:B------:R-:W-:Y:S02]  /*38bc0*/  @!P2 IMAD.X R8, RZ, RZ, R8, P1 ;  /* 0x000000ffff08a224 */ /* 0x000fe400008e0608 */
[----:B------:R-:W-:Y:S02]  /*38bd0*/  @!P2 IMAD.MOV.U32 R2, RZ, RZ, R9 ;  /* 0x000000ffff02a224 */ /* 0x000fe400078e0009 */
[----:B------:R-:W-:Y:S02]  /*38be0*/  @!P2 IMAD.MOV.U32 R3, RZ, RZ, R8 ;  /* 0x000000ffff03a224 */ /* 0x000fe400078e0008 */
[----:B------:R-:W-:-:S03]  /*38bf0*/  VIADD R8, R4, 0x40 ;  /* 0x0000004004087836 */ /* 0x000fc60000000000 */
[----:B------:R-:W-:Y:S01]  /*38c00*/  @!PT LDS RZ, [RZ] ;  /* 0x00000000fffff984 */ /* 0x000fe20000000800 */
[----:B------:R-:W-:Y:S01]  /*38c10*/  @!PT LDS RZ, [RZ] ;  /* 0x00000000fffff984 */ /* 0x000fe20000000800 */
[----:B------:R-:W-:Y:S01]  /*38c20*/  @!PT LDS RZ, [RZ] ;  /* 0x00000000fffff984 */ /* 0x000fe20000000800 */
[----:B------:R0:W-:Y:S02]  /*38c30*/  @!P2 LDGSTS.E.BYPASS.LTC128B.128 [R13+0x19c00], desc[UR36][R2.64], !P0 ;  /* 0x19c00000020dafae */ /* 0x0001e4000c101d64 */
[----:B------:R-:W-:Y:S01]  /*38c40*/  ISETP.GE.AND P2, PT, R8, R5, PT ;  /* 0x000000050800720c */ /* 0x000fe20003f46270 */
[----:B------:R-:W-:Y:S02]  /*38c50*/  VIADD R8, R4, 0x50 ;  /* 0x0000005004087836 */ /* 0x000fe40000000000 */
[----:B0-----:R-:W-:-:S10]  /*38c60*/  IMAD.MOV.U32 R13, RZ, RZ, R6 ;  /* 0x000000ffff0d7224 */ /* 0x001fd400078e0006 */
[----:B------:R-:W-:-:S07]  /*38c70*/  @P2 LOP3.LUT R16, R16, 0x100, RZ, 0xfc, !PT ;  /* 0x0000010010102812 */ /* 0x000fce00078efcff */
[----:B------:R-:W-:Y:S05]  /*38c80*/  WARPSYNC.COLLECTIVE R15, `(.L_x_2375) ;  /* 0x000000000f087348 */ /* 0x000fea0003c00000 */
[----:B------:R0:W1:Y:S02]  /*38c90*/  SHFL.IDX P6, R14, R13, R12, R11 ;  /* 0x0000000c0d0e7389 */ /* 0x00006400000c000b */
[----:B01----:R-:W-:Y:S01]  /*38ca0*/  ENDCOLLECTIVE ;  /* 0x000000000000791b */ /* 0x003fe20003800000 */
.L_x_2375:
[----:B------:R-:W-:Y:S01]  /*38cb0*/  LOP3.LUT R16, R16, 0xffffff7f, RZ, 0xc0, !PT ;  /* 0xffffff7f10107812 */ /* 0x000fe200078ec0ff */
[----:B------:R-:W-:Y:S02]  /*38cc0*/  IMAD.MOV.U32 R13, RZ, RZ, R0 ;  /* 0x000000ffff0d7224 */ /* 0x000fe400078e0000 */
[----:B------:R-:W-:-:S07]  /*38cd0*/  IMAD.MOV.U32 R2, RZ, RZ, R14 ;  /* 0x000000ffff027224 */ /* 0x000fce00078e000e */
[----:B------:R-:W-:Y:S05]  /*38ce0*/  WARPSYNC.COLLECTIVE R15, `(.L_x_2376) ;  /* 0x000000000f087348 */ /* 0x000fea0003c00000 */
[----:B------:R0:W1:Y:S02]  /*38cf0*/  SHFL.IDX P6, R14, R13, R12, R11 ;  /* 0x0000000c0d0e7389 */ /* 0x00006400000c000b */
[----:B01----:R-:W-:Y:S01]  /*38d00*/  ENDCOLLECTIVE ;  /* 0x000000000000791b */ /* 0x003fe20003800000 */
.L_x_2376:
        /* <DEDUP_REMOVED lines=13> */
[----:B------:R-:W-:Y:S02]  /*38de0*/  @!P2 LEA R7, R27, UR46, 0x1 ;  /* 0x0000002e1b07ac11 */ /* 0x000fe4000f8e08ff */
[----:B------:R-:W-:-:S07]  /*38df0*/  @P2 LOP3.LUT R16, R16, 0x80, RZ, 0xfc, !PT ;  /* 0x0000008010102812 */ /* 0x000fce00078efcff */
[----:B------:R-:W-:Y:S05]  /*38e00*/  WARPSYNC.COLLECTIVE R15, `(.L_x_2377) ;  /* 0x000000000f087348 */ /* 0x000fea0003c00000 */
[----:B------:R0:W1:Y:S02]  /*38e10*/  SHFL.IDX P6, R14, R13, R12, R11 ;  /* 0x0000000c0d0e7389 */ /* 0x00006400000c000b */
[----:B01----:R-:W-:Y:S01]  /*38e20*/  ENDCOLLECTIVE ;  /* 0x000000000000791b */ /* 0x003fe20003800000 */
.L_x_2377:
[----:B------:R-:W-:Y:S01]  /*38e30*/  LOP3.LUT R16, R16, 0xffffffbf, RZ, 0xc0, !PT ;  /* 0xffffffbf10107812 */ /* 0x000fe200078ec0ff */
[----:B------:R-:W-:Y:S02]  /*38e40*/  IMAD.MOV.U32 R13, RZ, RZ, R0 ;  /* 0x000000ffff0d7224 */ /* 0x000fe400078e0000 */
[----:B------:R-:W-:-:S07]  /*38e50*/  IMAD.MOV.U32 R2, RZ, RZ, R14 ;  /* 0x000000ffff027224 */ /* 0x000fce00078e000e */
[----:B------:R-:W-:Y:S05]  /*38e60*/  WARPSYNC.COLLECTIVE R15, `(.L_x_2378) ;  /* 0x000000000f087348 */ /* 0x000fea0003c00000 */
[----:B------:R0:W1:Y:S02]  /*38e70*/  SHFL.IDX P6, R14, R13, R12, R11 ;  /* 0x0000000c0d0e7389 */ /* 0x00006400000c000b */
[----:B01----:R-:W-:Y:S01]  /*38e80*/  ENDCOLLECTIVE ;  /* 0x000000000000791b */ /* 0x003fe20003800000 */
.L_x_2378:
[----:B------:R-:W-:Y:S02]  /*38e90*/  IMAD.MOV.U32 R13, RZ, RZ, R6 ;  /* 0x000000ffff0d7224 */ /* 0x000fe400078e0006 */
        /* <DEDUP_REMOVED lines=10> */
[----:B------:R-:W-:-:S13]  /*38f40*/  ISETP.GE.AND P2, PT, R8, R5, PT ;  /* 0x000000050800720c */ /* 0x000fda0003f46270 */
[----:B0-----:R-:W-:Y:S05]  /*38f50*/  WARPSYNC.COLLECTIVE R15, `(.L_x_2379) ;  /* 0x000000000f087348 */ /* 0x001fea0003c00000 */
[----:B------:R1:W2:Y:S02]  /*38f60*/  SHFL.IDX P6, R14, R13, R12, R11 ;  /* 0x0000000c0d0e7389 */ /* 0x0002a400000c000b */
[----:B012---:R-:W-:Y:S01]  /*38f70*/  ENDCOLLECTIVE ;  /* 0x000000000000791b */ /* 0x007fe20003800000 */
.L_x_2379:
[----:B------:R-:W-:Y:S02]  /*38f80*/  @!P2 LEA R21, R27, UR46, 0x1 ;  /* 0x0000002e1b15ac11 */ /* 0x000fe4000f8e08ff */
[----:B------:R-:W-:Y:S01]  /*38f90*/  @P2 LOP3.LUT R16, R16, 0x40, RZ, 0xfc, !PT ;  /* 0x0000004010102812 */ /* 0x000fe200078efcff */
[----:B------:R-:W-:Y:S02]  /*38fa0*/  IMAD.MOV.U32 R13, RZ, RZ, R0 ;  /* 0x000000ffff0d7224 */ /* 0x000fe400078e0000 */
[----:B------:R-:W-:-:S07]  /*38fb0*/  IMAD.MOV.U32 R2, RZ, RZ, R14 ;  /* 0x000000ffff027224 */ /* 0x000fce00078e000e */
[----:B------:R-:W-:Y:S05]  /*38fc0*/  WARPSYNC.COLLECTIVE R15, `(.L_x_2380) ;  /* 0x000000000f087348 */ /* 0x000fea0003c00000 */
[----:B------:R0:W1:Y:S02]  /*38fd0*/  SHFL.IDX P6, R14, R13, R12, R11 ;  /* 0x0000000c0d0e7389 */ /* 0x00006400000c000b */
[----:B01----:R-:W-:Y:S01]  /*38fe0*/  ENDCOLLECTIVE ;  /* 0x000000000000791b */ /* 0x003fe20003800000 */
.L_x_2380:
[----:B------:R-:W-:Y:S02]  /*38ff0*/  IMAD.MOV.U32 R13, RZ, RZ, R6 ;  /* 0x000000ffff0d7224 */ /* 0x000fe400078e0006 */
[----:B------:R-:W-:Y:S01]  /*39000*/  IMAD.MOV.U32 R12, RZ, RZ, 0x7 ;  /* 0x00000007ff0c7424 */ /* 0x000fe200078e00ff */
[----:B------:R-:W-:-:S13]  /*39010*/  @!P2 LEA R8, P1, R22, R14, 0x1 ;  /* 0x0000000e1608a211 */ /* 0x000fda00078208ff */
[----:B------:R-:W-:Y:S05]  /*39020*/  WARPSYNC.COLLECTIVE R15, `(.L_x_2381) ;  /* 0x000000000f087348 */ /* 0x000fea0003c00000 */
[----:B------:R0:W1:Y:S02]  /*39030*/  SHFL.IDX P6, R14, R13, R12, R11 ;  /* 0x0000000c0d0e7389 */ /* 0x00006400000c000b */
[----:B01----:R-:W-:Y:S01]  /*39040*/  ENDCOLLECTIVE ;  /* 0x000000000000791b */ /* 0x003fe20003800000 */
.L_x_2381:
[----:B------:R-:W-:Y:S02]  /*39050*/  @!P2 IMAD.X R9, RZ, RZ, R2, P1 ;  /* 0x000000ffff09a224 */ /* 0x000fe400008e0602 */
[----:B------:R-:W-:Y:S02]  /*39060*/  @!P2 IMAD.MOV.U32 R2, RZ, RZ, R8 ;  /* 0x000000ffff02a224 */ /* 0x000fe400078e0008 */
[----:B------:R-:W-:-:S05]  /*39070*/  @!P2 IMAD.MOV.U32 R3, RZ, RZ, R9 ;  /* 0x000000ffff03a224 */ /* 0x000fca00078e0009 */
        /* <DEDUP_REMOVED lines=9> */
.L_x_2382:
[----:B------:R-:W-:Y:S05]  /*39110*/  BRA `(.L_x_2383) ;  /* 0xffffffc4000c7947 */ /* 0x000fea000383ffff */
.L_x_2313:
        /* <DEDUP_REMOVED lines=8> */
.L_x_2385:
[----:B------:R-:W-:Y:S05]  /*391a0*/  BSYNC B0 ;  /* 0x0000000000007941 */ /* 0x000fea0003800000 */
.L_x_2384:
        /* <DEDUP_REMOVED lines=9> */
.L_x_2386:
[----:B------:R-:W-:Y:S01]  /*39240*/  @!P5 LEA R7, R27, UR46, 0x1 ;  /* 0x0000002e1b07dc11 */ /* 0x000fe2000f8e08ff */
[----:B------:R-:W-:Y:S02]  /*39250*/  IMAD.MOV.U32 R13, RZ, RZ, R4 ;  /* 0x000000ffff0d7224 */ /* 0x000fe400078e0004 */
[----:B------:R-:W-:Y:S01]  /*39260*/  IMAD.MOV.U32 R12, RZ, RZ, 0x1 ;  /* 0x00000001ff0c7424 */ /* 0x000fe200078e00ff */
[----:B------:R-:W-:-:S05]  /*39270*/  @!P5 LEA R14, P0, R22, R14, 0x1 ;  /* 0x0000000e160ed211 */ /* 0x000fca00078008ff */
[----:B------:R-:W-:Y:S02]  /*39280*/  @!P5 IMAD.X R3, RZ, RZ, R2, P0 ;  /* 0x000000ffff03d224 */ /* 0x000fe400000e0602 */
[----:B------:R-:W-:-:S07]  /*39290*/  @!P5 IMAD.MOV.U32 R2, RZ, RZ, R14 ;  /* 0x000000ffff02d224 */ /* 0x000fce00078e000e */
[----:B------:R-:W-:Y:S05]  /*392a0*/  WARPSYNC.COLLECTIVE R15, `(.L_x_2387) ;  /* 0x000000000f087348 */ /* 0x000fea0003c00000 */
[----:B------:R0:W1:Y:S02]  /*392b0*/  SHFL.IDX P6, R14, R13, R12, R11 ;  /* 0x0000000c0d0e7389 */ /* 0x00006400000c000b */
[----:B01----:R-:W-:Y:S01]  /*392c0*/  ENDCOLLECTIVE ;  /* 0x000000000000791b */ /* 0x003fe20003800000 */
.L_x_2387:
        /* <DEDUP_REMOVED lines=13> */
.L_x_2388:
[----:B------:R-:W-:Y:S01]  /*393a0*/  @!P5 LEA R7, R27, UR46, 0x1 ;  /* 0x0000002e1b07dc11 */ /* 0x000fe2000f8e08ff */
[----:B------:R-:W-:Y:S02]  /*393b0*/  IMAD.MOV.U32 R13, RZ, RZ, R4 ;  /* 0x000000ffff0d7224 */ /* 0x000fe400078e0004 */
[----:B------:R-:W-:Y:S01]  /*393c0*/  IMAD.MOV.U32 R12, RZ, RZ, 0x2 ;  /* 0x00000002ff0c7424 */ /* 0x000fe200078e00ff */
[----:B------:R-:W-:-:S13]  /*393d0*/  LOP3.LUT P6, RZ, R16, 0x800, RZ, 0xc0, !PT ;  /* 0x0000080010ff7812 */ /* 0x000fda00078cc0ff */
[----:B------:R-:W-:Y:S02]  /*393e0*/  @!P6 LEA R14, P0, R22, R14, 0x1 ;  /* 0x0000000e160ee211 */ /* 0x000fe400078008ff */
[----:B------:R-:W-:-:S03]  /*393f0*/  @!P6 LEA R9, R27, UR46, 0x1 ;  /* 0x0000002e1b09ec11 */ /* 0x000fc6000f8e08ff */
        /* <DEDUP_REMOVED lines=13> */
.L_x_2389:
[----:B------:R-:W-:Y:S02]  /*394d0*/  IMAD.MOV.U32 R13, RZ, RZ, R0 ;  /* 0x000000ffff0d7224 */ /* 0x000fe400078e0000 */
[----:B------:R-:W-:-:S07]  /*394e0*/  IMAD.MOV.U32 R5, RZ, RZ, R14 ;  /* 0x000000ffff057224 */ /* 0x000fce00078e000e */
[----:B------:R-:W-:Y:S05]  /*394f0*/  WARPSYNC.COLLECTIVE R15, `(.L_x_2390) ;  /* 0x000000000f087348 */ /* 0x000fea0003c00000 */
[----:B------:R0:W1:Y:S02]  /*39500*/  SHFL.IDX P6, R14, R13, R12, R11 ;  /* 0x0000000c0d0e7389 */ /* 0x00006400000c000b */
[----:B01----:R-:W-:Y:S01]  /*39510*/  ENDCOLLECTIVE ;  /* 0x000000000000791b */ /* 0x003fe20003800000 */
.L_x_2390:
[----:B------:R-:W-:Y:S02]  /*39520*/  IMAD.MOV.U32 R13, RZ, RZ, R4 ;  /* 0x000000ffff0d7224 */ /* 0x000fe400078e0004 */
[----:B------:R-:W-:Y:S01]  /*39530*/  IMAD.MOV.U32 R12, RZ, RZ, 0x3 ;  /* 0x00000003ff0c7424 */ /* 0x000fe200078e00ff */
[----:B------:R-:W-:-:S05]  /*39540*/  @!P5 LEA R14, P0, R22, R14, 0x1 ;  /* 0x0000000e160ed211 */ /* 0x000fca00078008ff */
[----:B------:R-:W-:-:S08]  /*39550*/  @!P5 IMAD.MOV.U32 R2, RZ, RZ, R14 ;  /* 0x000000ffff02d224 */ /* 0x000fd000078e000e */
[----:B------:R-:W-:Y:S05]  /*39560*/  WARPSYNC.COLLECTIVE R15, `(.L_x_2391) ;  /* 0x000000000f087348 */ /* 0x000fea0003c00000 */
[----:B------:R0:W1:Y:S02]  /*39570*/  SHFL.IDX P6, R14, R13, R12, R11 ;  /* 0x0000000c0d0e7389 */ /* 0x00006400000c000b */
[----:B01----:R-:W-:Y:S01]  /*39580*/  ENDCOLLECTIVE ;  /* 0x000000000000791b */ /* 0x003fe20003800000 */
.L_x_2391:
        /* <DEDUP_REMOVED lines=15> */
.L_x_2392:
        /* <DEDUP_REMOVED lines=19> */
.L_x_2393:
[----:B------:R-:W-:Y:S02]  /*397b0*/  IMAD.MOV.U32 R13, RZ, RZ, R0 ;  /* 0x000000ffff0d7224 */ /* 0x000fe400078e0000 */
[----:B------:R-:W-:-:S07]  /*397c0*/  IMAD.MOV.U32 R5, RZ, RZ, R14 ;  /* 0x000000ffff057224 */ /* 0x000fce00078e000e */
[----:B------:R-:W-:Y:S05]  /*397d0*/  WARPSYNC.COLLECTIVE R15, `(.L_x_2394) ;  /* 0x000000000f087348 */ /* 0x000fea0003c00000 */
[----:B------:R0:W1:Y:S02]  /*397e0*/  SHFL.IDX P6, R14, R13, R12, R11 ;  /* 0x0000000c0d0e7389 */ /* 0x00006400000c000b */
[----:B01----:R-:W-:Y:S01]  /*397f0*/  ENDCOLLECTIVE ;  /* 0x000000000000791b */ /* 0x003fe20003800000 */
.L_x_2394:
[----:B------:R-:W-:Y:S02]  /*39800*/  IMAD.MOV.U32 R13, RZ, RZ, R4 ;  /* 0x000000ffff0d7224 */ /* 0x000fe400078e0004 */
[----:B------:R-:W-:Y:S01]  /*39810*/  IMAD.MOV.U32 R12, RZ, RZ, 0x5 ;  /* 0x00000005ff0c7424 */ /* 0x000fe200078e00ff */
[----:B------:R-:W-:-:S05]  /*39820*/  @!P5 LEA R14, P0, R22, R14, 0x1 ;  /* 0x0000000e160ed211 */ /* 0x000fca00078008ff */
[----:B------:R-:W-:-:S08]  /*39830*/  @!P5 IMAD.MOV.U32 R2, RZ, RZ, R14 ;  /* 0x000000ffff02d224 */ /* 0x000fd000078e000e */
[----:B------:R-:W-:Y:S05]  /*39840*/  WARPSYNC.COLLECTIVE R15, `(.L_x_2395) ;  /* 0x000000000f087348 */ /* 0x000fea0003c00000 */
[----:B------:R0:W1:Y:S02]  /*39850*/  SHFL.IDX P6, R14, R13, R12, R11 ;  /* 0x0000000c0d0e7389 */ /* 0x00006400000c000b */
[----:B01----:R-:W-:Y:S01]  /*39860*/  ENDCOLLECTIVE ;  /* 0x000000000000791b */ /* 0x003fe20003800000 */
.L_x_2395:
        /* <DEDUP_REMOVED lines=15> */
.L_x_2396:
        /* <DEDUP_REMOVED lines=19> */
.L_x_2397:
[----:B------:R-:W-:Y:S02]  /*39a90*/  IMAD.MOV.U32 R13, RZ, RZ, R0 ;  /* 0x000000ffff0d7224 */ /* 0x000fe400078e0000 */
[----:B------:R-:W-:-:S07]  /*39aa0*/  IMAD.MOV.U32 R5, RZ, RZ, R14 ;  /* 0x000000ffff057224 */ /* 0x000fce00078e000e */
[----:B------:R-:W-:Y:S05]  /*39ab0*/  WARPSYNC.COLLECTIVE R15, `(.L_x_2398) ;  /* 0x000000000f087348 */ /* 0x000fea0003c00000 */
[----:B------:R0:W1:Y:S02]  /*39ac0*/  SHFL.IDX P6, R14, R13, R12, R11 ;  /* 0x0000000c0d0e7389 */ /* 0x00006400000c000b */
[----:B01----:R-:W-:Y:S01]  /*39ad0*/  ENDCOLLECTIVE ;  /* 0x000000000000791b */ /* 0x003fe20003800000 */
.L_x_2398:
[----:B------:R-:W-:Y:S02]  /*39ae0*/  IMAD.MOV.U32 R13, RZ, RZ, R4 ;  /* 0x000000ffff0d7224 */ /* 0x000fe400078e0004 */
[----:B------:R-:W-:Y:S01]  /*39af0*/  IMAD.MOV.U32 R12, RZ, RZ, 0x7 ;  /* 0x00000007ff0c7424 */ /* 0x000fe200078e00ff */
[----:B------:R-:W-:-:S05]  /*39b00*/  @!P5 LEA R14, P0, R22, R14, 0x1 ;  /* 0x0000000e160ed211 */ /* 0x000fca00078008ff */
[----:B------:R-:W-:-:S08]  /*39b10*/  @!P5 IMAD.MOV.U32 R2, RZ, RZ, R14 ;  /* 0x000000ffff02d224 */ /* 0x000fd000078e000e */
[----:B------:R-:W-:Y:S05]  /*39b20*/  WARPSYNC.COLLECTIVE R15, `(.L_x_2399) ;  /* 0x000000000f087348 */ /* 0x000fea0003c00000 */
[----:B------:R0:W1:Y:S02]  /*39b30*/  SHFL.IDX P6, R14, R13, R12, R11 ;  /* 0x0000000c0d0e7389 */ /* 0x00006400000c000b */
[----:B01----:R-:W-:Y:S01]  /*39b40*/  ENDCOLLECTIVE ;  /* 0x000000000000791b */ /* 0x003fe20003800000 */
.L_x_2399:
        /* <DEDUP_REMOVED lines=10> */
[----:B------:R-:W-:-:S07]  /*39bf0*/  IMAD.MOV.U32 R5, RZ, RZ, R14 ;  /* 0x000000ffff057224 */ /* 0x000fce00078e000e */
[----:B0-----:R-:W-:Y:S05]  /*39c00*/  WARPSYNC.COLLECTIVE R15, `(.L_x_2400) ;  /* 0x000000000f087348 */ /* 0x001fea0003c00000 */
[----:B------:R1:W2:Y:S02]  /*39c10*/  SHFL.IDX P6, R14, R13, R12, R11 ;  /* 0x0000000c0d0e7389 */ /* 0x0002a400000c000b */
[----:B012---:R-:W-:Y:S01]  /*39c20*/  ENDCOLLECTIVE ;  /* 0x000000000000791b */ /* 0x007fe20003800000 */
.L_x_2400:
[----:B------:R-:W-:Y:S05]  /*39c30*/  BRA `(.L_x_2401) ;  /* 0xffffffc4000c7947 */ /* 0x000fea000383ffff */
.L_x_2316:
[----:B0--3--:R-:W-:-:S04]  /*39c40*/  IMAD.U32 R3, RZ, RZ, UR46 ;  /* 0x0000002eff037e24 */ /* 0x009fc8000f8e00ff */
[----:B------:R0:W3:Y:S03]  /*39c50*/  SYNCS.PHASECHK.TRANS64.TRYWAIT P0, [R3+URZ+0x32420], R0 ;  /* 0x03242000030075a7 */ /* 0x0000e6000800017f */
[----:B---3--:R-:W-:Y:S05]  /*39c60*/  @!P0 NANOSLEEP.SYNCS 0x989680 ;  /* 0x009896800000895d */ /* 0x008fea0003900000 */
[----:B------:R-:W3:Y:S02]  /*39c70*/  @!P0 SYNCS.PHASECHK.TRANS64 P0, [R3+URZ+0x32420], R0 ;  /* 0x03242000030085a7 */ /* 0x000ee4000800007f */
[----:B---3--:R-:W-:Y:S05]  /*39c80*/  @!P0 BRA `(.L_x_2316) ;  /* 0xfffffffc00ec8947 */ /* 0x008fea000383ffff */
[----:B------:R-:W-:Y:S05]  /*39c90*/  BRA `(.L_x_2402) ;  /* 0xffffffc400507947 */ /* 0x000fea000383ffff */
.L_x_2318:
[----:B0--3--:R-:W-:-:S04]  /*39ca0*/  IMAD.U32 R3, RZ, RZ, UR46 ;  /* 0x0000002eff037e24 */ /* 0x009fc8000f8e00ff */
[----:B------:R0:W3:Y:S03]  /*39cb0*/  SYNCS.PHASECHK.TRANS64.TRYWAIT P0, [R3+URZ+0x32460], R0 ;  /* 0x03246000030075a7 */ /* 0x0000e6000800017f */
[----:B---3--:R-:W-:Y:S05]  /*39cc0*/  @!P0 NANOSLEEP.SYNCS 0x989680 ;  /* 0x009896800000895d */ /* 0x008fea0003900000 */
[----:B------:R-:W3:Y:S02]  /*39cd0*/  @!P0 SYNCS.PHASECHK.TRANS64 P0, [R3+URZ+0x32460], R0 ;  /* 0x03246000030085a7 */ /* 0x000ee4000800007f */
[----:B---3--:R-:W-:Y:S05]  /*39ce0*/  @!P0 BRA `(.L_x_2318) ;  /* 0xfffffffc00ec8947 */ /* 0x008fea000383ffff */
[----:B------:R-:W-:Y:S05]  /*39cf0*/  BRA `(.L_x_2403) ;  /* 0xffffffc4004c7947 */ /* 0x000fea000383ffff */
.L_x_2319:
[----:B------:R-:W-:Y:S01]  /*39d00*/  BSSY B0, `(.L_x_2404) ;  /* 0x0000008000007945 */ /* 0x000fe20003800000 */
[----:B------:R-:W-:Y:S02]  /*39d10*/  IMAD.MOV.U32 R13, RZ, RZ, R8 ;  /* 0x000000ffff0d7224 */ /* 0x000fe400078e0008 */
[----:B------:R-:W-:Y:S02]  /*39d20*/  IMAD.MOV.U32 R12, RZ, RZ, RZ ;  /* 0x000000ffff0c7224 */ /* 0x000fe400078e00ff */
[----:B------:R-:W-:Y:S02]  /*39d30*/  IMAD.MOV.U32 R11, RZ, RZ, 0x181f ;  /* 0x0000181fff0b7424 */ /* 0x000fe400078e00ff */
[----:B------:R-:W-:-:S07]  /*39d40*/  IMAD.MOV.U32 R15, RZ, RZ, -0x1 ;  /* 0xffffffffff0f7424 */ /* 0x000fce00078e00ff */
[----:B-1----:R-:W-:Y:S05]  /*39d50*/  WARPSYNC.COLLECTIVE R15, `(.L_x_2405) ;  /* 0x000000000f087348 */ /* 0x002fea0003c00000 */
[----:B-1----:R0:W1:Y:S02]  /*39d60*/  SHFL.IDX P6, R14, R13, R12, R11 ;  /* 0x0000000c0d0e7389 */ /* 0x00206400000c000b */
[----:B01----:R-:W-:Y:S01]  /*39d70*/  ENDCOLLECTIVE ;  /* 0x000000000000791b */ /* 0x003fe20003800000 */
.L_x_2405:
[----:B------:R-:W-:Y:S05]  /*39d80*/  BSYNC B0 ;  /* 0x0000000000007941 */ /* 0x000fea0003800000 */
.L_x_2404:
        /* <DEDUP_REMOVED lines=13> */
.L_x_2406:
[----:B------:R-:W-:Y:S02]  /*39e60*/  VIADD R31, R6, 0x400 ;  /* 0x00000400061f7836 */ /* 0x000fe40000000000 */
[----:B------:R-:W-:Y:S02]  /*39e70*/  IMAD.MOV.U32 R13, RZ, RZ, R8 ;  /* 0x000000ffff0d7224 */ /* 0x000fe400078e0008 */
[----:B------:R-:W-:Y:S01]  /*39e80*/  IMAD.MOV.U32 R12, RZ, RZ, 0x1 ;  /* 0x00000001ff0c7424 */ /* 0x000fe200078e00ff */
[----:B------:R-:W-:-:S13]  /*39e90*/  IADD3 R2, P0, R14, R0, RZ ;  /* 0x000000000e027210 */ /* 0x000fda0007f1e0ff */
[----:B------:R-:W-:Y:S05]  /*39ea0*/  WARPSYNC.COLLECTIVE R15, `(.L_x_2407) ;  /* 0x000000000f087348 */ /* 0x000fea0003c00000 */
[----:B------:R0:W1:Y:S02]  /*39eb0*/  SHFL.IDX P6, R14, R13, R12, R11 ;  /* 0x0000000c0d0e7389 */ /* 0x00006400000c000b */
[----:B01----:R-:W-:Y:S01]  /*39ec0*/  ENDCOLLECTIVE ;  /* 0x000000000000791b */ /* 0x003fe20003800000 */
.L_x_2407:
        /* <DEDUP_REMOVED lines=12> */
.L_x_2408:
[----:B------:R-:W-:Y:S01]  /*39f90*/  @!PT LDS RZ, [RZ] ;  /* 0x00000000fffff984 */ /* 0x000fe20000000800 */
[----:B------:R-:W-:Y:S01]  /*39fa0*/  @!PT LDS RZ, [RZ] ;  /* 0x00000000fffff984 */ /* 0x000fe20000000800 */
[----:B------:R-:W-:Y:S01]  /*39fb0*/  @!PT LDS RZ, [RZ] ;  /* 0x00000000fffff984 */ /* 0x000fe20000000800 */
[----:B------:R-:W-:Y:S01]  /*39fc0*/  LDGSTS.E.BYPASS.LTC128B.128 [R6+0x3400], desc[UR36][R2.64+0x80], !P0 ;  /* 0x0340008002067fae */ /* 0x000fe2000c101d64 */
[----:B------:R-:W-:-:S03]  /*39fd0*/  LOP3.LUT P0, RZ, R9, 0x8, RZ, 0xc0, !PT ;  /* 0x0000000809ff7812 */ /* 0x000fc6000780c0ff */
        /* <DEDUP_REMOVED lines=9> */
.L_x_2409:
        /* <DEDUP_REMOVED lines=12> */
.L_x_2410:
        /* <DEDUP_REMOVED lines=14> */
.L_x_2411:
        /* <DEDUP_REMOVED lines=12> */
.L_x_2412:
        /* <DEDUP_REMOVED lines=14> */
.L_x_2413:
        /* <DEDUP_REMOVED lines=12> */
.L_x_2414:
        /* <DEDUP_REMOVED lines=14> */
.L_x_2415:
[----:B------:R-:W-:Y:S01]  /*3a550*/  IMAD.X R3, RZ, RZ, R9, P3 ;  /* 0x000000ffff037224 */ /* 0x000fe200018e0609 */
[----:B------:R-:W-:Y:S01]  /*3a560*/  ISETP.LT.OR P3, PT, R17, 0x41, P4 ;  /* 0x000000411100780c */ /* 0x000fe20002761670 */
[----:B------:R-:W-:Y:S02]  /*3a570*/  IMAD.MOV.U32 R9, RZ, RZ, RZ ;  /* 0x000000ffff097224 */ /* 0x000fe400078e00ff */
        /* <DEDUP_REMOVED lines=10> */
.L_x_2416:
        /* <DEDUP_REMOVED lines=9> */
.L_x_2326:
[----:B-1----:R1:W2:Y:S02]  /*3a6b0*/  SYNCS.PHASECHK.TRANS64.TRYWAIT P0, [R19+URZ+0x32440], R23 ;  /* 0x03244017130075a7 */ /* 0x0022a4000800017f */
[----:B--2---:R-:W-:Y:S05]  /*3a6c0*/  @!P0 NANOSLEEP.SYNCS 0x989680 ;  /* 0x009896800000895d */ /* 0x004fea0003900000 */
[----:B------:R-:W2:Y:S02]  /*3a6d0*/  @!P0 SYNCS.PHASECHK.TRANS64 P0, [R19+URZ+0x32440], R23 ;  /* 0x03244017130085a7 */ /* 0x000ea4000800007f */
[----:B--2---:R-:W-:Y:S05]  /*3a6e0*/  @!P0 BRA `(.L_x_2326) ;  /* 0xfffffffc00f08947 */ /* 0x004fea000383ffff */
[----:B------:R-:W-:Y:S05]  /*3a6f0*/  BRA `(.L_x_2418) ;  /* 0xffffffc400907947 */ /* 0x000fea000383ffff */
.L_x_2327:
        /* <DEDUP_REMOVED lines=8> */
.L_x_2420:
[----:B------:R-:W-:Y:S05]  /*3a780*/  BSYNC B1 ;  /* 0x0000000000017941 */ /* 0x000fea0003800000 */
.L_x_2419:
        /* <DEDUP_REMOVED lines=9> */
.L_x_2421:
[----:B------:R-:W-:Y:S02]  /*3a820*/  IMAD.MOV.U32 R13, RZ, RZ, R24 ;  /* 0x000000ffff0d7224 */ /* 0x000fe400078e0018 */
[----:B------:R-:W-:Y:S01]  /*3a830*/  IMAD.MOV.U32 R12, RZ, RZ, 0x1 ;  /* 0x00000001ff0c7424 */ /* 0x000fe200078e00ff */
[----:B------:R-:W-:-:S13]  /*3a840*/  IADD3 R2, P0, R14, R0, RZ ;  /* 0x000000000e027210 */ /* 0x000fda0007f1e0ff */
[----:B------:R-:W-:Y:S05]  /*3a850*/  WARPSYNC.COLLECTIVE R15, `(.L_x_2422) ;  /* 0x000000000f087348 */ /* 0x000fea0003c00000 */
[----:B------:R0:W1:Y:S02]  /*3a860*/  SHFL.IDX P6, R14, R13, R12, R11 ;  /* 0x0000000c0d0e7389 */ /* 0x00006400000c000b */
[----:B01----:R-:W-:Y:S01]  /*3a870*/  ENDCOLLECTIVE ;  /* 0x000000000000791b */ /* 0x003fe20003800000 */
.L_x_2422:
        /* <DEDUP_REMOVED lines=10> */
.L_x_2423:
[----:B------:R-:W-:Y:S02]  /*3a920*/  IMAD.MOV.U32 R13, RZ, RZ, R24 ;  /* 0x000000ffff0d7224 */ /* 0x000fe400078e0018 */
[----:B------:R-:W-:Y:S01]  /*3a930*/  IMAD.MOV.U32 R12, RZ, RZ, 0x2 ;  /* 0x00000002ff0c7424 */ /* 0x000fe200078e00ff */
[----:B------:R-:W-:-:S13]  /*3a940*/  IADD3 R2, P0, R14, R0, RZ ;  /* 0x000000000e027210 */ /* 0x000fda0007f1e0ff */
[----:B------:R-:W-:Y:S05]  /*3a950*/  WARPSYNC.COLLECTIVE R15, `(.L_x_2424) ;  /* 0x000000000f087348 */ /* 0x000fea0003c00000 */
[----:B------:R0:W1:Y:S02]  /*3a960*/  SHFL.IDX P6, R14, R13, R12, R11 ;  /* 0x0000000c0d0e7389 */ /* 0x00006400000c000b */
[----:B01----:R-:W-:Y:S01]  /*3a970*/  ENDCOLLECTIVE ;  /* 0x000000000000791b */ /* 0x003fe20003800000 */
.L_x_2424:
        /* <DEDUP_REMOVED lines=10> */
.L_x_2425:
[----:B------:R-:W-:Y:S02]  /*3aa20*/  IMAD.MOV.U32 R13, RZ, RZ, R24 ;  /* 0x000000ffff0d7224 */ /* 0x000fe400078e0018 */
[----:B------:R-:W-:Y:S01]  /*3aa30*/  IMAD.MOV.U32 R12, RZ, RZ, 0x3 ;  /* 0x00000003ff0c7424 */ /* 0x000fe200078e00ff */
[----:B------:R-:W-:-:S13]  /*3aa40*/  IADD3 R2, P0, R14, R0, RZ ;  /* 0x000000000e027210 */ /* 0x000fda0007f1e0ff */
[----:B------:R-:W-:Y:S05]  /*3aa50*/  WARPSYNC.COLLECTIVE R15, `(.L_x_2426) ;  /* 0x000000000f087348 */ /* 0x000fea0003c00000 */
[----:B------:R0:W1:Y:S02]  /*3aa60*/  SHFL.IDX P6, R14, R13, R12, R11 ;  /* 0x0000000c0d0e7389 */ /* 0x00006400000c000b */
[----:B01----:R-:W-:Y:S01]  /*3aa70*/  ENDCOLLECTIVE ;  /* 0x000000000000791b */ /* 0x003fe20003800000 */
.L_x_2426:
        /* <DEDUP_REMOVED lines=10> */
.L_x_2427:
[----:B------:R-:W-:Y:S02]  /*3ab20*/  IMAD.MOV.U32 R13, RZ, RZ, R24 ;  /* 0x000000ffff0d7224 */ /* 0x000fe400078e0018 */
[----:B------:R-:W-:Y:S01]  /*3ab30*/  IMAD.MOV.U32 R12, RZ, RZ, 0x4 ;  /* 0x00000004ff0c7424 */ /* 0x000fe200078e00ff */
[----:B------:R-:W-:-:S13]  /*3ab40*/  IADD3 R2, P0, R14, R0, RZ ;  /* 0x000000000e027210 */ /* 0x000fda0007f1e0ff */
[----:B------:R-:W-:Y:S05]  /*3ab50*/  WARPSYNC.COLLECTIVE R15, `(.L_x_2428) ;  /* 0x000000000f087348 */ /* 0x000fea0003c00000 */
[----:B------:R0:W1:Y:S02]  /*3ab60*/  SHFL.IDX P6, R14, R13, R12, R11 ;  /* 0x0000000c0d0e7389 */ /* 0x00006400000c000b */
[----:B01----:R-:W-:Y:S01]  /*3ab70*/  ENDCOLLECTIVE ;  /* 0x000000000000791b */ /* 0x003fe20003800000 */
.L_x_2428:
        /* <DEDUP_REMOVED lines=10> */
.L_x_2429:
[----:B------:R-:W-:Y:S02]  /*3ac20*/  IMAD.MOV.U32 R13, RZ, RZ, R24 ;  /* 0x000000ffff0d7224 */ /* 0x000fe400078e0018 */
[----:B------:R-:W-:Y:S01]  /*3ac30*/  IMAD.MOV.U32 R12, RZ, RZ, 0x5 ;  /* 0x00000005ff0c7424 */ /* 0x000fe200078e00ff */
[----:B------:R-:W-:-:S13]  /*3ac40*/  IADD3 R2, P0, R14, R0, RZ ;  /* 0x000000000e027210 */ /* 0x000fda0007f1e0ff */
[----:B------:R-:W-:Y:S05]  /*3ac50*/  WARPSYNC.COLLECTIVE R15, `(.L_x_2430) ;  /* 0x000000000f087348 */ /* 0x000fea0003c00000 */
[----:B------:R0:W1:Y:S02]  /*3ac60*/  SHFL.IDX P6, R14, R13, R12, R11 ;  /* 0x0000000c0d0e7389 */ /* 0x00006400000c000b */
[----:B01----:R-:W-:Y:S01]  /*3ac70*/  ENDCOLLECTIVE ;  /* 0x000000000000791b */ /* 0x003fe20003800000 */
.L_x_2430:
        /* <DEDUP_REMOVED lines=10> */
.L_x_2431:
[----:B------:R-:W-:Y:S05]  /*3ad20*/  BRA `(.L_x_2432) ;  /* 0xffffffc000ec7947 */ /* 0x000fea000383ffff */
.L_x_2332:
[----:B---3--:R3:W4:Y:S02]  /*3ad30*/  SYNCS.PHASECHK.TRANS64.TRYWAIT P0, [R19+URZ+0x32460], R23 ;  /* 0x03246017130075a7 */ /* 0x008724000800017f */
[----:B----4-:R-:W-:Y:S05]  /*3ad40*/  @!P0 NANOSLEEP.SYNCS 0x989680 ;  /* 0x009896800000895d */ /* 0x010fea0003900000 */
[----:B------:R-:W4:Y:S02]  /*3ad50*/  @!P0 SYNCS.PHASECHK.TRANS64 P0, [R19+URZ+0x32460], R23 ;  /* 0x03246017130085a7 */ /* 0x000f24000800007f */
[----:B----4-:R-:W-:Y:S05]  /*3ad60*/  @!P0 BRA `(.L_x_2332) ;  /* 0xfffffffc00f08947 */ /* 0x010fea000383ffff */
[----:B------:R-:W-:Y:S05]  /*3ad70*/  BRA `(.L_x_2433) ;  /* 0xffffffc400387947 */ /* 0x000fea000383ffff */
.L_x_2333:
        /* <DEDUP_REMOVED lines=8> */
.L_x_2435:
[----:B------:R-:W-:Y:S05]  /*3ae00*/  BSYNC B1 ;  /* 0x0000000000017941 */ /* 0x000fea0003800000 */
.L_x_2434:
        /* <DEDUP_REMOVED lines=9> */
.L_x_2436:
[----:B------:R-:W-:Y:S02]  /*3aea0*/  IMAD.MOV.U32 R9, RZ, RZ, RZ ;  /* 0x000000ffff097224 */ /* 0x000fe400078e00ff */
[----:B------:R-:W-:Y:S02]  /*3aeb0*/  IMAD.MOV.U32 R13, RZ, RZ, R22 ;  /* 0x000000ffff0d7224 */ /* 0x000fe400078e0016 */
[----:B------:R-:W-:Y:S01]  /*3aec0*/  IMAD.MOV.U32 R12, RZ, RZ, 0x1 ;  /* 0x00000001ff0c7424 */ /* 0x000fe200078e00ff */
[----:B------:R-:W-:-:S13]  /*3aed0*/  IADD3 R2, P0, R14, R0, RZ ;  /* 0x000000000e027210 */ /* 0x000fda0007f1e0ff */
[----:B------:R-:W-:Y:S05]  /*3aee0*/  WARPSYNC.COLLECTIVE R15, `(.L_x_2437) ;  /* 0x000000000f087348 */ /* 0x000fea0003c00000 */
[----:B------:R0:W1:Y:S02]  /*3aef0*/  SHFL.IDX P6, R14, R13, R12, R11 ;  /* 0x0000000c0d0e7389 */ /* 0x00006400000c000b */
[----:B01----:R-:W-:Y:S01]  /*3af00*/  ENDCOLLECTIVE ;  /* 0x000000000000791b */ /* 0x003fe20003800000 */
.L_x_2437:
        /* <DEDUP_REMOVED lines=13> */
.L_x_2438:
[----:B------:R-:W-:Y:S02]  /*3afe0*/  IMAD.MOV.U32 R13, RZ, RZ, R22 ;  /* 0x000000ffff0d7224 */ /* 0x000fe400078e0016 */
[----:B------:R-:W-:Y:S01]  /*3aff0*/  IMAD.MOV.U32 R12, RZ, RZ, 0x2 ;  /* 0x00000002ff0c7424 */ /* 0x000fe200078e00ff */
[----:B------:R-:W-:-:S13]  /*3b000*/  IADD3 R2, P0, R14, R0, RZ ;  /* 0x000000000e027210 */ /* 0x000fda0007f1e0ff */
[----:B------:R-:W-:Y:S05]  /*3b010*/  WARPSYNC.COLLECTIVE R15, `(.L_x_2439) ;  /* 0x000000000f087348 */ /* 0x000fea0003c00000 */
[----:B------:R0:W1:Y:S02]  /*3b020*/  SHFL.IDX P6, R14, R13, R12, R11 ;  /* 0x0000000c0d0e7389 */ /* 0x00006400000c000b */
[----:B01----:R-:W-:Y:S01]  /*3b030*/  ENDCOLLECTIVE ;  /* 0x000000000000791b */ /* 0x003fe20003800000 */
.L_x_2439:
        /* <DEDUP_REMOVED lines=13> */
.L_x_2440:
[----:B------:R-:W-:Y:S02]  /*3b110*/  IMAD.MOV.U32 R13, RZ, RZ, R22 ;  /* 0x000000ffff0d7224 */ /* 0x000fe400078e0016 */
[----:B------:R-:W-:Y:S01]  /*3b120*/  IMAD.MOV.U32 R12, RZ, RZ, 0x3 ;  /* 0x00000003ff0c7424 */ /* 0x000fe200078e00ff */
[----:B------:R-:W-:-:S13]  /*3b130*/  IADD3 R2, P0, R14, R0, RZ ;  /* 0x000000000e027210 */ /* 0x000fda0007f1e0ff */
[----:B------:R-:W-:Y:S05]  /*3b140*/  WARPSYNC.COLLECTIVE R15, `(.L_x_2441) ;  /* 0x000000000f087348 */ /* 0x000fea0003c00000 */
[----:B------:R0:W1:Y:S02]  /*3b150*/  SHFL.IDX P6, R14, R13, R12, R11 ;  /* 0x0000000c0d0e7389 */ /* 0x00006400000c000b */
[----:B01----:R-:W-:Y:S01]  /*3b160*/  ENDCOLLECTIVE ;  /* 0x000000000000791b */ /* 0x003fe20003800000 */
.L_x_2441:
        /* <DEDUP_REMOVED lines=13> */
.L_x_2442:
[----:B------:R-:W-:Y:S02]  /*3b240*/  IMAD.MOV.U32 R13, RZ, RZ, R22 ;  /* 0x000000ffff0d7224 */ /* 0x000fe400078e0016 */
[----:B------:R-:W-:Y:S01]  /*3b250*/  IMAD.MOV.U32 R12, RZ, RZ, 0x4 ;  /* 0x00000004ff0c7424 */ /* 0x000fe200078e00ff */
[----:B------:R-:W-:-:S13]  /*3b260*/  IADD3 R2, P0, R14, R0, RZ ;  /* 0x000000000e027210 */ /* 0x000fda0007f1e0ff */
[----:B------:R-:W-:Y:S05]  /*3b270*/  WARPSYNC.COLLECTIVE R15, `(.L_x_2443) ;  /* 0x000000000f087348 */ /* 0x000fea0003c00000 */
[----:B------:R0:W1:Y:S02]  /*3b280*/  SHFL.IDX P6, R14, R13, R12, R11 ;  /* 0x0000000c0d0e7389 */ /* 0x00006400000c000b */
[----:B01----:R-:W-:Y:S01]  /*3b290*/  ENDCOLLECTIVE ;  /* 0x000000000000791b */ /* 0x003fe20003800000 */
.L_x_2443:
        /* <DEDUP_REMOVED lines=13> */
.L_x_2444:
[----:B------:R-:W-:Y:S02]  /*3b370*/  IMAD.MOV.U32 R13, RZ, RZ, R22 ;  /* 0x000000ffff0d7224 */ /* 0x000fe400078e0016 */
[----:B------:R-:W-:Y:S01]  /*3b380*/  IMAD.MOV.U32 R12, RZ, RZ, 0x5 ;  /* 0x00000005ff0c7424 */ /* 0x000fe200078e00ff */
[----:B------:R-:W-:-:S13]  /*3b390*/  IADD3 R2, P0, R14, R0, RZ ;  /* 0x000000000e027210 */ /* 0x000fda0007f1e0ff */
[----:B------:R-:W-:Y:S05]  /*3b3a0*/  WARPSYNC.COLLECTIVE R15, `(.L_x_2445) ;  /* 0x000000000f087348 */ /* 0x000fea0003c00000 */
[----:B------:R0:W1:Y:S02]  /*3b3b0*/  SHFL.IDX P6, R14, R13, R12, R11 ;  /* 0x0000000c0d0e7389 */ /* 0x00006400000c000b */
[----:B01----:R-:W-:Y:S01]  /*3b3c0*/  ENDCOLLECTIVE ;  /* 0x000000000000791b */ /* 0x003fe20003800000 */
.L_x_2445:
        /* <DEDUP_REMOVED lines=13> */
.L_x_2446:
[----:B------:R-:W-:Y:S05]  /*3b4a0*/  BRA `(.L_x_2447) ;  /* 0xffffffc000887947 */ /* 0x000fea000383ffff */
.L_x_2338:
[----:B0-----:R0:W1:Y:S02]  /*3b4b0*/  SYNCS.PHASECHK.TRANS64.TRYWAIT P0, [R4+URZ+0x32420], R9 ;  /* 0x03242009040075a7 */ /* 0x001064000800017f */
[----:B-1----:R-:W-:Y:S05]  /*3b4c0*/  @!P0 NANOSLEEP.SYNCS 0x989680 ;  /* 0x009896800000895d */ /* 0x002fea0003900000 */
[----:B------:R-:W1:Y:S02]  /*3b4d0*/  @!P0 SYNCS.PHASECHK.TRANS64 P0, [R4+URZ+0x32420], R9 ;  /* 0x03242009040085a7 */ /* 0x000e64000800007f */
[----:B-1----:R-:W-:Y:S05]  /*3b4e0*/  @!P0 BRA `(.L_x_2338) ;  /* 0xfffffffc00f08947 */ /* 0x002fea000383ffff */
[----:B------:R-:W-:Y:S05]  /*3b4f0*/  BRA `(.L_x_2448) ;  /* 0xffffffc400107947 */ /* 0x000fea000383ffff */
.L_x_2339:
        /* <DEDUP_REMOVED lines=8> */
[----:B0-2--5:R-:W-:Y:S05]  /*3b580*/  WARPSYNC.COLLECTIVE R15, `(.L_x_2450) ;  /* 0x000000000f087348 */ /* 0x025fea0003c00000 */
[----:B------:R1:W3:Y:S02]  /*3b590*/  SHFL.IDX P6, R14, R13, R12, R11 ;  /* 0x0000000c0d0e7389 */ /* 0x0002e400000c000b */
[----:B0123-5:R-:W-:Y:S01]  /*3b5a0*/  ENDCOLLECTIVE ;  /* 0x000000000000791b */ /* 0x02ffe20003800000 */
.L_x_2450:
[----:B------:R-:W-:Y:S05]  /*3b5b0*/  BSYNC B0 ;  /* 0x0000000000007941 */ /* 0x000fea0003800000 */
.L_x_2449:
[----:B------:R-:W-:Y:S05]  /*3b5c0*/  BRA `(.L_x_2451) ;  /* 0xffffffc000f87947 */ /* 0x000fea000383ffff */
.L_x_2340:
[----:B------:R-:W-:Y:S01]  /*3b5d0*/  BSSY B0, `(.L_x_2452) ;  /* 0x0000006000007945 */ /* 0x000fe20003800000 */
[----:B------:R-:W-:-:S07]  /*3b5e0*/  IMAD.MOV.U32 R15, RZ, RZ, -0x1 ;  /* 0xffffffffff0f7424 */ /* 0x000fce00078e00ff */
[----:B012--5:R-:W-:Y:S05]  /*3b5f0*/  WARPSYNC.COLLECTIVE R15, `(.L_x_2453) ;  /* 0x000000000f0c7348 */ /* 0x027fea0003c00000 */
[----:B------:R-:W-:Y:S02]  /*3b600*/  ELECT P6, UR62, PT ;  /* 0x00000000003e782f */ /* 0x000fe400038c0000 */
[----:B------:R-:W-:Y:S01]  /*3b610*/  MOV R14, UR62 ;  /* 0x0000003e000e7c02 */ /* 0x000fe20008000f00 */
[----:B012--5:R-:W-:Y:S10]  /*3b620*/  ENDCOLLECTIVE ;  /* 0x000000000000791b */ /* 0x027ff40003800000 */
.L_x_2453:
[----:B------:R-:W-:Y:S05]  /*3b630*/  BSYNC B0 ;  /* 0x0000000000007941 */ /* 0x000fea0003800000 */
.L_x_2452:
[----:B------:R-:W-:Y:S05]  /*3b640*/  BRA `(.L_x_2454) ;  /* 0xffffffc000ec7947 */ /* 0x000fea000383ffff */
.L_x_2342:
[----:B-1----:R1:W3:Y:S02]  /*3b650*/  SYNCS.PHASECHK.TRANS64.TRYWAIT P1, [R5+URZ+0x32440], R0 ;  /* 0x03244000050075a7 */ /* 0x0022e4000802017f */
[----:B---3--:R-:W-:Y:S05]  /*3b660*/  @!P1 NANOSLEEP.SYNCS 0x989680 ;  /* 0x009896800000995d */ /* 0x008fea0003900000 */
[----:B------:R-:W3:Y:S02]  /*3b670*/  @!P1 SYNCS.PHASECHK.TRANS64 P1, [R5+URZ+0x32440], R0 ;  /* 0x03244000050095a7 */ /* 0x000ee4000802007f */
[----:B---3--:R-:W-:Y:S05]  /*3b680*/  @!P1 BRA `(.L_x_2342) ;  /* 0xfffffffc00f09947 */ /* 0x008fea000383ffff */
[----:B------:R-:W-:Y:S05]  /*3b690*/  BRA `(.L_x_2455) ;  /* 0xffffffc4000c7947 */ /* 0x000fea000383ffff */
.L_x_2344:
[----:B---3--:R3:W4:Y:S02]  /*3b6a0*/  SYNCS.PHASECHK.TRANS64.TRYWAIT P1, [R17+URZ+0x32440], R2 ;  /* 0x03244002110075a7 */ /* 0x008724000802017f */
[----:B----4-:R-:W-:Y:S05]  /*3b6b0*/  @!P1 NANOSLEEP.SYNCS 0x989680 ;  /* 0x009896800000995d */ /* 0x010fea0003900000 */
[----:B------:R-:W4:Y:S02]  /*3b6c0*/  @!P1 SYNCS.PHASECHK.TRANS64 P1, [R17+URZ+0x32440], R2 ;  /* 0x03244002110095a7 */ /* 0x000f24000802007f */
[----:B----4-:R-:W-:Y:S05]  /*3b6d0*/  @!P1 BRA `(.L_x_2344) ;  /* 0xfffffffc00f09947 */ /* 0x010fea000383ffff */
[----:B------:R-:W-:Y:S05]  /*3b6e0*/  BRA `(.L_x_2456) ;  /* 0xffffffc400187947 */ /* 0x000fea000383ffff */
.L_x_2346:
[----:B----4-:R4:W0:Y:S02]  /*3b6f0*/  SYNCS.PHASECHK.TRANS64.TRYWAIT P1, [R5+URZ+0x32460], R0 ;  /* 0x03246000050075a7 */ /* 0x010824000802017f */
[----:B0-----:R-:W-:Y:S05]  /*3b700*/  @!P1 NANOSLEEP.SYNCS 0x989680 ;  /* 0x009896800000995d */ /* 0x001fea0003900000 */
[----:B------:R-:W0:Y:S02]  /*3b710*/  @!P1 SYNCS.PHASECHK.TRANS64 P1, [R5+URZ+0x32460], R0 ;  /* 0x03246000050095a7 */ /* 0x000e24000802007f */
[----:B0-----:R-:W-:Y:S05]  /*3b720*/  @!P1 BRA `(.L_x_2346) ;  /* 0xfffffffc00f09947 */ /* 0x001fea000383ffff */
[----:B------:R-:W-:Y:S05]  /*3b730*/  BRA `(.L_x_2457) ;  /* 0xffffffc400147947 */ /* 0x000fea000383ffff */
        .type           $_ZN7cutlass13device_kernelIN5flash11enable_sm90INS1_16FlashAttnFwdSm90INS1_25CollectiveMainloopFwdSm90ILi2EN4cute5tupleIJNS5_1CILi1EEES8_S8_EEENS6_IJNS7_ILi128EEENS7_ILi96EEENS7_ILi64EEEEEELi256ENS_10bfloat16_tEfNS_4arch4Sm90ELb0ELb1ELb1ELb0ELb1ELb0ELb1ELb1ELb0ELb1ELb1ELb0EEENS1_21CollectiveEpilogueFwdINS6_IJSA_NS7_ILi256EEESB_EEES9_SE_SG_Li256ELb0ELb1ELb1ELb0EEENS1_19SingleTileSchedulerILb0ELb1ELb1ELi128EEEEEEEEEvNT_6ParamsE$_ZZN5flash25CollectiveMainloopFwdSm90ILi2EN4cute5tupleIJNS1_1CILi1EEES4_S4_EEENS2_IJNS3_ILi128EEENS3_ILi96EEENS3_ILi64EEEEEELi256EN7cutlass10bfloat16_tEfNSA_4arch4Sm90ELb0ELb1ELb1ELb0ELb1ELb0ELb1ELb1ELb0ELb1ELb1ELb0EE3mmaINS_16FlashAttnFwdSm90ISE_NS_21CollectiveEpilogueFwdINS2_IJS6_NS3_ILi256EEES7_EEES5_SB_SD_Li256ELb0ELb1ELb1ELb0EEENS_19SingleTileSchedulerILb0ELb1ELb1ELi128EEEE13SharedStorageENS1_6TensorINS1_11ArrayEngineIfLm128EEENS1_6LayoutINS2_IJNS2_IJNS3_ILi2EEEST_NS3_ILi32EEEEEES4_S4_EEENS2_IJNS2_IJS4_ST_NS3_ILi4EEEEEENS3_ILi0EEESZ_EEEEEEENS_7SoftmaxILi2ELi0EEEEEbRKNSE_6ParamsENSA_13PipelineAsyncILi2EEES19_RNSA_13PipelineStateILj2EEERT0_RT1_iRiRKNS_16SeqlenInfoQKNewKILb0ELb0EEENS2_IJiiiiEEERT_ENKUliT_T0_T1_E_clIZSF_ISO_S12_S14_EbS17_S19_S19_S1C_S1E_S1G_iS1H_S1L_S1M_S1O_EUlRS1P_iE1_NS3_ILb0EEENS3_ILb1EEEEEDaiS1P_S1Q_S1R_,@function
        .size           $_ZN7cutlass13device_kernelIN5flash11enable_sm90INS1_16FlashAttnFwdSm90INS1_25CollectiveMainloopFwdSm90ILi2EN4cute5tupleIJNS5_1CILi1EEES8_S8_EEENS6_IJNS7_ILi128EEENS7_ILi96EEENS7_ILi64EEEEEELi256ENS_10bfloat16_tEfNS_4arch4Sm90ELb0ELb1ELb1ELb0ELb1ELb0ELb1ELb1ELb0ELb1ELb1ELb0EEENS1_21CollectiveEpilogueFwdINS6_IJSA_NS7_ILi256EEESB_EEES9_SE_SG_Li256ELb0ELb1ELb1ELb0EEENS1_19SingleTileSchedulerILb0ELb1ELb1ELi128EEEEEEEEEvNT_6ParamsE$_ZZN5flash25CollectiveMainloopFwdSm90ILi2EN4cute5tupleIJNS1_1CILi1EEES4_S4_EEENS2_IJNS3_ILi128EEENS3_ILi96EEENS3_ILi64EEEEEELi256EN7cutlass10bfloat16_tEfNSA_4arch4Sm90ELb0ELb1ELb1ELb0ELb1ELb0ELb1ELb1ELb0ELb1ELb1ELb0EE3mmaINS_16FlashAttnFwdSm90ISE_NS_21CollectiveEpilogueFwdINS2_IJS6_NS3_ILi256EEES7_EEES5_SB_SD_Li256ELb0ELb1ELb1ELb0EEENS_19SingleTileSchedulerILb0ELb1ELb1ELi128EEEE13SharedStorageENS1_6TensorINS1_11ArrayEngineIfLm128EEENS1_6LayoutINS2_IJNS2_IJNS3_ILi2EEEST_NS3_ILi32EEEEEES4_S4_EEENS2_IJNS2_IJS4_ST_NS3_ILi4EEEEEENS3_ILi0EEESZ_EEEEEEENS_7SoftmaxILi2ELi0EEEEEbRKNSE_6ParamsENSA_13PipelineAsyncILi2EEES19_RNSA_13PipelineStateILj2EEERT0_RT1_iRiRKNS_16SeqlenInfoQKNewKILb0ELb0EEENS2_IJiiiiEEERT_ENKUliT_T0_T1_E_clIZSF_ISO_S12_S14_EbS17_S19_S19_S1C_S1E_S1G_iS1H_S1L_S1M_S1O_EUlRS1P_iE1_NS3_ILb0EEENS3_ILb1EEEEEDaiS1P_S1Q_S1R_,(.L_x_6563 - $_ZN7cutlass13device_kernelIN5flash11enable_sm90INS1_16FlashAttnFwdSm90INS1_25CollectiveMainloopFwdSm90ILi2EN4cute5tupleIJNS5_1CILi1EEES8_S8_EEENS6_IJNS7_ILi128EEENS7_ILi96EEENS7_ILi64EEEEEELi256ENS_10bfloat16_tEfNS_4arch4Sm90ELb0ELb1ELb1ELb0ELb1ELb0ELb1ELb1ELb0ELb1ELb1ELb0EEENS1_21CollectiveEpilogueFwdINS6_IJSA_NS7_ILi256EEESB_EEES9_SE_SG_Li256ELb0ELb1ELb1ELb0EEENS1_19SingleTileSchedulerILb0ELb1ELb1ELi128EEEEEEEEEvNT_6ParamsE$_ZZN5flash25CollectiveMainloopFwdSm90ILi2EN4cute5tupleIJNS1_1CILi1EEES4_S4_EEENS2_IJNS3_ILi128EEENS3_ILi96EEENS3_ILi64EEEEEELi256EN7cutlass10bfloat16_tEfNSA_4arch4Sm90ELb0ELb1ELb1ELb0ELb1ELb0ELb1ELb1ELb0ELb1ELb1ELb0EE3mmaINS_16FlashAttnFwdSm90ISE_NS_21CollectiveEpilogueFwdINS2_IJS6_NS3_ILi256EEES7_EEES5_SB_SD_Li256ELb0ELb1ELb1ELb0EEENS_19SingleTileSchedulerILb0ELb1ELb1ELi128EEEE13SharedStorageENS1_6TensorINS1_11ArrayEngineIfLm128EEENS1_6LayoutINS2_IJNS2_IJNS3_ILi2EEEST_NS3_ILi32EEEEEES4_S4_EEENS2_IJNS2_IJS4_ST_NS3_ILi4EEEEEENS3_ILi0EEESZ_EEEEEEENS_7SoftmaxILi2ELi0EEEEEbRKNSE_6ParamsENSA_13PipelineAsyncILi2EEES19_RNSA_13PipelineStateILj2EEERT0_RT1_iRiRKNS_16SeqlenInfoQKNewKILb0ELb0EEENS2_IJiiiiEEERT_ENKUliT_T0_T1_E_clIZSF_ISO_S12_S14_EbS17_S19_S19_S1C_S1E_S1G_iS1H_S1L_S1M_S1O_EUlRS1P_iE1_NS3_ILb0EEENS3_ILb1EEEEEDaiS1P_S1Q_S1R_)
$_ZN7cutlass13device_kernelIN5flash11enable_sm90INS1_16FlashAttnFwdSm90INS1_25CollectiveMainloopFwdSm90ILi2EN4cute5tupleIJNS5_1CILi1EEES8_S8_EEENS6_IJNS7_ILi128EEENS7_ILi96EEENS7_ILi64EEEEEELi256ENS_10bfloat16_tEfNS_4arch4Sm90ELb0ELb1ELb1ELb0ELb1ELb0ELb1ELb1ELb0ELb1ELb1ELb0EEENS1_21CollectiveEpilogueFwdINS6_IJSA_NS7_ILi256EEESB_EEES9_SE_SG_Li256ELb0ELb1ELb1ELb0EEENS1_19SingleTileSchedulerILb0ELb1ELb1ELi128EEEEEEEEEvNT_6ParamsE$_ZZN5flash25CollectiveMainloopFwdSm90ILi2EN4cute5tupleIJNS1_1CILi1EEES4_S4_EEENS2_IJNS3_ILi128EEENS3_ILi96EEENS3_ILi64EEEEEELi256EN7cutlass10bfloat16_tEfNSA_4arch4Sm90ELb0ELb1ELb1ELb0ELb1ELb0ELb1ELb1ELb0ELb1ELb1ELb0EE3mmaINS_16FlashAttnFwdSm90ISE_NS_21CollectiveEpilogueFwdINS2_IJS6_NS3_ILi256EEES7_EEES5_SB_SD_Li256ELb0ELb1ELb1ELb0EEENS_19SingleTileSchedulerILb0ELb1ELb1ELi128EEEE13SharedStorageENS1_6TensorINS1_11ArrayEngineIfLm128EEENS1_6LayoutINS2_IJNS2_IJNS3_ILi2EEEST_NS3_ILi32EEEEEES4_S4_EEENS2_IJNS2_IJS4_ST_NS3_ILi4EEEEEENS3_ILi0EEESZ_EEEEEEENS_7SoftmaxILi2ELi0EEEEEbRKNSE_6ParamsENSA_13PipelineAsyncILi2EEES19_RNSA_13PipelineStateILj2EEERT0_RT1_iRiRKNS_16SeqlenInfoQKNewKILb0ELb0EEENS2_IJiiiiEEERT_ENKUliT_T0_T1_E_clIZSF_ISO_S12_S14_EbS17_S19_S19_S1C_S1E_S1G_iS1H_S1L_S1M_S1O_EUlRS1P_iE1_NS3_ILb0EEENS3_ILb1EEEEEDaiS1P_S1Q_S1R_:
[----:B------:R-:W-:Y:S05]  /*3b740*/  YIELD ;  /* 0x0000000000007946 */ /* 0x000fea0003800000 */
[----:B------:R-:W-:Y:S02]  /*3b750*/  ULDC UR4, c[0x0][0x20] ;  /* 0x0000080000047ab9 */ /* 0x000fe40000000800 */
[----:B------:R-:W-:-:S05]  /*3b760*/  VIADD R158, R157, -UR4 ;  /* 0x800000049d9e7c36 */ /* 0x000fca0008000000 */
[----:B------:R-:W2:Y:S01]  /*3b770*/  LDL.64 R2, [R158] ;  /* 0x000000009e027983 */ /* 0x000ea20000100a00 */
[----:B------:R-:W0:Y:S02]  /*3b780*/  LDC.64 R4, c[0x0][0x208] ;  /* 0x00008200ff047b82 */ /* 0x000e240000000a00 */
[----:B0-----:R-:W-:Y:S02]  /*3b790*/  R2UR UR4, R4 ;  /* 0x00000000040472ca */ /* 0x001fe400000e0000 */
[----:B------:R-:W-:-:S13]  /*3b7a0*/  R2UR UR5, R5 ;  /* 0x00000000050572ca */ /* 0x000fda00000e0000 */
[----:B--2---:R-:W2:Y:S01]  /*3b7b0*/  LD.E R0, desc[UR4][R2.64] ;  /* 0x0000000402007980 */ /* 0x004ea2000c101900 */
[----:B------:R-:W-:Y:S02]  /*3b7c0*/  R2UR UR4, R4 ;  /* 0x00000000040472ca */ /* 0x000fe400000e0000 */
[----:B------:R-:W-:Y:S01]  /*3b7d0*/  R2UR UR5, R5 ;  /* 0x00000000050572ca */ /* 0x000fe200000e0000 */
[----:B--2---:R-:W-:-:S12]  /*3b7e0*/  VIADD R11, R0, 0x1 ;  /* 0x00000001000b7836 */ /* 0x004fd80000000000 */
[----:B------:R-:W2:Y:S01]  /*3b7f0*/  LD.E R0, desc[UR4][R2.64+0x8] ;  /* 0x0000080402007980 */ /* 0x000ea2000c101900 */
[----:B------:R-:W-:-:S13]  /*3b800*/  ISETP.NE.AND P0, PT, R11, 0x2, PT ;  /* 0x000000020b00780c */ /* 0x000fda0003f05270 */
[----:B------:R-:W-:Y:S02]  /*3b810*/  @!P0 R2UR UR6, R4 ;  /* 0x00000000040682ca */ /* 0x000fe400000e0000 */
[----:B------:R-:W-:-:S13]  /*3b820*/  @!P0 R2UR UR7, R5 ;  /* 0x00000000050782ca */ /* 0x000fda00000e0000 */
[----:B------:R-:W3:Y:S01]  /*3b830*/  @!P0 LD.E R6, desc[UR6][R2.64+0x4] ;  /* 0x0000040602068980 */ /* 0x000ee2000c101900 */
[C---:B------:R-:W-:Y:S02]  /*3b840*/  R2UR UR4, R4.reuse ;  /* 0x00000000040472ca */ /* 0x040fe400000e0000 */
[C---:B------:R-:W-:Y:S02]  /*3b850*/  R2UR UR5, R5.reuse ;  /* 0x00000000050572ca */ /* 0x040fe400000e0000 */
[C---:B------:R-:W-:Y:S02]  /*3b860*/  R2UR UR6, R4.reuse ;  /* 0x00000000040672ca */ /* 0x040fe400000e0000 */
[C---:B------:R-:W-:Y:S02]  /*3b870*/  R2UR UR7, R5.reuse ;  /* 0x00000000050772ca */ /* 0x040fe400000e0000 */
[----:B------:R-:W-:Y:S02]  /*3b880*/  @!P0 R2UR UR8, R4 ;  /* 0x00000000040882ca */ /* 0x000fe400000e0000 */
[----:B------:R-:W-:-:S02]  /*3b890*/  @!P0 R2UR UR9, R5 ;  /* 0x00000000050982ca */ /* 0x000fc400000e0000 */
[----:B------:R-:W-:Y:S02]  /*3b8a0*/  @!P0 R2UR UR10, R4 ;  /* 0x00000000040a82ca */ /* 0x000fe400000e0000 */
[----:B------:R-:W-:Y:S01]  /*3b8b0*/  @!P0 R2UR UR11, R5 ;  /* 0x00000000050b82ca */ /* 0x000fe200000e0000 */
[----:B------:R-:W-:Y:S08]  /*3b8c0*/  ST.E desc[UR4][R2.64], R11 ;  /* 0x0000000b02007985 */ /* 0x000ff0000c101904 */
[----:B------:R-:W-:Y:S01]  /*3b8d0*/  @!P0 ST.E desc[UR8][R2.64], RZ ;  /* 0x000000ff02008985 */ /* 0x000fe2000c101908 */
[----:B--2---:R-:W-:-:S05]  /*3b8e0*/  VIADD R13, R0, 0x1 ;  /* 0x00000001000d7836 */ /* 0x004fca0000000000 */
[----:B------:R-:W-:Y:S01]  /*3b8f0*/  ST.E desc[UR6][R2.64+0x8], R13 ;  /* 0x0000080d02007985 */ /* 0x000fe2000c101906 */
[----:B---3--:R-:W-:-:S05]  /*3b900*/  @!P0 LOP3.LUT R15, R6, 0x1, RZ, 0x3c, !PT ;  /* 0x00000001060f8812 */ /* 0x008fca00078e3cff */
[----:B------:R0:W-:Y:S04]  /*3b910*/  @!P0 ST.E desc[UR10][R2.64+0x4], R15 ;  /* 0x0000040f02008985 */ /* 0x0001e8000c10190a */
[----:B------:R-:W2:Y:S01]  /*3b920*/  LDL.64 R8, [R158+0x18] ;  /* 0x000018009e087983 */ /* 0x000ea20000100a00 */
[----:B------:R-:W-:Y:S02]  /*3b930*/  R2UR UR4, R4 ;  /* 0x00000000040472ca */ /* 0x000fe400000e0000 */
[----:B------:R-:W-:Y:S01]  /*3b940*/  R2UR UR5, R5 ;  /* 0x00000000050572ca */ /* 0x000fe200000e0000 */
[----:B------:R-:W3:-:S12]  /*3b950*/  LDL.64 R6, [R158] ;  /* 0x000000009e067983 */ /* 0x000ed80000100a00 */
[----:B--2---:R-:W2:Y:S01]  /*3b960*/  LD.E R10, desc[UR4][R8.64] ;  /* 0x00000004080a7980 */ /* 0x004ea2000c101900 */
[C---:B------:R-:W-:Y:S02]  /*3b970*/  R2UR UR4, R4.reuse ;  /* 0x00000000040472ca */ /* 0x040fe400000e0000 */
[C---:B------:R-:W-:Y:S02]  /*3b980*/  R2UR UR5, R5.reuse ;  /* 0x00000000050572ca */ /* 0x040fe400000e0000 */
[----:B------:R-:W-:Y:S02]  /*3b990*/  R2UR UR6, R4 ;  /* 0x00000000040672ca */ /* 0x000fe400000e0000 */
[----:B------:R-:W-:Y:S01]  /*3b9a0*/  R2UR UR7, R5 ;  /* 0x00000000050772ca */ /* 0x000fe200000e0000 */
[----:B------:R-:W-:Y:S01]  /*3b9b0*/  BSSY B2, `(.L_x_2458) ;  /* 0x0000009000027945 */ /* 0x000fe20003800000 */
[----:B0-----:R-:W-:Y:S02]  /*3b9c0*/  IMAD.MOV.U32 R2, RZ, RZ, R23 ;  /* 0x000000ffff027224 */ /* 0x001fe400078e0017 */
[----:B------:R-:W-:-:S05]  /*3b9d0*/  IMAD.MOV.U32 R3, RZ, RZ, R22 ;  /* 0x000000ffff037224 */ /* 0x000fca00078e0016 */
[----:B---3--:R0:W5:Y:S04]  /*3b9e0*/  LD.E R0, desc[UR4][R6.64] ;  /* 0x0000000406007980 */ /* 0x008168000c101900 */
[----:B------:R0:W5:Y:S01]  /*3b9f0*/  LD.E R12, desc[UR6][R6.64+0x4] ;  /* 0x00000406060c7980 */ /* 0x000162000c101900 */
[----:B--2---:R-:W-:-:S04]  /*3ba00*/  LOP3.LUT R10, R10, 0x1, RZ, 0xfc, !PT ;  /* 0x000000010a0a7812 */ /* 0x004fc800078efcff */
[----:B------:R-:W-:-:S13]  /*3ba10*/  ISETP.NE.AND P0, PT, R10, 0x3, PT ;  /* 0x000000030a00780c */ /* 0x000fda0003f05270 */
[----:B0-----:R-:W-:Y:S05]  /*3ba20*/  @!P0 BRA `(.L_x_2459) ;  /* 0x0000000000048947 */ /* 0x001fea0003800000 */
[----:B------:R-:W-:Y:S01]  /*3ba30*/  BPT.TRAP 0x1 ;  /* 0x000000040000795c */ /* 0x000fe20000300000 */
.L_x_2459:
[----:B------:R-:W-:Y:S05]  /*3ba40*/  BSYNC B2 ;  /* 0x0000000000027941 */ /* 0x000fea0003800000 */
.L_x_2458:
[----:B------:R-:W-:Y:S02]  /*3ba50*/  R2UR UR4, R4 ;  /* 0x00000000040472ca */ /* 0x000fe400000e0000 */
[----:B------:R-:W-:-:S13]  /*3ba60*/  R2UR UR5, R5 ;  /* 0x00000000050572ca */ /* 0x000fda00000e0000 */
[----:B------:R-:W2:Y:S01]  /*3ba70*/  LD.E.64 R10, desc[UR4][R8.64+0x18] ;  /* 0x00001804080a7980 */ /* 0x000ea2000c101b00 */
[----:B-----5:R-:W-:Y:S02]  /*3ba80*/  SHF.L.U32 R13, R12, 0x1f, RZ ;  /* 0x0000001f0c0d7819 */ /* 0x020fe400000006ff */
[----:B--2---:R-:W-:-:S05]  /*3ba90*/  MOV R11, R10 ;  /* 0x0000000a000b7202 */ /* 0x004fca0000000f00 */
[----:B------:R-:W-:-:S04]  /*3baa0*/  IMAD R0, R0, 0x8, R11 ;  /* 0x0000000800007824 */ /* 0x000fc800078e020b */
[----:B------:R0:W1:Y:S01]  /*3bab0*/  SYNCS.PHASECHK.TRANS64.TRYWAIT P0, [R0+URZ], R13 ;  /* 0x0000000d000075a7 */ /* 0x000062000800017f */
[----:B------:R-:W2:Y:S01]  /*3bac0*/  LD.E R12, desc[UR4][R8.64] ;  /* 0x00000004080c7980 */ /* 0x000ea2000c101900 */
[----:B------:R-:W-:Y:S02]  /*3bad0*/  R2UR UR6, R4 ;  /* 0x00000000040672ca */ /* 0x000fe400000e0000 */
[----:B------:R-:W-:Y:S01]  /*3bae0*/  R2UR UR7, R5 ;  /* 0x00000000050772ca */ /* 0x000fe200000e0000 */
[----:B------:R0:W5:Y:S01]  /*3baf0*/  LD.E R10, desc[UR4][R6.64] ;  /* 0x00000004060a7980 */ /* 0x000162000c101900 */
[----:B------:R-:W-:Y:S11]  /*3bb00*/  BSSY B2, `(.L_x_2460) ;  /* 0x0000006000027945 */ /* 0x000ff60003800000 */
[----:B------:R0:W5:Y:S01]  /*3bb10*/  LD.E R11, desc[UR6][R6.64+0x4] ;  /* 0x00000406060b7980 */ /* 0x000162000c101900 */
[----:B--2---:R-:W-:-:S04]  /*3bb20*/  LOP3.LUT R12, R12, 0x1, RZ, 0xfc, !PT ;  /* 0x000000010c0c7812 */ /* 0x004fc800078efcff */
[----:B------:R-:W-:-:S13]  /*3bb30*/  ISETP.NE.AND P1, PT, R12, 0x3, PT ;  /* 0x000000030c00780c */ /* 0x000fda0003f25270 */
[----:B01----:R-:W-:Y:S05]  /*3bb40*/  @!P1 BRA `(.L_x_2461) ;  /* 0x0000000000049947 */ /* 0x003fea0003800000 */
[----:B------:R-:W-:Y:S01]  /*3bb50*/  BPT.TRAP 0x1 ;  /* 0x000000040000795c */ /* 0x000fe20000300000 */
.L_x_2461:
[----:B------:R-:W-:Y:S05]  /*3bb60*/  BSYNC B2 ;  /* 0x0000000000027941 */ /* 0x000fea0003800000 */
.L_x_2460:
[----:B------:R-:W-:Y:S04]  /*3bb70*/  BSSY B2, `(.L_x_2462) ;  /* 0x000000a000027945 */ /* 0x000fe80003800000 */
[----:B------:R-:W-:Y:S05]  /*3bb80*/  @P0 BRA `(.L_x_2463) ;  /* 0x0000000000200947 */ /* 0x000fea0003800000 */
[----:B------:R-:W-:Y:S02]  /*3bb90*/  R2UR UR4, R4 ;  /* 0x00000000040472ca */ /* 0x000fe400000e0000 */
[----:B------:R-:W-:-:S13]  /*3bba0*/  R2UR UR5, R5 ;  /* 0x00000000050572ca */ /* 0x000fda00000e0000 */
[----:B------:R-:W2:Y:S01]  /*3bbb0*/  LD.E.64 R8, desc[UR4][R8.64+0x18] ;  /* 0x0000180408087980 */ /* 0x000ea2000c101b00 */
[----:B-----5:R-:W-:Y:S02]  /*3bbc0*/  SHF.L.U32 R11, R11, 0x1f, RZ ;  /* 0x0000001f0b0b7819 */ /* 0x020fe400000006ff */
[----:B--2---:R-:W-:-:S05]  /*3bbd0*/  MOV R7, R8 ;  /* 0x0000000800077202 */ /* 0x004fca0000000f00 */
[----:B------:R-:W-:-:S04]  /*3bbe0*/  IMAD R10, R10, 0x8, R7 ;  /* 0x000000080a0a7824 */ /* 0x000fc800078e0207 */
[----:B------:R-:W0:Y:S02]  /*3bbf0*/  SYNCS.PHASECHK.TRANS64.TRYWAIT P0, [R10+URZ], R11 ;  /* 0x0000000b0a0075a7 */ /* 0x000e24000800017f */
[----:B0-----:R-:W-:Y:S05]  /*3bc00*/  @!P0 BRA `(.L_x_2464) ;  /* 0x000001b400d08947 */ /* 0x001fea0003800000 */
.L_x_2463:
[----:B------:R-:W-:Y:S05]  /*3bc10*/  BSYNC B2 ;  /* 0x0000000000027941 */ /* 0x000fea0003800000 */
.L_x_2462:
[----:B0----5:R-:W2:Y:S04]  /*3bc20*/  LDL.64 R10, [R158] ;  /* 0x000000009e0a7983 */ /* 0x021ea80000100a00 */
[----:B------:R-:W3:Y:S01]  /*3bc30*/  LDL.64 R8, [R158+0x28] ;  /* 0x000028009e087983 */ /* 0x000ee20000100a00 */
[C---:B------:R-:W-:Y:S02]  /*3bc40*/  R2UR UR6, R4.reuse ;  /* 0x00000000040672ca */ /* 0x040fe400000e0000 */
[C---:B------:R-:W-:Y:S01]  /*3bc50*/  R2UR UR7, R5.reuse ;  /* 0x00000000050772ca */ /* 0x040fe200000e0000 */
[----:B------:R-:W4:Y:S01]  /*3bc60*/  LDL.64 R6, [R158+0x20] ;  /* 0x000020009e067983 */ /* 0x000f220000100a00 */
[C---:B------:R-:W-:Y:S02]  /*3bc70*/  R2UR UR4, R4.reuse ;  /* 0x00000000040472ca */ /* 0x040fe400000e0000 */
[----:B------:R-:W-:Y:S01]  /*3bc80*/  R2UR UR5, R5 ;  /* 0x00000000050572ca */ /* 0x000fe200000e0000 */
[----:B------:R-:W4:Y:S08]  /*3bc90*/  LDL.64 R12, [R158+0x8] ;  /* 0x000008009e0c7983 */ /* 0x000f300000100a00 */
[----:B--2---:R-:W2:Y:S04]  /*3bca0*/  LD.E R11, desc[UR6][R10.64] ;  /* 0x000000060a0b7980 */ /* 0x004ea8000c101900 */
[----:B---3--:R-:W2:Y:S01]  /*3bcb0*/  LD.E.64 R14, desc[UR4][R8.64] ;  /* 0x00000004080e7980 */ /* 0x008ea2000c101b00 */
[----:B------:R-:W-:Y:S05]  /*3bcc0*/  WARPSYNC.ALL ;  /* 0x0000000000007948 */ /* 0x000fea0003800000 */
[----:B------:R-:W-:-:S02]  /*3bcd0*/  R2UR UR4, R4 ;  /* 0x00000000040472ca */ /* 0x000fc400000e0000 */
[C---:B------:R-:W-:Y:S02]  /*3bce0*/  R2UR UR5, R5.reuse ;  /* 0x00000000050572ca */ /* 0x040fe400000e0000 */
[----:B------:R-:W-:Y:S02]  /*3bcf0*/  R2UR UR6, R4 ;  /* 0x00000000040672ca */ /* 0x000fe400000e0000 */
[----:B------:R-:W-:-:S09]  /*3bd00*/  R2UR UR7, R5 ;  /* 0x00000000050772ca */ /* 0x000fd200000e0000 */
[----:B----4-:R0:W-:Y:S04]  /*3bd10*/  ST.E desc[UR4][R12.64], RZ ;  /* 0x000000ff0c007985 */ /* 0x0101e8000c101904 */
[----:B------:R-:W3:Y:S01]  /*3bd20*/  LD.E.64 R8, desc[UR6][R6.64] ;  /* 0x0000000606087980 */ /* 0x000ee2000c101b00 */
[----:B--2---:R-:W-:Y:S01]  /*3bd30*/  IMAD R10, R11, 0x300, R14 ;  /* 0x000003000b0a7824 */ /* 0x004fe200078e020e */
[----:B------:R-:W-:Y:S01]  /*3bd40*/  WARPGROUP.ARRIVE ;  /* 0x00000000000079c5 */ /* 0x000fe20000000000 */
[----:B------:R-:W-:Y:S01]  /*3bd50*/  IMAD.MOV.U32 R11, RZ, RZ, R15 ;  /* 0x000000ffff0b7224 */ /* 0x000fe200078e000f */
[----:B------:R-:W-:Y:S01]  /*3bd60*/  R2UR UR8, R4 ;  /* 0x00000000040872ca */ /* 0x000fe200000e0000 */
[----:B------:R-:W-:Y:S01]  /*3bd70*/  IMAD.MOV.U32 R191, RZ, RZ, 0x1 ;  /* 0x00000001ffbf7424 */ /* 0x000fe200078e00ff */
[----:B------:R-:W-:-:S02]  /*3bd80*/  R2UR UR6, R10 ;  /* 0x000000000a0672ca */ /* 0x000fc400000e0000 */
[----:B------:R-:W-:Y:S02]  /*3bd90*/  R2UR UR7, R11 ;  /* 0x000000000b0772ca */ /* 0x000fe400000e0000 */
[C---:B------:R-:W-:Y:S02]  /*3bda0*/  R2UR UR9, R5.reuse ;  /* 0x00000000050972ca */ /* 0x040fe400000e0000 */
[----:B------:R-:W-:Y:S02]  /*3bdb0*/  R2UR UR10, R4 ;  /* 0x00000000040a72ca */ /* 0x000fe400000e0000 */
[----:B------:R-:W-:Y:S02]  /*3bdc0*/  R2UR UR11, R5 ;  /* 0x00000000050b72ca */ /* 0x000fe400000e0000 */
[----:B---3--:R-:W-:Y:S02]  /*3bdd0*/  R2UR UR4, R8 ;  /* 0x00000000080472ca */ /* 0x008fe400000e0000 */
[----:B------:R-:W-:-:S13]  /*3bde0*/  R2UR UR5, R9 ;  /* 0x00000000090572ca */ /* 0x000fda00000e0000 */
[----:B------:R-:W-:Y:S03]  /*3bdf0*/  HGMMA.64x96x16.F32.BF16 R24, gdesc[UR4], RZ, !UPT, gsb0 ;  /* 0x01600000041879f0 */ /* 0x000fe6000c0018ff */
[----:B------:R-:W-:Y:S02]  /*3be00*/  WARPGROUP.DEPBAR.LE gsb0, 0x0 ;  /* 0x00008000000079c5 */ /* 0x000fe40000010000 */
[----:B------:R0:W-:Y:S04]  /*3be10*/  ST.E desc[UR8][R12.64], R191 ;  /* 0x000000bf0c007985 */ /* 0x0001e8000c101908 */
[----:B------:R-:W2:Y:S01]  /*3be20*/  LD.E.64 R8, desc[UR10][R6.64] ;  /* 0x0000000a06087980 */ /* 0x000ea2000c101b00 */
[----:B------:R-:W-:Y:S01]  /*3be30*/  VIADD R14, R10, 0x2 ;  /* 0x000000020a0e7836 */ /* 0x000fe20000000000 */
[----:B------:R-:W-:Y:S01]  /*3be40*/  R2UR UR7, R15 ;  /* 0x000000000f0772ca */ /* 0x000fe200000e0000 */
[----:B------:R-:W-:Y:S01]  /*3be50*/  WARPGROUP.ARRIVE ;  /* 0x00000000000079c5 */ /* 0x000fe20000000000 */
[----:B------:R-:W-:-:S02]  /*3be60*/  R2UR UR8, R4 ;  /* 0x00000000040872ca */ /* 0x000fc400000e0000 */
[----:B------:R-:W-:Y:S02]  /*3be70*/  R2UR UR6, R14 ;  /* 0x000000000e0672ca */ /* 0x000fe400000e0000 */
[C---:B------:R-:W-:Y:S02]  /*3be80*/  R2UR UR9, R5.reuse ;  /* 0x00000000050972ca */ /* 0x040fe400000e0000 */
[----:B------:R-:W-:Y:S02]  /*3be90*/  R2UR UR10, R4 ;  /* 0x00000000040a72ca */ /* 0x000fe400000e0000 */
[----:B------:R-:W-:Y:S01]  /*3bea0*/  R2UR UR11, R5 ;  /* 0x00000000050b72ca */ /* 0x000fe200000e0000 */
[----:B--2---:R-:W-:Y:S01]  /*3beb0*/  VIADD R8, R8, 0x2 ;  /* 0x0000000208087836 */ /* 0x004fe20000000000 */
[----:B------:R-:W-:-:S04]  /*3bec0*/  R2UR UR5, R9 ;  /* 0x00000000090572ca */ /* 0x000fc800000e0000 */
[----:B------:R-:W-:-:S13]  /*3bed0*/  R2UR UR4, R8 ;  /* 0x00000000080472ca */ /* 0x000fda00000e0000 */
[----:B------:R-:W-:Y:S03]  /*3bee0*/  HGMMA.64x96x16.F32.BF16 R24, gdesc[UR4], R24, gsb0 ;  /* 0x01600000041879f0 */ /* 0x000fe60008001818 */
        /* <DEDUP_REMOVED lines=19> */
[----:B------:R-:W-:Y:S01]  /*3c020*/  WARPGROUP.ARRIVE ;  /* 0x00000000000079c5 */ /* 0x000fe20000000000 */
[----:B------:R-:W-:Y:S01]  /*3c030*/  IMAD.MOV.U32 R11, RZ, RZ, R15 ;  /* 0x000000ffff0b7224 */ /* 0x000fe200078e000f */
[----:B------:R-:W-:-:S02]  /*3c040*/  R2UR UR8, R4 ;  /* 0x00000000040872ca */ /* 0x000fc400000e0000 */
[----:B------:R-:W-:Y:S02]  /*3c050*/  R2UR UR6, R10 ;  /* 0x000000000a0672ca */ /* 0x000fe400000e0000 */
        /* <DEDUP_REMOVED lines=8> */
[----:B------:R-:W2:Y:S01]  /*3c0e0*/  LDL.64 R8, [R158+0x40] ;  /* 0x000040009e087983 */ /* 0x000ea20000100a00 */
[----:B------:R-:W-:-:S02]  /*3c0f0*/  R2UR UR4, R4 ;  /* 0x00000000040472ca */ /* 0x000fc400000e0000 */
[----:B------:R-:W-:Y:S01]  /*3c100*/  R2UR UR5, R5 ;  /* 0x00000000050572ca */ /* 0x000fe200000e0000 */
[----:B------:R-:W3:-:S12]  /*3c110*/  LDL.64 R6, [R158] ;  /* 0x000000009e067983 */ /* 0x000ed80000100a00 */
[----:B--2---:R-:W2:Y:S01]  /*3c120*/  LD.E R10, desc[UR4][R8.64] ;  /* 0x00000004080a7980 */ /* 0x004ea2000c101900 */
[C---:B------:R-:W-:Y:S02]  /*3c130*/  R2UR UR4, R4.reuse ;  /* 0x00000000040472ca */ /* 0x040fe400000e0000 */
[C---:B------:R-:W-:Y:S02]  /*3c140*/  R2UR UR5, R5.reuse ;  /* 0x00000000050572ca */ /* 0x040fe400000e0000 */
[----:B------:R-:W-:Y:S02]  /*3c150*/  R2UR UR6, R4 ;  /* 0x00000000040672ca */ /* 0x000fe400000e0000 */
[----:B------:R-:W-:Y:S01]  /*3c160*/  R2UR UR7, R5 ;  /* 0x00000000050772ca */ /* 0x000fe200000e0000 */
[----:B------:R-:W-:Y:S08]  /*3c170*/  BSSY B2, `(.L_x_2465) ;  /* 0x0000007000027945 */ /* 0x000ff00003800000 */
[----:B---3--:R0:W5:Y:S04]  /*3c180*/  LD.E R0, desc[UR4][R6.64] ;  /* 0x0000000406007980 */ /* 0x008168000c101900 */
[----:B------:R0:W5:Y:S01]  /*3c190*/  LD.E R14, desc[UR6][R6.64+0x4] ;  /* 0x00000406060e7980 */ /* 0x000162000c101900 */
[----:B--2---:R-:W-:-:S04]  /*3c1a0*/  LOP3.LUT R10, R10, 0x1, RZ, 0xfc, !PT ;  /* 0x000000010a0a7812 */ /* 0x004fc800078efcff */
[----:B------:R-:W-:-:S13]  /*3c1b0*/  ISETP.NE.AND P0, PT, R10, 0x3, PT ;  /* 0x000000030a00780c */ /* 0x000fda0003f05270 */
[----:B0-----:R-:W-:Y:S05]  /*3c1c0*/  @!P0 BRA `(.L_x_2466) ;  /* 0x0000000000048947 */ /* 0x001fea0003800000 */
[----:B------:R-:W-:Y:S01]  /*3c1d0*/  BPT.TRAP 0x1 ;  /* 0x000000040000795c */ /* 0x000fe20000300000 */
.L_x_2466:
[----:B------:R-:W-:Y:S05]  /*3c1e0*/  BSYNC B2 ;  /* 0x0000000000027941 */ /* 0x000fea0003800000 */
.L_x_2465:
        /* <DEDUP_REMOVED lines=17> */
.L_x_2468:
[----:B------:R-:W-:Y:S05]  /*3c300*/  BSYNC B2 ;  /* 0x0000000000027941 */ /* 0x000fea0003800000 */
.L_x_2467:
        /* <DEDUP_REMOVED lines=10> */
.L_x_2470:
[----:B------:R-:W-:Y:S05]  /*3c3b0*/  BSYNC B2 ;  /* 0x0000000000027941 */ /* 0x000fea0003800000 */
.L_x_2469:
[----:B------:R-:W2:Y:S04]  /*3c3c0*/  LDL.64 R12, [R158] ;  /* 0x000000009e0c7983 */ /* 0x000ea80000100a00 */
[----:B0----5:R-:W3:Y:S04]  /*3c3d0*/  LDL.64 R10, [R158+0x58] ;  /* 0x000058009e0a7983 */ /* 0x021ee80000100a00 */
[----:B------:R-:W4:Y:S04]  /*3c3e0*/  LDL.64 R6, [R158+0x48] ;  /* 0x000048009e067983 */ /* 0x000f280000100a00 */
[----:B------:R-:W4:Y:S01]  /*3c3f0*/  LDL.64 R8, [R158+0x50] ;  /* 0x000050009e087983 */ /* 0x000f220000100a00 */
[----:B------:R-:W-:-:S02]  /*3c400*/  R2UR UR6, R4 ;  /* 0x00000000040672ca */ /* 0x000fc400000e0000 */
[C---:B------:R-:W-:Y:S02]  /*3c410*/  R2UR UR7, R5.reuse ;  /* 0x00000000050772ca */ /* 0x040fe400000e0000 */
[----:B------:R-:W-:Y:S02]  /*3c420*/  R2UR UR4, R4 ;  /* 0x00000000040472ca */ /* 0x000fe400000e0000 */
[----:B------:R-:W-:-:S09]  /*3c430*/  R2UR UR5, R5 ;  /* 0x00000000050572ca */ /* 0x000fd200000e0000 */
[----:B--2---:R-:W2:Y:S04]  /*3c440*/  LD.E R21, desc[UR6][R12.64] ;  /* 0x000000060c157980 */ /* 0x004ea8000c101900 */
[----:B---3--:R-:W2:Y:S01]  /*3c450*/  LD.E.64 R12, desc[UR4][R10.64] ;  /* 0x000000040a0c7980 */ /* 0x008ea2000c101b00 */
[----:B------:R-:W-:Y:S05]  /*3c460*/  WARPSYNC.ALL ;  /* 0x0000000000007948 */ /* 0x000fea0003800000 */
[----:B------:R-:W-:-:S02]  /*3c470*/  R2UR UR6, R4 ;  /* 0x00000000040672ca */ /* 0x000fc400000e0000 */
[C---:B------:R-:W-:Y:S02]  /*3c480*/  R2UR UR7, R5.reuse ;  /* 0x00000000050772ca */ /* 0x040fe400000e0000 */
[----:B------:R-:W-:Y:S02]  /*3c490*/  R2UR UR4, R4 ;  /* 0x00000000040472ca */ /* 0x000fe400000e0000 */
[----:B------:R-:W-:-:S09]  /*3c4a0*/  R2UR UR5, R5 ;  /* 0x00000000050572ca */ /* 0x000fd200000e0000 */
[----:B----4-:R-:W3:Y:S04]  /*3c4b0*/  LD.E R0, desc[UR6][R6.64] ;  /* 0x0000000606007980 */ /* 0x010ee8000c101900 */
[----:B------:R-:W4:Y:S01]  /*3c4c0*/  LD.E.64 R14, desc[UR4][R8.64] ;  /* 0x00000004080e7980 */ /* 0x000f22000c101b00 */
[----:B------:R-:W-:Y:S01]  /*3c4d0*/  WARPGROUP.ARRIVE ;  /* 0x00000000000079c5 */ /* 0x000fe20000000000 */
[C---:B------:R-:W-:Y:S02]  /*3c4e0*/  R2UR UR8, R4.reuse ;  /* 0x00000000040872ca */ /* 0x040fe400000e0000 */
[----:B------:R-:W-:Y:S02]  /*3c4f0*/  R2UR UR9, R5 ;  /* 0x00000000050972ca */ /* 0x000fe400000e0000 */
[----:B------:R-:W-:-:S02]  /*3c500*/  R2UR UR10, R4 ;  /* 0x00000000040a72ca */ /* 0x000fc400000e0000 */
[----:B------:R-:W-:Y:S01]  /*3c510*/  R2UR UR11, R5 ;  /* 0x00000000050b72ca */ /* 0x000fe200000e0000 */
[----:B--2---:R-:W-:Y:S02]  /*3c520*/  IMAD R20, R21, 0xc00, R12 ;  /* 0x00000c0015147824 */ /* 0x004fe400078e020c */
[----:B------:R-:W-:-:S03]  /*3c530*/  IMAD.MOV.U32 R21, RZ, RZ, R13 ;  /* 0x000000ffff157224 */ /* 0x000fc600078e000d */
[----:B------:R-:W-:Y:S02]  /*3c540*/  R2UR UR6, R20 ;  /* 0x00000000140672ca */ /* 0x000fe400000e0000 */
[----:B------:R-:W-:Y:S02]  /*3c550*/  R2UR UR7, R21 ;  /* 0x00000000150772ca */ /* 0x000fe400000e0000 */
[----:B---3--:R-:W-:Y:S02]  /*3c560*/  ISETP.NE.U32.AND P0, PT, R0, RZ, PT ;  /* 0x000000ff0000720c */ /* 0x008fe40003f05070 */
[----:B----4-:R-:W-:Y:S02]  /*3c570*/  R2UR UR4, R14 ;  /* 0x000000000e0472ca */ /* 0x010fe400000e0000 */
[----:B------:R-:W-:-:S09]  /*3c580*/  R2UR UR5, R15 ;  /* 0x000000000f0572ca */ /* 0x000fd200000e0000 */
[----:B------:R-:W-:-:S05]  /*3c590*/  VOTEU.ANY UP0, P0 ;  /* 0x00000000003f7886 */ /* 0x000fca0000000100 */
[----:B------:R-:W-:Y:S03]  /*3c5a0*/  HGMMA.64x96x16.F32.BF16 R24, gdesc[UR4], R24, UP0, gsb0 ;  /* 0x01600000041879f0 */ /* 0x000fe6000b801818 */
        /* <DEDUP_REMOVED lines=226> */
[----:B------:R-:W1:Y:S01]  /*3d3d0*/  S2R R8, SR_TID.X ;  /* 0x0000000000087919 */ /* 0x000e620000002100 */
[----:B------:R-:W-:-:S02]  /*3d3e0*/  R2UR UR4, R4 ;  /* 0x00000000040472ca */ /* 0x000fc400000e0000 */
[----:B------:R-:W-:Y:S01]  /*3d3f0*/  R2UR UR5, R5 ;  /* 0x00000000050572ca */ /* 0x000fe200000e0000 */
[----:B------:R-:W3:Y:S01]  /*3d400*/  LDL.64 R10, [R158] ;  /* 0x000000009e0a7983 */ /* 0x000ee20000100a00 */
[----:B-1----:R-:W-:-:S04]  /*3d410*/  SHF.R.U32.HI R0, RZ, 0x7, R8 ;  /* 0x00000007ff007819 */ /* 0x002fc80000011608 */
[----:B------:R-:W-:-:S05]  /*3d420*/  IADD3 R0, -R0, 0xb, RZ ;  /* 0x0000000b00007810 */ /* 0x000fca0007ffe1ff */
[----:B------:R0:W-:Y:S06]  /*3d430*/  BAR.ARV R0, 0x100 ;  /* 0x000400000000751d */ /* 0x0001ec0000002000 */
[----:B--2---:R-:W2:Y:S01]  /*3d440*/  LD.E R9, desc[UR4][R12.64] ;  /* 0x000000040c097980 */ /* 0x004ea2000c101900 */
[----:B------:R-:W-:Y:S02]  /*3d450*/  R2UR UR4, R4 ;  /* 0x00000000040472ca */ /* 0x000fe400000e0000 */
[----:B------:R-:W-:Y:S01]  /*3d460*/  R2UR UR5, R5 ;  /* 0x00000000050572ca */ /* 0x000fe200000e0000 */
[----:B------:R-:W-:-:S12]  /*3d470*/  BSSY B2, `(.L_x_2472) ;  /* 0x0000006000027945 */ /* 0x000fd80003800000 */
[----:B---3--:R0:W5:Y:S01]  /*3d480*/  LD.E R10, desc[UR4][R10.64] ;  /* 0x000000040a0a7980 */ /* 0x008162000c101900 */
[----:B--2---:R-:W-:-:S04]  /*3d490*/  LOP3.LUT R9, R9, 0x1, RZ, 0xfc, !PT ;  /* 0x0000000109097812 */ /* 0x004fc800078efcff */
[----:B------:R-:W-:-:S13]  /*3d4a0*/  ISETP.NE.AND P0, PT, R9, 0x3, PT ;  /* 0x000000030900780c */ /* 0x000fda0003f05270 */
[----:B0-----:R-:W-:Y:S05]  /*3d4b0*/  @!P0 BRA `(.L_x_2473) ;  /* 0x0000000000048947 */ /* 0x001fea0003800000 */
[----:B------:R-:W-:Y:S01]  /*3d4c0*/  BPT.TRAP 0x1 ;  /* 0x000000040000795c */ /* 0x000fe20000300000 */
.L_x_2473:
[----:B------:R-:W-:Y:S05]  /*3d4d0*/  BSYNC B2 ;  /* 0x0000000000027941 */ /* 0x000fea0003800000 */
.L_x_2472:
[C---:B------:R-:W-:Y:S01]  /*3d4e0*/  R2UR UR6, R4.reuse ;  /* 0x00000000040672ca */ /* 0x040fe200000e0000 */
[----:B------:R-:W2:Y:S01]  /*3d4f0*/  LDL R11, [R1+0x450] ;  /* 0x00045000010b7983 */ /* 0x000ea20000100800 */
[C---:B------:R-:W-:Y:S02]  /*3d500*/  R2UR UR7, R5.reuse ;  /* 0x00000000050772ca */ /* 0x040fe400000e0000 */
[----:B------:R-:W-:Y:S01]  /*3d510*/  R2UR UR4, R4 ;  /* 0x00000000040472ca */ /* 0x000fe200000e0000 */
[----:B------:R-:W3:Y:S01]  /*3d520*/  LDL R9, [R1+0x454] ;  /* 0x0004540001097983 */ /* 0x000ee20000100800 */
[----:B------:R-:W-:-:S09]  /*3d530*/  R2UR UR5, R5 ;  /* 0x00000000050572ca */ /* 0x000fd200000e0000 */
[----:B------:R-:W4:Y:S04]  /*3d540*/  LD.E.64 R6, desc[UR6][R12.64+0x20] ;  /* 0x000020060c067980 */ /* 0x000f28000c101b00 */
[----:B------:R-:W2:Y:S01]  /*3d550*/  LD.E R0, desc[UR4][R12.64+0xc] ;  /* 0x00000c040c007980 */ /* 0x000ea2000c101900 */
[----:B----4-:R-:W-:-:S05]  /*3d560*/  MOV R7, R6 ;  /* 0x0000000600077202 */ /* 0x010fca0000000f00 */
[----:B-----5:R-:W-:-:S05]  /*3d570*/  IMAD R7, R10, 0x8, R7 ;  /* 0x000000080a077824 */ /* 0x020fca00078e0207 */
[----:B--2---:R-:W-:-:S04]  /*3d580*/  PRMT R0, R0, 0x654, R7 ;  /* 0x0000065400007816 */ /* 0x004fc80000000007 */
[----:B------:R0:W-:Y:S01]  /*3d590*/  SYNCS.ARRIVE.TRANS64.RED.A1T0 RZ, [R0+URZ], RZ ;  /* 0x000000ff00ff79a7 */ /* 0x0001e2000810043f */
[----:B------:R-:W2:Y:S04]  /*3d5a0*/  LDL.64 R6, [R158+0x68] ;  /* 0x000068009e067983 */ /* 0x000ea80000100a00 */
[----:B------:R-:W4:Y:S04]  /*3d5b0*/  LD.E R72, desc[UR4][R2.64] ;  /* 0x0000000402487980 */ /* 0x000f28000c101900 */
[----:B0-----:R-:W3:Y:S04]  /*3d5c0*/  LD.E R0, desc[UR4][R2.64+0x24] ;  /* 0x0000240402007980 */ /* 0x001ee8000c101900 */
[----:B--2---:R-:W2:Y:S01]  /*3d5d0*/  LD.E.64 R6, desc[UR4][R6.64] ;  /* 0x0000000406067980 */ /* 0x004ea2000c101b00 */
[----:B---3--:R-:W-:-:S13]  /*3d5e0*/  ISETP.NE.AND P0, PT, R0, 0x1, PT ;  /* 0x000000010000780c */ /* 0x008fda0003f05270 */
[C---:B------:R-:W-:Y:S02]  /*3d5f0*/  @P0 R2UR UR6, R4.reuse ;  /* 0x00000000040602ca */ /* 0x040fe400000e0000 */
[C---:B------:R-:W-:Y:S02]  /*3d600*/  @P0 R2UR UR7, R5.reuse ;  /* 0x00000000050702ca */ /* 0x040fe400000e0000 */
[C---:B------:R-:W-:Y:S02]  /*3d610*/  R2UR UR14, R4.reuse ;  /* 0x00000000040e72ca */ /* 0x040fe400000e0000 */
[----:B------:R-:W-:Y:S02]  /*3d620*/  R2UR UR15, R5 ;  /* 0x00000000050f72ca */ /* 0x000fe400000e0000 */
[----:B------:R-:W-:-:S07]  /*3d630*/  R2UR UR10, R4 ;  /* 0x00000000040a72ca */ /* 0x000fce00000e0000 */
[----:B------:R-:W3:Y:S01]  /*3d640*/  @P0 LD.E R75, desc[UR6][R2.64+0x2c] ;  /* 0x00002c06024b0980 */ /* 0x000ee2000c101900 */
[C---:B------:R-:W-:Y:S02]  /*3d650*/  R2UR UR6, R4.reuse ;  /* 0x00000000040672ca */ /* 0x040fe400000e0000 */
[C---:B------:R-:W-:Y:S02]  /*3d660*/  R2UR UR7, R5.reuse ;  /* 0x00000000050772ca */ /* 0x040fe400000e0000 */
[C---:B------:R-:W-:Y:S02]  /*3d670*/  R2UR UR11, R5.reuse ;  /* 0x00000000050b72ca */ /* 0x040fe400000e0000 */
[C---:B------:R-:W-:Y:S02]  /*3d680*/  R2UR UR8, R4.reuse ;  /* 0x00000000040872ca */ /* 0x040fe400000e0000 */
[----:B------:R-:W-:Y:S02]  /*3d690*/  R2UR UR9, R5 ;  /* 0x00000000050972ca */ /* 0x000fe400000e0000 */
[----:B------:R-:W-:-:S02]  /*3d6a0*/  R2UR UR12, R4 ;  /* 0x00000000040c72ca */ /* 0x000fc400000e0000 */
[----:B------:R-:W-:-:S05]  /*3d6b0*/  R2UR UR13, R5 ;  /* 0x00000000050d72ca */ /* 0x000fca00000e0000 */
[----:B------:R-:W3:Y:S04]  /*3d6c0*/  LD.E R76, desc[UR10][R2.64+0xc] ;  /* 0x00000c0a024c7980 */ /* 0x000ee8000c101900 */
[----:B------:R-:W3:Y:S04]  /*3d6d0*/  LD.E R77, desc[UR8][R2.64+0x10] ;  /* 0x00001008024d7980 */ /* 0x000ee8000c101900 */
[----:B------:R-:W4:Y:S04]  /*3d6e0*/  LD.E R78, desc[UR12][R2.64+0x14] ;  /* 0x0000140c024e7980 */ /* 0x000f28000c101900 */
[----:B--2---:R0:W2:Y:S02]  /*3d6f0*/  LD.E R10, desc[UR4][R6.64] ;  /* 0x00000004060a7980 */ /* 0x0040a4000c101900 */
[----:B0-----:R-:W-:-:S02]  /*3d700*/  IMAD.MOV.U32 R6, RZ, RZ, R9 ;  /* 0x000000ffff067224 */ /* 0x001fc400078e0009 */
[----:B------:R-:W-:-:S05]  /*3d710*/  IMAD.MOV.U32 R7, RZ, RZ, R11 ;  /* 0x000000ffff077224 */ /* 0x000fca00078e000b */
[----:B------:R-:W3:Y:S01]  /*3d720*/  LD.E R73, desc[UR4][R6.64] ;  /* 0x0000000406497980 */ /* 0x000ee2000c101900 */
[C---:B------:R-:W-:Y:S02]  /*3d730*/  @P0 R2UR UR4, R4.reuse ;  /* 0x00000000040402ca */ /* 0x040fe400000e0000 */
[----:B------:R-:W-:Y:S01]  /*3d740*/  @P0 R2UR UR5, R5 ;  /* 0x00000000050502ca */ /* 0x000fe200000e0000 */
[----:B------:R-:W3:Y:S04]  /*3d750*/  LD.E R6, desc[UR14][R2.64+0x18] ;  /* 0x0000180e02067980 */ /* 0x000ee8000c101900 */
[----:B------:R-:W3:Y:S08]  /*3d760*/  LD.E R7, desc[UR6][R2.64+0x4] ;  /* 0x0000040602077980 */ /* 0x000ef0000c101900 */
[----:B------:R-:W3:Y:S01]  /*3d770*/  @P0 LD.E R74, desc[UR4][R2.64+0x28] ;  /* 0x00002804024a0980 */ /* 0x000ee2000c101900 */
[----:B------:R-:W-:-:S02]  /*3d780*/  R2UR UR4, R4 ;  /* 0x00000000040472ca */ /* 0x000fc400000e0000 */
[----:B------:R-:W-:-:S13]  /*3d790*/  R2UR UR5, R5 ;  /* 0x00000000050572ca */ /* 0x000fda00000e0000 */
[----:B------:R-:W3:Y:S01]  /*3d7a0*/  LD.E R12, desc[UR4][R2.64+0x8] ;  /* 0x00000804020c7980 */ /* 0x000ee2000c101900 */
[----:B------:R-:W-:Y:S01]  /*3d7b0*/  BSSY B2, `(.L_x_2474) ;  /* 0x00000af000027945 */ /* 0x000fe20003800000 */
[----:B----4-:R-:W-:Y:S02]  /*3d7c0*/  IMAD R78, R19, -0x60, R78 ;  /* 0xffffffa0134e7824 */ /* 0x010fe400078e024e */
[----:B--2---:R-:W-:-:S04]  /*3d7d0*/  FMUL.FTZ R33, R33, R10 ;  /* 0x0000000a21217220 */ /* 0x004fc80000410000 */
[----:B------:R0:W1:Y:S01]  /*3d7e0*/  MUFU.TANH R83, R33 ;  /* 0x0000002100537308 */ /* 0x0000620000002400 */
[-C--:B------:R-:W-:Y:S01]  /*3d7f0*/  FMUL.FTZ R20, R35, R10.reuse ;  /* 0x0000000a23147220 */ /* 0x080fe20000410000 */
[----:B------:R-:W-:Y:S01]  /*3d800*/  FMUL.FTZ R37, R37, R10 ;  /* 0x0000000a25257220 */ /* 0x000fe20000410000 */
[----:B0-----:R-:W-:-:S05]  /*3d810*/  SHF.R.S32.HI R33, RZ, 0x1f, R72 ;  /* 0x0000001fff217819 */ /* 0x001fca0000011448 */
[----:B------:R0:W2:Y:S01]  /*3d820*/  MUFU.TANH R85, R37 ;  /* 0x0000002500557308 */ /* 0x0000a20000002400 */
[----:B------:R-:W-:Y:S01]  /*3d830*/  LEA.HI R35, R33, R72, RZ, 0x7 ;  /* 0x0000004821237211 */ /* 0x000fe200078f38ff */
[----:B------:R-:W-:-:S03]  /*3d840*/  FMUL.FTZ R40, R40, R10 ;  /* 0x0000000a28287220 */ /* 0x000fc60000410000 */
[----:B0-----:R-:W-:-:S03]  /*3d850*/  LOP3.LUT R37, R35, 0xffffff80, RZ, 0xc0, !PT ;  /* 0xffffff8023257812 */ /* 0x001fc600078ec0ff */
[----:B------:R0:W4:Y:S02]  /*3d860*/  MUFU.TANH R86, R40 ;  /* 0x0000002800567308 */ /* 0x0001240000002400 */
[----:B------:R-:W-:Y:S02]  /*3d870*/  IMAD.IADD R37, R72, 0x1, -R37 ;  /* 0x0000000148257824 */ /* 0x000fe400078e0a25 */
[-C--:B------:R-:W-:Y:S01]  /*3d880*/  FMUL.FTZ R41, R41, R10.reuse ;  /* 0x0000000a29297220 */ /* 0x080fe20000410000 */
[-C--:B------:R-:W-:Y:S02]  /*3d890*/  FMUL.FTZ R36, R36, R10.reuse ;  /* 0x0000000a24247220 */ /* 0x080fe40000410000 */
[----:B0-----:R-:W-:Y:S01]  /*3d8a0*/  SHF.R.S32.HI R40, RZ, 0x1f, R37 ;  /* 0x0000001fff287819 */ /* 0x001fe20000011425 */
[----:B------:R0:W1:Y:S01]  /*3d8b0*/  MUFU.TANH R87, R41 ;  /* 0x0000002900577308 */ /* 0x0000620000002400 */
[-C--:B------:R-:W-:Y:S01]  /*3d8c0*/  FMUL.FTZ R18, R34, R10.reuse ;  /* 0x0000000a22127220 */ /* 0x080fe20000410000 */
[----:B------:R-:W-:Y:S01]  /*3d8d0*/  FMUL.FTZ R34, R39, R10 ;  /* 0x0000000a27227220 */ /* 0x000fe20000410000 */
[----:B------:R-:W-:Y:S01]  /*3d8e0*/  LEA.HI R39, R33, R72, RZ, 0x2 ;  /* 0x0000004821277211 */ /* 0x000fe200078f10ff */
[----:B------:R-:W-:Y:S01]  /*3d8f0*/  FMUL.FTZ R13, R30, R10 ;  /* 0x0000000a1e0d7220 */ /* 0x000fe20000410000 */
[----:B0-----:R-:W-:-:S03]  /*3d900*/  LEA.HI R41, R40, R37, RZ, 0x2 ;  /* 0x0000002528297211 */ /* 0x001fc600078f10ff */
[----:B------:R0:W1:Y:S01]  /*3d910*/  MUFU.TANH R84, R36 ;  /* 0x0000002400547308 */ /* 0x0000620000002400 */
[-C--:B------:R-:W-:Y:S01]  /*3d920*/  FMUL.FTZ R30, R43, R10.reuse ;  /* 0x0000000a2b1e7220 */ /* 0x080fe20000410000 */
[--C-:B------:R-:W-:Y:S02]  /*3d930*/  SHF.R.S32.HI R33, RZ, 0x2, R41.reuse ;  /* 0x00000002ff217819 */ /* 0x100fe40000011429 */
[----:B------:R-:W-:Y:S02]  /*3d940*/  LOP3.LUT R43, R39, 0xfffffffc, RZ, 0xc0, !PT ;  /* 0xfffffffc272b7812 */ /* 0x000fe400078ec0ff */
[----:B0-----:R-:W-:Y:S01]  /*3d950*/  SHF.R.S32.HI R36, RZ, 0x1f, R41 ;  /* 0x0000001fff247819 */ /* 0x001fe20000011429 */
[----:B------:R-:W-:-:S03]  /*3d960*/  FMUL.FTZ R14, R31, R10 ;  /* 0x0000000a1f0e7220 */ /* 0x000fc60000410000 */
[----:B------:R-:W-:Y:S02]  /*3d970*/  LEA.HI R39, R36, R33, RZ, 0x3 ;  /* 0x0000002124277211 */ /* 0x000fe400078f18ff */
[----:B------:R-:W-:Y:S01]  /*3d980*/  SHF.R.S32.HI R36, RZ, 0x7, R35 ;  /* 0x00000007ff247819 */ /* 0x000fe20000011423 */
[----:B------:R-:W-:Y:S01]  /*3d990*/  FMUL.FTZ R31, R42, R10 ;  /* 0x0000000a2a1f7220 */ /* 0x000fe20000410000 */
[----:B------:R-:W-:Y:S01]  /*3d9a0*/  LEA.HI R40, R40, R37, RZ, 0x5 ;  /* 0x0000002528287211 */ /* 0x000fe200078f28ff */
[----:B------:R-:W-:Y:S01]  /*3d9b0*/  IMAD.IADD R43, R72, 0x1, -R43 ;  /* 0x00000001482b7824 */ /* 0x000fe200078e0a2b */
[----:B------:R-:W-:Y:S02]  /*3d9c0*/  LOP3.LUT R42, R39, 0xfffffff8, RZ, 0xc0, !PT ;  /* 0xfffffff8272a7812 */ /* 0x000fe400078ec0ff */
[----:B------:R-:W-:Y:S02]  /*3d9d0*/  LEA.HI R35, R35, R36, RZ, 0x1 ;  /* 0x0000002423237211 */ /* 0x000fe400078f08ff */
[----:B------:R-:W-:Y:S01]  /*3d9e0*/  SHF.R.S32.HI R40, RZ, 0x5, R40 ;  /* 0x00000005ff287819 */ /* 0x000fe20000011428 */
[----:B------:R-:W-:Y:S01]  /*3d9f0*/  IMAD.IADD R42, R33, 0x1, -R42 ;  /* 0x00000001212a7824 */ /* 0x000fe200078e0a2a */
[----:B------:R-:W-:-:S02]  /*3da00*/  LOP3.LUT R35, R35, 0x3fffffe, RZ, 0xc0, !PT ;  /* 0x03fffffe23237812 */ /* 0x000fc400078ec0ff */
[----:B------:R-:W-:Y:S01]  /*3da10*/  LEA.HI R33, R43, R43, RZ, 0x1 ;  /* 0x0000002b2b217211 */ /* 0x000fe200078f08ff */
[----:B---3--:R-:W-:Y:S02]  /*3da20*/  IMAD R73, R73, 0x8, R40 ;  /* 0x0000000849497824 */ /* 0x008fe400078e0228 */
[----:B------:R-:W-:Y:S01]  /*3da30*/  IMAD.IADD R35, R36, 0x1, -R35 ;  /* 0x0000000124237824 */ /* 0x000fe200078e0a23 */
[----:B------:R-:W-:Y:S01]  /*3da40*/  LOP3.LUT R36, R33, 0x1ffffffe, RZ, 0xc0, !PT ;  /* 0x1ffffffe21247812 */ /* 0x000fe200078ec0ff */
[----:B------:R-:W-:-:S04]  /*3da50*/  IMAD.U32 R42, R73, 0x10, R42 ;  /* 0x00000010492a7824 */ /* 0x000fc800078e002a */
[----:B------:R-:W-:Y:S02]  /*3da60*/  IMAD.IADD R36, R43, 0x1, -R36 ;  /* 0x000000012b247824 */ /* 0x000fe400078e0a24 */
[----:B------:R-:W-:-:S04]  /*3da70*/  IMAD R35, R35, 0x40, R42 ;  /* 0x0000004023237824 */ /* 0x000fc800078e022a */
[----:B------:R-:W-:-:S04]  /*3da80*/  IMAD R33, R36, 0x8, R35 ;  /* 0x0000000824217824 */ /* 0x000fc800078e0223 */
[----:B------:R-:W-:-:S04]  /*3da90*/  @P0 IMAD.HI.U32 R74, R33, R74, RZ ;  /* 0x0000004a214a0227 */ /* 0x000fc800078e00ff */
[-C--:B------:R-:W-:Y:S01]  /*3daa0*/  FMUL.FTZ R28, R28, R10.reuse ;  /* 0x0000000a1c1c7220 */ /* 0x080fe20000410000 */
[----:B------:R-:W-:Y:S01]  /*3dab0*/  @P0 SHF.R.U32.HI R33, RZ, R75, R74 ;  /* 0x0000004bff210219 */ /* 0x000fe2000001164a */
[-C--:B------:R-:W-:Y:S01]  /*3dac0*/  FMUL.FTZ R25, R25, R10.reuse ;  /* 0x0000000a19197220 */ /* 0x080fe20000410000 */
[-C--:B------:R-:W-:Y:S01]  /*3dad0*/  FMUL.FTZ R29, R29, R10.reuse ;  /* 0x0000000a1d1d7220 */ /* 0x080fe20000410000 */
[-C--:B------:R-:W-:Y:S01]  /*3dae0*/  FMUL.FTZ R32, R32, R10.reuse ;  /* 0x0000000a20207220 */ /* 0x080fe20000410000 */
[-C--:B------:R-:W-:Y:S01]  /*3daf0*/  FMUL.FTZ R49, R49, R10.reuse ;  /* 0x0000000a31317220 */ /* 0x080fe20000410000 */
[----:B------:R-:W0:Y:S01]  /*3db00*/  SHFL.IDX PT, R40, R33, RZ, 0x1c1f ;  /* 0x001c1fff21287589 */ /* 0x000e2200000e0000 */
[----:B------:R-:W-:Y:S01]  /*3db10*/  LOP3.LUT R36, R41, 0x7ffffffc, RZ, 0xc0, !PT ;  /* 0x7ffffffc29247812 */ /* 0x000fe200078ec0ff */
[----:B------:R-:W-:Y:S01]  /*3db20*/  IMAD.MOV.U32 R42, RZ, RZ, -0x60 ;  /* 0xffffffa0ff2a7424 */ /* 0x000fe200078e00ff */
        /* <DEDUP_REMOVED lines=9> */
[-C--:B---3--:R-:W-:Y:S01]  /*3dbc0*/  FMUL.FTZ R28, R46, R10.reuse ;  /* 0x0000000a2e1c7220 */ /* 0x088fe20000410000 */
        /* <DEDUP_REMOVED lines=13> */
[----:B------:R-:W-:Y:S01]  /*3dca0*/  IMAD.IADD R36, R37, 0x1, -R36 ;  /* 0x0000000125247824 */ /* 0x000fe200078e0a24 */
[----:B------:R2:W0:Y:S01]  /*3dcb0*/  MUFU.TANH R82, R32 ;  /* 0x0000002000527308 */ /* 0x0004220000002400 */
[-C--:B---3--:R-:W-:Y:S01]  /*3dcc0*/  FMUL.FTZ R29, R47, R10.reuse ;  /* 0x0000000a2f1d7220 */ /* 0x088fe20000410000 */
[----:B------:R-:W-:Y:S01]  /*3dcd0*/  FMUL.FTZ R70, R70, R10 ;  /* 0x0000000a46467220 */ /* 0x000fe20000410000 */
[----:B------:R-:W-:-:S02]  /*3dce0*/  IMAD R35, R19, R42, 0x1 ;  /* 0x0000000113237424 */ /* 0x000fc400078e022a */
        /* <DEDUP_REMOVED lines=8> */
[----:B------:R-:W-:Y:S01]  /*3dd70*/  ISETP.GE.AND P1, PT, R6, 0x1, PT ;  /* 0x000000010600780c */ /* 0x000fe20003f26270 */
[-C--:B---3--:R-:W-:Y:S01]  /*3dd80*/  FMUL.FTZ R49, R66, R10.reuse ;  /* 0x0000000a42317220 */ /* 0x088fe20000410000 */
[----:B------:R-:W-:Y:S01]  /*3dd90*/  FMUL.FTZ R10, R71, R10 ;  /* 0x0000000a470a7220 */ /* 0x000fe20000410000 */
[----:B------:R-:W-:Y:S01]  /*3dda0*/  IMAD R35, R36, -0x2, R35 ;  /* 0xfffffffe24237824 */ /* 0x000fe200078e0223 */
[----:B------:R-:W2:Y:S01]  /*3ddb0*/  MUFU.TANH R11, R11 ;  /* 0x0000000b000b7308 */ /* 0x000ea20000002400 */
[----:B------:R-:W-:-:S03]  /*3ddc0*/  LOP3.LUT R37, RZ, R76, RZ, 0x33, !PT ;  /* 0x0000004cff257212 */ /* 0x000fc600078e33ff */
[----:B------:R-:W-:-:S04]  /*3ddd0*/  IADD3 R36, -R7, R35, R12 ;  /* 0x0000002307247210 */ /* 0x000fc80007ffe10c */
        /* <DEDUP_REMOVED lines=34> */
[----:B------:R-:W1:Y:S08]  /*3e000*/  MUFU.TANH R70, R70 ;  /* 0x0000004600467308 */ /* 0x000e700000002400 */
[----:B------:R-:W1:Y:S01]  /*3e010*/  MUFU.TANH R67, R10 ;  /* 0x0000000a00437308 */ /* 0x000e620000002400 */
[----:B------:R-:W-:-:S02]  /*3e020*/  IMAD.IADD R77, R36, 0x1, R77 ;  /* 0x00000001244d7824 */ /* 0x000fc400078e024d */
[----:B------:R-:W-:Y:S02]  /*3e030*/  IMAD.IADD R66, R36, 0x1, R37 ;  /* 0x0000000124427824 */ /* 0x000fe400078e0225 */
[----:B------:R-:W-:Y:S02]  /*3e040*/  VIADD R71, R35, 0xffffffff ;  /* 0xffffffff23477836 */ /* 0x000fe40000000000 */
[--C-:B0-----:R-:W-:Y:S01]  /*3e050*/  IMAD.IADD R41, R77, 0x1, R40.reuse ;  /* 0x000000014d297824 */ /* 0x101fe200078e0228 */
[----:B------:R0:W1:Y:S02]  /*3e060*/  MUFU.TANH R47, R48 ;  /* 0x00000030002f7308 */ /* 0x0000640000002400 */
[----:B0-----:R-:W-:Y:S01]  /*3e070*/  IMAD.IADD R48, R66, 0x1, R40 ;  /* 0x0000000142307824 */ /* 0x001fe200078e0228 */
[----:B--234-:R-:W-:Y:S06]  /*3e080*/  @!P1 BRA `(.L_x_2475) ;  /* 0x0000000000849947 */ /* 0x01cfec0003800000 */
[----:B------:R-:W-:Y:S01]  /*3e090*/  IADD3 R35, -R7, R12, R40 ;  /* 0x0000000c07237210 */ /* 0x000fe20007ffe128 */
[----:B------:R-:W-:Y:S03]  /*3e0a0*/  BSSY B3, `(.L_x_2476) ;  /* 0x000001c000037945 */ /* 0x000fe60003800000 */
[----:B------:R-:W-:-:S13]  /*3e0b0*/  ISETP.GT.AND P0, PT, R35, -0x1, PT ;  /* 0xffffffff2300780c */ /* 0x000fda0003f04270 */
[----:B------:R-:W-:Y:S05]  /*3e0c0*/  @P0 BRA `(.L_x_2477) ;  /* 0x00000000003c0947 */ /* 0x000fea0003800000 */
[----:B------:R-:W-:Y:S01]  /*3e0d0*/  ISETP.NE.AND P0, PT, R6, 0x1, PT ;  /* 0x000000010600780c */ /* 0x000fe20003f05270 */
[----:B------:R-:W-:Y:S01]  /*3e0e0*/  BSSY B4, `(.L_x_2478) ;  /* 0x000000b000047945 */ /* 0x000fe20003800000 */
[----:B------:R-:W-:-:S11]  /*3e0f0*/  LOP3.LUT R35, RZ, R35, RZ, 0x33, !PT ;  /* 0x00000023ff237212 */ /* 0x000fd600078e33ff */
[----:B------:R-:W-:Y:S05]  /*3e100*/  @!P0 BRA `(.L_x_2479) ;  /* 0x0000000000208947 */ /* 0x000fea0003800000 */
[C---:B------:R-:W-:Y:S02]  /*3e110*/  R2UR UR4, R4.reuse ;  /* 0x00000000040472ca */ /* 0x040fe400000e0000 */
[C---:B------:R-:W-:Y:S02]  /*3e120*/  R2UR UR5, R5.reuse ;  /* 0x00000000050572ca */ /* 0x040fe400000e0000 */
[----:B------:R-:W-:Y:S02]  /*3e130*/  R2UR UR6, R4 ;  /* 0x00000000040672ca */ /* 0x000fe400000e0000 */
[----:B------:R-:W-:-:S09]  /*3e140*/  R2UR UR7, R5 ;  /* 0x00000000050772ca */ /* 0x000fd200000e0000 */
[----:B------:R-:W2:Y:S04]  /*3e150*/  LD.E R10, desc[UR4][R2.64+0x1c] ;  /* 0x00001c04020a7980 */ /* 0x000ea8000c101900 */
[----:B------:R-:W3:Y:S01]  /*3e160*/  LD.E R37, desc[UR6][R2.64+0x20] ;  /* 0x0000200602257980 */ /* 0x000ee2000c101900 */
[----:B--2---:R-:W-:-:S05]  /*3e170*/  IMAD.HI.U32 R10, R35, R10, RZ ;  /* 0x0000000a230a7227 */ /* 0x004fca00078e00ff */
[----:B---3--:R-:W-:-:S07]  /*3e180*/  SHF.R.U32.HI R35, RZ, R37, R10 ;  /* 0x00000025ff237219 */ /* 0x008fce000001160a */
.L_x_2479:
[----:B------:R-:W-:Y:S05]  /*3e190*/  BSYNC B4 ;  /* 0x0000000000047941 */ /* 0x000fea0003800000 */
.L_x_2478:
[----:B------:R-:W-:Y:S01]  /*3e1a0*/  LOP3.LUT R35, RZ, R35, RZ, 0x33, !PT ;  /* 0x00000023ff237212 */ /* 0x000fe200078e33ff */
[----:B------:R-:W-:Y:S06]  /*3e1b0*/  BRA `(.L_x_2480) ;  /* 0x0000000000287947 */ /* 0x000fec0003800000 */
.L_x_2477:
[----:B------:R-:W-:-:S13]  /*3e1c0*/  ISETP.NE.AND P0, PT, R6, 0x1, PT ;  /* 0x000000010600780c */ /* 0x000fda0003f05270 */
        /* <DEDUP_REMOVED lines=9> */
.L_x_2480:
[----:B------:R-:W-:Y:S05]  /*3e260*/  BSYNC B3 ;  /* 0x0000000000037941 */ /* 0x000fea0003800000 */
.L_x_2476:
[----:B------:R-:W-:-:S05]  /*3e270*/  IMAD R35, R6, R35, R71 ;  /* 0x0000002306237224 */ /* 0x000fca00078e0247 */
[----:B------:R-:W-:Y:S02]  /*3e280*/  VIMNMX R48, R48, R35, !PT ;  /* 0x0000002330307248 */ /* 0x000fe40007fe0100 */
[----:B------:R-:W-:-:S07]  /*3e290*/  VIADDMNMX R41, R35, R6, R41, PT ;  /* 0x0000000623297246 */ /* 0x000fce0003800129 */
.L_x_2475:
[----:B------:R-:W-:Y:S05]  /*3e2a0*/  BSYNC B2 ;  /* 0x0000000000027941 */ /* 0x000fea0003800000 */
.L_x_2474:
[C---:B------:R-:W-:Y:S01]  /*3e2b0*/  ISETP.GE.AND P1, PT, R78.reuse, 0x9, PT ;  /* 0x000000094e00780c */ /* 0x040fe20003f26270 */
[----:B------:R-:W0:Y:S01]  /*3e2c0*/  SHFL.IDX PT, R33, R33, 0x1, 0x1c1f ;  /* 0x003c1f0021217f89 */ /* 0x000e2200000e0000 */
[----:B------:R-:W-:Y:S01]  /*3e2d0*/  ISETP.GE.AND P0, PT, R78, 0x2, PT ;  /* 0x000000024e00780c */ /* 0x000fe20003f06270 */
[----:B------:R-:W-:Y:S01]  /*3e2e0*/  BSSY B2, `(.L_x_2481) ;  /* 0x0000096000027945 */ /* 0x000fe20003800000 */
[C---:B------:R-:W-:Y:S02]  /*3e2f0*/  ISETP.GT.AND P2, PT, R48.reuse, 0x8, !P1 ;  /* 0x000000083000780c */ /* 0x040fe40004f44270 */
[----:B------:R-:W-:Y:S02]  /*3e300*/  ISETP.GT.AND P3, PT, R48, 0x1, !P0 ;  /* 0x000000013000780c */ /* 0x000fe40004764270 */
[----:B------:R-:W-:Y:S02]  /*3e310*/  ISETP.LT.OR P2, PT, R41, 0x9, P2 ;  /* 0x000000092900780c */ /* 0x000fe40001741670 */
[----:B------:R-:W-:-:S02]  /*3e320*/  ISETP.GE.AND P4, PT, R78, 0x11, PT ;  /* 0x000000114e00780c */ /* 0x000fc40003f86270 */
[----:B------:R-:W-:Y:S02]  /*3e330*/  FSEL R62, R80, -INF , !P2 ;  /* 0xff800000503e7808 */ /* 0x000fe40005000000 */
[----:B------:R-:W-:Y:S02]  /*3e340*/  ISETP.LT.OR P3, PT, R41, 0x2, P3 ;  /* 0x000000022900780c */ /* 0x000fe40001f61670 */
[----:B------:R-:W-:Y:S02]  /*3e350*/  ISETP.GT.AND P2, PT, R48, 0x10, !P4 ;  /* 0x000000103000780c */ /* 0x000fe40006744270 */
[----:B------:R-:W-:Y:S02]  /*3e360*/  ISETP.GE.AND P5, PT, R78, 0xa, PT ;  /* 0x0000000a4e00780c */ /* 0x000fe40003fa6270 */
[----:B------:R-:W-:Y:S02]  /*3e370*/  FSEL R63, R79, -INF , !P3 ;  /* 0xff8000004f3f7808 */ /* 0x000fe40005800000 */
[----:B------:R-:W-:-:S02]  /*3e380*/  P2R R73, PR, RZ, 0x10 ;  /* 0x00000010ff497803 */ /* 0x000fc40000000000 */
[C---:B------:R-:W-:Y:S02]  /*3e390*/  ISETP.LT.OR P2, PT, R41.reuse, 0x11, P2 ;  /* 0x000000112900780c */ /* 0x040fe40001741670 */
[----:B------:R-:W-:Y:S02]  /*3e3a0*/  ISETP.GT.AND P3, PT, R48, 0x9, !P5 ;  /* 0x000000093000780c */ /* 0x000fe40006f64270 */
[----:B------:R-:W-:Y:S02]  /*3e3b0*/  ISETP.GE.AND P4, PT, R78, 0x12, PT ;  /* 0x000000124e00780c */ /* 0x000fe40003f86270 */
[----:B------:R-:W-:Y:S02]  /*3e3c0*/  FSEL R60, R82, -INF , !P2 ;  /* 0xff800000523c7808 */ /* 0x000fe40005000000 */
[----:B------:R-:W-:Y:S02]  /*3e3d0*/  ISETP.LT.OR P3, PT, R41, 0xa, P3 ;  /* 0x0000000a2900780c */ /* 0x000fe40001f61670 */
[----:B------:R-:W-:-:S02]  /*3e3e0*/  ISETP.GT.AND P2, PT, R48, 0x11, !P4 ;  /* 0x000000113000780c */ /* 0x000fc40006744270 */
[----:B------:R-:W-:Y:S02]  /*3e3f0*/  FSEL R61, R81, -INF , !P3 ;  /* 0xff800000513d7808 */ /* 0x000fe40005800000 */
[----:B------:R-:W-:Y:S02]  /*3e400*/  ISETP.LT.OR P2, PT, R41, 0x12, P2 ;  /* 0x000000122900780c */ /* 0x000fe40001741670 */
[----:B------:R-:W-:Y:S02]  /*3e410*/  ISETP.GE.AND P3, PT, R78, 0x19, PT ;  /* 0x000000194e00780c */ /* 0x000fe40003f66270 */
[----:B-1----:R-:W-:Y:S02]  /*3e420*/  FSEL R59, R83, -INF , !P2 ;  /* 0xff800000533b7808 */ /* 0x002fe40005000000 */
        /* <DEDUP_REMOVED lines=49> */
[----:B------:R-:W-:Y:S01]  /*3e740*/  FSEL R44, R53, -INF , !P2 ;  /* 0xff800000352c7808 */ /* 0x000fe20005000000 */
[----:B0-----:R-:W-:Y:S01]  /*3e750*/  IMAD.IADD R53, R66, 0x1, R33 ;  /* 0x0000000142357824 */ /* 0x001fe200078e0221 */
[----:B------:R-:W-:-:S02]  /*3e760*/  ISETP.GT.AND P2, PT, R48, 0x40, !P3 ;  /* 0x000000403000780c */ /* 0x000fc40005f44270 */
[----:B------:R-:W-:Y:S02]  /*3e770*/  P2R R87, PR, RZ, 0x8 ;  /* 0x00000008ff577803 */ /* 0x000fe40000000000 */
        /* <DEDUP_REMOVED lines=25> */
[----:B------:R-:W-:Y:S01]  /*3e910*/  FSEL R35, R65, -INF , !P5 ;  /* 0xff80000041237808 */ /* 0x000fe20006800000 */
[----:B------:R-:W-:Y:S01]  /*3e920*/  IMAD.IADD R65, R77, 0x1, R33 ;  /* 0x000000014d417824 */ /* 0x000fe200078e0221 */
        /* <DEDUP_REMOVED lines=32> */
.L_x_2486:
[----:B------:R-:W-:Y:S05]  /*3eb30*/  BSYNC B4 ;  /* 0x0000000000047941 */ /* 0x000fea0003800000 */
.L_x_2485:
[----:B------:R-:W-:Y:S01]  /*3eb40*/  LOP3.LUT R7, RZ, R7, RZ, 0x33, !PT ;  /* 0x00000007ff077212 */ /* 0x000fe200078e33ff */
[----:B------:R-:W-:Y:S06]  /*3eb50*/  BRA `(.L_x_2487) ;  /* 0x0000000000287947 */ /* 0x000fec0003800000 */
.L_x_2484:
        /* <DEDUP_REMOVED lines=10> */
.L_x_2487:
[----:B------:R-:W-:Y:S05]  /*3ec00*/  BSYNC B3 ;  /* 0x0000000000037941 */ /* 0x000fea0003800000 */
.L_x_2483:
[----:B------:R-:W-:-:S05]  /*3ec10*/  IMAD R2, R6, R7, R71 ;  /* 0x0000000706027224 */ /* 0x000fca00078e0247 */
[----:B------:R-:W-:Y:S02]  /*3ec20*/  VIADDMNMX R65, R2, R6, R65, PT ;  /* 0x0000000602417246 */ /* 0x000fe40003800141 */
[----:B------:R-:W-:-:S07]  /*3ec30*/  VIMNMX R53, R53, R2, !PT ;  /* 0x0000000235357248 */ /* 0x000fce0007fe0100 */
.L_x_2482:
[----:B------:R-:W-:Y:S05]  /*3ec40*/  BSYNC B2 ;  /* 0x0000000000027941 */ /* 0x000fea0003800000 */
.L_x_2481:
[----:B------:R-:W2:Y:S01]  /*3ec50*/  LDL.64 R6, [R158+0x70] ;  /* 0x000070009e067983 */ /* 0x000ea20000100a00 */
[----:B------:R-:W-:Y:S02]  /*3ec60*/  R2UR UR4, R4 ;  /* 0x00000000040472ca */ /* 0x000fe400000e0000 */
[----:B------:R-:W-:Y:S02]  /*3ec70*/  R2UR UR5, R5 ;  /* 0x00000000050572ca */ /* 0x000fe400000e0000 */
[C---:B------:R-:W-:Y:S02]  /*3ec80*/  ISETP.GT.AND P0, PT, R53.reuse, 0x1, !P0 ;  /* 0x000000013500780c */ /* 0x040fe40004704270 */
[----:B------:R-:W-:Y:S02]  /*3ec90*/  ISETP.GT.AND P1, PT, R53, 0x8, !P1 ;  /* 0x000000083500780c */ /* 0x000fe40004f24270 */
[C---:B------:R-:W-:Y:S02]  /*3eca0*/  ISETP.LT.OR P0, PT, R65.reuse, 0x2, P0 ;  /* 0x000000024100780c */ /* 0x040fe40000701670 */
[----:B------:R-:W-:-:S02]  /*3ecb0*/  ISETP.LT.OR P1, PT, R65, 0x9, P1 ;  /* 0x000000094100780c */ /* 0x000fc40000f21670 */
[----:B------:R-:W-:Y:S02]  /*3ecc0*/  FSEL R55, R9, -INF , !P0 ;  /* 0xff80000009377808 */ /* 0x000fe40004000000 */
[----:B------:R-:W-:Y:S02]  /*3ecd0*/  ISETP.NE.AND P0, PT, R72, RZ, PT ;  /* 0x000000ff4800720c */ /* 0x000fe40003f05270 */
[----:B------:R-:W-:Y:S02]  /*3ece0*/  FSEL R52, R13, -INF , !P1 ;  /* 0xff8000000d347808 */ /* 0x000fe40004800000 */
[----:B------:R-:W-:Y:S02]  /*3ecf0*/  ISETP.GT.AND P0, PT, R53, 0x9, !P0 ;  /* 0x000000093500780c */ /* 0x000fe40004704270 */
[----:B------:R-:W-:Y:S02]  /*3ed00*/  ISETP.NE.AND P1, PT, R74, RZ, PT ;  /* 0x000000ff4a00720c */ /* 0x000fe40003f25270 */
[----:B------:R-:W-:-:S02]  /*3ed10*/  ISETP.LT.OR P0, PT, R65, 0xa, P0 ;  /* 0x0000000a4100780c */ /* 0x000fc40000701670 */
[----:B------:R-:W-:Y:S02]  /*3ed20*/  ISETP.NE.AND P6, PT, R75, RZ, PT ;  /* 0x000000ff4b00720c */ /* 0x000fe40003fc5270 */
        /* <DEDUP_REMOVED lines=53> */
[----:B------:R-:W-:Y:S01]  /*3f080*/  ISETP.GT.AND P0, PT, R53, RZ, !P6 ;  /* 0x000000ff3500720c */ /* 0x000fe20007704270 */
[----:B--2---:R-:W2:Y:S03]  /*3f090*/  LD.E.64 R2, desc[UR4][R6.64] ;  /* 0x0000000406027980 */ /* 0x004ea6000c101b00 */
[----:B------:R-:W-:Y:S02]  /*3f0a0*/  ISETP.LT.OR P0, PT, R65, 0x1, P0 ;  /* 0x000000014100780c */ /* 0x000fe40000701670 */
[----:B------:R-:W-:Y:S02]  /*3f0b0*/  ISETP.GT.AND P1, PT, R53, 0x48, !P1 ;  /* 0x000000483500780c */ /* 0x000fe40004f24270 */
[----:B------:R-:W-:-:S02]  /*3f0c0*/  FSEL R0, R0, -INF , !P0 ;  /* 0xff80000000007808 */ /* 0x000fc40004000000 */
[----:B------:R-:W-:Y:S02]  /*3f0d0*/  ISETP.NE.AND P0, PT, R92, RZ, PT ;  /* 0x000000ff5c00720c */ /* 0x000fe40003f05270 */
[C---:B------:R-:W-:Y:S02]  /*3f0e0*/  ISETP.GT.AND P2, PT, R53.reuse, 0x49, !P2 ;  /* 0x000000493500780c */ /* 0x040fe40005744270 */
[----:B------:R-:W-:Y:S02]  /*3f0f0*/  ISETP.GT.AND P0, PT, R53, 0x41, !P0 ;  /* 0x000000413500780c */ /* 0x000fe40004704270 */
[----:B------:R-:W-:Y:S02]  /*3f100*/  ISETP.NE.AND P6, PT, R68, RZ, PT ;  /* 0x000000ff4400720c */ /* 0x000fe40003fc5270 */
[C---:B------:R-:W-:Y:S02]  /*3f110*/  ISETP.LT.OR P0, PT, R65.reuse, 0x42, P0 ;  /* 0x000000424100780c */ /* 0x040fe40000701670 */
[----:B------:R-:W-:-:S02]  /*3f120*/  ISETP.LT.OR P1, PT, R65, 0x49, P1 ;  /* 0x000000494100780c */ /* 0x000fc40000f21670 */
[----:B------:R-:W-:Y:S02]  /*3f130*/  FSEL R64, R15, -INF , !P0 ;  /* 0xff8000000f407808 */ /* 0x000fe40004000000 */
[----:B------:R-:W-:Y:S02]  /*3f140*/  ISETP.GT.AND P3, PT, R53, 0x50, !P3 ;  /* 0x000000503500780c */ /* 0x000fe40005f64270 */
[----:B------:R-:W-:Y:S02]  /*3f150*/  ISETP.LT.OR P2, PT, R65, 0x4a, P2 ;  /* 0x0000004a4100780c */ /* 0x000fe40001741670 */
[----:B------:R-:W-:Y:S02]  /*3f160*/  FSEL R66, R24, -INF , !P1 ;  /* 0xff80000018427808 */ /* 0x000fe40004800000 */
[C---:B------:R-:W-:Y:S02]  /*3f170*/  ISETP.GT.AND P4, PT, R53.reuse, 0x51, !P4 ;  /* 0x000000513500780c */ /* 0x040fe40006784270 */
[----:B------:R-:W-:-:S02]  /*3f180*/  ISETP.GT.AND P5, PT, R53, 0x58, !P5 ;  /* 0x000000583500780c */ /* 0x000fc40006fa4270 */
[----:B------:R-:W-:Y:S02]  /*3f190*/  ISETP.GT.AND P6, PT, R53, 0x59, !P6 ;  /* 0x000000593500780c */ /* 0x000fe400077c4270 */
[C---:B------:R-:W-:Y:S02]  /*3f1a0*/  ISETP.LT.OR P3, PT, R65.reuse, 0x51, P3 ;  /* 0x000000514100780c */ /* 0x040fe40001f61670 */
[----:B------:R-:W-:Y:S02]  /*3f1b0*/  FSEL R53, R32, -INF , !P2 ;  /* 0xff80000020357808 */ /* 0x000fe40005000000 */
[----:B------:R-:W-:Y:S02]  /*3f1c0*/  ISETP.LT.OR P4, PT, R65, 0x52, P4 ;  /* 0x000000524100780c */ /* 0x000fe40002781670 */
[----:B------:R-:W-:Y:S02]  /*3f1d0*/  FSEL R49, R49, -INF , !P3 ;  /* 0xff80000031317808 */ /* 0x000fe40005800000 */
[----:B------:R-:W-:-:S02]  /*3f1e0*/  ISETP.LT.OR P5, PT, R65, 0x59, P5 ;  /* 0x000000594100780c */ /* 0x000fc40002fa1670 */
[----:B------:R-:W-:Y:S02]  /*3f1f0*/  FSEL R39, R39, -INF , !P4 ;  /* 0xff80000027277808 */ /* 0x000fe40006000000 */
[----:B------:R-:W-:Y:S02]  /*3f200*/  ISETP.LT.OR P6, PT, R65, 0x5a, P6 ;  /* 0x0000005a4100780c */ /* 0x000fe400037c1670 */
[----:B------:R-:W-:Y:S02]  /*3f210*/  FSEL R32, R70, -INF , !P5 ;  /* 0xff80000046207808 */ /* 0x000fe40006800000 */
[----:B------:R-:W-:Y:S02]  /*3f220*/  R2UR UR6, R4 ;  /* 0x00000000040672ca */ /* 0x000fe400000e0000 */
[----:B------:R-:W-:Y:S02]  /*3f230*/  R2UR UR7, R5 ;  /* 0x00000000050772ca */ /* 0x000fe400000e0000 */
[----:B------:R-:W-:-:S11]  /*3f240*/  FSEL R33, R67, -INF , !P6 ;  /* 0xff80000043217808 */ /* 0x000fd60007000000 */
[----:B------:R-:W3:Y:S01]  /*3f250*/  LD.E R65, desc[UR6][R6.64+0x14] ;  /* 0x0000140606417980 */ /* 0x000ee2000c101900 */
[----:B--2---:R-:W-:-:S04]  /*3f260*/  FMNMX.FTZ R14, R195, R2, !PT ;  /* 0x00000002c30e7209 */ /* 0x004fc80007810000 */
        /* <DEDUP_REMOVED lines=45> */
[----:B------:R-:W-:Y:S01]  /*3f540*/  FMNMX.FTZ R14, R32, R9, !PT ;  /* 0x00000009200e7209 */ /* 0x000fe20007810000 */
[----:B------:R-:W2:Y:S04]  /*3f550*/  LD.E R18, desc[UR4][R6.64+0x20] ;  /* 0x0000200406127980 */ /* 0x000ea8000c101900 */
[----:B------:R-:W0:Y:S01]  /*3f560*/  SHFL.BFLY PT, R9, R68, 0x2, 0x1f ;  /* 0x0c401f0044097f89 */ /* 0x000e2200000e0000 */
[----:B------:R-:W-:-:S05]  /*3f570*/  FMNMX.FTZ R69, R33, R14, !PT ;  /* 0x0000000e21457209 */ /* 0x000fca0007810000 */
[----:B------:R1:W-:Y:S04]  /*3f580*/  ST.E.64 desc[UR4][R6.64], R68 ;  /* 0x0000004406007985 */ /* 0x0003e8000c101b04 */
[----:B------:R-:W4:Y:S01]  /*3f590*/  LD.E R24, desc[UR6][R6.64+0x4] ;  /* 0x0000040606187980 */ /* 0x000f22000c101900 */
[----:B0-----:R-:W-:-:S03]  /*3f5a0*/  FMNMX.FTZ R9, R68, R9, !PT ;  /* 0x0000000944097209 */ /* 0x001fc60007810000 */
[----:B-1----:R-:W3:Y:S04]  /*3f5b0*/  LD.E R68, desc[UR4][R6.64+0x10] ;  /* 0x0000100406447980 */ /* 0x002ee8000c101900 */
[----:B------:R-:W0:Y:S02]  /*3f5c0*/  SHFL.BFLY PT, R14, R9, 0x1, 0x1f ;  /* 0x0c201f00090e7f89 */ /* 0x000e2400000e0000 */
[----:B0-----:R-:W-:-:S05]  /*3f5d0*/  FMNMX.FTZ R13, R9, R14, !PT ;  /* 0x0000000e090d7209 */ /* 0x001fca0007810000 */
[----:B------:R-:W-:Y:S04]  /*3f5e0*/  ST.E desc[UR4][R6.64], R13 ;  /* 0x0000000d06007985 */ /* 0x000fe8000c101904 */
[----:B------:R-:W2:Y:S01]  /*3f5f0*/  LD.E R15, desc[UR6][R6.64] ;  /* 0x00000006060f7980 */ /* 0x000ea2000c101900 */
[----:B------:R-:W-:Y:S02]  /*3f600*/  R2UR UR8, R4 ;  /* 0x00000000040872ca */ /* 0x000fe400000e0000 */
[----:B------:R-:W-:Y:S01]  /*3f610*/  R2UR UR9, R5 ;  /* 0x00000000050972ca */ /* 0x000fe200000e0000 */
[----:B----4-:R-:W0:Y:S02]  /*3f620*/  SHFL.BFLY PT, R9, R24, 0x2, 0x1f ;  /* 0x0c401f0018097f89 */ /* 0x010e2400000e0000 */
[----:B0-----:R-:W-:-:S05]  /*3f630*/  FMNMX.FTZ R14, R9, R24, !PT ;  /* 0x00000018090e7209 */ /* 0x001fca0007810000 */
[----:B------:R-:W0:Y:S01]  /*3f640*/  SHFL.BFLY PT, R9, R14, 0x1, 0x1f ;  /* 0x0c201f000e097f89 */ /* 0x000e2200000e0000 */
[C---:B--2---:R-:W-:Y:S02]  /*3f650*/  FSETP.NEU.FTZ.AND P0, PT, R15.reuse, -INF , PT ;  /* 0xff8000000f00780b */ /* 0x044fe40003f1d000 */
[----:B0-----:R-:W-:Y:S02]  /*3f660*/  FMNMX.FTZ R13, R14, R9, !PT ;  /* 0x000000090e0d7209 */ /* 0x001fe40007810000 */
[----:B------:R-:W-:Y:S02]  /*3f670*/  FSEL R9, R15, RZ, P0 ;  /* 0x000000ff0f097208 */ /* 0x000fe40000000000 */
[----:B------:R-:W-:-:S03]  /*3f680*/  FSETP.NEU.FTZ.AND P0, PT, R13, -INF , PT ;  /* 0xff8000000d00780b */ /* 0x000fc60003f1d000 */
[----:B------:R-:W-:Y:S01]  /*3f690*/  FADD.FTZ R9, R2, -R9 ;  /* 0x8000000902097221 */ /* 0x000fe20000010000 */
[----:B------:R-:W-:-:S05]  /*3f6a0*/  FSEL R2, R13, RZ, P0 ;  /* 0x000000ff0d027208 */ /* 0x000fca0000000000 */
[----:B------:R-:W-:Y:S01]  /*3f6b0*/  FADD.FTZ R3, R3, -R2 ;  /* 0x8000000203037221 */ /* 0x000fe20000010000 */
[----:B------:R-:W-:-:S03]  /*3f6c0*/  FMUL.FTZ R9, R9, R18 ;  /* 0x0000001209097220 */ /* 0x000fc60000410000 */
[----:B------:R-:W-:-:S03]  /*3f6d0*/  FMUL.FTZ R24, R18, R3 ;  /* 0x0000000312187220 */ /* 0x000fc60000410000 */
[----:B------:R-:W3:Y:S08]  /*3f6e0*/  MUFU.EX2 R9, R9 ;  /* 0x0000000900097308 */ /* 0x000ef00000000800 */
[----:B------:R-:W0:Y:S01]  /*3f6f0*/  MUFU.EX2 R24, R24 ;  /* 0x0000001800187308 */ /* 0x000e220000000800 */
[----:B------:R-:W-:Y:S01]  /*3f700*/  ST.E desc[UR4][R6.64+0x4], R13 ;  /* 0x0000040d06007985 */ /* 0x000fe2000c101904 */
[----:B---3--:R-:W-:Y:S01]  /*3f710*/  FMUL.FTZ R15, R9, R68 ;  /* 0x00000044090f7220 */ /* 0x008fe20000410000 */
[----:B0-----:R-:W-:-:S04]  /*3f720*/  FMUL.FTZ R65, R24, R65 ;  /* 0x0000004118417220 */ /* 0x001fc80000410000 */
[----:B------:R-:W-:Y:S04]  /*3f730*/  ST.E desc[UR6][R6.64+0x10], R15 ;  /* 0x0000100f06007985 */ /* 0x000fe8000c101906 */
[----:B------:R0:W-:Y:S04]  /*3f740*/  ST.E desc[UR8][R6.64+0x14], R65 ;  /* 0x0000144106007985 */ /* 0x0001e8000c101908 */
[----:B------:R-:W2:Y:S04]  /*3f750*/  LDL.64 R2, [R158+0x70] ;  /* 0x000070009e027983 */ /* 0x000ea80000100a00 */
[----:B--2---:R-:W2:Y:S04]  /*3f760*/  LD.E R67, desc[UR6][R2.64+0x20] ;  /* 0x0000200602437980 */ /* 0x004ea8000c101900 */
[----:B------:R-:W2:Y:S04]  /*3f770*/  LD.E R14, desc[UR4][R2.64] ;  /* 0x00000004020e7980 */ /* 0x000ea8000c101900 */
[----:B------:R-:W3:Y:S04]  /*3f780*/  LD.E R68, desc[UR4][R2.64+0x4] ;  /* 0x0000040402447980 */ /* 0x000ee8000c101900 */
[----:B------:R-:W4:Y:S04]  /*3f790*/  LD.E R70, desc[UR4][R2.64+0x10] ;  /* 0x0000100402467980 */ /* 0x000f28000c101900 */
[----:B0-----:R-:W4:Y:S01]  /*3f7a0*/  LD.E R65, desc[UR6][R2.64+0x14] ;  /* 0x0000140602417980 */ /* 0x001f22000c101900 */
[C---:B--2---:R-:W-:Y:S01]  /*3f7b0*/  FMUL.FTZ R6, R14.reuse, R67 ;  /* 0x000000430e067220 */ /* 0x044fe20000410000 */
[----:B------:R-:W-:Y:S01]  /*3f7c0*/  FSETP.NEU.FTZ.AND P0, PT, R14, -INF , PT ;  /* 0xff8000000e00780b */ /* 0x000fe20003f1d000 */
[----:B---3--:R-:W-:-:S03]  /*3f7d0*/  FMUL.FTZ R7, R67, R68 ;  /* 0x0000004443077220 */ /* 0x008fc60000410000 */
[----:B------:R-:W-:Y:S02]  /*3f7e0*/  FSEL R6, R6, RZ, P0 ;  /* 0x000000ff06067208 */ /* 0x000fe40000000000 */
[----:B------:R-:W-:-:S03]  /*3f7f0*/  FSETP.NEU.FTZ.AND P0, PT, R68, -INF , PT ;  /* 0xff8000004400780b */ /* 0x000fc60003f1d000 */
[-CC-:B------:R-:W-:Y:S01]  /*3f800*/  FFMA.FTZ R195, R195, R67.reuse, -R6.reuse ;  /* 0x00000043c3c37223 */ /* 0x180fe20000010806 */
        /* <DEDUP_REMOVED lines=22> */
[----:B------:R-:W-:Y:S01]  /*3f970*/  FFMA.FTZ R186, R11, R67, -R6 ;  /* 0x000000430bba7223 */ /* 0x000fe20000010806 */
[----:B------:R-:W-:-:S05]  /*3f980*/  FSEL R6, R7, RZ, P0 ;  /* 0x000000ff07067208 */ /* 0x000fca0000000000 */
[-CC-:B------:R-:W-:Y:S01]  /*3f990*/  FFMA.FTZ R196, R0, R67.reuse, -R6.reuse ;  /* 0x0000004300c47223 */ /* 0x180fe20000010806 */
[-CC-:B------:R-:W-:Y:S01]  /*3f9a0*/  FFMA.FTZ R193, R55, R67.reuse, -R6.reuse ;  /* 0x0000004337c17223 */ /* 0x180fe20000010806 */
[----:B------:R-:W4:Y:S01]  /*3f9b0*/  MUFU.EX2 R195, R195 ;  /* 0x000000c300c37308 */ /* 0x000f220000000800 */
[-CC-:B------:R-:W-:Y:S01]  /*3f9c0*/  FFMA.FTZ R155, R52, R67.reuse, -R6.reuse ;  /* 0x00000043349b7223 */ /* 0x180fe20000010806 */
[----:B------:R-:W-:-:S06]  /*3f9d0*/  FFMA.FTZ R194, R48, R67, -R6 ;  /* 0x0000004330c27223 */ /* 0x000fcc0000010806 */
[----:B------:R-:W0:Y:S01]  /*3f9e0*/  MUFU.EX2 R196, R196 ;  /* 0x000000c400c47308 */ /* 0x000e220000000800 */
[----:B------:R-:W-:-:S07]  /*3f9f0*/  FFMA.FTZ R12, R12, R67, -R6 ;  /* 0x000000430c0c7223 */ /* 0x000fce0000010806 */
[----:B------:R-:W1:Y:S08]  /*3fa00*/  MUFU.EX2 R152, R152 ;  /* 0x0000009800987308 */ /* 0x000e700000000800 */
[----:B------:R-:W2:Y:S01]  /*3fa10*/  MUFU.EX2 R193, R193 ;  /* 0x000000c100c17308 */ /* 0x000ea20000000800 */
[----:B------:R-:W-:-:S07]  /*3fa20*/  FFMA.FTZ R11, R41, R67, -R6 ;  /* 0x00000043290b7223 */ /* 0x000fce0000010806 */
[----:B------:R-:W3:Y:S08]  /*3fa30*/  MUFU.EX2 R154, R154 ;  /* 0x0000009a009a7308 */ /* 0x000ef00000000800 */
[----:B------:R-:W3:Y:S01]  /*3fa40*/  MUFU.EX2 R155, R155 ;  /* 0x0000009b009b7308 */ /* 0x000ee20000000800 */
[----:B------:R-:W-:Y:S01]  /*3fa50*/  FFMA.FTZ R175, R26, R67, -R6 ;  /* 0x000000431aaf7223 */ /* 0x000fe20000010806 */
[----:B----4-:R-:W-:-:S06]  /*3fa60*/  FADD.FTZ R7, R195, R70 ;  /* 0x00000046c3077221 */ /* 0x010fcc0000010000 */
[----:B------:R-:W4:Y:S01]  /*3fa70*/  MUFU.EX2 R153, R153 ;  /* 0x0000009900997308 */ /* 0x000f220000000800 */
[----:B0-----:R-:W-:Y:S01]  /*3fa80*/  FADD.FTZ R26, R196, R65 ;  /* 0x00000041c41a7221 */ /* 0x001fe20000010000 */
[----:B------:R-:W-:-:S06]  /*3fa90*/  FFMA.FTZ R0, R38, R67, -R6 ;  /* 0x0000004326007223 */ /* 0x000fcc0000010806 */
[----:B------:R-:W0:Y:S01]  /*3faa0*/  MUFU.EX2 R194, R194 ;  /* 0x000000c200c27308 */ /* 0x000e220000000800 */
[----:B-1----:R-:W-:Y:S01]  /*3fab0*/  FADD.FTZ R7, R152, R7 ;  /* 0x0000000798077221 */ /* 0x002fe20000010000 */
[----:B--2---:R-:W-:-:S06]  /*3fac0*/  FADD.FTZ R26, R193, R26 ;  /* 0x0000001ac11a7221 */ /* 0x004fcc0000010000 */
[----:B------:R-:W1:Y:S01]  /*3fad0*/  MUFU.EX2 R18, R18 ;  /* 0x0000001200127308 */ /* 0x000e620000000800 */
[----:B------:R-:W-:-:S07]  /*3fae0*/  FFMA.FTZ R10, R34, R67, -R6 ;  /* 0x00000043220a7223 */ /* 0x000fce0000010806 */
[----:B------:R-:W2:Y:S01]  /*3faf0*/  MUFU.EX2 R12, R12 ;  /* 0x0000000c000c7308 */ /* 0x000ea20000000800 */
[----:B------:R-:W-:Y:S01]  /*3fb00*/  FFMA.FTZ R170, R28, R67, -R6 ;  /* 0x000000431caa7223 */ /* 0x000fe20000010806 */
[----:B---3--:R-:W-:-:S06]  /*3fb10*/  FADD.FTZ R28, R154, R7 ;  /* 0x000000079a1c7221 */ /* 0x008fcc0000010000 */
[----:B------:R-:W3:Y:S01]  /*3fb20*/  MUFU.EX2 R15, R15 ;  /* 0x0000000f000f7308 */ /* 0x000ee20000000800 */
[----:B------:R-:W-:Y:S01]  /*3fb30*/  FADD.FTZ R7, R155, R26 ;  /* 0x0000001a9b077221 */ /* 0x000fe20000010000 */
[----:B------:R-:W-:-:S06]  /*3fb40*/  FFMA.FTZ R168, R31, R67, -R6 ;  /* 0x000000431fa87223 */ /* 0x000fcc0000010806 */
[----:B------:R-:W3:Y:S01]  /*3fb50*/  MUFU.EX2 R11, R11 ;  /* 0x0000000b000b7308 */ /* 0x000ee20000000800 */
[----:B------:R-:W-:Y:S01]  /*3fb60*/  FFMA.FTZ R177, R21, R67, -R6 ;  /* 0x0000004315b17223 */ /* 0x000fe20000010806 */
[----:B----4-:R-:W-:-:S06]  /*3fb70*/  FADD.FTZ R21, R153, R28 ;  /* 0x0000001c99157221 */ /* 0x010fcc0000010000 */
[----:B------:R-:W4:Y:S01]  /*3fb80*/  MUFU.EX2 R14, R14 ;  /* 0x0000000e000e7308 */ /* 0x000f220000000800 */
[----:B0-----:R-:W-:Y:S01]  /*3fb90*/  FADD.FTZ R7, R194, R7 ;  /* 0x00000007c2077221 */ /* 0x001fe20000010000 */
[----:B------:R-:W-:-:S06]  /*3fba0*/  FFMA.FTZ R167, R30, R67, -R6 ;  /* 0x000000431ea77223 */ /* 0x000fcc0000010806 */
[----:B------:R-:W0:Y:S01]  /*3fbb0*/  MUFU.EX2 R0, R0 ;  /* 0x0000000000007308 */ /* 0x000e220000000800 */
[----:B------:R-:W-:Y:S01]  /*3fbc0*/  FFMA.FTZ R185, R20, R67, -R6 ;  /* 0x0000004314b97223 */ /* 0x000fe20000010806 */
[----:B-1----:R-:W-:-:S06]  /*3fbd0*/  FADD.FTZ R20, R18, R21 ;  /* 0x0000001512147221 */ /* 0x002fcc0000010000 */
[----:B------:R-:W1:Y:S01]  /*3fbe0*/  MUFU.EX2 R13, R13 ;  /* 0x0000000d000d7308 */ /* 0x000e620000000800 */
[----:B--2---:R-:W-:-:S07]  /*3fbf0*/  FADD.FTZ R26, R12, R7 ;  /* 0x000000070c1a7221 */ /* 0x004fce0000010000 */
[----:B------:R-:W2:Y:S01]  /*3fc00*/  MUFU.EX2 R10, R10 ;  /* 0x0000000a000a7308 */ /* 0x000ea20000000800 */
[----:B---3--:R-:W-:Y:S01]  /*3fc10*/  FADD.FTZ R7, R15, R20 ;  /* 0x000000140f077221 */ /* 0x008fe20000010000 */
[----:B------:R-:W-:-:S06]  /*3fc20*/  FADD.FTZ R21, R11, R26 ;  /* 0x0000001a0b157221 */ /* 0x000fcc0000010000 */
[----:B------:R-:W3:Y:S01]  /*3fc30*/  MUFU.EX2 R164, R164 ;  /* 0x000000a400a47308 */ /* 0x000ee20000000800 */
[----:B------:R-:W-:-:S07]  /*3fc40*/  FFMA.FTZ R169, R29, R67, -R6 ;  /* 0x000000431da97223 */ /* 0x000fce0000010806 */
[----:B------:R-:W3:Y:S01]  /*3fc50*/  MUFU.EX2 R168, R168 ;  /* 0x000000a800a87308 */ /* 0x000ee20000000800 */
[----:B----4-:R-:W-:Y:S01]  /*3fc60*/  FADD.FTZ R20, R14, R7 ;  /* 0x000000070e147221 */ /* 0x010fe20000010000 */
[----:B0-----:R-:W-:-:S06]  /*3fc70*/  FADD.FTZ R21, R0, R21 ;  /* 0x0000001500157221 */ /* 0x001fcc0000010000 */
[----:B------:R-:W0:Y:S01]  /*3fc80*/  MUFU.EX2 R163, R163 ;  /* 0x000000a300a37308 */ /* 0x000e220000000800 */
[----:B------:R-:W-:-:S07]  /*3fc90*/  FFMA.FTZ R176, R27, R67, -R6 ;  /* 0x000000431bb07223 */ /* 0x000fce0000010806 */
[----:B------:R-:W4:Y:S01]  /*3fca0*/  MUFU.EX2 R167, R167 ;  /* 0x000000a700a77308 */ /* 0x000f220000000800 */
[----:B------:R-:W-:Y:S01]  /*3fcb0*/  FFMA.FTZ R178, R25, R67, -R6 ;  /* 0x0000004319b27223 */ /* 0x000fe20000010806 */
[----:B-1----:R-:W-:-:S06]  /*3fcc0*/  FADD.FTZ R7, R13, R20 ;  /* 0x000000140d077221 */ /* 0x002fcc0000010000 */
[----:B------:R-:W1:Y:S01]  /*3fcd0*/  MUFU.EX2 R166, R166 ;  /* 0x000000a600a67308 */ /* 0x000e620000000800 */
[----:B--2---:R-:W-:-:S07]  /*3fce0*/  FADD.FTZ R25, R10, R21 ;  /* 0x000000150a197221 */ /* 0x004fce0000010000 */
[----:B------:R-:W2:Y:S01]  /*3fcf0*/  MUFU.EX2 R170, R170 ;  /* 0x000000aa00aa7308 */ /* 0x000ea20000000800 */
[----:B---3--:R-:W-:Y:S01]  /*3fd00*/  FADD.FTZ R20, R164, R7 ;  /* 0x00000007a4147221 */ /* 0x008fe20000010000 */
[----:B------:R-:W-:-:S06]  /*3fd10*/  FADD.FTZ R26, R168, R25 ;  /* 0x00000019a81a7221 */ /* 0x000fcc0000010000 */
[----:B------:R-:W3:Y:S08]  /*3fd20*/  MUFU.EX2 R165, R165 ;  /* 0x000000a500a57308 */ /* 0x000ef00000000800 */
[----:B------:R-:W3:Y:S01]  /*3fd30*/  MUFU.EX2 R169, R169 ;  /* 0x000000a900a97308 */ /* 0x000ee20000000800 */
[----:B0-----:R-:W-:Y:S01]  /*3fd40*/  FADD.FTZ R7, R163, R20 ;  /* 0x00000014a3077221 */ /* 0x001fe20000010000 */
[----:B----4-:R-:W-:-:S06]  /*3fd50*/  FADD.FTZ R25, R167, R26 ;  /* 0x0000001aa7197221 */ /* 0x010fcc0000010000 */
[----:B------:R-:W0:Y:S08]  /*3fd60*/  MUFU.EX2 R172, R172 ;  /* 0x000000ac00ac7308 */ /* 0x000e300000000800 */
[----:B------:R-:W4:Y:S01]  /*3fd70*/  MUFU.EX2 R176, R176 ;  /* 0x000000b000b07308 */ /* 0x000f220000000800 */
[----:B-1----:R-:W-:Y:S01]  /*3fd80*/  FADD.FTZ R26, R166, R7 ;  /* 0x00000007a61a7221 */ /* 0x002fe20000010000 */
[----:B--2---:R-:W-:-:S06]  /*3fd90*/  FADD.FTZ R28, R170, R25 ;  /* 0x00000019aa1c7221 */ /* 0x004fcc0000010000 */
[----:B------:R-:W1:Y:S08]  /*3fda0*/  MUFU.EX2 R171, R171 ;  /* 0x000000ab00ab7308 */ /* 0x000e700000000800 */
[----:B------:R-:W2:Y:S01]  /*3fdb0*/  MUFU.EX2 R175, R175 ;  /* 0x000000af00af7308 */ /* 0x000ea20000000800 */
[----:B---3--:R-:W-:Y:S01]  /*3fdc0*/  FADD.FTZ R7, R165, R26 ;  /* 0x0000001aa5077221 */ /* 0x008fe20000010000 */
[----:B------:R-:W-:-:S06]  /*3fdd0*/  FADD.FTZ R25, R169, R28 ;  /* 0x0000001ca9197221 */ /* 0x000fcc0000010000 */
[----:B------:R-:W3:Y:S01]  /*3fde0*/  MUFU.EX2 R174, R174 ;  /* 0x000000ae00ae7308 */ /* 0x000ee20000000800 */
[----:B------:R-:W-:-:S07]  /*3fdf0*/  FFMA.FTZ R156, R64, R67, -R6 ;  /* 0x00000043409c7223 */ /* 0x000fce0000010806 */
[----:B------:R-:W3:Y:S01]  /*3fe00*/  MUFU.EX2 R178, R178 ;  /* 0x000000b200b27308 */ /* 0x000ee20000000800 */
[----:B0-----:R-:W-:Y:S01]  /*3fe10*/  FADD.FTZ R26, R172, R7 ;  /* 0x00000007ac1a7221 */ /* 0x001fe20000010000 */
[----:B----4-:R-:W-:-:S06]  /*3fe20*/  FADD.FTZ R28, R176, R25 ;  /* 0x00000019b01c7221 */ /* 0x010fcc0000010000 */
[----:B------:R-:W0:Y:S01]  /*3fe30*/  MUFU.EX2 R173, R173 ;  /* 0x000000ad00ad7308 */ /* 0x000e220000000800 */
[----:B------:R-:W-:-:S07]  /*3fe40*/  FFMA.FTZ R21, R66, R67, -R6 ;  /* 0x0000004342157223 */ /* 0x000fce0000010806 */
[----:B------:R-:W4:Y:S01]  /*3fe50*/  MUFU.EX2 R177, R177 ;  /* 0x000000b100b17308 */ /* 0x000f220000000800 */
[----:B-1----:R-:W-:Y:S01]  /*3fe60*/  FADD.FTZ R7, R171, R26 ;  /* 0x0000001aab077221 */ /* 0x002fe20000010000 */
[----:B--2---:R-:W-:-:S06]  /*3fe70*/  FADD.FTZ R25, R175, R28 ;  /* 0x0000001caf197221 */ /* 0x004fcc0000010000 */
[----:B------:R-:W1:Y:S01]  /*3fe80*/  MUFU.EX2 R182, R182 ;  /* 0x000000b600b67308 */ /* 0x000e620000000800 */
[----:B------:R-:W-:-:S07]  /*3fe90*/  FFMA.FTZ R20, R53, R67, -R6 ;  /* 0x0000004335147223 */ /* 0x000fce0000010806 */
        /* <DEDUP_REMOVED lines=31> */
[----:B------:R-:W3:Y:S08]  /*40090*/  MUFU.EX2 R186, R186 ;  /* 0x000000ba00ba7308 */ /* 0x000ef00000000800 */
[----:B------:R-:W3:Y:S01]  /*400a0*/  MUFU.EX2 R159, R159 ;  /* 0x0000009f009f7308 */ /* 0x000ee20000000800 */
[----:B0-----:R-:W-:Y:S01]  /*400b0*/  FADD.FTZ R26, R188, R25 ;  /* 0x00000019bc1a7221 */ /* 0x001fe20000010000 */
[----:B----4-:R-:W-:-:S03]  /*400c0*/  FADD.FTZ R7, R161, R6 ;  /* 0x00000006a1077221 */ /* 0x010fc60000010000 */
[----:B-1----:R-:W-:Y:S01]  /*400d0*/  FADD.FTZ R25, R187, R26 ;  /* 0x0000001abb197221 */ /* 0x002fe20000010000 */
[----:B--2---:R-:W-:-:S03]  /*400e0*/  FADD.FTZ R6, R160, R7 ;  /* 0x00000007a0067221 */ /* 0x004fc60000010000 */
[----:B---3--:R-:W-:Y:S01]  /*400f0*/  FADD.FTZ R25, R186, R25 ;  /* 0x00000019ba197221 */ /* 0x008fe20000010000 */
[----:B------:R-:W-:-:S04]  /*40100*/  FADD.FTZ R27, R159, R6 ;  /* 0x000000069f1b7221 */ /* 0x000fc80000010000 */
[----:B------:R-:W-:Y:S04]  /*40110*/  ST.E desc[UR4][R2.64+0x10], R25 ;  /* 0x0000101902007985 */ /* 0x000fe8000c101904 */
[----:B------:R0:W-:Y:S04]  /*40120*/  ST.E desc[UR6][R2.64+0x14], R27 ;  /* 0x0000141b02007985 */ /* 0x0001e8000c101906 */
[----:B------:R-:W2:Y:S01]  /*40130*/  LDL.64 R6, [R158+0x80] ;  /* 0x000080009e067983 */ /* 0x000ea20000100a00 */
[----:B------:R-:W-:Y:S02]  /*40140*/  R2UR UR10, R4 ;  /* 0x00000000040a72ca */ /* 0x000fe400000e0000 */
[----:B------:R-:W-:-:S02]  /*40150*/  R2UR UR11, R5 ;  /* 0x00000000050b72ca */ /* 0x000fc400000e0000 */
[C---:B------:R-:W-:Y:S02]  /*40160*/  R2UR UR12, R4.reuse ;  /* 0x00000000040c72ca */ /* 0x040fe400000e0000 */
[C---:B------:R-:W-:Y:S02]  /*40170*/  R2UR UR13, R5.reuse ;  /* 0x00000000050d72ca */ /* 0x040fe400000e0000 */
[C---:B------:R-:W-:Y:S02]  /*40180*/  R2UR UR14, R4.reuse ;  /* 0x00000000040e72ca */ /* 0x040fe400000e0000 */
[C---:B------:R-:W-:Y:S02]  /*40190*/  R2UR UR15, R5.reuse ;  /* 0x00000000050f72ca */ /* 0x040fe400000e0000 */
[C---:B------:R-:W-:Y:S02]  /*401a0*/  R2UR UR16, R4.reuse ;  /* 0x00000000041072ca */ /* 0x040fe400000e0000 */
[----:B------:R-:W-:Y:S01]  /*401b0*/  R2UR UR17, R5 ;  /* 0x00000000051172ca */ /* 0x000fe200000e0000 */
        /* <DEDUP_REMOVED lines=37> */
[----:B------:R-:W-:-:S03]  /*40410*/  R2UR UR18, R4 ;  /* 0x00000000041272ca */ /* 0x000fc600000e0000 */
[----:B------:R-:W4:Y:S01]  /*40420*/  LD.E R56, desc[UR4][R6.64+0x124] ;  /* 0x0001240406387980 */ /* 0x000f22000c101900 */
[----:B------:R-:W-:-:S03]  /*40430*/  R2UR UR19, R5 ;  /* 0x00000000051372ca */ /* 0x000fc600000e0000 */
[----:B------:R-:W4:Y:S01]  /*40440*/  LD.E R52, desc[UR14][R6.64+0x130] ;  /* 0x0001300e06347980 */ /* 0x000f22000c101900 */
[----:B------:R-:W-:-:S03]  /*40450*/  R2UR UR20, R4 ;  /* 0x00000000041472ca */ /* 0x000fc600000e0000 */
[----:B------:R-:W4:Y:S01]  /*40460*/  LD.E R54, desc[UR16][R6.64+0x134] ;  /* 0x0001341006367980 */ /* 0x000f22000c101900 */
[----:B------:R-:W-:-:S03]  /*40470*/  R2UR UR21, R5 ;  /* 0x00000000051572ca */ /* 0x000fc600000e0000 */
[----:B------:R-:W4:Y:S01]  /*40480*/  LD.E R50, desc[UR6][R6.64+0x140] ;  /* 0x0001400606327980 */ /* 0x000f22000c101900 */
[C---:B------:R-:W-:Y:S02]  /*40490*/  R2UR UR22, R4.reuse ;  /* 0x00000000041672ca */ /* 0x040fe400000e0000 */
[C---:B------:R-:W-:Y:S01]  /*404a0*/  R2UR UR23, R5.reuse ;  /* 0x00000000051772ca */ /* 0x040fe200000e0000 */
[----:B------:R-:W4:Y:S01]  /*404b0*/  LD.E R46, desc[UR8][R6.64+0x144] ;  /* 0x00014408062e7980 */ /* 0x000f22000c101900 */
[C---:B------:R-:W-:Y:S02]  /*404c0*/  R2UR UR24, R4.reuse ;  /* 0x00000000041872ca */ /* 0x040fe400000e0000 */
[----:B------:R-:W-:Y:S01]  /*404d0*/  R2UR UR25, R5 ;  /* 0x00000000051972ca */ /* 0x000fe200000e0000 */
        /* <DEDUP_REMOVED lines=18> */
[----:B------:R-:W-:-:S02]  /*40600*/  R2UR UR26, R4 ;  /* 0x00000000041a72ca */ /* 0x000fc400000e0000 */
        /* <DEDUP_REMOVED lines=16> */
[----:B--2---:R-:W-:-:S03]  /*40710*/  FMUL.FTZ R3, R9, R74 ;  /* 0x0000004a09037220 */ /* 0x004fc60000410000 */
[----:B------:R-:W2:Y:S04]  /*40720*/  LD.E R73, desc[UR22][R6.64+0xd8] ;  /* 0x0000d81606497980 */ /* 0x000ea8000c101900 */
[----:B------:R-:W2:Y:S01]  /*40730*/  LD.E R74, desc[UR20][R6.64+0x1b0] ;  /* 0x0001b014064a7980 */ /* 0x000ea2000c101900 */
[C---:B---3--:R-:W-:Y:S01]  /*40740*/  FMUL.FTZ R25, R9.reuse, R76 ;  /* 0x0000004c09197220 */ /* 0x048fe20000410000 */
[C---:B----4-:R-:W-:Y:S02]  /*40750*/  FMUL.FTZ R27, R9.reuse, R78 ;  /* 0x0000004e091b7220 */ /* 0x050fe40000410000 */
[----:B------:R-:W3:Y:S04]  /*40760*/  LD.E R76, desc[UR18][R6.64+0x1e4] ;  /* 0x0001e412064c7980 */ /* 0x000ee8000c101900 */
[----:B------:R-:W4:Y:S01]  /*40770*/  LD.E R78, desc[UR16][R6.64+0x1e0] ;  /* 0x0001e010064e7980 */ /* 0x000f22000c101900 */
[----:B------:R-:W-:-:S03]  /*40780*/  FMUL.FTZ R29, R9, R90 ;  /* 0x0000005a091d7220 */ /* 0x000fc60000410000 */
[----:B------:R0:W-:Y:S04]  /*40790*/  ST.E desc[UR6][R6.64+0x4], R25 ;  /* 0x0000041906007985 */ /* 0x0001e8000c101906 */
[----:B------:R-:W4:Y:S01]  /*407a0*/  LD.E R90, desc[UR12][R6.64+0x1f4] ;  /* 0x0001f40c065a7980 */ /* 0x000f22000c101900 */
[----:B------:R-:W-:-:S03]  /*407b0*/  FMUL.FTZ R35, R9, R96 ;  /* 0x0000006009237220 */ /* 0x000fc60000410000 */
[----:B------:R1:W-:Y:S04]  /*407c0*/  ST.E desc[UR4][R6.64], R3 ;  /* 0x0000000306007985 */ /* 0x0003e8000c101904 */
[----:B0-----:R-:W4:Y:S01]  /*407d0*/  LD.E R25, desc[UR14][R6.64+0x8] ;  /* 0x0000080e06197980 */ /* 0x001f22000c101900 */
[----:B------:R-:W-:-:S03]  /*407e0*/  FMUL.FTZ R37, R9, R98 ;  /* 0x0000006209257220 */ /* 0x000fc60000410000 */
[----:B------:R0:W-:Y:S04]  /*407f0*/  ST.E desc[UR8][R6.64+0x10], R27 ;  /* 0x0000101b06007985 */ /* 0x0001e8000c101908 */
[----:B-1----:R-:W4:Y:S01]  /*40800*/  LD.E R3, desc[UR22][R6.64+0xc] ;  /* 0x00000c1606037980 */ /* 0x002f22000c101900 */
[----:B------:R-:W-:-:S03]  /*40810*/  FMUL.FTZ R33, R9, R94 ;  /* 0x0000005e09217220 */ /* 0x000fc60000410000 */
[----:B------:R1:W-:Y:S04]  /*40820*/  ST.E desc[UR4][R6.64+0x14], R29 ;  /* 0x0000141d06007985 */ /* 0x0003e8000c101904 */
[----:B0-----:R-:W4:Y:S04]  /*40830*/  LD.E R27, desc[UR18][R6.64+0x1c] ;  /* 0x00001c12061b7980 */ /* 0x001f28000c101900 */
[----:B------:R0:W-:Y:S04]  /*40840*/  ST.E desc[UR8][R6.64+0x24], R35 ;  /* 0x0000242306007985 */ /* 0x0001e8000c101908 */
[----:B-1----:R-:W4:Y:S01]  /*40850*/  LD.E R29, desc[UR24][R6.64+0x28] ;  /* 0x00002818061d7980 */ /* 0x002f22000c101900 */
[----:B------:R-:W-:-:S03]  /*40860*/  FMUL.FTZ R65, R9, R104 ;  /* 0x0000006809417220 */ /* 0x000fc60000410000 */
[----:B------:R1:W-:Y:S04]  /*40870*/  ST.E desc[UR10][R6.64+0x30], R37 ;  /* 0x0000302506007985 */ /* 0x0003e8000c10190a */
[----:B0-----:R-:W4:Y:S01]  /*40880*/  LD.E R35, desc[UR18][R6.64+0x4c] ;  /* 0x00004c1206237980 */ /* 0x001f22000c101900 */
[----:B------:R-:W-:-:S03]  /*40890*/  FMUL.FTZ R61, R9, R100 ;  /* 0x00000064093d7220 */ /* 0x000fc60000410000 */
[----:B------:R0:W-:Y:S04]  /*408a0*/  ST.E desc[UR6][R6.64+0x20], R33 ;  /* 0x0000202106007985 */ /* 0x0001e8000c101906 */
[----:B-1----:R-:W4:Y:S01]  /*408b0*/  LD.E R37, desc[UR22][R6.64+0x5c] ;  /* 0x00005c1606257980 */ /* 0x002f22000c101900 */
[C---:B------:R-:W-:Y:S01]  /*408c0*/  FMUL.FTZ R63, R9.reuse, R102 ;  /* 0x00000066093f7220 */ /* 0x040fe20000410000 */
[C---:B------:R-:W-:Y:S01]  /*408d0*/  FMUL.FTZ R67, R9.reuse, R106 ;  /* 0x0000006a09437220 */ /* 0x040fe20000410000 */
[C---:B------:R-:W-:Y:S01]  /*408e0*/  FMUL.FTZ R89, R9.reuse, R114 ;  /* 0x0000007209597220 */ /* 0x040fe20000410000 */
[C---:B------:R-:W-:Y:S01]  /*408f0*/  FMUL.FTZ R85, R9.reuse, R110 ;  /* 0x0000006e09557220 */ /* 0x040fe20000410000 */
[C---:B------:R-:W-:Y:S01]  /*40900*/  FMUL.FTZ R87, R9.reuse, R112 ;  /* 0x0000007009577220 */ /* 0x040fe20000410000 */
[----:B------:R-:W4:Y:S04]  /*40910*/  LD.E R83, desc[UR24][R6.64+0xdc] ;  /* 0x0000dc1806537980 */ /* 0x000f28000c101900 */
[----:B0-----:R-:W4:Y:S04]  /*40920*/  LD.E R33, desc[UR12][R6.64+0x68] ;  /* 0x0000680c06217980 */ /* 0x001f28000c101900 */
[----:B------:R0:W-:Y:S04]  /*40930*/  ST.E desc[UR8][R6.64+0x44], R65 ;  /* 0x0000444106007985 */ /* 0x0001e8000c101908 */
[----:B------:R1:W-:Y:S04]  /*40940*/  ST.E desc[UR4][R6.64+0x34], R61 ;  /* 0x0000343d06007985 */ /* 0x0003e8000c101904 */
[----:B------:R1:W-:Y:S01]  /*40950*/  ST.E desc[UR6][R6.64+0x40], R63 ;  /* 0x0000403f06007985 */ /* 0x0003e2000c101906 */
[----:B0-----:R-:W-:-:S03]  /*40960*/  FMUL.FTZ R65, R9, R108 ;  /* 0x0000006c09417220 */ /* 0x001fc60000410000 */
[----:B------:R0:W-:Y:S04]  /*40970*/  ST.E desc[UR10][R6.64+0x50], R67 ;  /* 0x0000504306007985 */ /* 0x0001e8000c10190a */
[----:B-1----:R-:W4:Y:S04]  /*40980*/  LD.E R61, desc[UR6][R6.64+0x9c] ;  /* 0x00009c06063d7980 */ /* 0x002f28000c101900 */
[----:B------:R-:W4:Y:S04]  /*40990*/  LD.E R63, desc[UR12][R6.64+0xac] ;  /* 0x0000ac0c063f7980 */ /* 0x000f28000c101900 */
[----:B------:R1:W-:Y:S04]  /*409a0*/  ST.E desc[UR4][R6.64+0x54], R65 ;  /* 0x0000544106007985 */ /* 0x0003e8000c101904 */
[----:B0-----:R-:W4:Y:S04]  /*409b0*/  LD.E R67, desc[UR16][R6.64+0xbc] ;  /* 0x0000bc1006437980 */ /* 0x001f28000c101900 */
[----:B------:R-:W4:Y:S04]  /*409c0*/  LD.E R77, desc[UR10][R6.64+0xe8] ;  /* 0x0000e80a064d7980 */ /* 0x000f28000c101900 */
[----:B-1----:R-:W4:Y:S01]  /*409d0*/  LD.E R65, desc[UR18][R6.64+0xc8] ;  /* 0x0000c81206417980 */ /* 0x002f22000c101900 */
[----:B------:R-:W-:-:S03]  /*409e0*/  FMUL.FTZ R97, R9, R116 ;  /* 0x0000007409617220 */ /* 0x000fc60000410000 */
[----:B------:R-:W4:Y:S04]  /*409f0*/  LD.E R81, desc[UR12][R6.64+0xec] ;  /* 0x0000ec0c06517980 */ /* 0x000f28000c101900 */
[----:B------:R0:W-:Y:S04]  /*40a00*/  ST.E desc[UR8][R6.64+0x70], R89 ;  /* 0x0000705906007985 */ /* 0x0001e8000c101908 */
[----:B------:R-:W4:Y:S04]  /*40a10*/  LD.E R79, desc[UR14][R6.64+0xf8] ;  /* 0x0000f80e064f7980 */ /* 0x000f28000c101900 */
[----:B------:R1:W-:Y:S04]  /*40a20*/  ST.E desc[UR4][R6.64+0x60], R85 ;  /* 0x0000605506007985 */ /* 0x0003e8000c101904 */
[----:B0-----:R-:W4:Y:S01]  /*40a30*/  LD.E R89, desc[UR16][R6.64+0xfc] ;  /* 0x0000fc1006597980 */ /* 0x001f22000c101900 */
[----:B------:R-:W-:-:S03]  /*40a40*/  FMUL.FTZ R107, R9, R120 ;  /* 0x00000078096b7220 */ /* 0x000fc60000410000 */
[----:B------:R0:W-:Y:S04]  /*40a50*/  ST.E desc[UR6][R6.64+0x64], R87 ;  /* 0x0000645706007985 */ /* 0x0001e8000c101906 */
[----:B-1----:R-:W4:Y:S01]  /*40a60*/  LD.E R85, desc[UR18][R6.64+0x108] ;  /* 0x0001081206557980 */ /* 0x002f22000c101900 */
[----:B------:R-:W-:-:S03]  /*40a70*/  FMUL.FTZ R105, R9, R118 ;  /* 0x0000007609697220 */ /* 0x000fc60000410000 */
[----:B------:R-:W4:Y:S04]  /*40a80*/  LD.E R95, desc[UR10][R6.64+0x118] ;  /* 0x0001180a065f7980 */ /* 0x000f28000c101900 */
[----:B0-----:R-:W4:Y:S04]  /*40a90*/  LD.E R87, desc[UR20][R6.64+0x10c] ;  /* 0x00010c1406577980 */ /* 0x001f28000c101900 */
[----:B------:R-:W4:Y:S04]  /*40aa0*/  LD.E R91, desc[UR12][R6.64+0x11c] ;  /* 0x00011c0c065b7980 */ /* 0x000f28000c101900 */
[----:B------:R-:W4:Y:S04]  /*40ab0*/  LD.E R93, desc[UR14][R6.64+0x128] ;  /* 0x0001280e065d7980 */ /* 0x000f28000c101900 */
[----:B------:R0:W-:Y:S04]  /*40ac0*/  ST.E desc[UR4][R6.64+0x74], R97 ;  /* 0x0000746106007985 */ /* 0x0001e8000c101904 */
[----:B------:R-:W4:Y:S01]  /*40ad0*/  LD.E R103, desc[UR16][R6.64+0x12c] ;  /* 0x00012c1006677980 */ /* 0x000f22000c101900 */
[----:B------:R-:W-:-:S03]  /*40ae0*/  FMUL.FTZ R119, R9, R122 ;  /* 0x0000007a09777220 */ /* 0x000fc60000410000 */
[----:B------:R-:W4:Y:S04]  /*40af0*/  LD.E R101, desc[UR20][R6.64+0x13c] ;  /* 0x00013c1406657980 */ /* 0x000f28000c101900 */
[----:B0-----:R-:W4:Y:S04]  /*40b00*/  LD.E R97, desc[UR18][R6.64+0x138] ;  /* 0x0001381206617980 */ /* 0x001f28000c101900 */
[----:B------:R0:W-:Y:S04]  /*40b10*/  ST.E desc[UR8][R6.64+0x84], R107 ;  /* 0x0000846b06007985 */ /* 0x0001e8000c101908 */
[----:B------:R-:W4:Y:S01]  /*40b20*/  LD.E R99, desc[UR22][R6.64+0x148] ;  /* 0x0001481606637980 */ /* 0x000f22000c101900 */
[----:B------:R-:W-:-:S03]  /*40b30*/  FMUL.FTZ R121, R9, R124 ;  /* 0x0000007c09797220 */ /* 0x000fc60000410000 */
[----:B------:R1:W-:Y:S04]  /*40b40*/  ST.E desc[UR6][R6.64+0x80], R105 ;  /* 0x0000806906007985 */ /* 0x0003e8000c101906 */
[----:B0-----:R-:W4:Y:S04]  /*40b50*/  LD.E R107, desc[UR8][R6.64+0x14c] ;  /* 0x00014c08066b7980 */ /* 0x001f28000c101900 */
[----:B------:R-:W4:Y:S04]  /*40b60*/  LD.E R117, desc[UR12][R6.64+0x15c] ;  /* 0x00015c0c06757980 */ /* 0x000f28000c101900 */
[----:B-1----:R-:W4:Y:S01]  /*40b70*/  LD.E R105, desc[UR10][R6.64+0x158] ;  /* 0x0001580a06697980 */ /* 0x002f22000c101900 */
[----:B------:R-:W-:-:S03]  /*40b80*/  FMUL.FTZ R123, R9, R126 ;  /* 0x0000007e097b7220 */ /* 0x000fc60000410000 */
[----:B------:R-:W4:Y:S04]  /*40b90*/  LD.E R109, desc[UR14][R6.64+0x168] ;  /* 0x0001680e066d7980 */ /* 0x000f28000c101900 */
[----:B------:R-:W4:Y:S01]  /*40ba0*/  LD.E R115, desc[UR16][R6.64+0x16c] ;  /* 0x00016c1006737980 */ /* 0x000f22000c101900 */
[----:B------:R-:W-:-:S03]  /*40bb0*/  FMUL.FTZ R131, R9, R128 ;  /* 0x0000008009837220 */ /* 0x000fc60000410000 */
[----:B------:R-:W4:Y:S04]  /*40bc0*/  LD.E R113, desc[UR18][R6.64+0x178] ;  /* 0x0001781206717980 */ /* 0x000f28000c101900 */
[----:B------:R0:W-:Y:S04]  /*40bd0*/  ST.E desc[UR4][R6.64+0x90], R119 ;  /* 0x0000907706007985 */ /* 0x0001e8000c101904 */
        /* <DEDUP_REMOVED lines=8> */
[----:B------:R-:W4:Y:S01]  /*40c60*/  LD.E R125, desc[UR16][R6.64+0x1a8] ;  /* 0x0001a810067d7980 */ /* 0x000f22000c101900 */
[----:B------:R-:W-:-:S03]  /*40c70*/  FMUL.FTZ R143, R9, R132 ;  /* 0x00000084098f7220 */ /* 0x000fc60000410000 */
[----:B------:R1:W-:Y:S04]  /*40c80*/  ST.E desc[UR6][R6.64+0xa4], R131 ;  /* 0x0000a48306007985 */ /* 0x0003e8000c101906 */
[----:B0-----:R-:W4:Y:S04]  /*40c90*/  LD.E R123, desc[UR18][R6.64+0x1ac] ;  /* 0x0001ac12067b7980 */ /* 0x001f28000c101900 */
[----:B------:R-:W4:Y:S04]  /*40ca0*/  LD.E R133, desc[UR20][R6.64+0x1b8] ;  /* 0x0001b81406857980 */ /* 0x000f28000c101900 */
[----:B-1----:R-:W4:Y:S04]  /*40cb0*/  LD.E R131, desc[UR22][R6.64+0x1bc] ;  /* 0x0001bc1606837980 */ /* 0x002f28000c101900 */
[----:B------:R-:W4:Y:S04]  /*40cc0*/  LD.E R139, desc[UR10][R6.64+0x1c8] ;  /* 0x0001c80a068b7980 */ /* 0x000f28000c101900 */
[----:B------:R-:W4:Y:S04]  /*40cd0*/  LD.E R135, desc[UR12][R6.64+0x1cc] ;  /* 0x0001cc0c06877980 */ /* 0x000f28000c101900 */
[----:B------:R-:W4:Y:S04]  /*40ce0*/  LD.E R137, desc[UR14][R6.64+0x1d8] ;  /* 0x0001d80e06897980 */ /* 0x000f28000c101900 */
[----:B------:R0:W-:Y:S04]  /*40cf0*/  ST.E desc[UR4][R6.64+0xb0], R141 ;  /* 0x0000b08d06007985 */ /* 0x0001e8000c101904 */
[----:B------:R-:W4:Y:S04]  /*40d00*/  LD.E R147, desc[UR16][R6.64+0x1dc] ;  /* 0x0001dc1006937980 */ /* 0x000f28000c101900 */
[----:B------:R1:W-:Y:S04]  /*40d10*/  ST.E desc[UR6][R6.64+0xb4], R143 ;  /* 0x0000b48f06007985 */ /* 0x0003e8000c101906 */
[----:B0-----:R-:W4:Y:S04]  /*40d20*/  LD.E R141, desc[UR18][R6.64+0x1e8] ;  /* 0x0001e812068d7980 */ /* 0x001f28000c101900 */
[----:B------:R-:W4:Y:S04]  /*40d30*/  LD.E R145, desc[UR20][R6.64+0x1ec] ;  /* 0x0001ec1406917980 */ /* 0x000f28000c101900 */
[----:B-1----:R-:W4:Y:S04]  /*40d40*/  LD.E R143, desc[UR22][R6.64+0x1f8] ;  /* 0x0001f816068f7980 */ /* 0x002f28000c101900 */
[----:B------:R-:W4:Y:S01]  /*40d50*/  LD.E R149, desc[UR24][R6.64+0x1fc] ;  /* 0x0001fc1806957980 */ /* 0x000f22000c101900 */
[C---:B------:R-:W-:Y:S01]  /*40d60*/  FMUL.FTZ R151, R9.reuse, R134 ;  /* 0x0000008609977220 */ /* 0x040fe20000410000 */
[C---:B------:R-:W-:Y:S01]  /*40d70*/  FMUL.FTZ R197, R9.reuse, R136 ;  /* 0x0000008809c57220 */ /* 0x040fe20000410000 */
[----:B------:R-:W-:-:S03]  /*40d80*/  FMUL.FTZ R199, R9, R140 ;  /* 0x0000008c09c77220 */ /* 0x000fc60000410000 */
[----:B------:R0:W-:Y:S01]  /*40d90*/  ST.E desc[UR8][R6.64+0xc0], R151 ;  /* 0x0000c09706007985 */ /* 0x0001e2000c101908 */
[C---:B------:R-:W-:Y:S01]  /*40da0*/  FMUL.FTZ R201, R9.reuse, R142 ;  /* 0x0000008e09c97220 */ /* 0x040fe20000410000 */
[C---:B------:R-:W-:Y:S01]  /*40db0*/  FMUL.FTZ R203, R9.reuse, R72 ;  /* 0x0000004809cb7220 */ /* 0x040fe20000410000 */
[C---:B------:R-:W-:Y:S01]  /*40dc0*/  FMUL.FTZ R205, R9.reuse, R70 ;  /* 0x0000004609cd7220 */ /* 0x040fe20000410000 */
[----:B------:R1:W-:Y:S01]  /*40dd0*/  ST.E desc[UR4][R6.64+0xc4], R197 ;  /* 0x0000c4c506007985 */ /* 0x0003e2000c101904 */
[C---:B------:R-:W-:Y:S01]  /*40de0*/  FMUL.FTZ R207, R9.reuse, R66 ;  /* 0x0000004209cf7220 */ /* 0x040fe20000410000 */
[C---:B0-----:R-:W-:Y:S02]  /*40df0*/  FMUL.FTZ R151, R9.reuse, R138 ;  /* 0x0000008a09977220 */ /* 0x041fe40000410000 */
[----:B------:R0:W-:Y:S01]  /*40e00*/  ST.E desc[UR8][R6.64+0xd4], R199 ;  /* 0x0000d4c706007985 */ /* 0x0001e2000c101908 */
[----:B-1----:R-:W-:-:S03]  /*40e10*/  FMUL.FTZ R197, R9, R68 ;  /* 0x0000004409c57220 */ /* 0x002fc60000410000 */
[----:B------:R1:W-:Y:S04]  /*40e20*/  ST.E desc[UR6][R6.64+0xd0], R151 ;  /* 0x0000d09706007985 */ /* 0x0003e8000c101906 */
[----:B------:R2:W-:Y:S04]  /*40e30*/  ST.E desc[UR10][R6.64+0xe0], R201 ;  /* 0x0000e0c906007985 */ /* 0x0005e8000c10190a */
[----:B------:R3:W-:Y:S01]  /*40e40*/  ST.E desc[UR12][R6.64+0xe4], R203 ;  /* 0x0000e4cb06007985 */ /* 0x0007e2000c10190c */
[C---:B0-----:R-:W-:Y:S01]  /*40e50*/  FMUL.FTZ R199, R9.reuse, R58 ;  /* 0x0000003a09c77220 */ /* 0x041fe20000410000 */
[----:B-1----:R-:W-:-:S02]  /*40e60*/  FMUL.FTZ R151, R9, R64 ;  /* 0x0000004009977220 */ /* 0x002fc40000410000 */
[----:B------:R0:W-:Y:S01]  /*40e70*/  ST.E desc[UR14][R6.64+0xf0], R205 ;  /* 0x0000f0cd06007985 */ /* 0x0001e2000c10190e */
[----:B--2---:R-:W-:-:S03]  /*40e80*/  FMUL.FTZ R201, R9, R62 ;  /* 0x0000003e09c97220 */ /* 0x004fc60000410000 */
[----:B------:R1:W-:Y:S01]  /*40e90*/  ST.E desc[UR4][R6.64+0xf4], R197 ;  /* 0x0000f4c506007985 */ /* 0x0003e2000c101904 */
[----:B---3--:R-:W-:-:S03]  /*40ea0*/  FMUL.FTZ R203, R9, R60 ;  /* 0x0000003c09cb7220 */ /* 0x008fc60000410000 */
[----:B------:R2:W-:Y:S04]  /*40eb0*/  ST.E desc[UR16][R6.64+0x100], R207 ;  /* 0x000100cf06007985 */ /* 0x0005e8000c101910 */
[----:B------:R3:W-:Y:S01]  /*40ec0*/  ST.E desc[UR6][R6.64+0x104], R151 ;  /* 0x0001049706007985 */ /* 0x0007e2000c101906 */
[C---:B0-----:R-:W-:Y:S01]  /*40ed0*/  FMUL.FTZ R205, R9.reuse, R52 ;  /* 0x0000003409cd7220 */ /* 0x041fe20000410000 */
[C---:B-1----:R-:W-:Y:S02]  /*40ee0*/  FMUL.FTZ R197, R9.reuse, R56 ;  /* 0x0000003809c57220 */ /* 0x042fe40000410000 */
        /* <DEDUP_REMOVED lines=9> */
[----:B--2---:R-:W-:-:S03]  /*40f80*/  FMUL.FTZ R203, R9, R38 ;  /* 0x0000002609cb7220 */ /* 0x004fc60000410000 */
        /* <DEDUP_REMOVED lines=34> */
[----:B------:R-:W-:Y:S01]  /*411b0*/  ST.E desc[UR8][R6.64+0x1c0], R199 ;  /* 0x0001c0c706007985 */ /* 0x000fe2000c101908 */
[----:B----4-:R-:W-:-:S03]  /*411c0*/  FMUL.FTZ R151, R9, R78 ;  /* 0x0000004e09977220 */ /* 0x010fc60000410000 */
[----:B------:R-:W-:Y:S01]  /*411d0*/  ST.E desc[UR10][R6.64+0x1c4], R201 ;  /* 0x0001c4c906007985 */ /* 0x000fe2000c10190a */
[C---:B------:R-:W-:Y:S01]  /*411e0*/  FMUL.FTZ R25, R24.reuse, R25 ;  /* 0x0000001918197220 */ /* 0x040fe20000410000 */
[C---:B0-----:R-:W-:Y:S02]  /*411f0*/  FMUL.FTZ R197, R9.reuse, R92 ;  /* 0x0000005c09c57220 */ /* 0x041fe40000410000 */
[----:B------:R-:W-:Y:S01]  /*41200*/  ST.E desc[UR12][R6.64+0x1d0], R203 ;  /* 0x0001d0cb06007985 */ /* 0x000fe2000c10190c */
[----:B------:R-:W-:Y:S01]  /*41210*/  FMUL.FTZ R9, R9, R90 ;  /* 0x0000005a09097220 */ /* 0x000fe20000410000 */
[C---:B------:R-:W-:Y:S02]  /*41220*/  FMUL.FTZ R3, R24.reuse, R3 ;  /* 0x0000000318037220 */ /* 0x040fe40000410000 */
[----:B------:R-:W-:Y:S01]  /*41230*/  ST.E desc[UR14][R6.64+0x1d4], R205 ;  /* 0x0001d4cd06007985 */ /* 0x000fe2000c10190e */
[C---:B------:R-:W-:Y:S01]  /*41240*/  FMUL.FTZ R31, R24.reuse, R31 ;  /* 0x0000001f181f7220 */ /* 0x040fe20000410000 */
[----:B------:R-:W-:-:S02]  /*41250*/  FMUL.FTZ R27, R24, R27 ;  /* 0x0000001b181b7220 */ /* 0x000fc40000410000 */
[----:B------:R-:W-:Y:S01]  /*41260*/  ST.E desc[UR6][R6.64+0x1e0], R151 ;  /* 0x0001e09706007985 */ /* 0x000fe2000c101906 */
[----:B------:R-:W-:-:S03]  /*41270*/  FMUL.FTZ R29, R24, R29 ;  /* 0x0000001d181d7220 */ /* 0x000fc60000410000 */
        /* <DEDUP_REMOVED lines=8> */
[----:B------:R0:W-:Y:S01]  /*41300*/  ST.E desc[UR12][R6.64+0xc], R3 ;  /* 0x00000c0306007985 */ /* 0x0001e2000c10190c */
[----:B------:R-:W-:-:S03]  /*41310*/  FMUL.FTZ R35, R24, R35 ;  /* 0x0000002318237220 */ /* 0x000fc60000410000 */
[----:B------:R-:W-:Y:S01]  /*41320*/  ST.E desc[UR6][R6.64+0x18], R31 ;  /* 0x0000181f06007985 */ /* 0x000fe2000c101906 */
[----:B------:R-:W-:-:S03]  /*41330*/  FMUL.FTZ R39, R24, R39 ;  /* 0x0000002718277220 */ /* 0x000fc60000410000 */
[----:B------:R1:W-:Y:S01]  /*41340*/  ST.E desc[UR14][R6.64+0x1c], R27 ;  /* 0x00001c1b06007985 */ /* 0x0003e2000c10190e */
[----:B------:R-:W-:-:S03]  /*41350*/  FMUL.FTZ R37, R24, R37 ;  /* 0x0000002518257220 */ /* 0x000fc60000410000 */
[----:B------:R2:W-:Y:S01]  /*41360*/  ST.E desc[UR16][R6.64+0x28], R29 ;  /* 0x0000281d06007985 */ /* 0x0005e2000c101910 */
        /* <DEDUP_REMOVED lines=21> */
[----:B------:R4:W-:Y:S01]  /*414c0*/  ST.E desc[UR10][R6.64+0x7c], R51 ;  /* 0x00007c3306007985 */ /* 0x0009e2000c10190a */
        /* <DEDUP_REMOVED lines=81> */
[----:B------:R-:W-:Y:S04]  /*419e0*/  ST.E desc[UR4][R6.64+0x1c8], R139 ;  /* 0x0001c88b06007985 */ /* 0x000fe8000c101904 */
[----:B------:R4:W-:Y:S04]  /*419f0*/  ST.E desc[UR8][R6.64+0x1cc], R135 ;  /* 0x0001cc8706007985 */ /* 0x0009e8000c101908 */
[----:B------:R4:W-:Y:S04]  /*41a00*/  ST.E desc[UR10][R6.64+0x1d8], R137 ;  /* 0x0001d88906007985 */ /* 0x0009e8000c10190a */
[----:B------:R-:W-:Y:S04]  /*41a10*/  ST.E desc[UR6][R6.64+0x1dc], R147 ;  /* 0x0001dc9306007985 */ /* 0x000fe8000c101906 */
[----:B------:R4:W-:Y:S04]  /*41a20*/  ST.E desc[UR12][R6.64+0x1e8], R141 ;  /* 0x0001e88d06007985 */ /* 0x0009e8000c10190c */
[----:B------:R-:W-:Y:S04]  /*41a30*/  ST.E desc[UR14][R6.64+0x1ec], R145 ;  /* 0x0001ec9106007985 */ /* 0x000fe8000c10190e */
[----:B------:R4:W-:Y:S04]  /*41a40*/  ST.E desc[UR16][R6.64+0x1f8], R143 ;  /* 0x0001f88f06007985 */ /* 0x0009e8000c101910 */
[----:B------:R4:W-:Y:S04]  /*41a50*/  ST.E desc[UR18][R6.64+0x1fc], R149 ;  /* 0x0001fc9506007985 */ /* 0x0009e8000c101912 */
[----:B0-----:R-:W2:Y:S01]  /*41a60*/  LDL.64 R2, [R158+0x80] ;  /* 0x000080009e027983 */ /* 0x001ea20000100a00 */
[----:B------:R-:W-:-:S02]  /*41a70*/  LEA.HI R8, R8, 0x8, RZ, 0x19 ;  /* 0x0000000808087811 */ /* 0x000fc400078fc8ff */
[----:B------:R-:W-:Y:S01]  /*41a80*/  R2UR UR28, R4 ;  /* 0x00000000041c72ca */ /* 0x000fe200000e0000 */
[----:B-1----:R-:W4:Y:S02]  /*41a90*/  LDL.64 R26, [R158] ;  /* 0x000000009e1a7983 */ /* 0x002f240000100a00 */
[----:B------:R0:W-:Y:S01]  /*41aa0*/  BAR.SYNC.DEFER_BLOCKING R8, 0x100 ;  /* 0x000400080000751d */ /* 0x0001e20000010000 */
[----:B------:R-:W-:-:S05]  /*41ab0*/  R2UR UR29, R5 ;  /* 0x00000000051d72ca */ /* 0x000fca00000e0000 */
[----:B------:R-:W4:Y:S04]  /*41ac0*/  LDL.64 R24, [R158+0x98] ;  /* 0x000098009e187983 */ /* 0x000f280000100a00 */
[----:B0-----:R-:W4:Y:S04]  /*41ad0*/  LDL.64 R8, [R158+0x88] ;  /* 0x000088009e087983 */ /* 0x001f280000100a00 */
[----:B--2---:R-:W2:Y:S04]  /*41ae0*/  LD.E R29, desc[UR4][R2.64] ;  /* 0x00000004021d7980 */ /* 0x004ea8000c101900 */
[----:B------:R-:W2:Y:S04]  /*41af0*/  LD.E R31, desc[UR4][R2.64+0x4] ;  /* 0x00000404021f7980 */ /* 0x000ea8000c101900 */
[----:B---3--:R-:W3:Y:S04]  /*41b00*/  LD.E R33, desc[UR6][R2.64+0x8] ;  /* 0x0000080602217980 */ /* 0x008ee8000c101900 */
[----:B------:R-:W3:Y:S04]  /*41b10*/  LD.E R35, desc[UR8][R2.64+0xc] ;  /* 0x00000c0802237980 */ /* 0x000ee8000c101900 */
[----:B------:R-:W3:Y:S04]  /*41b20*/  LD.E R37, desc[UR10][R2.64+0x10] ;  /* 0x0000100a02257980 */ /* 0x000ee8000c101900 */
[----:B------:R-:W3:Y:S04]  /*41b30*/  LD.E R39, desc[UR12][R2.64+0x14] ;  /* 0x0000140c02277980 */ /* 0x000ee8000c101900 */
[----:B------:R-:W3:Y:S04]  /*41b40*/  LD.E R41, desc[UR14][R2.64+0x18] ;  /* 0x0000180e02297980 */ /* 0x000ee8000c101900 */
[----:B------:R-:W3:Y:S04]  /*41b50*/  LD.E R43, desc[UR16][R2.64+0x1c] ;  /* 0x00001c10022b7980 */ /* 0x000ee8000c101900 */
[----:B------:R-:W3:Y:S04]  /*41b60*/  LD.E R45, desc[UR18][R2.64+0x20] ;  /* 0x00002012022d7980 */ /* 0x000ee8000c101900 */
        /* <DEDUP_REMOVED lines=58> */
[----:B--2---:R0:W-:Y:S04]  /*41f10*/  ST.E desc[UR8][R2.64], R29 ;  /* 0x0000001d02007985 */ /* 0x0041e8000c101908 */
[----:B------:R1:W-:Y:S04]  /*41f20*/  ST.E desc[UR4][R2.64+0x4], R31 ;  /* 0x0000041f02007985 */ /* 0x0003e8000c101904 */
[----:B---3--:R2:W-:Y:S04]  /*41f30*/  ST.E desc[UR6][R2.64+0x8], R33 ;  /* 0x0000082102007985 */ /* 0x0085e8000c101906 */
[----:B------:R3:W-:Y:S04]  /*41f40*/  ST.E desc[UR8][R2.64+0xc], R35 ;  /* 0x00000c2302007985 */ /* 0x0007e8000c101908 */
[----:B------:R3:W-:Y:S04]  /*41f50*/  ST.E desc[UR10][R2.64+0x10], R37 ;  /* 0x0000102502007985 */ /* 0x0007e8000c10190a */
[----:B------:R3:W-:Y:S04]  /*41f60*/  ST.E desc[UR12][R2.64+0x14], R39 ;  /* 0x0000142702007985 */ /* 0x0007e8000c10190c */
[----:B------:R3:W-:Y:S04]  /*41f70*/  ST.E desc[UR14][R2.64+0x18], R41 ;  /* 0x0000182902007985 */ /* 0x0007e8000c10190e */
[----:B------:R3:W-:Y:S04]  /*41f80*/  ST.E desc[UR16][R2.64+0x1c], R43 ;  /* 0x00001c2b02007985 */ /* 0x0007e8000c101910 */
[----:B------:R3:W-:Y:S04]  /*41f90*/  ST.E desc[UR18][R2.64+0x20], R45 ;  /* 0x0000202d02007985 */ /* 0x0007e8000c101912 */
        /* <DEDUP_REMOVED lines=56> */
[----:B------:R-:W4:Y:S04]  /*42320*/  LD.E R25, desc[UR28][R2.64+0x104] ;  /* 0x0001041c02197980 */ /* 0x000f28000c101900 */
[----:B----4-:R4:W-:Y:S04]  /*42330*/  ST.E desc[UR4][R2.64+0x104], R25 ;  /* 0x0001041902007985 */ /* 0x0109e8000c101904 */
[----:B------:R-:W4:Y:S04]  /*42340*/  LD.E R27, desc[UR6][R2.64+0x108] ;  /* 0x00010806021b7980 */ /* 0x000f28000c101900 */
[----:B0-----:R-:W4:Y:S04]  /*42350*/  LD.E R29, desc[UR8][R2.64+0x10c] ;  /* 0x00010c08021d7980 */ /* 0x001f28000c101900 */
[----:B-1----:R-:W4:Y:S04]  /*42360*/  LD.E R31, desc[UR10][R2.64+0x110] ;  /* 0x0001100a021f7980 */ /* 0x002f28000c101900 */
[----:B--2---:R-:W2:Y:S04]  /*42370*/  LD.E R33, desc[UR12][R2.64+0x114] ;  /* 0x0001140c02217980 */ /* 0x004ea8000c101900 */
[----:B---3--:R-:W3:Y:S04]  /*42380*/  LD.E R35, desc[UR14][R2.64+0x118] ;  /* 0x0001180e02237980 */ /* 0x008ee8000c101900 */
        /* <DEDUP_REMOVED lines=59> */
[----:B------:R-:W-:Y:S04]  /*42740*/  ST.E desc[UR4][R2.64+0x108], R27 ;  /* 0x0001081b02007985 */ /* 0x000fe8000c101904 */
[----:B------:R-:W-:Y:S04]  /*42750*/  ST.E desc[UR6][R2.64+0x10c], R29 ;  /* 0x00010c1d02007985 */ /* 0x000fe8000c101906 */
[----:B------:R-:W-:Y:S04]  /*42760*/  ST.E desc[UR8][R2.64+0x110], R31 ;  /* 0x0001101f02007985 */ /* 0x000fe8000c101908 */
[----:B--2---:R-:W-:Y:S04]  /*42770*/  ST.E desc[UR10][R2.64+0x114], R33 ;  /* 0x0001142102007985 */ /* 0x004fe8000c10190a */
[----:B---3--:R-:W-:Y:S04]  /*42780*/  ST.E desc[UR12][R2.64+0x118], R35 ;  /* 0x0001182302007985 */ /* 0x008fe8000c10190c */
[----:B------:R-:W-:Y:S04]  /*42790*/  ST.E desc[UR14][R2.64+0x11c], R37 ;  /* 0x00011c2502007985 */ /* 0x000fe8000c10190e */
[----:B------:R-:W-:Y:S04]  /*427a0*/  ST.E desc[UR16][R2.64+0x120], R39 ;  /* 0x0001202702007985 */ /* 0x000fe8000c101910 */
[----:B------:R-:W-:Y:S04]  /*427b0*/  ST.E desc[UR18][R2.64+0x124], R41 ;  /* 0x0001242902007985 */ /* 0x000fe8000c101912 */
[----:B------:R-:W-:Y:S04]  /*427c0*/  ST.E desc[UR20][R2.64+0x128], R43 ;  /* 0x0001282b02007985 */ /* 0x000fe8000c101914 */
[----:B------:R-:W-:Y:S04]  /*427d0*/  ST.E desc[UR22][R2.64+0x12c], R45 ;  /* 0x00012c2d02007985 */ /* 0x000fe8000c101916 */
[----:B----4-:R0:W-:Y:S04]  /*427e0*/  ST.E desc[UR4][R2.64+0x130], R25 ;  /* 0x0001301902007985 */ /* 0x0101e8000c101904 */
        /* <DEDUP_REMOVED lines=47> */
[----:B------:R-:W-:-:S03]  /*42ae0*/  R2UR UR56, R4 ;  /* 0x00000000043872ca */ /* 0x000fc600000e0000 */
[----:B------:R4:W-:Y:S01]  /*42af0*/  ST.E desc[UR22][R2.64+0x1f0], R141 ;  /* 0x0001f08d02007985 */ /* 0x0009e2000c101916 */
[----:B------:R-:W-:-:S03]  /*42b00*/  R2UR UR57, R5 ;  /* 0x00000000053972ca */ /* 0x000fc600000e0000 */
[----:B------:R4:W-:Y:S01]  /*42b10*/  ST.E desc[UR24][R2.64+0x1f4], R143 ;  /* 0x0001f48f02007985 */ /* 0x0009e2000c101918 */
[C---:B------:R-:W-:Y:S02]  /*42b20*/  R2UR UR54, R4.reuse ;  /* 0x00000000043672ca */ /* 0x040fe400000e0000 */
[C---:B------:R-:W-:Y:S01]  /*42b30*/  R2UR UR55, R5.reuse ;  /* 0x00000000053772ca */ /* 0x040fe200000e0000 */
[----:B------:R4:W-:Y:S01]  /*42b40*/  ST.E desc[UR26][R2.64+0x1f8], R145 ;  /* 0x0001f89102007985 */ /* 0x0009e2000c10191a */
[C---:B------:R-:W-:Y:S02]  /*42b50*/  R2UR UR52, R4.reuse ;  /* 0x00000000043472ca */ /* 0x040fe400000e0000 */
[C---:B------:R-:W-:Y:S01]  /*42b60*/  R2UR UR53, R5.reuse ;  /* 0x00000000053572ca */ /* 0x040fe200000e0000 */
[----:B------:R4:W-:Y:S01]  /*42b70*/  ST.E desc[UR28][R2.64+0x1fc], R147 ;  /* 0x0001fc9302007985 */ /* 0x0009e2000c10191c */
[C---:B------:R-:W-:Y:S02]  /*42b80*/  R2UR UR50, R4.reuse ;  /* 0x00000000043272ca */ /* 0x040fe400000e0000 */
[----:B------:R-:W-:Y:S01]  /*42b90*/  R2UR UR51, R5 ;  /* 0x00000000053372ca */ /* 0x000fe200000e0000 */
[----:B------:R-:W4:Y:S01]  /*42ba0*/  LD.E R198, desc[UR34][R8.64] ;  /* 0x0000002208c67980 */ /* 0x000f22000c101900 */
[----:B------:R-:W-:-:S02]  /*42bb0*/  R2UR UR48, R4 ;  /* 0x00000000043072ca */ /* 0x000fc400000e0000 */
[C---:B------:R-:W-:Y:S01]  /*42bc0*/  R2UR UR49, R5.reuse ;  /* 0x00000000053172ca */ /* 0x040fe200000e0000 */
[----:B------:R-:W4:Y:S01]  /*42bd0*/  LD.E R24, desc[UR26][R2.64] ;  /* 0x0000001a02187980 */ /* 0x000f22000c101900 */
[C---:B------:R-:W-:Y:S02]  /*42be0*/  R2UR UR46, R4.reuse ;  /* 0x00000000042e72ca */ /* 0x040fe400000e0000 */
[C---:B------:R-:W-:Y:S01]  /*42bf0*/  R2UR UR47, R5.reuse ;  /* 0x00000000052f72ca */ /* 0x040fe200000e0000 */
[----:B0-----:R-:W4:Y:S01]  /*42c00*/  LD.E R25, desc[UR24][R2.64+0x4] ;  /* 0x0000041802197980 */ /* 0x001f22000c101900 */
        /* <DEDUP_REMOVED lines=8> */
[----:B------:R-:W4:Y:S01]  /*42c90*/  LD.E R28, desc[UR18][R2.64+0x10] ;  /* 0x00001012021c7980 */ /* 0x000f22000c101900 */
[----:B------:R-:W-:Y:S02]  /*42ca0*/  R2UR UR30, R4 ;  /* 0x00000000041e72ca */ /* 0x000fe400000e0000 */
        /* <DEDUP_REMOVED lines=132> */
[----:B------:R-:W-:Y:S01]  /*434f0*/  VOTEU.ANY UP0, P0 ;  /* 0x00000000003f7886 */ /* 0x000fe20000000100 */
[----:B------:R-:W-:-:S02]  /*43500*/  R2UR UR4, R4 ;  /* 0x00000000040472ca */ /* 0x000fc400000e0000 */
[C---:B------:R-:W-:Y:S02]  /*43510*/  R2UR UR5, R5.reuse ;  /* 0x00000000050572ca */ /* 0x040fe400000e0000 */
[C---:B------:R-:W-:Y:S02]  /*43520*/  R2UR UR8, R4.reuse ;  /* 0x00000000040872ca */ /* 0x040fe400000e0000 */
[C---:B------:R-:W-:Y:S02]  /*43530*/  R2UR UR9, R5.reuse ;  /* 0x00000000050972ca */ /* 0x040fe400000e0000 */
[C---:B------:R-:W-:Y:S02]  /*43540*/  R2UR UR10, R4.reuse ;  /* 0x00000000040a72ca */ /* 0x040fe400000e0000 */
[----:B------:R-:W-:Y:S02]  /*43550*/  R2UR UR11, R5 ;  /* 0x00000000050b72ca */ /* 0x000fe400000e0000 */
        /* <DEDUP_REMOVED lines=16> */
[----:B------:R-:W-:Y:S02]  /*43660*/  R2UR UR28, R4 ;  /* 0x00000000041c72ca */ /* 0x000fe400000e0000 */
[----:B------:R-:W-:Y:S01]  /*43670*/  R2UR UR29, R5 ;  /* 0x00000000051d72ca */ /* 0x000fe200000e0000 */
[----:B--2---:R-:W-:-:S06]  /*43680*/  WARPGROUP.ARRIVE ;  /* 0x00000000000079c5 */ /* 0x004fcc0000000000 */
[----:B------:R-:W-:Y:S01]  /*43690*/  HGMMA.64x256x16.F32.BF16 R24, R152, gdesc[UR4].tnspB, R24, UP0, gsb0 ;  /* 0x43e0000498187df0 */ /* 0x000fe2000b801818 */
        /* <DEDUP_REMOVED lines=23> */
[----:B------:R-:W-:Y:S01]  /*43810*/  R2UR UR31, R5 ;  /* 0x00000000051f72ca */ /* 0x000fe200000e0000 */
[----:B------:R-:W-:-:S02]  /*43820*/  WARPGROUP.DEPBAR.LE gsb0, 0x0 ;  /* 0x00008000000079c5 */ /* 0x000fc40000010000 */
        /* <DEDUP_REMOVED lines=9> */
[----:B------:R3:W-:Y:S01]  /*438c0*/  ST.E desc[UR10][R2.64+0xc], R27 ;  /* 0x00000c1b02007985 */ /* 0x0007e2000c10190a */
[----:B------:R-:W-:-:S02]  /*438d0*/  R2UR UR10, R4 ;  /* 0x00000000040a72ca */ /* 0x000fc400000e0000 */
        /* <DEDUP_REMOVED lines=324> */
[----:B------:R-:W-:Y:S01]  /*44d20*/  R2UR UR23, R5 ;  /* 0x00000000051772ca */ /* 0x000fe200000e0000 */
        /* <DEDUP_REMOVED lines=11> */
[----:B------:R-:W-:-:S03]  /*44de0*/  R2UR UR26, R4 ;  /* 0x00000000041a72ca */ /* 0x000fc600000e0000 */
[----:B------:R4:W-:Y:S01]  /*44df0*/  ST.E desc[UR16][R2.64+0x1e4], R145 ;  /* 0x0001e49102007985 */ /* 0x0009e2000c101910 */
[----:B------:R-:W-:-:S03]  /*44e00*/  R2UR UR27, R5 ;  /* 0x00000000051b72ca */ /* 0x000fc600000e0000 */
[----:B------:R4:W-:Y:S01]  /*44e10*/  ST.E desc[UR18][R2.64+0x1e8], R146 ;  /* 0x0001e89202007985 */ /* 0x0009e2000c101912 */
[C---:B------:R-:W-:Y:S02]  /*44e20*/  R2UR UR28, R4.reuse ;  /* 0x00000000041c72ca */ /* 0x040fe400000e0000 */
[----:B------:R-:W-:Y:S01]  /*44e30*/  R2UR UR29, R5 ;  /* 0x00000000051d72ca */ /* 0x000fe200000e0000 */
[----:B------:R4:W-:Y:S01]  /*44e40*/  ST.E desc[UR20][R2.64+0x1ec], R147 ;  /* 0x0001ec9302007985 */ /* 0x0009e2000c101914 */
[----:B------:R-:W-:-:S03]  /*44e50*/  R2UR UR20, R4 ;  /* 0x00000000041472ca */ /* 0x000fc600000e0000 */
[----:B------:R4:W-:Y:S01]  /*44e60*/  ST.E desc[UR22][R2.64+0x1f0], R148 ;  /* 0x0001f09402007985 */ /* 0x0009e2000c101916 */
        /* <DEDUP_REMOVED lines=12> */
[----:B------:R-:W-:Y:S01]  /*44f30*/  R2UR UR11, R5 ;  /* 0x00000000050b72ca */ /* 0x000fe200000e0000 */
[----:B------:R4:W-:Y:S04]  /*44f40*/  ST.E desc[UR24][R2.64+0x1f4], R149 ;  /* 0x0001f49502007985 */ /* 0x0009e8000c101918 */
[----:B------:R4:W-:Y:S01]  /*44f50*/  ST.E desc[UR26][R2.64+0x1f8], R150 ;  /* 0x0001f89602007985 */ /* 0x0009e2000c10191a */
[----:B------:R-:W-:-:S03]  /*44f60*/  R2UR UR8, R4 ;  /* 0x00000000040872ca */ /* 0x000fc600000e0000 */
[----:B------:R4:W-:Y:S01]  /*44f70*/  ST.E desc[UR28][R2.64+0x1fc], R151 ;  /* 0x0001fc9702007985 */ /* 0x0009e2000c10191c */
[----:B------:R-:W-:-:S03]  /*44f80*/  R2UR UR9, R5 ;  /* 0x00000000050972ca */ /* 0x000fc600000e0000 */
[----:B------:R-:W-:Y:S01]  /*44f90*/  ST.E desc[UR22][R8.64], R191 ;  /* 0x000000bf08007985 */ /* 0x000fe2000c101916 */
[C---:B------:R-:W-:Y:S02]  /*44fa0*/  R2UR UR6, R4.reuse ;  /* 0x00000000040672ca */ /* 0x040fe400000e0000 */
[C---:B------:R-:W-:Y:S01]  /*44fb0*/  R2UR UR7, R5.reuse ;  /* 0x00000000050772ca */ /* 0x040fe200000e0000 */
[----:B0-----:R-:W4:Y:S01]  /*44fc0*/  LD.E R24, desc[UR20][R2.64] ;  /* 0x0000001402187980 */ /* 0x001f22000c101900 */
[C---:B------:R-:W-:Y:S02]  /*44fd0*/  R2UR UR4, R4.reuse ;  /* 0x00000000040472ca */ /* 0x040fe400000e0000 */
[C---:B------:R-:W-:Y:S01]  /*44fe0*/  R2UR UR5, R5.reuse ;  /* 0x00000000050572ca */ /* 0x040fe200000e0000 */
[----:B-1----:R-:W4:Y:S01]  /*44ff0*/  LD.E R25, desc[UR18][R2.64+0x4] ;  /* 0x0000041202197980 */ /* 0x002f22000c101900 */
[C---:B------:R-:W-:Y:S02]  /*45000*/  R2UR UR28, R4.reuse ;  /* 0x00000000041c72ca */ /* 0x040fe400000e0000 */
[----:B------:R-:W-:Y:S01]  /*45010*/  R2UR UR29, R5 ;  /* 0x00000000051d72ca */ /* 0x000fe200000e0000 */
[----:B--2---:R-:W2:Y:S01]  /*45020*/  LD.E R26, desc[UR16][R2.64+0x8] ;  /* 0x00000810021a7980 */ /* 0x004ea2000c101900 */
[----:B------:R-:W-:-:S02]  /*45030*/  R2UR UR26, R4 ;  /* 0x00000000041a72ca */ /* 0x000fc400000e0000 */
[C---:B------:R-:W-:Y:S01]  /*45040*/  R2UR UR27, R5.reuse ;  /* 0x00000000051b72ca */ /* 0x040fe200000e0000 */
[----:B---3--:R-:W2:Y:S01]  /*45050*/  LD.E R27, desc[UR56][R2.64+0xc] ;  /* 0x00000c38021b7980 */ /* 0x008ea2000c101900 */
[C---:B------:R-:W-:Y:S02]  /*45060*/  R2UR UR24, R4.reuse ;  /* 0x00000000041872ca */ /* 0x040fe400000e0000 */
[C---:B------:R-:W-:Y:S01]  /*45070*/  R2UR UR25, R5.reuse ;  /* 0x00000000051972ca */ /* 0x040fe200000e0000 */
[----:B----4-:R-:W2:Y:S01]  /*45080*/  LD.E R28, desc[UR54][R2.64+0x10] ;  /* 0x00001036021c7980 */ /* 0x010ea2000c101900 */
[C---:B------:R-:W-:Y:S02]  /*45090*/  R2UR UR22, R4.reuse ;  /* 0x00000000041672ca */ /* 0x040fe400000e0000 */
[----:B------:R-:W-:Y:S01]  /*450a0*/  R2UR UR23, R5 ;  /* 0x00000000051772ca */ /* 0x000fe200000e0000 */
[----:B------:R-:W2:Y:S01]  /*450b0*/  LD.E R29, desc[UR14][R2.64+0x14] ;  /* 0x0000140e021d7980 */ /* 0x000ea2000c101900 */
[----:B------:R-:W-:-:S02]  /*450c0*/  R2UR UR20, R4 ;  /* 0x00000000041472ca */ /* 0x000fc400000e0000 */
[C---:B------:R-:W-:Y:S01]  /*450d0*/  R2UR UR21, R5.reuse ;  /* 0x00000000051572ca */ /* 0x040fe200000e0000 */
[----:B------:R-:W2:Y:S01]  /*450e0*/  LD.E R30, desc[UR12][R2.64+0x18] ;  /* 0x0000180c021e7980 */ /* 0x000ea2000c101900 */
[C---:B------:R-:W-:Y:S02]  /*450f0*/  R2UR UR18, R4.reuse ;  /* 0x00000000041272ca */ /* 0x040fe400000e0000 */
[C---:B------:R-:W-:Y:S01]  /*45100*/  R2UR UR19, R5.reuse ;  /* 0x00000000051372ca */ /* 0x040fe200000e0000 */
[----:B------:R-:W2:Y:S01]  /*45110*/  LD.E R31, desc[UR10][R2.64+0x1c] ;  /* 0x00001c0a021f7980 */ /* 0x000ea2000c101900 */
        /* <DEDUP_REMOVED lines=303> */
[----:B------:R-:W-:Y:S02]  /*46410*/  R2UR UR10, R4 ;  /* 0x00000000040a72ca */ /* 0x000fe400000e0000 */
[----:B------:R-:W-:Y:S01]  /*46420*/  R2UR UR11, R5 ;  /* 0x00000000050b72ca */ /* 0x000fe200000e0000 */
        /* <DEDUP_REMOVED lines=19> */
[----:B------:R-:W-:-:S02]  /*46560*/  VIADD R152, R6, 0x80 ;  /* 0x0000008006987836 */ /* 0x000fc40000000000 */
[----:B------:R-:W-:-:S03]  /*46570*/  IMAD.MOV.U32 R153, RZ, RZ, R7 ;  /* 0x000000ffff997224 */ /* 0x000fc600078e0007 */
[----:B------:R-:W-:Y:S02]  /*46580*/  R2UR UR6, R152 ;  /* 0x00000000980672ca */ /* 0x000fe400000e0000 */
[----:B------:R-:W-:Y:S02]  /*46590*/  R2UR UR7, R153 ;  /* 0x00000000990772ca */ /* 0x000fe400000e0000 */
[----:B------:R-:W-:Y:S02]  /*465a0*/  F2FP.BF16.F32.PACK_AB R152, R15, R18 ;  /* 0x000000120f98723e */ /* 0x000fe400000010ff */
[----:B------:R-:W-:Y:S02]  /*465b0*/  F2FP.BF16.F32.PACK_AB R154, R13, R14 ;  /* 0x0000000e0d9a723e */ /* 0x000fe400000010ff */
[----:B------:R-:W-:Y:S02]  /*465c0*/  F2FP.BF16.F32.PACK_AB R153, R11, R12 ;  /* 0x0000000c0b99723e */ /* 0x000fe400000010ff */
[----:B------:R-:W-:-:S02]  /*465d0*/  F2FP.BF16.F32.PACK_AB R155, R10, R0 ;  /* 0x000000000a9b723e */ /* 0x000fc400000010ff */
        /* <DEDUP_REMOVED lines=24> */
[----:B--2---:R-:W-:-:S06]  /*46760*/  WARPGROUP.ARRIVE ;  /* 0x00000000000079c5 */ /* 0x004fcc0000000000 */
[----:B------:R-:W-:Y:S01]  /*46770*/  HGMMA.64x256x16.F32.BF16 R24, R152, gdesc[UR4].tnspB, R24, gsb0 ;  /* 0x43e0000498187df0 */ /* 0x000fe20008001818 */
        /* <DEDUP_REMOVED lines=2698> */
[----:B------:R4:W-:Y:S04]  /*51020*/  ST.E desc[UR18][R2.64+0x1b4], R133 ;  /* 0x0001b48502007985 */ /* 0x0009e8000c101912 */
        /* <DEDUP_REMOVED lines=17> */
[----:B------:R-:W-:Y:S01]  /*51140*/  R2UR UR19, R5 ;  /* 0x00000000051372ca */ /* 0x000fe200000e0000 */
[----:B------:R4:W-:Y:S04]  /*51150*/  ST.E desc[UR6][R2.64+0x1d0], R140 ;  /* 0x0001d08c02007985 */ /* 0x0009e8000c101906 */
[----:B------:R4:W-:Y:S04]  /*51160*/  ST.E desc[UR8][R2.64+0x1d4], R141 ;  /* 0x0001d48d02007985 */ /* 0x0009e8000c101908 */
[----:B------:R4:W-:Y:S04]  /*51170*/  ST.E desc[UR10][R2.64+0x1d8], R142 ;  /* 0x0001d88e02007985 */ /* 0x0009e8000c10190a */
[----:B------:R4:W-:Y:S04]  /*51180*/  ST.E desc[UR12][R2.64+0x1dc], R143 ;  /* 0x0001dc8f02007985 */ /* 0x0009e8000c10190c */
[----:B------:R4:W-:Y:S04]  /*51190*/  ST.E desc[UR14][R2.64+0x1e0], R144 ;  /* 0x0001e09002007985 */ /* 0x0009e8000c10190e */
[----:B------:R4:W-:Y:S04]  /*511a0*/  ST.E desc[UR16][R2.64+0x1e4], R145 ;  /* 0x0001e49102007985 */ /* 0x0009e8000c101910 */
[----:B------:R-:W-:Y:S04]  /*511b0*/  ST.E desc[UR20][R2.64+0x1ec], R147 ;  /* 0x0001ec9302007985 */ /* 0x000fe8000c101914 */
[----:B------:R-:W-:Y:S01]  /*511c0*/  ST.E desc[UR22][R2.64+0x1f0], R148 ;  /* 0x0001f09402007985 */ /* 0x000fe2000c101916 */
[----:B------:R-:W-:-:S03]  /*511d0*/  R2UR UR22, R4 ;  /* 0x00000000041672ca */ /* 0x000fc600000e0000 */
[----:B------:R-:W-:Y:S01]  /*511e0*/  ST.E desc[UR24][R2.64+0x1f4], R149 ;  /* 0x0001f49502007985 */ /* 0x000fe2000c101918 */
[----:B------:R-:W-:-:S03]  /*511f0*/  R2UR UR23, R5 ;  /* 0x00000000051772ca */ /* 0x000fc600000e0000 */
[----:B------:R-:W-:Y:S01]  /*51200*/  ST.E desc[UR26][R2.64+0x1f8], R150 ;  /* 0x0001f89602007985 */ /* 0x000fe2000c10191a */
[----:B------:R-:W-:-:S03]  /*51210*/  R2UR UR20, R4 ;  /* 0x00000000041472ca */ /* 0x000fc600000e0000 */
[----:B------:R-:W-:Y:S01]  /*51220*/  ST.E desc[UR28][R2.64+0x1fc], R151 ;  /* 0x0001fc9702007985 */ /* 0x000fe2000c10191c */
[C---:B------:R-:W-:Y:S02]  /*51230*/  R2UR UR21, R5.reuse ;  /* 0x00000000051572ca */ /* 0x040fe400000e0000 */
[C---:B------:R-:W-:Y:S01]  /*51240*/  R2UR UR16, R4.reuse ;  /* 0x00000000041072ca */ /* 0x040fe200000e0000 */
[----:B------:R4:W-:Y:S01]  /*51250*/  ST.E desc[UR18][R2.64+0x1e8], R146 ;  /* 0x0001e89202007985 */ /* 0x0009e2000c101912 */
        /* <DEDUP_REMOVED lines=8> */
[----:B------:R-:W-:Y:S01]  /*512e0*/  R2UR UR11, R5 ;  /* 0x00000000050b72ca */ /* 0x000fe200000e0000 */
[----:B------:R-:W-:Y:S01]  /*512f0*/  ST.E desc[UR22][R8.64], R191 ;  /* 0x000000bf08007985 */ /* 0x000fe2000c101916 */
[----:B------:R-:W-:-:S02]  /*51300*/  R2UR UR8, R4 ;  /* 0x00000000040872ca */ /* 0x000fc400000e0000 */
        /* <DEDUP_REMOVED lines=349> */
[----:B------:R-:W-:Y:S01]  /*528e0*/  VIADD R6, R6, 0x280 ;  /* 0x0000028006067836 */ /* 0x000fe20000000000 */
[----:B------:R-:W-:-:S02]  /*528f0*/  R2UR UR7, R7 ;  /* 0x00000000070772ca */ /* 0x000fc400000e0000 */
[----:B------:R-:W-:Y:S02]  /*52900*/  F2FP.BF16.F32.PACK_AB R186, R186, R187 ;  /* 0x000000bbbaba723e */ /* 0x000fe400000010ff */
[----:B------:R-:W-:Y:S02]  /*52910*/  R2UR UR6, R6 ;  /* 0x00000000060672ca */ /* 0x000fe400000e0000 */
[----:B------:R-:W-:Y:S02]  /*52920*/  F2FP.BF16.F32.PACK_AB R184, R188, R189 ;  /* 0x000000bdbcb8723e */ /* 0x000fe400000010ff */
[----:B------:R-:W-:Y:S02]  /*52930*/  F2FP.BF16.F32.PACK_AB R185, R161, R162 ;  /* 0x000000a2a1b9723e */ /* 0x000fe400000010ff */
[----:B------:R-:W-:Y:S02]  /*52940*/  F2FP.BF16.F32.PACK_AB R187, R159, R160 ;  /* 0x000000a09fbb723e */ /* 0x000fe400000010ff */
        /* <DEDUP_REMOVED lines=27> */
[C---:B------:R-:W-:Y:S01]  /*52b00*/  R2UR UR7, R5.reuse ;  /* 0x00000000050772ca */ /* 0x040fe200000e0000 */
[----:B------:R-:W-:Y:S02]  /*52b10*/  WARPGROUP.DEPBAR.LE gsb0, 0x0 ;  /* 0x00008000000079c5 */ /* 0x000fe40000010000 */
[----:B------:R-:W-:Y:S01]  /*52b20*/  ST.E desc[UR4][R2.64], R24 ;  /* 0x0000001802007985 */ /* 0x000fe2000c101904 */
[----:B------:R-:W-:Y:S02]  /*52b30*/  R2UR UR4, R4 ;  /* 0x00000000040472ca */ /* 0x000fe400000e0000 */
[----:B------:R-:W-:-:S07]  /*52b40*/  R2UR UR5, R5 ;  /* 0x00000000050572ca */ /* 0x000fce00000e0000 */
[----:B------:R0:W-:Y:S01]  /*52b50*/  ST.E desc[UR6][R2.64+0x4], R25 ;  /* 0x0000041902007985 */ /* 0x0001e2000c101906 */
[C---:B------:R-:W-:Y:S02]  /*52b60*/  R2UR UR6, R4.reuse ;  /* 0x00000000040672ca */ /* 0x040fe400000e0000 */
[C---:B------:R-:W-:Y:S01]  /*52b70*/  R2UR UR7, R5.reuse ;  /* 0x00000000050772ca */ /* 0x040fe200000e0000 */
[----:B------:R-:W-:Y:S01]  /*52b80*/  ST.E desc[UR8][R2.64+0x8], R26 ;  /* 0x0000081a02007985 */ /* 0x000fe2000c101908 */
[C---:B------:R-:W-:Y:S02]  /*52b90*/  R2UR UR8, R4.reuse ;  /* 0x00000000040872ca */ /* 0x040fe400000e0000 */
[C---:B------:R-:W-:Y:S01]  /*52ba0*/  R2UR UR9, R5.reuse ;  /* 0x00000000050972ca */ /* 0x040fe200000e0000 */
[----:B------:R1:W-:Y:S01]  /*52bb0*/  ST.E desc[UR10][R2.64+0xc], R27 ;  /* 0x00000c1b02007985 */ /* 0x0003e2000c10190a */
[C---:B------:R-:W-:Y:S02]  /*52bc0*/  R2UR UR10, R4.reuse ;  /* 0x00000000040a72ca */ /* 0x040fe400000e0000 */
[----:B------:R-:W-:Y:S01]  /*52bd0*/  R2UR UR11, R5 ;  /* 0x00000000050b72ca */ /* 0x000fe200000e0000 */
[----:B------:R-:W-:Y:S01]  /*52be0*/  ST.E desc[UR12][R2.64+0x10], R28 ;  /* 0x0000101c02007985 */ /* 0x000fe2000c10190c */
[----:B------:R-:W-:-:S02]  /*52bf0*/  R2UR UR12, R4 ;  /* 0x00000000040c72ca */ /* 0x000fc400000e0000 */
[C---:B------:R-:W-:Y:S01]  /*52c00*/  R2UR UR13, R5.reuse ;  /* 0x00000000050d72ca */ /* 0x040fe200000e0000 */
[----:B------:R2:W-:Y:S01]  /*52c10*/  ST.E desc[UR14][R2.64+0x14], R29 ;  /* 0x0000141d02007985 */ /* 0x0005e2000c10190e */
[C---:B------:R-:W-:Y:S02]  /*52c20*/  R2UR UR14, R4.reuse ;  /* 0x00000000040e72ca */ /* 0x040fe400000e0000 */
[C---:B------:R-:W-:Y:S01]  /*52c30*/  R2UR UR15, R5.reuse ;  /* 0x00000000050f72ca */ /* 0x040fe200000e0000 */
[----:B------:R-:W-:Y:S01]  /*52c40*/  ST.E desc[UR16][R2.64+0x18], R30 ;  /* 0x0000181e02007985 */ /* 0x000fe2000c101910 */
[C---:B------:R-:W-:Y:S02]  /*52c50*/  R2UR UR16, R4.reuse ;  /* 0x00000000041072ca */ /* 0x040fe400000e0000 */
[----:B------:R-:W-:Y:S01]  /*52c60*/  R2UR UR17, R5 ;  /* 0x00000000051172ca */ /* 0x000fe200000e0000 */
[----:B------:R3:W-:Y:S01]  /*52c70*/  ST.E desc[UR18][R2.64+0x1c], R31 ;  /* 0x00001c1f02007985 */ /* 0x0007e2000c101912 */
[----:B------:R-:W-:-:S02]  /*52c80*/  R2UR UR18, R4 ;  /* 0x00000000041272ca */ /* 0x000fc400000e0000 */
        /* <DEDUP_REMOVED lines=10> */
[----:B------:R-:W-:Y:S01]  /*52d30*/  ST.E desc[UR6][R2.64+0x2c], R35 ;  /* 0x00002c2302007985 */ /* 0x000fe2000c101906 */
[C---:B------:R-:W-:Y:S02]  /*52d40*/  R2UR UR6, R4.reuse ;  /* 0x00000000040672ca */ /* 0x040fe400000e0000 */
[C---:B------:R-:W-:Y:S01]  /*52d50*/  R2UR UR7, R5.reuse ;  /* 0x00000000050772ca */ /* 0x040fe200000e0000 */
[----:B------:R-:W-:Y:S01]  /*52d60*/  ST.E desc[UR8][R2.64+0x30], R36 ;  /* 0x0000302402007985 */ /* 0x000fe2000c101908 */
        /* <DEDUP_REMOVED lines=345> */
[----:B------:R-:W-:-:S03]  /*54300*/  R2UR UR4, R4 ;  /* 0x00000000040472ca */ /* 0x000fc600000e0000 */
[----:B------:R4:W-:Y:S01]  /*54310*/  ST.E desc[UR6][R8.64], R191 ;  /* 0x000000bf08007985 */ /* 0x0009e2000c101906 */
[----:B------:R-:W-:-:S03]  /*54320*/  R2UR UR5, R5 ;  /* 0x00000000050572ca */ /* 0x000fc600000e0000 */
[----:B------:R-:W4:Y:S01]  /*54330*/  LD.E R7, desc[UR8][R2.64] ;  /* 0x0000000802077980 */ /* 0x000f22000c101900 */
[C---:B------:R-:W-:Y:S02]  /*54340*/  R2UR UR6, R4.reuse ;  /* 0x00000000040672ca */ /* 0x040fe400000e0000 */
[C---:B------:R-:W-:Y:S01]  /*54350*/  R2UR UR7, R5.reuse ;  /* 0x00000000050772ca */ /* 0x040fe200000e0000 */
[----:B------:R-:W4:Y:S01]  /*54360*/  LD.E R11, desc[UR10][R2.64+0x4] ;  /* 0x0000040a020b7980 */ /* 0x000f22000c101900 */
[C---:B------:R-:W-:Y:S02]  /*54370*/  R2UR UR8, R4.reuse ;  /* 0x00000000040872ca */ /* 0x040fe400000e0000 */
[C---:B------:R-:W-:Y:S01]  /*54380*/  R2UR UR9, R5.reuse ;  /* 0x00000000050972ca */ /* 0x040fe200000e0000 */
[----:B------:R-:W4:Y:S01]  /*54390*/  LD.E R13, desc[UR12][R2.64+0x8] ;  /* 0x0000080c020d7980 */ /* 0x000f22000c101900 */
        /* <DEDUP_REMOVED lines=11> */
[----:B-1----:R-:W4:Y:S01]  /*54450*/  LD.E R27, desc[UR20][R2.64+0x18] ;  /* 0x00001814021b7980 */ /* 0x002f22000c101900 */
[----:B------:R-:W-:-:S02]  /*54460*/  R2UR UR18, R4 ;  /* 0x00000000041272ca */ /* 0x000fc400000e0000 */
[C---:B------:R-:W-:Y:S01]  /*54470*/  R2UR UR19, R5.reuse ;  /* 0x00000000051372ca */ /* 0x040fe200000e0000 */
[----:B--2---:R-:W2:Y:S01]  /*54480*/  LD.E R29, desc[UR22][R2.64+0x1c] ;  /* 0x00001c16021d7980 */ /* 0x004ea2000c101900 */
[C---:B------:R-:W-:Y:S02]  /*54490*/  R2UR UR20, R4.reuse ;  /* 0x00000000041472ca */ /* 0x040fe400000e0000 */
[C---:B------:R-:W-:Y:S01]  /*544a0*/  R2UR UR21, R5.reuse ;  /* 0x00000000051572ca */ /* 0x040fe200000e0000 */
[----:B---3--:R-:W3:Y:S01]  /*544b0*/  LD.E R31, desc[UR24][R2.64+0x20] ;  /* 0x00002018021f7980 */ /* 0x008ee2000c101900 */
[C---:B------:R-:W-:Y:S02]  /*544c0*/  R2UR UR22, R4.reuse ;  /* 0x00000000041672ca */ /* 0x040fe400000e0000 */
[----:B------:R-:W-:Y:S01]  /*544d0*/  R2UR UR23, R5 ;  /* 0x00000000051772ca */ /* 0x000fe200000e0000 */
[----:B----4-:R-:W4:Y:S01]  /*544e0*/  LD.E R33, desc[UR26][R2.64+0x24] ;  /* 0x0000241a02217980 */ /* 0x010f22000c101900 */
[----:B------:R-:W-:-:S02]  /*544f0*/  R2UR UR24, R4 ;  /* 0x00000000041872ca */ /* 0x000fc400000e0000 */
        /* <DEDUP_REMOVED lines=374> */
[----:B--2---:R-:W-:Y:S01]  /*55c60*/  ST.E desc[UR18][R2.64+0x1c], R29 ;  /* 0x00001c1d02007985 */ /* 0x004fe2000c101912 */
[----:B------:R-:W-:-:S02]  /*55c70*/  R2UR UR18, R4 ;  /* 0x00000000041272ca */ /* 0x000fc400000e0000 */
[C---:B------:R-:W-:Y:S01]  /*55c80*/  R2UR UR19, R5.reuse ;  /* 0x00000000051372ca */ /* 0x040fe200000e0000 */
[----:B---3--:R-:W-:Y:S01]  /*55c90*/  ST.E desc[UR20][R2.64+0x20], R31 ;  /* 0x0000201f02007985 */ /* 0x008fe2000c101914 */
[C---:B------:R-:W-:Y:S02]  /*55ca0*/  R2UR UR20, R4.reuse ;  /* 0x00000000041472ca */ /* 0x040fe400000e0000 */
[C---:B------:R-:W-:Y:S01]  /*55cb0*/  R2UR UR21, R5.reuse ;  /* 0x00000000051572ca */ /* 0x040fe200000e0000 */
[----:B----4-:R-:W-:Y:S01]  /*55cc0*/  ST.E desc[UR22][R2.64+0x24], R33 ;  /* 0x0000242102007985 */ /* 0x010fe2000c101916 */
[C---:B------:R-:W-:Y:S02]  /*55cd0*/  R2UR UR22, R4.reuse ;  /* 0x00000000041672ca */ /* 0x040fe400000e0000 */
[----:B------:R-:W-:Y:S01]  /*55ce0*/  R2UR UR23, R5 ;  /* 0x00000000051772ca */ /* 0x000fe200000e0000 */
[----:B------:R-:W-:Y:S01]  /*55cf0*/  ST.E desc[UR24][R2.64+0x28], R9 ;  /* 0x0000280902007985 */ /* 0x000fe2000c101918 */
        /* <DEDUP_REMOVED lines=331> */
[----:B0-----:R-:W2:Y:S01]  /*571b0*/  LDL.64 R8, [R158+0x40] ;  /* 0x000040009e087983 */ /* 0x001ea20000100a00 */
[----:B------:R-:W-:-:S02]  /*571c0*/  R2UR UR4, R4 ;  /* 0x00000000040472ca */ /* 0x000fc400000e0000 */
[----:B------:R-:W-:Y:S01]  /*571d0*/  R2UR UR5, R5 ;  /* 0x00000000050572ca */ /* 0x000fe200000e0000 */
[----:B------:R-:W3:-:S12]  /*571e0*/  LDL.64 R6, [R158] ;  /* 0x000000009e067983 */ /* 0x000ed80000100a00 */
[----:B--2---:R-:W2:Y:S01]  /*571f0*/  LD.E R0, desc[UR4][R8.64] ;  /* 0x0000000408007980 */ /* 0x004ea2000c101900 */
[----:B------:R-:W-:Y:S02]  /*57200*/  R2UR UR4, R4 ;  /* 0x00000000040472ca */ /* 0x000fe400000e0000 */
[----:B------:R-:W-:Y:S01]  /*57210*/  R2UR UR5, R5 ;  /* 0x00000000050572ca */ /* 0x000fe200000e0000 */
[----:B------:R-:W-:-:S12]  /*57220*/  BSSY B2, `(.L_x_2488) ;  /* 0x0000006000027945 */ /* 0x000fd80003800000 */
[----:B---3--:R1:W5:Y:S01]  /*57230*/  LD.E R6, desc[UR4][R6.64] ;  /* 0x0000000406067980 */ /* 0x008362000c101900 */
[----:B--2---:R-:W-:-:S04]  /*57240*/  LOP3.LUT R0, R0, 0x1, RZ, 0xfc, !PT ;  /* 0x0000000100007812 */ /* 0x004fc800078efcff */
[----:B------:R-:W-:-:S13]  /*57250*/  ISETP.NE.AND P0, PT, R0, 0x3, PT ;  /* 0x000000030000780c */ /* 0x000fda0003f05270 */
[----:B-1----:R-:W-:Y:S05]  /*57260*/  @!P0 BRA `(.L_x_2489) ;  /* 0x0000000000048947 */ /* 0x002fea0003800000 */
[----:B------:R-:W-:Y:S01]  /*57270*/  BPT.TRAP 0x1 ;  /* 0x000000040000795c */ /* 0x000fe20000300000 */
.L_x_2489:
[----:B------:R-:W-:Y:S05]  /*57280*/  BSYNC B2 ;  /* 0x0000000000027941 */ /* 0x000fea0003800000 */
.L_x_2488:
[C---:B------:R-:W-:Y:S02]  /*57290*/  R2UR UR6, R4.reuse ;  /* 0x00000000040672ca */ /* 0x040fe400000e0000 */
[C---:B------:R-:W-:Y:S02]  /*572a0*/  R2UR UR7, R5.reuse ;  /* 0x00000000050772ca */ /* 0x040fe400000e0000 */
[----:B------:R-:W-:Y:S02]  /*572b0*/  R2UR UR4, R4 ;  /* 0x00000000040472ca */ /* 0x000fe400000e0000 */
[----:B------:R-:W-:-:S09]  /*572c0*/  R2UR UR5, R5 ;  /* 0x00000000050572ca */ /* 0x000fd200000e0000 */
[----:B------:R-:W2:Y:S04]  /*572d0*/  LD.E.64 R2, desc[UR6][R8.64+0x20] ;  /* 0x0000200608027980 */ /* 0x000ea8000c101b00 */
[----:B------:R-:W3:Y:S01]  /*572e0*/  LD.E R0, desc[UR4][R8.64+0xc] ;  /* 0x00000c0408007980 */ /* 0x000ee2000c101900 */
[----:B------:R-:W-:Y:S01]  /*572f0*/  IMAD.MOV.U32 R193, RZ, RZ, 0x0 ;  /* 0x00000000ffc17424 */ /* 0x000fe200078e00ff */
[----:B--2---:R-:W-:-:S05]  /*57300*/  MOV R3, R2 ;  /* 0x0000000200037202 */ /* 0x004fca0000000f00 */
[----:B-----5:R-:W-:-:S05]  /*57310*/  IMAD R3, R6, 0x8, R3 ;  /* 0x0000000806037824 */ /* 0x020fca00078e0203 */
[----:B---3--:R-:W-:-:S04]  /*57320*/  PRMT R0, R0, 0x654, R3 ;  /* 0x0000065400007816 */ /* 0x008fc80000000003 */
[----:B------:R0:W-:Y:S02]  /*57330*/  SYNCS.ARRIVE.TRANS64.RED.A1T0 RZ, [R0+URZ], RZ ;  /* 0x000000ff00ff79a7 */ /* 0x0001e4000810043f */
[----:B0-----:R-:W-:Y:S05]  /*57340*/  RET.REL.NODEC R192 `(_ZN7cutlass13device_kernelIN5flash11enable_sm90INS1_16FlashAttnFwdSm90INS1_25CollectiveMainloopFwdSm90ILi2EN4cute5tupleIJNS5_1CILi1EEES8_S8_EEENS6_IJNS7_ILi128EEENS7_ILi96EEENS7_ILi64EEEEEELi256ENS_10bfloat16_tEfNS_4arch4Sm90ELb0ELb1ELb1ELb0ELb1ELb0ELb1ELb1ELb0ELb1ELb1ELb0EEENS1_21CollectiveEpilogueFwdINS6_IJSA_NS7_ILi256EEESB_EEES9_SE_SG_Li256ELb0ELb1ELb1ELb0EEENS1_19SingleTileSchedulerILb0ELb1ELb1ELi128EEEEEEEEEvNT_6ParamsE) ;  /* 0xfffffa8cc02c7950 */ /* 0x001fea0003c3ffff */
.L_x_2464:
[----:B0-----:R0:W1:Y:S02]  /*57350*/  SYNCS.PHASECHK.TRANS64.TRYWAIT P0, [R10+URZ], R11 ;  /* 0x0000000b0a0075a7 */ /* 0x001064000800017f */
[----:B-1----:R-:W-:Y:S05]  /*57360*/  @!P0 NANOSLEEP.SYNCS 0x989680 ;  /* 0x009896800000895d */ /* 0x002fea0003900000 */
[----:B------:R-:W1:Y:S02]  /*57370*/  @!P0 SYNCS.PHASECHK.TRANS64 P0, [R10+URZ], R11 ;  /* 0x0000000b0a0085a7 */ /* 0x000e64000800007f */
[----:B-1----:R-:W-:Y:S05]  /*57380*/  @!P0 BRA `(.L_x_2464) ;  /* 0xfffffffc00f08947 */ /* 0x002fea000383ffff */
[----:B------:R-:W-:Y:S05]  /*57390*/  BRA `(.L_x_2463) ;  /* 0xfffffe48001c7947 */ /* 0x000fea000383ffff */
.L_x_2471:
[----:B0-----:R0:W1:Y:S02]  /*573a0*/  SYNCS.PHASECHK.TRANS64.TRYWAIT P0, [R10+URZ], R11 ;  /* 0x0000000b0a0075a7 */ /* 0x001064000800017f */
[----:B-1----:R-:W-:Y:S05]  /*573b0*/  @!P0 NANOSLEEP.SYNCS 0x989680 ;  /* 0x009896800000895d */ /* 0x002fea0003900000 */
[----:B------:R-:W1:Y:S02]  /*573c0*/  @!P0 SYNCS.PHASECHK.TRANS64 P0, [R10+URZ], R11 ;  /* 0x0000000b0a0085a7 */ /* 0x000e64000800007f */
[----:B-1----:R-:W-:Y:S05]  /*573d0*/  @!P0 BRA `(.L_x_2471) ;  /* 0xfffffffc00f08947 */ /* 0x002fea000383ffff */
[----:B------:R-:W-:Y:S05]  /*573e0*/  BRA `(.L_x_2470) ;  /* 0xfffffe4c00f07947 */ /* 0x000fea000383ffff */
.L_x_2490:
        /* <DEDUP_REMOVED lines=9> */
.L_x_6563:


//--------------------- .text._ZN7cutlass13device_kernelIN5flash11enable_sm90INS1_16FlashAttnFwdSm90INS1_25CollectiveMainloopFwdSm90ILi2EN4cute5tupleIJNS5_1CILi1EEES8_S8_EEENS6_IJNS7_ILi128EEENS7_ILi96EEENS7_ILi64EEEEEELi256ENS_10bfloat16_tEfNS_4arch4Sm90ELb0ELb1ELb1ELb1ELb1ELb0ELb0ELb1ELb0ELb1ELb1ELb0EEENS1_21CollectiveEpilogueFwdINS6_IJSA_NS7_ILi256EEESB_EEES9_SE_SG_Li256ELb1ELb1ELb1ELb0EEENS1_36VarlenDynamicPersistentTileSchedulerILi128ELi96ELi256ELi128ELb1ELb1ELb1ELb1ELb0ELb1EEEEEEEEEvNT_6ParamsE --------------------------
	.section	.text._ZN7cutlass13device_kernelIN5flash11enable_sm90INS1_16FlashAttnFwdSm90INS1_25CollectiveMainloopFwdSm90ILi2EN4cute5tupleIJNS5_1CILi1EEES8_S8_EEENS6_IJNS7_ILi128EEENS7_ILi96EEENS7_ILi64EEEEEELi256ENS_10bfloat16_tEfNS_4arch4Sm90ELb0ELb1ELb1ELb1ELb1ELb0ELb0ELb1ELb0ELb1ELb1ELb0EEENS1_21CollectiveEpilogueFwdINS6_IJSA_NS7_ILi256EEESB_EEES9_SE_SG_Li256ELb1ELb1ELb1ELb0EEENS1_36VarlenDynamicPersistentTileSchedulerILi128ELi96ELi256ELi128ELb1ELb1ELb1ELb1ELb0ELb1EEEEEEEEEvNT_6ParamsE,"ax",@progbits
	.align	128
.text._ZN7cutlass13device_kernelIN5flash11enable_sm90INS1_16FlashAttnFwdSm90INS1_25CollectiveMainloopFwdSm90ILi2EN4cute5tupleIJNS5_1CILi1EEES8_S8_EEENS6_IJNS7_ILi128EEENS7_ILi96EEENS7_ILi64EEEEEELi256ENS_10bfloat16_tEfNS_4arch4Sm90ELb0ELb1ELb1ELb1ELb1ELb0ELb0ELb1ELb0ELb1ELb1ELb0EEENS1_21CollectiveEpilogueFwdINS6_IJSA_NS7_ILi256EEESB_EEES9_SE_SG_Li256ELb1ELb1ELb1ELb0EEENS1_36VarlenDynamicPersistentTileSchedulerILi128ELi96ELi256ELi128ELb1ELb1ELb1ELb1ELb0ELb1EEEEEEEEEvNT_6ParamsE:
        .type           _ZN7cutlass13device_kernelIN5flash11enable_sm90INS1_16FlashAttnFwdSm90INS1_25CollectiveMainloopFwdSm90ILi2EN4cute5tupleIJNS5_1CILi1EEES8_S8_EEENS6_IJNS7_ILi128EEENS7_ILi96EEENS7_ILi64EEEEEELi256ENS_10bfloat16_tEfNS_4arch4Sm90ELb0ELb1ELb1ELb1ELb1ELb0ELb0ELb1ELb0ELb1ELb1ELb0EEENS1_21CollectiveEpilogueFwdINS6_IJSA_NS7_ILi256EEESB_EEES9_SE_SG_Li256ELb1ELb1ELb1ELb0EEENS1_36VarlenDynamicPersistentTileSchedulerILi128ELi96ELi256ELi128ELb1ELb1ELb1ELb1ELb0ELb1EEEEEEEEEvNT_6ParamsE,@function
        .size           _ZN7cutlass13device_kernelIN5flash11enable_sm90INS1_16FlashAttnFwdSm90INS1_25CollectiveMainloopFwdSm90ILi2EN4cute5tupleIJNS5_1CILi1EEES8_S8_EEENS6_IJNS7_ILi128EEENS7_ILi96EEENS7_ILi64EEEEEELi256ENS_10bfloat16_tEfNS_4arch4Sm90ELb0ELb1ELb1ELb1ELb1ELb0ELb0ELb1ELb0ELb1ELb1ELb0EEENS1_21CollectiveEpilogueFwdINS6_IJSA_NS7_ILi256EEESB_EEES9_SE_SG_Li256ELb1ELb1ELb1ELb0EEENS1_36VarlenDynamicPersistentTileSchedulerILi128ELi96ELi256ELi128ELb1ELb1ELb1ELb1ELb0ELb1EEEEEEEEEvNT_6ParamsE,(.L_x_6565 - _ZN7cutlass13device_kernelIN5flash11enable_sm90INS1_16FlashAttnFwdSm90INS1_25CollectiveMainloopFwdSm90ILi2EN4cute5tupleIJNS5_1CILi1EEES8_S8_EEENS6_IJNS7_ILi128EEENS7_ILi96EEENS7_ILi64EEEEEELi256ENS_10bfloat16_tEfNS_4arch4Sm90ELb0ELb1ELb1ELb1ELb1ELb0ELb0ELb1ELb0ELb1ELb1ELb0EEENS1_21CollectiveEpilogueFwdINS6_IJSA_NS7_ILi256EEESB_EEES9_SE_SG_Li256ELb1ELb1ELb1ELb0EEENS1_36VarlenDynamicPersistentTileSchedulerILi128ELi96ELi256ELi128ELb1ELb1ELb1ELb1ELb0ELb1EEEEEEEEEvNT_6ParamsE)
        .other          _ZN7cutlass13device_kernelIN5flash11enable_sm90INS1_16FlashAttnFwdSm90INS1_25CollectiveMainloopFwdSm90ILi2EN4cute5tupleIJNS5_1CILi1EEES8_S8_EEENS6_IJNS7_ILi128EEENS7_ILi96EEENS7_ILi64EEEEEELi256ENS_10bfloat16_tEfNS_4arch4Sm90ELb0ELb1ELb1ELb1ELb1ELb0ELb0ELb1ELb0ELb1ELb1ELb0EEENS1_21CollectiveEpilogueFwdINS6_IJSA_NS7_ILi256EEESB_EEES9_SE_SG_Li256ELb1ELb1ELb1ELb0EEENS1_36VarlenDynamicPersistentTileSchedulerILi128ELi96ELi256ELi128ELb1ELb1ELb1ELb1ELb0ELb1EEEEEEEEEvNT_6ParamsE,@"STO_CUDA_ENTRY STV_DEFAULT"
_ZN7cutlass13device_kernelIN5flash11enable_sm90INS1_16FlashAttnFwdSm90INS1_25CollectiveMainloopFwdSm90ILi2EN4cute5tupleIJNS5_1CILi1EEES8_S8_EEENS6_IJNS7_ILi128EEENS7_ILi96EEENS7_ILi64EEEEEELi256ENS_10bfloat16_tEfNS_4arch4Sm90ELb0ELb1ELb1ELb1ELb1ELb0ELb0ELb1ELb0ELb1ELb1ELb0EEENS1_21CollectiveEpilogueFwdINS6_IJSA_NS7_ILi256EEESB_EEES9_SE_SG_Li256ELb1ELb1ELb1ELb0EEENS1_36VarlenDynamicPersistentTileSchedulerILi128ELi96ELi256ELi128ELb1ELb1ELb1ELb1ELb0ELb1EEEEEEEEEvNT_6ParamsE:
        /* <DEDUP_REMOVED lines=45> */
.L_x_2491:
        /* <DEDUP_REMOVED lines=22> */
.L_x_2492:
        /* <DEDUP_REMOVED lines=18> */
.L_x_2493:
        /* <DEDUP_REMOVED lines=22> */
.L_x_2494:
        /* <DEDUP_REMOVED lines=23> */
.L_x_2495:
        /* <DEDUP_REMOVED lines=8> */
.L_x_2497:
        /* <DEDUP_REMOVED lines=28> */
[----:B------:R-:W-:-:S03]  /*0a60*/  LOP3.LUT R5, R2, 0xffffff80, RZ, 0xc0, !PT ;  /* 0xffffff8002057812 */ /* 0x000fc600078ec0ff */
[----:B------:R-:W-:Y:S02]  /*0a70*/  IMAD.SHL.U32 R6, R4, 0x20, RZ ;  /* 0x0000002004067824 */ /* 0x000fe400078e00ff */
[----:B------:R-:W-:Y:S01]  /*0a80*/  IMAD.IADD R226, R0, 0x1, -R5 ;  /* 0x0000000100e27824 */ /* 0x000fe200078e0a05 */
[CC--:B------:R-:W-:Y:S02]  /*0a90*/  LEA.HI R5, R3.reuse, R0.reuse, RZ, 0x2 ;  /* 0x0000000003057211 */ /* 0x0c0fe400078f10ff */
[----:B------:R-:W-:Y:S02]  /*0aa0*/  LEA.HI R3, R3, R0, RZ, 0x4 ;  /* 0x0000000003037211 */ /* 0x000fe400078f20ff */
[----:B------:R-:W-:Y:S02]  /*0ab0*/  SHF.R.S32.HI R9, RZ, 0x1f, R226 ;  /* 0x0000001fff097819 */ /* 0x000fe400000114e2 */
[----:B------:R-:W-:Y:S02]  /*0ac0*/  LOP3.LUT R11, R5, 0xfffffffc, RZ, 0xc0, !PT ;  /* 0xfffffffc050b7812 */ /* 0x000fe400078ec0ff */
[----:B------:R-:W-:-:S02]  /*0ad0*/  LOP3.LUT R5, R3, 0x3fffff0, RZ, 0xc0, !PT ;  /* 0x03fffff003057812 */ /* 0x000fc400078ec0ff */
[----:B------:R-:W-:Y:S01]  /*0ae0*/  SHF.R.S32.HI R4, RZ, 0x4, R3 ;  /* 0x00000004ff047819 */ /* 0x000fe20000011403 */
[C---:B------:R-:W-:Y:S01]  /*0af0*/  IMAD.IADD R12, R0.reuse, 0x1, -R11 ;  /* 0x00000001000c7824 */ /* 0x040fe200078e0a0b */
[----:B------:R-:W-:Y:S01]  /*0b00*/  LEA.HI R8, R9, R226, RZ, 0x2 ;  /* 0x000000e209087211 */ /* 0x000fe200078f10ff */
[----:B------:R-:W-:Y:S01]  /*0b10*/  IMAD.IADD R5, R0, 0x1, -R5 ;  /* 0x0000000100057824 */ /* 0x000fe200078e0a05 */
[----:B------:R-:W-:Y:S02]  /*0b20*/  LEA.HI R0, R3, R4, RZ, 0x1 ;  /* 0x0000000403007211 */ /* 0x000fe400078f08ff */
[--C-:B------:R-:W-:Y:S02]  /*0b30*/  SHF.R.S32.HI R10, RZ, 0x2, R8.reuse ;  /* 0x00000002ff0a7819 */ /* 0x100fe40000011408 */
[----:B------:R-:W-:Y:S02]  /*0b40*/  SHF.R.S32.HI R7, RZ, 0x1f, R8 ;  /* 0x0000001fff077819 */ /* 0x000fe40000011408 */
[----:B------:R-:W-:-:S02]  /*0b50*/  SHF.R.S32.HI R3, RZ, 0x7, R2 ;  /* 0x00000007ff037819 */ /* 0x000fc40000011402 */
[----:B------:R-:W-:Y:S02]  /*0b60*/  LEA.HI R11, R7, R10, RZ, 0x3 ;  /* 0x0000000a070b7211 */ /* 0x000fe400078f18ff */
[----:B------:R-:W-:Y:S02]  /*0b70*/  LEA.HI R2, R2, R3, RZ, 0x1 ;  /* 0x0000000302027211 */ /* 0x000fe400078f08ff */
[----:B------:R-:W-:Y:S02]  /*0b80*/  LOP3.LUT R6, R6, 0xfffffc00, RZ, 0xc0, !PT ;  /* 0xfffffc0006067812 */ /* 0x000fe400078ec0ff */
[----:B------:R-:W-:Y:S02]  /*0b90*/  LOP3.LUT R7, R0, 0x1ffffffe, RZ, 0xc0, !PT ;  /* 0x1ffffffe00077812 */ /* 0x000fe400078ec0ff */
[----:B------:R-:W-:Y:S01]  /*0ba0*/  LOP3.LUT R11, R11, 0xfffffff8, RZ, 0xc0, !PT ;  /* 0xfffffff80b0b7812 */ /* 0x000fe200078ec0ff */
[----:B------:R-:W-:Y:S01]  /*0bb0*/  IMAD R6, R5, 0x40, R6 ;  /* 0x0000004005067824 */ /* 0x000fe200078e0206 */
[----:B------:R-:W-:Y:S01]  /*0bc0*/  LEA.HI R9, R9, R226, RZ, 0x5 ;  /* 0x000000e209097211 */ /* 0x000fe200078f28ff */
[----:B------:R-:W-:Y:S01]  /*0bd0*/  IMAD.IADD R7, R4, 0x1, -R7 ;  /* 0x0000000104077824 */ /* 0x000fe200078e0a07 */
[----:B------:R-:W-:Y:S01]  /*0be0*/  LOP3.LUT R2, R2, 0x3fffffe, RZ, 0xc0, !PT ;  /* 0x03fffffe02027812 */ /* 0x000fe200078ec0ff */
[----:B------:R-:W-:Y:S01]  /*0bf0*/  IMAD.IADD R10, R10, 0x1, -R11 ;  /* 0x000000010a0a7824 */ /* 0x000fe200078e0a0b */
[----:B------:R-:W-:-:S02]  /*0c00*/  LEA.HI R0, R12, R12, RZ, 0x1 ;  /* 0x0000000c0c007211 */ /* 0x000fc400078f08ff */
[----:B------:R-:W-:Y:S01]  /*0c10*/  SHF.R.S32.HI R9, RZ, 0x5, R9 ;  /* 0x00000005ff097819 */ /* 0x000fe20000011409 */
[----:B------:R-:W-:Y:S01]  /*0c20*/  IMAD.IADD R2, R3, 0x1, -R2 ;  /* 0x0000000103027824 */ /* 0x000fe200078e0a02 */
[----:B------:R-:W-:Y:S01]  /*0c30*/  LOP3.LUT R3, R0, 0x1ffffffe, RZ, 0xc0, !PT ;  /* 0x1ffffffe00037812 */ /* 0x000fe200078ec0ff */
[----:B------:R-:W-:Y:S01]  /*0c40*/  IMAD R0, R7, 0x8, R6 ;  /* 0x0000000807007824 */ /* 0x000fe200078e0206 */
[----:B------:R-:W-:Y:S01]  /*0c50*/  LOP3.LUT R5, R8, 0x7ffffffc, RZ, 0xc0, !PT ;  /* 0x7ffffffc08057812 */ /* 0x000fe200078ec0ff */
[----:B------:R-:W-:Y:S02]  /*0c60*/  IMAD R9, R9, 0x10, R10 ;  /* 0x0000001009097824 */ /* 0x000fe400078e020a */
[----:B------:R-:W-:Y:S01]  /*0c70*/  IMAD.IADD R3, R12, 0x1, -R3 ;  /* 0x000000010c037824 */ /* 0x000fe200078e0a03 */
[----:B------:R0:W-:Y:S01]  /*0c80*/  STL [R1+0x18], R0 ;  /* 0x0000180001007387 */ /* 0x0001e20000100800 */
[----:B------:R-:W-:-:S04]  /*0c90*/  IMAD.IADD R5, R226, 0x1, -R5 ;  /* 0x00000001e2057824 */ /* 0x000fc800078e0a05 */
[----:B------:R-:W-:-:S04]  /*0ca0*/  IMAD.SHL.U32 R17, R5, 0x2, RZ ;  /* 0x0000000205117824 */ /* 0x000fc800078e00ff */
[C---:B------:R-:W-:Y:S02]  /*0cb0*/  VIADD R225, R17.reuse, 0x8 ;  /* 0x0000000811e17836 */ /* 0x040fe40000000000 */
[----:B0-----:R-:W-:Y:S02]  /*0cc0*/  IMAD R0, R2, 0x40, R9 ;  /* 0x0000004002007824 */ /* 0x001fe400078e0209 */
        /* <DEDUP_REMOVED lines=52> */
[----:B------:R-:W-:Y:S01]  /*1010*/  IMAD R22, R3, 0x8, R0 ;  /* 0x0000000803167824 */ /* 0x000fe200078e0200 */
[----:B0-----:R-:W-:-:S07]  /*1020*/  SHF.R.S32.HI R227, RZ, 0x1f, R200 ;  /* 0x0000001fffe37819 */ /* 0x001fce00000114c8 */
.L_x_2609:
[----:B------:R-:W-:Y:S01]  /*1030*/  ULDC.64 UR8, c[0x0][0xa28] ;  /* 0x00028a0000087ab9 */ /* 0x000fe20000000a00 */
[----:B0---4-:R-:W0:Y:S01]  /*1040*/  LDC.64 R6, c[0x0][0x418] ;  /* 0x00010600ff067b82 */ /* 0x011e220000000a00 */
[----:B------:R-:W-:Y:S01]  /*1050*/  UISETP.NE.U32.AND UP0, UPT, UR8, URZ, UPT ;  /* 0x0000003f0800728c */ /* 0x000fe2000bf05070 */
[----:B------:R-:W-:-:S03]  /*1060*/  IMAD.MOV.U32 R4, RZ, RZ, RZ ;  /* 0x000000ffff047224 */ /* 0x000fc600078e00ff */
[----:B------:R-:W-:-:S03]  /*1070*/  UISETP.NE.AND.EX UP0, UPT, UR9, URZ, UPT, UP0 ;  /* 0x0000003f0900728c */ /* 0x000fc6000bf05300 */
[----:B------:R-:W-:Y:S01]  /*1080*/  ULDC.64 UR8, c[0x0][0xa18] ;  /* 0x0002860000087ab9 */ /* 0x000fe20000000a00 */
[----:B-12---:R-:W1:Y:S01]  /*1090*/  LDC R0, c[0x0][0x424] ;  /* 0x00010900ff007b82 */ /* 0x006e620000000800 */
[----:B------:R-:W-:Y:S01]  /*10a0*/  UISETP.NE.U32.AND UP1, UPT, UR8, URZ, UPT ;  /* 0x0000003f0800728c */ /* 0x000fe2000bf25070 */
[----:B------:R-:W-:-:S03]  /*10b0*/  PLOP3.LUT P0, PT, PT, PT, UP0, 0x80, 0x0 ;  /* 0x000000000000781c */ /* 0x000fc60003f0f008 */
[----:B------:R-:W-:-:S03]  /*10c0*/  UISETP.NE.AND.EX UP1, UPT, UR9, URZ, UPT, UP1 ;  /* 0x0000003f0900728c */ /* 0x000fc6000bf25310 */
[----:B------:R-:W-:Y:S01]  /*10d0*/  @UP0 ULDC.64 UR8, c[0x0][0xa28] ;  /* 0x00028a0000080ab9 */ /* 0x000fe20000000a00 */
[----:B------:R-:W2:Y:S01]  /*10e0*/  LDC R9, c[0x0][0x2f0] ;  /* 0x0000bc00ff097b82 */ /* 0x000ea20000000800 */
[----:B------:R-:W-:Y:S01]  /*10f0*/  @UP0 UIMAD.WIDE UR8, UR7, 0x4, UR8 ;  /* 0x00000004070808a5 */ /* 0x000fe2000f8e0208 */
[----:B------:R-:W-:-:S05]  /*1100*/  PLOP3.LUT P2, PT, PT, PT, UP1, 0x80, 0x0 ;  /* 0x000000000000781c */ /* 0x000fca0003f4f018 */
[----:B------:R-:W-:Y:S01]  /*1110*/  @UP1 ULDC.64 UR10, c[0x0][0xa18] ;  /* 0x00028600000a1ab9 */ /* 0x000fe20000000a00 */
[----:B------:R-:W-:Y:S02]  /*1120*/  IMAD.U32 R2, RZ, RZ, UR8 ;  /* 0x00000008ff027e24 */ /* 0x000fe4000f8e00ff */
[----:B---3--:R-:W-:Y:S01]  /*1130*/  IMAD.U32 R3, RZ, RZ, UR9 ;  /* 0x00000009ff037e24 */ /* 0x008fe2000f8e00ff */
[----:B------:R-:W-:-:S04]  /*1140*/  @UP1 UIMAD.WIDE UR8, UR7, 0x4, UR10 ;  /* 0x00000004070818a5 */ /* 0x000fc8000f8e020a */
[----:B------:R3:W5:Y:S02]  /*1150*/  @P0 LDG.E R4, desc[UR48][R2.64] ;  /* 0x0000003002040981 */ /* 0x000764000c1e1900 */
[----:B------:R-:W-:Y:S02]  /*1160*/  IMAD.U32 R18, RZ, RZ, UR8 ;  /* 0x00000008ff127e24 */ /* 0x000fe4000f8e00ff */
[----:B------:R-:W-:Y:S01]  /*1170*/  IMAD.U32 R19, RZ, RZ, UR9 ;  /* 0x00000009ff137e24 */ /* 0x000fe2000f8e00ff */
[----:B------:R-:W-:-:S04]  /*1180*/  ULDC.64 UR8, c[0x0][0xa20] ;  /* 0x0002880000087ab9 */ /* 0x000fc80000000a00 */
[----:B------:R3:W5:Y:S01]  /*1190*/  @P2 LDG.E R18, desc[UR48][R18.64] ;  /* 0x0000003012122981 */ /* 0x000762000c1e1900 */
[----:B0-----:R-:W-:Y:S01]  /*11a0*/  ISETP.NE.U32.AND P0, PT, R6, RZ, PT ;  /* 0x000000ff0600720c */ /* 0x001fe20003f05070 */
[----:B------:R-:W-:Y:S01]  /*11b0*/  ULOP3.LUT UR40, UR5, 0xffff, URZ, 0xc0, !UPT ;  /* 0x0000ffff05287892 */ /* 0x000fe2000f8ec03f */
[----:B------:R-:W-:Y:S02]  /*11c0*/  ISETP.NE.U32.AND P1, PT, RZ, UR8, PT ;  /* 0x00000008ff007c0c */ /* 0x000fe4000bf25070 */
[----:B------:R-:W-:Y:S02]  /*11d0*/  ISETP.NE.AND.EX P0, PT, R7, RZ, PT, P0 ;  /* 0x000000ff0700720c */ /* 0x000fe40003f05300 */
[----:B------:R-:W-:Y:S02]  /*11e0*/  ISETP.NE.AND.EX P1, PT, RZ, UR9, PT, P1 ;  /* 0x00000009ff007c0c */ /* 0x000fe4000bf25310 */
[----:B-1----:R-:W-:Y:S01]  /*11f0*/  SEL R0, R0, 0x1, P0 ;  /* 0x0000000100007807 */ /* 0x002fe20000000000 */
[----:B---3--:R-:W-:Y:S10]  /*1200*/  @P2 BRA `(.L_x_2498) ;  /* 0x0000000000302947 */ /* 0x008ff40003800000 */
[----:B------:R-:W-:Y:S01]  /*1210*/  ULDC.64 UR8, c[0x0][0xa00] ;  /* 0x0002800000087ab9 */ /* 0x000fe20000000a00 */
[----:B-----5:R-:W0:Y:S01]  /*1220*/  LDC R18, c[0x0][0x288] ;  /* 0x0000a200ff127b82 */ /* 0x020e220000000800 */
[----:B------:R-:W-:-:S04]  /*1230*/  ISETP.NE.U32.AND P0, PT, RZ, UR8, PT ;  /* 0x00000008ff007c0c */ /* 0x000fc8000bf05070 */
[----:B------:R-:W-:-:S13]  /*1240*/  ISETP.NE.AND.EX P0, PT, RZ, UR9, PT, P0 ;  /* 0x00000009ff007c0c */ /* 0x000fda000bf05300 */
[----:B------:R-:W-:Y:S05]  /*1250*/  @!P0 BRA `(.L_x_2498) ;  /* 0x00000000001c8947 */ /* 0x000fea0003800000 */
[----:B------:R-:W-:Y:S02]  /*1260*/  ULDC.64 UR8, c[0x0][0xa00] ;  /* 0x0002800000087ab9 */ /* 0x000fe40000000a00 */
[----:B------:R-:W-:-:S06]  /*1270*/  UIMAD.WIDE UR8, UR7, 0x4, UR8 ;  /* 0x00000004070878a5 */ /* 0x000fcc000f8e0208 */
[----:B------:R-:W-:Y:S02]  /*1280*/  IMAD.U32 R2, RZ, RZ, UR8 ;  /* 0x00000008ff027e24 */ /* 0x000fe4000f8e00ff */
[----:B------:R-:W-:-:S05]  /*1290*/  IMAD.U32 R3, RZ, RZ, UR9 ;  /* 0x00000009ff037e24 */ /* 0x000fca000f8e00ff */
[----:B0-----:R-:W3:Y:S04]  /*12a0*/  LDG.E R18, desc[UR48][R2.64] ;  /* 0x0000003002127981 */ /* 0x001ee8000c1e1900 */
[----:B------:R-:W3:Y:S02]  /*12b0*/  LDG.E R5, desc[UR48][R2.64+0x4] ;  /* 0x0000043002057981 */ /* 0x000ee4000c1e1900 */
[----:B---3--:R-:W-:-:S07]  /*12c0*/  IMAD.IADD R18, R5, 0x1, -R18 ;  /* 0x0000000105127824 */ /* 0x008fce00078e0a12 */
.L_x_2498:
[----:B------:R-:W-:Y:S01]  /*12d0*/  UMOV UR41, UR7 ;  /* 0x0000000700297c82 */ /* 0x000fe20008000000 */
[----:B--2---:R-:W-:Y:S01]  /*12e0*/  IMAD R19, R0, R9, RZ ;  /* 0x0000000900137224 */ /* 0x004fe200078e02ff */
[----:B------:R-:W-:Y:S06]  /*12f0*/  @!P1 BRA `(.L_x_2499) ;  /* 0x0000000000189947 */ /* 0x000fec0003800000 */
[----:B------:R-:W-:Y:S02]  /*1300*/  ULDC.64 UR8, c[0x0][0xa20] ;  /* 0x0002880000087ab9 */ /* 0x000fe40000000a00 */
[----:B------:R-:W-:-:S06]  /*1310*/  UIMAD.WIDE UR8, UR7, 0x4, UR8 ;  /* 0x00000004070878a5 */ /* 0x000fcc000f8e0208 */
[----:B------:R-:W-:Y:S02]  /*1320*/  IMAD.U32 R2, RZ, RZ, UR8 ;  /* 0x00000008ff027e24 */ /* 0x000fe4000f8e00ff */
[----:B------:R-:W-:-:S05]  /*1330*/  IMAD.U32 R3, RZ, RZ, UR9 ;  /* 0x00000009ff037e24 */ /* 0x000fca000f8e00ff */
[----:B------:R1:W5:Y:S01]  /*1340*/  LDG.E R19, desc[UR48][R2.64] ;  /* 0x0000003002137981 */ /* 0x000362000c1e1900 */
[----:B------:R-:W-:Y:S05]  /*1350*/  BRA `(.L_x_2500) ;  /* 0x00000000002c7947 */ /* 0x000fea0003800000 */
.L_x_2499:
        /* <DEDUP_REMOVED lines=9> */
[----:B------:R-:W2:Y:S02]  /*13f0*/  LDG.E R0, desc[UR48][R2.64+0x4] ;  /* 0x0000043002007981 */ /* 0x000ea4000c1e1900 */
[----:B--2---:R-:W-:-:S07]  /*1400*/  IMAD.IADD R19, R0, 0x1, -R19 ;  /* 0x0000000100137824 */ /* 0x004fce00078e0a13 */
.L_x_2500:
[----:B------:R-:W2:Y:S01]  /*1410*/  LDC R0, c[0x0][0x448] ;  /* 0x00011200ff007b82 */ /* 0x000ea20000000800 */
[----:B------:R-:W-:Y:S01]  /*1420*/  USHF.L.U32 UR42, UR6, 0x7, URZ ;  /* 0x00000007062a7899 */ /* 0x000fe2000800063f */
[----:B-----5:R-:W-:Y:S01]  /*1430*/  IMAD.IADD R19, R19, 0x1, -R4 ;  /* 0x0000000113137824 */ /* 0x020fe200078e0a04 */
[----:B------:R-:W-:Y:S01]  /*1440*/  ULDC.64 UR12, c[0x0][0x9e0] ;  /* 0x00027800000c7ab9 */ /* 0x000fe20000000a00 */
[----:B------:R-:W-:Y:S01]  /*1450*/  LOP3.LUT R16, R16, 0xfff7ffff, RZ, 0xc0, !PT ;  /* 0xfff7ffff10107812 */ /* 0x000fe200078ec0ff */
[----:B------:R-:W-:Y:S02]  /*1460*/  UIADD3 UR4, UR42, 0x7f, URZ ;  /* 0x0000007f2a047890 */ /* 0x000fe4000fffe03f */
[----:B------:R-:W-:Y:S01]  /*1470*/  UISETP.GE.AND UP0, UPT, UR13, 0x1, UPT ;  /* 0x000000010d00788c */ /* 0x000fe2000bf06270 */
[----:B01----:R-:W-:-:S03]  /*1480*/  IADD3 R3, R19, 0x1, -R18 ;  /* 0x0000000113037810 */ /* 0x003fc60007ffe812 */
[----:B------:R-:W-:Y:S02]  /*1490*/  UP2UR UR47, UPR, URZ, 0x1 ;  /* 0x000000013f2f7883 */ /* 0x000fe40008000000 */
[----:B------:R-:W-:Y:S02]  /*14a0*/  PLOP3.LUT P0, PT, PT, PT, UP0, 0x40, 0x0 ;  /* 0x000000000000781c */ /* 0x000fe40003f0e808 */
[----:B--2---:R-:W-:Y:S01]  /*14b0*/  ISETP.NE.AND P1, PT, R0, 0x1, PT ;  /* 0x000000010000780c */ /* 0x004fe20003f25270 */
[----:B------:R-:W-:-:S12]  /*14c0*/  IMAD.U32 R0, RZ, RZ, UR4 ;  /* 0x00000004ff007e24 */ /* 0x000fd8000f8e00ff */
[----:B------:R-:W0:Y:S01]  /*14d0*/  @P1 LDC R2, c[0x0][0x44c] ;  /* 0x00011300ff021b82 */ /* 0x000e220000000800 */
[----:B------:R-:W-:-:S07]  /*14e0*/  @P1 LOP3.LUT R16, R16, 0x80000, RZ, 0xfc, !PT ;  /* 0x0008000010101812 */ /* 0x000fce00078efcff */
[----:B------:R-:W1:Y:S01]  /*14f0*/  @P1 LDC R5, c[0x0][0x450] ;  /* 0x00011400ff051b82 */ /* 0x000e620000000800 */
[----:B0-----:R-:W-:-:S05]  /*1500*/  @P1 IMAD.HI.U32 R2, R2, UR4, RZ ;  /* 0x0000000402021c27 */ /* 0x001fca000f8e00ff */
[----:B-1----:R-:W-:-:S05]  /*1510*/  @P1 SHF.R.U32.HI R0, RZ, R5, R2 ;  /* 0x00000005ff001219 */ /* 0x002fca0000011602 */
[----:B------:R-:W-:-:S04]  /*1520*/  IMAD.IADD R3, R3, 0x1, R0 ;  /* 0x0000000103037824 */ /* 0x000fc800078e0200 */
[----:B------:R-:W-:Y:S01]  /*1530*/  VIADD R0, R3, UR12 ;  /* 0x0000000c03007c36 */ /* 0x000fe20008000000 */
[----:B------:R-:W-:Y:S06]  /*1540*/  @P0 BRA `(.L_x_2501) ;  /* 0x0000000000480947 */ /* 0x000fec0003800000 */
[C---:B------:R-:W-:Y:S01]  /*1550*/  ISETP.GT.AND P0, PT, R3.reuse, RZ, PT ;  /* 0x000000ff0300720c */ /* 0x040fe20003f04270 */
[----:B------:R-:W-:-:S05]  /*1560*/  VIADD R2, R3, 0xffffffff ;  /* 0xffffffff03027836 */ /* 0x000fca0000000000 */
[----:B------:R-:W-:-:S07]  /*1570*/  R2UR UR4, R2 ;  /* 0x00000000020472ca */ /* 0x000fce00000e0000 */
[----:B------:R-:W-:Y:S08]  /*1580*/  @P0 BRA `(.L_x_2502) ;  /* 0x0000000000200947 */ /* 0x000ff00003800000 */
[----:B------:R-:W-:Y:S01]  /*1590*/  R2UR UR4, R3 ;  /* 0x00000000030472ca */ /* 0x000fe200000e0000 */
[----:B------:R-:W-:-:S11]  /*15a0*/  UISETP.NE.AND UP0, UPT, UR13, 0x1, UPT ;  /* 0x000000010d00788c */ /* 0x000fd6000bf05270 */
[----:B------:R-:W-:Y:S01]  /*15b0*/  @UP0 ULDC.64 UR8, c[0x0][0x9e8] ;  /* 0x00027a0000080ab9 */ /* 0x000fe20000000a00 */
[----:B------:R-:W-:-:S04]  /*15c0*/  UIADD3 UR4, -UR4, URZ, URZ ;  /* 0x0000003f04047290 */ /* 0x000fc8000fffe13f */
[----:B------:R-:W-:-:S04]  /*15d0*/  UIMAD.WIDE.U32 UR6, UR4, UR8, URZ ;  /* 0x00000008040672a5 */ /* 0x000fc8000f8e003f */
[----:B------:R-:W-:-:S04]  /*15e0*/  @UP0 USHF.R.U32.HI UR4, URZ, UR9, UR7 ;  /* 0x000000093f040299 */ /* 0x000fc80008011607 */
[----:B------:R-:W-:Y:S01]  /*15f0*/  ULOP3.LUT UR4, URZ, UR4, URZ, 0x33, !UPT ;  /* 0x000000043f047292 */ /* 0x000fe2000f8e333f */
[----:B------:R-:W-:Y:S11]  /*1600*/  BRA `(.L_x_2503) ;  /* 0x0000000000107947 */ /* 0x000ff60003800000 */
.L_x_2502:
[----:B------:R-:W-:-:S11]  /*1610*/  UISETP.NE.AND UP0, UPT, UR13, 0x1, UPT ;  /* 0x000000010d00788c */ /* 0x000fd6000bf05270 */
[----:B------:R-:W-:Y:S02]  /*1620*/  @UP0 ULDC.64 UR8, c[0x0][0x9e8] ;  /* 0x00027a0000080ab9 */ /* 0x000fe40000000a00 */
[----:B------:R-:W-:-:S04]  /*1630*/  UIMAD.WIDE.U32 UR6, UR4, UR8, URZ ;  /* 0x00000008040672a5 */ /* 0x000fc8000f8e003f */
[----:B------:R-:W-:-:S12]  /*1640*/  @UP0 USHF.R.U32.HI UR4, URZ, UR9, UR7 ;  /* 0x000000093f040299 */ /* 0x000fd80008011607 */
.L_x_2503:
[----:B------:R-:W-:-:S06]  /*1650*/  UIMAD UR4, UR4, UR13, UR13 ;  /* 0x0000000d040472a4 */ /* 0x000fcc000f8e020d */
[----:B------:R-:W-:-:S07]  /*1660*/  VIMNMX R0, R0, UR4, PT ;  /* 0x0000000400007c48 */ /* 0x000fce000bfe0100 */
.L_x_2501:
[----:B------:R-:W0:Y:S01]  /*1670*/  @P1 LDC R4, c[0x0][0x44c] ;  /* 0x00011300ff041b82 */ /* 0x000e220000000800 */
[----:B------:R-:W-:Y:S01]  /*1680*/  UISETP.GE.AND UP0, UPT, UR13, 0x1, UPT ;  /* 0x000000010d00788c */ /* 0x000fe2000bf06270 */
[----:B------:R-:W-:Y:S01]  /*1690*/  IMAD.U32 R3, RZ, RZ, UR42 ;  /* 0x0000002aff037e24 */ /* 0x000fe2000f8e00ff */
[----:B------:R-:W-:Y:S01]  /*16a0*/  ULDC UR4, c[0x0][0x9dc] ;  /* 0x0002770000047ab9 */ /* 0x000fe20000000800 */
[----:B------:R-:W-:Y:S02]  /*16b0*/  VIADD R2, R0, 0x5f ;  /* 0x0000005f00027836 */ /* 0x000fe40000000000 */
[----:B------:R-:W-:Y:S01]  /*16c0*/  VIADD R0, R19, 0x5f ;  /* 0x0000005f13007836 */ /* 0x000fe20000000000 */
[----:B------:R-:W-:Y:S01]  /*16d0*/  PLOP3.LUT P0, PT, PT, PT, UP0, 0x40, 0x0 ;  /* 0x000000000000781c */ /* 0x000fe20003f0e808 */
[----:B------:R-:W1:Y:S01]  /*16e0*/  @P1 LDC R5, c[0x0][0x450] ;  /* 0x00011400ff051b82 */ /* 0x000e620000000800 */
[----:B------:R-:W-:-:S04]  /*16f0*/  IMAD.HI R2, R2, 0x2aaaaaab, RZ ;  /* 0x2aaaaaab02027827 */ /* 0x000fc800078e02ff */
[----:B------:R-:W-:-:S04]  /*1700*/  IMAD.HI R0, R0, 0x2aaaaaab, RZ ;  /* 0x2aaaaaab00007827 */ /* 0x000fc800078e02ff */
[----:B0-----:R-:W-:-:S05]  /*1710*/  @P1 IMAD.HI.U32 R4, R4, UR42, RZ ;  /* 0x0000002a04041c27 */ /* 0x001fca000f8e00ff */
[----:B-1----:R-:W-:Y:S02]  /*1720*/  @P1 SHF.R.U32.HI R3, RZ, R5, R4 ;  /* 0x00000005ff031219 */ /* 0x002fe40000011604 */
[----:B------:R-:W-:Y:S02]  /*1730*/  SHF.R.U32.HI R5, RZ, 0x1f, R2 ;  /* 0x0000001fff057819 */ /* 0x000fe40000011602 */
[----:B------:R-:W-:Y:S02]  /*1740*/  IADD3 R4, R3, R19, -R18 ;  /* 0x0000001303047210 */ /* 0x000fe40007ffe812 */
[----:B------:R-:W-:Y:S02]  /*1750*/  SHF.R.U32.HI R3, RZ, 0x1f, R0 ;  /* 0x0000001fff037819 */ /* 0x000fe40000011600 */
[----:B------:R-:W-:Y:S01]  /*1760*/  LEA.HI.SX32 R2, R2, R5, 0x1c ;  /* 0x0000000502027211 */ /* 0x000fe200078fe2ff */
[----:B------:R-:W-:Y:S01]  /*1770*/  VIADD R6, R4, -UR4 ;  /* 0x8000000404067c36 */ /* 0x000fe20008000000 */
[----:B------:R-:W-:-:S04]  /*1780*/  LEA.HI.SX32 R3, R0, R3, 0x1c ;  /* 0x0000000300037211 */ /* 0x000fc800078fe2ff */
[----:B------:R-:W-:Y:S02]  /*1790*/  R2UR UR8, R6 ;  /* 0x00000000060872ca */ /* 0x000fe400000e0000 */
[----:B------:R-:W-:Y:S01]  /*17a0*/  VIMNMX R152, R3, R2, PT ;  /* 0x0000000203987248 */ /* 0x000fe20003fe0100 */
[----:B------:R-:W-:-:S12]  /*17b0*/  @P0 BRA `(.L_x_2504) ;  /* 0x0000000000480947 */ /* 0x000fd80003800000 */
[----:B------:R-:W-:-:S13]  /*17c0*/  R2UR UR4, R4 ;  /* 0x00000000040472ca */ /* 0x000fda00000e0000 */
        /* <DEDUP_REMOVED lines=10> */
.L_x_2505:
[----:B------:R-:W-:-:S11]  /*1870*/  UISETP.NE.AND UP0, UPT, UR13, 0x1, UPT ;  /* 0x000000010d00788c */ /* 0x000fd6000bf05270 */
[----:B------:R-:W-:Y:S02]  /*1880*/  @UP0 ULDC.64 UR10, c[0x0][0x9e8] ;  /* 0x00027a00000a0ab9 */ /* 0x000fe40000000a00 */
[----:B------:R-:W-:-:S04]  /*1890*/  UIMAD.WIDE.U32 UR6, UR4, UR10, URZ ;  /* 0x0000000a040672a5 */ /* 0x000fc8000f8e003f */
[----:B------:R-:W-:-:S12]  /*18a0*/  @UP0 USHF.R.U32.HI UR4, URZ, UR11, UR7 ;  /* 0x0000000b3f040299 */ /* 0x000fd80008011607 */
.L_x_2506:
[----:B------:R-:W-:-:S04]  /*18b0*/  UIMAD UR4, UR4, UR13, URZ ;  /* 0x0000000d040472a4 */ /* 0x000fc8000f8e023f */
[----:B------:R-:W-:-:S04]  /*18c0*/  UISETP.LT.AND UP0, UPT, UR8, UR4, UPT ;  /* 0x000000040800728c */ /* 0x000fc8000bf01270 */
[----:B------:R-:W-:-:S12]  /*18d0*/  USEL UR8, UR8, UR4, !UP0 ;  /* 0x0000000408087287 */ /* 0x000fd8000c000000 */
.L_x_2504:
[----:B------:R-:W-:-:S04]  /*18e0*/  UIMAD.WIDE UR6, UR8, 0x2aaaaaab, URZ ;  /* 0x2aaaaaab080678a5 */ /* 0x000fc8000f8e023f */
[----:B------:R-:W-:-:S04]  /*18f0*/  USHF.R.U32.HI UR4, URZ, 0x1f, UR7 ;  /* 0x0000001f3f047899 */ /* 0x000fc80008011607 */
[----:B------:R-:W-:Y:S02]  /*1900*/  ULEA.HI.SX32 UR7, UR7, UR4, 0x1c ;  /* 0x0000000407077291 */ /* 0x000fe4000f8fe23f */
[----:B------:R-:W-:Y:S02]  /*1910*/  ULOP3.LUT UR4, UR5, 0xff000000, URZ, 0xc0, !UPT ;  /* 0xff00000005047892 */ /* 0x000fe4000f8ec03f */
[----:B------:R-:W-:Y:S02]  /*1920*/  UISETP.LT.AND UP0, UPT, URZ, UR7, UPT ;  /* 0x000000073f00728c */ /* 0x000fe4000bf01270 */
[----:B------:R-:W-:Y:S02]  /*1930*/  ULOP3.LUT UR5, UR5, 0xff0000, URZ, 0xc0, !UPT ;  /* 0x00ff000005057892 */ /* 0x000fe4000f8ec03f */
[----:B------:R-:W-:Y:S02]  /*1940*/  USEL UR45, URZ, UR7, !UP0 ;  /* 0x000000073f2d7287 */ /* 0x000fe4000c000000 */
[----:B------:R-:W-:-:S04]  /*1950*/  USHF.R.U32.HI UR4, URZ, 0x8, UR4 ;  /* 0x000000083f047899 */ /* 0x000fc80008011604 */
[----:B------:R-:W-:Y:S01]  /*1960*/  ISETP.GT.AND P0, PT, R152, UR45, PT ;  /* 0x0000002d98007c0c */ /* 0x000fe2000bf04270 */
[----:B------:R-:W-:-:S03]  /*1970*/  ULEA.HI UR5, UR5, UR4, URZ, 0x10 ;  /* 0x0000000405057291 */ /* 0x000fc6000f8f803f */
[----:B------:R-:W-:Y:S01]  /*1980*/  UMOV UR4, URZ ;  /* 0x0000003f00047c82 */ /* 0x000fe20008000000 */
[----:B------:R-:W-:Y:S02]  /*1990*/  ULOP3.LUT UR43, UR5, 0xff, URZ, 0xc0, !UPT ;  /* 0x000000ff052b7892 */ /* 0x000fe4000f8ec03f */
[----:B------:R-:W-:-:S06]  /*19a0*/  USHF.R.U32.HI UR44, URZ, 0x10, UR5 ;  /* 0x000000103f2c7899 */ /* 0x000fcc0008011605 */
[----:B------:R-:W-:Y:S06]  /*19b0*/  @!P0 BRA `(.L_x_2507) ;  /* 0x0000000000988947 */ /* 0x000fec0003800000 */
[----:B------:R-:W-:Y:S01]  /*19c0*/  UISETP.NE.AND UP0, UPT, UR44, URZ, UPT ;  /* 0x0000003f2c00728c */ /* 0x000fe2000bf05270 */
[----:B------:R-:W-:-:S03]  /*19d0*/  ULDC UR4, c[0x0][0x9f0] ;  /* 0x00027c0000047ab9 */ /* 0x000fc60000000800 */
[----:B------:R-:W-:-:S03]  /*19e0*/  USEL UR9, UR44, UR4, UP0 ;  /* 0x000000042c097287 */ /* 0x000fc60008000000 */
[----:B------:R-:W-:-:S03]  /*19f0*/  UMOV UR4, URZ ;  /* 0x0000003f00047c82 */ /* 0x000fc60008000000 */
[----:B------:R-:W-:-:S05]  /*1a00*/  IMAD.U32 R5, RZ, RZ, UR9 ;  /* 0x00000009ff057e24 */ /* 0x000fca000f8e00ff */
        /* <DEDUP_REMOVED lines=33> */
.L_x_2507:
        /* <DEDUP_REMOVED lines=107> */
.L_x_2509:
        /* <DEDUP_REMOVED lines=13> */
.L_x_2704:
[----:B------:R-:W-:Y:S01]  /*23a0*/  IMAD.U32 R0, RZ, RZ, UR46 ;  /* 0x0000002eff007e24 */ /* 0x000fe2000f8e00ff */
[----:B------:R-:W-:Y:S05]  /*23b0*/  WARPSYNC.ALL ;  /* 0x0000000000007948 */ /* 0x000fea0003800000 */
[----:B------:R1:W-:Y:S01]  /*23c0*/  BAR.SYNC.DEFER_BLOCKING R7, 0x100 ;  /* 0x000400070000751d */ /* 0x0003e20000010000 */
[----:B------:R-:W-:-:S13]  /*23d0*/  ISETP.NE.AND P0, PT, R0, 0x3, PT ;  /* 0x000000030000780c */ /* 0x000fda0003f05270 */
[----:B-1----:R-:W-:Y:S05]  /*23e0*/  @!P0 BRA `(.L_x_2511) ;  /* 0x0000000000048947 */ /* 0x002fea0003800000 */
[----:B------:R-:W-:Y:S01]  /*23f0*/  BPT.TRAP 0x1 ;  /* 0x000000040000795c */ /* 0x000fe20000300000 */
.L_x_2511:
[----:B------:R-:W-:Y:S01]  /*2400*/  R2UR UR22, R8 ;  /* 0x00000000081672ca */ /* 0x000fe200000e0000 */
[----:B------:R-:W-:-:S05]  /*2410*/  IMAD.U32 R6, RZ, RZ, UR37 ;  /* 0x00000025ff067e24 */ /* 0x000fca000f8e00ff */
[----:B------:R-:W-:-:S07]  /*2420*/  SHF.L.U32 R6, R6, 0x1f, RZ ;  /* 0x0000001f06067819 */ /* 0x000fce00000006ff */
[----:B------:R-:W-:-:S09]  /*2430*/  ULEA UR22, UR38, UR22, 0x3 ;  /* 0x0000001626167291 */ /* 0x000fd2000f8e183f */
[----:B------:R1:W2:Y:S01]  /*2440*/  SYNCS.PHASECHK.TRANS64.TRYWAIT P1, [UR22+0x22830], R6 ;  /* 0x02283006ff0075a7 */ /* 0x0002a20008020156 */
[----:B------:R-:W-:Y:S05]  /*2450*/  @!P0 BRA `(.L_x_2512) ;  /* 0x0000000000048947 */ /* 0x000fea0003800000 */
[----:B------:R-:W-:Y:S01]  /*2460*/  BPT.TRAP 0x1 ;  /* 0x000000040000795c */ /* 0x000fe20000300000 */
.L_x_2512:
[----:B--2---:R-:W-:Y:S05]  /*2470*/  @P1 BRA `(.L_x_2513) ;  /* 0x0000000000081947 */ /* 0x004fea0003800000 */
[----:B------:R-:W2:Y:S02]  /*2480*/  SYNCS.PHASECHK.TRANS64.TRYWAIT P1, [UR22+0x22830], R6 ;  /* 0x02283006ff0075a7 */ /* 0x000ea40008020156 */
[----:B--2---:R-:W-:Y:S05]  /*2490*/  @!P1 BRA `(.L_x_2514) ;  /* 0x0000017800409947 */ /* 0x004fea0003800000 */
.L_x_2513:
        /* <DEDUP_REMOVED lines=8> */
[----:B------:R-:W2:Y:S01]  /*2520*/  S2R R0, SR_TID.X ;  /* 0x0000000000007919 */ /* 0x000ea20000002100 */
        /* <DEDUP_REMOVED lines=15> */
[----:B--2---:R-:W-:-:S04]  /*2620*/  SHF.R.U32.HI R0, RZ, 0x7, R0 ;  /* 0x00000007ff007819 */ /* 0x004fc80000011600 */
[----:B0-----:R-:W-:Y:S01]  /*2630*/  IADD3 R3, -R0, 0xb, RZ ;  /* 0x0000000b00037810 */ /* 0x001fe20007ffe1ff */
        /* <DEDUP_REMOVED lines=13> */
.L_x_2515:
[----:B------:R-:W2:Y:S01]  /*2710*/  LDC R12, c[0x0][0x448] ;  /* 0x00011200ff0c7b82 */ /* 0x000ea20000000800 */
[----:B------:R-:W-:Y:S01]  /*2720*/  ULDC UR10, c[0x0][0x9d8] ;  /* 0x00027600000a7ab9 */ /* 0x000fe20000000800 */
[----:B------:R-:W-:Y:S02]  /*2730*/  VIADD R13, R22, UR42 ;  /* 0x0000002a160d7c36 */ /* 0x000fe40008000000 */
[----:B------:R-:W-:Y:S01]  /*2740*/  FMUL.FTZ R48, R48, UR10 ;  /* 0x0000000a30307c20 */ /* 0x000fe20008410000 */
[----:B------:R-:W-:Y:S01]  /*2750*/  FMUL.FTZ R33, R33, UR10 ;  /* 0x0000000a21217c20 */ /* 0x000fe20008410000 */
[----:B------:R-:W-:Y:S01]  /*2760*/  FMUL.FTZ R0, R26, UR10 ;  /* 0x0000000a1a007c20 */ /* 0x000fe20008410000 */
[----:B------:R-:W-:Y:S01]  /*2770*/  FMUL.FTZ R11, R37, UR10 ;  /* 0x0000000a250b7c20 */ /* 0x000fe20008410000 */
[----:B------:R-:W3:Y:S01]  /*2780*/  MUFU.TANH R75, R48 ;  /* 0x00000030004b7308 */ /* 0x000ee20000002400 */
[----:B------:R-:W4:Y:S01]  /*2790*/  S2UR UR7, SR_CgaCtaId ;  /* 0x00000000000779c3 */ /* 0x000f220000008800 */
[----:B------:R-:W-:Y:S01]  /*27a0*/  FMUL.FTZ R37, R39, UR10 ;  /* 0x0000000a27257c20 */ /* 0x000fe20008410000 */
[----:B------:R-:W-:Y:S01]  /*27b0*/  FMUL.FTZ R39, R43, UR10 ;  /* 0x0000000a2b277c20 */ /* 0x000fe20008410000 */
[----:B------:R-:W-:Y:S01]  /*27c0*/  FMUL.FTZ R43, R51, UR10 ;  /* 0x0000000a332b7c20 */ /* 0x000fe20008410000 */
[----:B------:R-:W-:Y:S01]  /*27d0*/  FMUL.FTZ R40, R40, UR10 ;  /* 0x0000000a28287c20 */ /* 0x000fe20008410000 */
[----:B------:R-:W-:Y:S01]  /*27e0*/  FMUL.FTZ R41, R41, UR10 ;  /* 0x0000000a29297c20 */ /* 0x000fe20008410000 */
[----:B------:R-:W-:Y:S01]  /*27f0*/  UIADD3 UR6, UR22, 0x22840, URZ ;  /* 0x0002284016067890 */ /* 0x000fe2000fffe03f */
[----:B------:R5:W0:Y:S01]  /*2800*/  MUFU.TANH R26, R33 ;  /* 0x00000021001a7308 */ /* 0x000a220000002400 */
[----:B------:R-:W-:Y:S01]  /*2810*/  FMUL.FTZ R10, R36, UR10 ;  /* 0x0000000a240a7c20 */ /* 0x000fe20008410000 */
[----:B------:R-:W-:Y:S01]  /*2820*/  FMUL.FTZ R44, R44, UR10 ;  /* 0x0000000a2c2c7c20 */ /* 0x000fe20008410000 */
[----:B------:R-:W-:Y:S01]  /*2830*/  FMUL.FTZ R45, R45, UR10 ;  /* 0x0000000a2d2d7c20 */ /* 0x000fe20008410000 */
[----:B------:R-:W-:Y:S01]  /*2840*/  FMUL.FTZ R49, R49, UR10 ;  /* 0x0000000a31317c20 */ /* 0x000fe20008410000 */
[----:B------:R-:W-:Y:S01]  /*2850*/  UISETP.NE.AND UP0, UPT, UR47, URZ, UPT ;  /* 0x0000003f2f00728c */ /* 0x000fe2000bf05270 */
[----:B------:R-:W-:Y:S01]  /*2860*/  FMUL.FTZ R4, R24, UR10 ;  /* 0x0000000a18047c20 */ /* 0x000fe20008410000 */
[----:B------:R-:W-:Y:S01]  /*2870*/  FMUL.FTZ R9, R30, UR10 ;  /* 0x0000000a1e097c20 */ /* 0x000fe20008410000 */
[----:B------:R-:W-:Y:S01]  /*2880*/  FMUL.FTZ R72, R31, UR10 ;  /* 0x0000000a1f487c20 */ /* 0x000fe20008410000 */
[----:B--2---:R-:W-:Y:S01]  /*2890*/  ISETP.NE.AND P1, PT, R12, 0x1, PT ;  /* 0x000000010c00780c */ /* 0x004fe20003f25270 */
[----:B-----5:R-:W-:-:S02]  /*28a0*/  IMAD.MOV.U32 R33, RZ, RZ, R13 ;  /* 0x000000ffff217224 */ /* 0x020fc400078e000d */
[----:B------:R-:W-:Y:S01]  /*28b0*/  FMUL.FTZ R14, R28, UR10 ;  /* 0x0000000a1c0e7c20 */ /* 0x000fe20008410000 */
[----:B------:R-:W-:Y:S01]  /*28c0*/  FMUL.FTZ R24, R29, UR10 ;  /* 0x0000000a1d187c20 */ /* 0x000fe20008410000 */
[----:B------:R-:W-:Y:S01]  /*28d0*/  FMUL.FTZ R36, R38, UR10 ;  /* 0x0000000a26247c20 */ /* 0x000fe20008410000 */
[----:B------:R2:W0:Y:S01]  /*28e0*/  MUFU.TANH R30, R40 ;  /* 0x00000028001e7308 */ /* 0x0004220000002400 */
[----:B------:R-:W-:Y:S01]  /*28f0*/  FMUL.FTZ R38, R42, UR10 ;  /* 0x0000000a2a267c20 */ /* 0x000fe20008410000 */
[----:B------:R-:W-:Y:S01]  /*2900*/  FMUL.FTZ R5, R25, UR10 ;  /* 0x0000000a19057c20 */ /* 0x000fe20008410000 */
[----:B----4-:R-:W-:Y:S01]  /*2910*/  UPRMT UR6, UR7, 0x654, UR6 ;  /* 0x0000065407067896 */ /* 0x010fe20008000006 */
[----:B------:R-:W-:Y:S01]  /*2920*/  FMUL.FTZ R2, R27, UR10 ;  /* 0x0000000a1b027c20 */ /* 0x000fe20008410000 */
[----:B------:R-:W-:Y:S01]  /*2930*/  FMUL.FTZ R32, R32, UR10 ;  /* 0x0000000a20207c20 */ /* 0x000fe20008410000 */
[----:B------:R-:W-:Y:S01]  /*2940*/  FMUL.FTZ R34, R34, UR10 ;  /* 0x0000000a22227c20 */ /* 0x000fe20008410000 */
[----:B------:R-:W-:Y:S01]  /*2950*/  FMUL.FTZ R35, R35, UR10 ;  /* 0x0000000a23237c20 */ /* 0x000fe20008410000 */
[----:B------:R-:W4:Y:S01]  /*2960*/  @P1 LDC R20, c[0x0][0x44c] ;  /* 0x00011300ff141b82 */ /* 0x000f220000000800 */
[----:B------:R5:W0:Y:S01]  /*2970*/  MUFU.TANH R31, R41 ;  /* 0x00000029001f7308 */ /* 0x000a220000002400 */
[----:B--2---:R-:W-:Y:S01]  /*2980*/  FMUL.FTZ R40, R46, UR10 ;  /* 0x0000000a2e287c20 */ /* 0x004fe20008410000 */
[----:B------:R-:W-:Y:S01]  /*2990*/  FMUL.FTZ R42, R50, UR10 ;  /* 0x0000000a322a7c20 */ /* 0x000fe20008410000 */
[----:B------:R-:W-:Y:S01]  /*29a0*/  FMUL.FTZ R46, R58, UR10 ;  /* 0x0000000a3a2e7c20 */ /* 0x000fe20008410000 */
[----:B------:R-:W-:Y:S01]  /*29b0*/  FMUL.FTZ R64, R64, UR10 ;  /* 0x0000000a40407c20 */ /* 0x000fe20008410000 */
[----:B------:R-:W-:Y:S01]  /*29c0*/  FMUL.FTZ R65, R65, UR10 ;  /* 0x0000000a41417c20 */ /* 0x000fe20008410000 */
[----:B------:R-:W-:Y:S01]  /*29d0*/  FMUL.FTZ R12, R66, UR10 ;  /* 0x0000000a420c7c20 */ /* 0x000fe20008410000 */
[----:B------:R-:W2:Y:S01]  /*29e0*/  @P1 LDC R48, c[0x0][0x450] ;  /* 0x00011400ff301b82 */ /* 0x000ea20000000800 */
[----:B------:R1:W0:Y:S01]  /*29f0*/  MUFU.TANH R28, R10 ;  /* 0x0000000a001c7308 */ /* 0x0002220000002400 */
[----:B-----5:R-:W-:Y:S01]  /*2a00*/  FMUL.FTZ R41, R47, UR10 ;  /* 0x0000000a2f297c20 */ /* 0x020fe20008410000 */
[----:B------:R-:W-:Y:S01]  /*2a10*/  FMUL.FTZ R47, R59, UR10 ;  /* 0x0000000a3b2f7c20 */ /* 0x000fe20008410000 */
[----:B------:R-:W-:Y:S01]  /*2a20*/  FMUL.FTZ R68, R68, UR10 ;  /* 0x0000000a44447c20 */ /* 0x000fe20008410000 */
[----:B------:R-:W-:Y:S01]  /*2a30*/  FMUL.FTZ R69, R69, UR10 ;  /* 0x0000000a45457c20 */ /* 0x000fe20008410000 */
[----:B------:R-:W-:Y:S01]  /*2a40*/  FMUL.FTZ R52, R52, UR10 ;  /* 0x0000000a34347c20 */ /* 0x000fe20008410000 */
[----:B------:R-:W-:Y:S01]  /*2a50*/  FMUL.FTZ R53, R53, UR10 ;  /* 0x0000000a35357c20 */ /* 0x000fe20008410000 */
[----:B------:R-:W-:Y:S01]  /*2a60*/  FMUL.FTZ R56, R56, UR10 ;  /* 0x0000000a38387c20 */ /* 0x000fe20008410000 */
[----:B------:R5:W0:Y:S01]  /*2a70*/  MUFU.TANH R29, R11 ;  /* 0x0000000b001d7308 */ /* 0x000a220000002400 */
[----:B-1----:R-:W-:Y:S01]  /*2a80*/  FMUL.FTZ R10, R63, UR10 ;  /* 0x0000000a3f0a7c20 */ /* 0x002fe20008410000 */
[----:B------:R-:W-:Y:S01]  /*2a90*/  FMUL.FTZ R60, R60, UR10 ;  /* 0x0000000a3c3c7c20 */ /* 0x000fe20008410000 */
[----:B------:R-:W-:Y:S01]  /*2aa0*/  FMUL.FTZ R61, R61, UR10 ;  /* 0x0000000a3d3d7c20 */ /* 0x000fe20008410000 */
[----:B------:R-:W-:Y:S01]  /*2ab0*/  ULDC UR24, c[0x0][0x9dc] ;  /* 0x0002770000187ab9 */ /* 0x000fe20000000800 */
[----:B------:R-:W-:Y:S01]  /*2ac0*/  SYNCS.ARRIVE.TRANS64.RED.A1T0 RZ, [UR6], RZ ;  /* 0x000000ffffff79a7 */ /* 0x000fe20008100406 */
[----:B------:R-:W-:Y:S01]  /*2ad0*/  ULOP3.LUT UR6, URZ, UR24, URZ, 0x33, !UPT ;  /* 0x000000183f067292 */ /* 0x000fe2000f8e333f */
[----:B----4-:R-:W-:Y:S01]  /*2ae0*/  @P1 IMAD.HI.U32 R15, R13, R20, RZ ;  /* 0x000000140d0f1227 */ /* 0x010fe200078e00ff */
[----:B------:R1:W4:Y:S03]  /*2af0*/  MUFU.TANH R73, R44 ;  /* 0x0000002c00497308 */ /* 0x0003260000002400 */
[----:B-----5:R-:W-:Y:S01]  /*2b00*/  FMUL.FTZ R11, R67, UR10 ;  /* 0x0000000a430b7c20 */ /* 0x020fe20008410000 */
[----:B------:R-:W-:Y:S01]  /*2b10*/  FMUL.FTZ R13, R71, UR10 ;  /* 0x0000000a470d7c20 */ /* 0x000fe20008410000 */
[----:B------:R-:W-:Y:S01]  /*2b20*/  IMAD R20, R152, -0x60, R19 ;  /* 0xffffffa098147824 */ /* 0x000fe200078e0213 */
[----:B------:R-:W-:Y:S01]  /*2b30*/  ULDC UR14, c[0x0][0x9e0] ;  /* 0x00027800000e7ab9 */ /* 0x000fe20000000800 */
[----:B------:R-:W-:-:S02]  /*2b40*/  IMAD.MOV.U32 R25, RZ, RZ, -0x60 ;  /* 0xffffffa0ff197424 */ /* 0x000fc400078e00ff */
[----:B------:R-:W-:Y:S01]  /*2b50*/  FMUL.FTZ R57, R57, UR10 ;  /* 0x0000000a39397c20 */ /* 0x000fe20008410000 */
[----:B--2---:R-:W-:Y:S01]  /*2b60*/  @P1 SHF.R.U32.HI R33, RZ, R48, R15 ;  /* 0x00000030ff211219 */ /* 0x004fe2000001160f */
[----:B------:R2:W0:Y:S01]  /*2b70*/  MUFU.TANH R74, R45 ;  /* 0x0000002d004a7308 */ /* 0x0004220000002400 */
[----:B-1----:R-:W-:Y:S01]  /*2b80*/  FMUL.FTZ R44, R54, UR10 ;  /* 0x0000000a362c7c20 */ /* 0x002fe20008410000 */
[----:B------:R-:W-:Y:S01]  /*2b90*/  FMUL.FTZ R15, R70, UR10 ;  /* 0x0000000a460f7c20 */ /* 0x000fe20008410000 */
[----:B------:R-:W-:Y:S01]  /*2ba0*/  PLOP3.LUT P1, PT, PT, PT, UP0, 0x40, 0x0 ;  /* 0x000000000000781c */ /* 0x000fe20003f2e808 */
[----:B------:R-:W1:Y:S01]  /*2bb0*/  SHFL.IDX PT, R51, R33, RZ, 0x1c1f ;  /* 0x001c1fff21337589 */ /* 0x000e6200000e0000 */
[----:B------:R-:W-:Y:S01]  /*2bc0*/  IADD3 R21, -R17, 0x61, R20 ;  /* 0x0000006111157810 */ /* 0x000fe20007ffe114 */
[----:B------:R-:W-:Y:S02]  /*2bd0*/  IMAD R70, R152, R25, 0x60 ;  /* 0x0000006098467424 */ /* 0x000fe400078e0219 */
[----:B------:R5:W0:Y:S01]  /*2be0*/  MUFU.TANH R76, R49 ;  /* 0x00000031004c7308 */ /* 0x000a220000002400 */
[----:B--2---:R-:W-:Y:S01]  /*2bf0*/  FMUL.FTZ R45, R55, UR10 ;  /* 0x0000000a372d7c20 */ /* 0x004fe20008410000 */
[----:B------:R-:W-:-:S02]  /*2c00*/  IMAD.IADD R21, R21, 0x1, -R18 ;  /* 0x0000000115157824 */ /* 0x000fc400078e0a12 */
[----:B------:R-:W-:Y:S02]  /*2c10*/  IMAD.IADD R82, R70, 0x1, -R17 ;  /* 0x0000000146527824 */ /* 0x000fe400078e0a11 */
[----:B------:R-:W-:Y:S02]  /*2c20*/  VIADD R63, R21, UR14 ;  /* 0x0000000e153f7c36 */ /* 0x000fe40008000000 */
[----:B------:R-:W2:Y:S01]  /*2c30*/  MUFU.TANH R4, R4 ;  /* 0x0000000400047308 */ /* 0x000ea20000002400 */
[----:B-----5:R-:W-:Y:S01]  /*2c40*/  FMUL.FTZ R49, R62, UR10 ;  /* 0x0000000a3e317c20 */ /* 0x020fe20008410000 */
[----:B------:R-:W-:Y:S01]  /*2c50*/  IADD3 R62, -R17, 0x60, R20 ;  /* 0x00000060113e7810 */ /* 0x000fe20007ffe114 */
[----:B------:R-:W-:-:S05]  /*2c60*/  VIADD R66, R21, UR6 ;  /* 0x0000000615427c36 */ /* 0x000fca0008000000 */
[----:B------:R-:W0:Y:S01]  /*2c70*/  MUFU.TANH R5, R5 ;  /* 0x0000000500057308 */ /* 0x000e220000002400 */
[----:B-1----:R-:W-:-:S07]  /*2c80*/  VIADDMNMX R27, R51, R63, R62, PT ;  /* 0x0000003f331b7246 */ /* 0x002fce000380013e */
        /* <DEDUP_REMOVED lines=37> */
[----:B-----5:R-:W-:Y:S01]  /*2ee0*/  IMAD.IADD R57, R66, 0x1, R51 ;  /* 0x0000000142397824 */ /* 0x020fe200078e0233 */
[----:B-1234-:R-:W-:Y:S06]  /*2ef0*/  @P1 BRA `(.L_x_2516) ;  /* 0x00000000005c1947 */ /* 0x01efec0003800000 */
[----:B------:R-:W-:Y:S01]  /*2f00*/  IADD3 R25, -R18, R19, R51 ;  /* 0x0000001312197210 */ /* 0x000fe20007ffe133 */
        /* <DEDUP_REMOVED lines=12> */
.L_x_2518:
[----:B------:R-:W-:Y:S02]  /*2fd0*/  ULDC UR6, c[0x0][0x9e4] ;  /* 0x0002790000067ab9 */ /* 0x000fe40000000800 */
[----:B------:R-:W-:-:S05]  /*2fe0*/  IMAD.U32 R48, RZ, RZ, UR6 ;  /* 0x00000006ff307e24 */ /* 0x000fca000f8e00ff */
[----:B------:R-:W-:-:S13]  /*2ff0*/  ISETP.NE.AND P1, PT, R48, 0x1, PT ;  /* 0x000000013000780c */ /* 0x000fda0003f25270 */
[----:B------:R-:W1:Y:S02]  /*3000*/  @P1 LDC.64 R20, c[0x0][0x9e8] ;  /* 0x00027a00ff141b82 */ /* 0x000e640000000a00 */
[----:B-1----:R-:W-:-:S05]  /*3010*/  @P1 IMAD.HI.U32 R20, R25, R20, RZ ;  /* 0x0000001419141227 */ /* 0x002fca00078e00ff */
[----:B------:R-:W-:-:S07]  /*3020*/  @P1 SHF.R.U32.HI R25, RZ, R21, R20 ;  /* 0x00000015ff191219 */ /* 0x000fce0000011614 */
.L_x_2519:
[----:B------:R-:W-:Y:S05]  /*3030*/  BSYNC B0 ;  /* 0x0000000000007941 */ /* 0x000fea0003800000 */
.L_x_2517:
[----:B------:R-:W-:-:S05]  /*3040*/  IMAD R20, R25, R48, R82 ;  /* 0x0000003019147224 */ /* 0x000fca00078e0252 */
[----:B------:R-:W-:Y:S02]  /*3050*/  VIADDMNMX R27, R20, R48, R27, PT ;  /* 0x00000030141b7246 */ /* 0x000fe4000380011b */
[----:B------:R-:W-:-:S07]  /*3060*/  VIMNMX R57, R57, R20, !PT ;  /* 0x0000001439397248 */ /* 0x000fce0007fe0100 */
.L_x_2516:
[C---:B------:R-:W-:Y:S01]  /*3070*/  ISETP.GE.AND P1, PT, R70.reuse, 0x2, PT ;  /* 0x000000024600780c */ /* 0x040fe20003f26270 */
[----:B------:R-:W1:Y:S01]  /*3080*/  SHFL.IDX PT, R33, R33, 0x1, 0x1c1f ;  /* 0x003c1f0021217f89 */ /* 0x000e6200000e0000 */
[C---:B------:R-:W-:Y:S01]  /*3090*/  ISETP.GE.AND P5, PT, R70.reuse, 0xa, PT ;  /* 0x0000000a4600780c */ /* 0x040fe20003fa6270 */
[----:B------:R-:W-:Y:S01]  /*30a0*/  UISETP.NE.AND UP0, UPT, UR47, URZ, UPT ;  /* 0x0000003f2f00728c */ /* 0x000fe2000bf05270 */
[----:B------:R-:W-:Y:S02]  /*30b0*/  ISETP.GT.AND P3, PT, R57, 0x1, !P1 ;  /* 0x000000013900780c */ /* 0x000fe40004f64270 */
[----:B------:R-:W-:Y:S02]  /*30c0*/  ISETP.GE.AND P2, PT, R70, 0x9, PT ;  /* 0x000000094600780c */ /* 0x000fe40003f46270 */
[----:B------:R-:W-:Y:S02]  /*30d0*/  ISETP.LT.OR P3, PT, R27, 0x2, P3 ;  /* 0x000000021b00780c */ /* 0x000fe40001f61670 */
[----:B------:R-:W-:-:S02]  /*30e0*/  P2R R67, PR, RZ, 0x20 ;  /* 0x00000020ff437803 */ /* 0x000fc40000000000 */
[----:B0-----:R-:W-:Y:S02]  /*30f0*/  FSEL R61, R5, -INF , !P3 ;  /* 0xff800000053d7808 */ /* 0x001fe40005800000 */
[C---:B------:R-:W-:Y:S02]  /*3100*/  ISETP.GT.AND P3, PT, R57.reuse, 0x9, !P5 ;  /* 0x000000093900780c */ /* 0x040fe40006f64270 */
[----:B------:R-:W-:Y:S02]  /*3110*/  ISETP.GT.AND P4, PT, R57, 0x8, !P2 ;  /* 0x000000083900780c */ /* 0x000fe40005784270 */
[----:B------:R-:W-:Y:S02]  /*3120*/  ISETP.LT.OR P3, PT, R27, 0xa, P3 ;  /* 0x0000000a1b00780c */ /* 0x000fe40001f61670 */
[----:B------:R-:W-:Y:S02]  /*3130*/  ISETP.GE.AND P5, PT, R70, 0x11, PT ;  /* 0x000000114600780c */ /* 0x000fe40003fa6270 */
[----:B------:R-:W-:-:S02]  /*3140*/  FSEL R51, R24, -INF , !P3 ;  /* 0xff80000018337808 */ /* 0x000fc40005800000 */
[----:B------:R-:W-:Y:S02]  /*3150*/  ISETP.LT.OR P4, PT, R27, 0x9, P4 ;  /* 0x000000091b00780c */ /* 0x000fe40002781670 */
[----:B------:R-:W-:Y:S02]  /*3160*/  ISETP.GT.AND P3, PT, R57, 0x10, !P5 ;  /* 0x000000103900780c */ /* 0x000fe40006f64270 */
[----:B------:R-:W-:Y:S02]  /*3170*/  FSEL R60, R14, -INF , !P4 ;  /* 0xff8000000e3c7808 */ /* 0x000fe40006000000 */
        /* <DEDUP_REMOVED lines=51> */
[C---:B------:R-:W-:Y:S02]  /*34b0*/  ISETP.GE.AND P4, PT, R70.reuse, 0x3a, PT ;  /* 0x0000003a4600780c */ /* 0x040fe40003f86270 */
        /* <DEDUP_REMOVED lines=29> */
[----:B------:R-:W-:Y:S02]  /*3690*/  P2R R71, PR, RZ, 0x20 ;  /* 0x00000020ff477803 */ /* 0x000fe40000000000 */
[----:B------:R-:W-:Y:S02]  /*36a0*/  FSEL R20, R64, -INF , !P3 ;  /* 0xff80000040147808 */ /* 0x000fe40005800000 */
[C---:B------:R-:W-:Y:S02]  /*36b0*/  ISETP.GE.AND P3, PT, R70.reuse, 0x52, PT ;  /* 0x000000524600780c */ /* 0x040fe40003f66270 */
[----:B------:R-:W-:Y:S02]  /*36c0*/  ISETP.GE.AND P6, PT, R70, 0x1, PT ;  /* 0x000000014600780c */ /* 0x000fe40003fc6270 */
[----:B------:R-:W-:Y:S02]  /*36d0*/  ISETP.GT.AND P4, PT, R57, 0x51, !P3 ;  /* 0x000000513900780c */ /* 0x000fe40005f84270 */
[----:B-1----:R-:W-:Y:S01]  /*36e0*/  VIADDMNMX R59, R33, R63, R62, PT ;  /* 0x0000003f213b7246 */ /* 0x002fe2000380013e */
[----:B------:R-:W-:Y:S01]  /*36f0*/  IMAD.IADD R62, R66, 0x1, R33 ;  /* 0x00000001423e7824 */ /* 0x000fe200078e0221 */
[----:B------:R-:W-:-:S04]  /*3700*/  ISETP.LT.OR P4, PT, R27, 0x52, P4 ;  /* 0x000000521b00780c */ /* 0x000fc80002781670 */
[----:B------:R-:W-:Y:S02]  /*3710*/  FSEL R24, R65, -INF , !P4 ;  /* 0xff80000041187808 */ /* 0x000fe40006000000 */
[----:B------:R-:W-:Y:S02]  /*3720*/  ISETP.GE.AND P4, PT, R70, 0x59, PT ;  /* 0x000000594600780c */ /* 0x000fe40003f86270 */
[----:B------:R-:W-:Y:S02]  /*3730*/  P2R R65, PR, RZ, 0x40 ;  /* 0x00000040ff417803 */ /* 0x000fe40000000000 */
[----:B------:R-:W-:-:S04]  /*3740*/  ISETP.GT.AND P5, PT, R57, 0x58, !P4 ;  /* 0x000000583900780c */ /* 0x000fc800067a4270 */
[----:B------:R-:W-:-:S04]  /*3750*/  ISETP.LT.OR P5, PT, R27, 0x59, P5 ;  /* 0x000000591b00780c */ /* 0x000fc80002fa1670 */
[----:B------:R-:W-:Y:S02]  /*3760*/  FSEL R14, R68, -INF , !P5 ;  /* 0xff800000440e7808 */ /* 0x000fe40006800000 */
[----:B------:R-:W-:-:S04]  /*3770*/  ISETP.GT.AND P5, PT, R57, RZ, !P6 ;  /* 0x000000ff3900720c */ /* 0x000fc800077a4270 */
[----:B------:R-:W-:-:S04]  /*3780*/  ISETP.LT.OR P5, PT, R27, 0x1, P5 ;  /* 0x000000011b00780c */ /* 0x000fc80002fa1670 */
[----:B------:R-:W-:Y:S02]  /*3790*/  FSEL R156, R4, -INF , !P5 ;  /* 0xff800000049c7808 */ /* 0x000fe40006800000 */
[----:B------:R-:W-:-:S04]  /*37a0*/  ISETP.GE.AND P5, PT, R70, 0x5a, PT ;  /* 0x0000005a4600780c */ /* 0x000fc80003fa6270 */
[----:B------:R-:W-:-:S04]  /*37b0*/  ISETP.GT.AND P6, PT, R57, 0x59, !P5 ;  /* 0x000000593900780c */ /* 0x000fc80006fc4270 */
[----:B------:R-:W-:-:S04]  /*37c0*/  ISETP.LT.OR P6, PT, R27, 0x5a, P6 ;  /* 0x0000005a1b00780c */ /* 0x000fc800037c1670 */
[----:B------:R-:W-:Y:S02]  /*37d0*/  FSEL R27, R69, -INF , !P6 ;  /* 0xff800000451b7808 */ /* 0x000fe40007000000 */
[----:B------:R-:W-:-:S13]  /*37e0*/  PLOP3.LUT P6, PT, PT, PT, UP0, 0x40, 0x0 ;  /* 0x000000000000781c */ /* 0x000fda0003fce808 */
[----:B------:R-:W-:Y:S05]  /*37f0*/  @P6 BRA `(.L_x_2520) ;  /* 0x00000000005c6947 */ /* 0x000fea0003800000 */
        /* <DEDUP_REMOVED lines=13> */
.L_x_2522:
[----:B------:R-:W-:Y:S02]  /*38d0*/  ULDC UR6, c[0x0][0x9e4] ;  /* 0x0002790000067ab9 */ /* 0x000fe40000000800 */
[----:B------:R-:W-:-:S05]  /*38e0*/  IMAD.U32 R64, RZ, RZ, UR6 ;  /* 0x00000006ff407e24 */ /* 0x000fca000f8e00ff */
[----:B------:R-:W-:-:S13]  /*38f0*/  ISETP.NE.AND P6, PT, R64, 0x1, PT ;  /* 0x000000014000780c */ /* 0x000fda0003fc5270 */
[----:B------:R-:W0:Y:S02]  /*3900*/  @P6 LDC.64 R4, c[0x0][0x9e8] ;  /* 0x00027a00ff046b82 */ /* 0x000e240000000a00 */
[----:B0-----:R-:W-:-:S05]  /*3910*/  @P6 IMAD.HI.U32 R4, R33, R4, RZ ;  /* 0x0000000421046227 */ /* 0x001fca00078e00ff */
[----:B------:R-:W-:-:S07]  /*3920*/  @P6 SHF.R.U32.HI R33, RZ, R5, R4 ;  /* 0x00000005ff216219 */ /* 0x000fce0000011604 */
.L_x_2523:
[----:B------:R-:W-:Y:S05]  /*3930*/  BSYNC B0 ;  /* 0x0000000000007941 */ /* 0x000fea0003800000 */
.L_x_2521:
[----:B------:R-:W-:-:S05]  /*3940*/  IMAD R33, R33, R64, R82 ;  /* 0x0000004021217224 */ /* 0x000fca00078e0252 */
[----:B------:R-:W-:Y:S02]  /*3950*/  VIADDMNMX R59, R33, R64, R59, PT ;  /* 0x00000040213b7246 */ /* 0x000fe4000380013b */
[----:B------:R-:W-:-:S07]  /*3960*/  VIMNMX R62, R62, R33, !PT ;  /* 0x000000213e3e7248 */ /* 0x000fce0007fe0100 */
.L_x_2520:
[C---:B------:R-:W-:Y:S01]  /*3970*/  ISETP.GT.AND P1, PT, R62.reuse, 0x1, !P1 ;  /* 0x000000013e00780c */ /* 0x040fe20004f24270 */
[----:B------:R-:W-:Y:S01]  /*3980*/  ULDC UR10, c[0x0][0x988] ;  /* 0x00026200000a7ab9 */ /* 0x000fe20000000800 */
        /* <DEDUP_REMOVED lines=11> */
[----:B------:R-:W-:Y:S02]  /*3a40*/  ISETP.NE.AND P1, PT, R71, RZ, PT ;  /* 0x000000ff4700720c */ /* 0x000fe40003f25270 */
[----:B------:R-:W-:Y:S02]  /*3a50*/  FMNMX.FTZ R5, R156, R61, !PT ;  /* 0x0000003d9c057209 */ /* 0x000fe40007810000 */
[C---:B------:R-:W-:Y:S02]  /*3a60*/  ISETP.GT.AND P1, PT, R62.reuse, 0x10, !P1 ;  /* 0x000000103e00780c */ /* 0x040fe40004f24270 */
[C---:B------:R-:W-:Y:S02]  /*3a70*/  ISETP.GT.AND P3, PT, R62.reuse, 0x51, !P3 ;  /* 0x000000513e00780c */ /* 0x040fe40005f64270 */
[----:B------:R-:W-:Y:S02]  /*3a80*/  ISETP.LT.OR P1, PT, R59, 0x11, P1 ;  /* 0x000000113b00780c */ /* 0x000fe40000f21670 */
[----:B------:R-:W-:-:S02]  /*3a90*/  ISETP.GT.AND P4, PT, R62, 0x58, !P4 ;  /* 0x000000583e00780c */ /* 0x000fc40006784270 */
[----:B------:R-:W-:Y:S02]  /*3aa0*/  FSEL R34, R34, -INF , !P1 ;  /* 0xff80000022227808 */ /* 0x000fe40004800000 */
[----:B------:R-:W-:Y:S02]  /*3ab0*/  ISETP.NE.AND P1, PT, R83, RZ, PT ;  /* 0x000000ff5300720c */ /* 0x000fe40003f25270 */
[C---:B------:R-:W-:Y:S02]  /*3ac0*/  ISETP.LT.OR P3, PT, R59.reuse, 0x52, P3 ;  /* 0x000000523b00780c */ /* 0x040fe40001f61670 */
[C---:B------:R-:W-:Y:S02]  /*3ad0*/  ISETP.GT.AND P1, PT, R62.reuse, 0x11, !P1 ;  /* 0x000000113e00780c */ /* 0x040fe40004f24270 */
[----:B------:R-:W-:Y:S02]  /*3ae0*/  ISETP.GT.AND P5, PT, R62, 0x59, !P5 ;  /* 0x000000593e00780c */ /* 0x000fe40006fa4270 */
[----:B------:R-:W-:-:S02]  /*3af0*/  ISETP.LT.OR P1, PT, R59, 0x12, P1 ;  /* 0x000000123b00780c */ /* 0x000fc40000f21670 */
[----:B------:R-:W-:Y:S02]  /*3b00*/  ISETP.LT.OR P4, PT, R59, 0x59, P4 ;  /* 0x000000593b00780c */ /* 0x000fe40002781670 */
[----:B------:R-:W-:Y:S02]  /*3b10*/  FSEL R35, R35, -INF , !P1 ;  /* 0xff80000023237808 */ /* 0x000fe40004800000 */
[----:B------:R-:W-:Y:S02]  /*3b20*/  ISETP.GT.AND P1, PT, R62, 0x18, !P2 ;  /* 0x000000183e00780c */ /* 0x000fe40005724270 */
[----:B------:R-:W-:Y:S02]  /*3b30*/  ISETP.NE.AND P2, PT, R79, RZ, PT ;  /* 0x000000ff4f00720c */ /* 0x000fe40003f45270 */
[C---:B------:R-:W-:Y:S02]  /*3b40*/  ISETP.LT.OR P1, PT, R59.reuse, 0x19, P1 ;  /* 0x000000193b00780c */ /* 0x040fe40000f21670 */
[----:B------:R-:W-:-:S02]  /*3b50*/  ISETP.LT.OR P5, PT, R59, 0x5a, P5 ;  /* 0x0000005a3b00780c */ /* 0x000fc40002fa1670 */
        /* <DEDUP_REMOVED lines=46> */
[----:B------:R-:W-:Y:S02]  /*3e40*/  ISETP.NE.AND P6, PT, R80, RZ, PT ;  /* 0x000000ff5000720c */ /* 0x000fe40003fc5270 */
[----:B------:R-:W-:-:S04]  /*3e50*/  ISETP.LT.OR P1, PT, R59, 0x1, P1 ;  /* 0x000000013b00780c */ /* 0x000fc80000f21670 */
[----:B------:R-:W-:Y:S02]  /*3e60*/  FSEL R57, R0, -INF , !P1 ;  /* 0xff80000000397808 */ /* 0x000fe40004800000 */
[----:B------:R-:W-:Y:S02]  /*3e70*/  FMNMX.FTZ R0, R60, R5, !PT ;  /* 0x000000053c007209 */ /* 0x000fe40007810000 */
[----:B------:R-:W-:Y:S02]  /*3e80*/  FMNMX.FTZ R64, R57, R2, !PT ;  /* 0x0000000239407209 */ /* 0x000fe40007810000 */
[----:B------:R-:W-:Y:S02]  /*3e90*/  FMNMX.FTZ R5, R51, R0, !PT ;  /* 0x0000000033057209 */ /* 0x000fe40007810000 */
[----:B------:R-:W-:Y:S02]  /*3ea0*/  FMNMX.FTZ R64, R9, R64, !PT ;  /* 0x0000004009407209 */ /* 0x000fe40007810000 */
[----:B------:R-:W-:-:S04]  /*3eb0*/  FMNMX.FTZ R0, R58, R5, !PT ;  /* 0x000000053a007209 */ /* 0x000fc80007810000 */
        /* <DEDUP_REMOVED lines=18> */
[----:B------:R-:W-:-:S05]  /*3fe0*/  FMNMX.FTZ R5, R27, R0, !PT ;  /* 0x000000001b057209 */ /* 0x000fca0007810000 */
[----:B------:R-:W0:Y:S02]  /*3ff0*/  SHFL.BFLY PT, R0, R5, 0x2, 0x1f ;  /* 0x0c401f0005007f89 */ /* 0x000e2400000e0000 */
[----:B0-----:R-:W-:Y:S02]  /*4000*/  FMNMX.FTZ R63, R5, R0, !PT ;  /* 0x00000000053f7209 */ /* 0x001fe40007810000 */
[----:B------:R-:W-:-:S03]  /*4010*/  FMNMX.FTZ R5, R33, R64, !PT ;  /* 0x0000004021057209 */ /* 0x000fc60007810000 */
[----:B------:R-:W0:Y:S01]  /*4020*/  SHFL.BFLY PT, R4, R63, 0x1, 0x1f ;  /* 0x0c201f003f047f89 */ /* 0x000e2200000e0000 */
[----:B------:R-:W-:-:S04]  /*4030*/  FMNMX.FTZ R64, R34, R5, !PT ;  /* 0x0000000522407209 */ /* 0x000fc80007810000 */
[----:B------:R-:W-:Y:S02]  /*4040*/  FMNMX.FTZ R5, R35, R64, !PT ;  /* 0x0000004023057209 */ /* 0x000fe40007810000 */
[----:B0-----:R-:W-:-:S04]  /*4050*/  FMNMX.FTZ R4, R63, R4, !PT ;  /* 0x000000043f047209 */ /* 0x001fc80007810000 */
[C---:B------:R-:W-:Y:S01]  /*4060*/  FSETP.NEU.FTZ.AND P1, PT, R4.reuse, -INF , PT ;  /* 0xff8000000400780b */ /* 0x040fe20003f3d000 */
[----:B------:R-:W-:-:S05]  /*4070*/  FMUL.FTZ R0, R4, UR10 ;  /* 0x0000000a04007c20 */ /* 0x000fca0008410000 */
[----:B------:R-:W-:Y:S02]  /*4080*/  FSEL R65, R0, RZ, P1 ;  /* 0x000000ff00417208 */ /* 0x000fe40000800000 */
[----:B------:R-:W-:Y:S02]  /*4090*/  ISETP.GT.AND P1, PT, R62, 0x48, !P6 ;  /* 0x000000483e00780c */ /* 0x000fe40007724270 */
[----:B------:R-:W-:Y:S01]  /*40a0*/  ISETP.NE.AND P6, PT, R81, RZ, PT ;  /* 0x000000ff5100720c */ /* 0x000fe20003fc5270 */
[--C-:B------:R-:W-:Y:S01]  /*40b0*/  FFMA.FTZ R158, R60, UR10, -R65.reuse ;  /* 0x0000000a3c9e7c23 */ /* 0x100fe20008010841 */
[----:B------:R-:W-:Y:S01]  /*40c0*/  FMNMX.FTZ R60, R36, R5, !PT ;  /* 0x00000005243c7209 */ /* 0x000fe20007810000 */
[--C-:B------:R-:W-:Y:S01]  /*40d0*/  FFMA.FTZ R160, R58, UR10, -R65.reuse ;  /* 0x0000000a3aa07c23 */ /* 0x100fe20008010841 */
[--C-:B------:R-:W-:Y:S01]  /*40e0*/  FFMA.FTZ R162, R56, UR10, -R65.reuse ;  /* 0x0000000a38a27c23 */ /* 0x100fe20008010841 */
        /* <DEDUP_REMOVED lines=8> */
[C---:B------:R-:W-:Y:S01]  /*4170*/  ISETP.GT.AND P1, PT, R62.reuse, 0x49, !P2 ;  /* 0x000000493e00780c */ /* 0x040fe20005724270 */
[--C-:B------:R-:W-:Y:S01]  /*4180*/  FFMA.FTZ R25, R25, UR10, -R65.reuse ;  /* 0x0000000a19197c23 */ /* 0x100fe20008010841 */
[----:B------:R-:W-:Y:S01]  /*4190*/  FMNMX.FTZ R5, R39, R60, !PT ;  /* 0x0000003c27057209 */ /* 0x000fe20007810000 */
[----:B------:R-:W-:Y:S01]  /*41a0*/  MUFU.EX2 R156, R156 ;  /* 0x0000009c009c7308 */ /* 0x000fe20000000800 */
[----:B------:R-:W-:Y:S01]  /*41b0*/  ISETP.GT.AND P2, PT, R62, 0x50, !P6 ;  /* 0x000000503e00780c */ /* 0x000fe20007744270 */
[--C-:B------:R-:W-:Y:S01]  /*41c0*/  FFMA.FTZ R51, R51, UR10, -R65.reuse ;  /* 0x0000000a33337c23 */ /* 0x100fe20008010841 */
[----:B------:R-:W-:Y:S01]  /*41d0*/  FMNMX.FTZ R58, R40, R5, !PT ;  /* 0x00000005283a7209 */ /* 0x000fe20007810000 */
[--C-:B------:R-:W-:Y:S01]  /*41e0*/  FFMA.FTZ R24, R24, UR10, -R65.reuse ;  /* 0x0000000a18187c23 */ /* 0x100fe20008010841 */
[----:B------:R-:W-:Y:S01]  /*41f0*/  ISETP.LT.OR P1, PT, R59, 0x4a, P1 ;  /* 0x0000004a3b00780c */ /* 0x000fe20000f21670 */
[--C-:B------:R-:W-:Y:S01]  /*4200*/  FFMA.FTZ R53, R53, UR10, -R65.reuse ;  /* 0x0000000a35357c23 */ /* 0x100fe20008010841 */
[----:B------:R-:W-:Y:S01]  /*4210*/  FMNMX.FTZ R5, R41, R58, !PT ;  /* 0x0000003a29057209 */ /* 0x000fe20007810000 */
[----:B------:R-:W0:Y:S01]  /*4220*/  MUFU.EX2 R49, R49 ;  /* 0x0000003100317308 */ /* 0x000e220000000800 */
[----:B------:R-:W-:Y:S01]  /*4230*/  ISETP.LT.OR P2, PT, R59, 0x51, P2 ;  /* 0x000000513b00780c */ /* 0x000fe20001741670 */
[--C-:B------:R-:W-:Y:S01]  /*4240*/  FFMA.FTZ R55, R55, UR10, -R65.reuse ;  /* 0x0000000a37377c23 */ /* 0x100fe20008010841 */
[----:B------:R-:W-:Y:S01]  /*4250*/  FMNMX.FTZ R58, R42, R5, !PT ;  /* 0x000000052a3a7209 */ /* 0x000fe20007810000 */
[--C-:B------:R-:W-:Y:S01]  /*4260*/  FFMA.FTZ R172, R28, UR10, -R65.reuse ;  /* 0x0000000a1cac7c23 */ /* 0x100fe20008010841 */
[----:B------:R-:W-:Y:S01]  /*4270*/  FSEL R10, R10, -INF , !P1 ;  /* 0xff8000000a0a7808 */ /* 0x000fe20004800000 */
[--C-:B------:R-:W-:Y:S01]  /*4280*/  FFMA.FTZ R166, R50, UR10, -R65.reuse ;  /* 0x0000000a32a67c23 */ /* 0x100fe20008010841 */
[----:B------:R-:W-:Y:S01]  /*4290*/  FMNMX.FTZ R5, R43, R58, !PT ;  /* 0x0000003a2b057209 */ /* 0x000fe20007810000 */
[----:B------:R-:W-:Y:S01]  /*42a0*/  MUFU.EX2 R174, R25 ;  /* 0x0000001900ae7308 */ /* 0x000fe20000000800 */
[----:B------:R-:W-:Y:S01]  /*42b0*/  FSEL R12, R12, -INF , !P2 ;  /* 0xff8000000c0c7808 */ /* 0x000fe20005000000 */
        /* <DEDUP_REMOVED lines=11> */
[--C-:B------:R-:W-:Y:S01]  /*4370*/  FFMA.FTZ R21, R21, UR10, -R65.reuse ;  /* 0x0000000a15157c23 */ /* 0x100fe20008010841 */
[--C-:B------:R-:W-:Y:S01]  /*4380*/  FFMA.FTZ R20, R20, UR10, -R65.reuse ;  /* 0x0000000a14147c23 */ /* 0x100fe20008010841 */
[----:B------:R-:W-:Y:S01]  /*4390*/  FMNMX.FTZ R5, R47, R56, !PT ;  /* 0x000000382f057209 */ /* 0x000fe20007810000 */
[----:B------:R1:W-:Y:S01]  /*43a0*/  MUFU.EX2 R31, R26 ;  /* 0x0000001a001f7308 */ /* 0x0003e20000000800 */
[----:B------:R-:W-:Y:S01]  /*43b0*/  FSEL R56, R13, -INF , !P5 ;  /* 0xff8000000d387808 */ /* 0x000fe20006800000 */
[--C-:B------:R-:W-:Y:S01]  /*43c0*/  FFMA.FTZ R13, R48, UR10, -R65.reuse ;  /* 0x0000000a300d7c23 */ /* 0x100fe20008010841 */
[----:B------:R-:W-:Y:S01]  /*43d0*/  FMNMX.FTZ R5, R0, R5, !PT ;  /* 0x0000000500057209 */ /* 0x000fe20007810000 */
[--C-:B------:R-:W-:Y:S01]  /*43e0*/  FFMA.FTZ R14, R14, UR10, -R65.reuse ;  /* 0x0000000a0e0e7c23 */ /* 0x100fe20008010841 */
[----:B------:R-:W-:-:S02]  /*43f0*/  FFMA.FTZ R27, R27, UR10, -R65 ;  /* 0x0000000a1b1b7c23 */ /* 0x000fc40008010841 */
[----:B------:R-:W-:Y:S01]  /*4400*/  FMNMX.FTZ R5, R10, R5, !PT ;  /* 0x000000050a057209 */ /* 0x000fe20007810000 */
[----:B------:R-:W-:Y:S03]  /*4410*/  MUFU.EX2 R51, R51 ;  /* 0x0000003300337308 */ /* 0x000fe60000000800 */
[----:B------:R-:W-:-:S04]  /*4420*/  FMNMX.FTZ R5, R12, R5, !PT ;  /* 0x000000050c057209 */ /* 0x000fc80007810000 */
[----:B------:R-:W-:Y:S01]  /*4430*/  FMNMX.FTZ R5, R54, R5, !PT ;  /* 0x0000000536057209 */ /* 0x000fe20007810000 */
[----:B------:R-:W-:Y:S03]  /*4440*/  MUFU.EX2 R160, R160 ;  /* 0x000000a000a07308 */ /* 0x000fe60000000800 */
[----:B------:R-:W-:-:S04]  /*4450*/  FMNMX.FTZ R5, R52, R5, !PT ;  /* 0x0000000534057209 */ /* 0x000fc80007810000 */
[----:B------:R-:W-:Y:S01]  /*4460*/  FMNMX.FTZ R5, R56, R5, !PT ;  /* 0x0000000538057209 */ /* 0x000fe20007810000 */
[----:B------:R-:W-:Y:S04]  /*4470*/  MUFU.EX2 R59, R24 ;  /* 0x00000018003b7308 */ /* 0x000fe80000000800 */
[----:B------:R-:W2:Y:S04]  /*4480*/  SHFL.BFLY PT, R48, R5, 0x2, 0x1f ;  /* 0x0c401f0005307f89 */ /* 0x000ea800000e0000 */
[----:B------:R-:W-:Y:S08]  /*4490*/  MUFU.EX2 R53, R53 ;  /* 0x0000003500357308 */ /* 0x000ff00000000800 */
[----:B------:R-:W-:Y:S08]  /*44a0*/  MUFU.EX2 R162, R162 ;  /* 0x000000a200a27308 */ /* 0x000ff00000000800 */
[----:B------:R-:W-:Y:S01]  /*44b0*/  MUFU.EX2 R55, R55 ;  /* 0x0000003700377308 */ /* 0x000fe20000000800 */
[----:B--2---:R-:W-:-:S07]  /*44c0*/  FMNMX.FTZ R48, R5, R48, !PT ;  /* 0x0000003005307209 */ /* 0x004fce0007810000 */
[----:B------:R-:W-:Y:S01]  /*44d0*/  MUFU.EX2 R164, R164 ;  /* 0x000000a400a47308 */ /* 0x000fe20000000800 */
[----:B------:R-:W2:Y:S07]  /*44e0*/  SHFL.BFLY PT, R5, R48, 0x1, 0x1f ;  /* 0x0c201f0030057f89 */ /* 0x000eae00000e0000 */
[----:B------:R-:W-:Y:S08]  /*44f0*/  MUFU.EX2 R11, R11 ;  /* 0x0000000b000b7308 */ /* 0x000ff00000000800 */
[----:B------:R-:W-:Y:S08]  /*4500*/  MUFU.EX2 R166, R166 ;  /* 0x000000a600a67308 */ /* 0x000ff00000000800 */
[----:B------:R-:W-:Y:S01]  /*4510*/  MUFU.EX2 R13, R13 ;  /* 0x0000000d000d7308 */ /* 0x000fe20000000800 */
[----:B--2---:R-:W-:-:S04]  /*4520*/  FMNMX.FTZ R5, R48, R5, !PT ;  /* 0x0000000530057209 */ /* 0x004fc80007810000 */
[C---:B------:R-:W-:Y:S01]  /*4530*/  FSETP.NEU.FTZ.AND P1, PT, R5.reuse, -INF , PT ;  /* 0xff8000000500780b */ /* 0x040fe20003f3d000 */
[----:B-1----:R-:W-:Y:S02]  /*4540*/  FMUL.FTZ R26, R5, UR10 ;  /* 0x0000000a051a7c20 */ /* 0x002fe40008410000 */
[----:B------:R-:W-:Y:S03]  /*4550*/  MUFU.EX2 R168, R168 ;  /* 0x000000a800a87308 */ /* 0x000fe60000000800 */
[----:B------:R-:W-:-:S05]  /*4560*/  FSEL R25, R26, RZ, P1 ;  /* 0x000000ff1a197208 */ /* 0x000fca0000800000 */
        /* <DEDUP_REMOVED lines=26> */
[----:B------:R-:W-:-:S03]  /*4710*/  FFMA.FTZ R25, R56, UR10, -R25 ;  /* 0x0000000a38197c23 */ /* 0x000fc60008010819 */
[----:B------:R-:W2:Y:S01]  /*4720*/  MUFU.EX2 R9, R9 ;  /* 0x0000000900097308 */ /* 0x000ea20000000800 */
[----:B0-----:R-:W-:Y:S01]  /*4730*/  FADD.FTZ R33, R156, R49 ;  /* 0x000000319c217221 */ /* 0x001fe20000010000 */
[----:B------:R-:W-:Y:S02]  /*4740*/  F2FP.BF16.F32.PACK_AB R156, R49, R156 ;  /* 0x0000009c319c723e */ /* 0x000fe400000010ff */
[----:B-1----:R-:W-:Y:S01]  /*4750*/  F2FP.BF16.F32.PACK_AB R157, R24, R57 ;  /* 0x00000039189d723e */ /* 0x002fe200000010ff */
[----:B------:R-:W-:Y:S01]  /*4760*/  FADD.FTZ R2, R158, R33 ;  /* 0x000000219e027221 */ /* 0x000fe20000010000 */
[C---:B------:R-:W-:Y:S02]  /*4770*/  F2FP.BF16.F32.PACK_AB R158, R51.reuse, R158 ;  /* 0x0000009e339e723e */ /* 0x040fe400000010ff */
[----:B------:R-:W0:Y:S01]  /*4780*/  MUFU.EX2 R34, R34 ;  /* 0x0000002200227308 */ /* 0x000e220000000800 */
[----:B------:R-:W-:Y:S01]  /*4790*/  FADD.FTZ R33, R51, R2 ;  /* 0x0000000233217221 */ /* 0x000fe20000010000 */
[----:B------:R-:W-:-:S03]  /*47a0*/  FADD.FTZ R2, R57, R24 ;  /* 0x0000001839027221 */ /* 0x000fc60000010000 */
[----:B------:R-:W-:Y:S01]  /*47b0*/  FADD.FTZ R28, R160, R33 ;  /* 0x00000021a01c7221 */ /* 0x000fe20000010000 */
[C---:B------:R-:W-:Y:S02]  /*47c0*/  F2FP.BF16.F32.PACK_AB R160, R53.reuse, R160 ;  /* 0x000000a035a0723e */ /* 0x040fe400000010ff */
[----:B------:R-:W1:Y:S01]  /*47d0*/  MUFU.EX2 R35, R35 ;  /* 0x0000002300237308 */ /* 0x000e620000000800 */
[----:B------:R-:W-:Y:S01]  /*47e0*/  FADD.FTZ R61, R53, R28 ;  /* 0x0000001c353d7221 */ /* 0x000fe20000010000 */
[----:B--2---:R-:W-:Y:S01]  /*47f0*/  FADD.FTZ R33, R9, R2 ;  /* 0x0000000209217221 */ /* 0x004fe20000010000 */
[----:B------:R-:W-:Y:S02]  /*4800*/  F2FP.BF16.F32.PACK_AB R159, R26, R9 ;  /* 0x000000091a9f723e */ /* 0x000fe400000010ff */
[----:B------:R-:W-:Y:S01]  /*4810*/  FADD.FTZ R2, R162, R61 ;  /* 0x0000003da2027221 */ /* 0x000fe20000010000 */
[----:B------:R-:W-:Y:S01]  /*4820*/  FADD.FTZ R33, R26, R33 ;  /* 0x000000211a217221 */ /* 0x000fe20000010000 */
[C---:B------:R-:W-:Y:S01]  /*4830*/  F2FP.BF16.F32.PACK_AB R162, R55.reuse, R162 ;  /* 0x000000a237a2723e */ /* 0x040fe200000010ff */
[----:B------:R-:W2:Y:S01]  /*4840*/  MUFU.EX2 R36, R36 ;  /* 0x0000002400247308 */ /* 0x000ea20000000800 */
[----:B------:R-:W-:Y:S01]  /*4850*/  FADD.FTZ R61, R55, R2 ;  /* 0x00000002373d7221 */ /* 0x000fe20000010000 */
[----:B0-----:R-:W-:-:S03]  /*4860*/  FADD.FTZ R2, R34, R33 ;  /* 0x0000002122027221 */ /* 0x001fc60000010000 */
[----:B------:R-:W-:Y:S01]  /*4870*/  FADD.FTZ R28, R164, R61 ;  /* 0x0000003da41c7221 */ /* 0x000fe20000010000 */
[----:B------:R-:W-:Y:S02]  /*4880*/  F2FP.BF16.F32.PACK_AB R164, R11, R164 ;  /* 0x000000a40ba4723e */ /* 0x000fe400000010ff */
[----:B------:R-:W0:Y:S01]  /*4890*/  MUFU.EX2 R37, R37 ;  /* 0x0000002500257308 */ /* 0x000e220000000800 */
[----:B-1----:R-:W-:Y:S01]  /*48a0*/  FADD.FTZ R33, R35, R2 ;  /* 0x0000000223217221 */ /* 0x002fe20000010000 */
[----:B------:R-:W-:Y:S01]  /*48b0*/  FADD.FTZ R61, R11, R28 ;  /* 0x0000001c0b3d7221 */ /* 0x000fe20000010000 */
[----:B------:R-:W-:-:S03]  /*48c0*/  F2FP.BF16.F32.PACK_AB R161, R35, R34 ;  /* 0x0000002223a1723e */ /* 0x000fc600000010ff */
[----:B------:R-:W-:Y:S01]  /*48d0*/  FADD.FTZ R28, R166, R61 ;  /* 0x0000003da61c7221 */ /* 0x000fe20000010000 */
[C---:B------:R-:W-:Y:S01]  /*48e0*/  F2FP.BF16.F32.PACK_AB R166, R13.reuse, R166 ;  /* 0x000000a60da6723e */ /* 0x040fe200000010ff */
[----:B------:R-:W1:Y:S01]  /*48f0*/  MUFU.EX2 R38, R38 ;  /* 0x0000002600267308 */ /* 0x000e620000000800 */
[----:B--2---:R-:W-:Y:S01]  /*4900*/  FADD.FTZ R2, R36, R33 ;  /* 0x0000002124027221 */ /* 0x004fe20000010000 */
[----:B------:R-:W-:-:S04]  /*4910*/  FADD.FTZ R61, R13, R28 ;  /* 0x0000001c0d3d7221 */ /* 0x000fc80000010000 */
[----:B------:R-:W-:Y:S02]  /*4920*/  FADD.FTZ R28, R168, R61 ;  /* 0x0000003da81c7221 */ /* 0x000fe40000010000 */
        /* <DEDUP_REMOVED lines=25> */
[----:B------:R-:W-:-:S03]  /*4ac0*/  F2FP.BF16.F32.PACK_AB R172, R31, R172 ;  /* 0x000000ac1fac723e */ /* 0x000fc600000010ff */
[----:B------:R-:W-:-:S03]  /*4ad0*/  FADD.FTZ R28, R31, R28 ;  /* 0x0000001c1f1c7221 */ /* 0x000fc60000010000 */
[----:B------:R-:W0:Y:S01]  /*4ae0*/  MUFU.EX2 R21, R21 ;  /* 0x0000001500157308 */ /* 0x000e220000000800 */
[C---:B-1----:R-:W-:Y:S01]  /*4af0*/  FADD.FTZ R33, R43.reuse, R2 ;  /* 0x000000022b217221 */ /* 0x042fe20000010000 */
[----:B------:R-:W-:-:S06]  /*4b00*/  F2FP.BF16.F32.PACK_AB R169, R43, R42 ;  /* 0x0000002a2ba9723e */ /* 0x000fcc00000010ff */
[----:B------:R-:W1:Y:S01]  /*4b10*/  MUFU.EX2 R45, R45 ;  /* 0x0000002d002d7308 */ /* 0x000e620000000800 */
[----:B--2---:R-:W-:-:S07]  /*4b20*/  FADD.FTZ R2, R44, R33 ;  /* 0x000000212c027221 */ /* 0x004fce0000010000 */
        /* <DEDUP_REMOVED lines=8> */
[----:B--2---:R-:W-:-:S07]  /*4bb0*/  FADD.FTZ R2, R46, R11 ;  /* 0x0000000b2e027221 */ /* 0x004fce0000010000 */
[----:B------:R-:W2:Y:S01]  /*4bc0*/  MUFU.EX2 R0, R0 ;  /* 0x0000000000007308 */ /* 0x000ea20000000800 */
[----:B0-----:R-:W-:-:S07]  /*4bd0*/  F2FP.BF16.F32.PACK_AB R176, R59, R20 ;  /* 0x000000143bb0723e */ /* 0x001fce00000010ff */
[----:B------:R-:W0:Y:S01]  /*4be0*/  MUFU.EX2 R14, R14 ;  /* 0x0000000e000e7308 */ /* 0x000e220000000800 */
[C---:B-1----:R-:W-:Y:S01]  /*4bf0*/  FADD.FTZ R11, R47.reuse, R2 ;  /* 0x000000022f0b7221 */ /* 0x042fe20000010000 */
[----:B------:R-:W-:-:S06]  /*4c00*/  F2FP.BF16.F32.PACK_AB R173, R47, R46 ;  /* 0x0000002e2fad723e */ /* 0x000fcc00000010ff */
[----:B------:R1:W3:Y:S01]  /*4c10*/  MUFU.EX2 R175, R10 ;  /* 0x0000000a00af7308 */ /* 0x0002e20000000800 */
[----:B--2---:R-:W-:-:S07]  /*4c20*/  FADD.FTZ R2, R0, R11 ;  /* 0x0000000b00027221 */ /* 0x004fce0000010000 */
[----:B------:R-:W2:Y:S01]  /*4c30*/  MUFU.EX2 R27, R27 ;  /* 0x0000001b001b7308 */ /* 0x000ea20000000800 */
[----:B-1----:R-:W-:-:S04]  /*4c40*/  FADD.FTZ R10, R20, R33 ;  /* 0x00000021140a7221 */ /* 0x002fc80000010000 */
[----:B------:R-:W-:-:S03]  /*4c50*/  FADD.FTZ R13, R59, R10 ;  /* 0x0000000a3b0d7221 */ /* 0x000fc60000010000 */
[----:B------:R-:W1:Y:S01]  /*4c60*/  MUFU.EX2 R12, R12 ;  /* 0x0000000c000c7308 */ /* 0x000e620000000800 */
[----:B0-----:R-:W-:Y:S01]  /*4c70*/  FADD.FTZ R10, R14, R13 ;  /* 0x0000000d0e0a7221 */ /* 0x001fe20000010000 */
[C---:B---3--:R-:W-:Y:S01]  /*4c80*/  FADD.FTZ R11, R175.reuse, R2 ;  /* 0x00000002af0b7221 */ /* 0x048fe20000010000 */
[----:B------:R-:W-:-:S05]  /*4c90*/  F2FP.BF16.F32.PACK_AB R175, R175, R0 ;  /* 0x00000000afaf723e */ /* 0x000fca00000010ff */
[----:B------:R-:W0:Y:S01]  /*4ca0*/  MUFU.EX2 R177, R54 ;  /* 0x0000003600b17308 */ /* 0x000e220000000800 */
[C---:B--2---:R-:W-:Y:S01]  /*4cb0*/  FADD.FTZ R2, R27.reuse, R10 ;  /* 0x0000000a1b027221 */ /* 0x044fe20000010000 */
[----:B------:R-:W-:-:S06]  /*4cc0*/  F2FP.BF16.F32.PACK_AB R178, R27, R14 ;  /* 0x0000000e1bb2723e */ /* 0x000fcc00000010ff */
[----:B------:R-:W2:Y:S01]  /*4cd0*/  MUFU.EX2 R52, R52 ;  /* 0x0000003400347308 */ /* 0x000ea20000000800 */
[----:B-1----:R-:W-:-:S07]  /*4ce0*/  FADD.FTZ R10, R12, R11 ;  /* 0x0000000b0c0a7221 */ /* 0x002fce0000010000 */
[----:B------:R-:W1:Y:S01]  /*4cf0*/  MUFU.EX2 R25, R25 ;  /* 0x0000001900197308 */ /* 0x000e620000000800 */
[C---:B0-----:R-:W-:Y:S01]  /*4d00*/  FADD.FTZ R9, R177.reuse, R10 ;  /* 0x0000000ab1097221 */ /* 0x041fe20000010000 */
[----:B------:R-:W-:-:S03]  /*4d10*/  F2FP.BF16.F32.PACK_AB R177, R177, R12 ;  /* 0x0000000cb1b1723e */ /* 0x000fc600000010ff */
[----:B--2---:R-:W-:-:S04]  /*4d20*/  FADD.FTZ R10, R52, R9 ;  /* 0x00000009340a7221 */ /* 0x004fc80000010000 */
[C---:B-1----:R-:W-:Y:S01]  /*4d30*/  FADD.FTZ R0, R25.reuse, R10 ;  /* 0x0000000a19007221 */ /* 0x042fe20000010000 */
[----:B------:R-:W-:Y:S01]  /*4d40*/  F2FP.BF16.F32.PACK_AB R179, R25, R52 ;  /* 0x0000003419b3723e */ /* 0x000fe200000010ff */
[----:B------:R-:W-:Y:S06]  /*4d50*/  @!P0 BRA `(.L_x_2524) ;  /* 0x0000000000048947 */ /* 0x000fec0003800000 */
[----:B------:R-:W-:Y:S01]  /*4d60*/  BPT.TRAP 0x1 ;  /* 0x000000040000795c */ /* 0x000fe20000300000 */
.L_x_2524:
[----:B------:R0:W1:Y:S01]  /*4d70*/  SYNCS.PHASECHK.TRANS64.TRYWAIT P1, [UR22+0x22850], R6 ;  /* 0x02285006ff0075a7 */ /* 0x0000620008020156 */
[----:B------:R-:W-:Y:S05]  /*4d80*/  @!P0 BRA `(.L_x_2525) ;  /* 0x0000000000048947 */ /* 0x000fea0003800000 */
[----:B------:R-:W-:Y:S01]  /*4d90*/  BPT.TRAP 0x1 ;  /* 0x000000040000795c */ /* 0x000fe20000300000 */
.L_x_2525:
[----:B-1----:R-:W-:Y:S05]  /*4da0*/  @P1 BRA `(.L_x_2526) ;  /* 0x0000000000081947 */ /* 0x002fea0003800000 */
[----:B------:R-:W1:Y:S02]  /*4db0*/  SYNCS.PHASECHK.TRANS64.TRYWAIT P1, [UR22+0x22850], R6 ;  /* 0x02285006ff0075a7 */ /* 0x000e640008020156 */
[----:B-1----:R-:W-:Y:S05]  /*4dc0*/  @!P1 BRA `(.L_x_2527) ;  /* 0x00000150000c9947 */ /* 0x002fea0003800000 */
.L_x_2526:
        /* <DEDUP_REMOVED lines=42> */
[----:B--2---:R-:W-:Y:S05]  /*5070*/  @!P0 BRA `(.L_x_2528) ;  /* 0x0000000000048947 */ /* 0x004fea0003800000 */
[----:B------:R-:W-:Y:S01]  /*5080*/  BPT.TRAP 0x1 ;  /* 0x000000040000795c */ /* 0x000fe20000300000 */
.L_x_2528:
[----:B01----:R-:W0:Y:S01]  /*5090*/  LDC R6, c[0x0][0x448] ;  /* 0x00011200ff067b82 */ /* 0x003e220000000800 */
[----:B------:R-:W-:Y:S02]  /*50a0*/  UISETP.NE.AND UP0, UPT, UR47, URZ, UPT ;  /* 0x0000003f2f00728c */ /* 0x000fe4000bf05270 */
[----:B------:R-:W-:-:S05]  /*50b0*/  UIADD3 UR22, UR22, 0x22860, URZ ;  /* 0x0002286016167890 */ /* 0x000fca000fffe03f */
[----:B------:R-:W1:Y:S01]  /*50c0*/  S2UR UR6, SR_CgaCtaId ;  /* 0x00000000000679c3 */ /* 0x000e620000008800 */
[----:B0-----:R-:W-:Y:S01]  /*50d0*/  ISETP.NE.AND P1, PT, R6, 0x1, PT ;  /* 0x000000010600780c */ /* 0x001fe20003f25270 */
[----:B-1----:R-:W-:-:S12]  /*50e0*/  UPRMT UR22, UR6, 0x654, UR22 ;  /* 0x0000065406167896 */ /* 0x002fd80008000016 */
[----:B------:R-:W0:Y:S08]  /*50f0*/  @P1 LDC R6, c[0x0][0x44c] ;  /* 0x00011300ff061b82 */ /* 0x000e300000000800 */
[----:B------:R-:W1:Y:S01]  /*5100*/  @P1 LDC R8, c[0x0][0x450] ;  /* 0x00011400ff081b82 */ /* 0x000e620000000800 */
[----:B------:R-:W-:Y:S01]  /*5110*/  SYNCS.ARRIVE.TRANS64.RED.A1T0 RZ, [UR22], RZ ;  /* 0x000000ffffff79a7 */ /* 0x000fe20008100416 */
[----:B0-----:R-:W-:-:S04]  /*5120*/  @P1 IMAD.HI.U32 R7, R6, UR42, RZ ;  /* 0x0000002a06071c27 */ /* 0x001fc8000f8e00ff */
[----:B------:R-:W-:Y:S01]  /*5130*/  IMAD.U32 R6, RZ, RZ, UR42 ;  /* 0x0000002aff067e24 */ /* 0x000fe2000f8e00ff */
[----:B-1----:R-:W-:Y:S02]  /*5140*/  @P1 SHF.R.U32.HI R6, RZ, R8, R7 ;  /* 0x00000008ff061219 */ /* 0x002fe40000011607 */
[----:B------:R-:W-:Y:S02]  /*5150*/  PLOP3.LUT P1, PT, PT, PT, UP0, 0x40, 0x0 ;  /* 0x000000000000781c */ /* 0x000fe40003f2e808 */
[----:B------:R-:W-:-:S05]  /*5160*/  IADD3 R6, R6, R19, -R18 ;  /* 0x0000001306067210 */ /* 0x000fca0007ffe812 */
[----:B------:R-:W-:-:S05]  /*5170*/  VIADD R7, R6, UR14 ;  /* 0x0000000e06077c36 */ /* 0x000fca0008000000 */
[----:B------:R-:W-:Y:S01]  /*5180*/  R2UR UR11, R7 ;  /* 0x00000000070b72ca */ /* 0x000fe200000e0000 */
[----:B------:R-:W-:Y:S01]  /*5190*/  VIADD R7, R152, 0xfffffffe ;  /* 0xfffffffe98077836 */ /* 0x000fe20000000000 */
[----:B------:R-:W-:-:S13]  /*51a0*/  @P1 BRA `(.L_x_2529) ;  /* 0x0000000000541947 */ /* 0x000fda0003800000 */
[C---:B------:R-:W-:Y:S01]  /*51b0*/  ISETP.GT.AND P1, PT, R6.reuse, RZ, PT ;  /* 0x000000ff0600720c */ /* 0x040fe20003f24270 */
[----:B------:R-:W-:-:S05]  /*51c0*/  VIADD R8, R6, 0xffffffff ;  /* 0xffffffff06087836 */ /* 0x000fca0000000000 */
[----:B------:R-:W-:-:S07]  /*51d0*/  R2UR UR14, R8 ;  /* 0x00000000080e72ca */ /* 0x000fce00000e0000 */
[----:B------:R-:W-:Y:S08]  /*51e0*/  @P1 BRA `(.L_x_2530) ;  /* 0x0000000000241947 */ /* 0x000ff00003800000 */
[----:B------:R-:W-:Y:S01]  /*51f0*/  R2UR UR14, R6 ;  /* 0x00000000060e72ca */ /* 0x000fe200000e0000 */
[----:B------:R-:W-:Y:S02]  /*5200*/  ULDC UR15, c[0x0][0x9e4] ;  /* 0x00027900000f7ab9 */ /* 0x000fe40000000800 */
[----:B------:R-:W-:-:S10]  /*5210*/  UISETP.NE.AND UP0, UPT, UR15, 0x1, UPT ;  /* 0x000000010f00788c */ /* 0x000fd4000bf05270 */
[----:B------:R-:W-:Y:S01]  /*5220*/  UIADD3 UR14, -UR14, URZ, URZ ;  /* 0x0000003f0e0e7290 */ /* 0x000fe2000fffe13f */
[----:B------:R-:W-:-:S03]  /*5230*/  @UP0 ULDC.64 UR18, c[0x0][0x9e8] ;  /* 0x00027a0000120ab9 */ /* 0x000fc60000000a00 */
[----:B------:R-:W-:-:S04]  /*5240*/  UIMAD.WIDE.U32 UR6, UR14, UR18, URZ ;  /* 0x000000120e0672a5 */ /* 0x000fc8000f8e003f */
[----:B------:R-:W-:-:S04]  /*5250*/  @UP0 USHF.R.U32.HI UR14, URZ, UR19, UR7 ;  /* 0x000000133f0e0299 */ /* 0x000fc80008011607 */
[----:B------:R-:W-:Y:S01]  /*5260*/  ULOP3.LUT UR14, URZ, UR14, URZ, 0x33, !UPT ;  /* 0x0000000e3f0e7292 */ /* 0x000fe2000f8e333f */
[----:B------:R-:W-:Y:S11]  /*5270*/  BRA `(.L_x_2531) ;  /* 0x0000000000147947 */ /* 0x000ff60003800000 */
.L_x_2530:
[----:B------:R-:W-:Y:S02]  /*5280*/  ULDC UR15, c[0x0][0x9e4] ;  /* 0x00027900000f7ab9 */ /* 0x000fe40000000800 */
[----:B------:R-:W-:-:S11]  /*5290*/  UISETP.NE.AND UP0, UPT, UR15, 0x1, UPT ;  /* 0x000000010f00788c */ /* 0x000fd6000bf05270 */
[----:B------:R-:W-:Y:S02]  /*52a0*/  @UP0 ULDC.64 UR18, c[0x0][0x9e8] ;  /* 0x00027a0000120ab9 */ /* 0x000fe40000000a00 */
[----:B------:R-:W-:-:S04]  /*52b0*/  UIMAD.WIDE.U32 UR6, UR14, UR18, URZ ;  /* 0x000000120e0672a5 */ /* 0x000fc8000f8e003f */
[----:B------:R-:W-:-:S12]  /*52c0*/  @UP0 USHF.R.U32.HI UR14, URZ, UR19, UR7 ;  /* 0x000000133f0e0299 */ /* 0x000fd80008011607 */
.L_x_2531:
[----:B------:R-:W-:-:S04]  /*52d0*/  UIMAD UR14, UR14, UR15, UR15 ;  /* 0x0000000f0e0e72a4 */ /* 0x000fc8000f8e020f */
[----:B------:R-:W-:-:S04]  /*52e0*/  UISETP.LT.AND UP0, UPT, UR11, UR14, UPT ;  /* 0x0000000e0b00728c */ /* 0x000fc8000bf01270 */
[----:B------:R-:W-:-:S12]  /*52f0*/  USEL UR11, UR11, UR14, UP0 ;  /* 0x0000000e0b0b7287 */ /* 0x000fd80008000000 */
.L_x_2529:
        /* <DEDUP_REMOVED lines=10> */
[----:B------:R-:W-:Y:S01]  /*53a0*/  ULDC UR24, c[0x0][0x9dc] ;  /* 0x0002770000187ab9 */ /* 0x000fe20000000800 */
[----:B------:R-:W-:Y:S01]  /*53b0*/  IMAD.MOV.U32 R6, RZ, RZ, R7 ;  /* 0x000000ffff067224 */ /* 0x000fe200078e0007 */
[----:B------:R-:W-:Y:S01]  /*53c0*/  ULDC UR23, c[0x0][0x9d8] ;  /* 0x0002760000177ab9 */ /* 0x000fe20000000800 */
[----:B------:R-:W-:Y:S01]  /*53d0*/  ULDC UR29, c[0x0][0x988] ;  /* 0x00026200001d7ab9 */ /* 0x000fe20000000800 */
[----:B------:R-:W-:-:S05]  /*53e0*/  ULDC UR22, c[0x0][0x9e0] ;  /* 0x0002780000167ab9 */ /* 0x000fca0000000800 */
.L_x_2551:
[----:B------:R-:W-:-:S04]  /*53f0*/  UIADD3 UR38, UR38, 0x1, URZ ;  /* 0x0000000126267890 */ /* 0x000fc8000fffe03f */
[----:B------:R-:W-:-:S04]  /*5400*/  UISETP.NE.AND UP0, UPT, UR38, 0x2, UPT ;  /* 0x000000022600788c */ /* 0x000fc8000bf05270 */
[----:B------:R-:W-:Y:S02]  /*5410*/  USEL UR6, URZ, 0x1, UP0 ;  /* 0x000000013f067887 */ /* 0x000fe40008000000 */
[----:B------:R-:W-:Y:S02]  /*5420*/  USEL UR38, UR38, URZ, UP0 ;  /* 0x0000003f26267287 */ /* 0x000fe40008000000 */
[----:B------:R-:W-:Y:S01]  /*5430*/  ULOP3.LUT UR37, UR37, UR6, URZ, 0x3c, !UPT ;  /* 0x0000000625257292 */ /* 0x000fe2000f8e3c3f */
[----:B--2---:R-:W-:Y:S11]  /*5440*/  @!P0 BRA `(.L_x_2533) ;  /* 0x0000000000048947 */ /* 0x004ff60003800000 */
[----:B------:R-:W-:Y:S01]  /*5450*/  BPT.TRAP 0x1 ;  /* 0x000000040000795c */ /* 0x000fe20000300000 */
.L_x_2533:
[----:B------:R-:W0:Y:S01]  /*5460*/  S2UR UR27, SR_CgaCtaId ;  /* 0x00000000001b79c3 */ /* 0x000e220000008800 */
[----:B------:R-:W-:Y:S01]  /*5470*/  UMOV UR6, 0x400 ;  /* 0x0000040000067882 */ /* 0x000fe20000000000 */
[----:B------:R-:W-:-:S05]  /*5480*/  IMAD.U32 R7, RZ, RZ, UR37 ;  /* 0x00000025ff077e24 */ /* 0x000fca000f8e00ff */
[----:B------:R-:W-:Y:S01]  /*5490*/  SHF.L.U32 R7, R7, 0x1f, RZ ;  /* 0x0000001f07077819 */ /* 0x000fe200000006ff */
[----:B0-----:R-:W-:-:S04]  /*54a0*/  ULEA UR6, UR27, UR6, 0x18 ;  /* 0x000000061b067291 */ /* 0x001fc8000f8ec03f */
[----:B------:R-:W-:-:S09]  /*54b0*/  ULEA UR26, UR38, UR6, 0x3 ;  /* 0x00000006261a7291 */ /* 0x000fd2000f8e183f */
[----:B------:R0:W1:Y:S01]  /*54c0*/  SYNCS.PHASECHK.TRANS64.TRYWAIT P1, [UR26+0x22830], R7 ;  /* 0x02283007ff0075a7 */ /* 0x000062000802015a */
[----:B------:R-:W-:Y:S05]  /*54d0*/  @!P0 BRA `(.L_x_2534) ;  /* 0x0000000000048947 */ /* 0x000fea0003800000 */
[----:B------:R-:W-:Y:S01]  /*54e0*/  BPT.TRAP 0x1 ;  /* 0x000000040000795c */ /* 0x000fe20000300000 */
.L_x_2534:
[----:B-1----:R-:W-:Y:S05]  /*54f0*/  @P1 BRA `(.L_x_2535) ;  /* 0x0000000000081947 */ /* 0x002fea0003800000 */
[----:B------:R-:W1:Y:S02]  /*5500*/  SYNCS.PHASECHK.TRANS64.TRYWAIT P1, [UR26+0x22830], R7 ;  /* 0x02283007ff0075a7 */ /* 0x000e64000802015a */
[----:B-1----:R-:W-:Y:S05]  /*5510*/  @!P1 BRA `(.L_x_2536) ;  /* 0x0000014800509947 */ /* 0x002fea0003800000 */
.L_x_2535:
[----:B------:R-:W-:Y:S01]  /*5520*/  UIMAD UR18, UR38, 0x300, UR20 ;  /* 0x00000300261278a4 */ /* 0x000fe2000f8e0214 */
[----:B------:R-:W-:Y:S01]  /*5530*/  WARPGROUP.ARRIVE ;  /* 0x00000000000079c5 */ /* 0x000fe20000000000 */
[----:B------:R-:W-:Y:S01]  /*5540*/  UMOV UR19, 0x40000040 ;  /* 0x4000004000137882 */ /* 0x000fe20000000000 */
[----:B------:R-:W-:Y:S01]  /*5550*/  UMOV UR7, 0x40000040 ;  /* 0x4000004000077882 */ /* 0x000fe20000000000 */
[----:B------:R-:W-:-:S03]  /*5560*/  UIADD3 UR6, UR18, 0x2, URZ ;  /* 0x0000000212067890 */ /* 0x000fc6000fffe03f */
[----:B------:R-:W2:Y:S01]  /*5570*/  S2R R3, SR_TID.X ;  /* 0x0000000000037919 */ /* 0x000ea20000002100 */
[----:B------:R-:W-:Y:S01]  /*5580*/  UIADD3 UR10, UR18, 0x4, URZ ;  /* 0x00000004120a7890 */ /* 0x000fe2000fffe03f */
[----:B------:R-:W-:Y:S01]  /*5590*/  UMOV UR11, 0x40000040 ;  /* 0x40000040000b7882 */ /* 0x000fe20000000000 */
[----:B------:R-:W-:Y:S01]  /*55a0*/  HGMMA.64x96x16.F32.BF16 R152, gdesc[UR16], RZ, !UPT, gsb0 ;  /* 0x01600000109879f0 */ /* 0x000fe2000c0018ff */
[----:B------:R-:W-:Y:S01]  /*55b0*/  UIADD3 UR14, UR18, 0x6, URZ ;  /* 0x00000006120e7890 */ /* 0x000fe2000fffe03f */
[----:B------:R-:W-:Y:S01]  /*55c0*/  UMOV UR15, 0x40000040 ;  /* 0x40000040000f7882 */ /* 0x000fe20000000000 */
        /* <DEDUP_REMOVED lines=15> */
.L_x_2537:
[----:B-1----:R-:W1:Y:S01]  /*56c0*/  LDC R4, c[0x0][0x448] ;  /* 0x00011200ff047b82 */ /* 0x002e620000000800 */
        /* <DEDUP_REMOVED lines=22> */
[----:B------:R-:W-:Y:S01]  /*5830*/  UISETP.NE.AND UP0, UPT, UR47, URZ, UPT ;  /* 0x0000003f2f00728c */ /* 0x000fe2000bf05270 */
[----:B-1----:R-:W-:Y:S01]  /*5840*/  ISETP.NE.AND P1, PT, R4, 0x1, PT ;  /* 0x000000010400780c */ /* 0x002fe20003f25270 */
[----:B------:R-:W-:-:S02]  /*5850*/  VIADD R4, R22, UR42 ;  /* 0x0000002a16047c36 */ /* 0x000fc40008000000 */
        /* <DEDUP_REMOVED lines=10> */
[----:B------:R-:W-:Y:S01]  /*5900*/  UPRMT UR6, UR27, 0x654, UR6 ;  /* 0x000006541b067896 */ /* 0x000fe20008000006 */
[----:B------:R-:W1:Y:S01]  /*5910*/  @P1 LDC R10, c[0x0][0x44c] ;  /* 0x00011300ff0a1b82 */ /* 0x000e620000000800 */
[----:B------:R-:W-:Y:S01]  /*5920*/  FMUL.FTZ R174, R183, UR23 ;  /* 0x00000017b7ae7c20 */ /* 0x000fe20008410000 */
[----:B------:R-:W-:Y:S01]  /*5930*/  FMUL.FTZ R186, R189, UR23 ;  /* 0x00000017bdba7c20 */ /* 0x000fe20008410000 */
[----:B------:R-:W-:Y:S01]  /*5940*/  FMUL.FTZ R188, R192, UR23 ;  /* 0x00000017c0bc7c20 */ /* 0x000fe20008410000 */
[----:B------:R-:W-:Y:S01]  /*5950*/  FMUL.FTZ R190, R193, UR23 ;  /* 0x00000017c1be7c20 */ /* 0x000fe20008410000 */
[----:B------:R-:W-:-:S02]  /*5960*/  IMAD R191, R6, -0x60, RZ ;  /* 0xffffffa006bf7824 */ /* 0x000fc400078e02ff */
[----:B------:R-:W-:Y:S01]  /*5970*/  FMUL.FTZ R12, R155, UR23 ;  /* 0x000000179b0c7c20 */ /* 0x000fe20008410000 */
[----:B------:R-:W-:Y:S01]  /*5980*/  FMUL.FTZ R183, R194, UR23 ;  /* 0x00000017c2b77c20 */ /* 0x000fe20008410000 */
[----:B------:R-:W3:Y:S01]  /*5990*/  @P1 LDC R5, c[0x0][0x450] ;  /* 0x00011400ff051b82 */ /* 0x000ee20000000800 */
[----:B------:R-:W-:Y:S01]  /*59a0*/  FMUL.FTZ R192, R196, UR23 ;  /* 0x00000017c4c07c20 */ /* 0x000fe20008410000 */
[----:B------:R-:W-:Y:S01]  /*59b0*/  FMUL.FTZ R193, R197, UR23 ;  /* 0x00000017c5c17c20 */ /* 0x000fe20008410000 */
[----:B------:R-:W-:Y:S01]  /*59c0*/  FMUL.FTZ R189, R199, UR23 ;  /* 0x00000017c7bd7c20 */ /* 0x000fe20008410000 */
[----:B------:R-:W-:Y:S01]  /*59d0*/  IADD3 R196, -R17, 0x1, R191 ;  /* 0x0000000111c47810 */ /* 0x000fe20007ffe1bf */
[----:B------:R-:W4:Y:S01]  /*59e0*/  MUFU.TANH R11, R11 ;  /* 0x0000000b000b7308 */ /* 0x000f220000002400 */
[----:B------:R-:W-:Y:S01]  /*59f0*/  SYNCS.ARRIVE.TRANS64.RED.A1T0 RZ, [UR6], RZ ;  /* 0x000000ffffff79a7 */ /* 0x000fe20008100406 */
[----:B------:R-:W-:Y:S01]  /*5a00*/  ULOP3.LUT UR6, URZ, UR24, URZ, 0x33, !UPT ;  /* 0x000000183f067292 */ /* 0x000fe2000f8e333f */
[----:B------:R-:W-:-:S05]  /*5a10*/  IADD3 R196, -R18, R196, R19 ;  /* 0x000000c412c47210 */ /* 0x000fca0007ffe113 */
[----:B------:R-:W0:Y:S01]  /*5a20*/  MUFU.TANH R12, R12 ;  /* 0x0000000c000c7308 */ /* 0x000e220000002400 */
[----:B------:R-:W-:Y:S02]  /*5a30*/  VIADD R197, R196, UR22 ;  /* 0x00000016c4c57c36 */ /* 0x000fe40008000000 */
[----:B-1----:R-:W-:-:S05]  /*5a40*/  @P1 IMAD.HI.U32 R10, R4, R10, RZ ;  /* 0x0000000a040a1227 */ /* 0x002fca00078e00ff */
[----:B------:R-:W1:Y:S01]  /*5a50*/  MUFU.TANH R13, R13 ;  /* 0x0000000d000d7308 */ /* 0x000e620000002400 */
[----:B------:R-:W-:Y:S01]  /*5a60*/  VIADD R196, R196, UR6 ;  /* 0x00000006c4c47c36 */ /* 0x000fe20008000000 */
[----:B---3--:R-:W-:Y:S01]  /*5a70*/  @P1 SHF.R.U32.HI R4, RZ, R5, R10 ;  /* 0x00000005ff041219 */ /* 0x008fe2000001160a */
[----:B------:R-:W-:Y:S01]  /*5a80*/  FMUL.FTZ R5, R152, UR23 ;  /* 0x0000001798057c20 */ /* 0x000fe20008410000 */
[----:B------:R-:W-:Y:S01]  /*5a90*/  FMUL.FTZ R152, R161, UR23 ;  /* 0x00000017a1987c20 */ /* 0x000fe20008410000 */
[----:B------:R-:W-:Y:S01]  /*5aa0*/  FMUL.FTZ R161, R168, UR23 ;  /* 0x00000017a8a17c20 */ /* 0x000fe20008410000 */
[----:B------:R-:W-:Y:S01]  /*5ab0*/  FMUL.FTZ R168, R173, UR23 ;  /* 0x00000017ada87c20 */ /* 0x000fe20008410000 */
[----:B------:R-:W3:Y:S01]  /*5ac0*/  SHFL.IDX PT, R198, R4, RZ, 0x1c1f ;  /* 0x001c1fff04c67589 */ /* 0x000ee200000e0000 */
[----:B------:R-:W-:Y:S01]  /*5ad0*/  FMUL.FTZ R173, R182, UR23 ;  /* 0x00000017b6ad7c20 */ /* 0x000fe20008410000 */
[----:B------:R-:W-:Y:S01]  /*5ae0*/  FMUL.FTZ R182, R185, UR23 ;  /* 0x00000017b9b67c20 */ /* 0x000fe20008410000 */
[----:B------:R-:W-:Y:S01]  /*5af0*/  FMUL.FTZ R10, R154, UR23 ;  /* 0x000000179a0a7c20 */ /* 0x000fe20008410000 */
[----:B------:R-:W-:Y:S01]  /*5b00*/  FMUL.FTZ R185, R195, UR23 ;  /* 0x00000017c3b97c20 */ /* 0x000fe20008410000 */
[----:B------:R-:W-:Y:S01]  /*5b10*/  PLOP3.LUT P1, PT, PT, PT, UP0, 0x40, 0x0 ;  /* 0x000000000000781c */ /* 0x000fe20003f2e808 */
[----:B------:R-:W0:Y:S08]  /*5b20*/  MUFU.TANH R5, R5 ;  /* 0x0000000500057308 */ /* 0x000e300000002400 */
[----:B------:R-:W0:Y:S08]  /*5b30*/  MUFU.TANH R10, R10 ;  /* 0x0000000a000a7308 */ /* 0x000e300000002400 */
[----:B------:R-:W0:Y:S01]  /*5b40*/  MUFU.TANH R14, R14 ;  /* 0x0000000e000e7308 */ /* 0x000e220000002400 */
[----:B---3--:R-:W-:-:S02]  /*5b50*/  IMAD.IADD R195, R197, 0x1, R198 ;  /* 0x00000001c5c37824 */ /* 0x008fc400078e02c6 */
[----:B------:R-:W-:-:S05]  /*5b60*/  IMAD.IADD R194, R198, 0x1, R196 ;  /* 0x00000001c6c27824 */ /* 0x000fca00078e02c4 */
        /* <DEDUP_REMOVED lines=43> */
[----:B------:R-:W-:Y:S01]  /*5e20*/  IADD3 R198, -R18, R19, R198 ;  /* 0x0000001312c67210 */ /* 0x000fe20007ffe1c6 */
[----:B------:R-:W-:Y:S03]  /*5e30*/  BSSY B0, `(.L_x_2539) ;  /* 0x0000010000007945 */ /* 0x000fe60003800000 */
        /* <DEDUP_REMOVED lines=10> */
.L_x_2540:
[----:B------:R-:W-:-:S05]  /*5ee0*/  IMAD.U32 R199, RZ, RZ, UR25 ;  /* 0x00000019ffc77e24 */ /* 0x000fca000f8e00ff */
[----:B------:R-:W-:-:S13]  /*5ef0*/  ISETP.NE.AND P1, PT, R199, 0x1, PT ;  /* 0x00000001c700780c */ /* 0x000fda0003f25270 */
[----:B------:R-:W1:Y:S02]  /*5f00*/  @P1 LDC.64 R154, c[0x0][0x9e8] ;  /* 0x00027a00ff9a1b82 */ /* 0x000e640000000a00 */
[----:B-1----:R-:W-:-:S05]  /*5f10*/  @P1 IMAD.HI.U32 R154, R198, R154, RZ ;  /* 0x0000009ac69a1227 */ /* 0x002fca00078e00ff */
[----:B------:R-:W-:-:S07]  /*5f20*/  @P1 SHF.R.U32.HI R198, RZ, R155, R154 ;  /* 0x0000009bffc61219 */ /* 0x000fce000001169a */
.L_x_2541:
[----:B------:R-:W-:Y:S05]  /*5f30*/  BSYNC B0 ;  /* 0x0000000000007941 */ /* 0x000fea0003800000 */
.L_x_2539:
[----:B------:R-:W-:-:S04]  /*5f40*/  IMAD.IADD R154, R191, 0x1, -R17 ;  /* 0x00000001bf9a7824 */ /* 0x000fc800078e0a11 */
[----:B------:R-:W-:-:S05]  /*5f50*/  IMAD R154, R198, R199, R154 ;  /* 0x000000c7c69a7224 */ /* 0x000fca00078e029a */
[----:B------:R-:W-:Y:S02]  /*5f60*/  VIMNMX R194, R194, R154, !PT ;  /* 0x0000009ac2c27248 */ /* 0x000fe40007fe0100 */
[----:B------:R-:W-:-:S07]  /*5f70*/  VIADDMNMX R195, R154, R199, R195, PT ;  /* 0x000000c79ac37246 */ /* 0x000fce00038001c3 */
.L_x_2538:
[C---:B------:R-:W-:Y:S01]  /*5f80*/  ISETP.GE.AND P1, PT, R191.reuse, 0x1, PT ;  /* 0x00000001bf00780c */ /* 0x040fe20003f26270 */
[----:B------:R-:W1:Y:S01]  /*5f90*/  SHFL.IDX PT, R4, R4, 0x1, 0x1c1f ;  /* 0x003c1f0004047f89 */ /* 0x000e6200000e0000 */
[----:B------:R-:W-:Y:S01]  /*5fa0*/  ISETP.GE.AND P4, PT, R191, 0x9, PT ;  /* 0x00000009bf00780c */ /* 0x000fe20003f86270 */
[----:B------:R-:W-:Y:S01]  /*5fb0*/  UISETP.NE.AND UP0, UPT, UR47, URZ, UPT ;  /* 0x0000003f2f00728c */ /* 0x000fe2000bf05270 */
[----:B------:R-:W-:Y:S02]  /*5fc0*/  LOP3.LUT R16, R16, 0xfffbffff, RZ, 0xc0, !PT ;  /* 0xfffbffff10107812 */ /* 0x000fe400078ec0ff */
[----:B------:R-:W-:-:S04]  /*5fd0*/  ISETP.GT.AND P2, PT, R194, RZ, !P1 ;  /* 0x000000ffc200720c */ /* 0x000fc80004f44270 */
[----:B------:R-:W-:-:S03]  /*5fe0*/  ISETP.LT.OR P2, PT, R195, 0x1, P2 ;  /* 0x00000001c300780c */ /* 0x000fc60001741670 */
[----:B------:R-:W-:Y:S02]  /*5ff0*/  @P1 LOP3.LUT R16, R16, 0x40000, RZ, 0xfc, !PT ;  /* 0x0004000010101812 */ /* 0x000fe400078efcff */
[----:B------:R-:W-:Y:S02]  /*6000*/  ISETP.GE.AND P1, PT, R191, 0x2, PT ;  /* 0x00000002bf00780c */ /* 0x000fe40003f26270 */
[----:B------:R-:W-:Y:S02]  /*6010*/  LOP3.LUT R16, R16, 0xfffffffd, RZ, 0xc0, !PT ;  /* 0xfffffffd10107812 */ /* 0x000fe400078ec0ff */
[----:B0-----:R-:W-:Y:S02]  /*6020*/  FSEL R154, R5, -INF , !P2 ;  /* 0xff800000059a7808 */ /* 0x001fe40005000000 */
[----:B------:R-:W-:Y:S02]  /*6030*/  ISETP.GT.AND P3, PT, R194, 0x1, !P1 ;  /* 0x00000001c200780c */ /* 0x000fe40004f64270 */
[----:B------:R-:W-:-:S02]  /*6040*/  @P4 LOP3.LUT R16, R16, 0x2, RZ, 0xfc, !PT ;  /* 0x0000000210104812 */ /* 0x000fc400078efcff */
[----:B------:R-:W-:Y:S01]  /*6050*/  ISETP.GT.AND P2, PT, R194, 0x8, !P4 ;  /* 0x00000008c200780c */ /* 0x000fe20006744270 */
[--C-:B-1----:R-:W-:Y:S01]  /*6060*/  IMAD.IADD R197, R197, 0x1, R4.reuse ;  /* 0x00000001c5c57824 */ /* 0x102fe200078e0204 */
[----:B------:R-:W-:Y:S01]  /*6070*/  ISETP.GE.AND P4, PT, R191, 0xa, PT ;  /* 0x0000000abf00780c */ /* 0x000fe20003f86270 */
[----:B------:R-:W-:Y:S01]  /*6080*/  IMAD.IADD R196, R196, 0x1, R4 ;  /* 0x00000001c4c47824 */ /* 0x000fe200078e0204 */
[C---:B------:R-:W-:Y:S02]  /*6090*/  ISETP.LT.OR P3, PT, R195.reuse, 0x2, P3 ;  /* 0x00000002c300780c */ /* 0x040fe40001f61670 */
[----:B------:R-:W-:Y:S02]  /*60a0*/  ISETP.LT.OR P2, PT, R195, 0x9, P2 ;  /* 0x00000009c300780c */ /* 0x000fe40001741670 */
[----:B------:R-:W-:Y:S02]  /*60b0*/  FSEL R11, R11, -INF , !P3 ;  /* 0xff8000000b0b7808 */ /* 0x000fe40005800000 */
[----:B------:R-:W-:-:S02]  /*60c0*/  ISETP.GE.AND P3, PT, R191, 0x11, PT ;  /* 0x00000011bf00780c */ /* 0x000fc40003f66270 */
[----:B------:R-:W-:Y:S02]  /*60d0*/  LOP3.LUT R16, R16, 0xfffffffb, RZ, 0xc0, !PT ;  /* 0xfffffffb10107812 */ /* 0x000fe400078ec0ff */
[----:B------:R-:W-:Y:S02]  /*60e0*/  FSEL R13, R13, -INF , !P2 ;  /* 0xff8000000d0d7808 */ /* 0x000fe40005000000 */
[----:B------:R-:W-:Y:S02]  /*60f0*/  ISETP.GT.AND P2, PT, R194, 0x9, !P4 ;  /* 0x00000009c200780c */ /* 0x000fe40006744270 */
[----:B------:R-:W-:Y:S02]  /*6100*/  @P4 LOP3.LUT R16, R16, 0x4, RZ, 0xfc, !PT ;  /* 0x0000000410104812 */ /* 0x000fe400078efcff */
[----:B------:R-:W-:Y:S02]  /*6110*/  ISETP.LT.OR P2, PT, R195, 0xa, P2 ;  /* 0x0000000ac300780c */ /* 0x000fe40001741670 */
[----:B------:R-:W-:-:S02]  /*6120*/  LOP3.LUT R16, R16, 0xfffffff7, RZ, 0xc0, !PT ;  /* 0xfffffff710107812 */ /* 0x000fc400078ec0ff */
[----:B------:R-:W-:Y:S02]  /*6130*/  FSEL R14, R14, -INF , !P2 ;  /* 0xff8000000e0e7808 */ /* 0x000fe40005000000 */
[----:B------:R-:W-:Y:S02]  /*6140*/  @P3 LOP3.LUT R16, R16, 0x8, RZ, 0xfc, !PT ;  /* 0x0000000810103812 */ /* 0x000fe400078efcff */
[----:B------:R-:W-:Y:S02]  /*6150*/  ISETP.GT.AND P2, PT, R194, 0x10, !P3 ;  /* 0x00000010c200780c */ /* 0x000fe40005f44270 */
[----:B------:R-:W-:Y:S02]  /*6160*/  ISETP.GE.AND P3, PT, R191, 0x12, PT ;  /* 0x00000012bf00780c */ /* 0x000fe40003f66270 */
[----:B------:R-:W-:Y:S02]  /*6170*/  ISETP.LT.OR P2, PT, R195, 0x11, P2 ;  /* 0x00000011c300780c */ /* 0x000fe40001741670 */
[----:B------:R-:W-:-:S02]  /*6180*/  LOP3.LUT R16, R16, 0xffffffef, RZ, 0xc0, !PT ;  /* 0xffffffef10107812 */ /* 0x000fc400078ec0ff */
[----:B------:R-:W-:Y:S02]  /*6190*/  FSEL R21, R21, -INF , !P2 ;  /* 0xff80000015157808 */ /* 0x000fe40005000000 */
        /* <DEDUP_REMOVED lines=118> */
.L_x_2544:
[----:B------:R-:W-:-:S05]  /*6900*/  IMAD.U32 R194, RZ, RZ, UR25 ;  /* 0x00000019ffc27e24 */ /* 0x000fca000f8e00ff */
[----:B------:R-:W-:-:S13]  /*6910*/  ISETP.NE.AND P6, PT, R194, 0x1, PT ;  /* 0x00000001c200780c */ /* 0x000fda0003fc5270 */
[----:B------:R-:W0:Y:S02]  /*6920*/  @P6 LDC.64 R4, c[0x0][0x9e8] ;  /* 0x00027a00ff046b82 */ /* 0x000e240000000a00 */
[----:B0-----:R-:W-:-:S05]  /*6930*/  @P6 IMAD.HI.U32 R4, R155, R4, RZ ;  /* 0x000000049b046227 */ /* 0x001fca00078e00ff */
[----:B------:R-:W-:-:S07]  /*6940*/  @P6 SHF.R.U32.HI R155, RZ, R5, R4 ;  /* 0x00000005ff9b6219 */ /* 0x000fce0000011604 */
.L_x_2545:
[----:B------:R-:W-:Y:S05]  /*6950*/  BSYNC B0 ;  /* 0x0000000000007941 */ /* 0x000fea0003800000 */
.L_x_2543:
[----:B------:R-:W-:-:S04]  /*6960*/  IMAD.IADD R191, R191, 0x1, -R17 ;  /* 0x00000001bfbf7824 */ /* 0x000fc800078e0a11 */
[----:B------:R-:W-:-:S05]  /*6970*/  IMAD R191, R155, R194, R191 ;  /* 0x000000c29bbf7224 */ /* 0x000fca00078e02bf */
[----:B------:R-:W-:Y:S02]  /*6980*/  VIMNMX R196, R196, R191, !PT ;  /* 0x000000bfc4c47248 */ /* 0x000fe40007fe0100 */
[----:B------:R-:W-:-:S07]  /*6990*/  VIADDMNMX R197, R191, R194, R197, PT ;  /* 0x000000c2bfc57246 */ /* 0x000fce00038001c5 */
.L_x_2542:
[----:B------:R-:W-:Y:S01]  /*69a0*/  ISETP.GT.AND P1, PT, R196, 0x1, !P1 ;  /* 0x00000001c400780c */ /* 0x000fe20004f24270 */
[----:B------:R-:W-:Y:S01]  /*69b0*/  UMOV UR10, UR29 ;  /* 0x0000001d000a7c82 */ /* 0x000fe20008000000 */
[----:B------:R-:W-:Y:S02]  /*69c0*/  FMNMX.FTZ R4, R154, R9, !PT ;  /* 0x000000099a047209 */ /* 0x000fe40007810000 */
[----:B------:R-:W-:Y:S02]  /*69d0*/  ISETP.LT.OR P1, PT, R197, 0x2, P1 ;  /* 0x00000002c500780c */ /* 0x000fe40000f21670 */
[----:B------:R-:W-:Y:S02]  /*69e0*/  LOP3.LUT P6, RZ, R16, 0x10000, RZ, 0xc0, !PT ;  /* 0x0001000010ff7812 */ /* 0x000fe400078cc0ff */
        /* <DEDUP_REMOVED lines=72> */
[----:B------:R-:W-:Y:S02]  /*6e70*/  ISETP.GT.AND P1, PT, R196, 0x30, !P1 ;  /* 0x00000030c400780c */ /* 0x000fe40004f24270 */
[----:B------:R-:W-:Y:S01]  /*6e80*/  FSEL R180, R180, -INF , !P2 ;  /* 0xff800000b4b47808 */ /* 0x000fe20005000000 */
[----:B------:R-:W0:Y:S01]  /*6e90*/  SHFL.BFLY PT, R5, R4, 0x1, 0x1f ;  /* 0x0c201f0004057f89 */ /* 0x000e2200000e0000 */
[----:B------:R-:W-:Y:S02]  /*6ea0*/  ISETP.LT.OR P1, PT, R197, 0x31, P1 ;  /* 0x00000031c500780c */ /* 0x000fe40000f21670 */
[----:B------:R-:W-:-:S02]  /*6eb0*/  ISETP.GT.AND P5, PT, R196, 0x58, !P5 ;  /* 0x00000058c400780c */ /* 0x000fc40006fa4270 */
[----:B------:R-:W-:Y:S02]  /*6ec0*/  FSEL R169, R169, -INF , !P1 ;  /* 0xff800000a9a97808 */ /* 0x000fe40004800000 */
[----:B------:R-:W-:Y:S02]  /*6ed0*/  LOP3.LUT P1, RZ, R16, 0x200, RZ, 0xc0, !PT ;  /* 0x0000020010ff7812 */ /* 0x000fe4000782c0ff */
[----:B------:R-:W-:Y:S02]  /*6ee0*/  ISETP.LT.OR P4, PT, R197, 0x52, P4 ;  /* 0x00000052c500780c */ /* 0x000fe40002781670 */
[----:B------:R-:W-:Y:S02]  /*6ef0*/  ISETP.GT.AND P1, PT, R196, 0x31, !P1 ;  /* 0x00000031c400780c */ /* 0x000fe40004f24270 */
[----:B------:R-:W-:Y:S02]  /*6f00*/  FSEL R183, R183, -INF , !P3 ;  /* 0xff800000b7b77808 */ /* 0x000fe40005800000 */
[----:B------:R-:W-:-:S02]  /*6f10*/  ISETP.LT.OR P1, PT, R197, 0x32, P1 ;  /* 0x00000032c500780c */ /* 0x000fc40000f21670 */
[----:B------:R-:W-:Y:S02]  /*6f20*/  ISETP.LT.OR P5, PT, R197, 0x59, P5 ;  /* 0x00000059c500780c */ /* 0x000fe40002fa1670 */
[----:B------:R-:W-:Y:S02]  /*6f30*/  FSEL R170, R170, -INF , !P1 ;  /* 0xff800000aaaa7808 */ /* 0x000fe40004800000 */
[----:B------:R-:W-:Y:S02]  /*6f40*/  LOP3.LUT P1, RZ, R16, 0x100, RZ, 0xc0, !PT ;  /* 0x0000010010ff7812 */ /* 0x000fe4000782c0ff */
[----:B------:R-:W-:Y:S02]  /*6f50*/  FSEL R185, R185, -INF , !P4 ;  /* 0xff800000b9b97808 */ /* 0x000fe40006000000 */
[----:B------:R-:W-:Y:S02]  /*6f60*/  ISETP.GT.AND P1, PT, R196, 0x38, !P1 ;  /* 0x00000038c400780c */ /* 0x000fe40004f24270 */
[----:B0-----:R-:W-:-:S02]  /*6f70*/  FMNMX.FTZ R4, R4, R5, !PT ;  /* 0x0000000504047209 */ /* 0x001fc40007810000 */
[----:B------:R-:W-:Y:S02]  /*6f80*/  ISETP.LT.OR P1, PT, R197, 0x39, P1 ;  /* 0x00000039c500780c */ /* 0x000fe40000f21670 */
[----:B------:R-:W-:Y:S02]  /*6f90*/  FSEL R187, R187, -INF , !P5 ;  /* 0xff800000bbbb7808 */ /* 0x000fe40006800000 */
[----:B------:R-:W-:Y:S02]  /*6fa0*/  FSEL R173, R173, -INF , !P1 ;  /* 0xff800000adad7808 */ /* 0x000fe40004800000 */
[----:B------:R-:W-:-:S04]  /*6fb0*/  LOP3.LUT P1, RZ, R16, 0x80, RZ, 0xc0, !PT ;  /* 0x0000008010ff7812 */ /* 0x000fc8000782c0ff */
[----:B------:R-:W-:-:S04]  /*6fc0*/  ISETP.GT.AND P1, PT, R196, 0x39, !P1 ;  /* 0x00000039c400780c */ /* 0x000fc80004f24270 */
[----:B------:R-:W-:-:S04]  /*6fd0*/  ISETP.LT.OR P1, PT, R197, 0x3a, P1 ;  /* 0x0000003ac500780c */ /* 0x000fc80000f21670 */
[----:B------:R-:W-:Y:S02]  /*6fe0*/  FSEL R174, R174, -INF , !P1 ;  /* 0xff800000aeae7808 */ /* 0x000fe40004800000 */
[----:B------:R-:W-:-:S04]  /*6ff0*/  LOP3.LUT P1, RZ, R16, 0x40, RZ, 0xc0, !PT ;  /* 0x0000004010ff7812 */ /* 0x000fc8000782c0ff */
[----:B------:R-:W-:-:S04]  /*7000*/  ISETP.GT.AND P1, PT, R196, 0x40, !P1 ;  /* 0x00000040c400780c */ /* 0x000fc80004f24270 */
[----:B------:R-:W-:-:S04]  /*7010*/  ISETP.LT.OR P1, PT, R197, 0x41, P1 ;  /* 0x00000041c500780c */ /* 0x000fc80000f21670 */
[----:B------:R-:W-:Y:S02]  /*7020*/  FSEL R177, R177, -INF , !P1 ;  /* 0xff800000b1b17808 */ /* 0x000fe40004800000 */
[----:B------:R-:W-:Y:S02]  /*7030*/  ISETP.GT.AND P1, PT, R196, 0x41, !P6 ;  /* 0x00000041c400780c */ /* 0x000fe40007724270 */
[----:B------:R-:W-:Y:S02]  /*7040*/  LOP3.LUT P6, RZ, R16, 0x20000, RZ, 0xc0, !PT ;  /* 0x0002000010ff7812 */ /* 0x000fe400078cc0ff */
[----:B------:R-:W-:-:S04]  /*7050*/  ISETP.LT.OR P1, PT, R197, 0x42, P1 ;  /* 0x00000042c500780c */ /* 0x000fc80000f21670 */
[----:B------:R-:W-:Y:S02]  /*7060*/  FSEL R178, R178, -INF , !P1 ;  /* 0xff800000b2b27808 */ /* 0x000fe40004800000 */
[----:B------:R-:W-:-:S04]  /*7070*/  FSETP.NEU.FTZ.AND P1, PT, R4, -INF , PT ;  /* 0xff8000000400780b */ /* 0x000fc80003f3d000 */
[----:B------:R-:W-:-:S05]  /*7080*/  FSEL R5, R4, RZ, P1 ;  /* 0x000000ff04057208 */ /* 0x000fca0000800000 */
[----:B------:R-:W-:Y:S01]  /*7090*/  FADD.FTZ R9, -R5, R9 ;  /* 0x0000000905097221 */ /* 0x000fe20000010100 */
[----:B------:R-:W-:-:S03]  /*70a0*/  FMUL.FTZ R5, R4, UR10 ;  /* 0x0000000a04057c20 */ /* 0x000fc60008410000 */
[----:B------:R-:W-:Y:S02]  /*70b0*/  FMUL.FTZ R9, R9, UR10 ;  /* 0x0000000a09097c20 */ /* 0x000fe40008410000 */
[----:B------:R-:W-:Y:S02]  /*70c0*/  FSEL R5, R5, RZ, P1 ;  /* 0x000000ff05057208 */ /* 0x000fe40000800000 */
[----:B------:R-:W-:Y:S02]  /*70d0*/  ISETP.GT.AND P1, PT, R196, 0x48, !P6 ;  /* 0x00000048c400780c */ /* 0x000fe40007724270 */
[----:B------:R-:W0:Y:S01]  /*70e0*/  MUFU.EX2 R9, R9 ;  /* 0x0000000900097308 */ /* 0x000e220000000800 */
[--C-:B------:R-:W-:Y:S01]  /*70f0*/  FFMA.FTZ R154, R154, UR10, -R5.reuse ;  /* 0x0000000a9a9a7c23 */ /* 0x100fe20008010805 */
[----:B------:R-:W-:Y:S01]  /*7100*/  ISETP.LT.OR P1, PT, R197, 0x49, P1 ;  /* 0x00000049c500780c */ /* 0x000fe20000f21670 */
[--C-:B------:R-:W-:Y:S01]  /*7110*/  FFMA.FTZ R11, R11, UR10, -R5.reuse ;  /* 0x0000000a0b0b7c23 */ /* 0x100fe20008010805 */
[--C-:B------:R-:W-:Y:S01]  /*7120*/  FFMA.FTZ R13, R13, UR10, -R5.reuse ;  /* 0x0000000a0d0d7c23 */ /* 0x100fe20008010805 */
[--C-:B------:R-:W-:Y:S01]  /*7130*/  FFMA.FTZ R14, R14, UR10, -R5.reuse ;  /* 0x0000000a0e0e7c23 */ /* 0x100fe20008010805 */
[----:B------:R-:W-:Y:S01]  /*7140*/  FSEL R181, R181, -INF , !P1 ;  /* 0xff800000b5b57808 */ /* 0x000fe20004800000 */
[--C-:B------:R-:W-:Y:S01]  /*7150*/  FFMA.FTZ R21, R21, UR10, -R5.reuse ;  /* 0x0000000a15157c23 */ /* 0x100fe20008010805 */
[----:B------:R-:W-:Y:S01]  /*7160*/  LOP3.LUT P1, RZ, R16, 0x40000, RZ, 0xc0, !PT ;  /* 0x0004000010ff7812 */ /* 0x000fe2000782c0ff */
[--C-:B------:R-:W-:Y:S01]  /*7170*/  FFMA.FTZ R155, R152, UR10, -R5.reuse ;  /* 0x0000000a989b7c23 */ /* 0x100fe20008010805 */
[--C-:B------:R-:W-:Y:S01]  /*7180*/  FFMA.FTZ R157, R157, UR10, -R5.reuse ;  /* 0x0000000a9d9d7c23 */ /* 0x100fe20008010805 */
[--C-:B------:R-:W-:Y:S01]  /*7190*/  FFMA.FTZ R158, R158, UR10, -R5.reuse ;  /* 0x0000000a9e9e7c23 */ /* 0x100fe20008010805 */
[----:B------:R-:W-:Y:S01]  /*71a0*/  ISETP.GT.AND P1, PT, R196, RZ, !P1 ;  /* 0x000000ffc400720c */ /* 0x000fe20004f24270 */
[--C-:B------:R-:W-:Y:S01]  /*71b0*/  FFMA.FTZ R161, R161, UR10, -R5.reuse ;  /* 0x0000000aa1a17c23 */ /* 0x100fe20008010805 */
[--C-:B------:R-:W-:Y:S01]  /*71c0*/  FFMA.FTZ R162, R162, UR10, -R5.reuse ;  /* 0x0000000aa2a27c23 */ /* 0x100fe20008010805 */
[--C-:B------:R-:W-:Y:S01]  /*71d0*/  FFMA.FTZ R167, R167, UR10, -R5.reuse ;  /* 0x0000000aa7a77c23 */ /* 0x100fe20008010805 */
[----:B------:R-:W-:Y:S01]  /*71e0*/  ISETP.LT.OR P1, PT, R197, 0x1, P1 ;  /* 0x00000001c500780c */ /* 0x000fe20000f21670 */
[--C-:B------:R-:W-:Y:S01]  /*71f0*/  FFMA.FTZ R168, R168, UR10, -R5.reuse ;  /* 0x0000000aa8a87c23 */ /* 0x100fe20008010805 */
[--C-:B------:R-:W-:Y:S01]  /*7200*/  FFMA.FTZ R171, R171, UR10, -R5.reuse ;  /* 0x0000000aabab7c23 */ /* 0x100fe20008010805 */
[--C-:B------:R-:W-:Y:S01]  /*7210*/  FFMA.FTZ R172, R172, UR10, -R5.reuse ;  /* 0x0000000aacac7c23 */ /* 0x100fe20008010805 */
[----:B------:R-:W-:Y:S01]  /*7220*/  FSEL R10, R10, -INF , !P1 ;  /* 0xff8000000a0a7808 */ /* 0x000fe20004800000 */
        /* <DEDUP_REMOVED lines=10> */
[----:B------:R-:W-:Y:S01]  /*72d0*/  FMNMX.FTZ R5, R10, R8, !PT ;  /* 0x000000080a057209 */ /* 0x000fe20007810000 */
[----:B------:R-:W1:Y:S01]  /*72e0*/  MUFU.EX2 R152, R154 ;  /* 0x0000009a00987308 */ /* 0x000e620000000800 */
[----:B------:R-:W-:Y:S01]  /*72f0*/  LOP3.LUT P6, RZ, R16, 0x1, RZ, 0xc0, !PT ;  /* 0x0000000110ff7812 */ /* 0x000fe200078cc0ff */
[----:B0-----:R-:W-:Y:S01]  /*7300*/  FMUL.FTZ R24, R24, R9 ;  /* 0x0000000918187220 */ /* 0x001fe20000410000 */
[----:B------:R-:W-:Y:S01]  /*7310*/  FMNMX.FTZ R5, R12, R5, !PT ;  /* 0x000000050c057209 */ /* 0x000fe20007810000 */
[-C--:B------:R-:W-:Y:S01]  /*7320*/  FMUL.FTZ R25, R25, R9.reuse ;  /* 0x0000000919197220 */ /* 0x080fe20000410000 */
[----:B------:R-:W-:Y:S01]  /*7330*/  ISETP.GT.AND P1, PT, R196, 0x59, !P6 ;  /* 0x00000059c400780c */ /* 0x000fe20007724270 */
[----:B------:R-:W-:Y:S01]  /*7340*/  FMUL.FTZ R28, R28, R9 ;  /* 0x000000091c1c7220 */ /* 0x000fe20000410000 */
[----:B------:R-:W-:Y:S01]  /*7350*/  FMNMX.FTZ R5, R15, R5, !PT ;  /* 0x000000050f057209 */ /* 0x000fe20007810000 */
[----:B------:R-:W0:Y:S01]  /*7360*/  MUFU.EX2 R11, R11 ;  /* 0x0000000b000b7308 */ /* 0x000e220000000800 */
[----:B------:R-:W-:Y:S01]  /*7370*/  ISETP.LT.OR P1, PT, R197, 0x5a, P1 ;  /* 0x0000005ac500780c */ /* 0x000fe20000f21670 */
[----:B------:R-:W-:Y:S01]  /*7380*/  FMUL.FTZ R29, R29, R9 ;  /* 0x000000091d1d7220 */ /* 0x000fe20000410000 */
[----:B------:R-:W-:Y:S01]  /*7390*/  FMNMX.FTZ R5, R20, R5, !PT ;  /* 0x0000000514057209 */ /* 0x000fe20007810000 */
[-C--:B------:R-:W-:Y:S01]  /*73a0*/  FMUL.FTZ R32, R32, R9.reuse ;  /* 0x0000000920207220 */ /* 0x080fe20000410000 */
[----:B------:R-:W-:Y:S01]  /*73b0*/  FSEL R189, R189, -INF , !P1 ;  /* 0xff800000bdbd7808 */ /* 0x000fe20004800000 */
[----:B------:R-:W-:Y:S01]  /*73c0*/  FMUL.FTZ R33, R33, R9 ;  /* 0x0000000921217220 */ /* 0x000fe20000410000 */
[----:B------:R-:W-:Y:S01]  /*73d0*/  FMNMX.FTZ R5, R153, R5, !PT ;  /* 0x0000000599057209 */ /* 0x000fe20007810000 */
[----:B------:R-:W3:Y:S01]  /*73e0*/  MUFU.EX2 R13, R13 ;  /* 0x0000000d000d7308 */ /* 0x000ee20000000800 */
[----:B-1----:R-:W-:Y:S01]  /*73f0*/  FFMA.FTZ R2, R9, R2, R152 ;  /* 0x0000000209027223 */ /* 0x002fe20000010098 */
[----:B------:R-:W-:Y:S01]  /*7400*/  FMUL.FTZ R36, R36, R9 ;  /* 0x0000000924247220 */ /* 0x000fe20000410000 */
[----:B------:R-:W-:Y:S01]  /*7410*/  FMNMX.FTZ R5, R156, R5, !PT ;  /* 0x000000059c057209 */ /* 0x000fe20007810000 */
[-C--:B------:R-:W-:Y:S01]  /*7420*/  FMUL.FTZ R37, R37, R9.reuse ;  /* 0x0000000925257220 */ /* 0x080fe20000410000 */
[-C--:B------:R-:W-:Y:S01]  /*7430*/  FMUL.FTZ R40, R40, R9.reuse ;  /* 0x0000000928287220 */ /* 0x080fe20000410000 */
[----:B------:R-:W-:Y:S01]  /*7440*/  FMUL.FTZ R41, R41, R9 ;  /* 0x0000000929297220 */ /* 0x000fe20000410000 */
[----:B------:R-:W-:Y:S01]  /*7450*/  FMNMX.FTZ R5, R159, R5, !PT ;  /* 0x000000059f057209 */ /* 0x000fe20007810000 */
[----:B------:R-:W1:Y:S01]  /*7460*/  MUFU.EX2 R14, R14 ;  /* 0x0000000e000e7308 */ /* 0x000e620000000800 */
[C---:B0-----:R-:W-:Y:S01]  /*7470*/  FADD.FTZ R2, R11.reuse, R2 ;  /* 0x000000020b027221 */ /* 0x041fe20000010000 */
[----:B------:R-:W-:Y:S01]  /*7480*/  F2FP.BF16.F32.PACK_AB R152, R11, R152 ;  /* 0x000000980b98723e */ /* 0x000fe200000010ff */
[----:B------:R-:W-:Y:S01]  /*7490*/  FMUL.FTZ R44, R44, R9 ;  /* 0x000000092c2c7220 */ /* 0x000fe20000410000 */
[----:B------:R-:W-:Y:S01]  /*74a0*/  FMNMX.FTZ R5, R160, R5, !PT ;  /* 0x00000005a0057209 */ /* 0x000fe20007810000 */
[-C--:B------:R-:W-:Y:S01]  /*74b0*/  FMUL.FTZ R45, R45, R9.reuse ;  /* 0x000000092d2d7220 */ /* 0x080fe20000410000 */
[-C--:B------:R-:W-:Y:S01]  /*74c0*/  FMUL.FTZ R48, R48, R9.reuse ;  /* 0x0000000930307220 */ /* 0x080fe20000410000 */
[----:B------:R-:W-:Y:S01]  /*74d0*/  FMUL.FTZ R49, R49, R9 ;  /* 0x0000000931317220 */ /* 0x000fe20000410000 */
[----:B------:R-:W-:Y:S01]  /*74e0*/  FMNMX.FTZ R5, R163, R5, !PT ;  /* 0x00000005a3057209 */ /* 0x000fe20007810000 */
[----:B---3--:R-:W-:Y:S01]  /*74f0*/  FADD.FTZ R2, R13, R2 ;  /* 0x000000020d027221 */ /* 0x008fe20000010000 */
[----:B------:R-:W0:Y:S01]  /*7500*/  MUFU.EX2 R21, R21 ;  /* 0x0000001500157308 */ /* 0x000e220000000800 */
[----:B------:R-:W-:Y:S01]  /*7510*/  FMUL.FTZ R52, R52, R9 ;  /* 0x0000000934347220 */ /* 0x000fe20000410000 */
[----:B------:R-:W-:Y:S01]  /*7520*/  FMNMX.FTZ R5, R164, R5, !PT ;  /* 0x00000005a4057209 */ /* 0x000fe20007810000 */
[-C--:B------:R-:W-:Y:S01]  /*7530*/  FMUL.FTZ R53, R53, R9.reuse ;  /* 0x0000000935357220 */ /* 0x080fe20000410000 */
[-C--:B------:R-:W-:Y:S01]  /*7540*/  FMUL.FTZ R56, R56, R9.reuse ;  /* 0x0000000938387220 */ /* 0x080fe20000410000 */
[----:B------:R-:W-:Y:S01]  /*7550*/  FMUL.FTZ R57, R57, R9 ;  /* 0x0000000939397220 */ /* 0x000fe20000410000 */
[----:B------:R-:W-:Y:S01]  /*7560*/  FMNMX.FTZ R5, R165, R5, !PT ;  /* 0x00000005a5057209 */ /* 0x000fe20007810000 */
[C---:B-1----:R-:W-:Y:S01]  /*7570*/  FADD.FTZ R2, R14.reuse, R2 ;  /* 0x000000020e027221 */ /* 0x042fe20000010000 */
[----:B------:R-:W-:Y:S01]  /*7580*/  F2FP.BF16.F32.PACK_AB R154, R14, R13 ;  /* 0x0000000d0e9a723e */ /* 0x000fe200000010ff */
[----:B------:R-:W1:Y:S01]  /*7590*/  MUFU.EX2 R155, R155 ;  /* 0x0000009b009b7308 */ /* 0x000e620000000800 */
[----:B------:R-:W-:Y:S01]  /*75a0*/  FMNMX.FTZ R5, R166, R5, !PT ;  /* 0x00000005a6057209 */ /* 0x000fe20007810000 */
[-C--:B------:R-:W-:Y:S01]  /*75b0*/  FMUL.FTZ R60, R60, R9.reuse ;  /* 0x000000093c3c7220 */ /* 0x080fe20000410000 */
[-C--:B------:R-:W-:Y:S01]  /*75c0*/  FMUL.FTZ R61, R61, R9.reuse ;  /* 0x000000093d3d7220 */ /* 0x080fe20000410000 */
[----:B------:R-:W-:Y:S01]  /*75d0*/  FMUL.FTZ R64, R64, R9 ;  /* 0x0000000940407220 */ /* 0x000fe20000410000 */
[----:B------:R-:W-:Y:S01]  /*75e0*/  FMNMX.FTZ R5, R169, R5, !PT ;  /* 0x00000005a9057209 */ /* 0x000fe20007810000 */
[-C--:B------:R-:W-:Y:S01]  /*75f0*/  FMUL.FTZ R65, R65, R9.reuse ;  /* 0x0000000941417220 */ /* 0x080fe20000410000 */
[----:B------:R-:W-:Y:S01]  /*7600*/  FMUL.FTZ R68, R68, R9 ;  /* 0x0000000944447220 */ /* 0x000fe20000410000 */
[----:B------:R-:W3:Y:S01]  /*7610*/  MUFU.EX2 R157, R157 ;  /* 0x0000009d009d7308 */ /* 0x000ee20000000800 */
[----:B------:R-:W-:Y:S01]  /*7620*/  FMNMX.FTZ R5, R170, R5, !PT ;  /* 0x00000005aa057209 */ /* 0x000fe20007810000 */
[----:B0-----:R-:W-:Y:S01]  /*7630*/  FADD.FTZ R2, R21, R2 ;  /* 0x0000000215027221 */ /* 0x001fe20000010000 */
[-C--:B------:R-:W-:Y:S01]  /*7640*/  FMUL.FTZ R69, R69, R9.reuse ;  /* 0x0000000945457220 */ /* 0x080fe20000410000 */
[----:B------:R-:W-:Y:S01]  /*7650*/  FMUL.FTZ R72, R72, R9 ;  /* 0x0000000948487220 */ /* 0x000fe20000410000 */
[----:B------:R-:W-:Y:S01]  /*7660*/  FMNMX.FTZ R5, R173, R5, !PT ;  /* 0x00000005ad057209 */ /* 0x000fe20007810000 */
[-C--:B------:R-:W-:Y:S01]  /*7670*/  FMUL.FTZ R73, R73, R9.reuse ;  /* 0x0000000949497220 */ /* 0x080fe20000410000 */
[----:B------:R-:W-:Y:S01]  /*7680*/  FMUL.FTZ R76, R76, R9 ;  /* 0x000000094c4c7220 */ /* 0x000fe20000410000 */
[----:B------:R-:W0:Y:S01]  /*7690*/  MUFU.EX2 R158, R158 ;  /* 0x0000009e009e7308 */ /* 0x000e220000000800 */
[----:B------:R-:W-:Y:S01]  /*76a0*/  FMNMX.FTZ R5, R174, R5, !PT ;  /* 0x00000005ae057209 */ /* 0x000fe20007810000 */
[----:B-1----:R-:W-:Y:S01]  /*76b0*/  FADD.FTZ R2, R155, R2 ;  /* 0x000000029b027221 */ /* 0x002fe20000010000 */
[-C--:B------:R-:W-:Y:S01]  /*76c0*/  FMUL.FTZ R77, R77, R9.reuse ;  /* 0x000000094d4d7220 */ /* 0x080fe20000410000 */
[----:B------:R-:W-:Y:S01]  /*76d0*/  FMUL.FTZ R80, R80, R9 ;  /* 0x0000000950507220 */ /* 0x000fe20000410000 */
[----:B------:R-:W-:Y:S01]  /*76e0*/  FMNMX.FTZ R5, R177, R5, !PT ;  /* 0x00000005b1057209 */ /* 0x000fe20007810000 */
[-C--:B------:R-:W-:Y:S01]  /*76f0*/  FMUL.FTZ R81, R81, R9.reuse ;  /* 0x0000000951517220 */ /* 0x080fe20000410000 */
[----:B------:R-:W-:Y:S01]  /*7700*/  FMUL.FTZ R84, R84, R9 ;  /* 0x0000000954547220 */ /* 0x000fe20000410000 */
[----:B------:R-:W1:Y:S01]  /*7710*/  MUFU.EX2 R161, R161 ;  /* 0x000000a100a17308 */ /* 0x000e620000000800 */
[----:B------:R-:W-:Y:S01]  /*7720*/  FMNMX.FTZ R5, R178, R5, !PT ;  /* 0x00000005b2057209 */ /* 0x000fe20007810000 */
[----:B---3--:R-:W-:Y:S01]  /*7730*/  FADD.FTZ R2, R157, R2 ;  /* 0x000000029d027221 */ /* 0x008fe20000010000 */
[-C--:B------:R-:W-:Y:S01]  /*7740*/  FMUL.FTZ R85, R85, R9.reuse ;  /* 0x0000000955557220 */ /* 0x080fe20000410000 */
[----:B------:R-:W-:Y:S01]  /*7750*/  FMUL.FTZ R88, R88, R9 ;  /* 0x0000000958587220 */ /* 0x000fe20000410000 */
[----:B------:R-:W-:Y:S01]  /*7760*/  FMNMX.FTZ R5, R181, R5, !PT ;  /* 0x00000005b5057209 */ /* 0x000fe20007810000 */
[-C--:B------:R-:W-:Y:S01]  /*7770*/  FMUL.FTZ R89, R89, R9.reuse ;  /* 0x0000000959597220 */ /* 0x080fe20000410000 */
[----:B------:R-:W-:Y:S01]  /*7780*/  FMUL.FTZ R92, R92, R9 ;  /* 0x000000095c5c7220 */ /* 0x000fe20000410000 */
[----:B------:R-:W3:Y:S01]  /*7790*/  MUFU.EX2 R162, R162 ;  /* 0x000000a200a27308 */ /* 0x000ee20000000800 */
[----:B------:R-:W-:Y:S01]  /*77a0*/  FMNMX.FTZ R5, R180, R5, !PT ;  /* 0x00000005b4057209 */ /* 0x000fe20007810000 */
[C---:B0-----:R-:W-:Y:S01]  /*77b0*/  FADD.FTZ R2, R158.reuse, R2 ;  /* 0x000000029e027221 */ /* 0x041fe20000010000 */
[----:B------:R-:W-:Y:S01]  /*77c0*/  F2FP.BF16.F32.PACK_AB R158, R158, R157 ;  /* 0x0000009d9e9e723e */ /* 0x000fe200000010ff */
        /* <DEDUP_REMOVED lines=16> */
[-C--:B------:R-:W-:Y:S01]  /*78d0*/  FMUL.FTZ R109, R109, R9.reuse ;  /* 0x000000096d6d7220 */ /* 0x080fe20000410000 */
[-C--:B------:R-:W-:Y:S01]  /*78e0*/  FMUL.FTZ R112, R112, R9.reuse ;  /* 0x0000000970707220 */ /* 0x080fe20000410000 */
[----:B------:R-:W3:Y:S01]  /*78f0*/  SHFL.BFLY PT, R11, R5, 0x2, 0x1f ;  /* 0x0c401f00050b7f89 */ /* 0x000ee200000e0000 */
[-C--:B------:R-:W-:Y:S01]  /*7900*/  FMUL.FTZ R113, R113, R9.reuse ;  /* 0x0000000971717220 */ /* 0x080fe20000410000 */
[----:B------:R-:W4:Y:S01]  /*7910*/  MUFU.EX2 R171, R171 ;  /* 0x000000ab00ab7308 */ /* 0x000f220000000800 */
        /* <DEDUP_REMOVED lines=16> */
[----:B----4-:R-:W-:Y:S01]  /*7a20*/  FADD.FTZ R2, R171, R2 ;  /* 0x00000002ab027221 */ /* 0x010fe20000010000 */
[-C--:B------:R-:W-:Y:S01]  /*7a30*/  FMUL.FTZ R140, R140, R9.reuse ;  /* 0x000000098c8c7220 */ /* 0x080fe20000410000 */
[-C--:B------:R-:W-:Y:S01]  /*7a40*/  FMUL.FTZ R141, R141, R9.reuse ;  /* 0x000000098d8d7220 */ /* 0x080fe20000410000 */
[-C--:B------:R-:W-:Y:S01]  /*7a50*/  FMUL.FTZ R144, R144, R9.reuse ;  /* 0x0000000990907220 */ /* 0x080fe20000410000 */
[----:B------:R-:W-:Y:S01]  /*7a60*/  FMUL.FTZ R145, R145, R9 ;  /* 0x0000000991917220 */ /* 0x000fe20000410000 */
[----:B---3--:R-:W-:Y:S01]  /*7a70*/  FMNMX.FTZ R5, R5, R11, !PT ;  /* 0x0000000b05057209 */ /* 0x008fe20007810000 */
[-C--:B------:R-:W-:Y:S01]  /*7a80*/  FMUL.FTZ R148, R148, R9.reuse ;  /* 0x0000000994947220 */ /* 0x080fe20000410000 */
[----:B------:R-:W3:Y:S01]  /*7a90*/  MUFU.EX2 R176, R176 ;  /* 0x000000b000b07308 */ /* 0x000ee20000000800 */
[----:B0-----:R-:W-:Y:S01]  /*7aa0*/  FADD.FTZ R2, R172, R2 ;  /* 0x00000002ac027221 */ /* 0x001fe20000010000 */
[----:B------:R-:W-:Y:S01]  /*7ab0*/  FMUL.FTZ R149, R149, R9 ;  /* 0x0000000995957220 */ /* 0x000fe20000410000 */
[----:B------:R-:W0:Y:S05]  /*7ac0*/  SHFL.BFLY PT, R11, R5, 0x1, 0x1f ;  /* 0x0c201f00050b7f89 */ /* 0x000e2a00000e0000 */
[----:B------:R-:W4:Y:S01]  /*7ad0*/  MUFU.EX2 R179, R179 ;  /* 0x000000b300b37308 */ /* 0x000f220000000800 */
[----:B-1----:R-:W-:-:S07]  /*7ae0*/  FADD.FTZ R2, R175, R2 ;  /* 0x00000002af027221 */ /* 0x002fce0000010000 */
[----:B------:R-:W1:Y:S01]  /*7af0*/  MUFU.EX2 R182, R182 ;  /* 0x000000b600b67308 */ /* 0x000e620000000800 */
[----:B---3--:R-:W-:-:S07]  /*7b00*/  FADD.FTZ R2, R176, R2 ;  /* 0x00000002b0027221 */ /* 0x008fce0000010000 */
[----:B------:R-:W-:Y:S01]  /*7b10*/  MUFU.EX2 R184, R184 ;  /* 0x000000b800b87308 */ /* 0x000fe20000000800 */
[----:B----4-:R-:W-:Y:S01]  /*7b20*/  FADD.FTZ R2, R179, R2 ;  /* 0x00000002b3027221 */ /* 0x010fe20000010000 */
[----:B0-----:R-:W-:-:S04]  /*7b30*/  FMNMX.FTZ R5, R5, R11, !PT ;  /* 0x0000000b05057209 */ /* 0x001fc80007810000 */
[C---:B------:R-:W-:Y:S01]  /*7b40*/  FSETP.NEU.FTZ.AND P1, PT, R5.reuse, -INF , PT ;  /* 0xff8000000500780b */ /* 0x040fe20003f3d000 */
[C---:B------:R-:W-:Y:S01]  /*7b50*/  FMUL.FTZ R11, R5.reuse, UR10 ;  /* 0x0000000a050b7c20 */ /* 0x040fe20008410000 */
[----:B------:R-:W-:Y:S01]  /*7b60*/  MUFU.EX2 R186, R186 ;  /* 0x000000ba00ba7308 */ /* 0x000fe20000000800 */
[----:B-1----:R-:W-:Y:S01]  /*7b70*/  FADD.FTZ R2, R182, R2 ;  /* 0x00000002b6027221 */ /* 0x002fe20000010000 */
[----:B------:R-:W-:Y:S02]  /*7b80*/  FSEL R14, R5, RZ, P1 ;  /* 0x000000ff050e7208 */ /* 0x000fe40000800000 */
[----:B------:R-:W-:-:S03]  /*7b90*/  FSEL R11, R11, RZ, P1 ;  /* 0x000000ff0b0b7208 */ /* 0x000fc60000800000 */
[----:B------:R-:W-:Y:S01]  /*7ba0*/  FADD.FTZ R14, -R14, R8 ;  /* 0x000000080e0e7221 */ /* 0x000fe20000010100 */
[----:B------:R-:W-:Y:S01]  /*7bb0*/  MUFU.EX2 R188, R188 ;  /* 0x000000bc00bc7308 */ /* 0x000fe20000000800 */
[--C-:B------:R-:W-:Y:S01]  /*7bc0*/  FFMA.FTZ R196, R10, UR10, -R11.reuse ;  /* 0x0000000a0ac47c23 */ /* 0x100fe2000801080b */
[--C-:B------:R-:W-:Y:S01]  /*7bd0*/  FFMA.FTZ R12, R12, UR10, -R11.reuse ;  /* 0x0000000a0c0c7c23 */ /* 0x100fe2000801080b */
[----:B------:R-:W-:Y:S01]  /*7be0*/  FMUL.FTZ R8, R14, UR10 ;  /* 0x0000000a0e087c20 */ /* 0x000fe20008410000 */
[--C-:B------:R-:W-:Y:S01]  /*7bf0*/  FFMA.FTZ R195, R15, UR10, -R11.reuse ;  /* 0x0000000a0fc37c23 */ /* 0x100fe2000801080b */
[--C-:B------:R-:W-:Y:S01]  /*7c00*/  FFMA.FTZ R20, R20, UR10, -R11.reuse ;  /* 0x0000000a14147c23 */ /* 0x100fe2000801080b */
[--C-:B------:R-:W-:Y:S01]  /*7c10*/  FFMA.FTZ R15, R156, UR10, -R11.reuse ;  /* 0x0000000a9c0f7c23 */ /* 0x100fe2000801080b */
[----:B------:R-:W-:Y:S01]  /*7c20*/  F2FP.BF16.F32.PACK_AB R156, R155, R21 ;  /* 0x000000159b9c723e */ /* 0x000fe200000010ff */
[----:B------:R-:W-:Y:S01]  /*7c30*/  MUFU.EX2 R196, R196 ;  /* 0x000000c400c47308 */ /* 0x000fe20000000800 */
[--C-:B------:R-:W-:Y:S01]  /*7c40*/  FFMA.FTZ R194, R153, UR10, -R11.reuse ;  /* 0x0000000a99c27c23 */ /* 0x100fe2000801080b */
[--C-:B------:R-:W-:Y:S01]  /*7c50*/  FFMA.FTZ R191, R159, UR10, -R11.reuse ;  /* 0x0000000a9fbf7c23 */ /* 0x100fe2000801080b */
[--C-:B------:R-:W-:Y:S01]  /*7c60*/  FFMA.FTZ R159, R160, UR10, -R11.reuse ;  /* 0x0000000aa09f7c23 */ /* 0x100fe2000801080b */
[--C-:B------:R-:W-:Y:S01]  /*7c70*/  FFMA.FTZ R163, R163, UR10, -R11.reuse ;  /* 0x0000000aa3a37c23 */ /* 0x100fe2000801080b */
[----:B------:R-:W-:Y:S01]  /*7c80*/  F2FP.BF16.F32.PACK_AB R160, R162, R161 ;  /* 0x000000a1a2a0723e */ /* 0x000fe200000010ff */
        /* <DEDUP_REMOVED lines=8> */
[----:B------:R-:W-:Y:S01]  /*7d10*/  F2FP.BF16.F32.PACK_AB R162, R168, R167 ;  /* 0x000000a7a8a2723e */ /* 0x000fe200000010ff */
[--C-:B------:R-:W-:Y:S01]  /*7d20*/  FFMA.FTZ R177, R177, UR10, -R11.reuse ;  /* 0x0000000ab1b17c23 */ /* 0x100fe2000801080b */
[----:B------:R-:W1:Y:S01]  /*7d30*/  MUFU.EX2 R12, R12 ;  /* 0x0000000c000c7308 */ /* 0x000e620000000800 */
[--C-:B------:R-:W-:Y:S01]  /*7d40*/  FFMA.FTZ R178, R178, UR10, -R11.reuse ;  /* 0x0000000ab2b27c23 */ /* 0x100fe2000801080b */
[--C-:B------:R-:W-:Y:S01]  /*7d50*/  FFMA.FTZ R181, R181, UR10, -R11.reuse ;  /* 0x0000000ab5b57c23 */ /* 0x100fe2000801080b */
[--C-:B------:R-:W-:Y:S01]  /*7d60*/  FFMA.FTZ R180, R180, UR10, -R11.reuse ;  /* 0x0000000ab4b47c23 */ /* 0x100fe2000801080b */
[----:B------:R-:W-:Y:S01]  /*7d70*/  F2FP.BF16.F32.PACK_AB R164, R172, R171 ;  /* 0x000000abaca4723e */ /* 0x000fe200000010ff */
[--C-:B------:R-:W-:Y:S01]  /*7d80*/  FFMA.FTZ R183, R183, UR10, -R11.reuse ;  /* 0x0000000ab7b77c23 */ /* 0x100fe2000801080b */
[--C-:B------:R-:W-:Y:S01]  /*7d90*/  FFMA.FTZ R185, R185, UR10, -R11.reuse ;  /* 0x0000000ab9b97c23 */ /* 0x100fe2000801080b */
[--C-:B------:R-:W-:Y:S01]  /*7da0*/  FFMA.FTZ R187, R187, UR10, -R11.reuse ;  /* 0x0000000abbbb7c23 */ /* 0x100fe2000801080b */
[----:B------:R-:W3:Y:S01]  /*7db0*/  MUFU.EX2 R155, R195 ;  /* 0x000000c3009b7308 */ /* 0x000ee20000000800 */
[----:B0-----:R-:W-:Y:S01]  /*7dc0*/  FFMA.FTZ R0, R8, R0, R196 ;  /* 0x0000000008007223 */ /* 0x001fe200000100c4 */
[----:B------:R-:W-:Y:S01]  /*7dd0*/  FFMA.FTZ R11, R189, UR10, -R11 ;  /* 0x0000000abd0b7c23 */ /* 0x000fe2000801080b */
[----:B------:R-:W-:Y:S01]  /*7de0*/  F2FP.BF16.F32.PACK_AB R166, R176, R175 ;  /* 0x000000afb0a6723e */ /* 0x000fe200000010ff */
[----:B------:R-:W-:Y:S01]  /*7df0*/  FADD.FTZ R2, R184, R2 ;  /* 0x00000002b8027221 */ /* 0x000fe20000010000 */
[----:B------:R-:W-:Y:S01]  /*7e00*/  F2FP.BF16.F32.PACK_AB R168, R182, R179 ;  /* 0x000000b3b6a8723e */ /* 0x000fe200000010ff */
[----:B------:R-:W-:Y:S01]  /*7e10*/  FMUL.FTZ R26, R26, R8 ;  /* 0x000000081a1a7220 */ /* 0x000fe20000410000 */
[----:B------:R-:W-:Y:S01]  /*7e20*/  F2FP.BF16.F32.PACK_AB R170, R186, R184 ;  /* 0x000000b8baaa723e */ /* 0x000fe200000010ff */
        /* <DEDUP_REMOVED lines=9> */
[----:B---3--:R-:W-:Y:S01]  /*7ec0*/  FADD.FTZ R0, R155, R0 ;  /* 0x000000009b007221 */ /* 0x008fe20000010000 */
[-C--:B------:R-:W-:Y:S01]  /*7ed0*/  FMUL.FTZ R35, R35, R8.reuse ;  /* 0x0000000823237220 */ /* 0x080fe20000410000 */
[-C--:B------:R-:W-:Y:S01]  /*7ee0*/  FMUL.FTZ R38, R38, R8.reuse ;  /* 0x0000000826267220 */ /* 0x080fe20000410000 */
[-C--:B------:R-:W-:Y:S01]  /*7ef0*/  FMUL.FTZ R39, R39, R8.reuse ;  /* 0x0000000827277220 */ /* 0x080fe20000410000 */
[-C--:B------:R-:W-:Y:S01]  /*7f00*/  FMUL.FTZ R42, R42, R8.reuse ;  /* 0x000000082a2a7220 */ /* 0x080fe20000410000 */
[-C--:B------:R-:W-:Y:S01]  /*7f10*/  FMUL.FTZ R43, R43, R8.reuse ;  /* 0x000000082b2b7220 */ /* 0x080fe20000410000 */
[-C--:B------:R-:W-:Y:S01]  /*7f20*/  FMUL.FTZ R46, R46, R8.reuse ;  /* 0x000000082e2e7220 */ /* 0x080fe20000410000 */
[----:B------:R-:W3:Y:S01]  /*7f30*/  MUFU.EX2 R15, R15 ;  /* 0x0000000f000f7308 */ /* 0x000ee20000000800 */
        /* <DEDUP_REMOVED lines=16> */
[C---:B---3--:R-:W-:Y:S01]  /*8040*/  FADD.FTZ R0, R15.reuse, R0 ;  /* 0x000000000f007221 */ /* 0x048fe20000010000 */
[----:B------:R-:W-:Y:S01]  /*8050*/  F2FP.BF16.F32.PACK_AB R157, R15, R157 ;  /* 0x0000009d0f9d723e */ /* 0x000fe200000010ff */
[-C--:B------:R-:W-:Y:S01]  /*8060*/  FMUL.FTZ R70, R70, R8.reuse ;  /* 0x0000000846467220 */ /* 0x080fe20000410000 */
[-C--:B------:R-:W-:Y:S01]  /*8070*/  FMUL.FTZ R71, R71, R8.reuse ;  /* 0x0000000847477220 */ /* 0x080fe20000410000 */
[-C--:B------:R-:W-:Y:S01]  /*8080*/  FMUL.FTZ R74, R74, R8.reuse ;  /* 0x000000084a4a7220 */ /* 0x080fe20000410000 */
[-C--:B------:R-:W-:Y:S01]  /*8090*/  FMUL.FTZ R75, R75, R8.reuse ;  /* 0x000000084b4b7220 */ /* 0x080fe20000410000 */
[-C--:B------:R-:W-:Y:S01]  /*80a0*/  FMUL.FTZ R78, R78, R8.reuse ;  /* 0x000000084e4e7220 */ /* 0x080fe20000410000 */
[----:B------:R-:W3:Y:S01]  /*80b0*/  MUFU.EX2 R161, R163 ;  /* 0x000000a300a17308 */ /* 0x000ee20000000800 */
[----:B0-----:R-:W-:Y:S01]  /*80c0*/  FADD.FTZ R0, R191, R0 ;  /* 0x00000000bf007221 */ /* 0x001fe20000010000 */
[-C--:B------:R-:W-:Y:S01]  /*80d0*/  FMUL.FTZ R79, R79, R8.reuse ;  /* 0x000000084f4f7220 */ /* 0x080fe20000410000 */
[-C--:B------:R-:W-:Y:S01]  /*80e0*/  FMUL.FTZ R82, R82, R8.reuse ;  /* 0x0000000852527220 */ /* 0x080fe20000410000 */
[-C--:B------:R-:W-:Y:S01]  /*80f0*/  FMUL.FTZ R83, R83, R8.reuse ;  /* 0x0000000853537220 */ /* 0x080fe20000410000 */
[-C--:B------:R-:W-:Y:S01]  /*8100*/  FMUL.FTZ R86, R86, R8.reuse ;  /* 0x0000000856567220 */ /* 0x080fe20000410000 */
[-C--:B------:R-:W-:Y:S01]  /*8110*/  FMUL.FTZ R87, R87, R8.reuse ;  /* 0x0000000857577220 */ /* 0x080fe20000410000 */
[-C--:B------:R-:W-:Y:S01]  /*8120*/  FMUL.FTZ R90, R90, R8.reuse ;  /* 0x000000085a5a7220 */ /* 0x080fe20000410000 */
[----:B------:R0:W4:Y:S01]  /*8130*/  MUFU.EX2 R13, R153 ;  /* 0x00000099000d7308 */ /* 0x0001220000000800 */
[C---:B-1----:R-:W-:Y:S01]  /*8140*/  FADD.FTZ R0, R159.reuse, R0 ;  /* 0x000000009f007221 */ /* 0x042fe20000010000 */
[----:B------:R-:W-:Y:S01]  /*8150*/  F2FP.BF16.F32.PACK_AB R159, R159, R191 ;  /* 0x000000bf9f9f723e */ /* 0x000fe200000010ff */
[-C--:B------:R-:W-:Y:S01]  /*8160*/  FMUL.FTZ R91, R91, R8.reuse ;  /* 0x000000085b5b7220 */ /* 0x080fe20000410000 */
[-C--:B------:R-:W-:Y:S01]  /*8170*/  FMUL.FTZ R94, R94, R8.reuse ;  /* 0x000000085e5e7220 */ /* 0x080fe20000410000 */
[-C--:B------:R-:W-:Y:S01]  /*8180*/  FMUL.FTZ R95, R95, R8.reuse ;  /* 0x000000085f5f7220 */ /* 0x080fe20000410000 */
[-C--:B------:R-:W-:Y:S01]  /*8190*/  FMUL.FTZ R98, R98, R8.reuse ;  /* 0x0000000862627220 */ /* 0x080fe20000410000 */
[----:B------:R-:W-:Y:S01]  /*81a0*/  FMUL.FTZ R99, R99, R8 ;  /* 0x0000000863637220 */ /* 0x000fe20000410000 */
[----:B------:R-:W1:Y:S01]  /*81b0*/  MUFU.EX2 R163, R165 ;  /* 0x000000a500a37308 */ /* 0x000e620000000800 */
[----:B---3--:R-:W-:Y:S01]  /*81c0*/  FADD.FTZ R0, R161, R0 ;  /* 0x00000000a1007221 */ /* 0x008fe20000010000 */
[----:B0-----:R-:W-:Y:S01]  /*81d0*/  F2FP.BF16.F32.PACK_AB R153, R12, R196 ;  /* 0x000000c40c99723e */ /* 0x001fe200000010ff */
[-C--:B------:R-:W-:Y:S01]  /*81e0*/  FMUL.FTZ R102, R102, R8.reuse ;  /* 0x0000000866667220 */ /* 0x080fe20000410000 */
[-C--:B------:R-:W-:Y:S01]  /*81f0*/  FMUL.FTZ R103, R103, R8.reuse ;  /* 0x0000000867677220 */ /* 0x080fe20000410000 */
[-C--:B------:R-:W-:Y:S01]  /*8200*/  FMUL.FTZ R106, R106, R8.reuse ;  /* 0x000000086a6a7220 */ /* 0x080fe20000410000 */
[-C--:B------:R-:W-:Y:S01]  /*8210*/  FMUL.FTZ R107, R107, R8.reuse ;  /* 0x000000086b6b7220 */ /* 0x080fe20000410000 */
[-C--:B------:R-:W-:Y:S01]  /*8220*/  FMUL.FTZ R110, R110, R8.reuse ;  /* 0x000000086e6e7220 */ /* 0x080fe20000410000 */
[----:B------:R-:W0:Y:S01]  /*8230*/  MUFU.EX2 R10, R10 ;  /* 0x0000000a000a7308 */ /* 0x000e220000000800 */
[C---:B----4-:R-:W-:Y:S01]  /*8240*/  FADD.FTZ R0, R13.reuse, R0 ;  /* 0x000000000d007221 */ /* 0x050fe20000010000 */
[----:B------:R-:W-:Y:S01]  /*8250*/  F2FP.BF16.F32.PACK_AB R161, R13, R161 ;  /* 0x000000a10da1723e */ /* 0x000fe200000010ff */
[-C--:B------:R-:W-:Y:S01]  /*8260*/  FMUL.FTZ R111, R111, R8.reuse ;  /* 0x000000086f6f7220 */ /* 0x080fe20000410000 */
[-C--:B------:R-:W-:Y:S01]  /*8270*/  FMUL.FTZ R114, R114, R8.reuse ;  /* 0x0000000872727220 */ /* 0x080fe20000410000 */
[-C--:B------:R-:W-:Y:S01]  /*8280*/  FMUL.FTZ R115, R115, R8.reuse ;  /* 0x0000000873737220 */ /* 0x080fe20000410000 */
[-C--:B------:R-:W-:Y:S01]  /*8290*/  FMUL.FTZ R118, R118, R8.reuse ;  /* 0x0000000876767220 */ /* 0x080fe20000410000 */
[-C--:B------:R-:W-:Y:S01]  /*82a0*/  FMUL.FTZ R119, R119, R8.reuse ;  /* 0x0000000877777220 */ /* 0x080fe20000410000 */
[----:B------:R-:W3:Y:S01]  /*82b0*/  MUFU.EX2 R165, R169 ;  /* 0x000000a900a57308 */ /* 0x000ee20000000800 */
        /* <DEDUP_REMOVED lines=21> */
[----:B------:R-:W-:-:S02]  /*8410*/  FMUL.FTZ R151, R151, R8 ;  /* 0x0000000897977220 */ /* 0x000fc40000410000 */
[----:B------:R-:W3:Y:S01]  /*8420*/  MUFU.EX2 R198, R198 ;  /* 0x000000c600c67308 */ /* 0x000ee20000000800 */
[C---:B-1----:R-:W-:Y:S01]  /*8430*/  FADD.FTZ R0, R197.reuse, R0 ;  /* 0x00000000c5007221 */ /* 0x042fe20000010000 */
[----:B------:R-:W-:-:S06]  /*8440*/  F2FP.BF16.F32.PACK_AB R165, R197, R165 ;  /* 0x000000a5c5a5723e */ /* 0x000fcc00000010ff */
[----:B------:R-:W1:Y:S01]  /*8450*/  MUFU.EX2 R169, R177 ;  /* 0x000000b100a97308 */ /* 0x000e620000000800 */
[----:B0-----:R-:W-:-:S07]  /*8460*/  FADD.FTZ R0, R167, R0 ;  /* 0x00000000a7007221 */ /* 0x001fce0000010000 */
[----:B------:R-:W0:Y:S01]  /*8470*/  MUFU.EX2 R178, R178 ;  /* 0x000000b200b27308 */ /* 0x000e220000000800 */
[C---:B---3--:R-:W-:Y:S01]  /*8480*/  FADD.FTZ R0, R198.reuse, R0 ;  /* 0x00000000c6007221 */ /* 0x048fe20000010000 */
[----:B------:R-:W-:-:S06]  /*8490*/  F2FP.BF16.F32.PACK_AB R167, R198, R167 ;  /* 0x000000a7c6a7723e */ /* 0x000fcc00000010ff */
[----:B------:R-:W3:Y:S01]  /*84a0*/  MUFU.EX2 R171, R181 ;  /* 0x000000b500ab7308 */ /* 0x000ee20000000800 */
[----:B-1----:R-:W-:-:S07]  /*84b0*/  FADD.FTZ R0, R169, R0 ;  /* 0x00000000a9007221 */ /* 0x002fce0000010000 */
[----:B------:R-:W1:Y:S01]  /*84c0*/  MUFU.EX2 R180, R180 ;  /* 0x000000b400b47308 */ /* 0x000e620000000800 */
[C---:B0-----:R-:W-:Y:S01]  /*84d0*/  FADD.FTZ R0, R178.reuse, R0 ;  /* 0x00000000b2007221 */ /* 0x041fe20000010000 */
[----:B------:R-:W-:-:S06]  /*84e0*/  F2FP.BF16.F32.PACK_AB R169, R178, R169 ;  /* 0x000000a9b2a9723e */ /* 0x000fcc00000010ff */
[----:B------:R-:W0:Y:S01]  /*84f0*/  MUFU.EX2 R173, R183 ;  /* 0x000000b700ad7308 */ /* 0x000e220000000800 */
[----:B---3--:R-:W-:-:S07]  /*8500*/  FADD.FTZ R0, R171, R0 ;  /* 0x00000000ab007221 */ /* 0x008fce0000010000 */
        /* <DEDUP_REMOVED lines=9> */
[C---:B-1----:R-:W-:Y:S01]  /*85a0*/  FADD.FTZ R0, R185.reuse, R0 ;  /* 0x00000000b9007221 */ /* 0x042fe20000010000 */
[----:B------:R-:W-:-:S06]  /*85b0*/  F2FP.BF16.F32.PACK_AB R173, R185, R173 ;  /* 0x000000adb9ad723e */ /* 0x000fcc00000010ff */
[----:B------:R-:W1:Y:S01]  /*85c0*/  MUFU.EX2 R174, R193 ;  /* 0x000000c100ae7308 */ /* 0x000e620000000800 */
[----:B0-----:R-:W-:-:S07]  /*85d0*/  FADD.FTZ R2, R192, R2 ;  /* 0x00000002c0027221 */ /* 0x001fce0000010000 */
[----:B------:R-:W0:Y:S01]  /*85e0*/  MUFU.EX2 R11, R11 ;  /* 0x0000000b000b7308 */ /* 0x000e220000000800 */
[----:B---3--:R-:W-:Y:S01]  /*85f0*/  FADD.FTZ R0, R175, R0 ;  /* 0x00000000af007221 */ /* 0x008fe20000010000 */
[C---:B-1----:R-:W-:Y:S01]  /*8600*/  FADD.FTZ R2, R174.reuse, R2 ;  /* 0x00000002ae027221 */ /* 0x042fe20000010000 */
[----:B------:R-:W-:Y:S02]  /*8610*/  F2FP.BF16.F32.PACK_AB R174, R174, R192 ;  /* 0x000000c0aeae723e */ /* 0x000fe400000010ff */
[C---:B0-----:R-:W-:Y:S01]  /*8620*/  FADD.FTZ R0, R11.reuse, R0 ;  /* 0x000000000b007221 */ /* 0x041fe20000010000 */
[----:B------:R-:W-:Y:S01]  /*8630*/  F2FP.BF16.F32.PACK_AB R175, R11, R175 ;  /* 0x000000af0baf723e */ /* 0x000fe200000010ff */
[----:B------:R-:W-:Y:S06]  /*8640*/  @!P0 BRA `(.L_x_2546) ;  /* 0x0000000000048947 */ /* 0x000fec0003800000 */
[----:B------:R-:W-:Y:S01]  /*8650*/  BPT.TRAP 0x1 ;  /* 0x000000040000795c */ /* 0x000fe20000300000 */
.L_x_2546:
[----:B------:R0:W1:Y:S01]  /*8660*/  SYNCS.PHASECHK.TRANS64.TRYWAIT P1, [UR26+0x22850], R7 ;  /* 0x02285007ff0075a7 */ /* 0x000062000802015a */
[----:B------:R-:W-:Y:S05]  /*8670*/  @!P0 BRA `(.L_x_2547) ;  /* 0x0000000000048947 */ /* 0x000fea0003800000 */
[----:B------:R-:W-:Y:S01]  /*8680*/  BPT.TRAP 0x1 ;  /* 0x000000040000795c */ /* 0x000fe20000300000 */
.L_x_2547:
[----:B-1----:R-:W-:Y:S05]  /*8690*/  @P1 BRA `(.L_x_2548) ;  /* 0x0000000000081947 */ /* 0x002fea0003800000 */
[----:B------:R-:W1:Y:S02]  /*86a0*/  SYNCS.PHASECHK.TRANS64.TRYWAIT P1, [UR26+0x22850], R7 ;  /* 0x02285007ff0075a7 */ /* 0x000e64000802015a */
[----:B-1----:R-:W-:Y:S05]  /*86b0*/  @!P1 BRA `(.L_x_2549) ;  /* 0x0000011800009947 */ /* 0x002fea0003800000 */
.L_x_2548:
        /* <DEDUP_REMOVED lines=42> */
.L_x_2550:
[----:B------:R-:W-:Y:S01]  /*8960*/  UIADD3 UR26, UR26, 0x22860, URZ ;  /* 0x000228601a1a7890 */ /* 0x000fe2000fffe03f */
[C---:B------:R-:W-:Y:S01]  /*8970*/  ISETP.GT.AND P1, PT, R6.reuse, UR28, PT ;  /* 0x0000001c06007c0c */ /* 0x040fe2000bf24270 */
[----:B------:R-:W-:Y:S02]  /*8980*/  VIADD R6, R6, 0xffffffff ;  /* 0xffffffff06067836 */ /* 0x000fe40000000000 */
[----:B------:R-:W-:Y:S01]  /*8990*/  UPRMT UR26, UR27, 0x654, UR26 ;  /* 0x000006541b1a7896 */ /* 0x000fe2000800001a */
[----:B------:R-:W-:Y:S02]  /*89a0*/  IMAD.MOV.U32 R8, RZ, RZ, R5 ;  /* 0x000000ffff087224 */ /* 0x000fe400078e0005 */
[----:B------:R-:W-:-:S06]  /*89b0*/  IMAD.MOV.U32 R9, RZ, RZ, R4 ;  /* 0x000000ffff097224 */ /* 0x000fcc00078e0004 */
[----:B------:R-:W-:Y:S01]  /*89c0*/  SYNCS.ARRIVE.TRANS64.RED.A1T0 RZ, [UR26], RZ ;  /* 0x000000ffffff79a7 */ /* 0x000fe2000810041a */
[----:B------:R-:W-:Y:S05]  /*89d0*/  @P1 BRA `(.L_x_2551) ;  /* 0xffffffc800841947 */ /* 0x000fea000383ffff */
[----:B------:R-:W-:-:S07]  /*89e0*/  IMAD.MOV.U32 R7, RZ, RZ, R6 ;  /* 0x000000ffff077224 */ /* 0x000fce00078e0006 */
.L_x_2532:
[----:B------:R-:W0:Y:S01]  /*89f0*/  LDC R6, c[0x0][0x448] ;  /* 0x00011200ff067b82 */ /* 0x000e220000000800 */
[----:B------:R-:W-:Y:S01]  /*8a00*/  UIADD3 UR6, UR42, 0x7f, URZ ;  /* 0x0000007f2a067890 */ /* 0x000fe2000fffe03f */
[----:B------:R-:W-:Y:S01]  /*8a10*/  IADD3 R11, R19, 0x1, -R18 ;  /* 0x00000001130b7810 */ /* 0x000fe20007ffe812 */
[----:B------:R-:W-:Y:S01]  /*8a20*/  UISETP.NE.AND UP0, UPT, UR47, URZ, UPT ;  /* 0x0000003f2f00728c */ /* 0x000fe2000bf05270 */
[----:B0-----:R-:W-:-:S13]  /*8a30*/  ISETP.NE.AND P1, PT, R6, 0x1, PT ;  /* 0x000000010600780c */ /* 0x001fda0003f25270 */
[----:B------:R-:W0:Y:S08]  /*8a40*/  @P1 LDC R6, c[0x0][0x44c] ;  /* 0x00011300ff061b82 */ /* 0x000e300000000800 */
[----:B------:R-:W1:Y:S01]  /*8a50*/  @P1 LDC R9, c[0x0][0x450] ;  /* 0x00011400ff091b82 */ /* 0x000e620000000800 */
[----:B0-----:R-:W-:-:S04]  /*8a60*/  @P1 IMAD.HI.U32 R8, R6, UR6, RZ ;  /* 0x0000000606081c27 */ /* 0x001fc8000f8e00ff */
[----:B------:R-:W-:Y:S01]  /*8a70*/  IMAD.U32 R6, RZ, RZ, UR6 ;  /* 0x00000006ff067e24 */ /* 0x000fe2000f8e00ff */
[----:B-1----:R-:W-:Y:S02]  /*8a80*/  @P1 SHF.R.U32.HI R6, RZ, R9, R8 ;  /* 0x00000009ff061219 */ /* 0x002fe40000011608 */
[----:B------:R-:W-:-:S03]  /*8a90*/  PLOP3.LUT P1, PT, PT, PT, UP0, 0x40, 0x0 ;  /* 0x000000000000781c */ /* 0x000fc60003f2e808 */
[----:B------:R-:W-:-:S04]  /*8aa0*/  IMAD.IADD R6, R11, 0x1, R6 ;  /* 0x000000010b067824 */ /* 0x000fc800078e0206 */
[----:B------:R-:W-:-:S05]  /*8ab0*/  VIADD R8, R6, -UR24 ;  /* 0x8000001806087c36 */ /* 0x000fca0008000000 */
[----:B------:R-:W-:Y:S01]  /*8ac0*/  R2UR UR14, R8 ;  /* 0x00000000080e72ca */ /* 0x000fe200000e0000 */
[----:B------:R-:W-:-:S14]  /*8ad0*/  @P1 BRA `(.L_x_2552) ;  /* 0x0000000000501947 */ /* 0x000fdc0003800000 */
[----:B------:R-:W-:-:S13]  /*8ae0*/  R2UR UR11, R6 ;  /* 0x00000000060b72ca */ /* 0x000fda00000e0000 */
        /* <DEDUP_REMOVED lines=11> */
.L_x_2553:
[----:B------:R-:W-:Y:S02]  /*8ba0*/  ULDC UR15, c[0x0][0x9e4] ;  /* 0x00027900000f7ab9 */ /* 0x000fe40000000800 */
[----:B------:R-:W-:-:S11]  /*8bb0*/  UISETP.NE.AND UP0, UPT, UR15, 0x1, UPT ;  /* 0x000000010f00788c */ /* 0x000fd6000bf05270 */
[----:B------:R-:W-:Y:S02]  /*8bc0*/  @UP0 ULDC.64 UR18, c[0x0][0x9e8] ;  /* 0x00027a0000120ab9 */ /* 0x000fe40000000a00 */
[----:B------:R-:W-:-:S04]  /*8bd0*/  UIMAD.WIDE.U32 UR6, UR11, UR18, URZ ;  /* 0x000000120b0672a5 */ /* 0x000fc8000f8e003f */
[----:B------:R-:W-:-:S12]  /*8be0*/  @UP0 USHF.R.U32.HI UR11, URZ, UR19, UR7 ;  /* 0x000000133f0b0299 */ /* 0x000fd80008011607 */
.L_x_2554:
[----:B------:R-:W-:-:S04]  /*8bf0*/  UIMAD UR11, UR11, UR15, URZ ;  /* 0x0000000f0b0b72a4 */ /* 0x000fc8000f8e023f */
[----:B------:R-:W-:-:S04]  /*8c00*/  UISETP.LT.AND UP0, UPT, UR14, UR11, UPT ;  /* 0x0000000b0e00728c */ /* 0x000fc8000bf01270 */
[----:B------:R-:W-:-:S12]  /*8c10*/  USEL UR14, UR14, UR11, !UP0 ;  /* 0x0000000b0e0e7287 */ /* 0x000fd8000c000000 */
.L_x_2552:
        /* <DEDUP_REMOVED lines=12> */
.L_x_2566:
[----:B------:R-:W-:Y:S01]  /*8ce0*/  UIADD3 UR38, UR38, 0x1, URZ ;  /* 0x0000000126267890 */ /* 0x000fe2000fffe03f */
[C---:B------:R-:W-:Y:S01]  /*8cf0*/  ISETP.GT.AND P1, PT, R7.reuse, UR22, PT ;  /* 0x0000001607007c0c */ /* 0x040fe2000bf24270 */
[----:B------:R-:W-:Y:S02]  /*8d00*/  VIADD R7, R7, 0xffffffff ;  /* 0xffffffff07077836 */ /* 0x000fe40000000000 */
[----:B------:R-:W-:-:S04]  /*8d10*/  UISETP.NE.AND UP0, UPT, UR38, 0x2, UPT ;  /* 0x000000022600788c */ /* 0x000fc8000bf05270 */
[----:B------:R-:W-:Y:S02]  /*8d20*/  USEL UR6, URZ, 0x1, UP0 ;  /* 0x000000013f067887 */ /* 0x000fe40008000000 */
[----:B------:R-:W-:Y:S02]  /*8d30*/  USEL UR38, UR38, URZ, UP0 ;  /* 0x0000003f26267287 */ /* 0x000fe40008000000 */
[----:B------:R-:W-:Y:S01]  /*8d40*/  ULOP3.LUT UR37, UR37, UR6, URZ, 0x3c, !UPT ;  /* 0x0000000625257292 */ /* 0x000fe2000f8e3c3f */
[----:B------:R-:W-:Y:S11]  /*8d50*/  @!P0 BRA `(.L_x_2556) ;  /* 0x0000000000048947 */ /* 0x000ff60003800000 */
[----:B------:R-:W-:Y:S01]  /*8d60*/  BPT.TRAP 0x1 ;  /* 0x000000040000795c */ /* 0x000fe20000300000 */
.L_x_2556:
        /* <DEDUP_REMOVED lines=9> */
.L_x_2557:
[----:B-1----:R-:W-:Y:S05]  /*8e00*/  @P2 BRA `(.L_x_2558) ;  /* 0x0000000000082947 */ /* 0x002fea0003800000 */
[----:B------:R-:W1:Y:S02]  /*8e10*/  SYNCS.PHASECHK.TRANS64.TRYWAIT P2, [UR24+0x22830], R6 ;  /* 0x02283006ff0075a7 */ /* 0x000e640008040158 */
[----:B-1----:R-:W-:Y:S05]  /*8e20*/  @!P2 BRA `(.L_x_2559) ;  /* 0x00000110003ca947 */ /* 0x002fea0003800000 */
.L_x_2558:
[----:B------:R-:W-:Y:S01]  /*8e30*/  UIMAD UR18, UR38, 0x300, UR20 ;  /* 0x00000300261278a4 */ /* 0x000fe2000f8e0214 */
[----:B------:R-:W-:Y:S01]  /*8e40*/  WARPGROUP.ARRIVE ;  /* 0x00000000000079c5 */ /* 0x000fe20000000000 */
[----:B------:R-:W-:Y:S01]  /*8e50*/  UMOV UR19, 0x40000040 ;  /* 0x4000004000137882 */ /* 0x000fe20000000000 */
[----:B------:R-:W-:Y:S01]  /*8e60*/  UMOV UR7, 0x40000040 ;  /* 0x4000004000077882 */ /* 0x000fe20000000000 */
[----:B------:R-:W-:-:S03]  /*8e70*/  UIADD3 UR6, UR18, 0x2, URZ ;  /* 0x0000000212067890 */ /* 0x000fc6000fffe03f */
[----:B-12---:R-:W1:Y:S01]  /*8e80*/  S2R R3, SR_TID.X ;  /* 0x0000000000037919 */ /* 0x006e620000002100 */
        /* <DEDUP_REMOVED lines=20> */
.L_x_2560:
        /* <DEDUP_REMOVED lines=163> */
[----:B------:R-:W-:Y:S01]  /*9a00*/  FMUL.FTZ R49, R49, R9 ;  /* 0x0000000931317220 */ /* 0x000fe20000410000 */
[----:B------:R-:W4:Y:S01]  /*9a10*/  MUFU.TANH R2, R2 ;  /* 0x0000000200027308 */ /* 0x000f220000002400 */
[----:B--2---:R-:W-:Y:S01]  /*9a20*/  FADD.FTZ R11, R5, R154 ;  /* 0x0000009a050b7221 */ /* 0x004fe20000010000 */
[C---:B------:R-:W-:Y:S01]  /*9a30*/  F2FP.BF16.F32.PACK_AB R154, R185.reuse, R5 ;  /* 0x00000005b99a723e */ /* 0x040fe200000010ff */
[-C--:B------:R-:W-:Y:S01]  /*9a40*/  FMUL.FTZ R52, R52, R9.reuse ;  /* 0x0000000934347220 */ /* 0x080fe20000410000 */
[----:B------:R-:W-:Y:S01]  /*9a50*/  FMNMX.FTZ R5, R176, R8, !PT ;  /* 0x00000008b0057209 */ /* 0x000fe20007810000 */
[----:B------:R-:W-:Y:S01]  /*9a60*/  FADD.FTZ R11, R185, R11 ;  /* 0x0000000bb90b7221 */ /* 0x000fe20000010000 */
[----:B------:R-:W-:Y:S01]  /*9a70*/  FMUL.FTZ R185, R191, UR26 ;  /* 0x0000001abfb97c20 */ /* 0x000fe20008410000 */
[----:B------:R-:W-:Y:S01]  /*9a80*/  FMUL.FTZ R53, R53, R9 ;  /* 0x0000000935357220 */ /* 0x000fe20000410000 */
[----:B------:R-:W-:Y:S01]  /*9a90*/  FMNMX.FTZ R5, R155, R5, !PT ;  /* 0x000000059b057209 */ /* 0x000fe20007810000 */
[----:B------:R-:W2:Y:S01]  /*9aa0*/  MUFU.TANH R12, R12 ;  /* 0x0000000c000c7308 */ /* 0x000ea20000002400 */
[-C--:B------:R-:W-:Y:S01]  /*9ab0*/  FMUL.FTZ R56, R56, R9.reuse ;  /* 0x0000000938387220 */ /* 0x080fe20000410000 */
[----:B------:R-:W-:Y:S01]  /*9ac0*/  FMUL.FTZ R57, R57, R9 ;  /* 0x0000000939397220 */ /* 0x000fe20000410000 */
[----:B------:R-:W-:Y:S01]  /*9ad0*/  FMNMX.FTZ R5, R158, R5, !PT ;  /* 0x000000059e057209 */ /* 0x000fe20007810000 */
[-C--:B------:R-:W-:Y:S01]  /*9ae0*/  FMUL.FTZ R60, R60, R9.reuse ;  /* 0x000000093c3c7220 */ /* 0x080fe20000410000 */
[-C--:B------:R-:W-:Y:S01]  /*9af0*/  FMUL.FTZ R61, R61, R9.reuse ;  /* 0x000000093d3d7220 */ /* 0x080fe20000410000 */
[----:B------:R-:W-:Y:S01]  /*9b00*/  FMUL.FTZ R64, R64, R9 ;  /* 0x0000000940407220 */ /* 0x000fe20000410000 */
[----:B------:R-:W-:Y:S01]  /*9b10*/  FMNMX.FTZ R5, R159, R5, !PT ;  /* 0x000000059f057209 */ /* 0x000fe20007810000 */
[----:B------:R-:W5:Y:S01]  /*9b20*/  MUFU.TANH R174, R174 ;  /* 0x000000ae00ae7308 */ /* 0x000f620000002400 */
[-C--:B------:R-:W-:Y:S01]  /*9b30*/  FMUL.FTZ R65, R65, R9.reuse ;  /* 0x0000000941417220 */ /* 0x080fe20000410000 */
[----:B------:R-:W-:Y:S01]  /*9b40*/  FMUL.FTZ R68, R68, R9 ;  /* 0x0000000944447220 */ /* 0x000fe20000410000 */
[----:B------:R-:W-:Y:S01]  /*9b50*/  FMNMX.FTZ R5, R162, R5, !PT ;  /* 0x00000005a2057209 */ /* 0x000fe20007810000 */
[-C--:B------:R-:W-:Y:S01]  /*9b60*/  FMUL.FTZ R69, R69, R9.reuse ;  /* 0x0000000945457220 */ /* 0x080fe20000410000 */
[-C--:B------:R-:W-:Y:S01]  /*9b70*/  FMUL.FTZ R72, R72, R9.reuse ;  /* 0x0000000948487220 */ /* 0x080fe20000410000 */
[----:B------:R-:W-:Y:S01]  /*9b80*/  FMUL.FTZ R73, R73, R9 ;  /* 0x0000000949497220 */ /* 0x000fe20000410000 */
[----:B------:R-:W-:Y:S01]  /*9b90*/  FMNMX.FTZ R5, R163, R5, !PT ;  /* 0x00000005a3057209 */ /* 0x000fe20007810000 */
[----:B------:R-:W0:Y:S01]  /*9ba0*/  MUFU.TANH R175, R175 ;  /* 0x000000af00af7308 */ /* 0x000e220000002400 */
[-C--:B------:R-:W-:Y:S01]  /*9bb0*/  FMUL.FTZ R76, R76, R9.reuse ;  /* 0x000000094c4c7220 */ /* 0x080fe20000410000 */
[----:B------:R-:W-:Y:S01]  /*9bc0*/  FMUL.FTZ R77, R77, R9 ;  /* 0x000000094d4d7220 */ /* 0x000fe20000410000 */
[----:B------:R-:W-:Y:S01]  /*9bd0*/  FMNMX.FTZ R5, R166, R5, !PT ;  /* 0x00000005a6057209 */ /* 0x000fe20007810000 */
[-C--:B------:R-:W-:Y:S01]  /*9be0*/  FMUL.FTZ R80, R80, R9.reuse ;  /* 0x0000000950507220 */ /* 0x080fe20000410000 */
[-C--:B------:R-:W-:Y:S01]  /*9bf0*/  FMUL.FTZ R81, R81, R9.reuse ;  /* 0x0000000951517220 */ /* 0x080fe20000410000 */
[----:B------:R-:W-:Y:S01]  /*9c00*/  FMUL.FTZ R84, R84, R9 ;  /* 0x0000000954547220 */ /* 0x000fe20000410000 */
[----:B------:R-:W-:Y:S01]  /*9c10*/  FMNMX.FTZ R5, R167, R5, !PT ;  /* 0x00000005a7057209 */ /* 0x000fe20007810000 */
[----:B------:R-:W1:Y:S01]  /*9c20*/  MUFU.TANH R178, R178 ;  /* 0x000000b200b27308 */ /* 0x000e620000002400 */
        /* <DEDUP_REMOVED lines=10> */
[----:B---3--:R-:W-:Y:S01]  /*9cd0*/  FMNMX.FTZ R5, R171, R5, !PT ;  /* 0x00000005ab057209 */ /* 0x008fe20007810000 */
[-C--:B------:R-:W-:Y:S01]  /*9ce0*/  FMUL.FTZ R100, R100, R9.reuse ;  /* 0x0000000964647220 */ /* 0x080fe20000410000 */
[-C--:B------:R-:W-:Y:S01]  /*9cf0*/  FMUL.FTZ R101, R101, R9.reuse ;  /* 0x0000000965657220 */ /* 0x080fe20000410000 */
[----:B------:R-:W-:Y:S01]  /*9d00*/  FMUL.FTZ R104, R104, R9 ;  /* 0x0000000968687220 */ /* 0x000fe20000410000 */
[----:B----4-:R-:W-:Y:S01]  /*9d10*/  FMNMX.FTZ R5, R2, R5, !PT ;  /* 0x0000000502057209 */ /* 0x010fe20007810000 */
[----:B------:R-:W3:Y:S01]  /*9d20*/  MUFU.TANH R182, R182 ;  /* 0x000000b600b67308 */ /* 0x000ee20000002400 */
[-C--:B------:R-:W-:Y:S01]  /*9d30*/  FMUL.FTZ R105, R105, R9.reuse ;  /* 0x0000000969697220 */ /* 0x080fe20000410000 */
[----:B------:R-:W-:Y:S01]  /*9d40*/  FMUL.FTZ R108, R108, R9 ;  /* 0x000000096c6c7220 */ /* 0x000fe20000410000 */
[----:B--2---:R-:W-:Y:S01]  /*9d50*/  FMNMX.FTZ R5, R12, R5, !PT ;  /* 0x000000050c057209 */ /* 0x004fe20007810000 */
[-C--:B------:R-:W-:Y:S01]  /*9d60*/  FMUL.FTZ R109, R109, R9.reuse ;  /* 0x000000096d6d7220 */ /* 0x080fe20000410000 */
[-C--:B------:R-:W-:Y:S01]  /*9d70*/  FMUL.FTZ R112, R112, R9.reuse ;  /* 0x0000000970707220 */ /* 0x080fe20000410000 */
[----:B------:R-:W-:Y:S01]  /*9d80*/  FMUL.FTZ R113, R113, R9 ;  /* 0x0000000971717220 */ /* 0x000fe20000410000 */
[----:B-----5:R-:W-:Y:S01]  /*9d90*/  FMNMX.FTZ R5, R174, R5, !PT ;  /* 0x00000005ae057209 */ /* 0x020fe20007810000 */
[----:B------:R-:W2:Y:S01]  /*9da0*/  MUFU.TANH R183, R183 ;  /* 0x000000b700b77308 */ /* 0x000ea20000002400 */
[-C--:B------:R-:W-:Y:S01]  /*9db0*/  FMUL.FTZ R116, R116, R9.reuse ;  /* 0x0000000974747220 */ /* 0x080fe20000410000 */
[----:B------:R-:W-:Y:S01]  /*9dc0*/  FMUL.FTZ R117, R117, R9 ;  /* 0x0000000975757220 */ /* 0x000fe20000410000 */
[----:B0-----:R-:W-:Y:S01]  /*9dd0*/  FMNMX.FTZ R5, R175, R5, !PT ;  /* 0x00000005af057209 */ /* 0x001fe20007810000 */
[-C--:B------:R-:W-:Y:S01]  /*9de0*/  FMUL.FTZ R120, R120, R9.reuse ;  /* 0x0000000978787220 */ /* 0x080fe20000410000 */
[-C--:B------:R-:W-:Y:S01]  /*9df0*/  FMUL.FTZ R121, R121, R9.reuse ;  /* 0x0000000979797220 */ /* 0x080fe20000410000 */
[----:B------:R-:W-:Y:S01]  /*9e00*/  FMUL.FTZ R124, R124, R9 ;  /* 0x000000097c7c7220 */ /* 0x000fe20000410000 */
[----:B-1----:R-:W-:Y:S01]  /*9e10*/  FMNMX.FTZ R5, R178, R5, !PT ;  /* 0x00000005b2057209 */ /* 0x002fe20007810000 */
[----:B------:R-:W0:Y:S01]  /*9e20*/  MUFU.TANH R185, R185 ;  /* 0x000000b900b97308 */ /* 0x000e220000002400 */
[-C--:B------:R-:W-:Y:S01]  /*9e30*/  FMUL.FTZ R125, R125, R9.reuse ;  /* 0x000000097d7d7220 */ /* 0x080fe20000410000 */
[----:B------:R-:W-:Y:S01]  /*9e40*/  FMUL.FTZ R128, R128, R9 ;  /* 0x0000000980807220 */ /* 0x000fe20000410000 */
[----:B------:R-:W-:Y:S01]  /*9e50*/  FMNMX.FTZ R5, R179, R5, !PT ;  /* 0x00000005b3057209 */ /* 0x000fe20007810000 */
[-C--:B------:R-:W-:Y:S01]  /*9e60*/  FMUL.FTZ R129, R129, R9.reuse ;  /* 0x0000000981817220 */ /* 0x080fe20000410000 */
[-C--:B------:R-:W-:Y:S01]  /*9e70*/  FMUL.FTZ R132, R132, R9.reuse ;  /* 0x0000000984847220 */ /* 0x080fe20000410000 */
[----:B------:R-:W-:Y:S01]  /*9e80*/  FMUL.FTZ R133, R133, R9 ;  /* 0x0000000985857220 */ /* 0x000fe20000410000 */
[----:B---3--:R-:W-:Y:S01]  /*9e90*/  FMNMX.FTZ R5, R182, R5, !PT ;  /* 0x00000005b6057209 */ /* 0x008fe20007810000 */
[----:B------:R-:W1:Y:S01]  /*9ea0*/  MUFU.TANH R186, R186 ;  /* 0x000000ba00ba7308 */ /* 0x000e620000002400 */
[-C--:B------:R-:W-:Y:S01]  /*9eb0*/  FMUL.FTZ R136, R136, R9.reuse ;  /* 0x0000000988887220 */ /* 0x080fe20000410000 */
[----:B------:R-:W-:Y:S01]  /*9ec0*/  FMUL.FTZ R137, R137, R9 ;  /* 0x0000000989897220 */ /* 0x000fe20000410000 */
[----:B--2---:R-:W-:Y:S01]  /*9ed0*/  FMNMX.FTZ R5, R183, R5, !PT ;  /* 0x00000005b7057209 */ /* 0x004fe20007810000 */
[-C--:B------:R-:W-:Y:S01]  /*9ee0*/  FMUL.FTZ R140, R140, R9.reuse ;  /* 0x000000098c8c7220 */ /* 0x080fe20000410000 */
[-C--:B------:R-:W-:Y:S01]  /*9ef0*/  FMUL.FTZ R141, R141, R9.reuse ;  /* 0x000000098d8d7220 */ /* 0x080fe20000410000 */
[-C--:B------:R-:W-:Y:S01]  /*9f00*/  FMUL.FTZ R144, R144, R9.reuse ;  /* 0x0000000990907220 */ /* 0x080fe20000410000 */
[----:B------:R-:W-:Y:S01]  /*9f10*/  FMUL.FTZ R145, R145, R9 ;  /* 0x0000000991917220 */ /* 0x000fe20000410000 */
        /* <DEDUP_REMOVED lines=35> */
[--C-:B---3--:R-:W-:Y:S01]  /*a150*/  FFMA.FTZ R160, R10, UR10, -R153.reuse ;  /* 0x0000000a0aa07c23 */ /* 0x108fe20008010899 */
[--C-:B------:R-:W-:Y:S01]  /*a160*/  FFMA.FTZ R171, R171, UR10, -R153.reuse ;  /* 0x0000000aabab7c23 */ /* 0x100fe20008010899 */
[--C-:B------:R-:W-:Y:S01]  /*a170*/  FFMA.FTZ R2, R2, UR10, -R153.reuse ;  /* 0x0000000a02027c23 */ /* 0x100fe20008010899 */
[--C-:B------:R-:W-:Y:S01]  /*a180*/  FFMA.FTZ R12, R12, UR10, -R153.reuse ;  /* 0x0000000a0c0c7c23 */ /* 0x100fe20008010899 */
[--C-:B----4-:R-:W-:Y:S01]  /*a190*/  FFMA.FTZ R161, R174, UR10, -R153.reuse ;  /* 0x0000000aaea17c23 */ /* 0x110fe20008010899 */
[--C-:B0-----:R-:W-:Y:S01]  /*a1a0*/  FFMA.FTZ R164, R175, UR10, -R153.reuse ;  /* 0x0000000aafa47c23 */ /* 0x101fe20008010899 */
        /* <DEDUP_REMOVED lines=92> */
[C---:B--2---:R-:W-:Y:S01]  /*a770*/  FADD.FTZ R11, R166.reuse, R11 ;  /* 0x0000000ba60b7221 */ /* 0x044fe20000010000 */
[----:B------:R-:W-:Y:S01]  /*a780*/  F2FP.BF16.F32.PACK_AB R159, R166, R159 ;  /* 0x0000009fa69f723e */ /* 0x000fe200000010ff */
[-C--:B------:R-:W-:Y:S01]  /*a790*/  FMUL.FTZ R138, R138, R10.reuse ;  /* 0x0000000a8a8a7220 */ /* 0x080fe20000410000 */
[----:B------:R-:W-:Y:S01]  /*a7a0*/  F2FP.BF16.F32.PACK_AB R166, R191, R13 ;  /* 0x0000000dbfa6723e */ /* 0x000fe200000010ff */
[-C--:B------:R-:W-:Y:S01]  /*a7b0*/  FMUL.FTZ R139, R139, R10.reuse ;  /* 0x0000000a8b8b7220 */ /* 0x080fe20000410000 */
[-C--:B------:R-:W-:Y:S01]  /*a7c0*/  FMUL.FTZ R142, R142, R10.reuse ;  /* 0x0000000a8e8e7220 */ /* 0x080fe20000410000 */
[----:B------:R-:W-:Y:S01]  /*a7d0*/  FMUL.FTZ R143, R143, R10 ;  /* 0x0000000a8f8f7220 */ /* 0x000fe20000410000 */
[----:B------:R-:W-:Y:S01]  /*a7e0*/  MUFU.EX2 R170, R169 ;  /* 0x000000a900aa7308 */ /* 0x000fe20000000800 */
[----:B0-----:R-:W-:Y:S01]  /*a7f0*/  FADD.FTZ R0, R21, R0 ;  /* 0x0000000015007221 */ /* 0x001fe20000010000 */
[----:B-1----:R-:W-:Y:S01]  /*a800*/  F2FP.BF16.F32.PACK_AB R157, R165, R158 ;  /* 0x0000009ea59d723e */ /* 0x002fe200000010ff */
        /* <DEDUP_REMOVED lines=8> */
[----:B------:R-:W-:-:S03]  /*a890*/  FMUL.FTZ R151, R151, R10 ;  /* 0x0000000a97977220 */ /* 0x000fc60000410000 */
[----:B------:R-:W-:Y:S02]  /*a8a0*/  FADD.FTZ R0, R184, R0 ;  /* 0x00000000b8007221 */ /* 0x000fe40000010000 */
[----:B------:R-:W2:Y:S01]  /*a8b0*/  MUFU.EX2 R163, R171 ;  /* 0x000000ab00a37308 */ /* 0x000ea20000000800 */
[----:B0-----:R-:W-:Y:S01]  /*a8c0*/  F2FP.BF16.F32.PACK_AB R160, R193, R21 ;  /* 0x00000015c1a0723e */ /* 0x001fe200000010ff */
[----:B------:R-:W-:-:S04]  /*a8d0*/  FADD.FTZ R0, R14, R0 ;  /* 0x000000000e007221 */ /* 0x000fc80000010000 */
[----:B------:R-:W-:Y:S02]  /*a8e0*/  FADD.FTZ R0, R192, R0 ;  /* 0x00000000c0007221 */ /* 0x000fe40000010000 */
[----:B------:R-:W0:Y:S01]  /*a8f0*/  MUFU.EX2 R2, R2 ;  /* 0x0000000200027308 */ /* 0x000e220000000800 */
[----:B-1----:R-:W-:Y:S01]  /*a900*/  FADD.FTZ R11, R169, R11 ;  /* 0x0000000ba90b7221 */ /* 0x002fe20000010000 */
[----:B------:R-:W-:-:S04]  /*a910*/  FADD.FTZ R0, R13, R0 ;  /* 0x000000000d007221 */ /* 0x000fc80000010000 */
[----:B------:R-:W-:Y:S02]  /*a920*/  FADD.FTZ R0, R191, R0 ;  /* 0x00000000bf007221 */ /* 0x000fe40000010000 */
[----:B------:R-:W1:Y:S01]  /*a930*/  MUFU.EX2 R12, R12 ;  /* 0x0000000c000c7308 */ /* 0x000e620000000800 */
[----:B--2---:R-:W-:Y:S01]  /*a940*/  FADD.FTZ R11, R163, R11 ;  /* 0x0000000ba30b7221 */ /* 0x004fe20000010000 */
[----:B------:R-:W-:-:S06]  /*a950*/  FADD.FTZ R0, R8, R0 ;  /* 0x0000000008007221 */ /* 0x000fcc0000010000 */
[----:B------:R2:W3:Y:S01]  /*a960*/  MUFU.EX2 R171, R161 ;  /* 0x000000a100ab7308 */ /* 0x0004e20000000800 */
[C---:B0-----:R-:W-:Y:S01]  /*a970*/  FADD.FTZ R11, R2.reuse, R11 ;  /* 0x0000000b020b7221 */ /* 0x041fe20000010000 */
[----:B------:R-:W-:-:S06]  /*a980*/  F2FP.BF16.F32.PACK_AB R163, R2, R163 ;  /* 0x000000a302a3723e */ /* 0x000fcc00000010ff */
[----:B------:R0:W4:Y:S01]  /*a990*/  MUFU.EX2 R167, R164 ;  /* 0x000000a400a77308 */ /* 0x0001220000000800 */
[----:B-1----:R-:W-:Y:S01]  /*a9a0*/  FADD.FTZ R11, R12, R11 ;  /* 0x0000000b0c0b7221 */ /* 0x002fe20000010000 */
[----:B--2---:R-:W-:Y:S02]  /*a9b0*/  F2FP.BF16.F32.PACK_AB R161, R169, R162 ;  /* 0x000000a2a9a1723e */ /* 0x004fe400000010ff */
[----:B------:R-:W-:-:S04]  /*a9c0*/  F2FP.BF16.F32.PACK_AB R162, R184, R15 ;  /* 0x0000000fb8a2723e */ /* 0x000fc800000010ff */
[----:B------:R-:W1:Y:S01]  /*a9d0*/  MUFU.EX2 R178, R178 ;  /* 0x000000b200b27308 */ /* 0x000e620000000800 */
[C---:B---3--:R-:W-:Y:S01]  /*a9e0*/  FADD.FTZ R11, R171.reuse, R11 ;  /* 0x0000000bab0b7221 */ /* 0x048fe20000010000 */
[----:B------:R-:W-:Y:S02]  /*a9f0*/  F2FP.BF16.F32.PACK_AB R165, R171, R12 ;  /* 0x0000000caba5723e */ /* 0x000fe400000010ff */
        /* <DEDUP_REMOVED lines=43> */
.L_x_2561:
[----:B------:R0:W1:Y:S01]  /*acb0*/  SYNCS.PHASECHK.TRANS64.TRYWAIT P2, [UR24+0x22850], R6 ;  /* 0x02285006ff0075a7 */ /* 0x0000620008040158 */
[----:B------:R-:W-:Y:S05]  /*acc0*/  @!P0 BRA `(.L_x_2562) ;  /* 0x0000000000048947 */ /* 0x000fea0003800000 */
[----:B------:R-:W-:Y:S01]  /*acd0*/  BPT.TRAP 0x1 ;  /* 0x000000040000795c */ /* 0x000fe20000300000 */
.L_x_2562:
[----:B-1----:R-:W-:Y:S05]  /*ace0*/  @P2 BRA `(.L_x_2563) ;  /* 0x0000000000082947 */ /* 0x002fea0003800000 */
[----:B------:R-:W1:Y:S02]  /*acf0*/  SYNCS.PHASECHK.TRANS64.TRYWAIT P2, [UR24+0x22850], R6 ;  /* 0x02285006ff0075a7 */ /* 0x000e640008040158 */
[----:B-1----:R-:W-:Y:S05]  /*ad00*/  @!P2 BRA `(.L_x_2564) ;  /* 0x000000f0009ca947 */ /* 0x002fea0003800000 */
.L_x_2563:
[----:B------:R-:W2:Y:S01]  /*ad10*/  S2R R8, SR_TID.X ;  /* 0x0000000000087919 */ /* 0x000ea20000002100 */
[----:B------:R-:W-:Y:S01]  /*ad20*/  UIMAD UR11, UR38, 0xc00, UR21 ;  /* 0x00000c00260b78a4 */ /* 0x000fe2000f8e0215 */
[----:B------:R-:W-:-:S06]  /*ad30*/  UMOV UR7, 0x40000040 ;  /* 0x4000004000077882 */ /* 0x000fcc0000000000 */
[----:B------:R-:W-:Y:S01]  /*ad40*/  UMOV UR6, UR11 ;  /* 0x0000000b00067c82 */ /* 0x000fe20008000000 */
[----:B--2---:R-:W-:-:S05]  /*ad50*/  SHF.R.U32.HI R8, RZ, 0x7, R8 ;  /* 0x00000007ff087819 */ /* 0x004fca0000011608 */
[----:B01----:R-:W-:-:S05]  /*ad60*/  VIADD R6, R8, 0x8 ;  /* 0x0000000808067836 */ /* 0x003fca0000000000 */
        /* <DEDUP_REMOVED lines=36> */
.L_x_2565:
[----:B------:R-:W-:Y:S01]  /*afb0*/  UIADD3 UR24, UR24, 0x22860, URZ ;  /* 0x0002286018187890 */ /* 0x000fe2000fffe03f */
[----:B------:R-:W-:Y:S02]  /*afc0*/  IMAD.MOV.U32 R8, RZ, RZ, R5 ;  /* 0x000000ffff087224 */ /* 0x000fe400078e0005 */
[----:B------:R-:W-:Y:S01]  /*afd0*/  IMAD.MOV.U32 R9, RZ, RZ, R4 ;  /* 0x000000ffff097224 */ /* 0x000fe200078e0004 */
[----:B------:R-:W-:-:S09]  /*afe0*/  UPRMT UR24, UR23, 0x654, UR24 ;  /* 0x0000065417187896 */ /* 0x000fd20008000018 */
[----:B------:R-:W-:Y:S01]  /*aff0*/  SYNCS.ARRIVE.TRANS64.RED.A1T0 RZ, [UR24], RZ ;  /* 0x000000ffffff79a7 */ /* 0x000fe20008100418 */
[----:B------:R-:W-:Y:S05]  /*b000*/  @P1 BRA `(.L_x_2566) ;  /* 0xffffffdc00341947 */ /* 0x000fea000383ffff */
.L_x_2555:
        /* <DEDUP_REMOVED lines=8> */
[----:B------:R-:W-:-:S05]  /*b090*/  ULDC UR22, c[0x0][0x9e0] ;  /* 0x0002780000167ab9 */ /* 0x000fca0000000800 */
.L_x_2586:
[----:B------:R-:W-:-:S04]  /*b0a0*/  UIADD3 UR38, UR38, 0x1, URZ ;  /* 0x0000000126267890 */ /* 0x000fc8000fffe03f */
[----:B------:R-:W-:-:S04]  /*b0b0*/  UISETP.NE.AND UP0, UPT, UR38, 0x2, UPT ;  /* 0x000000022600788c */ /* 0x000fc8000bf05270 */
[----:B------:R-:W-:Y:S02]  /*b0c0*/  USEL UR6, URZ, 0x1, UP0 ;  /* 0x000000013f067887 */ /* 0x000fe40008000000 */
[----:B------:R-:W-:Y:S02]  /*b0d0*/  USEL UR38, UR38, URZ, UP0 ;  /* 0x0000003f26267287 */ /* 0x000fe40008000000 */
[----:B------:R-:W-:Y:S01]  /*b0e0*/  ULOP3.LUT UR37, UR37, UR6, URZ, 0x3c, !UPT ;  /* 0x0000000625257292 */ /* 0x000fe2000f8e3c3f */
[----:B-1----:R-:W-:Y:S11]  /*b0f0*/  @!P0 BRA `(.L_x_2568) ;  /* 0x0000000000048947 */ /* 0x002ff60003800000 */
[----:B------:R-:W-:Y:S01]  /*b100*/  BPT.TRAP 0x1 ;  /* 0x000000040000795c */ /* 0x000fe20000300000 */
.L_x_2568:
        /* <DEDUP_REMOVED lines=9> */
.L_x_2569:
[----:B-1----:R-:W-:Y:S05]  /*b1a0*/  @P1 BRA `(.L_x_2570) ;  /* 0x0000000000081947 */ /* 0x002fea0003800000 */
[----:B------:R-:W1:Y:S02]  /*b1b0*/  SYNCS.PHASECHK.TRANS64.TRYWAIT P1, [UR26+0x22830], R6 ;  /* 0x02283006ff0075a7 */ /* 0x000e64000802015a */
[----:B-1----:R-:W-:Y:S05]  /*b1c0*/  @!P1 BRA `(.L_x_2571) ;  /* 0x000000ec00849947 */ /* 0x002fea0003800000 */
.L_x_2570:
        /* <DEDUP_REMOVED lines=26> */
.L_x_2572:
[----:B------:R-:W2:Y:S01]  /*b370*/  LDC R4, c[0x0][0x448] ;  /* 0x00011200ff047b82 */ /* 0x000ea20000000800 */
        /* <DEDUP_REMOVED lines=23> */
[----:B--2---:R-:W-:Y:S01]  /*b4f0*/  ISETP.NE.AND P1, PT, R4, 0x1, PT ;  /* 0x000000010400780c */ /* 0x004fe20003f25270 */
        /* <DEDUP_REMOVED lines=12> */
[----:B------:R-:W2:Y:S01]  /*b5c0*/  @P1 LDC R10, c[0x0][0x44c] ;  /* 0x00011300ff0a1b82 */ /* 0x000ea20000000800 */
        /* <DEDUP_REMOVED lines=18> */
[----:B--2---:R-:W-:-:S05]  /*b6f0*/  @P1 IMAD.HI.U32 R10, R4, R10, RZ ;  /* 0x0000000a040a1227 */ /* 0x004fca00078e00ff */
[----:B------:R-:W2:Y:S01]  /*b700*/  MUFU.TANH R13, R13 ;  /* 0x0000000d000d7308 */ /* 0x000ea20000002400 */
        /* <DEDUP_REMOVED lines=59> */
[----:B--234-:R-:W-:Y:S05]  /*bac0*/  @P1 BRA `(.L_x_2573) ;  /* 0x0000000000581947 */ /* 0x01cfea0003800000 */
[----:B------:R-:W-:Y:S01]  /*bad0*/  IADD3 R198, -R18, R19, R198 ;  /* 0x0000001312c67210 */ /* 0x000fe20007ffe1c6 */
[----:B------:R-:W-:Y:S03]  /*bae0*/  BSSY B0, `(.L_x_2574) ;  /* 0x0000010000007945 */ /* 0x000fe60003800000 */
[----:B------:R-:W-:-:S13]  /*baf0*/  ISETP.GT.AND P1, PT, R198, -0x1, PT ;  /* 0xffffffffc600780c */ /* 0x000fda0003f24270 */
[----:B------:R-:W-:Y:S05]  /*bb00*/  @P1 BRA `(.L_x_2575) ;  /* 0x0000000000201947 */ /* 0x000fea0003800000 */
[----:B------:R-:W-:Y:S01]  /*bb10*/  IMAD.U32 R199, RZ, RZ, UR25 ;  /* 0x00000019ffc77e24 */ /* 0x000fe2000f8e00ff */
[----:B------:R-:W-:-:S04]  /*bb20*/  LOP3.LUT R198, RZ, R198, RZ, 0x33, !PT ;  /* 0x000000c6ffc67212 */ /* 0x000fc800078e33ff */
[----:B------:R-:W-:-:S13]  /*bb30*/  ISETP.NE.AND P1, PT, R199, 0x1, PT ;  /* 0x00000001c700780c */ /* 0x000fda0003f25270 */
[----:B------:R-:W2:Y:S02]  /*bb40*/  @P1 LDC.64 R154, c[0x0][0x9e8] ;  /* 0x00027a00ff9a1b82 */ /* 0x000ea40000000a00 */
[----:B--2---:R-:W-:-:S05]  /*bb50*/  @P1 IMAD.HI.U32 R154, R198, R154, RZ ;  /* 0x0000009ac69a1227 */ /* 0x004fca00078e00ff */
[----:B------:R-:W-:-:S04]  /*bb60*/  @P1 SHF.R.U32.HI R198, RZ, R155, R154 ;  /* 0x0000009bffc61219 */ /* 0x000fc8000001169a */
[----:B------:R-:W-:Y:S01]  /*bb70*/  LOP3.LUT R198, RZ, R198, RZ, 0x33, !PT ;  /* 0x000000c6ffc67212 */ /* 0x000fe200078e33ff */
[----:B------:R-:W-:Y:S06]  /*bb80*/  BRA `(.L_x_2576) ;  /* 0x0000000000147947 */ /* 0x000fec0003800000 */
.L_x_2575:
[----:B------:R-:W-:-:S05]  /*bb90*/  IMAD.U32 R199, RZ, RZ, UR25 ;  /* 0x00000019ffc77e24 */ /* 0x000fca000f8e00ff */
[----:B------:R-:W-:-:S13]  /*bba0*/  ISETP.NE.AND P1, PT, R199, 0x1, PT ;  /* 0x00000001c700780c */ /* 0x000fda0003f25270 */
[----:B------:R-:W2:Y:S02]  /*bbb0*/  @P1 LDC.64 R154, c[0x0][0x9e8] ;  /* 0x00027a00ff9a1b82 */ /* 0x000ea40000000a00 */
[----:B--2---:R-:W-:-:S05]  /*bbc0*/  @P1 IMAD.HI.U32 R154, R198, R154, RZ ;  /* 0x0000009ac69a1227 */ /* 0x004fca00078e00ff */
[----:B------:R-:W-:-:S07]  /*bbd0*/  @P1 SHF.R.U32.HI R198, RZ, R155, R154 ;  /* 0x0000009bffc61219 */ /* 0x000fce000001169a */
.L_x_2576:
[----:B------:R-:W-:Y:S05]  /*bbe0*/  BSYNC B0 ;  /* 0x0000000000007941 */ /* 0x000fea0003800000 */
.L_x_2574:
[----:B------:R-:W-:-:S04]  /*bbf0*/  IMAD.IADD R154, R191, 0x1, -R17 ;  /* 0x00000001bf9a7824 */ /* 0x000fc800078e0a11 */
[----:B------:R-:W-:-:S05]  /*bc00*/  IMAD R154, R198, R199, R154 ;  /* 0x000000c7c69a7224 */ /* 0x000fca00078e029a */
[----:B------:R-:W-:Y:S02]  /*bc10*/  VIMNMX R194, R194, R154, !PT ;  /* 0x0000009ac2c27248 */ /* 0x000fe40007fe0100 */
[----:B------:R-:W-:-:S07]  /*bc20*/  VIADDMNMX R195, R154, R199, R195, PT ;  /* 0x000000c79ac37246 */ /* 0x000fce00038001c3 */
.L_x_2573:
[C---:B------:R-:W-:Y:S01]  /*bc30*/  ISETP.GE.AND P1, PT, R191.reuse, 0x1, PT ;  /* 0x00000001bf00780c */ /* 0x040fe20003f26270 */
[----:B------:R-:W2:Y:S01]  /*bc40*/  SHFL.IDX PT, R4, R4, 0x1, 0x1c1f ;  /* 0x003c1f0004047f89 */ /* 0x000ea200000e0000 */
        /* <DEDUP_REMOVED lines=12> */
[--C-:B--2---:R-:W-:Y:S01]  /*bd10*/  IMAD.IADD R197, R197, 0x1, R4.reuse ;  /* 0x00000001c5c57824 */ /* 0x104fe200078e0204 */
        /* <DEDUP_REMOVED lines=137> */
.L_x_2579:
[----:B------:R-:W-:-:S05]  /*c5b0*/  IMAD.U32 R194, RZ, RZ, UR25 ;  /* 0x00000019ffc27e24 */ /* 0x000fca000f8e00ff */
[----:B------:R-:W-:-:S13]  /*c5c0*/  ISETP.NE.AND P6, PT, R194, 0x1, PT ;  /* 0x00000001c200780c */ /* 0x000fda0003fc5270 */
[----:B------:R-:W0:Y:S02]  /*c5d0*/  @P6 LDC.64 R4, c[0x0][0x9e8] ;  /* 0x00027a00ff046b82 */ /* 0x000e240000000a00 */
[----:B0-----:R-:W-:-:S05]  /*c5e0*/  @P6 IMAD.HI.U32 R4, R155, R4, RZ ;  /* 0x000000049b046227 */ /* 0x001fca00078e00ff */
[----:B------:R-:W-:-:S07]  /*c5f0*/  @P6 SHF.R.U32.HI R155, RZ, R5, R4 ;  /* 0x00000005ff9b6219 */ /* 0x000fce0000011604 */
.L_x_2580:
[----:B------:R-:W-:Y:S05]  /*c600*/  BSYNC B0 ;  /* 0x0000000000007941 */ /* 0x000fea0003800000 */
.L_x_2578:
[----:B------:R-:W-:-:S04]  /*c610*/  IMAD.IADD R191, R191, 0x1, -R17 ;  /* 0x00000001bfbf7824 */ /* 0x000fc800078e0a11 */
[----:B------:R-:W-:-:S05]  /*c620*/  IMAD R191, R155, R194, R191 ;  /* 0x000000c29bbf7224 */ /* 0x000fca00078e02bf */
[----:B------:R-:W-:Y:S02]  /*c630*/  VIMNMX R196, R196, R191, !PT ;  /* 0x000000bfc4c47248 */ /* 0x000fe40007fe0100 */
[----:B------:R-:W-:-:S07]  /*c640*/  VIADDMNMX R197, R191, R194, R197, PT ;  /* 0x000000c2bfc57246 */ /* 0x000fce00038001c5 */
.L_x_2577:
        /* <DEDUP_REMOVED lines=148> */
[----:B------:R-:W2:Y:S01]  /*cf90*/  MUFU.EX2 R154, R154 ;  /* 0x0000009a009a7308 */ /* 0x000ea20000000800 */
        /* <DEDUP_REMOVED lines=16> */
[----:B--2---:R-:W-:Y:S01]  /*d0a0*/  FFMA.FTZ R2, R9, R2, R154 ;  /* 0x0000000209027223 */ /* 0x004fe2000001009a */
[----:B------:R-:W-:Y:S01]  /*d0b0*/  FMUL.FTZ R36, R36, R9 ;  /* 0x0000000924247220 */ /* 0x000fe20000410000 */
[----:B------:R-:W-:Y:S01]  /*d0c0*/  FMNMX.FTZ R5, R155, R5, !PT ;  /* 0x000000059b057209 */ /* 0x000fe20007810000 */
[-C--:B------:R-:W-:Y:S01]  /*d0d0*/  FMUL.FTZ R37, R37, R9.reuse ;  /* 0x0000000925257220 */ /* 0x080fe20000410000 */
[-C--:B------:R-:W-:Y:S01]  /*d0e0*/  FMUL.FTZ R40, R40, R9.reuse ;  /* 0x0000000928287220 */ /* 0x080fe20000410000 */
[----:B------:R-:W-:Y:S01]  /*d0f0*/  FMUL.FTZ R41, R41, R9 ;  /* 0x0000000929297220 */ /* 0x000fe20000410000 */
[----:B------:R-:W-:Y:S01]  /*d100*/  FMNMX.FTZ R5, R159, R5, !PT ;  /* 0x000000059f057209 */ /* 0x000fe20007810000 */
[----:B------:R-:W2:Y:S01]  /*d110*/  MUFU.EX2 R14, R14 ;  /* 0x0000000e000e7308 */ /* 0x000ea20000000800 */
        /* <DEDUP_REMOVED lines=8> */
[----:B------:R-:W0:Y:S01]  /*d1a0*/  MUFU.EX2 R21, R21 ;  /* 0x0000001500157308 */ /* 0x000e220000000800 */
[----:B---3--:R-:W-:Y:S01]  /*d1b0*/  FADD.FTZ R2, R13, R2 ;  /* 0x000000020d027221 */ /* 0x008fe20000010000 */
[----:B------:R-:W-:Y:S01]  /*d1c0*/  FMUL.FTZ R52, R52, R9 ;  /* 0x0000000934347220 */ /* 0x000fe20000410000 */
[----:B------:R-:W-:Y:S01]  /*d1d0*/  FMNMX.FTZ R5, R164, R5, !PT ;  /* 0x00000005a4057209 */ /* 0x000fe20007810000 */
[-C--:B------:R-:W-:Y:S01]  /*d1e0*/  FMUL.FTZ R53, R53, R9.reuse ;  /* 0x0000000935357220 */ /* 0x080fe20000410000 */
[-C--:B------:R-:W-:Y:S01]  /*d1f0*/  FMUL.FTZ R56, R56, R9.reuse ;  /* 0x0000000938387220 */ /* 0x080fe20000410000 */
[----:B------:R-:W-:Y:S01]  /*d200*/  FMUL.FTZ R57, R57, R9 ;  /* 0x0000000939397220 */ /* 0x000fe20000410000 */
[----:B------:R-:W-:Y:S01]  /*d210*/  FMNMX.FTZ R5, R165, R5, !PT ;  /* 0x00000005a5057209 */ /* 0x000fe20007810000 */
[----:B------:R-:W3:Y:S01]  /*d220*/  MUFU.EX2 R152, R152 ;  /* 0x0000009800987308 */ /* 0x000ee20000000800 */
[----:B--2---:R-:W-:Y:S01]  /*d230*/  FADD.FTZ R2, R14, R2 ;  /* 0x000000020e027221 */ /* 0x004fe20000010000 */
[----:B------:R-:W-:Y:S01]  /*d240*/  FMUL.FTZ R60, R60, R9 ;  /* 0x000000093c3c7220 */ /* 0x000fe20000410000 */
[----:B------:R-:W-:Y:S01]  /*d250*/  FMNMX.FTZ R5, R166, R5, !PT ;  /* 0x00000005a6057209 */ /* 0x000fe20007810000 */
[-C--:B------:R-:W-:Y:S01]  /*d260*/  FMUL.FTZ R61, R61, R9.reuse ;  /* 0x000000093d3d7220 */ /* 0x080fe20000410000 */
[-C--:B------:R-:W-:Y:S01]  /*d270*/  FMUL.FTZ R64, R64, R9.reuse ;  /* 0x0000000940407220 */ /* 0x080fe20000410000 */
[----:B------:R-:W-:Y:S01]  /*d280*/  FMUL.FTZ R65, R65, R9 ;  /* 0x0000000941417220 */ /* 0x000fe20000410000 */
[----:B------:R-:W-:Y:S01]  /*d290*/  FMNMX.FTZ R5, R169, R5, !PT ;  /* 0x00000005a9057209 */ /* 0x000fe20007810000 */
[----:B------:R-:W2:Y:S01]  /*d2a0*/  MUFU.EX2 R157, R157 ;  /* 0x0000009d009d7308 */ /* 0x000ea20000000800 */
[----:B0-----:R-:W-:Y:S01]  /*d2b0*/  FADD.FTZ R2, R21, R2 ;  /* 0x0000000215027221 */ /* 0x001fe20000010000 */
[----:B------:R-:W-:Y:S01]  /*d2c0*/  FMUL.FTZ R68, R68, R9 ;  /* 0x0000000944447220 */ /* 0x000fe20000410000 */
[----:B------:R-:W-:Y:S01]  /*d2d0*/  FMNMX.FTZ R5, R170, R5, !PT ;  /* 0x00000005aa057209 */ /* 0x000fe20007810000 */
[-C--:B------:R-:W-:Y:S01]  /*d2e0*/  FMUL.FTZ R69, R69, R9.reuse ;  /* 0x0000000945457220 */ /* 0x080fe20000410000 */
[-C--:B------:R-:W-:Y:S01]  /*d2f0*/  FMUL.FTZ R72, R72, R9.reuse ;  /* 0x0000000948487220 */ /* 0x080fe20000410000 */
[----:B------:R-:W-:Y:S01]  /*d300*/  FMUL.FTZ R73, R73, R9 ;  /* 0x0000000949497220 */ /* 0x000fe20000410000 */
[----:B------:R-:W-:Y:S01]  /*d310*/  FMNMX.FTZ R5, R173, R5, !PT ;  /* 0x00000005ad057209 */ /* 0x000fe20007810000 */
[----:B------:R-:W-:Y:S01]  /*d320*/  MUFU.EX2 R154, R162 ;  /* 0x000000a2009a7308 */ /* 0x000fe20000000800 */
[----:B---3--:R-:W-:Y:S01]  /*d330*/  FADD.FTZ R2, R152, R2 ;  /* 0x0000000298027221 */ /* 0x008fe20000010000 */
[----:B------:R-:W-:Y:S01]  /*d340*/  FMUL.FTZ R76, R76, R9 ;  /* 0x000000094c4c7220 */ /* 0x000fe20000410000 */
[----:B------:R-:W-:Y:S01]  /*d350*/  FMNMX.FTZ R5, R174, R5, !PT ;  /* 0x00000005ae057209 */ /* 0x000fe20007810000 */
[-C--:B------:R-:W-:Y:S01]  /*d360*/  FMUL.FTZ R77, R77, R9.reuse ;  /* 0x000000094d4d7220 */ /* 0x080fe20000410000 */
[-C--:B------:R-:W-:Y:S01]  /*d370*/  FMUL.FTZ R80, R80, R9.reuse ;  /* 0x0000000950507220 */ /* 0x080fe20000410000 */
[----:B------:R-:W-:Y:S01]  /*d380*/  FMUL.FTZ R81, R81, R9 ;  /* 0x0000000951517220 */ /* 0x000fe20000410000 */
[----:B------:R-:W-:Y:S01]  /*d390*/  FMNMX.FTZ R5, R177, R5, !PT ;  /* 0x00000005b1057209 */ /* 0x000fe20007810000 */
[----:B------:R-:W-:Y:S01]  /*d3a0*/  MUFU.EX2 R161, R161 ;  /* 0x000000a100a17308 */ /* 0x000fe20000000800 */
[----:B--2---:R-:W-:Y:S01]  /*d3b0*/  FADD.FTZ R2, R157, R2 ;  /* 0x000000029d027221 */ /* 0x004fe20000010000 */
[----:B------:R-:W-:Y:S01]  /*d3c0*/  FMUL.FTZ R84, R84, R9 ;  /* 0x0000000954547220 */ /* 0x000fe20000410000 */
[----:B------:R-:W-:Y:S01]  /*d3d0*/  FMNMX.FTZ R5, R178, R5, !PT ;  /* 0x00000005b2057209 */ /* 0x000fe20007810000 */
[-C--:B------:R-:W-:Y:S01]  /*d3e0*/  FMUL.FTZ R85, R85, R9.reuse ;  /* 0x0000000955557220 */ /* 0x080fe20000410000 */
[-C--:B------:R-:W-:Y:S01]  /*d3f0*/  FMUL.FTZ R88, R88, R9.reuse ;  /* 0x0000000958587220 */ /* 0x080fe20000410000 */
[----:B------:R-:W-:Y:S01]  /*d400*/  FMUL.FTZ R89, R89, R9 ;  /* 0x0000000959597220 */ /* 0x000fe20000410000 */
[----:B------:R-:W-:Y:S01]  /*d410*/  FMNMX.FTZ R5, R181, R5, !PT ;  /* 0x00000005b5057209 */ /* 0x000fe20007810000 */
[----:B------:R-:W-:Y:S01]  /*d420*/  MUFU.EX2 R167, R167 ;  /* 0x000000a700a77308 */ /* 0x000fe20000000800 */
[-C--:B------:R-:W-:Y:S01]  /*d430*/  FMUL.FTZ R92, R92, R9.reuse ;  /* 0x000000095c5c7220 */ /* 0x080fe20000410000 */
        /* <DEDUP_REMOVED lines=20> */
[-C--:B------:R-:W-:Y:S01]  /*d580*/  FMUL.FTZ R120, R120, R9.reuse ;  /* 0x0000000978787220 */ /* 0x080fe20000410000 */
[-C--:B------:R-:W-:Y:S01]  /*d590*/  FMUL.FTZ R121, R121, R9.reuse ;  /* 0x0000000979797220 */ /* 0x080fe20000410000 */
[----:B------:R-:W0:Y:S01]  /*d5a0*/  SHFL.BFLY PT, R11, R5, 0x2, 0x1f ;  /* 0x0c401f00050b7f89 */ /* 0x000e2200000e0000 */
        /* <DEDUP_REMOVED lines=15> */
[----:B------:R-:W-:Y:S01]  /*d6a0*/  FMUL.FTZ R149, R149, R9 ;  /* 0x0000000995957220 */ /* 0x000fe20000410000 */
[----:B------:R-:W-:Y:S01]  /*d6b0*/  MUFU.EX2 R176, R176 ;  /* 0x000000b000b07308 */ /* 0x000fe20000000800 */
[----:B0-----:R-:W-:-:S07]  /*d6c0*/  FMNMX.FTZ R5, R5, R11, !PT ;  /* 0x0000000b05057209 */ /* 0x001fce0007810000 */
[----:B------:R-:W-:Y:S01]  /*d6d0*/  MUFU.EX2 R179, R179 ;  /* 0x000000b300b37308 */ /* 0x000fe20000000800 */
[----:B------:R-:W0:Y:S07]  /*d6e0*/  SHFL.BFLY PT, R191, R5, 0x1, 0x1f ;  /* 0x0c201f0005bf7f89 */ /* 0x000e2e00000e0000 */
[----:B------:R-:W2:Y:S08]  /*d6f0*/  MUFU.EX2 R11, R158 ;  /* 0x0000009e000b7308 */ /* 0x000eb00000000800 */
[----:B------:R-:W-:Y:S08]  /*d700*/  MUFU.EX2 R182, R182 ;  /* 0x000000b600b67308 */ /* 0x000ff00000000800 */
[----:B------:R-:W-:Y:S01]  /*d710*/  MUFU.EX2 R184, R184 ;  /* 0x000000b800b87308 */ /* 0x000fe20000000800 */
[----:B--2---:R-:W-:Y:S01]  /*d720*/  FADD.FTZ R2, R11, R2 ;  /* 0x000000020b027221 */ /* 0x004fe20000010000 */
[----:B0-----:R-:W-:-:S03]  /*d730*/  FMNMX.FTZ R5, R5, R191, !PT ;  /* 0x000000bf05057209 */ /* 0x001fc60007810000 */
[----:B------:R-:W-:Y:S01]  /*d740*/  FADD.FTZ R2, R161, R2 ;  /* 0x00000002a1027221 */ /* 0x000fe20000010000 */
[C---:B------:R-:W-:Y:S01]  /*d750*/  FSETP.NEU.FTZ.AND P1, PT, R5.reuse, -INF , PT ;  /* 0xff8000000500780b */ /* 0x040fe20003f3d000 */
[----:B------:R-:W-:Y:S02]  /*d760*/  FMUL.FTZ R158, R5, UR10 ;  /* 0x0000000a059e7c20 */ /* 0x000fe40008410000 */
[----:B------:R-:W-:Y:S01]  /*d770*/  FADD.FTZ R2, R154, R2 ;  /* 0x000000029a027221 */ /* 0x000fe20000010000 */
[----:B------:R-:W0:Y:S02]  /*d780*/  MUFU.EX2 R186, R186 ;  /* 0x000000ba00ba7308 */ /* 0x000e240000000800 */
[----:B------:R-:W-:Y:S01]  /*d790*/  FSEL R158, R158, RZ, P1 ;  /* 0x000000ff9e9e7208 */ /* 0x000fe20000800000 */
[----:B------:R-:W-:-:S04]  /*d7a0*/  FADD.FTZ R2, R167, R2 ;  /* 0x00000002a7027221 */ /* 0x000fc80000010000 */
[--C-:B------:R-:W-:Y:S01]  /*d7b0*/  FFMA.FTZ R194, R15, UR10, -R158.reuse ;  /* 0x0000000a0fc27c23 */ /* 0x100fe2000801089e */
[--C-:B------:R-:W-:Y:S01]  /*d7c0*/  FFMA.FTZ R15, R160, UR10, -R158.reuse ;  /* 0x0000000aa00f7c23 */ /* 0x100fe2000801089e */
[----:B------:R-:W-:Y:S01]  /*d7d0*/  F2FP.BF16.F32.PACK_AB R160, R152, R21 ;  /* 0x0000001598a0723e */ /* 0x000fe200000010ff */
[--C-:B------:R-:W-:Y:S01]  /*d7e0*/  FFMA.FTZ R162, R10, UR10, -R158.reuse ;  /* 0x0000000a0aa27c23 */ /* 0x100fe2000801089e */
[----:B------:R-:W-:Y:S01]  /*d7f0*/  FSEL R21, R5, RZ, P1 ;  /* 0x000000ff05157208 */ /* 0x000fe20000800000 */
[--C-:B------:R-:W-:Y:S01]  /*d800*/  FFMA.FTZ R191, R153, UR10, -R158.reuse ;  /* 0x0000000a99bf7c23 */ /* 0x100fe2000801089e */
[--C-:B------:R-:W-:Y:S01]  /*d810*/  FFMA.FTZ R12, R12, UR10, -R158.reuse ;  /* 0x0000000a0c0c7c23 */ /* 0x100fe2000801089e */
[--C-:B------:R-:W-:Y:S01]  /*d820*/  FFMA.FTZ R20, R20, UR10, -R158.reuse ;  /* 0x0000000a14147c23 */ /* 0x100fe2000801089e */
[----:B------:R-:W-:Y:S01]  /*d830*/  FFMA.FTZ R155, R155, UR10, -R158 ;  /* 0x0000000a9b9b7c23 */ /* 0x000fe2000801089e */
[----:B------:R-:W-:Y:S01]  /*d840*/  FADD.FTZ R21, -R21, R8 ;  /* 0x0000000815157221 */ /* 0x000fe20000010100 */
[--C-:B------:R-:W-:Y:S01]  /*d850*/  FFMA.FTZ R159, R159, UR10, -R158.reuse ;  /* 0x0000000a9f9f7c23 */ /* 0x100fe2000801089e */
[--C-:B------:R-:W-:Y:S01]  /*d860*/  FFMA.FTZ R163, R163, UR10, -R158.reuse ;  /* 0x0000000aa3a37c23 */ /* 0x100fe2000801089e */
[--C-:B------:R-:W-:Y:S01]  /*d870*/  FFMA.FTZ R10, R164, UR10, -R158.reuse ;  /* 0x0000000aa40a7c23 */ /* 0x100fe2000801089e */
        /* <DEDUP_REMOVED lines=15> */
[----:B------:R-:W-:Y:S01]  /*d970*/  F2FP.BF16.F32.PACK_AB R158, R14, R13 ;  /* 0x0000000d0e9e723e */ /* 0x000fe200000010ff */
[----:B------:R-:W2:Y:S01]  /*d980*/  MUFU.EX2 R8, R8 ;  /* 0x0000000800087308 */ /* 0x000ea20000000800 */
[----:B------:R-:W-:Y:S01]  /*d990*/  F2FP.BF16.F32.PACK_AB R164, R154, R161 ;  /* 0x000000a19aa4723e */ /* 0x000fe200000010ff */
[C---:B------:R-:W-:Y:S01]  /*d9a0*/  FADD.FTZ R2, R168.reuse, R2 ;  /* 0x00000002a8027221 */ /* 0x040fe20000010000 */
[----:B------:R-:W-:-:S02]  /*d9b0*/  F2FP.BF16.F32.PACK_AB R166, R168, R167 ;  /* 0x000000a7a8a6723e */ /* 0x000fc400000010ff */
[----:B------:R-:W-:Y:S01]  /*d9c0*/  F2FP.BF16.F32.PACK_AB R168, R172, R171 ;  /* 0x000000abaca8723e */ /* 0x000fe200000010ff */
[----:B------:R-:W-:Y:S01]  /*d9d0*/  FADD.FTZ R2, R171, R2 ;  /* 0x00000002ab027221 */ /* 0x000fe20000010000 */
[----:B------:R-:W-:Y:S01]  /*d9e0*/  F2FP.BF16.F32.PACK_AB R170, R176, R175 ;  /* 0x000000afb0aa723e */ /* 0x000fe200000010ff */
[----:B------:R3:W4:Y:S01]  /*d9f0*/  MUFU.EX2 R13, R162 ;  /* 0x000000a2000d7308 */ /* 0x0007220000000800 */
[----:B0-----:R-:W-:Y:S01]  /*da00*/  F2FP.BF16.F32.PACK_AB R174, R186, R184 ;  /* 0x000000b8baae723e */ /* 0x001fe200000010ff */
[----:B------:R-:W-:Y:S01]  /*da10*/  FADD.FTZ R2, R172, R2 ;  /* 0x00000002ac027221 */ /* 0x000fe20000010000 */
[----:B------:R-:W-:-:S03]  /*da20*/  F2FP.BF16.F32.PACK_AB R172, R182, R179 ;  /* 0x000000b3b6ac723e */ /* 0x000fc600000010ff */
[----:B------:R-:W-:Y:S02]  /*da30*/  FADD.FTZ R2, R175, R2 ;  /* 0x00000002af027221 */ /* 0x000fe40000010000 */
[----:B------:R-:W0:Y:S01]  /*da40*/  MUFU.EX2 R12, R12 ;  /* 0x0000000c000c7308 */ /* 0x000e220000000800 */
[----:B---3--:R-:W-:Y:S01]  /*da50*/  F2FP.BF16.F32.PACK_AB R162, R11, R157 ;  /* 0x0000009d0ba2723e */ /* 0x008fe200000010ff */
[----:B------:R-:W-:Y:S01]  /*da60*/  FADD.FTZ R2, R176, R2 ;  /* 0x00000002b0027221 */ /* 0x000fe20000010000 */
[-C--:B--2---:R-:W-:Y:S01]  /*da70*/  FMUL.FTZ R26, R26, R8.reuse ;  /* 0x000000081a1a7220 */ /* 0x084fe20000410000 */
[-C--:B------:R-:W-:Y:S01]  /*da80*/  FMUL.FTZ R27, R27, R8.reuse ;  /* 0x000000081b1b7220 */ /* 0x080fe20000410000 */
[-C--:B------:R-:W-:Y:S01]  /*da90*/  FMUL.FTZ R30, R30, R8.reuse ;  /* 0x000000081e1e7220 */ /* 0x080fe20000410000 */
[----:B------:R-:W-:Y:S01]  /*daa0*/  FADD.FTZ R2, R179, R2 ;  /* 0x00000002b3027221 */ /* 0x000fe20000010000 */
[----:B------:R-:W-:Y:S01]  /*dab0*/  FMUL.FTZ R31, R31, R8 ;  /* 0x000000081f1f7220 */ /* 0x000fe20000410000 */
[----:B------:R-:W2:Y:S01]  /*dac0*/  MUFU.EX2 R194, R194 ;  /* 0x000000c200c27308 */ /* 0x000ea20000000800 */
[----:B----4-:R-:W-:Y:S01]  /*dad0*/  FFMA.FTZ R0, R8, R0, R13 ;  /* 0x0000000008007223 */ /* 0x010fe2000001000d */
[----:B------:R-:W-:Y:S01]  /*dae0*/  FADD.FTZ R2, R182, R2 ;  /* 0x00000002b6027221 */ /* 0x000fe20000010000 */
[-C--:B------:R-:W-:Y:S01]  /*daf0*/  FMUL.FTZ R34, R34, R8.reuse ;  /* 0x0000000822227220 */ /* 0x080fe20000410000 */
[-C--:B------:R-:W-:Y:S01]  /*db00*/  FMUL.FTZ R35, R35, R8.reuse ;  /* 0x0000000823237220 */ /* 0x080fe20000410000 */
[-C--:B------:R-:W-:Y:S01]  /*db10*/  FMUL.FTZ R38, R38, R8.reuse ;  /* 0x0000000826267220 */ /* 0x080fe20000410000 */
[----:B------:R-:W-:Y:S01]  /*db20*/  FADD.FTZ R2, R184, R2 ;  /* 0x00000002b8027221 */ /* 0x000fe20000010000 */
[-C--:B------:R-:W-:Y:S01]  /*db30*/  FMUL.FTZ R39, R39, R8.reuse ;  /* 0x0000000827277220 */ /* 0x080fe20000410000 */
[----:B------:R-:W3:Y:S01]  /*db40*/  MUFU.EX2 R20, R20 ;  /* 0x0000001400147308 */ /* 0x000ee20000000800 */
[----:B0-----:R-:W-:Y:S01]  /*db50*/  FADD.FTZ R0, R12, R0 ;  /* 0x000000000c007221 */ /* 0x001fe20000010000 */
[----:B------:R-:W-:Y:S01]  /*db60*/  FADD.FTZ R2, R186, R2 ;  /* 0x00000002ba027221 */ /* 0x000fe20000010000 */
[----:B------:R-:W-:Y:S01]  /*db70*/  F2FP.BF16.F32.PACK_AB R157, R12, R13 ;  /* 0x0000000d0c9d723e */ /* 0x000fe200000010ff */
        /* <DEDUP_REMOVED lines=13> */
[----:B---3--:R-:W-:Y:S01]  /*dc50*/  FADD.FTZ R0, R20, R0 ;  /* 0x0000000014007221 */ /* 0x008fe20000010000 */
[-C--:B------:R-:W-:Y:S01]  /*dc60*/  FMUL.FTZ R62, R62, R8.reuse ;  /* 0x000000083e3e7220 */ /* 0x080fe20000410000 */
[-C--:B------:R-:W-:Y:S01]  /*dc70*/  FMUL.FTZ R63, R63, R8.reuse ;  /* 0x000000083f3f7220 */ /* 0x080fe20000410000 */
[-C--:B------:R-:W-:Y:S01]  /*dc80*/  FMUL.FTZ R66, R66, R8.reuse ;  /* 0x0000000842427220 */ /* 0x080fe20000410000 */
[-C--:B------:R-:W-:Y:S01]  /*dc90*/  FMUL.FTZ R67, R67, R8.reuse ;  /* 0x0000000843437220 */ /* 0x080fe20000410000 */
[-C--:B------:R-:W-:Y:S01]  /*dca0*/  FMUL.FTZ R70, R70, R8.reuse ;  /* 0x0000000846467220 */ /* 0x080fe20000410000 */
[-C--:B------:R-:W-:Y:S01]  /*dcb0*/  FMUL.FTZ R71, R71, R8.reuse ;  /* 0x0000000847477220 */ /* 0x080fe20000410000 */
[----:B------:R3:W4:Y:S01]  /*dcc0*/  MUFU.EX2 R11, R159 ;  /* 0x0000009f000b7308 */ /* 0x0007220000000800 */
        /* <DEDUP_REMOVED lines=9> */
[----:B---3--:R-:W-:Y:S01]  /*dd60*/  F2FP.BF16.F32.PACK_AB R159, R20, R194 ;  /* 0x000000c2149f723e */ /* 0x008fe200000010ff */
[-C--:B------:R-:W-:Y:S01]  /*dd70*/  FMUL.FTZ R86, R86, R8.reuse ;  /* 0x0000000856567220 */ /* 0x080fe20000410000 */
[----:B------:R-:W-:Y:S01]  /*dd80*/  F2FP.BF16.F32.PACK_AB R161, R155, R161 ;  /* 0x000000a19ba1723e */ /* 0x000fe200000010ff */
[-C--:B------:R-:W-:Y:S01]  /*dd90*/  FMUL.FTZ R87, R87, R8.reuse ;  /* 0x0000000857577220 */ /* 0x080fe20000410000 */
[-C--:B------:R-:W-:Y:S01]  /*dda0*/  FMUL.FTZ R90, R90, R8.reuse ;  /* 0x000000085a5a7220 */ /* 0x080fe20000410000 */
[-C--:B------:R-:W-:Y:S01]  /*ddb0*/  FMUL.FTZ R91, R91, R8.reuse ;  /* 0x000000085b5b7220 */ /* 0x080fe20000410000 */
[----:B------:R2:W3:Y:S01]  /*ddc0*/  MUFU.EX2 R14, R163 ;  /* 0x000000a3000e7308 */ /* 0x0004e20000000800 */
[----:B----4-:R-:W-:Y:S01]  /*ddd0*/  FADD.FTZ R0, R11, R0 ;  /* 0x000000000b007221 */ /* 0x010fe20000010000 */
[-C--:B------:R-:W-:Y:S01]  /*dde0*/  FMUL.FTZ R94, R94, R8.reuse ;  /* 0x000000085e5e7220 */ /* 0x080fe20000410000 */
[-C--:B------:R-:W-:Y:S01]  /*ddf0*/  FMUL.FTZ R95, R95, R8.reuse ;  /* 0x000000085f5f7220 */ /* 0x080fe20000410000 */
[-C--:B------:R-:W-:Y:S01]  /*de00*/  FMUL.FTZ R98, R98, R8.reuse ;  /* 0x0000000862627220 */ /* 0x080fe20000410000 */
[-C--:B------:R-:W-:Y:S01]  /*de10*/  FMUL.FTZ R99, R99, R8.reuse ;  /* 0x0000000863637220 */ /* 0x080fe20000410000 */
[-C--:B------:R-:W-:Y:S01]  /*de20*/  FMUL.FTZ R102, R102, R8.reuse ;  /* 0x0000000866667220 */ /* 0x080fe20000410000 */
[-C--:B------:R-:W-:Y:S01]  /*de30*/  FMUL.FTZ R103, R103, R8.reuse ;  /* 0x0000000867677220 */ /* 0x080fe20000410000 */
[----:B------:R-:W4:Y:S01]  /*de40*/  MUFU.EX2 R10, R10 ;  /* 0x0000000a000a7308 */ /* 0x000f220000000800 */
[C---:B0-----:R-:W-:Y:S01]  /*de50*/  FADD.FTZ R0, R15.reuse, R0 ;  /* 0x000000000f007221 */ /* 0x041fe20000010000 */
[----:B--2---:R-:W-:Y:S01]  /*de60*/  F2FP.BF16.F32.PACK_AB R163, R15, R11 ;  /* 0x0000000b0fa3723e */ /* 0x004fe200000010ff */
[-C--:B------:R-:W-:Y:S01]  /*de70*/  FMUL.FTZ R106, R106, R8.reuse ;  /* 0x000000086a6a7220 */ /* 0x080fe20000410000 */
[-C--:B------:R-:W-:Y:S01]  /*de80*/  FMUL.FTZ R107, R107, R8.reuse ;  /* 0x000000086b6b7220 */ /* 0x080fe20000410000 */
[-C--:B------:R-:W-:Y:S01]  /*de90*/  FMUL.FTZ R110, R110, R8.reuse ;  /* 0x000000086e6e7220 */ /* 0x080fe20000410000 */
[-C--:B------:R-:W-:Y:S01]  /*dea0*/  FMUL.FTZ R111, R111, R8.reuse ;  /* 0x000000086f6f7220 */ /* 0x080fe20000410000 */
[-C--:B------:R-:W-:Y:S01]  /*deb0*/  FMUL.FTZ R114, R114, R8.reuse ;  /* 0x0000000872727220 */ /* 0x080fe20000410000 */
[----:B------:R0:W2:Y:S01]  /*dec0*/  MUFU.EX2 R167, R165 ;  /* 0x000000a500a77308 */ /* 0x0000a20000000800 */
[----:B---3--:R-:W-:Y:S01]  /*ded0*/  FADD.FTZ R0, R14, R0 ;  /* 0x000000000e007221 */ /* 0x008fe20000010000 */
[-C--:B------:R-:W-:Y:S01]  /*dee0*/  FMUL.FTZ R115, R115, R8.reuse ;  /* 0x0000000873737220 */ /* 0x080fe20000410000 */
[-C--:B------:R-:W-:Y:S01]  /*def0*/  FMUL.FTZ R118, R118, R8.reuse ;  /* 0x0000000876767220 */ /* 0x080fe20000410000 */
[-C--:B------:R-:W-:Y:S01]  /*df00*/  FMUL.FTZ R119, R119, R8.reuse ;  /* 0x0000000877777220 */ /* 0x080fe20000410000 */
[-C--:B------:R-:W-:Y:S01]  /*df10*/  FMUL.FTZ R122, R122, R8.reuse ;  /* 0x000000087a7a7220 */ /* 0x080fe20000410000 */
[-C--:B------:R-:W-:Y:S01]  /*df20*/  FMUL.FTZ R123, R123, R8.reuse ;  /* 0x000000087b7b7220 */ /* 0x080fe20000410000 */
[----:B------:R-:W-:Y:S01]  /*df30*/  FMUL.FTZ R126, R126, R8 ;  /* 0x000000087e7e7220 */ /* 0x000fe20000410000 */
[----:B------:R-:W3:Y:S01]  /*df40*/  MUFU.EX2 R153, R153 ;  /* 0x0000009900997308 */ /* 0x000ee20000000800 */
[C---:B----4-:R-:W-:Y:S01]  /*df50*/  FADD.FTZ R0, R10.reuse, R0 ;  /* 0x000000000a007221 */ /* 0x050fe20000010000 */
[----:B0-----:R-:W-:Y:S01]  /*df60*/  F2FP.BF16.F32.PACK_AB R165, R10, R14 ;  /* 0x0000000e0aa5723e */ /* 0x001fe200000010ff */
        /* <DEDUP_REMOVED lines=14> */
[C---:B---3--:R-:W-:Y:S01]  /*e050*/  FADD.FTZ R0, R153.reuse, R0 ;  /* 0x0000000099007221 */ /* 0x048fe20000010000 */
[----:B------:R-:W-:Y:S01]  /*e060*/  F2FP.BF16.F32.PACK_AB R167, R153, R167 ;  /* 0x000000a799a7723e */ /* 0x000fe200000010ff */
[-C--:B------:R-:W-:Y:S01]  /*e070*/  FMUL.FTZ R150, R150, R8.reuse ;  /* 0x0000000896967220 */ /* 0x080fe20000410000 */
[----:B------:R-:W-:-:S04]  /*e080*/  FMUL.FTZ R151, R151, R8 ;  /* 0x0000000897977220 */ /* 0x000fc80000410000 */
[----:B------:R-:W3:Y:S01]  /*e090*/  MUFU.EX2 R171, R173 ;  /* 0x000000ad00ab7308 */ /* 0x000ee20000000800 */
[----:B0-----:R-:W-:-:S07]  /*e0a0*/  FADD.FTZ R0, R169, R0 ;  /* 0x00000000a9007221 */ /* 0x001fce0000010000 */
[----:B------:R-:W0:Y:S01]  /*e0b0*/  MUFU.EX2 R196, R196 ;  /* 0x000000c400c47308 */ /* 0x000e220000000800 */
[C---:B--2---:R-:W-:Y:S01]  /*e0c0*/  FADD.FTZ R0, R195.reuse, R0 ;  /* 0x00000000c3007221 */ /* 0x044fe20000010000 */
[----:B------:R-:W-:-:S06]  /*e0d0*/  F2FP.BF16.F32.PACK_AB R169, R195, R169 ;  /* 0x000000a9c3a9723e */ /* 0x000fcc00000010ff */
[----:B------:R-:W2:Y:S01]  /*e0e0*/  MUFU.EX2 R173, R177 ;  /* 0x000000b100ad7308 */ /* 0x000ea20000000800 */
[----:B---3--:R-:W-:-:S07]  /*e0f0*/  FADD.FTZ R0, R171, R0 ;  /* 0x00000000ab007221 */ /* 0x008fce0000010000 */
[----:B------:R-:W3:Y:S01]  /*e100*/  MUFU.EX2 R197, R197 ;  /* 0x000000c500c57308 */ /* 0x000ee20000000800 */
[C---:B0-----:R-:W-:Y:S01]  /*e110*/  FADD.FTZ R0, R196.reuse, R0 ;  /* 0x00000000c4007221 */ /* 0x041fe20000010000 */
[----:B------:R-:W-:-:S06]  /*e120*/  F2FP.BF16.F32.PACK_AB R171, R196, R171 ;  /* 0x000000abc4ab723e */ /* 0x000fcc00000010ff */
[----:B------:R-:W0:Y:S01]  /*e130*/  MUFU.EX2 R175, R181 ;  /* 0x000000b500af7308 */ /* 0x000e220000000800 */
[----:B--2---:R-:W-:-:S07]  /*e140*/  FADD.FTZ R0, R173, R0 ;  /* 0x00000000ad007221 */ /* 0x004fce0000010000 */
[----:B------:R-:W2:Y:S01]  /*e150*/  MUFU.EX2 R180, R180 ;  /* 0x000000b400b47308 */ /* 0x000ea20000000800 */
[C---:B---3--:R-:W-:Y:S01]  /*e160*/  FADD.FTZ R0, R197.reuse, R0 ;  /* 0x00000000c5007221 */ /* 0x048fe20000010000 */
[----:B------:R-:W-:-:S06]  /*e170*/  F2FP.BF16.F32.PACK_AB R173, R197, R173 ;  /* 0x000000adc5ad723e */ /* 0x000fcc00000010ff */
        /* <DEDUP_REMOVED lines=8> */
[----:B0-----:R-:W-:-:S07]  /*e200*/  FADD.FTZ R0, R177, R0 ;  /* 0x00000000b1007221 */ /* 0x001fce0000010000 */
[----:B------:R-:W0:Y:S01]  /*e210*/  MUFU.EX2 R192, R192 ;  /* 0x000000c000c07308 */ /* 0x000e220000000800 */
[C---:B--2---:R-:W-:Y:S01]  /*e220*/  FADD.FTZ R2, R190.reuse, R2 ;  /* 0x00000002be027221 */ /* 0x044fe20000010000 */
[----:B------:R-:W-:-:S06]  /*e230*/  F2FP.BF16.F32.PACK_AB R176, R190, R188 ;  /* 0x000000bcbeb0723e */ /* 0x000fcc00000010ff */
[----:B------:R-:W2:Y:S01]  /*e240*/  MUFU.EX2 R179, R187 ;  /* 0x000000bb00b37308 */ /* 0x000ea20000000800 */
[C---:B---3--:R-:W-:Y:S01]  /*e250*/  FADD.FTZ R0, R185.reuse, R0 ;  /* 0x00000000b9007221 */ /* 0x048fe20000010000 */
[----:B------:R-:W-:-:S06]  /*e260*/  F2FP.BF16.F32.PACK_AB R177, R185, R177 ;  /* 0x000000b1b9b1723e */ /* 0x000fcc00000010ff */
[----:B------:R-:W3:Y:S01]  /*e270*/  MUFU.EX2 R178, R193 ;  /* 0x000000c100b27308 */ /* 0x000ee20000000800 */
[----:B0-----:R-:W-:-:S07]  /*e280*/  FADD.FTZ R2, R192, R2 ;  /* 0x00000002c0027221 */ /* 0x001fce0000010000 */
[----:B------:R-:W0:Y:S01]  /*e290*/  MUFU.EX2 R189, R189 ;  /* 0x000000bd00bd7308 */ /* 0x000e220000000800 */
[----:B--2---:R-:W-:Y:S01]  /*e2a0*/  FADD.FTZ R0, R179, R0 ;  /* 0x00000000b3007221 */ /* 0x004fe20000010000 */
[C---:B---3--:R-:W-:Y:S01]  /*e2b0*/  FADD.FTZ R2, R178.reuse, R2 ;  /* 0x00000002b2027221 */ /* 0x048fe20000010000 */
[----:B------:R-:W-:Y:S02]  /*e2c0*/  F2FP.BF16.F32.PACK_AB R178, R178, R192 ;  /* 0x000000c0b2b2723e */ /* 0x000fe400000010ff */
[C---:B0-----:R-:W-:Y:S01]  /*e2d0*/  FADD.FTZ R0, R189.reuse, R0 ;  /* 0x00000000bd007221 */ /* 0x041fe20000010000 */
[----:B------:R-:W-:Y:S01]  /*e2e0*/  F2FP.BF16.F32.PACK_AB R179, R189, R179 ;  /* 0x000000b3bdb3723e */ /* 0x000fe200000010ff */
[----:B------:R-:W-:Y:S06]  /*e2f0*/  @!P0 BRA `(.L_x_2581) ;  /* 0x0000000000048947 */ /* 0x000fec0003800000 */
[----:B------:R-:W-:Y:S01]  /*e300*/  BPT.TRAP 0x1 ;  /* 0x000000040000795c */ /* 0x000fe20000300000 */
.L_x_2581:
[----:B------:R0:W2:Y:S01]  /*e310*/  SYNCS.PHASECHK.TRANS64.TRYWAIT P1, [UR26+0x22850], R6 ;  /* 0x02285006ff0075a7 */ /* 0x0000a2000802015a */
[----:B------:R-:W-:Y:S05]  /*e320*/  @!P0 BRA `(.L_x_2582) ;  /* 0x0000000000048947 */ /* 0x000fea0003800000 */
[----:B------:R-:W-:Y:S01]  /*e330*/  BPT.TRAP 0x1 ;  /* 0x000000040000795c */ /* 0x000fe20000300000 */
.L_x_2582:
[----:B--2---:R-:W-:Y:S05]  /*e340*/  @P1 BRA `(.L_x_2583) ;  /* 0x0000000000081947 */ /* 0x004fea0003800000 */
[----:B------:R-:W2:Y:S02]  /*e350*/  SYNCS.PHASECHK.TRANS64.TRYWAIT P1, [UR26+0x22850], R6 ;  /* 0x02285006ff0075a7 */ /* 0x000ea4000802015a */
[----:B--2---:R-:W-:Y:S05]  /*e360*/  @!P1 BRA `(.L_x_2584) ;  /* 0x000000bc00349947 */ /* 0x004fea0003800000 */
.L_x_2583:
[----:B------:R-:W3:Y:S01]  /*e370*/  S2R R8, SR_TID.X ;  /* 0x0000000000087919 */ /* 0x000ee20000002100 */
[----:B------:R-:W-:Y:S01]  /*e380*/  UIMAD UR11, UR38, 0xc00, UR21 ;  /* 0x00000c00260b78a4 */ /* 0x000fe2000f8e0215 */
[----:B------:R-:W-:-:S06]  /*e390*/  UMOV UR7, 0x40000040 ;  /* 0x4000004000077882 */ /* 0x000fcc0000000000 */
[----:B------:R-:W-:Y:S01]  /*e3a0*/  UMOV UR6, UR11 ;  /* 0x0000000b00067c82 */ /* 0x000fe20008000000 */
[----:B---3--:R-:W-:-:S05]  /*e3b0*/  SHF.R.U32.HI R8, RZ, 0x7, R8 ;  /* 0x00000007ff087819 */ /* 0x008fca0000011608 */
[----:B0-2---:R-:W-:-:S05]  /*e3c0*/  VIADD R6, R8, 0x8 ;  /* 0x0000000808067836 */ /* 0x005fca0000000000 */
        /* <DEDUP_REMOVED lines=36> */
.L_x_2585:
        /* <DEDUP_REMOVED lines=8> */
.L_x_2567:
[----:B------:R-:W0:Y:S01]  /*e690*/  SHFL.BFLY PT, R7, R2, 0x2, 0x1f ;  /* 0x0c401f0002077f89 */ /* 0x000e2200000e0000 */
[----:B------:R-:W-:Y:S01]  /*e6a0*/  UIADD3 UR38, UR38, 0x1, URZ ;  /* 0x0000000126267890 */ /* 0x000fe2000fffe03f */
[----:B------:R1:W-:Y:S06]  /*e6b0*/  BAR.ARV R3, 0x100 ;  /* 0x000400030000751d */ /* 0x0003ec0000002000 */
[----:B------:R-:W-:Y:S02]  /*e6c0*/  UISETP.NE.AND UP0, UPT, UR38, 0x2, UPT ;  /* 0x000000022600788c */ /* 0x000fe4000bf05270 */
[----:B------:R-:W-:Y:S06]  /*e6d0*/  BAR.ARV 0x8, 0x180 ;  /* 0x0206000000007b1d */ /* 0x000fec0000002000 */
[----:B-12---:R-:W-:Y:S01]  /*e6e0*/  IMAD.MOV.U32 R3, RZ, RZ, -0x800000 ;  /* 0xff800000ff037424 */ /* 0x006fe200078e00ff */
[----:B------:R-:W-:Y:S01]  /*e6f0*/  USEL UR4, URZ, 0x1, UP0 ;  /* 0x000000013f047887 */ /* 0x000fe20008000000 */
[----:B------:R-:W1:Y:S01]  /*e700*/  SHFL.BFLY PT, R9, R0, 0x2, 0x1f ;  /* 0x0c401f0000097f89 */ /* 0x000e6200000e0000 */
[----:B------:R-:W-:Y:S01]  /*e710*/  PLOP3.LUT P0, PT, PT, PT, PT, 0x8, 0x0 ;  /* 0x000000000000781c */ /* 0x000fe20003f0e170 */
[----:B------:R-:W-:Y:S01]  /*e720*/  UIADD3 UR36, UR36, 0x1, URZ ;  /* 0x0000000124247890 */ /* 0x000fe2000fffe03f */
[----:B0-----:R-:W-:Y:S01]  /*e730*/  FADD.FTZ R8, R7, R2 ;  /* 0x0000000207087221 */ /* 0x001fe20000010000 */
[----:B------:R-:W-:-:S02]  /*e740*/  USEL UR38, UR38, URZ, UP0 ;  /* 0x0000003f26267287 */ /* 0x000fc40008000000 */
[----:B------:R-:W-:Y:S02]  /*e750*/  ULOP3.LUT UR37, UR37, UR4, URZ, 0x3c, !UPT ;  /* 0x0000000425257292 */ /* 0x000fe4000f8e3c3f */
[----:B------:R-:W0:Y:S01]  /*e760*/  SHFL.BFLY PT, R7, R8, 0x1, 0x1f ;  /* 0x0c201f0008077f89 */ /* 0x000e2200000e0000 */
[----:B-1----:R-:W-:Y:S01]  /*e770*/  FADD.FTZ R9, R9, R0 ;  /* 0x0000000009097221 */ /* 0x002fe20000010000 */
[----:B------:R-:W-:-:S04]  /*e780*/  IMAD.MOV.U32 R0, RZ, RZ, RZ ;  /* 0x000000ffff007224 */ /* 0x000fc800078e00ff */
        /* <DEDUP_REMOVED lines=147> */
.L_x_2508:
        /* <DEDUP_REMOVED lines=16> */
[----:B------:R-:W-:Y:S02]  /*f1c0*/  F2FP.BF16.F32.PACK_AB R7, R31, R30 ;  /* 0x0000001e1f07723e */ /* 0x000fe400000010ff */
[----:B------:R-:W-:Y:S02]  /*f1d0*/  F2FP.BF16.F32.PACK_AB R10, R37, R36 ;  /* 0x00000024250a723e */ /* 0x000fe400000010ff */
[----:B------:R-:W-:Y:S01]  /*f1e0*/  BAR.SYNC.DEFER_BLOCKING 0x1, 0x100 ;  /* 0x0044000000007b1d */ /* 0x000fe20000010000 */
[----:B------:R-:W-:-:S05]  /*f1f0*/  UISETP.NE.AND UP0, UPT, UR44, URZ, UPT ;  /* 0x0000003f2c00728c */ /* 0x000fca000bf05270 */
[----:B------:R-:W-:Y:S01]  /*f200*/  ULDC UR20, c[0x0][0xbe8] ;  /* 0x0002fa0000147ab9 */ /* 0x000fe20000000800 */
[----:B------:R-:W-:Y:S01]  /*f210*/  UMOV UR10, UR8 ;  /* 0x00000008000a7c82 */ /* 0x000fe20008000000 */
[----:B0-----:R-:W-:Y:S01]  /*f220*/  UMOV UR11, UR4 ;  /* 0x00000004000b7c82 */ /* 0x001fe20008000000 */
[----:B------:R-:W-:Y:S01]  /*f230*/  ULDC UR4, c[0x0][0xad4] ;  /* 0x0002b50000047ab9 */ /* 0x000fe20000000800 */
[----:B--2---:R-:W-:-:S03]  /*f240*/  IMAD.WIDE R18, R0, R18, UR10 ;  /* 0x0000000a00127e25 */ /* 0x004fc6000f8e0212 */
[C---:B------:R-:W-:Y:S02]  /*f250*/  IADD3 R9, P1, R18.reuse, 0x20, RZ ;  /* 0x0000002012097810 */ /* 0x040fe40007f3e0ff */
[----:B------:R-:W-:Y:S02]  /*f260*/  LOP3.LUT R5, R18, 0x380, RZ, 0xc0, !PT ;  /* 0x0000038012057812 */ /* 0x000fe400078ec0ff */
[----:B------:R-:W-:Y:S02]  /*f270*/  LOP3.LUT R8, R9, 0x380, RZ, 0xc0, !PT ;  /* 0x0000038009087812 */ /* 0x000fe400078ec0ff */
[----:B------:R-:W-:Y:S02]  /*f280*/  SHF.R.U64 R5, R5, 0x3, RZ ;  /* 0x0000000305057819 */ /* 0x000fe400000012ff */
[----:B------:R-:W-:Y:S02]  /*f290*/  SHF.R.U64 R8, R8, 0x3, RZ ;  /* 0x0000000308087819 */ /* 0x000fe400000012ff */
[----:B------:R-:W-:-:S02]  /*f2a0*/  IADD3 R157, P0, R18, 0x40, RZ ;  /* 0x00000040129d7810 */ /* 0x000fc40007f1e0ff */
[----:B------:R-:W-:Y:S01]  /*f2b0*/  LOP3.LUT R8, R8, R9, RZ, 0x3c, !PT ;  /* 0x0000000908087212 */ /* 0x000fe200078e3cff */
[--C-:B------:R-:W-:Y:S01]  /*f2c0*/  IMAD.X R9, RZ, RZ, R19.reuse, P1 ;  /* 0x000000ffff097224 */ /* 0x100fe200008e0613 */
[C---:B------:R-:W-:Y:S02]  /*f2d0*/  IADD3 R163, P3, R18.reuse, 0x4000, RZ ;  /* 0x0000400012a37810 */ /* 0x040fe40007f7e0ff */
[C---:B------:R-:W-:Y:S02]  /*f2e0*/  IADD3 R165, P6, R18.reuse, 0x4020, RZ ;  /* 0x0000402012a57810 */ /* 0x040fe40007fde0ff */
[----:B------:R-:W-:Y:S02]  /*f2f0*/  IADD3 R169, P1, R18, 0x8000, RZ ;  /* 0x0000800012a97810 */ /* 0x000fe40007f3e0ff */
[----:B------:R-:W-:Y:S01]  /*f300*/  LOP3.LUT R4, R5, R18, RZ, 0x3c, !PT ;  /* 0x0000001205047212 */ /* 0x000fe200078e3cff */
[----:B------:R-:W-:Y:S01]  /*f310*/  IMAD.MOV.U32 R5, RZ, RZ, R19 ;  /* 0x000000ffff057224 */ /* 0x000fe200078e0013 */
[----:B------:R-:W-:-:S02]  /*f320*/  LOP3.LUT R156, R157, 0x380, RZ, 0xc0, !PT ;  /* 0x000003809d9c7812 */ /* 0x000fc400078ec0ff */
[C---:B------:R-:W-:Y:S02]  /*f330*/  IADD3 R159, P4, R18.reuse, 0x60, RZ ;  /* 0x00000060129f7810 */ /* 0x040fe40007f9e0ff */
[----:B------:R-:W-:Y:S02]  /*f340*/  IADD3 R167, P5, R18, 0x4040, RZ ;  /* 0x0000404012a77810 */ /* 0x000fe40007fbe0ff */
[----:B------:R-:W-:Y:S02]  /*f350*/  LOP3.LUT R162, R163, 0x380, RZ, 0xc0, !PT ;  /* 0x00000380a3a27812 */ /* 0x000fe400078ec0ff */
[----:B------:R-:W-:Y:S02]  /*f360*/  LOP3.LUT R164, R165, 0x380, RZ, 0xc0, !PT ;  /* 0x00000380a5a47812 */ /* 0x000fe400078ec0ff */
[----:B------:R-:W-:Y:S02]  /*f370*/  LOP3.LUT R168, R169, 0x380, RZ, 0xc0, !PT ;  /* 0x00000380a9a87812 */ /* 0x000fe400078ec0ff */
[----:B------:R-:W-:-:S02]  /*f380*/  SHF.R.U64 R156, R156, 0x3, RZ ;  /* 0x000000039c9c7819 */ /* 0x000fc400000012ff */
[----:B------:R-:W-:Y:S02]  /*f390*/  LOP3.LUT R158, R159, 0x380, RZ, 0xc0, !PT ;  /* 0x000003809f9e7812 */ /* 0x000fe400078ec0ff */
[----:B------:R-:W-:Y:S02]  /*f3a0*/  MOV R13, R4 ;  /* 0x00000004000d7202 */ /* 0x000fe40000000f00 */
[----:B------:R-:W-:Y:S02]  /*f3b0*/  LOP3.LUT R166, R167, 0x380, RZ, 0xc0, !PT ;  /* 0x00000380a7a67812 */ /* 0x000fe400078ec0ff */
[----:B------:R-:W-:Y:S02]  /*f3c0*/  SHF.R.U64 R162, R162, 0x3, RZ ;  /* 0x00000003a2a27819 */ /* 0x000fe400000012ff */
[----:B------:R-:W-:Y:S02]  /*f3d0*/  SHF.R.U64 R164, R164, 0x3, RZ ;  /* 0x00000003a4a47819 */ /* 0x000fe400000012ff */
[----:B------:R-:W-:-:S02]  /*f3e0*/  F2FP.BF16.F32.PACK_AB R4, R25, R24 ;  /* 0x000000181904723e */ /* 0x000fc400000010ff */
[----:B------:R-:W-:Y:S02]  /*f3f0*/  F2FP.BF16.F32.PACK_AB R5, R27, R26 ;  /* 0x0000001a1b05723e */ /* 0x000fe400000010ff */
[----:B------:R-:W-:Y:S02]  /*f400*/  SHF.R.U64 R168, R168, 0x3, RZ ;  /* 0x00000003a8a87819 */ /* 0x000fe400000012ff */
[----:B------:R-:W-:Y:S01]  /*f410*/  IADD3 R11, P2, R18, 0x4060, RZ ;  /* 0x00004060120b7810 */ /* 0x000fe20007f5e0ff */
[----:B------:R0:W-:Y:S01]  /*f420*/  STSM.16.M88.4 [R13], R4 ;  /* 0x000000040d007844 */ /* 0x0001e20000000200 */
[----:B------:R-:W-:Y:S01]  /*f430*/  LOP3.LUT R156, R156, R157, RZ, 0x3c, !PT ;  /* 0x0000009d9c9c7212 */ /* 0x000fe200078e3cff */
[----:B------:R-:W-:Y:S01]  /*f440*/  IMAD.X R157, RZ, RZ, R19, P0 ;  /* 0x000000ffff9d7224 */ /* 0x000fe200000e0613 */
        /* <DEDUP_REMOVED lines=8> */
[----:B------:R-:W-:Y:S02]  /*f4d0*/  LOP3.LUT R12, R11, 0x380, RZ, 0xc0, !PT ;  /* 0x000003800b0c7812 */ /* 0x000fe400078ec0ff */
[C---:B------:R-:W-:Y:S01]  /*f4e0*/  IADD3 R15, P0, R18.reuse, 0x8020, RZ ;  /* 0x00008020120f7810 */ /* 0x040fe20007f1e0ff */
[----:B0-----:R-:W-:Y:S01]  /*f4f0*/  IMAD.X R13, RZ, RZ, R19, P2 ;  /* 0x000000ffff0d7224 */ /* 0x001fe200010e0613 */
[----:B------:R-:W-:-:S02]  /*f500*/  IADD3 R153, P3, R18, 0x8060, RZ ;  /* 0x0000806012997810 */ /* 0x000fc40007f7e0ff */
[C---:B------:R-:W-:Y:S02]  /*f510*/  IADD3 R155, P6, R18.reuse, 0xc000, RZ ;  /* 0x0000c000129b7810 */ /* 0x040fe40007fde0ff */
[----:B------:R-:W-:Y:S02]  /*f520*/  IADD3 R5, P1, R18, 0xc060, RZ ;  /* 0x0000c06012057810 */ /* 0x000fe40007f3e0ff */
[----:B------:R-:W-:Y:S01]  /*f530*/  LOP3.LUT R158, R158, R159, RZ, 0x3c, !PT ;  /* 0x0000009f9e9e7212 */ /* 0x000fe200078e3cff */
[--C-:B------:R-:W-:Y:S01]  /*f540*/  IMAD.X R159, RZ, RZ, R19.reuse, P4 ;  /* 0x000000ffff9f7224 */ /* 0x100fe200020e0613 */
[----:B------:R-:W-:Y:S01]  /*f550*/  LOP3.LUT R166, R166, R167, RZ, 0x3c, !PT ;  /* 0x000000a7a6a67212 */ /* 0x000fe200078e3cff */
[----:B------:R-:W-:Y:S01]  /*f560*/  IMAD.X R167, RZ, RZ, R19, P5 ;  /* 0x000000ffffa77224 */ /* 0x000fe200028e0613 */
[----:B------:R-:W-:Y:S02]  /*f570*/  SHF.R.U64 R12, R12, 0x3, RZ ;  /* 0x000000030c0c7819 */ /* 0x000fe400000012ff */
[----:B------:R-:W-:-:S02]  /*f580*/  LOP3.LUT R14, R15, 0x380, RZ, 0xc0, !PT ;  /* 0x000003800f0e7812 */ /* 0x000fc400078ec0ff */
[C---:B------:R-:W-:Y:S02]  /*f590*/  IADD3 R171, P4, R18.reuse, 0x8040, RZ ;  /* 0x0000804012ab7810 */ /* 0x040fe40007f9e0ff */
[C---:B------:R-:W-:Y:S02]  /*f5a0*/  IADD3 R161, P5, R18.reuse, 0xc020, RZ ;  /* 0x0000c02012a17810 */ /* 0x040fe40007fbe0ff */
[----:B------:R-:W-:Y:S02]  /*f5b0*/  IADD3 R21, P2, R18, 0xc040, RZ ;  /* 0x0000c04012157810 */ /* 0x000fe40007f5e0ff */
[----:B------:R-:W-:Y:S02]  /*f5c0*/  LOP3.LUT R152, R153, 0x380, RZ, 0xc0, !PT ;  /* 0x0000038099987812 */ /* 0x000fe400078ec0ff */
[----:B------:R-:W-:Y:S02]  /*f5d0*/  LOP3.LUT R154, R155, 0x380, RZ, 0xc0, !PT ;  /* 0x000003809b9a7812 */ /* 0x000fe400078ec0ff */
[----:B------:R-:W-:-:S02]  /*f5e0*/  LOP3.LUT R18, R5, 0x380, RZ, 0xc0, !PT ;  /* 0x0000038005127812 */ /* 0x000fc400078ec0ff */
[----:B------:R-:W-:Y:S02]  /*f5f0*/  LOP3.LUT R12, R12, R11, RZ, 0x3c, !PT ;  /* 0x0000000b0c0c7212 */ /* 0x000fe400078e3cff */
[----:B------:R-:W-:Y:S02]  /*f600*/  MOV R0, R8 ;  /* 0x0000000800007202 */ /* 0x000fe40000000f00 */
[----:B------:R-:W-:Y:S02]  /*f610*/  SHF.R.U64 R14, R14, 0x3, RZ ;  /* 0x000000030e0e7819 */ /* 0x000fe400000012ff */
[----:B------:R-:W-:Y:S02]  /*f620*/  F2FP.BF16.F32.PACK_AB R8, R33, R32 ;  /* 0x000000202108723e */ /* 0x000fe400000010ff */
[----:B------:R-:W-:Y:S02]  /*f630*/  F2FP.BF16.F32.PACK_AB R9, R35, R34 ;  /* 0x000000222309723e */ /* 0x000fe400000010ff */
[----:B------:R-:W-:-:S02]  /*f640*/  F2FP.BF16.F32.PACK_AB R11, R39, R38 ;  /* 0x00000026270b723e */ /* 0x000fc400000010ff */
[----:B------:R-:W-:Y:S02]  /*f650*/  SHF.R.U64 R152, R152, 0x3, RZ ;  /* 0x0000000398987819 */ /* 0x000fe400000012ff */
[----:B------:R-:W-:Y:S01]  /*f660*/  SHF.R.U64 R154, R154, 0x3, RZ ;  /* 0x000000039a9a7819 */ /* 0x000fe200000012ff */
[----:B------:R0:W-:Y:S01]  /*f670*/  STSM.16.M88.4 [R0], R8 ;  /* 0x0000000800007844 */ /* 0x0001e20000000200 */
[----:B------:R-:W-:Y:S02]  /*f680*/  LOP3.LUT R20, R21, 0x380, RZ, 0xc0, !PT ;  /* 0x0000038015147812 */ /* 0x000fe400078ec0ff */
[----:B------:R-:W-:Y:S02]  /*f690*/  SHF.R.U64 R18, R18, 0x3, RZ ;  /* 0x0000000312127819 */ /* 0x000fe400000012ff */
[----:B------:R-:W-:Y:S01]  /*f6a0*/  LOP3.LUT R14, R14, R15, RZ, 0x3c, !PT ;  /* 0x0000000f0e0e7212 */ /* 0x000fe200078e3cff */
[----:B------:R-:W-:Y:S01]  /*f6b0*/  IMAD.X R15, RZ, RZ, R19, P0 ;  /* 0x000000ffff0f7224 */ /* 0x000fe200000e0613 */
[----:B------:R-:W-:-:S02]  /*f6c0*/  LOP3.LUT R170, R171, 0x380, RZ, 0xc0, !PT ;  /* 0x00000380abaa7812 */ /* 0x000fc400078ec0ff */
[----:B------:R-:W-:Y:S01]  /*f6d0*/  LOP3.LUT R152, R152, R153, RZ, 0x3c, !PT ;  /* 0x0000009998987212 */ /* 0x000fe200078e3cff */
[--C-:B------:R-:W-:Y:S01]  /*f6e0*/  IMAD.X R153, RZ, RZ, R19.reuse, P3 ;  /* 0x000000ffff997224 */ /* 0x100fe200018e0613 */
[----:B------:R-:W-:Y:S01]  /*f6f0*/  LOP3.LUT R154, R154, R155, RZ, 0x3c, !PT ;  /* 0x0000009b9a9a7212 */ /* 0x000fe200078e3cff */
[----:B------:R-:W-:Y:S01]  /*f700*/  IMAD.X R155, RZ, RZ, R19, P6 ;  /* 0x000000ffff9b7224 */ /* 0x000fe200030e0613 */
[----:B------:R-:W-:Y:S02]  /*f710*/  SHF.R.U64 R20, R20, 0x3, RZ ;  /* 0x0000000314147819 */ /* 0x000fe400000012ff */
[----:B------:R-:W-:Y:S02]  /*f720*/  LOP3.LUT R18, R18, R5, RZ, 0x3c, !PT ;  /* 0x0000000512127212 */ /* 0x000fe400078e3cff */
[----:B------:R-:W-:Y:S02]  /*f730*/  MOV R156, R156 ;  /* 0x0000009c009c7202 */ /* 0x000fe40000000f00 */
[----:B------:R-:W-:-:S02]  /*f740*/  F2FP.BF16.F32.PACK_AB R4, R41, R40 ;  /* 0x000000282904723e */ /* 0x000fc400000010ff */
[----:B------:R-:W-:Y:S02]  /*f750*/  F2FP.BF16.F32.PACK_AB R5, R43, R42 ;  /* 0x0000002a2b05723e */ /* 0x000fe400000010ff */
[----:B------:R-:W-:Y:S02]  /*f760*/  F2FP.BF16.F32.PACK_AB R6, R45, R44 ;  /* 0x0000002c2d06723e */ /* 0x000fe400000010ff */
[----:B------:R-:W-:Y:S02]  /*f770*/  F2FP.BF16.F32.PACK_AB R7, R47, R46 ;  /* 0x0000002e2f07723e */ /* 0x000fe400000010ff */
[----:B------:R-:W-:Y:S02]  /*f780*/  MOV R158, R158 ;  /* 0x0000009e009e7202 */ /* 0x000fe40000000f00 */
[----:B0-----:R-:W-:Y:S01]  /*f790*/  F2FP.BF16.F32.PACK_AB R8, R49, R48 ;  /* 0x000000303108723e */ /* 0x001fe200000010ff */
[----:B------:R0:W-:Y:S01]  /*f7a0*/  STSM.16.M88.4 [R156], R4 ;  /* 0x000000049c007844 */ /* 0x0001e20000000200 */
[----:B------:R-:W-:-:S02]  /*f7b0*/  F2FP.BF16.F32.PACK_AB R9, R51, R50 ;  /* 0x000000323309723e */ /* 0x000fc400000010ff */
[----:B------:R-:W-:Y:S02]  /*f7c0*/  F2FP.BF16.F32.PACK_AB R10, R53, R52 ;  /* 0x00000034350a723e */ /* 0x000fe400000010ff */
[----:B------:R-:W-:Y:S02]  /*f7d0*/  F2FP.BF16.F32.PACK_AB R11, R55, R54 ;  /* 0x00000036370b723e */ /* 0x000fe400000010ff */
[----:B------:R-:W-:Y:S02]  /*f7e0*/  SHF.R.U64 R170, R170, 0x3, RZ ;  /* 0x00000003aaaa7819 */ /* 0x000fe400000012ff */
[----:B------:R-:W-:Y:S01]  /*f7f0*/  LOP3.LUT R160, R161, 0x380, RZ, 0xc0, !PT ;  /* 0x00000380a1a07812 */ /* 0x000fe200078ec0ff */
[----:B------:R-:W-:Y:S01]  /*f800*/  STSM.16.M88.4 [R158], R8 ;  /* 0x000000089e007844 */ /* 0x000fe20000000200 */
[----:B------:R-:W-:Y:S02]  /*f810*/  LOP3.LUT R20, R20, R21, RZ, 0x3c, !PT ;  /* 0x0000001514147212 */ /* 0x000fe400078e3cff */
[----:B------:R-:W-:-:S02]  /*f820*/  MOV R165, R164 ;  /* 0x000000a400a57202 */ /* 0x000fc40000000f00 */
[----:B------:R-:W-:Y:S02]  /*f830*/  MOV R21, R162 ;  /* 0x000000a200157202 */ /* 0x000fe40000000f00 */
[----:B------:R-:W-:Y:S02]  /*f840*/  MOV R0, R12 ;  /* 0x0000000c00007202 */ /* 0x000fe40000000f00 */
[----:B------:R-:W-:Y:S02]  /*f850*/  MOV R164, R14 ;  /* 0x0000000e00a47202 */ /* 0x000fe40000000f00 */
[----:B------:R-:W-:Y:S02]  /*f860*/  F2FP.BF16.F32.PACK_AB R12, R57, R56 ;  /* 0x00000038390c723e */ /* 0x000fe400000010ff */
[----:B------:R-:W-:Y:S02]  /*f870*/  F2FP.BF16.F32.PACK_AB R13, R59, R58 ;  /* 0x0000003a3b0d723e */ /* 0x000fe400000010ff */
[----:B------:R-:W-:-:S02]  /*f880*/  F2FP.BF16.F32.PACK_AB R14, R61, R60 ;  /* 0x0000003c3d0e723e */ /* 0x000fc400000010ff */
[----:B------:R-:W-:Y:S02]  /*f890*/  F2FP.BF16.F32.PACK_AB R15, R63, R62 ;  /* 0x0000003e3f0f723e */ /* 0x000fe400000010ff */
[----:B------:R-:W-:Y:S02]  /*f8a0*/  MOV R162, R152 ;  /* 0x0000009800a27202 */ /* 0x000fe40000000f00 */
[----:B------:R-:W-:Y:S01]  /*f8b0*/  MOV R163, R154 ;  /* 0x0000009a00a37202 */ /* 0x000fe20000000f00 */
[----:B------:R1:W-:Y:S01]  /*f8c0*/  STSM.16.M88.4 [R21], R12 ;  /* 0x0000000c15007844 */ /* 0x0003e20000000200 */
[----:B------:R-:W-:Y:S01]  /*f8d0*/  LOP3.LUT R170, R170, R171, RZ, 0x3c, !PT ;  /* 0x000000abaaaa7212 */ /* 0x000fe200078e3cff */
[----:B------:R-:W-:Y:S01]  /*f8e0*/  IMAD.X R171, RZ, RZ, R19, P4 ;  /* 0x000000ffffab7224 */ /* 0x000fe200020e0613 */
[----:B------:R-:W-:Y:S02]  /*f8f0*/  F2FP.BF16.F32.PACK_AB R152, R65, R64 ;  /* 0x000000404198723e */ /* 0x000fe400000010ff */
[----:B------:R-:W-:-:S02]  /*f900*/  F2FP.BF16.F32.PACK_AB R153, R67, R66 ;  /* 0x000000424399723e */ /* 0x000fc400000010ff */
[----:B------:R-:W-:Y:S02]  /*f910*/  F2FP.BF16.F32.PACK_AB R154, R69, R68 ;  /* 0x00000044459a723e */ /* 0x000fe400000010ff */
[----:B------:R-:W-:Y:S02]  /*f920*/  F2FP.BF16.F32.PACK_AB R155, R71, R70 ;  /* 0x00000046479b723e */ /* 0x000fe400000010ff */
[----:B------:R-:W-:Y:S02]  /*f930*/  SHF.R.U64 R160, R160, 0x3, RZ ;  /* 0x00000003a0a07819 */ /* 0x000fe400000012ff */
[----:B------:R-:W-:Y:S01]  /*f940*/  MOV R166, R166 ;  /* 0x000000a600a67202 */ /* 0x000fe20000000f00 */
[----:B------:R2:W-:Y:S01]  /*f950*/  STSM.16.M88.4 [R165], R152 ;  /* 0x00000098a5007844 */ /* 0x0005e20000000200 */
[----:B0-----:R-:W-:Y:S01]  /*f960*/  F2FP.BF16.F32.PACK_AB R156, R73, R72 ;  /* 0x00000048499c723e */ /* 0x001fe200000010ff */
[----:B-1----:R-:W-:Y:S01]  /*f970*/  IMAD.X R21, RZ, RZ, R19, P2 ;  /* 0x000000ffff157224 */ /* 0x002fe200010e0613 */
[----:B------:R-:W-:-:S02]  /*f980*/  F2FP.BF16.F32.PACK_AB R157, R75, R74 ;  /* 0x0000004a4b9d723e */ /* 0x000fc400000010ff */
[----:B------:R-:W-:Y:S02]  /*f990*/  F2FP.BF16.F32.PACK_AB R158, R77, R76 ;  /* 0x0000004c4d9e723e */ /* 0x000fe400000010ff */
[----:B------:R-:W-:Y:S02]  /*f9a0*/  F2FP.BF16.F32.PACK_AB R159, R79, R78 ;  /* 0x0000004e4f9f723e */ /* 0x000fe400000010ff */
[----:B------:R-:W-:Y:S02]  /*f9b0*/  F2FP.BF16.F32.PACK_AB R4, R81, R80 ;  /* 0x000000505104723e */ /* 0x000fe400000010ff */
[----:B------:R-:W-:Y:S01]  /*f9c0*/  F2FP.BF16.F32.PACK_AB R5, R83, R82 ;  /* 0x000000525305723e */ /* 0x000fe200000010ff */
[----:B------:R0:W-:Y:S01]  /*f9d0*/  STSM.16.M88.4 [R166], R156 ;  /* 0x0000009ca6007844 */ /* 0x0001e20000000200 */
[----:B------:R-:W-:Y:S02]  /*f9e0*/  F2FP.BF16.F32.PACK_AB R6, R85, R84 ;  /* 0x000000545506723e */ /* 0x000fe400000010ff */
[----:B------:R-:W-:-:S02]  /*f9f0*/  F2FP.BF16.F32.PACK_AB R7, R87, R86 ;  /* 0x000000565707723e */ /* 0x000fc400000010ff */
[----:B------:R-:W-:Y:S02]  /*fa00*/  MOV R168, R168 ;  /* 0x000000a800a87202 */ /* 0x000fe40000000f00 */
[----:B------:R-:W-:Y:S01]  /*fa10*/  F2FP.BF16.F32.PACK_AB R8, R89, R88 ;  /* 0x000000585908723e */ /* 0x000fe200000010ff */
[----:B------:R1:W-:Y:S01]  /*fa20*/  STSM.16.M88.4 [R0], R4 ;  /* 0x0000000400007844 */ /* 0x0003e20000000200 */
[----:B------:R-:W-:Y:S02]  /*fa30*/  F2FP.BF16.F32.PACK_AB R9, R91, R90 ;  /* 0x0000005a5b09723e */ /* 0x000fe400000010ff */
[----:B------:R-:W-:Y:S02]  /*fa40*/  F2FP.BF16.F32.PACK_AB R10, R93, R92 ;  /* 0x0000005c5d0a723e */ /* 0x000fe400000010ff */
[----:B------:R-:W-:Y:S02]  /*fa50*/  F2FP.BF16.F32.PACK_AB R11, R95, R94 ;  /* 0x0000005e5f0b723e */ /* 0x000fe400000010ff */
[----:B------:R-:W-:Y:S01]  /*fa60*/  LOP3.LUT R160, R160, R161, RZ, 0x3c, !PT ;  /* 0x000000a1a0a07212 */ /* 0x000fe200078e3cff */
[--C-:B------:R-:W-:Y:S01]  /*fa70*/  IMAD.X R161, RZ, RZ, R19.reuse, P5 ;  /* 0x000000ffffa17224 */ /* 0x100fe200028e0613 */
[----:B------:R-:W-:Y:S01]  /*fa80*/  F2FP.BF16.F32.PACK_AB R12, R97, R96 ;  /* 0x00000060610c723e */ /* 0x000fe200000010ff */
[----:B------:R-:W-:Y:S01]  /*fa90*/  STSM.16.M88.4 [R168], R8 ;  /* 0x00000008a8007844 */ /* 0x000fe20000000200 */
[----:B------:R-:W-:Y:S01]  /*faa0*/  F2FP.BF16.F32.PACK_AB R13, R99, R98 ;  /* 0x00000062630d723e */ /* 0x000fe200000010ff */
[----:B------:R-:W-:Y:S01]  /*fab0*/  IMAD.X R19, RZ, RZ, R19, P1 ;  /* 0x000000ffff137224 */ /* 0x000fe200008e0613 */
[----:B------:R-:W-:-:S02]  /*fac0*/  F2FP.BF16.F32.PACK_AB R14, R101, R100 ;  /* 0x00000064650e723e */ /* 0x000fc400000010ff */
[----:B------:R-:W-:Y:S02]  /*fad0*/  F2FP.BF16.F32.PACK_AB R15, R103, R102 ;  /* 0x00000066670f723e */ /* 0x000fe400000010ff */
[----:B------:R-:W-:Y:S02]  /*fae0*/  MOV R170, R170 ;  /* 0x000000aa00aa7202 */ /* 0x000fe40000000f00 */
[----:B--2---:R-:W-:Y:S01]  /*faf0*/  F2FP.BF16.F32.PACK_AB R152, R105, R104 ;  /* 0x000000686998723e */ /* 0x004fe200000010ff */
[----:B------:R2:W-:Y:S01]  /*fb00*/  STSM.16.M88.4 [R164], R12 ;  /* 0x0000000ca4007844 */ /* 0x0005e20000000200 */
[----:B------:R-:W-:Y:S02]  /*fb10*/  F2FP.BF16.F32.PACK_AB R153, R107, R106 ;  /* 0x0000006a6b99723e */ /* 0x000fe400000010ff */
[----:B------:R-:W-:Y:S02]  /*fb20*/  F2FP.BF16.F32.PACK_AB R154, R109, R108 ;  /* 0x0000006c6d9a723e */ /* 0x000fe400000010ff */
[----:B------:R-:W-:-:S02]  /*fb30*/  F2FP.BF16.F32.PACK_AB R155, R111, R110 ;  /* 0x0000006e6f9b723e */ /* 0x000fc400000010ff */
[----:B0-----:R-:W-:Y:S02]  /*fb40*/  F2FP.BF16.F32.PACK_AB R156, R113, R112 ;  /* 0x00000070719c723e */ /* 0x001fe400000010ff */
[----:B------:R-:W-:Y:S01]  /*fb50*/  F2FP.BF16.F32.PACK_AB R157, R115, R114 ;  /* 0x00000072739d723e */ /* 0x000fe200000010ff */
[----:B------:R-:W-:Y:S01]  /*fb60*/  STSM.16.M88.4 [R170], R152 ;  /* 0x00000098aa007844 */ /* 0x000fe20000000200 */
[----:B------:R-:W-:Y:S02]  /*fb70*/  F2FP.BF16.F32.PACK_AB R158, R117, R116 ;  /* 0x00000074759e723e */ /* 0x000fe400000010ff */
[----:B------:R-:W-:Y:S02]  /*fb80*/  F2FP.BF16.F32.PACK_AB R159, R119, R118 ;  /* 0x00000076779f723e */ /* 0x000fe400000010ff */
[----:B-1----:R-:W-:Y:S01]  /*fb90*/  F2FP.BF16.F32.PACK_AB R4, R121, R120 ;  /* 0x000000787904723e */ /* 0x002fe200000010ff */
[----:B--2---:R-:W0:Y:S01]  /*fba0*/  LDC.64 R164, c[0x0][0xc00] ;  /* 0x00030000ffa47b82 */ /* 0x004e220000000a00 */
[----:B------:R-:W-:Y:S01]  /*fbb0*/  F2FP.BF16.F32.PACK_AB R5, R123, R122 ;  /* 0x0000007a7b05723e */ /* 0x000fe200000010ff */
[----:B------:R-:W-:Y:S01]  /*fbc0*/  STSM.16.M88.4 [R162], R156 ;  /* 0x0000009ca2007844 */ /* 0x000fe20000000200 */
[----:B------:R-:W-:-:S02]  /*fbd0*/  F2FP.BF16.F32.PACK_AB R6, R125, R124 ;  /* 0x0000007c7d06723e */ /* 0x000fc400000010ff */
[----:B------:R-:W-:Y:S02]  /*fbe0*/  F2FP.BF16.F32.PACK_AB R7, R127, R126 ;  /* 0x0000007e7f07723e */ /* 0x000fe400000010ff */
[----:B------:R-:W-:Y:S02]  /*fbf0*/  MOV R160, R160 ;  /* 0x000000a000a07202 */ /* 0x000fe40000000f00 */
[----:B------:R-:W-:Y:S01]  /*fc00*/  MOV R161, R20 ;  /* 0x0000001400a17202 */ /* 0x000fe20000000f00 */
[----:B------:R1:W-:Y:S01]  /*fc10*/  STSM.16.M88.4 [R163], R4 ;  /* 0x00000004a3007844 */ /* 0x0003e20000000200 */
[----:B------:R-:W2:Y:S01]  /*fc20*/  LDC.64 R20, c[0x0][0xc08] ;  /* 0x00030200ff147b82 */ /* 0x000ea20000000a00 */
[----:B------:R-:W-:Y:S02]  /*fc30*/  F2FP.BF16.F32.PACK_AB R8, R129, R128 ;  /* 0x000000808108723e */ /* 0x000fe400000010ff */
[----:B------:R-:W-:Y:S02]  /*fc40*/  F2FP.BF16.F32.PACK_AB R9, R131, R130 ;  /* 0x000000828309723e */ /* 0x000fe400000010ff */
[----:B------:R-:W-:-:S02]  /*fc50*/  F2FP.BF16.F32.PACK_AB R10, R133, R132 ;  /* 0x00000084850a723e */ /* 0x000fc400000010ff */
[----:B------:R-:W-:Y:S02]  /*fc60*/  F2FP.BF16.F32.PACK_AB R11, R135, R134 ;  /* 0x00000086870b723e */ /* 0x000fe400000010ff */
[----:B------:R-:W-:Y:S01]  /*fc70*/  MOV R18, R18 ;  /* 0x0000001200127202 */ /* 0x000fe20000000f00 */
[----:B------:R-:W-:Y:S01]  /*fc80*/  IMAD.U32 R19, RZ, RZ, UR41 ;  /* 0x00000029ff137e24 */ /* 0x000fe2000f8e00ff */
[----:B------:R-:W-:Y:S01]  /*fc90*/  F2FP.BF16.F32.PACK_AB R12, R145, R144 ;  /* 0x00000090910c723e */ /* 0x000fe200000010ff */
[----:B------:R0:W-:Y:S01]  /*fca0*/  STSM.16.M88.4 [R160], R8 ;  /* 0x00000008a0007844 */ /* 0x0001e20000000200 */
[----:B------:R-:W-:Y:S02]  /*fcb0*/  F2FP.BF16.F32.PACK_AB R13, R147, R146 ;  /* 0x00000092930d723e */ /* 0x000fe400000010ff */
[----:B-1----:R-:W-:Y:S02]  /*fcc0*/  F2FP.BF16.F32.PACK_AB R4, R137, R136 ;  /* 0x000000888904723e */ /* 0x002fe400000010ff */
[----:B------:R-:W-:-:S02]  /*fcd0*/  F2FP.BF16.F32.PACK_AB R5, R139, R138 ;  /* 0x0000008a8b05723e */ /* 0x000fc400000010ff */
[----:B------:R-:W-:Y:S02]  /*fce0*/  F2FP.BF16.F32.PACK_AB R6, R141, R140 ;  /* 0x0000008c8d06723e */ /* 0x000fe400000010ff */
[----:B------:R-:W-:Y:S02]  /*fcf0*/  F2FP.BF16.F32.PACK_AB R7, R143, R142 ;  /* 0x0000008e8f07723e */ /* 0x000fe400000010ff */
[----:B------:R-:W-:Y:S02]  /*fd00*/  F2FP.BF16.F32.PACK_AB R14, R149, R148 ;  /* 0x00000094950e723e */ /* 0x000fe400000010ff */
[----:B------:R-:W-:Y:S01]  /*fd10*/  F2FP.BF16.F32.PACK_AB R15, R151, R150 ;  /* 0x00000096970f723e */ /* 0x000fe200000010ff */
[----:B------:R1:W-:Y:S01]  /*fd20*/  STSM.16.M88.4 [R161], R4 ;  /* 0x00000004a1007844 */ /* 0x0003e20000000200 */
[----:B------:R-:W-:Y:S01]  /*fd30*/  ISETP.NE.U32.AND P1, PT, RZ, UR12, PT ;  /* 0x0000000cff007c0c */ /* 0x000fe2000bf25070 */
[----:B0-----:R-:W-:Y:S01]  /*fd40*/  IMAD.WIDE R8, R19, 0x4, R164 ;  /* 0x0000000413087825 */ /* 0x001fe200078e02a4 */
[----:B--2---:R-:W-:Y:S01]  /*fd50*/  ISETP.NE.U32.AND P0, PT, R20, RZ, PT ;  /* 0x000000ff1400720c */ /* 0x004fe20003f05070 */
[----:B------:R0:W-:Y:S01]  /*fd60*/  STSM.16.M88.4 [R18], R12 ;  /* 0x0000000c12007844 */ /* 0x0001e20000000200 */
[----:B------:R-:W-:Y:S01]  /*fd70*/  BAR.SYNC.DEFER_BLOCKING 0x1, 0x100 ;  /* 0x0044000000007b1d */ /* 0x000fe20000010000 */
[----:B------:R-:W-:-:S02]  /*fd80*/  ISETP.NE.AND.EX P1, PT, RZ, UR13, PT, P1 ;  /* 0x0000000dff007c0c */ /* 0x000fc4000bf25310 */
[----:B------:R-:W-:-:S13]  /*fd90*/  ISETP.NE.AND.EX P0, PT, R21, RZ, PT, P0 ;  /* 0x000000ff1500720c */ /* 0x000fda0003f05300 */
[----:B-1----:R-:W1:Y:S01]  /*fda0*/  @P0 LDC.64 R4, c[0x0][0xc08] ;  /* 0x00030200ff040b82 */ /* 0x002e620000000a00 */
[----:B------:R-:W2:Y:S01]  /*fdb0*/  @P1 LDG.E R0, desc[UR48][R8.64] ;  /* 0x0000003008001981 */ /* 0x000ea2000c1e1900 */
[----:B-1----:R-:W-:-:S05]  /*fdc0*/  @P0 IMAD.WIDE R4, R19, 0x4, R4 ;  /* 0x0000000413040825 */ /* 0x002fca00078e0204 */
[----:B------:R1:W3:Y:S01]  /*fdd0*/  @P0 LDG.E R10, desc[UR48][R4.64] ;  /* 0x00000030040a0981 */ /* 0x0002e2000c1e1900 */
[----:B------:R-:W-:Y:S01]  /*fde0*/  USEL UR4, UR44, UR4, UP0 ;  /* 0x000000042c047287 */ /* 0x000fe20008000000 */
[----:B0-----:R-:W-:Y:S01]  /*fdf0*/  VIADD R14, R22, UR42 ;  /* 0x0000002a160e7c36 */ /* 0x001fe20008000000 */
[----:B------:R-:W-:Y:S02]  /*fe00*/  UISETP.NE.AND UP1, UPT, UR20, 0x1, UPT ;  /* 0x000000011400788c */ /* 0x000fe4000bf25270 */
[----:B------:R-:W-:Y:S01]  /*fe10*/  UISETP.GT.AND UP2, UPT, UR4, 0x1, UPT ;  /* 0x000000010400788c */ /* 0x000fe2000bf44270 */
[----:B------:R-:W-:Y:S01]  /*fe20*/  UMOV UR23, 0x9b8 ;  /* 0x000009b800177882 */ /* 0x000fe20000000000 */
[----:B------:R-:W-:Y:S02]  /*fe30*/  UISETP.NE.U32.AND UP0, UPT, UR12, URZ, UPT ;  /* 0x0000003f0c00728c */ /* 0x000fe4000bf05070 */
[----:B------:R-:W-:Y:S01]  /*fe40*/  PLOP3.LUT P2, PT, PT, PT, UP1, 0x80, 0x0 ;  /* 0x000000000000781c */ /* 0x000fe20003f4f018 */
[----:B------:R-:W-:-:S02]  /*fe50*/  USEL UR23, UR23, 0x978, UP2 ;  /* 0x0000097817177887 */ /* 0x000fc40009000000 */
[----:B------:R-:W-:Y:S01]  /*fe60*/  UISETP.NE.AND.EX UP0, UPT, UR13, URZ, UPT, UP0 ;  /* 0x0000003f0d00728c */ /* 0x000fe2000bf05300 */
[----:B------:R-:W-:Y:S01]  /*fe70*/  UMOV UR4, URZ ;  /* 0x0000003f00047c82 */ /* 0x000fe20008000000 */
[----:B------:R-:W-:Y:S02]  /*fe80*/  USHF.R.S32.HI UR12, URZ, 0x1f, UR41 ;  /* 0x0000001f3f0c7899 */ /* 0x000fe40008011429 */
[----:B------:R-:W-:Y:S01]  /*fe90*/  USEL UR9, UR41, URZ, !UP0 ;  /* 0x0000003f29097287 */ /* 0x000fe2000c000000 */
[----:B------:R-:W-:Y:S01]  /*fea0*/  @UP1 ULDC UR25, c[0x0][0xbec] ;  /* 0x0002fb0000191ab9 */ /* 0x000fe20000000800 */
[----:B------:R-:W-:-:S04]  /*feb0*/  USEL UR21, UR43, URZ, UP2 ;  /* 0x0000003f2b157287 */ /* 0x000fc80009000000 */
[----:B------:R-:W-:Y:S01]  /*fec0*/  ULDC.64 UR16, c[0x0][UR23+0x220] ;  /* 0x0000880017107abb */ /* 0x000fe20008000a00 */
[----:B-1----:R-:W-:Y:S01]  /*fed0*/  @P2 IMAD.HI.U32 R4, R14, UR25, RZ ;  /* 0x000000190e042c27 */ /* 0x002fe2000f8e00ff */
[----:B------:R-:W-:Y:S01]  /*fee0*/  USEL UR22, UR12, URZ, !UP0 ;  /* 0x0000003f0c167287 */ /* 0x000fe2000c000000 */
[----:B------:R-:W-:Y:S01]  /*fef0*/  ULDC.64 UR14, c[0x0][UR23+0x218] ;  /* 0x00008600170e7abb */ /* 0x000fe20008000a00 */
[----:B------:R-:W-:Y:S01]  /*ff00*/  ULDC.64 UR18, c[0x0][UR23+0x228] ;  /* 0x00008a0017127abb */ /* 0x000fe20008000a00 */
[----:B------:R-:W-:Y:S01]  /*ff10*/  UIMAD UR17, UR17, UR9, URZ ;  /* 0x00000009111172a4 */ /* 0x000fe2000f8e023f */
[----:B------:R-:W-:Y:S01]  /*ff20*/  @UP1 ULDC UR28, c[0x0][0xbf0] ;  /* 0x0002fc00001c1ab9 */ /* 0x000fe20000000800 */
[----:B------:R-:W-:Y:S02]  /*ff30*/  UIMAD.WIDE.U32 UR12, UR14, UR40, URZ ;  /* 0x000000280e0c72a5 */ /* 0x000fe4000f8e003f */
[----:B------:R-:W-:Y:S02]  /*ff40*/  UIMAD UR24, UR15, UR40, URZ ;  /* 0x000000280f1872a4 */ /* 0x000fe4000f8e023f */
[----:B------:R-:W-:-:S02]  /*ff50*/  UIMAD.WIDE.U32 UR26, UR18, UR21, URZ ;  /* 0x00000015121a72a5 */ /* 0x000fc4000f8e003f */
[----:B------:R-:W-:Y:S02]  /*ff60*/  UIMAD.WIDE.U32 UR14, UR16, UR9, URZ ;  /* 0x00000009100e72a5 */ /* 0x000fe4000f8e003f */
[----:B------:R-:W-:Y:S02]  /*ff70*/  UIMAD UR18, UR19, UR21, URZ ;  /* 0x00000015131272a4 */ /* 0x000fe4000f8e023f */
[----:B------:R-:W-:Y:S01]  /*ff80*/  UIMAD UR17, UR16, UR22, UR17 ;  /* 0x00000016101172a4 */ /* 0x000fe2000f8e0211 */
[----:B------:R-:W-:Y:S01]  /*ff90*/  IMAD.U32 R5, RZ, RZ, UR26 ;  /* 0x0000001aff057e24 */ /* 0x000fe2000f8e00ff */
[----:B------:R-:W-:Y:S02]  /*ffa0*/  UIADD3 UR18, UR27, UR18, URZ ;  /* 0x000000121b127290 */ /* 0x000fe4000fffe03f */
[----:B------:R-:W-:Y:S02]  /*ffb0*/  UIADD3 UR24, UR13, UR24, URZ ;  /* 0x000000180d187290 */ /* 0x000fe4000fffe03f */
[----:B------:R-:W-:-:S02]  /*ffc0*/  UIADD3 UR17, UR15, UR17, URZ ;  /* 0x000000110f117290 */ /* 0x000fc4000fffe03f */
[----:B------:R-:W-:Y:S01]  /*ffd0*/  IMAD.U32 R6, RZ, RZ, UR18 ;  /* 0x00000012ff067e24 */ /* 0x000fe2000f8e00ff */
[----:B--2---:R-:W-:Y:S01]  /*ffe0*/  @P1 R2UR UR4, R0 ;  /* 0x00000000000412ca */ /* 0x004fe200000e0000 */
[----:B------:R-:W-:Y:S01]  /*fff0*/  IMAD.MOV.U32 R0, RZ, RZ, R14 ;  /* 0x000000ffff007224 */ /* 0x000fe200078e000e */
[----:B------:R-:W-:-:S05]  /*10000*/  @P2 SHF.R.U32.HI R0, RZ, UR28, R4 ;  /* 0x0000001cff002c19 */ /* 0x000fca0008011604 */
[----:B------:R-:W-:-:S04]  /*10010*/  IMAD.MOV R7, RZ, RZ, -R0 ;  /* 0x000000ffff077224 */ /* 0x000fc800078e0a00 */
[----:B------:R-:W-:Y:S02]  /*10020*/  IMAD R7, R7, UR20, R14 ;  /* 0x0000001407077c24 */ /* 0x000fe4000f8e020e */
[----:B------:R-:W-:Y:S02]  /*10030*/  UIADD3 UR12, UP0, UP3, UR14, UR12, UR4 ;  /* 0x0000000c0e0c7290 */ /* 0x000fe4000fb1e004 */
[----:B------:R-:W-:-:S04]  /*10040*/  USHF.R.S32.HI UR16, URZ, 0x1f, UR4 ;  /* 0x0000001f3f107899 */ /* 0x000fc80008011404 */
[----:B------:R-:W-:Y:S01]  /*10050*/  UIADD3.X UR14, UR17, UR24, UR16, UP0, UP3 ;  /* 0x00000018110e7290 */ /* 0x000fe200087e6410 */
[----:B------:R-:W-:Y:S01]  /*10060*/  IADD3 R4, P3, P4, R0, UR12, R5 ;  /* 0x0000000c00047c10 */ /* 0x000fe2000fc7e005 */
[----:B------:R-:W-:Y:S01]  /*10070*/  ULDC.64 UR12, c[0x0][UR23+0x210] ;  /* 0x00008400170c7abb */ /* 0x000fe20008000a00 */
[----:B------:R-:W-:Y:S01]  /*10080*/  SHF.R.S32.HI R5, RZ, 0x1f, R0 ;  /* 0x0000001fff057819 */ /* 0x000fe20000011400 */
[----:B------:R-:W-:Y:S01]  /*10090*/  IMAD R11, R7, UR13, RZ ;  /* 0x0000000d070b7c24 */ /* 0x000fe2000f8e02ff */
[----:B------:R-:W-:Y:S02]  /*100a0*/  SHF.R.S32.HI R0, RZ, 0x1f, R7 ;  /* 0x0000001fff007819 */ /* 0x000fe40000011407 */
[----:B------:R-:W-:Y:S01]  /*100b0*/  IADD3.X R5, R5, UR14, R6, P3, P4 ;  /* 0x0000000e05057c10 */ /* 0x000fe20009fe8406 */
[----:B------:R-:W-:Y:S01]  /*100c0*/  ULDC.64 UR14, c[0x0][0xba8] ;  /* 0x0002ea00000e7ab9 */ /* 0x000fe20000000a00 */
[----:B------:R-:W-:Y:S01]  /*100d0*/  @!UP2 ULDC UR14, c[0x0][0xb50] ;  /* 0x0002d400000eaab9 */ /* 0x000fe20000000800 */
[----:B------:R-:W-:Y:S01]  /*100e0*/  IMAD R11, R0, UR12, R11 ;  /* 0x0000000c000b7c24 */ /* 0x000fe2000f8e020b */
[----:B------:R-:W-:Y:S01]  /*100f0*/  @!UP2 ULDC UR15, c[0x0][0xb54] ;  /* 0x0002d500000faab9 */ /* 0x000fe20000000800 */
[----:B------:R-:W-:Y:S01]  /*10100*/  IMAD.WIDE.U32 R4, R7, UR12, R4 ;  /* 0x0000000c07047c25 */ /* 0x000fe2000f8e0004 */
[----:B------:R-:W-:Y:S01]  /*10110*/  ULDC UR12, c[0x0][0xa88] ;  /* 0x0002a200000c7ab9 */ /* 0x000fe20000000800 */
[----:B---3--:R-:W-:-:S02]  /*10120*/  @P0 R2UR UR12, R10 ;  /* 0x000000000a0c02ca */ /* 0x008fc400000e0000 */
[----:B------:R-:W-:Y:S01]  /*10130*/  IMAD.IADD R5, R5, 0x1, R11 ;  /* 0x0000000105057824 */ /* 0x000fe200078e020b */
[----:B------:R-:W-:-:S04]  /*10140*/  LEA R11, P3, R4, UR14, 0x2 ;  /* 0x0000000e040b7c11 */ /* 0x000fc8000f8610ff */
[----:B------:R-:W-:Y:S01]  /*10150*/  LEA.HI.X R12, R4, UR15, R5, 0x2, P3 ;  /* 0x0000000f040c7c11 */ /* 0x000fe200098f1405 */
[----:B------:R-:W-:Y:S08]  /*10160*/  @P0 BRA `(.L_x_2589) ;  /* 0x0000000000180947 */ /* 0x000ff00003800000 */
[----:B------:R-:W-:Y:S05]  /*10170*/  @!P1 BRA `(.L_x_2589) ;  /* 0x0000000000149947 */ /* 0x000fea0003800000 */
[----:B------:R-:W2:Y:S04]  /*10180*/  LDG.E R4, desc[UR48][R8.64] ;  /* 0x0000003008047981 */ /* 0x000ea8000c1e1900 */
[----:B------:R-:W3:Y:S01]  /*10190*/  LDG.E R0, desc[UR48][R8.64+0x4] ;  /* 0x0000043008007981 */ /* 0x000ee2000c1e1900 */
[----:B--2---:R-:W-:Y:S02]  /*101a0*/  R2UR UR13, R4 ;  /* 0x00000000040d72ca */ /* 0x004fe400000e0000 */
[----:B---3--:R-:W-:-:S13]  /*101b0*/  R2UR UR12, R0 ;  /* 0x00000000000c72ca */ /* 0x008fda00000e0000 */
[----:B------:R-:W-:-:S12]  /*101c0*/  UIADD3 UR12, -UR13, UR12, URZ ;  /* 0x0000000c0d0c7290 */ /* 0x000fd8000fffe13f */
.L_x_2589:
[----:B------:R-:W2:Y:S01]  /*101d0*/  LDL R0, [R1+0x14] ;  /* 0x0000140001007983 */ /* 0x000ea20000100800 */
[----:B------:R-:W-:Y:S01]  /*101e0*/  UIMAD UR17, UR12, UR20, URZ ;  /* 0x000000140c1172a4 */ /* 0x000fe2000f8e023f */
[----:B------:R-:W-:Y:S02]  /*101f0*/  LOP3.LUT P0, RZ, R226, 0x3, RZ, 0xc0, !PT ;  /* 0x00000003e2ff7812 */ /* 0x000fe4000780c0ff */
[----:B------:R-:W-:Y:S04]  /*10200*/  SHFL.IDX PT, R4, R11, RZ, 0x1c1f ;  /* 0x001c1fff0b047589 */ /* 0x000fe800000e0000 */
[----:B------:R-:W0:Y:S04]  /*10210*/  SHFL.IDX PT, R5, R12, RZ, 0x1c1f ;  /* 0x001c1fff0c057589 */ /* 0x000e2800000e0000 */
[----:B------:R-:W-:Y:S04]  /*10220*/  SHFL.IDX PT, R6, R11, 0x1, 0x1c1f ;  /* 0x003c1f000b067f89 */ /* 0x000fe800000e0000 */
[----:B------:R-:W1:Y:S01]  /*10230*/  SHFL.IDX PT, R7, R12, 0x1, 0x1c1f ;  /* 0x003c1f000c077f89 */ /* 0x000e6200000e0000 */
[----:B--2---:R-:W-:-:S04]  /*10240*/  VIADD R8, R0, UR42 ;  /* 0x0000002a00087c36 */ /* 0x004fc80008000000 */
[C---:B------:R-:W-:Y:S01]  /*10250*/  VIADD R0, R8.reuse, 0x8 ;  /* 0x0000000808007836 */ /* 0x040fe20000000000 */
[C---:B------:R-:W-:Y:S02]  /*10260*/  ISETP.GE.OR P1, PT, R8.reuse, UR17, P0 ;  /* 0x0000001108007c0c */ /* 0x040fe40008726670 */
[----:B------:R-:W-:Y:S02]  /*10270*/  ISETP.GE.AND P3, PT, R8, UR17, PT ;  /* 0x0000001108007c0c */ /* 0x000fe4000bf66270 */
[----:B------:R-:W-:-:S09]  /*10280*/  ISETP.GE.OR P0, PT, R0, UR17, P0 ;  /* 0x0000001100007c0c */ /* 0x000fd20008706670 */
[----:B0-----:R0:W-:Y:S01]  /*10290*/  @!P1 ST.E desc[UR48][R4.64], R3 ;  /* 0x0000000304009985 */ /* 0x0011e2000c101930 */
[----:B------:R-:W-:-:S03]  /*102a0*/  PLOP3.LUT P1, PT, PT, PT, UP2, 0x80, 0x0 ;  /* 0x000000000000781c */ /* 0x000fc60003f2f028 */
[----:B-1----:R0:W-:Y:S01]  /*102b0*/  @!P0 ST.E desc[UR48][R6.64], R2 ;  /* 0x0000000206008985 */ /* 0x0021e2000c101930 */
[----:B------:R-:W-:-:S09]  /*102c0*/  ISETP.GE.AND P0, PT, R0, UR17, PT ;  /* 0x0000001100007c0c */ /* 0x000fd2000bf06270 */
[----:B------:R-:W-:Y:S05]  /*102d0*/  @P1 BRA `(.L_x_2590) ;  /* 0x0000001000081947 */ /* 0x000fea0003800000 */
[----:B------:R-:W1:Y:S01]  /*102e0*/  S2R R0, SR_TID.X ;  /* 0x0000000000007919 */ /* 0x000e620000002100 */
[----:B------:R-:W-:Y:S01]  /*102f0*/  ULDC.64 UR14, c[0x0][0xaa0] ;  /* 0x0002a800000e7ab9 */ /* 0x000fe20000000a00 */
[----:B-1----:R-:W-:-:S05]  /*10300*/  VIADD R0, R0, 0xffffff80 ;  /* 0xffffff8000007836 */ /* 0x002fca0000000000 */
[----:B0-----:R-:W-:-:S04]  /*10310*/  SHF.R.S32.HI R3, RZ, 0x1f, R0 ;  /* 0x0000001fff037819 */ /* 0x001fc80000011400 */
[----:B------:R-:W-:-:S04]  /*10320*/  LEA.HI R3, R3, R0, RZ, 0x3 ;  /* 0x0000000003037211 */ /* 0x000fc800078f18ff */
[----:B------:R-:W-:Y:S02]  /*10330*/  LOP3.LUT R5, R3, 0xfffffff8, RZ, 0xc0, !PT ;  /* 0xfffffff803057812 */ /* 0x000fe400078ec0ff */
[----:B------:R-:W-:Y:S01]  /*10340*/  SHF.R.S32.HI R77, RZ, 0x3, R3 ;  /* 0x00000003ff4d7819 */ /* 0x000fe20000011403 */
[----:B------:R-:W-:Y:S02]  /*10350*/  IMAD.MOV.U32 R3, RZ, RZ, 0x2 ;  /* 0x00000002ff037424 */ /* 0x000fe400078e00ff */
[----:B------:R-:W-:-:S04]  /*10360*/  IMAD.IADD R18, R0, 0x1, -R5 ;  /* 0x0000000100127824 */ /* 0x000fc800078e0a05 */
[----:B------:R-:W-:-:S04]  /*10370*/  IMAD.SHL.U32 R0, R18, 0x8, RZ ;  /* 0x0000000812007824 */ /* 0x000fc800078e00ff */
[----:B------:R-:W-:-:S04]  /*10380*/  IMAD R2, R77, 0x40, R0 ;  /* 0x000000404d027824 */ /* 0x000fc800078e0200 */
[----:B------:R-:W-:-:S03]  /*10390*/  IMAD.WIDE R2, R2, R3, UR10 ;  /* 0x0000000a02027e25 */ /* 0x000fc6000f8e0203 */
[C---:B------:R-:W-:Y:S02]  /*103a0*/  IADD3 R25, P1, R2.reuse, 0x3000, RZ ;  /* 0x0000300002197810 */ /* 0x040fe40007f3e0ff */
[C---:B------:R-:W-:Y:S02]  /*103b0*/  IADD3 R9, P4, R2.reuse, 0x1000, RZ ;  /* 0x0000100002097810 */ /* 0x040fe40007f9e0ff */
[----:B------:R-:W-:Y:S02]  /*103c0*/  LOP3.LUT R24, R25, 0x380, RZ, 0xc0, !PT ;  /* 0x0000038019187812 */ /* 0x000fe400078ec0ff */
[----:B------:R-:W-:Y:S02]  /*103d0*/  IADD3 R13, P3, R2, 0x2000, RZ ;  /* 0x00002000020d7810 */ /* 0x000fe40007f7e0ff */
[----:B------:R-:W-:Y:S02]  /*103e0*/  SHF.R.U64 R24, R24, 0x3, RZ ;  /* 0x0000000318187819 */ /* 0x000fe400000012ff */
[----:B------:R-:W-:-:S02]  /*103f0*/  LOP3.LUT R8, R9, 0x380, RZ, 0xc0, !PT ;  /* 0x0000038009087812 */ /* 0x000fc400078ec0ff */
[----:B------:R-:W-:Y:S02]  /*10400*/  LOP3.LUT R12, R13, 0x380, RZ, 0xc0, !PT ;  /* 0x000003800d0c7812 */ /* 0x000fe400078ec0ff */
[----:B------:R-:W-:Y:S01]  /*10410*/  LOP3.LUT R24, R24, R25, RZ, 0x3c, !PT ;  /* 0x0000001918187212 */ /* 0x000fe200078e3cff */
[--C-:B------:R-:W-:Y:S01]  /*10420*/  IMAD.X R25, RZ, RZ, R3.reuse, P1 ;  /* 0x000000ffff197224 */ /* 0x100fe200008e0603 */
[----:B------:R-:W-:Y:S02]  /*10430*/  IADD3 R49, P1, R2, 0x9000, RZ ;  /* 0x0000900002317810 */ /* 0x000fe40007f3e0ff */
[----:B------:R-:W-:Y:S02]  /*10440*/  SHF.R.U64 R8, R8, 0x3, RZ ;  /* 0x0000000308087819 */ /* 0x000fe400000012ff */
[----:B------:R-:W-:Y:S01]  /*10450*/  SHF.R.U64 R12, R12, 0x3, RZ ;  /* 0x000000030c0c7819 */ /* 0x000fe200000012ff */
[----:B------:R-:W-:Y:S01]  /*10460*/  UIMAD UR12, UR16, UR14, URZ ;  /* 0x0000000e100c72a4 */ /* 0x000fe2000f8e023f */
[----:B------:R-:W-:Y:S01]  /*10470*/  LOP3.LUT R48, R49, 0x380, RZ, 0xc0, !PT ;  /* 0x0000038031307812 */ /* 0x000fe200078ec0ff */
[----:B------:R-:W-:Y:S01]  /*10480*/  UIMAD.WIDE.U32 UR10, UR4, UR14, URZ ;  /* 0x0000000e040a72a5 */ /* 0x000fe2000f8e003f */
[----:B------:R-:W-:Y:S01]  /*10490*/  LOP3.LUT R8, R8, R9, RZ, 0x3c, !PT ;  /* 0x0000000908087212 */ /* 0x000fe200078e3cff */
[--C-:B------:R-:W-:Y:S01]  /*104a0*/  IMAD.X R9, RZ, RZ, R3.reuse, P4 ;  /* 0x000000ffff097224 */ /* 0x100fe200020e0603 */
[----:B------:R-:W-:Y:S01]  /*104b0*/  LOP3.LUT R12, R12, R13, RZ, 0x3c, !PT ;  /* 0x0000000d0c0c7212 */ /* 0x000fe200078e3cff */
[----:B------:R-:W-:Y:S01]  /*104c0*/  IMAD.X R13, RZ, RZ, R3, P3 ;  /* 0x000000ffff0d7224 */ /* 0x000fe200018e0603 */
[----:B------:R-:W-:-:S02]  /*104d0*/  IADD3 R29, P0, R2, 0x4000, RZ ;  /* 0x00004000021d7810 */ /* 0x000fc40007f1e0ff */
[C---:B------:R-:W-:Y:S02]  /*104e0*/  IADD3 R33, P6, R2.reuse, 0x5000, RZ ;  /* 0x0000500002217810 */ /* 0x040fe40007fde0ff */
[C---:B------:R-:W-:Y:S02]  /*104f0*/  IADD3 R37, P5, R2.reuse, 0x6000, RZ ;  /* 0x0000600002257810 */ /* 0x040fe40007fbe0ff */
[C---:B------:R-:W-:Y:S01]  /*10500*/  LOP3.LUT R7, R2.reuse, 0x380, RZ, 0xc0, !PT ;  /* 0x0000038002077812 */ /* 0x040fe200078ec0ff */
[----:B------:R-:W-:Y:S01]  /*10510*/  UIMAD UR12, UR4, UR15, UR12 ;  /* 0x0000000f040c72a4 */ /* 0x000fe2000f8e020c */
[C---:B------:R-:W-:Y:S01]  /*10520*/  IADD3 R41, P4, R2.reuse, 0x7000, RZ ;  /* 0x0000700002297810 */ /* 0x040fe20007f9e0ff */
[----:B------:R-:W-:Y:S01]  /*10530*/  @UP1 ULDC UR14, c[0x0][0xbec] ;  /* 0x0002fb00000e1ab9 */ /* 0x000fe20000000800 */
[----:B------:R-:W-:Y:S01]  /*10540*/  IADD3 R45, P3, R2, 0x8000, RZ ;  /* 0x00008000022d7810 */ /* 0x000fe20007f7e0ff */
[----:B------:R-:W5:Y:S01]  /*10550*/  LD.E.128 R8, desc[UR48][R8.64] ;  /* 0x0000003008087980 */ /* 0x000f62000c101d00 */
[----:B------:R-:W-:-:S02]  /*10560*/  SHF.R.U64 R48, R48, 0x3, RZ ;  /* 0x0000000330307819 */ /* 0x000fc400000012ff */
[----:B------:R-:W-:Y:S01]  /*10570*/  LOP3.LUT R28, R29, 0x380, RZ, 0xc0, !PT ;  /* 0x000003801d1c7812 */ /* 0x000fe200078ec0ff */
[----:B------:R-:W5:Y:S01]  /*10580*/  LD.E.128 R12, desc[UR48][R12.64] ;  /* 0x000000300c0c7980 */ /* 0x000f62000c101d00 */
[----:B------:R-:W-:Y:S02]  /*10590*/  LOP3.LUT R32, R33, 0x380, RZ, 0xc0, !PT ;  /* 0x0000038021207812 */ /* 0x000fe400078ec0ff */
[----:B------:R-:W-:Y:S01]  /*105a0*/  LOP3.LUT R36, R37, 0x380, RZ, 0xc0, !PT ;  /* 0x0000038025247812 */ /* 0x000fe200078ec0ff */
[----:B------:R-:W5:Y:S01]  /*105b0*/  LD.E.128 R24, desc[UR48][R24.64] ;  /* 0x0000003018187980 */ /* 0x000f62000c101d00 */
[----:B------:R-:W-:Y:S02]  /*105c0*/  LOP3.LUT R40, R41, 0x380, RZ, 0xc0, !PT ;  /* 0x0000038029287812 */ /* 0x000fe400078ec0ff */
[----:B------:R-:W-:Y:S02]  /*105d0*/  LOP3.LUT R44, R45, 0x380, RZ, 0xc0, !PT ;  /* 0x000003802d2c7812 */ /* 0x000fe400078ec0ff */
[----:B------:R-:W-:Y:S01]  /*105e0*/  LOP3.LUT R48, R48, R49, RZ, 0x3c, !PT ;  /* 0x0000003130307212 */ /* 0x000fe200078e3cff */
[----:B------:R-:W-:Y:S01]  /*105f0*/  IMAD.X R49, RZ, RZ, R3, P1 ;  /* 0x000000ffff317224 */ /* 0x000fe200008e0603 */
[----:B------:R-:W-:-:S02]  /*10600*/  IADD3 R5, P1, R2, 0xf000, RZ ;  /* 0x0000f00002057810 */ /* 0x000fc40007f3e0ff */
[----:B------:R-:W-:Y:S02]  /*10610*/  SHF.R.U64 R28, R28, 0x3, RZ ;  /* 0x000000031c1c7819 */ /* 0x000fe400000012ff */
[----:B------:R-:W-:Y:S02]  /*10620*/  SHF.R.U64 R32, R32, 0x3, RZ ;  /* 0x0000000320207819 */ /* 0x000fe400000012ff */
[----:B------:R-:W-:Y:S01]  /*10630*/  SHF.R.U64 R7, R7, 0x3, RZ ;  /* 0x0000000307077819 */ /* 0x000fe200000012ff */
[----:B------:R-:W-:Y:S01]  /*10640*/  UIADD3 UR11, UR11, UR12, URZ ;  /* 0x0000000c0b0b7290 */ /* 0x000fe2000fffe03f */
[----:B------:R-:W-:Y:S01]  /*10650*/  SHF.R.U64 R36, R36, 0x3, RZ ;  /* 0x0000000324247819 */ /* 0x000fe200000012ff */
[----:B------:R-:W-:Y:S01]  /*10660*/  USHF.R.S32.HI UR4, URZ, 0x1f, UR9 ;  /* 0x0000001f3f047899 */ /* 0x000fe20008011409 */
[----:B------:R-:W-:Y:S01]  /*10670*/  SHF.R.U64 R40, R40, 0x3, RZ ;  /* 0x0000000328287819 */ /* 0x000fe200000012ff */
[----:B------:R-:W-:Y:S01]  /*10680*/  ULDC.64 UR12, c[0x0][0xae8] ;  /* 0x0002ba00000c7ab9 */ /* 0x000fe20000000a00 */
[----:B------:R-:W-:Y:S01]  /*10690*/  SHF.R.U64 R44, R44, 0x3, RZ ;  /* 0x000000032c2c7819 */ /* 0x000fe200000012ff */
[--C-:B------:R-:W-:Y:S01]  /*106a0*/  IMAD.X R73, RZ, RZ, R3.reuse, P1 ;  /* 0x000000ffff497224 */ /* 0x100fe200008e0603 */
[----:B------:R-:W-:Y:S01]  /*106b0*/  LOP3.LUT R4, R5, 0x380, RZ, 0xc0, !PT ;  /* 0x0000038005047812 */ /* 0x000fe200078ec0ff */
[----:B------:R-:W5:Y:S01]  /*106c0*/  LD.E.128 R48, desc[UR48][R48.64] ;  /* 0x0000003030307980 */ /* 0x000f62000c101d00 */
        /* <DEDUP_REMOVED lines=11> */
[----:B------:R-:W-:Y:S01]  /*10780*/  UIMAD.WIDE.U32 UR10, UR40, UR12, UR10 ;  /* 0x0000000c280a72a5 */ /* 0x000fe2000f8e000a */
        /* <DEDUP_REMOVED lines=8> */
[----:B------:R-:W-:Y:S02]  /*10810*/  LOP3.LUT R2, R7, R2, RZ, 0x3c, !PT ;  /* 0x0000000207027212 */ /* 0x000fe400078e3cff */
[----:B------:R-:W-:Y:S01]  /*10820*/  LOP3.LUT R72, R4, R5, RZ, 0x3c, !PT ;  /* 0x0000000504487212 */ /* 0x000fe200078e3cff */
[----:B------:R-:W-:Y:S01]  /*10830*/  UIMAD UR11, UR40, UR13, UR11 ;  /* 0x0000000d280b72a4 */ /* 0x000fe2000f8e020b */
[----:B------:R-:W-:Y:S01]  /*10840*/  LOP3.LUT R52, R53, 0x380, RZ, 0xc0, !PT ;  /* 0x0000038035347812 */ /* 0x000fe200078ec0ff */
[----:B------:R0:W5:Y:S01]  /*10850*/  LD.E.128 R4, desc[UR48][R2.64] ;  /* 0x0000003002047980 */ /* 0x000162000c101d00 */
[----:B------:R-:W-:Y:S01]  /*10860*/  ULDC.64 UR12, c[0x0][0xaf0] ;  /* 0x0002bc00000c7ab9 */ /* 0x000fe20000000a00 */
[----:B------:R-:W-:Y:S01]  /*10870*/  LOP3.LUT R56, R57, 0x380, RZ, 0xc0, !PT ;  /* 0x0000038039387812 */ /* 0x000fe200078ec0ff */
[----:B------:R-:W-:Y:S01]  /*10880*/  UIMAD UR4, UR4, UR12, URZ ;  /* 0x0000000c040472a4 */ /* 0x000fe2000f8e023f */
[----:B------:R-:W-:Y:S01]  /*10890*/  LOP3.LUT R60, R61, 0x380, RZ, 0xc0, !PT ;  /* 0x000003803d3c7812 */ /* 0x000fe200078ec0ff */
[----:B------:R-:W5:Y:S01]  /*108a0*/  LD.E.128 R40, desc[UR48][R40.64] ;  /* 0x0000003028287980 */ /* 0x000f62000c101d00 */
[----:B------:R-:W-:-:S02]  /*108b0*/  LOP3.LUT R64, R65, 0x380, RZ, 0xc0, !PT ;  /* 0x0000038041407812 */ /* 0x000fc400078ec0ff */
[----:B------:R-:W-:Y:S01]  /*108c0*/  LOP3.LUT R68, R69, 0x380, RZ, 0xc0, !PT ;  /* 0x0000038045447812 */ /* 0x000fe200078ec0ff */
[----:B------:R-:W5:Y:S01]  /*108d0*/  LD.E.128 R44, desc[UR48][R44.64] ;  /* 0x000000302c2c7980 */ /* 0x000f62000c101d00 */
[----:B0-----:R-:W-:Y:S01]  /*108e0*/  IMAD R2, R18, 0x20, R77 ;  /* 0x0000002012027824 */ /* 0x001fe200078e024d */
[----:B------:R-:W-:Y:S01]  /*108f0*/  UIMAD UR4, UR9, UR13, UR4 ;  /* 0x0000000d090472a4 */ /* 0x000fe2000f8e0204 */
[----:B------:R-:W-:Y:S01]  /*10900*/  SHF.R.U64 R52, R52, 0x3, RZ ;  /* 0x0000000334347819 */ /* 0x000fe200000012ff */
[----:B------:R-:W5:Y:S01]  /*10910*/  LD.E.128 R72, desc[UR48][R72.64] ;  /* 0x0000003048487980 */ /* 0x000f62000c101d00 */
[----:B------:R-:W-:Y:S01]  /*10920*/  VIADD R20, R2, UR42 ;  /* 0x0000002a02147c36 */ /* 0x000fe20008000000 */
[----:B------:R-:W-:Y:S01]  /*10930*/  UIMAD.WIDE.U32 UR10, UR9, UR12, UR10 ;  /* 0x0000000c090a72a5 */ /* 0x000fe2000f8e000a */
[----:B------:R-:W-:Y:S02]  /*10940*/  SHF.R.U64 R56, R56, 0x3, RZ ;  /* 0x0000000338387819 */ /* 0x000fe400000012ff */
[----:B------:R-:W-:Y:S01]  /*10950*/  @P2 IMAD.HI.U32 R2, R20, UR14, RZ ;  /* 0x0000000e14022c27 */ /* 0x000fe2000f8e00ff */
[----:B------:R-:W-:Y:S01]  /*10960*/  @UP1 ULDC UR9, c[0x0][0xbf0] ;  /* 0x0002fc0000091ab9 */ /* 0x000fe20000000800 */
[----:B------:R-:W-:-:S02]  /*10970*/  SHF.R.U64 R60, R60, 0x3, RZ ;  /* 0x000000033c3c7819 */ /* 0x000fc400000012ff */
[----:B------:R-:W-:Y:S01]  /*10980*/  IMAD.MOV.U32 R19, RZ, RZ, R20 ;  /* 0x000000ffff137224 */ /* 0x000fe200078e0014 */
[----:B------:R-:W-:Y:S02]  /*10990*/  SHF.R.U64 R64, R64, 0x3, RZ ;  /* 0x0000000340407819 */ /* 0x000fe400000012ff */
[----:B------:R-:W-:Y:S02]  /*109a0*/  SHF.R.U64 R68, R68, 0x3, RZ ;  /* 0x0000000344447819 */ /* 0x000fe400000012ff */
[----:B------:R-:W-:Y:S01]  /*109b0*/  @P2 SHF.R.U32.HI R19, RZ, UR9, R2 ;  /* 0x00000009ff132c19 */ /* 0x000fe20008011602 */
[----:B------:R-:W-:Y:S01]  /*109c0*/  UIADD3 UR4, UR11, UR4, URZ ;  /* 0x000000040b047290 */ /* 0x000fe2000fffe03f */
        /* <DEDUP_REMOVED lines=10> */
[--C-:B------:R-:W-:Y:S01]  /*10a70*/  SHF.R.S32.HI R18, RZ, 0x1f, R19.reuse ;  /* 0x0000001fff127819 */ /* 0x100fe20000011413 */
[----:B------:R-:W-:Y:S01]  /*10a80*/  IMAD.MOV R21, RZ, RZ, -R19 ;  /* 0x000000ffff157224 */ /* 0x000fe200078e0a13 */
[----:B------:R-:W5:Y:S01]  /*10a90*/  LD.E.128 R52, desc[UR48][R52.64] ;  /* 0x0000003034347980 */ /* 0x000f62000c101d00 */
[----:B------:R-:W-:-:S02]  /*10aa0*/  IMAD.U32 R2, RZ, RZ, UR10 ;  /* 0x0000000aff027e24 */ /* 0x000fc4000f8e00ff */
[----:B------:R-:W-:Y:S01]  /*10ab0*/  IMAD.U32 R3, RZ, RZ, UR11 ;  /* 0x0000000bff037e24 */ /* 0x000fe2000f8e00ff */
[----:B------:R-:W-:Y:S01]  /*10ac0*/  ULDC.64 UR10, c[0x0][0xae0] ;  /* 0x0002b800000a7ab9 */ /* 0x000fe20000000a00 */
[----:B------:R-:W-:Y:S01]  /*10ad0*/  IMAD.U32 R3, RZ, RZ, UR4 ;  /* 0x00000004ff037e24 */ /* 0x000fe2000f8e00ff */
[----:B------:R-:W5:Y:S01]  /*10ae0*/  LD.E.128 R56, desc[UR48][R56.64] ;  /* 0x0000003038387980 */ /* 0x000f62000c101d00 */
[----:B------:R-:W-:Y:S02]  /*10af0*/  IMAD R18, R18, UR10, RZ ;  /* 0x0000000a12127c24 */ /* 0x000fe4000f8e02ff */
[----:B------:R-:W-:Y:S01]  /*10b00*/  IMAD R21, R21, UR20, R20 ;  /* 0x0000001415157c24 */ /* 0x000fe2000f8e0214 */
[----:B------:R-:W5:Y:S01]  /*10b10*/  LD.E.128 R60, desc[UR48][R60.64] ;  /* 0x000000303c3c7980 */ /* 0x000f62000c101d00 */
[----:B------:R-:W-:-:S03]  /*10b20*/  IMAD.WIDE.U32 R2, R19, UR10, R2 ;  /* 0x0000000a13027c25 */ /* 0x000fc6000f8e0002 */
[----:B------:R-:W5:Y:S01]  /*10b30*/  LD.E.128 R64, desc[UR48][R64.64] ;  /* 0x0000003040407980 */ /* 0x000f62000c101d00 */
[----:B------:R-:W-:Y:S01]  /*10b40*/  IMAD R19, R19, UR11, R18 ;  /* 0x0000000b13137c24 */ /* 0x000fe2000f8e0212 */
[----:B------:R-:W-:Y:S01]  /*10b50*/  SHF.R.S32.HI R18, RZ, 0x1f, R21 ;  /* 0x0000001fff127819 */ /* 0x000fe20000011415 */
[----:B------:R-:W-:Y:S01]  /*10b60*/  ULDC.64 UR10, c[0x0][0xad8] ;  /* 0x0002b600000a7ab9 */ /* 0x000fe20000000a00 */
[----:B------:R-:W5:Y:S01]  /*10b70*/  LD.E.128 R68, desc[UR48][R68.64] ;  /* 0x0000003044447980 */ /* 0x000f62000c101d00 */
[----:B------:R-:W-:Y:S02]  /*10b80*/  IMAD.IADD R3, R3, 0x1, R19 ;  /* 0x0000000103037824 */ /* 0x000fe400078e0213 */
[----:B------:R-:W-:Y:S01]  /*10b90*/  IMAD R18, R18, UR10, RZ ;  /* 0x0000000a12127c24 */ /* 0x000fe2000f8e02ff */
[----:B------:R-:W-:Y:S01]  /*10ba0*/  @!PT LDS RZ, [RZ] ;  /* 0x00000000fffff984 */ /* 0x000fe20000000800 */
[----:B------:R-:W-:Y:S01]  /*10bb0*/  @!PT LDS RZ, [RZ] ;  /* 0x00000000fffff984 */ /* 0x000fe20000000800 */
[----:B------:R-:W-:Y:S01]  /*10bc0*/  @!PT LDS RZ, [RZ] ;  /* 0x00000000fffff984 */ /* 0x000fe20000000800 */
[----:B------:R-:W-:Y:S01]  /*10bd0*/  @!PT LDS RZ, [RZ] ;  /* 0x00000000fffff984 */ /* 0x000fe20000000800 */
[----:B------:R0:W-:Y:S06]  /*10be0*/  MEMBAR.ALL.CTA ;  /* 0x0000000000007992 */ /* 0x0001ec0000008000 */
[----:B0-----:R-:W0:Y:S01]  /*10bf0*/  FENCE.VIEW.ASYNC.S ;  /* 0x00000000000073c6 */ /* 0x001e220000000000 */
[----:B------:R-:W-:-:S04]  /*10c00*/  IMAD.WIDE.U32 R2, R21, UR10, R2 ;  /* 0x0000000a15027c25 */ /* 0x000fc8000f8e0002 */
[----:B------:R-:W-:Y:S01]  /*10c10*/  IMAD R19, R21, UR11, R18 ;  /* 0x0000000b15137c24 */ /* 0x000fe2000f8e0212 */
[----:B------:R-:W-:Y:S01]  /*10c20*/  ULDC.64 UR10, c[0x0][0xa80] ;  /* 0x0002a000000a7ab9 */ /* 0x000fe20000000a00 */
[----:B------:R-:W-:Y:S01]  /*10c30*/  VIADD R80, R77, UR42 ;  /* 0x0000002a4d507c36 */ /* 0x000fe20008000000 */
[----:B------:R-:W-:Y:S01]  /*10c40*/  LEA R78, P2, R2, UR10, 0x1 ;  /* 0x0000000a024e7c11 */ /* 0x000fe2000f8408ff */
[----:B------:R-:W-:Y:S01]  /*10c50*/  IMAD.IADD R3, R3, 0x1, R19 ;  /* 0x0000000103037824 */ /* 0x000fe200078e0213 */
[----:B------:R-:W-:-:S04]  /*10c60*/  UIADD3 UR8, UR8, 0x22820, URZ ;  /* 0x0002282008087890 */ /* 0x000fc8000fffe03f */
[----:B------:R-:W-:Y:S02]  /*10c70*/  LEA.HI.X R79, R2, UR11, R3, 0x1, P2 ;  /* 0x0000000b024f7c11 */ /* 0x000fe400090f0c03 */
[C---:B------:R-:W-:Y:S01]  /*10c80*/  ISETP.GE.AND P2, PT, R80.reuse, UR17, PT ;  /* 0x0000001150007c0c */ /* 0x040fe2000bf46270 */
[----:B------:R-:W-:Y:S01]  /*10c90*/  UPRMT UR8, URZ, 0x654, UR8 ;  /* 0x000006543f087896 */ /* 0x000fe20008000008 */
[C---:B------:R-:W-:Y:S02]  /*10ca0*/  VIADD R18, R80.reuse, 0x20 ;  /* 0x0000002050127836 */ /* 0x040fe40000000000 */
[----:B------:R-:W-:Y:S02]  /*10cb0*/  VIADD R20, R80, 0x40 ;  /* 0x0000004050147836 */ /* 0x000fe40000000000 */
[C---:B------:R-:W-:Y:S02]  /*10cc0*/  VIADD R84, R0.reuse, 0x80 ;  /* 0x0000008000547836 */ /* 0x040fe40000000000 */
[----:B------:R-:W-:-:S02]  /*10cd0*/  VIADD R86, R0, 0xc0 ;  /* 0x000000c000567836 */ /* 0x000fc40000000000 */
[----:B------:R-:W-:Y:S01]  /*10ce0*/  VIADD R82, R0, 0x40 ;  /* 0x0000004000527836 */ /* 0x000fe20000000000 */
[----:B0-----:R-:W-:Y:S01]  /*10cf0*/  SYNCS.ARRIVE.TRANS64.RED.A1T0 RZ, [UR8], RZ ;  /* 0x000000ffffff79a7 */ /* 0x001fe20008100408 */
[----:B------:R0:W1:Y:S01]  /*10d00*/  SHFL.IDX PT, R81, R78, RZ, 0x181f ;  /* 0x00181fff4e517589 */ /* 0x00006200000e0000 */
[----:B------:R-:W-:Y:S03]  /*10d10*/  BSSY B1, `(.L_x_2591) ;  /* 0x000001a000017945 */ /* 0x000fe60003800000 */
[----:B------:R0:W2:Y:S01]  /*10d20*/  SHFL.IDX PT, R77, R79, RZ, 0x181f ;  /* 0x00181fff4f4d7589 */ /* 0x0000a200000e0000 */
[----:B------:R-:W-:Y:S02]  /*10d30*/  ISETP.GE.AND P1, PT, R18, UR17, PT ;  /* 0x0000001112007c0c */ /* 0x000fe4000bf26270 */
[----:B------:R-:W-:Y:S02]  /*10d40*/  ISETP.GE.AND P0, PT, R20, UR17, PT ;  /* 0x0000001114007c0c */ /* 0x000fe4000bf06270 */
        /* <DEDUP_REMOVED lines=22> */
.L_x_2592:
[----:B------:R-:W-:Y:S05]  /*10eb0*/  BSYNC B1 ;  /* 0x0000000000017941 */ /* 0x000fea0003800000 */
.L_x_2591:
[----:B0-----:R0:W3:Y:S01]  /*10ec0*/  SHFL.IDX PT, R19, R79, 0x1, 0x181f ;  /* 0x00381f004f137f89 */ /* 0x0010e200000e0000 */
[----:B------:R-:W-:Y:S03]  /*10ed0*/  BSSY B1, `(.L_x_2593) ;  /* 0x0000014000017945 */ /* 0x000fe60003800000 */
[----:B-----5:R0:W4:Y:S01]  /*10ee0*/  SHFL.IDX PT, R7, R78, 0x1, 0x181f ;  /* 0x00381f004e077f89 */ /* 0x02012200000e0000 */
        /* <DEDUP_REMOVED lines=18> */
.L_x_2594:
[----:B------:R-:W-:Y:S05]  /*11010*/  BSYNC B1 ;  /* 0x0000000000017941 */ /* 0x000fea0003800000 */
.L_x_2593:
        /* <DEDUP_REMOVED lines=21> */
.L_x_2596:
[----:B------:R-:W-:Y:S05]  /*11170*/  BSYNC B1 ;  /* 0x0000000000017941 */ /* 0x000fea0003800000 */
.L_x_2595:
[----:B0-----:R-:W-:Y:S01]  /*11180*/  VIADD R2, R80, 0x60 ;  /* 0x0000006050027836 */ /* 0x001fe20000000000 */
[----:B---3--:R-:W0:Y:S04]  /*11190*/  SHFL.IDX PT, R79, R79, 0x3, 0x181f ;  /* 0x00781f004f4f7f89 */ /* 0x008e2800000e0000 */
[----:B------:R-:W-:Y:S01]  /*111a0*/  ISETP.GE.AND P0, PT, R2, UR17, PT ;  /* 0x0000001102007c0c */ /* 0x000fe2000bf06270 */
        /* <DEDUP_REMOVED lines=21> */
.L_x_2590:
[----:B------:R-:W-:Y:S01]  /*11300*/  ULDC.64 UR14, c[0x0][0xb08] ;  /* 0x0002c200000e7ab9 */ /* 0x000fe20000000a00 */
[----:B0-----:R-:W-:Y:S01]  /*11310*/  IMAD.MOV.U32 R5, RZ, RZ, R14 ;  /* 0x000000ffff057224 */ /* 0x001fe200078e000e */
        /* <DEDUP_REMOVED lines=20> */
[----:B------:R-:W-:Y:S01]  /*11460*/  UIADD3 UR8, UR8, 0x22820, URZ ;  /* 0x0002282008087890 */ /* 0x000fe2000fffe03f */
[----:B------:R-:W-:Y:S01]  /*11470*/  SHF.R.S32.HI R158, RZ, 0x1f, R211 ;  /* 0x0000001fff9e7819 */ /* 0x000fe200000114d3 */
[----:B------:R-:W-:Y:S01]  /*11480*/  UIMAD.WIDE.U32 UR10, UR9, UR14, UR10 ;  /* 0x0000000e090a72a5 */ /* 0x000fe2000f8e000a */
[----:B------:R-:W-:Y:S01]  /*11490*/  SHF.R.S32.HI R159, RZ, 0x1f, R212 ;  /* 0x0000001fff9f7819 */ /* 0x000fe200000114d4 */
[----:B------:R-:W-:Y:S01]  /*114a0*/  ULDC.64 UR12, c[0x0][0xb48] ;  /* 0x0002d200000c7ab9 */ /* 0x000fe20000000a00 */
[----:B------:R-:W-:Y:S01]  /*114b0*/  @UP1 ULDC UR9, c[0x0][0xbec] ;  /* 0x0002fb0000091ab9 */ /* 0x000fe20000000800 */
[----:B------:R-:W-:Y:S01]  /*114c0*/  UIADD3 UR11, UR11, UR4, URZ ;  /* 0x000000040b0b7290 */ /* 0x000fe2000fffe03f */
[----:B------:R-:W-:Y:S01]  /*114d0*/  @P2 IMAD.HI.U32 R0, R14, UR9, RZ ;  /* 0x000000090e002c27 */ /* 0x000fe2000f8e00ff */
[----:B------:R-:W-:Y:S01]  /*114e0*/  UPRMT UR8, URZ, 0x654, UR8 ;  /* 0x000006543f087896 */ /* 0x000fe20008000008 */
[----:B------:R-:W-:Y:S01]  /*114f0*/  SHF.R.S32.HI R160, RZ, 0x1f, R213 ;  /* 0x0000001fffa07819 */ /* 0x000fe200000114d5 */
[----:B------:R-:W-:Y:S01]  /*11500*/  @UP1 ULDC UR4, c[0x0][0xbf0] ;  /* 0x0002fc0000041ab9 */ /* 0x000fe20000000800 */
[----:B------:R-:W-:Y:S01]  /*11510*/  UIMAD.WIDE.U32 UR10, UR43, UR12, UR10 ;  /* 0x0000000c2b0a72a5 */ /* 0x000fe2000f8e000a */
[----:B------:R-:W-:-:S02]  /*11520*/  @P2 SHF.R.U32.HI R5, RZ, UR4, R0 ;  /* 0x00000004ff052c19 */ /* 0x000fc40008011600 */
[----:B------:R-:W-:Y:S01]  /*11530*/  SHF.R.S32.HI R161, RZ, 0x1f, R214 ;  /* 0x0000001fffa17819 */ /* 0x000fe200000114d6 */
[----:B------:R-:W-:Y:S01]  /*11540*/  UIMAD UR43, UR43, UR13, UR11 ;  /* 0x0000000d2b2b72a4 */ /* 0x000fe2000f8e020b */
[--C-:B------:R-:W-:Y:S01]  /*11550*/  SHF.R.S32.HI R0, RZ, 0x1f, R5.reuse ;  /* 0x0000001fff007819 */ /* 0x100fe20000011405 */
[----:B------:R-:W-:Y:S01]  /*11560*/  IMAD.MOV R7, RZ, RZ, -R5 ;  /* 0x000000ffff077224 */ /* 0x000fe200078e0a05 */
[----:B------:R-:W-:Y:S01]  /*11570*/  ULDC.64 UR12, c[0x0][0xb30] ;  /* 0x0002cc00000c7ab9 */ /* 0x000fe20000000a00 */
[----:B------:R-:W-:Y:S01]  /*11580*/  IMAD.U32 R3, RZ, RZ, UR11 ;  /* 0x0000000bff037e24 */ /* 0x000fe2000f8e00ff */
[----:B------:R-:W-:Y:S01]  /*11590*/  SYNCS.ARRIVE.TRANS64.RED.A1T0 RZ, [UR8], RZ ;  /* 0x000000ffffff79a7 */ /* 0x000fe20008100408 */
        /* <DEDUP_REMOVED lines=23> */
[----:B------:R-:W-:-:S02]  /*11710*/  LEA R0, P1, R2, UR10, 0x2 ;  /* 0x0000000a02007c11 */ /* 0x000fc4000f8210ff */
[----:B------:R-:W-:Y:S02]  /*11720*/  SHF.R.S32.HI R171, RZ, 0x1f, R224 ;  /* 0x0000001fffab7819 */ /* 0x000fe400000114e0 */
[----:B------:R-:W-:Y:S02]  /*11730*/  LEA.HI.X R14, R2, UR11, R3, 0x2, P1 ;  /* 0x0000000b020e7c11 */ /* 0x000fe400088f1403 */
[----:B------:R0:W1:Y:S01]  /*11740*/  SHFL.IDX PT, R2, R0, RZ, 0x1c1f ;  /* 0x001c1fff00027589 */ /* 0x00006200000e0000 */
[----:B------:R-:W-:-:S03]  /*11750*/  SHF.R.S32.HI R172, RZ, 0x1f, R225 ;  /* 0x0000001fffac7819 */ /* 0x000fc600000114e1 */
[----:B------:R0:W2:Y:S01]  /*11760*/  SHFL.IDX PT, R3, R14, RZ, 0x1c1f ;  /* 0x001c1fff0e037589 */ /* 0x0000a200000e0000 */
[----:B------:R-:W-:Y:S05]  /*11770*/  @P3 BRA `(.L_x_2599) ;  /* 0x0000000800243947 */ /* 0x000fea0003800000 */
[----:B------:R-:W-:Y:S01]  /*11780*/  ULDC UR4, c[0x0][0xac8] ;  /* 0x0002b20000047ab9 */ /* 0x000fe20000000800 */
[----:B------:R-:W-:Y:S01]  /*11790*/  VIADD R15, R17, 0xe0 ;  /* 0x000000e0110f7836 */ /* 0x000fe20000000000 */
[----:B------:R-:W-:Y:S01]  /*117a0*/  ISETP.GE.AND P2, PT, R225, UR4, PT ;  /* 0x00000004e1007c0c */ /* 0x000fe2000bf46270 */
[C---:B------:R-:W-:Y:S01]  /*117b0*/  VIADD R19, R17.reuse, 0xf0 ;  /* 0x000000f011137836 */ /* 0x040fe20000000000 */
[C---:B------:R-:W-:Y:S01]  /*117c0*/  ISETP.GE.AND P3, PT, R17.reuse, UR4, PT ;  /* 0x0000000411007c0c */ /* 0x040fe2000bf66270 */
[----:B------:R-:W-:Y:S01]  /*117d0*/  VIADD R21, R17, 0xf8 ;  /* 0x000000f811157836 */ /* 0x000fe20000000000 */
        /* <DEDUP_REMOVED lines=51> */
[-C--:B------:R-:W-:Y:S02]  /*11b10*/  @!P3 LEA.HI.X R5, R214, R3.reuse, R161, 0x2, P6 ;  /* 0x00000003d605b211 */ /* 0x080fe400030f14a1 */
[CC--:B--2---:R-:W-:Y:S02]  /*11b20*/  @!P2 LEA R6, P5, R213.reuse, R2.reuse, 0x2 ;  /* 0x00000002d506a211 */ /* 0x0c4fe400078a10ff */
[----:B------:R-:W-:Y:S01]  /*11b30*/  @!P1 LEA R8, P6, R212, R2, 0x2 ;  /* 0x00000002d4089211 */ /* 0x000fe200078c10ff */
[----:B------:R1:W-:Y:S01]  /*11b40*/  @!P3 ST.E.64 desc[UR48][R4.64], R72 ;  /* 0x000000480400b985 */ /* 0x0003e2000c101b30 */
[-C--:B------:R-:W-:Y:S02]  /*11b50*/  @!P2 LEA.HI.X R7, R213, R3.reuse, R160, 0x2, P5 ;  /* 0x00000003d507a211 */ /* 0x080fe400028f14a0 */
[----:B------:R-:W-:Y:S02]  /*11b60*/  ISETP.GE.AND P3, PT, R210, UR4, PT ;  /* 0x00000004d2007c0c */ /* 0x000fe4000bf66270 */
[----:B------:R-:W-:Y:S01]  /*11b70*/  @!P1 LEA.HI.X R9, R212, R3, R159, 0x2, P6 ;  /* 0x00000003d4099211 */ /* 0x000fe200030f149f */
[----:B------:R2:W-:Y:S01]  /*11b80*/  @!P2 ST.E.64 desc[UR48][R6.64], R76 ;  /* 0x0000004c0600a985 */ /* 0x0005e2000c101b30 */
[----:B------:R-:W-:-:S02]  /*11b90*/  ISETP.GE.AND P2, PT, R209, UR4, PT ;  /* 0x00000004d1007c0c */ /* 0x000fc4000bf46270 */
[C---:B------:R-:W-:Y:S01]  /*11ba0*/  @!P4 LEA R10, P5, R211.reuse, R2, 0x2 ;  /* 0x00000002d30ac211 */ /* 0x040fe200078a10ff */
[----:B------:R3:W-:Y:S01]  /*11bb0*/  @!P1 ST.E.64 desc[UR48][R8.64], R80 ;  /* 0x0000005008009985 */ /* 0x0007e2000c101b30 */
[----:B------:R-:W-:Y:S02]  /*11bc0*/  ISETP.GE.AND P1, PT, R208, UR4, PT ;  /* 0x00000004d0007c0c */ /* 0x000fe4000bf26270 */
[----:B------:R-:W-:-:S03]  /*11bd0*/  @!P4 LEA.HI.X R11, R211, R3, R158, 0x2, P5 ;  /* 0x00000003d30bc211 */ /* 0x000fc600028f149e */
[CC--:B------:R-:W-:Y:S02]  /*11be0*/  @!P3 LEA R12, P6, R210.reuse, R2.reuse, 0x2 ;  /* 0x00000002d20cb211 */ /* 0x0c0fe400078c10ff */
        /* <DEDUP_REMOVED lines=40> */
[----:B------:R2:W-:Y:S01]  /*11e70*/  @!P2 ST.E.64 desc[UR48][R10.64], R124 ;  /* 0x0000007c0a00a985 */ /* 0x0005e2000c101b30 */
        /* <DEDUP_REMOVED lines=13> */
[CC--:B------:R-:W-:Y:S01]  /*11f50*/  @!P2 LEA R8, P6, R25.reuse, R2.reuse, 0x2 ;  /* 0x000000021908a211 */ /* 0x0c0fe200078c10ff */
[----:B------:R4:W-:Y:S01]  /*11f60*/  @!P3 ST.E.64 desc[UR48][R6.64], R136 ;  /* 0x000000880600b985 */ /* 0x0009e2000c101b30 */
[----:B--2---:R-:W-:Y:S02]  /*11f70*/  SHF.R.S32.HI R11, RZ, 0x1f, R19 ;  /* 0x0000001fff0b7819 */ /* 0x004fe40000011413 */
[-C--:B------:R-:W-:Y:S02]  /*11f80*/  @!P2 LEA.HI.X R9, R25, R3.reuse, R9, 0x2, P6 ;  /* 0x000000031909a211 */ /* 0x080fe400030f1409 */
[C---:B------:R-:W-:Y:S02]  /*11f90*/  @!P1 LEA R10, P6, R19.reuse, R2, 0x2 ;  /* 0x00000002130a9211 */ /* 0x040fe400078c10ff */
[----:B---3--:R-:W-:Y:S01]  /*11fa0*/  SHF.R.S32.HI R12, RZ, 0x1f, R21 ;  /* 0x0000001fff0c7819 */ /* 0x008fe20000011415 */
[----:B------:R4:W-:Y:S01]  /*11fb0*/  @!P2 ST.E.64 desc[UR48][R8.64], R140 ;  /* 0x0000008c0800a985 */ /* 0x0009e2000c101b30 */
[----:B------:R-:W-:-:S02]  /*11fc0*/  @!P1 LEA.HI.X R11, R19, R3, R11, 0x2, P6 ;  /* 0x00000003130b9211 */ /* 0x000fc400030f140b */
[----:B------:R-:W-:-:S03]  /*11fd0*/  @!P5 LEA R2, P6, R21, R2, 0x2 ;  /* 0x000000021502d211 */ /* 0x000fc600078c10ff */
[----:B------:R4:W-:Y:S01]  /*11fe0*/  @!P1 ST.E.64 desc[UR48][R10.64], R144 ;  /* 0x000000900a009985 */ /* 0x0009e2000c101b30 */
[----:B------:R-:W-:-:S05]  /*11ff0*/  @!P5 LEA.HI.X R3, R21, R3, R12, 0x2, P6 ;  /* 0x000000031503d211 */ /* 0x000fca00030f140c */
[----:B------:R4:W-:Y:S04]  /*12000*/  @!P5 ST.E.64 desc[UR48][R2.64], R148 ;  /* 0x000000940200d985 */ /* 0x0009e8000c101b30 */
.L_x_2599:
[----:B------:R-:W-:Y:S05]  /*12010*/  BSYNC B1 ;  /* 0x0000000000017941 */ /* 0x000fea0003800000 */
.L_x_2598:
[----:B--2-4-:R2:W3:Y:S04]  /*12020*/  SHFL.IDX PT, R3, R14, 0x1, 0x1c1f ;  /* 0x003c1f000e037f89 */ /* 0x0144e800000e0000 */
[----:B-1----:R2:W1:Y:S01]  /*12030*/  SHFL.IDX PT, R2, R0, 0x1, 0x1c1f ;  /* 0x003c1f0000027f89 */ /* 0x00246200000e0000 */
[----:B------:R-:W-:Y:S05]  /*12040*/  @P0 BRA `(.L_x_2597) ;  /* 0x0000001800200947 */ /* 0x000fea0003800000 */
[----:B------:R-:W-:Y:S01]  /*12050*/  ULDC UR4, c[0x0][0xac8] ;  /* 0x0002b20000047ab9 */ /* 0x000fe20000000800 */
[----:B------:R-:W-:Y:S01]  /*12060*/  VIADD R21, R17, 0xe0 ;  /* 0x000000e011157836 */ /* 0x000fe20000000000 */
[----:B------:R-:W-:Y:S01]  /*12070*/  ISETP.GE.AND P5, PT, R225, UR4, PT ;  /* 0x00000004e1007c0c */ /* 0x000fe2000bfa6270 */
[C---:B------:R-:W-:Y:S01]  /*12080*/  VIADD R19, R17.reuse, 0xe8 ;  /* 0x000000e811137836 */ /* 0x040fe20000000000 */
[----:B------:R-:W-:Y:S02]  /*12090*/  ISETP.GE.AND P4, PT, R17, UR4, PT ;  /* 0x0000000411007c0c */ /* 0x000fe4000bf86270 */
[----:B------:R-:W-:Y:S02]  /*120a0*/  ISETP.GE.AND P2, PT, R224, UR4, PT ;  /* 0x00000004e0007c0c */ /* 0x000fe4000bf46270 */
[----:B------:R-:W-:Y:S02]  /*120b0*/  ISETP.GE.AND P1, PT, R223, UR4, PT ;  /* 0x00000004df007c0c */ /* 0x000fe4000bf26270 */
[----:B------:R-:W-:-:S02]  /*120c0*/  ISETP.GE.AND P0, PT, R222, UR4, PT ;  /* 0x00000004de007c0c */ /* 0x000fc4000bf06270 */
[----:B0-2---:R-:W-:-:S03]  /*120d0*/  SHF.R.S32.HI R0, RZ, 0x1f, R23 ;  /* 0x0000001fff007819 */ /* 0x005fc60000011417 */
        /* <DEDUP_REMOVED lines=130> */
.L_x_2588:
[----:B------:R-:W0:Y:S01]  /*12900*/  LDC.64 R2, c[0x0][0xc00] ;  /* 0x00030000ff027b82 */ /* 0x000e220000000a00 */
[----:B------:R-:W-:Y:S01]  /*12910*/  ULDC.64 UR8, c[0x0][0xc00] ;  /* 0x0003000000087ab9 */ /* 0x000fe20000000a00 */
[----:B------:R-:W-:Y:S01]  /*12920*/  IMAD.MOV.U32 R7, RZ, RZ, RZ ;  /* 0x000000ffff077224 */ /* 0x000fe200078e00ff */
[----:B------:R-:W-:-:S05]  /*12930*/  UIMAD.WIDE UR8, UR41, 0x4, UR8 ;  /* 0x00000004290878a5 */ /* 0x000fca000f8e0208 */
[----:B------:R-:W1:Y:S01]  /*12940*/  LDC.64 R4, c[0x0][0xc08] ;  /* 0x00030200ff047b82 */ /* 0x000e620000000a00 */
[----:B0-----:R-:W-:Y:S01]  /*12950*/  ISETP.NE.U32.AND P0, PT, R2, RZ, PT ;  /* 0x000000ff0200720c */ /* 0x001fe20003f05070 */
[----:B------:R-:W-:Y:S01]  /*12960*/  IMAD.U32 R2, RZ, RZ, UR8 ;  /* 0x00000008ff027e24 */ /* 0x000fe2000f8e00ff */
[----:B------:R-:W-:Y:S01]  /*12970*/  R2UR UR4, R3 ;  /* 0x00000000030472ca */ /* 0x000fe200000e0000 */
[----:B------:R-:W-:Y:S01]  /*12980*/  IMAD.U32 R3, RZ, RZ, UR9 ;  /* 0x00000009ff037e24 */ /* 0x000fe2000f8e00ff */
[----:B-1----:R-:W-:-:S09]  /*12990*/  ISETP.NE.U32.AND P1, PT, R4, RZ, PT ;  /* 0x000000ff0400720c */ /* 0x002fd20003f25070 */
[----:B------:R-:W-:Y:S02]  /*129a0*/  VOTEU.ANY UP0, P0 ;  /* 0x00000000003f7886 */ /* 0x000fe40000000100 */
[----:B------:R-:W-:Y:S01]  /*129b0*/  UISETP.NE.AND.EX UP0, UPT, UR4, URZ, UPT, UP0 ;  /* 0x0000003f0400728c */ /* 0x000fe2000bf05300 */
[----:B------:R-:W-:Y:S01]  /*129c0*/  R2UR UR4, R5 ;  /* 0x00000000050472ca */ /* 0x000fe200000e0000 */
[----:B------:R-:W-:-:S04]  /*129d0*/  VOTEU.ANY UP1, P1 ;  /* 0x00000000003f7886 */ /* 0x000fc80000820100 */
[----:B------:R-:W-:-:S08]  /*129e0*/  PLOP3.LUT P0, PT, PT, PT, UP0, 0x80, 0x0 ;  /* 0x000000000000781c */ /* 0x000fd00003f0f008 */
[----:B------:R-:W-:-:S06]  /*129f0*/  UISETP.NE.AND.EX UP1, UPT, UR4, URZ, UPT, UP1 ;  /* 0x0000003f0400728c */ /* 0x000fcc000bf25310 */
[----:B------:R-:W-:Y:S01]  /*12a00*/  PLOP3.LUT P1, PT, PT, PT, UP1, 0x80, 0x0 ;  /* 0x000000000000781c */ /* 0x000fe20003f2f018 */
[----:B------:R0:W5:Y:S01]  /*12a10*/  @P0 LDG.E R7, desc[UR48][R2.64] ;  /* 0x0000003002070981 */ /* 0x000162000c1e1900 */
[----:B------:R-:W-:Y:S02]  /*12a20*/  ULDC UR4, c[0x0][0xa88] ;  /* 0x0002a20000047ab9 */ /* 0x000fe40000000800 */
[----:B------:R-:W-:Y:S01]  /*12a30*/  IMAD.U32 R0, RZ, RZ, UR4 ;  /* 0x00000004ff007e24 */ /* 0x000fe2000f8e00ff */
[----:B------:R-:W-:Y:S02]  /*12a40*/  @UP1 ULDC.64 UR8, c[0x0][0xc08] ;  /* 0x0003020000081ab9 */ /* 0x000fe40000000a00 */
[----:B------:R-:W-:-:S06]  /*12a50*/  @UP1 UIMAD.WIDE UR8, UR41, 0x4, UR8 ;  /* 0x00000004290818a5 */ /* 0x000fcc000f8e0208 */
[----:B------:R-:W-:Y:S02]  /*12a60*/  IMAD.U32 R4, RZ, RZ, UR8 ;  /* 0x00000008ff047e24 */ /* 0x000fe4000f8e00ff */
[----:B------:R-:W-:-:S05]  /*12a70*/  IMAD.U32 R5, RZ, RZ, UR9 ;  /* 0x00000009ff057e24 */ /* 0x000fca000f8e00ff */
[----:B------:R0:W5:Y:S01]  /*12a80*/  @P1 LDG.E R0, desc[UR48][R4.64] ;  /* 0x0000003004001981 */ /* 0x000162000c1e1900 */
[----:B------:R-:W-:Y:S01]  /*12a90*/  UISETP.NE.AND UP1, UPT, UR44, URZ, UPT ;  /* 0x0000003f2c00728c */ /* 0x000fe2000bf25270 */
[----:B------:R-:W1:Y:S10]  /*12aa0*/  S2R R6, SR_TID.X ;  /* 0x0000000000067919 */ /* 0x000e740000002100 */
[----:B------:R-:W-:Y:S01]  /*12ab0*/  @!UP1 ULDC UR44, c[0x0][0xad4] ;  /* 0x0002b500002c9ab9 */ /* 0x000fe20000000800 */
[----:B0-----:R-:W-:Y:S05]  /*12ac0*/  @P1 BRA `(.L_x_2600) ;  /* 0x0000000000101947 */ /* 0x001fea0003800000 */
[----:B------:R-:W-:Y:S05]  /*12ad0*/  @!P0 BRA `(.L_x_2600) ;  /* 0x00000000000c8947 */ /* 0x000fea0003800000 */
[----:B------:R-:W2:Y:S04]  /*12ae0*/  LDG.E R5, desc[UR48][R2.64] ;  /* 0x0000003002057981 */ /* 0x000ea8000c1e1900 */
[----:B-----5:R-:W2:Y:S02]  /*12af0*/  LDG.E R0, desc[UR48][R2.64+0x4] ;  /* 0x0000043002007981 */ /* 0x020ea4000c1e1900 */
[----:B--2---:R-:W-:-:S07]  /*12b00*/  IMAD.IADD R0, R0, 0x1, -R5 ;  /* 0x0000000100007824 */ /* 0x004fce00078e0a05 */
.L_x_2600:
[----:B-1----:R-:W-:Y:S01]  /*12b10*/  VIADD R10, R6, 0xffffff80 ;  /* 0xffffff80060a7836 */ /* 0x002fe20000000000 */
[----:B-----5:R-:W-:Y:S01]  /*12b20*/  R2UR UR20, R7 ;  /* 0x00000000071472ca */ /* 0x020fe200000e0000 */
[----:B------:R-:W-:Y:S01]  /*12b30*/  USHF.R.S32.HI UR8, URZ, 0x1f, UR41 ;  /* 0x0000001f3f087899 */ /* 0x000fe20008011429 */
[----:B------:R-:W-:Y:S01]  /*12b40*/  BSSY B1, `(.L_x_2601) ;  /* 0x000003c000017945 */ /* 0x000fe20003800000 */
[----:B------:R-:W-:Y:S01]  /*12b50*/  USEL UR4, UR41, URZ, !UP0 ;  /* 0x0000003f29047287 */ /* 0x000fe2000c000000 */
[----:B------:R-:W-:Y:S01]  /*12b60*/  ISETP.GT.AND P0, PT, R10, 0x7f, PT ;  /* 0x0000007f0a00780c */ /* 0x000fe20003f04270 */
[----:B------:R-:W-:-:S08]  /*12b70*/  USEL UR8, UR8, URZ, !UP0 ;  /* 0x0000003f08087287 */ /* 0x000fd0000c000000 */
[----:B------:R-:W-:-:S04]  /*12b80*/  USHF.R.S32.HI UR20, URZ, 0x1f, UR20 ;  /* 0x0000001f3f147899 */ /* 0x000fc80008011414 */
[----:B------:R-:W-:Y:S08]  /*12b90*/  @P0 BRA `(.L_x_2602) ;  /* 0x0000000000d80947 */ /* 0x000ff00003800000 */
[----:B------:R-:W0:Y:S01]  /*12ba0*/  S2R R6, SR_TID.X ;  /* 0x0000000000067919 */ /* 0x000e220000002100 */
[----:B------:R-:W1:Y:S01]  /*12bb0*/  LDC R9, c[0x0][0xbe8] ;  /* 0x0002fa00ff097b82 */ /* 0x000e620000000800 */
[----:B------:R-:W-:Y:S02]  /*12bc0*/  IMAD.U32 R3, RZ, RZ, UR42 ;  /* 0x0000002aff037e24 */ /* 0x000fe4000f8e00ff */
[----:B-1----:R-:W-:-:S03]  /*12bd0*/  IMAD R2, R0, R9, RZ ;  /* 0x0000000900027224 */ /* 0x002fc600078e02ff */
[----:B0-----:R-:W-:-:S04]  /*12be0*/  IADD3 R6, R3, -0x80, R6 ;  /* 0xffffff8003067810 */ /* 0x001fc80007ffe006 */
[----:B------:R-:W-:-:S13]  /*12bf0*/  ISETP.GE.AND P0, PT, R6, R2, PT ;  /* 0x000000020600720c */ /* 0x000fda0003f06270 */
[----:B------:R-:W-:Y:S05]  /*12c00*/  @P0 BRA `(.L_x_2602) ;  /* 0x0000000000bc0947 */ /* 0x000fea0003800000 */
[----:B------:R-:W-:Y:S01]  /*12c10*/  ISETP.NE.AND P0, PT, R9, 0x1, PT ;  /* 0x000000010900780c */ /* 0x000fe20003f05270 */
[----:B------:R-:W-:Y:S01]  /*12c20*/  UISETP.GT.AND UP0, UPT, UR44, 0x1, UPT ;  /* 0x000000012c00788c */ /* 0x000fe2000bf04270 */
[----:B------:R-:W-:Y:S01]  /*12c30*/  IMAD.MOV.U32 R4, RZ, RZ, R6 ;  /* 0x000000ffff047224 */ /* 0x000fe200078e0006 */
[----:B------:R-:W-:Y:S02]  /*12c40*/  UMOV UR18, 0x9b8 ;  /* 0x000009b800127882 */ /* 0x000fe40000000000 */
[----:B------:R-:W-:Y:S02]  /*12c50*/  USEL UR18, UR18, 0x978, UP0 ;  /* 0x0000097812127887 */ /* 0x000fe40008000000 */
[----:B------:R-:W-:-:S06]  /*12c60*/  USEL UR9, UR43, URZ, UP0 ;  /* 0x0000003f2b097287 */ /* 0x000fcc0008000000 */
[----:B------:R-:W0:Y:S04]  /*12c70*/  @P0 LDC R5, c[0x0][0xbec] ;  /* 0x0002fb00ff050b82 */ /* 0x000e280000000800 */
[----:B------:R-:W-:Y:S01]  /*12c80*/  ULDC.64 UR10, c[0x0][UR18+0x218] ;  /* 0x00008600120a7abb */ /* 0x000fe20008000a00 */
[----:B------:R-:W-:Y:S01]  /*12c90*/  ULDC.64 UR12, c[0x0][UR18+0x220] ;  /* 0x00008800120c7abb */ /* 0x000fe20008000a00 */
[----:B------:R-:W-:Y:S02]  /*12ca0*/  UIMAD.WIDE.U32 UR16, UR10, UR40, URZ ;  /* 0x000000280a1072a5 */ /* 0x000fe4000f8e003f */
[----:B------:R-:W1:Y:S01]  /*12cb0*/  @P0 LDC R8, c[0x0][0xbf0] ;  /* 0x0002fc00ff080b82 */ /* 0x000e620000000800 */
[----:B------:R-:W-:Y:S02]  /*12cc0*/  UIMAD UR19, UR11, UR40, URZ ;  /* 0x000000280b1372a4 */ /* 0x000fe4000f8e023f */
[----:B------:R-:W-:Y:S01]  /*12cd0*/  UIMAD UR13, UR13, UR4, URZ ;  /* 0x000000040d0d72a4 */ /* 0x000fe2000f8e023f */
[----:B------:R-:W-:Y:S01]  /*12ce0*/  IMAD.U32 R2, RZ, RZ, UR16 ;  /* 0x00000010ff027e24 */ /* 0x000fe2000f8e00ff */
[----:B------:R-:W-:Y:S01]  /*12cf0*/  UIMAD.WIDE.U32 UR10, UR12, UR4, URZ ;  /* 0x000000040c0a72a5 */ /* 0x000fe2000f8e003f */
[----:B------:R-:W-:Y:S01]  /*12d00*/  IMAD.U32 R3, RZ, RZ, UR17 ;  /* 0x00000011ff037e24 */ /* 0x000fe2000f8e00ff */
[----:B------:R-:W-:-:S02]  /*12d10*/  UIADD3 UR19, UR17, UR19, URZ ;  /* 0x0000001311137290 */ /* 0x000fc4000fffe03f */
[----:B------:R-:W-:Y:S01]  /*12d20*/  UIMAD UR13, UR12, UR8, UR13 ;  /* 0x000000080c0d72a4 */ /* 0x000fe2000f8e020d */
[----:B------:R-:W-:-:S03]  /*12d30*/  ULDC.64 UR14, c[0x0][UR18+0x228] ;  /* 0x00008a00120e7abb */ /* 0x000fc60008000a00 */
[----:B------:R-:W-:Y:S01]  /*12d40*/  UIADD3 UR13, UR11, UR13, URZ ;  /* 0x0000000d0b0d7290 */ /* 0x000fe2000fffe03f */
[----:B------:R-:W-:Y:S01]  /*12d50*/  IMAD.U32 R11, RZ, RZ, UR19 ;  /* 0x00000013ff0b7e24 */ /* 0x000fe2000f8e00ff */
[----:B------:R-:W-:Y:S01]  /*12d60*/  UIMAD.WIDE.U32 UR16, UR14, UR9, URZ ;  /* 0x000000090e1072a5 */ /* 0x000fe2000f8e003f */
[----:B0-----:R-:W-:Y:S01]  /*12d70*/  @P0 IMAD.HI.U32 R5, R6, R5, RZ ;  /* 0x0000000506050227 */ /* 0x001fe200078e00ff */
[----:B------:R-:W-:-:S04]  /*12d80*/  UIMAD UR9, UR15, UR9, URZ ;  /* 0x000000090f0972a4 */ /* 0x000fc8000f8e023f */
[----:B------:R-:W-:Y:S01]  /*12d90*/  UIADD3 UR9, UR17, UR9, URZ ;  /* 0x0000000911097290 */ /* 0x000fe2000fffe03f */
[----:B-1----:R-:W-:Y:S02]  /*12da0*/  @P0 SHF.R.U32.HI R4, RZ, R8, R5 ;  /* 0x00000008ff040219 */ /* 0x002fe40000011605 */
[----:B------:R-:W-:Y:S01]  /*12db0*/  IADD3 R3, P0, P1, R2, UR10, R7 ;  /* 0x0000000a02037c10 */ /* 0x000fe2000f91e007 */
[----:B------:R-:W-:Y:S01]  /*12dc0*/  IMAD.U32 R2, RZ, RZ, UR20 ;  /* 0x00000014ff027e24 */ /* 0x000fe2000f8e00ff */
[----:B------:R-:W-:Y:S01]  /*12dd0*/  ULDC.64 UR10, c[0x0][UR18+0x210] ;  /* 0x00008400120a7abb */ /* 0x000fe20008000a00 */
[----:B------:R-:W-:-:S04]  /*12de0*/  IMAD.MOV R5, RZ, RZ, -R4 ;  /* 0x000000ffff057224 */ /* 0x000fc800078e0a04 */
[----:B------:R-:W-:Y:S01]  /*12df0*/  IMAD R5, R9, R5, R6 ;  /* 0x0000000509057224 */ /* 0x000fe200078e0206 */
[----:B------:R-:W-:Y:S01]  /*12e00*/  IADD3.X R6, R11, UR13, R2, P0, P1 ;  /* 0x0000000d0b067c10 */ /* 0x000fe200087e2402 */
[----:B------:R-:W-:Y:S01]  /*12e10*/  ULDC.64 UR12, c[0x0][0xba8] ;  /* 0x0002ea00000c7ab9 */ /* 0x000fe20000000a00 */
[----:B------:R-:W-:Y:S01]  /*12e20*/  IADD3 R2, P0, P1, R4, UR16, R3 ;  /* 0x0000001004027c10 */ /* 0x000fe2000f91e003 */
[----:B------:R-:W-:Y:S01]  /*12e30*/  IMAD R9, R5, UR11, RZ ;  /* 0x0000000b05097c24 */ /* 0x000fe2000f8e02ff */
[----:B------:R-:W-:Y:S01]  /*12e40*/  SHF.R.S32.HI R3, RZ, 0x1f, R4 ;  /* 0x0000001fff037819 */ /* 0x000fe20000011404 */
[----:B------:R-:W-:Y:S01]  /*12e50*/  @!UP0 ULDC UR12, c[0x0][0xb50] ;  /* 0x0002d400000c8ab9 */ /* 0x000fe20000000800 */
[----:B------:R-:W-:Y:S01]  /*12e60*/  SHF.R.S32.HI R4, RZ, 0x1f, R5 ;  /* 0x0000001fff047819 */ /* 0x000fe20000011405 */
[----:B------:R-:W-:Y:S01]  /*12e70*/  @!UP0 ULDC UR13, c[0x0][0xb54] ;  /* 0x0002d500000d8ab9 */ /* 0x000fe20000000800 */
[----:B------:R-:W-:-:S03]  /*12e80*/  IADD3.X R3, R3, UR9, R6, P0, P1 ;  /* 0x0000000903037c10 */ /* 0x000fc600087e2406 */
[----:B------:R-:W-:Y:S02]  /*12e90*/  IMAD R9, R4, UR10, R9 ;  /* 0x0000000a04097c24 */ /* 0x000fe4000f8e0209 */
[----:B------:R-:W-:-:S04]  /*12ea0*/  IMAD.WIDE.U32 R2, R5, UR10, R2 ;  /* 0x0000000a05027c25 */ /* 0x000fc8000f8e0002 */
[----:B------:R-:W-:Y:S01]  /*12eb0*/  IMAD.IADD R3, R3, 0x1, R9 ;  /* 0x0000000103037824 */ /* 0x000fe200078e0209 */
[----:B------:R-:W-:-:S04]  /*12ec0*/  LEA R4, P0, R2, UR12, 0x2 ;  /* 0x0000000c02047c11 */ /* 0x000fc8000f8010ff */
[----:B------:R-:W-:Y:S01]  /*12ed0*/  LEA.HI.X R5, R2, UR13, R3, 0x2, P0 ;  /* 0x0000000d02057c11 */ /* 0x000fe200080f1403 */
[----:B------:R-:W-:-:S05]  /*12ee0*/  IMAD.MOV.U32 R3, RZ, RZ, -0x800000 ;  /* 0xff800000ff037424 */ /* 0x000fca00078e00ff */
[----:B------:R0:W-:Y:S03]  /*12ef0*/  STG.E desc[UR48][R4.64], R3 ;  /* 0x0000000304007986 */ /* 0x0001e6000c101930 */
.L_x_2602:
[----:B------:R-:W-:Y:S05]  /*12f00*/  BSYNC B1 ;  /* 0x0000000000017941 */ /* 0x000fea0003800000 */
.L_x_2601:
[----:B------:R-:W-:-:S06]  /*12f10*/  UISETP.GT.AND UP0, UPT, UR44, 0x1, UPT ;  /* 0x000000012c00788c */ /* 0x000fcc000bf04270 */
[----:B------:R-:W-:-:S13]  /*12f20*/  PLOP3.LUT P0, PT, PT, PT, UP0, 0x80, 0x0 ;  /* 0x000000000000781c */ /* 0x000fda0003f0f008 */
[----:B------:R-:W-:Y:S05]  /*12f30*/  @P0 BRA `(.L_x_2597) ;  /* 0x0000000800640947 */ /* 0x000fea0003800000 */
[----:B------:R-:W1:Y:S01]  /*12f40*/  LDC R11, c[0x0][0xbe8] ;  /* 0x0002fa00ff0b7b82 */ /* 0x000e620000000800 */
[C---:B------:R-:W-:Y:S01]  /*12f50*/  R2UR UR10, R7.reuse ;  /* 0x00000000070a72ca */ /* 0x040fe200000e0000 */
[----:B------:R-:W-:Y:S01]  /*12f60*/  ULDC.64 UR12, c[0x0][0xaa0] ;  /* 0x0002a800000c7ab9 */ /* 0x000fe20000000a00 */
[----:B------:R-:W-:Y:S01]  /*12f70*/  R2UR UR14, R7 ;  /* 0x00000000070e72ca */ /* 0x000fe200000e0000 */
[----:B------:R-:W-:Y:S01]  /*12f80*/  UIMAD UR9, UR20, UR12, URZ ;  /* 0x0000000c140972a4 */ /* 0x000fe2000f8e023f */
[----:B0-----:R-:W-:Y:S01]  /*12f90*/  SHF.R.S32.HI R3, RZ, 0x1f, R10 ;  /* 0x0000001fff037819 */ /* 0x001fe2000001140a */
[----:B------:R-:W-:Y:S03]  /*12fa0*/  BSSY B1, `(.L_x_2603) ;  /* 0x0000050000017945 */ /* 0x000fe60003800000 */
[----:B------:R-:W-:-:S04]  /*12fb0*/  LEA.HI R2, R3, R10, RZ, 0x3 ;  /* 0x0000000a03027211 */ /* 0x000fc800078f18ff */
[----:B------:R-:W-:Y:S01]  /*12fc0*/  LOP3.LUT R5, R2, 0xfffffff8, RZ, 0xc0, !PT ;  /* 0xfffffff802057812 */ /* 0x000fe200078ec0ff */
[----:B------:R-:W-:Y:S01]  /*12fd0*/  UIMAD.WIDE.U32 UR10, UR10, UR12, URZ ;  /* 0x0000000c0a0a72a5 */ /* 0x000fe2000f8e003f */
[----:B------:R-:W-:Y:S01]  /*12fe0*/  SHF.R.S32.HI R13, RZ, 0x3, R2 ;  /* 0x00000003ff0d7819 */ /* 0x000fe20000011402 */
[----:B------:R-:W-:Y:S02]  /*12ff0*/  UIMAD UR9, UR14, UR13, UR9 ;  /* 0x0000000d0e0972a4 */ /* 0x000fe4000f8e0209 */
[----:B------:R-:W-:Y:S01]  /*13000*/  IMAD.IADD R10, R10, 0x1, -R5 ;  /* 0x000000010a0a7824 */ /* 0x000fe200078e0a05 */
[----:B------:R-:W-:Y:S01]  /*13010*/  ULDC.64 UR12, c[0x0][0xae8] ;  /* 0x0002ba00000c7ab9 */ /* 0x000fe20000000a00 */
[----:B------:R-:W-:Y:S02]  /*13020*/  UIADD3 UR11, UR11, UR9, URZ ;  /* 0x000000090b0b7290 */ /* 0x000fe4000fffe03f */
[----:B------:R-:W-:Y:S01]  /*13030*/  IMAD R2, R10, 0x20, R13 ;  /* 0x000000200a027824 */ /* 0x000fe200078e020d */
[----:B-1----:R-:W-:Y:S01]  /*13040*/  ISETP.NE.AND P0, PT, R11, 0x1, PT ;  /* 0x000000010b00780c */ /* 0x002fe20003f05270 */
[----:B------:R-:W-:-:S02]  /*13050*/  UIMAD.WIDE.U32 UR10, UR40, UR12, UR10 ;  /* 0x0000000c280a72a5 */ /* 0x000fc4000f8e000a */
[----:B------:R-:W-:Y:S02]  /*13060*/  VIADD R6, R2, UR42 ;  /* 0x0000002a02067c36 */ /* 0x000fe40008000000 */
[----:B------:R-:W-:Y:S02]  /*13070*/  UIMAD UR9, UR40, UR13, UR11 ;  /* 0x0000000d280972a4 */ /* 0x000fe4000f8e020b */
[----:B------:R-:W-:Y:S01]  /*13080*/  IMAD.MOV.U32 R5, RZ, RZ, R6 ;  /* 0x000000ffff057224 */ /* 0x000fe200078e0006 */
[----:B------:R-:W-:Y:S02]  /*13090*/  ULDC.64 UR12, c[0x0][0xaf0] ;  /* 0x0002bc00000c7ab9 */ /* 0x000fe40000000a00 */
[----:B------:R-:W-:-:S03]  /*130a0*/  UIMAD UR8, UR8, UR12, URZ ;  /* 0x0000000c080872a4 */ /* 0x000fc6000f8e023f */
[----:B------:R-:W0:Y:S01]  /*130b0*/  @P0 LDC R3, c[0x0][0xbec] ;  /* 0x0002fb00ff030b82 */ /* 0x000e220000000800 */
[----:B------:R-:W-:-:S03]  /*130c0*/  UIMAD UR11, UR4, UR13, UR8 ;  /* 0x0000000d040b72a4 */ /* 0x000fc6000f8e0208 */
[----:B------:R-:W-:Y:S02]  /*130d0*/  UMOV UR8, UR10 ;  /* 0x0000000a00087c82 */ /* 0x000fe40008000000 */
[----:B------:R-:W-:Y:S02]  /*130e0*/  UIMAD.WIDE.U32 UR8, UR4, UR12, UR8 ;  /* 0x0000000c040872a5 */ /* 0x000fe4000f8e0008 */
[----:B------:R-:W1:Y:S02]  /*130f0*/  @P0 LDC R7, c[0x0][0xbf0] ;  /* 0x0002fc00ff070b82 */ /* 0x000e640000000800 */
[----:B------:R-:W-:-:S03]  /*13100*/  UIADD3 UR4, UR9, UR11, URZ ;  /* 0x0000000b09047290 */ /* 0x000fc6000fffe03f */
[----:B------:R-:W-:Y:S01]  /*13110*/  ULDC.64 UR10, c[0x0][0xae0] ;  /* 0x0002b800000a7ab9 */ /* 0x000fe20000000a00 */
        /* <DEDUP_REMOVED lines=11> */
[----:B------:R-:W-:Y:S02]  /*131d0*/  VIADD R6, R13, UR42 ;  /* 0x0000002a0d067c36 */ /* 0x000fe40008000000 */
[----:B------:R-:W-:Y:S01]  /*131e0*/  IMAD R9, R5, UR11, R4 ;  /* 0x0000000b05097c24 */ /* 0x000fe2000f8e0204 */
[----:B------:R-:W-:Y:S01]  /*131f0*/  SHF.R.S32.HI R4, RZ, 0x1f, R7 ;  /* 0x0000001fff047819 */ /* 0x000fe20000011407 */
[----:B------:R-:W-:Y:S02]  /*13200*/  IMAD R11, R0, R11, RZ ;  /* 0x0000000b000b7224 */ /* 0x000fe400078e02ff */
[----:B------:R-:W-:-:S02]  /*13210*/  IMAD.IADD R3, R3, 0x1, R9 ;  /* 0x0000000103037824 */ /* 0x000fc400078e0209 */
[----:B------:R-:W-:Y:S02]  /*13220*/  IMAD R4, R4, UR8, RZ ;  /* 0x0000000804047c24 */ /* 0x000fe4000f8e02ff */
[----:B------:R-:W-:-:S04]  /*13230*/  IMAD.WIDE.U32 R2, R7, UR8, R2 ;  /* 0x0000000807027c25 */ /* 0x000fc8000f8e0002 */
[----:B------:R-:W-:Y:S01]  /*13240*/  IMAD R5, R7, UR9, R4 ;  /* 0x0000000907057c24 */ /* 0x000fe2000f8e0204 */
[----:B------:R-:W-:Y:S01]  /*13250*/  ULDC.64 UR8, c[0x0][0xa80] ;  /* 0x0002a00000087ab9 */ /* 0x000fe20000000a00 */
        /* <DEDUP_REMOVED lines=36> */
.L_x_2604:
[----:B------:R-:W-:Y:S05]  /*134a0*/  BSYNC B1 ;  /* 0x0000000000017941 */ /* 0x000fea0003800000 */
.L_x_2603:
        /* <DEDUP_REMOVED lines=21> */
.L_x_2606:
[----:B------:R-:W-:Y:S05]  /*13600*/  BSYNC B1 ;  /* 0x0000000000017941 */ /* 0x000fea0003800000 */
.L_x_2605:
        /* <DEDUP_REMOVED lines=21> */
.L_x_2608:
[----:B------:R-:W-:Y:S05]  /*13760*/  BSYNC B1 ;  /* 0x0000000000017941 */ /* 0x000fea0003800000 */
.L_x_2607:
        /* <DEDUP_REMOVED lines=22> */
.L_x_2597:
[----:B------:R-:W-:Y:S05]  /*138d0*/  BSYNC B0 ;  /* 0x0000000000007941 */ /* 0x000fea0003800000 */
.L_x_2587:
[----:B------:R-:W-:Y:S02]  /*138e0*/  ULDC UR4, c[0x0][0xc3c] ;  /* 0x00030f0000047ab9 */ /* 0x000fe40000000800 */
[----:B------:R-:W-:-:S06]  /*138f0*/  UISETP.GE.AND UP0, UPT, UR7, UR4, UPT ;  /* 0x000000040700728c */ /* 0x000fcc000bf06270 */
[----:B------:R-:W-:-:S13]  /*13900*/  PLOP3.LUT P0, PT, PT, PT, UP0, 0x80, 0x0 ;  /* 0x000000000000781c */ /* 0x000fda0003f0f008 */
[----:B------:R-:W-:Y:S05]  /*13910*/  @!P0 BRA `(.L_x_2609) ;  /* 0xfffffed400c48947 */ /* 0x000fea000383ffff */
[----:B------:R-:W-:Y:S05]  /*13920*/  EXIT ;  /* 0x000000000000794d */ /* 0x000fea0003800000 */
.L_x_2496:
        /* <DEDUP_REMOVED lines=16> */
.L_x_2610:
        /* <DEDUP_REMOVED lines=43> */
.L_x_2614:
        /* <DEDUP_REMOVED lines=35> */
.L_x_2612:
        /* <DEDUP_REMOVED lines=9> */
[----:B0-----:R-:W-:-:S07]  /*13fa0*/  ISETP.NE.AND P1, PT, R9, 0x1, PT ;  /* 0x000000010900780c */ /* 0x001fce0003f25270 */
[----:B-1----:R-:W-:Y:S06]  /*13fb0*/  @!P0 BRA `(.L_x_2615) ;  /* 0x0000000000088947 */ /* 0x002fec0003800000 */
[----:B------:R-:W-:-:S06]  /*13fc0*/  VIADD R24, R27, 0xffffffff ;  /* 0xffffffff1b187836 */ /* 0x000fcc0000000000 */
[----:B------:R0:W1:Y:S02]  /*13fd0*/  SHFL.IDX PT, R24, R5, R24, 0x1f ;  /* 0x00001f1805187589 */ /* 0x00006400000e0000 */
.L_x_2615:
[----:B-1----:R-:W-:Y:S02]  /*13fe0*/  IMAD R24, R24, UR5, R3 ;  /* 0x0000000518187c24 */ /* 0x002fe4000f8e0203 */
[----:B------:R-:W-:-:S03]  /*13ff0*/  VIADD R27, R27, UR4 ;  /* 0x000000041b1b7c36 */ /* 0x000fc60008000000 */
[----:B0-----:R-:W-:Y:S01]  /*14000*/  IADD3 R5, -R24, UR6, RZ ;  /* 0x0000000618057c10 */ /* 0x001fe2000fffe1ff */
[----:B------:R-:W-:Y:S06]  /*14010*/  @!P1 BRA `(.L_x_2616) ;  /* 0x0000000000e89947 */ /* 0x000fec0003800000 */
[-C--:B--2---:R-:W-:Y:S02]  /*14020*/  IABS R12, R6.reuse ;  /* 0x00000006000c7213 */ /* 0x084fe40000000000 */
[----:B------:R-:W-:Y:S02]  /*14030*/  IABS R4, R9 ;  /* 0x0000000900047213 */ /* 0x000fe40000000000 */
[----:B------:R-:W0:Y:S01]  /*14040*/  I2F.RP R8, R12 ;  /* 0x0000000c00087306 */ /* 0x000e220000209400 */
[----:B------:R-:W-:-:S07]  /*14050*/  IABS R13, R6 ;  /* 0x00000006000d7213 */ /* 0x000fce0000000000 */
[----:B------:R-:W1:Y:S08]  /*14060*/  I2F.RP R10, R4 ;  /* 0x00000004000a7306 */ /* 0x000e700000209400 */
[----:B0-----:R-:W0:Y:S08]  /*14070*/  MUFU.RCP R8, R8 ;  /* 0x0000000800087308 */ /* 0x001e300000001000 */
[----:B-1----:R-:W-:Y:S01]  /*14080*/  MUFU.RCP R10, R10 ;  /* 0x0000000a000a7308 */ /* 0x002fe20000001000 */
[----:B0-----:R-:W-:Y:S01]  /*14090*/  VIADD R2, R8, 0xffffffe ;  /* 0x0ffffffe08027836 */ /* 0x001fe20000000000 */
[----:B------:R-:W-:-:S06]  /*140a0*/  IABS R8, R5 ;  /* 0x0000000500087213 */ /* 0x000fcc0000000000 */
[----:B------:R0:W1:Y:S02]  /*140b0*/  F2I.FTZ.U32.TRUNC.NTZ R3, R2 ;  /* 0x0000000200037305 */ /* 0x000064000021f000 */
[----:B0-----:R-:W-:Y:S02]  /*140c0*/  IMAD.MOV.U32 R2, RZ, RZ, RZ ;  /* 0x000000ffff027224 */ /* 0x001fe400078e00ff */
[----:B-1----:R-:W-:-:S04]  /*140d0*/  IMAD.MOV R11, RZ, RZ, -R3 ;  /* 0x000000ffff0b7224 */ /* 0x002fc800078e0a03 */
[----:B------:R-:W-:-:S04]  /*140e0*/  IMAD R11, R11, R12, RZ ;  /* 0x0000000c0b0b7224 */ /* 0x000fc800078e02ff */
[----:B------:R-:W-:-:S04]  /*140f0*/  IMAD.HI.U32 R3, R3, R11, R2 ;  /* 0x0000000b03037227 */ /* 0x000fc800078e0002 */
[----:B------:R-:W-:Y:S02]  /*14100*/  IMAD.MOV R11, RZ, RZ, -R13 ;  /* 0x000000ffff0b7224 */ /* 0x000fe400078e0a0d */
[----:B------:R-:W-:-:S04]  /*14110*/  IMAD.HI.U32 R2, R3, R8, RZ ;  /* 0x0000000803027227 */ /* 0x000fc800078e00ff */
[----:B------:R-:W-:Y:S01]  /*14120*/  IMAD R3, R2, R11, R8 ;  /* 0x0000000b02037224 */ /* 0x000fe200078e0208 */
[----:B------:R-:W-:Y:S01]  /*14130*/  LOP3.LUT R8, R5, R6, RZ, 0x3c, !PT ;  /* 0x0000000605087212 */ /* 0x000fe200078e3cff */
[----:B------:R-:W-:-:S03]  /*14140*/  VIADD R11, R10, 0xffffffe ;  /* 0x0ffffffe0a0b7836 */ /* 0x000fc60000000000 */
[----:B------:R-:W-:Y:S02]  /*14150*/  ISETP.GT.U32.AND P1, PT, R12, R3, PT ;  /* 0x000000030c00720c */ /* 0x000fe40003f24070 */
[----:B------:R-:W-:-:S11]  /*14160*/  ISETP.GE.AND P2, PT, R8, RZ, PT ;  /* 0x000000ff0800720c */ /* 0x000fd60003f46270 */
[----:B------:R-:W-:Y:S02]  /*14170*/  @!P1 IMAD.IADD R3, R3, 0x1, -R12 ;  /* 0x0000000103039824 */ /* 0x000fe400078e0a0c */
[----:B------:R-:W-:Y:S01]  /*14180*/  @!P1 VIADD R2, R2, 0x1 ;  /* 0x0000000102029836 */ /* 0x000fe20000000000 */
[----:B------:R-:W-:Y:S02]  /*14190*/  ISETP.NE.AND P1, PT, R6, RZ, PT ;  /* 0x000000ff0600720c */ /* 0x000fe40003f25270 */
[----:B------:R-:W-:Y:S02]  /*141a0*/  ISETP.GE.U32.AND P0, PT, R3, R12, PT ;  /* 0x0000000c0300720c */ /* 0x000fe40003f06070 */
[----:B------:R-:W0:Y:S11]  /*141b0*/  F2I.FTZ.U32.TRUNC.NTZ R3, R11 ;  /* 0x0000000b00037305 */ /* 0x000e36000021f000 */
        /* <DEDUP_REMOVED lines=9> */
[----:B------:R-:W-:-:S04]  /*14250*/  IMAD.MOV.U32 R2, RZ, RZ, RZ ;  /* 0x000000ffff027224 */ /* 0x000fc800078e00ff */
[----:B------:R-:W-:-:S04]  /*14260*/  IMAD.HI.U32 R2, R3, R11, R2 ;  /* 0x0000000b03027227 */ /* 0x000fc800078e0002 */
[----:B------:R-:W-:Y:S02]  /*14270*/  IMAD.MOV.U32 R3, RZ, RZ, R8 ;  /* 0x000000ffff037224 */ /* 0x000fe400078e0008 */
[----:B------:R-:W-:Y:S02]  /*14280*/  IMAD.MOV.U32 R8, RZ, RZ, R12 ;  /* 0x000000ffff087224 */ /* 0x000fe400078e000c */
[----:B------:R-:W-:-:S04]  /*14290*/  IMAD.HI.U32 R2, R2, R3, RZ ;  /* 0x0000000302027227 */ /* 0x000fc800078e00ff */
[----:B------:R-:W-:-:S05]  /*142a0*/  IMAD R3, R2, R8, R3 ;  /* 0x0000000802037224 */ /* 0x000fca00078e0203 */
[----:B------:R-:W-:-:S13]  /*142b0*/  ISETP.GT.U32.AND P1, PT, R4, R3, PT ;  /* 0x000000030400720c */ /* 0x000fda0003f24070 */
[----:B------:R-:W-:Y:S02]  /*142c0*/  @!P1 IMAD.IADD R3, R3, 0x1, -R4 ;  /* 0x0000000103039824 */ /* 0x000fe400078e0a04 */
[----:B------:R-:W-:Y:S01]  /*142d0*/  @!P1 VIADD R2, R2, 0x1 ;  /* 0x0000000102029836 */ /* 0x000fe20000000000 */
[----:B------:R-:W-:Y:S02]  /*142e0*/  ISETP.NE.AND P1, PT, R9, RZ, PT ;  /* 0x000000ff0900720c */ /* 0x000fe40003f25270 */
[----:B------:R-:W-:Y:S02]  /*142f0*/  ISETP.GE.U32.AND P0, PT, R3, R4, PT ;  /* 0x000000040300720c */ /* 0x000fe40003f06070 */
[----:B------:R-:W-:-:S04]  /*14300*/  LOP3.LUT R3, R10, R9, RZ, 0x3c, !PT ;  /* 0x000000090a037212 */ /* 0x000fc800078e3cff */
[----:B------:R-:W-:Y:S01]  /*14310*/  ISETP.GE.AND P2, PT, R3, RZ, PT ;  /* 0x000000ff0300720c */ /* 0x000fe20003f46270 */
[----:B------:R-:W-:-:S06]  /*14320*/  IMAD.MOV R3, RZ, RZ, -R10 ;  /* 0x000000ffff037224 */ /* 0x000fcc00078e0a0a */
[----:B------:R-:W-:-:S06]  /*14330*/  @P0 VIADD R2, R2, 0x1 ;  /* 0x0000000102020836 */ /* 0x000fcc0000000000 */
[----:B------:R-:W-:Y:S01]  /*14340*/  @!P2 IMAD.MOV R2, RZ, RZ, -R2 ;  /* 0x000000ffff02a224 */ /* 0x000fe200078e0a02 */
[----:B------:R-:W-:-:S05]  /*14350*/  @!P1 LOP3.LUT R2, RZ, R9, RZ, 0x33, !PT ;  /* 0x00000009ff029212 */ /* 0x000fca00078e33ff */
[----:B------:R-:W-:-:S04]  /*14360*/  IMAD.MOV R26, RZ, RZ, -R2 ;  /* 0x000000ffff1a7224 */ /* 0x000fc800078e0a02 */
[C---:B------:R-:W-:Y:S02]  /*14370*/  IMAD R26, R9.reuse, R26, R10 ;  /* 0x0000001a091a7224 */ /* 0x040fe400078e020a */
[----:B------:R-:W-:Y:S02]  /*14380*/  IMAD R9, R9, 0x1000000, R2 ;  /* 0x0100000009097824 */ /* 0x000fe400078e0202 */
[----:B------:R-:W-:Y:S02]  /*14390*/  IMAD R2, R6, R3, R5 ;  /* 0x0000000306027224 */ /* 0x000fe400078e0205 */
[----:B------:R-:W-:Y:S01]  /*143a0*/  IMAD R26, R26, 0x10000, R9 ;  /* 0x000100001a1a7824 */ /* 0x000fe200078e0209 */
[----:B------:R-:W-:Y:S06]  /*143b0*/  BRA `(.L_x_2617) ;  /* 0x0000000000f47947 */ /* 0x000fec0003800000 */
.L_x_2616:
[----:B------:R-:W0:Y:S02]  /*143c0*/  LDC.64 R2, c[0x0][0xc90] ;  /* 0x00032400ff027b82 */ /* 0x000e240000000a00 */
[----:B0-----:R-:W-:-:S05]  /*143d0*/  IMAD.WIDE R2, R27, 0x4, R2 ;  /* 0x000000041b027825 */ /* 0x001fca00078e0202 */
[----:B------:R0:W2:Y:S01]  /*143e0*/  LDG.E R13, desc[UR48][R2.64] ;  /* 0x00000030020d7981 */ /* 0x0000a2000c1e1900 */
[----:B------:R-:W-:Y:S01]  /*143f0*/  IABS R15, R5 ;  /* 0x00000005000f7213 */ /* 0x000fe20000000000 */
[----:B0-----:R-:W-:Y:S02]  /*14400*/  IMAD.MOV.U32 R2, RZ, RZ, RZ ;  /* 0x000000ffff027224 */ /* 0x001fe400078e00ff */
[----:B--2---:R-:W-:-:S05]  /*14410*/  IMAD R4, R6, R13, RZ ;  /* 0x0000000d06047224 */ /* 0x004fca00078e02ff */
[-C--:B------:R-:W-:Y:S02]  /*14420*/  IABS R10, R4.reuse ;  /* 0x00000004000a7213 */ /* 0x080fe40000000000 */
[----:B------:R-:W-:Y:S02]  /*14430*/  IABS R12, R4 ;  /* 0x00000004000c7213 */ /* 0x000fe40000000000 */
[----:B------:R-:W0:Y:S08]  /*14440*/  I2F.RP R8, R10 ;  /* 0x0000000a00087306 */ /* 0x000e300000209400 */
[----:B0-----:R-:W0:Y:S02]  /*14450*/  MUFU.RCP R8, R8 ;  /* 0x0000000800087308 */ /* 0x001e240000001000 */
[----:B0-----:R-:W-:-:S06]  /*14460*/  VIADD R9, R8, 0xffffffe ;  /* 0x0ffffffe08097836 */ /* 0x001fcc0000000000 */
[----:B------:R-:W0:Y:S02]  /*14470*/  F2I.FTZ.U32.TRUNC.NTZ R3, R9 ;  /* 0x0000000900037305 */ /* 0x000e24000021f000 */
[----:B0-----:R-:W-:-:S04]  /*14480*/  IMAD.MOV R11, RZ, RZ, -R3 ;  /* 0x000000ffff0b7224 */ /* 0x001fc800078e0a03 */
[----:B------:R-:W-:-:S04]  /*14490*/  IMAD R11, R11, R10, RZ ;  /* 0x0000000a0b0b7224 */ /* 0x000fc800078e02ff */
[----:B------:R-:W-:-:S04]  /*144a0*/  IMAD.HI.U32 R2, R3, R11, R2 ;  /* 0x0000000b03027227 */ /* 0x000fc800078e0002 */
[----:B------:R-:W-:Y:S02]  /*144b0*/  IMAD.MOV R3, RZ, RZ, -R12 ;  /* 0x000000ffff037224 */ /* 0x000fe400078e0a0c */
        /* <DEDUP_REMOVED lines=12> */
[----:B------:R-:W-:Y:S02]  /*14580*/  IMAD R11, R13, R2, RZ ;  /* 0x000000020d0b7224 */ /* 0x000fe400078e02ff */
[----:B------:R-:W-:Y:S02]  /*14590*/  IMAD.MOV R2, RZ, RZ, -R2 ;  /* 0x000000ffff027224 */ /* 0x000fe400078e0a02 */
[----:B------:R-:W-:Y:S02]  /*145a0*/  IMAD.MOV R3, RZ, RZ, -R11 ;  /* 0x000000ffff037224 */ /* 0x000fe400078e0a0b */
[----:B------:R-:W-:Y:S02]  /*145b0*/  IMAD R4, R4, R2, R5 ;  /* 0x0000000204047224 */ /* 0x000fe400078e0205 */
[----:B------:R-:W-:Y:S01]  /*145c0*/  IMAD.MOV.U32 R2, RZ, RZ, RZ ;  /* 0x000000ffff027224 */ /* 0x000fe200078e00ff */
[----:B------:R-:W-:-:S04]  /*145d0*/  VIADDMNMX R13, R3, UR5, R13, PT ;  /* 0x00000005030d7c46 */ /* 0x000fc8000b80010d */
[-C--:B------:R-:W-:Y:S01]  /*145e0*/  IABS R10, R13.reuse ;  /* 0x0000000d000a7213 */ /* 0x080fe20000000000 */
[----:B------:R-:W-:Y:S01]  /*145f0*/  IMAD.MOV R26, RZ, RZ, -R13 ;  /* 0x000000ffff1a7224 */ /* 0x000fe200078e0a0d */
[----:B------:R-:W-:Y:S02]  /*14600*/  IABS R12, R13 ;  /* 0x0000000d000c7213 */ /* 0x000fe40000000000 */
[----:B------:R-:W0:Y:S08]  /*14610*/  I2F.RP R8, R10 ;  /* 0x0000000a00087306 */ /* 0x000e300000209400 */
[----:B0-----:R-:W0:Y:S02]  /*14620*/  MUFU.RCP R8, R8 ;  /* 0x0000000800087308 */ /* 0x001e240000001000 */
[----:B0-----:R-:W-:-:S06]  /*14630*/  VIADD R3, R8, 0xffffffe ;  /* 0x0ffffffe08037836 */ /* 0x001fcc0000000000 */
[----:B------:R-:W0:Y:S02]  /*14640*/  F2I.FTZ.U32.TRUNC.NTZ R3, R3 ;  /* 0x0000000300037305 */ /* 0x000e24000021f000 */
[----:B0-----:R-:W-:-:S04]  /*14650*/  IMAD.MOV R9, RZ, RZ, -R3 ;  /* 0x000000ffff097224 */ /* 0x001fc800078e0a03 */
[----:B------:R-:W-:Y:S01]  /*14660*/  IMAD.MOV.U32 R5, RZ, RZ, R9 ;  /* 0x000000ffff057224 */ /* 0x000fe200078e0009 */
[----:B------:R-:W-:-:S03]  /*14670*/  IABS R9, R4 ;  /* 0x0000000400097213 */ /* 0x000fc60000000000 */
        /* <DEDUP_REMOVED lines=11> */
[----:B------:R-:W-:Y:S02]  /*14730*/  ISETP.GE.AND P2, PT, R3, RZ, PT ;  /* 0x000000ff0300720c */ /* 0x000fe40003f46270 */
[----:B------:R-:W-:-:S05]  /*14740*/  IADD3 R3, R11, 0x1000000, R4 ;  /* 0x010000000b037810 */ /* 0x000fca0007ffe004 */
[----:B------:R-:W-:-:S06]  /*14750*/  @P0 VIADD R2, R2, 0x1 ;  /* 0x0000000102020836 */ /* 0x000fcc0000000000 */
[----:B------:R-:W-:Y:S01]  /*14760*/  @!P2 IMAD.MOV R2, RZ, RZ, -R2 ;  /* 0x000000ffff02a224 */ /* 0x000fe200078e0a02 */
[----:B------:R-:W-:-:S05]  /*14770*/  @!P1 LOP3.LUT R2, RZ, R13, RZ, 0x33, !PT ;  /* 0x0000000dff029212 */ /* 0x000fca00078e33ff */
[----:B------:R-:W-:-:S07]  /*14780*/  IMAD R26, R2, R26, R3 ;  /* 0x0000001a021a7224 */ /* 0x000fce00078e0203 */
.L_x_2617:
[----:B------:R-:W-:-:S05]  /*14790*/  LOP3.LUT R25, RZ, R2, RZ, 0x33, !PT ;  /* 0x00000002ff197212 */ /* 0x000fca00078e33ff */
[----:B------:R-:W-:Y:S01]  /*147a0*/  IMAD.IADD R25, R6, 0x1, R25 ;  /* 0x0000000106197824 */ /* 0x000fe200078e0219 */
[----:B------:R-:W-:Y:S06]  /*147b0*/  BRA `(.L_x_2618) ;  /* 0x0000000000147947 */ /* 0x000fec0003800000 */
.L_x_2613:
[----:B------:R-:W-:Y:S01]  /*147c0*/  ULDC UR4, c[0x0][0xc3c] ;  /* 0x00030f0000047ab9 */ /* 0x000fe20000000800 */
[----:B------:R-:W-:Y:S02]  /*147d0*/  IMAD.MOV.U32 R25, RZ, RZ, RZ ;  /* 0x000000ffff197224 */ /* 0x000fe400078e00ff */
[----:B------:R-:W-:Y:S02]  /*147e0*/  IMAD.U32 R24, RZ, RZ, UR6 ;  /* 0x00000006ff187e24 */ /* 0x000fe4000f8e00ff */
[----:B------:R-:W-:Y:S02]  /*147f0*/  IMAD.MOV.U32 R26, RZ, RZ, RZ ;  /* 0x000000ffff1a7224 */ /* 0x000fe400078e00ff */
[----:B------:R-:W-:-:S07]  /*14800*/  IMAD.U32 R27, RZ, RZ, UR4 ;  /* 0x00000004ff1b7e24 */ /* 0x000fce000f8e00ff */
.L_x_2618:
[----:B------:R-:W-:-:S13]  /*14810*/  ISETP.NE.AND P0, PT, R7, RZ, PT ;  /* 0x000000ff0700720c */ /* 0x000fda0003f05270 */
[----:B------:R-:W0:Y:S01]  /*14820*/  @!P0 S2R R3, SR_CgaCtaId ;  /* 0x0000000000038919 */ /* 0x000e220000008800 */
[----:B------:R-:W-:-:S04]  /*14830*/  @!P0 MOV R2, 0x400 ;  /* 0x0000040000028802 */ /* 0x000fc80000000f00 */
[----:B0-----:R-:W-:-:S05]  /*14840*/  @!P0 LEA R2, R3, R2, 0x18 ;  /* 0x0000000203028211 */ /* 0x001fca00078ec0ff */
[----:B------:R1:W-:Y:S01]  /*14850*/  @!P0 STS.128 [R2+0x228d0], R24 ;  /* 0x0228d01802008388 */ /* 0x0003e20000000c00 */
[----:B------:R-:W-:Y:S06]  /*14860*/  BAR.ARV 0x5, 0x180 ;  /* 0x0146000000007b1d */ /* 0x000fec0000002000 */
.L_x_2611:
        /* <DEDUP_REMOVED lines=29> */
.L_x_2690:
[----:B------:R-:W-:Y:S05]  /*14a40*/  YIELD ;  /* 0x0000000000007946 */ /* 0x000fea0003800000 */
[----:B------:R-:W-:Y:S01]  /*14a50*/  ULDC.64 UR4, c[0x0][0xa28] ;  /* 0x00028a0000047ab9 */ /* 0x000fe20000000a00 */
[----:B------:R-:W-:Y:S01]  /*14a60*/  IMAD.MOV.U32 R30, RZ, RZ, RZ ;  /* 0x000000ffff1e7224 */ /* 0x000fe200078e00ff */
[----:B------:R-:W-:-:S04]  /*14a70*/  ISETP.NE.U32.AND P0, PT, RZ, UR4, PT ;  /* 0x00000004ff007c0c */ /* 0x000fc8000bf05070 */
[----:B------:R-:W-:Y:S01]  /*14a80*/  ISETP.NE.AND.EX P0, PT, RZ, UR5, PT, P0 ;  /* 0x00000005ff007c0c */ /* 0x000fe2000bf05300 */
[----:B------:R-:W-:-:S12]  /*14a90*/  ULDC.64 UR4, c[0x0][0xa18] ;  /* 0x0002860000047ab9 */ /* 0x000fd80000000a00 */
[----:B0-----:R-:W0:Y:S02]  /*14aa0*/  @P0 LDC.64 R2, c[0x0][0xa28] ;  /* 0x00028a00ff020b82 */ /* 0x001e240000000a00 */
[----:B0-----:R-:W-:-:S05]  /*14ab0*/  @P0 IMAD.WIDE R2, R27, 0x4, R2 ;  /* 0x000000041b020825 */ /* 0x001fca00078e0202 */
[----:B------:R0:W5:Y:S01]  /*14ac0*/  @P0 LDG.E R30, desc[UR48][R2.64] ;  /* 0x00000030021e0981 */ /* 0x000162000c1e1900 */
[----:B------:R-:W-:Y:S01]  /*14ad0*/  ISETP.NE.U32.AND P0, PT, RZ, UR4, PT ;  /* 0x00000004ff007c0c */ /* 0x000fe2000bf05070 */
[----:B------:R-:W-:Y:S01]  /*14ae0*/  IMAD.MOV.U32 R37, RZ, RZ, RZ ;  /* 0x000000ffff257224 */ /* 0x000fe200078e00ff */
[----:B------:R-:W-:Y:S02]  /*14af0*/  LOP3.LUT R16, R16, 0xfffffdff, RZ, 0xc0, !PT ;  /* 0xfffffdff10107812 */ /* 0x000fe400078ec0ff */
[----:B------:R-:W-:Y:S01]  /*14b00*/  ISETP.NE.AND.EX P1, PT, RZ, UR5, PT, P0 ;  /* 0x00000005ff007c0c */ /* 0x000fe2000bf25300 */
[----:B------:R-:W-:Y:S02]  /*14b10*/  ULDC.64 UR4, c[0x0][0xa00] ;  /* 0x0002800000047ab9 */ /* 0x000fe40000000a00 */
[----:B------:R-:W-:Y:S01]  /*14b20*/  ISETP.NE.U32.AND P0, PT, RZ, UR4, PT ;  /* 0x00000004ff007c0c */ /* 0x000fe2000bf05070 */
[----:B0-----:R-:W0:Y:S03]  /*14b30*/  LDC.64 R2, c[0x0][0xa00] ;  /* 0x00028000ff027b82 */ /* 0x001e260000000a00 */
[----:B------:R-:W-:Y:S01]  /*14b40*/  ISETP.NE.AND.EX P2, PT, RZ, UR5, PT, P0 ;  /* 0x00000005ff007c0c */ /* 0x000fe2000bf45300 */
[----:B------:R-:W-:-:S05]  /*14b50*/  ULDC.64 UR4, c[0x0][0x418] ;  /* 0x0001060000047ab9 */ /* 0x000fca0000000a00 */
[----:B-1----:R-:W1:Y:S07]  /*14b60*/  @P1 LDC.64 R4, c[0x0][0xa18] ;  /* 0x00028600ff041b82 */ /* 0x002e6e0000000a00 */
[----:B------:R-:W-:Y:S01]  /*14b70*/  @P2 LOP3.LUT R16, R16, 0x200, RZ, 0xfc, !PT ;  /* 0x0000020010102812 */ /* 0x000fe200078efcff */
[----:B0-----:R-:W-:-:S05]  /*14b80*/  IMAD.WIDE R2, R27, 0x4, R2 ;  /* 0x000000041b027825 */ /* 0x001fca00078e0202 */
[----:B------:R0:W5:Y:S01]  /*14b90*/  @P2 LDG.E R37, desc[UR48][R2.64] ;  /* 0x0000003002252981 */ /* 0x000162000c1e1900 */
[----:B-1----:R-:W-:-:S05]  /*14ba0*/  @P1 IMAD.WIDE R4, R27, 0x4, R4 ;  /* 0x000000041b041825 */ /* 0x002fca00078e0204 */
[----:B------:R0:W5:Y:S01]  /*14bb0*/  @P1 LDG.E R35, desc[UR48][R4.64] ;  /* 0x0000003004231981 */ /* 0x000162000c1e1900 */
[----:B------:R-:W-:-:S03]  /*14bc0*/  UISETP.NE.U32.AND UP0, UPT, UR4, URZ, UPT ;  /* 0x0000003f0400728c */ /* 0x000fc6000bf05070 */
[----:B------:R-:W-:Y:S01]  /*14bd0*/  ULDC UR4, c[0x0][0x424] ;  /* 0x0001090000047ab9 */ /* 0x000fe20000000800 */
[----:B------:R-:W-:-:S03]  /*14be0*/  UISETP.NE.AND.EX UP0, UPT, UR5, URZ, UPT, UP0 ;  /* 0x0000003f0500728c */ /* 0x000fc6000bf05300 */
[----:B------:R-:W-:Y:S01]  /*14bf0*/  ULDC UR5, c[0x0][0x2f0] ;  /* 0x0000bc0000057ab9 */ /* 0x000fe20000000800 */
[----:B------:R-:W-:-:S04]  /*14c00*/  USEL UR4, UR4, 0x1, UP0 ;  /* 0x0000000104047887 */ /* 0x000fc80008000000 */
[----:B------:R-:W-:-:S06]  /*14c10*/  UIMAD UR4, UR4, UR5, URZ ;  /* 0x00000005040472a4 */ /* 0x000fcc000f8e023f */
[----:B------:R-:W-:Y:S01]  /*14c20*/  IMAD.U32 R19, RZ, RZ, UR4 ;  /* 0x00000004ff137e24 */ /* 0x000fe2000f8e00ff */
[----:B0-2-4-:R-:W-:Y:S06]  /*14c30*/  @P1 BRA `(.L_x_2620) ;  /* 0x0000000000181947 */ /* 0x015fec0003800000 */
[----:B------:R-:W-:Y:S02]  /*14c40*/  ULDC UR4, c[0x0][0x288] ;  /* 0x0000a20000047ab9 */ /* 0x000fe40000000800 */
[----:B-----5:R-:W-:Y:S01]  /*14c50*/  IMAD.U32 R35, RZ, RZ, UR4 ;  /* 0x00000004ff237e24 */ /* 0x020fe2000f8e00ff */
[----:B------:R-:W-:Y:S06]  /*14c60*/  @!P2 BRA `(.L_x_2620) ;  /* 0x00000000000ca947 */ /* 0x000fec0003800000 */
[----:B------:R-:W2:Y:S04]  /*14c70*/  LDG.E R0, desc[UR48][R2.64] ;  /* 0x0000003002007981 */ /* 0x000ea8000c1e1900 */
[----:B------:R-:W2:Y:S02]  /*14c80*/  LDG.E R35, desc[UR48][R2.64+0x4] ;  /* 0x0000043002237981 */ /* 0x000ea4000c1e1900 */
[----:B--2---:R-:W-:-:S07]  /*14c90*/  IMAD.IADD R35, R35, 0x1, -R0 ;  /* 0x0000000123237824 */ /* 0x004fce00078e0a00 */
.L_x_2620:
[----:B------:R-:W-:Y:S02]  /*14ca0*/  ULDC.64 UR4, c[0x0][0xa20] ;  /* 0x0002880000047ab9 */ /* 0x000fe40000000a00 */
[----:B------:R-:W-:-:S04]  /*14cb0*/  ISETP.NE.U32.AND P0, PT, RZ, UR4, PT ;  /* 0x00000004ff007c0c */ /* 0x000fc8000bf05070 */
[----:B------:R-:W-:-:S13]  /*14cc0*/  ISETP.NE.AND.EX P0, PT, RZ, UR5, PT, P0 ;  /* 0x00000005ff007c0c */ /* 0x000fda000bf05300 */
[----:B------:R-:W-:Y:S05]  /*14cd0*/  @!P0 BRA `(.L_x_2621) ;  /* 0x0000000000108947 */ /* 0x000fea0003800000 */
[----:B------:R-:W0:Y:S02]  /*14ce0*/  LDC.64 R2, c[0x0][0xa20] ;  /* 0x00028800ff027b82 */ /* 0x000e240000000a00 */
[----:B0-----:R-:W-:-:S05]  /*14cf0*/  IMAD.WIDE R2, R27, 0x4, R2 ;  /* 0x000000041b027825 */ /* 0x001fca00078e0202 */
[----:B------:R0:W5:Y:S01]  /*14d00*/  LDG.E R19, desc[UR48][R2.64] ;  /* 0x0000003002137981 */ /* 0x000162000c1e1900 */
[----:B------:R-:W-:Y:S05]  /*14d10*/  BRA `(.L_x_2622) ;  /* 0x0000000000247947 */ /* 0x000fea0003800000 */
.L_x_2621:
        /* <DEDUP_REMOVED lines=9> */
.L_x_2622:
[----:B------:R-:W1:Y:S01]  /*14db0*/  LDC R0, c[0x0][0x448] ;  /* 0x00011200ff007b82 */ /* 0x000e620000000800 */
[----:B------:R-:W-:Y:S01]  /*14dc0*/  IMAD.SHL.U32 R33, R25, 0x80, RZ ;  /* 0x0000008019217824 */ /* 0x000fe200078e00ff */
[----:B------:R-:W-:Y:S01]  /*14dd0*/  LOP3.LUT R16, R16, 0xfffffeff, RZ, 0xc0, !PT ;  /* 0xfffffeff10107812 */ /* 0x000fe200078ec0ff */
[----:B-----5:R-:W-:-:S05]  /*14de0*/  IMAD.IADD R19, R19, 0x1, -R30 ;  /* 0x0000000113137824 */ /* 0x020fca00078e0a1e */
[----:B0-----:R-:W0:Y:S01]  /*14df0*/  LDC.64 R2, c[0x0][0x9e0] ;  /* 0x00027800ff027b82 */ /* 0x001e220000000a00 */
[----:B-1----:R-:W-:Y:S01]  /*14e00*/  ISETP.NE.AND P2, PT, R0, 0x1, PT ;  /* 0x000000010000780c */ /* 0x002fe20003f45270 */
[----:B------:R-:W-:Y:S01]  /*14e10*/  VIADD R0, R33, 0x7f ;  /* 0x0000007f21007836 */ /* 0x000fe20000000000 */
[----:B0-----:R-:W-:-:S11]  /*14e20*/  ISETP.GE.AND P1, PT, R3, 0x1, PT ;  /* 0x000000010300780c */ /* 0x001fd60003f26270 */
[----:B------:R-:W0:Y:S01]  /*14e30*/  @P2 LDC R5, c[0x0][0x44c] ;  /* 0x00011300ff052b82 */ /* 0x000e220000000800 */
[----:B------:R-:W-:-:S07]  /*14e40*/  @P2 LOP3.LUT R16, R16, 0x100, RZ, 0xfc, !PT ;  /* 0x0000010010102812 */ /* 0x000fce00078efcff */
[----:B------:R-:W1:Y:S01]  /*14e50*/  @P2 LDC R7, c[0x0][0x450] ;  /* 0x00011400ff072b82 */ /* 0x000e620000000800 */
[----:B0-----:R-:W-:Y:S01]  /*14e60*/  @P2 IMAD.HI.U32 R4, R0, R5, RZ ;  /* 0x0000000500042227 */ /* 0x001fe200078e00ff */
[----:B------:R-:W-:-:S04]  /*14e70*/  IADD3 R5, R19, 0x1, -R35 ;  /* 0x0000000113057810 */ /* 0x000fc80007ffe823 */
[----:B-1----:R-:W-:-:S05]  /*14e80*/  @P2 SHF.R.U32.HI R0, RZ, R7, R4 ;  /* 0x00000007ff002219 */ /* 0x002fca0000011604 */
[----:B------:R-:W-:-:S04]  /*14e90*/  IMAD.IADD R7, R5, 0x1, R0 ;  /* 0x0000000105077824 */ /* 0x000fc800078e0200 */
[----:B------:R-:W-:Y:S01]  /*14ea0*/  IMAD.IADD R2, R7, 0x1, R2 ;  /* 0x0000000107027824 */ /* 0x000fe200078e0202 */
[----:B------:R-:W-:Y:S06]  /*14eb0*/  @!P1 BRA `(.L_x_2623) ;  /* 0x0000000000489947 */ /* 0x000fec0003800000 */
[C---:B------:R-:W-:Y:S01]  /*14ec0*/  ISETP.GT.AND P0, PT, R7.reuse, RZ, PT ;  /* 0x000000ff0700720c */ /* 0x040fe20003f04270 */
[----:B------:R-:W-:Y:S01]  /*14ed0*/  BSSY B0, `(.L_x_2624) ;  /* 0x000000e000007945 */ /* 0x000fe20003800000 */
[----:B------:R-:W-:-:S11]  /*14ee0*/  VIADD R0, R7, 0xffffffff ;  /* 0xffffffff07007836 */ /* 0x000fd60000000000 */
[----:B------:R-:W-:Y:S05]  /*14ef0*/  @P0 BRA `(.L_x_2625) ;  /* 0x00000000001c0947 */ /* 0x000fea0003800000 */
[----:B------:R-:W-:Y:S01]  /*14f00*/  ISETP.NE.AND P0, PT, R3, 0x1, PT ;  /* 0x000000010300780c */ /* 0x000fe20003f05270 */
[----:B------:R-:W-:-:S12]  /*14f10*/  IMAD.MOV R7, RZ, RZ, -R7 ;  /* 0x000000ffff077224 */ /* 0x000fd800078e0a07 */
[----:B------:R-:W0:Y:S02]  /*14f20*/  @P0 LDC.64 R4, c[0x0][0x9e8] ;  /* 0x00027a00ff040b82 */ /* 0x000e240000000a00 */
[----:B0-----:R-:W-:-:S05]  /*14f30*/  @P0 IMAD.HI.U32 R4, R7, R4, RZ ;  /* 0x0000000407040227 */ /* 0x001fca00078e00ff */
[----:B------:R-:W-:-:S04]  /*14f40*/  @P0 SHF.R.U32.HI R7, RZ, R5, R4 ;  /* 0x00000005ff070219 */ /* 0x000fc80000011604 */
[----:B------:R-:W-:Y:S01]  /*14f50*/  LOP3.LUT R0, RZ, R7, RZ, 0x33, !PT ;  /* 0x00000007ff007212 */ /* 0x000fe200078e33ff */
[----:B------:R-:W-:Y:S06]  /*14f60*/  BRA `(.L_x_2626) ;  /* 0x0000000000107947 */ /* 0x000fec0003800000 */
.L_x_2625:
[----:B------:R-:W-:-:S13]  /*14f70*/  ISETP.NE.AND P0, PT, R3, 0x1, PT ;  /* 0x000000010300780c */ /* 0x000fda0003f05270 */
[----:B------:R-:W0:Y:S02]  /*14f80*/  @P0 LDC.64 R4, c[0x0][0x9e8] ;  /* 0x00027a00ff040b82 */ /* 0x000e240000000a00 */
[----:B0-----:R-:W-:-:S05]  /*14f90*/  @P0 IMAD.HI.U32 R4, R0, R4, RZ ;  /* 0x0000000400040227 */ /* 0x001fca00078e00ff */
[----:B------:R-:W-:-:S07]  /*14fa0*/  @P0 SHF.R.U32.HI R0, RZ, R5, R4 ;  /* 0x00000005ff000219 */ /* 0x000fce0000011604 */
.L_x_2626:
[----:B------:R-:W-:Y:S05]  /*14fb0*/  BSYNC B0 ;  /* 0x0000000000007941 */ /* 0x000fea0003800000 */
.L_x_2624:
[----:B------:R-:W-:-:S05]  /*14fc0*/  IMAD R5, R0, R3, R3 ;  /* 0x0000000300057224 */ /* 0x000fca00078e0203 */
[----:B------:R-:W-:-:S07]  /*14fd0*/  VIMNMX R2, R2, R5, PT ;  /* 0x0000000502027248 */ /* 0x000fce0003fe0100 */
.L_x_2623:
[----:B------:R-:W0:Y:S01]  /*14fe0*/  @P2 LDC R0, c[0x0][0x44c] ;  /* 0x00011300ff002b82 */ /* 0x000e220000000800 */
[----:B------:R-:W-:Y:S01]  /*14ff0*/  VIADD R2, R2, 0x5f ;  /* 0x0000005f02027836 */ /* 0x000fe20000000000 */
[----:B------:R-:W-:Y:S01]  /*15000*/  ULDC UR4, c[0x0][0x9dc] ;  /* 0x0002770000047ab9 */ /* 0x000fe20000000800 */
[----:B------:R-:W-:Y:S02]  /*15010*/  IMAD.MOV.U32 R4, RZ, RZ, R33 ;  /* 0x000000ffff047224 */ /* 0x000fe400078e0021 */
[----:B------:R-:W-:-:S03]  /*15020*/  IMAD.HI R2, R2, 0x2aaaaaab, RZ ;  /* 0x2aaaaaab02027827 */ /* 0x000fc600078e02ff */
[----:B------:R-:W1:Y:S01]  /*15030*/  @P2 LDC R5, c[0x0][0x450] ;  /* 0x00011400ff052b82 */ /* 0x000e620000000800 */
[----:B0-----:R-:W-:-:S05]  /*15040*/  @P2 IMAD.HI.U32 R0, R33, R0, RZ ;  /* 0x0000000021002227 */ /* 0x001fca00078e00ff */
[----:B-1----:R-:W-:Y:S01]  /*15050*/  @P2 SHF.R.U32.HI R4, RZ, R5, R0 ;  /* 0x00000005ff042219 */ /* 0x002fe20000011600 */
[----:B------:R-:W-:Y:S01]  /*15060*/  VIADD R0, R19, 0x5f ;  /* 0x0000005f13007836 */ /* 0x000fe20000000000 */
[----:B------:R-:W-:Y:S02]  /*15070*/  SHF.R.U32.HI R5, RZ, 0x1f, R2 ;  /* 0x0000001fff057819 */ /* 0x000fe40000011602 */
[----:B------:R-:W-:Y:S01]  /*15080*/  IADD3 R4, R4, R19, -R35 ;  /* 0x0000001304047210 */ /* 0x000fe20007ffe823 */
[----:B------:R-:W-:Y:S01]  /*15090*/  IMAD.HI R0, R0, 0x2aaaaaab, RZ ;  /* 0x2aaaaaab00007827 */ /* 0x000fe200078e02ff */
[----:B------:R-:W-:-:S03]  /*150a0*/  LEA.HI.SX32 R7, R2, R5, 0x1c ;  /* 0x0000000502077211 */ /* 0x000fc600078fe2ff */
[----:B------:R-:W-:Y:S01]  /*150b0*/  VIADD R2, R4, -UR4 ;  /* 0x8000000404027c36 */ /* 0x000fe20008000000 */
[----:B------:R-:W-:-:S04]  /*150c0*/  SHF.R.U32.HI R5, RZ, 0x1f, R0 ;  /* 0x0000001fff057819 */ /* 0x000fc80000011600 */
[----:B------:R-:W-:-:S04]  /*150d0*/  LEA.HI.SX32 R0, R0, R5, 0x1c ;  /* 0x0000000500007211 */ /* 0x000fc800078fe2ff */
[----:B------:R-:W-:Y:S01]  /*150e0*/  VIMNMX R0, R0, R7, PT ;  /* 0x0000000700007248 */ /* 0x000fe20003fe0100 */
[----:B------:R-:W-:Y:S06]  /*150f0*/  @!P1 BRA `(.L_x_2627) ;  /* 0x0000000000489947 */ /* 0x000fec0003800000 */
[----:B------:R-:W-:Y:S01]  /*15100*/  IMAD.MOV.U32 R6, RZ, RZ, R4 ;  /* 0x000000ffff067224 */ /* 0x000fe200078e0004 */
[----:B------:R-:W-:Y:S04]  /*15110*/  BSSY B0, `(.L_x_2628) ;  /* 0x000000e000007945 */ /* 0x000fe80003800000 */
[----:B------:R-:W-:-:S13]  /*15120*/  ISETP.GT.AND P0, PT, R6, -0x1, PT ;  /* 0xffffffff0600780c */ /* 0x000fda0003f04270 */
[----:B------:R-:W-:Y:S05]  /*15130*/  @P0 BRA `(.L_x_2629) ;  /* 0x00000000001c0947 */ /* 0x000fea0003800000 */
[----:B------:R-:W-:Y:S02]  /*15140*/  ISETP.NE.AND P0, PT, R3, 0x1, PT ;  /* 0x000000010300780c */ /* 0x000fe40003f05270 */
[----:B------:R-:W-:-:S11]  /*15150*/  LOP3.LUT R7, RZ, R6, RZ, 0x33, !PT ;  /* 0x00000006ff077212 */ /* 0x000fd600078e33ff */
[----:B------:R-:W0:Y:S02]  /*15160*/  @P0 LDC.64 R4, c[0x0][0x9e8] ;  /* 0x00027a00ff040b82 */ /* 0x000e240000000a00 */
[----:B0-----:R-:W-:-:S05]  /*15170*/  @P0 IMAD.HI.U32 R4, R7, R4, RZ ;  /* 0x0000000407040227 */ /* 0x001fca00078e00ff */
[----:B------:R-:W-:-:S04]  /*15180*/  @P0 SHF.R.U32.HI R7, RZ, R5, R4 ;  /* 0x00000005ff070219 */ /* 0x000fc80000011604 */
[----:B------:R-:W-:Y:S01]  /*15190*/  LOP3.LUT R6, RZ, R7, RZ, 0x33, !PT ;  /* 0x00000007ff067212 */ /* 0x000fe200078e33ff */
[----:B------:R-:W-:Y:S06]  /*151a0*/  BRA `(.L_x_2630) ;  /* 0x0000000000107947 */ /* 0x000fec0003800000 */
.L_x_2629:
[----:B------:R-:W-:-:S13]  /*151b0*/  ISETP.NE.AND P0, PT, R3, 0x1, PT ;  /* 0x000000010300780c */ /* 0x000fda0003f05270 */
[----:B------:R-:W0:Y:S02]  /*151c0*/  @P0 LDC.64 R4, c[0x0][0x9e8] ;  /* 0x00027a00ff040b82 */ /* 0x000e240000000a00 */
[----:B0-----:R-:W-:-:S05]  /*151d0*/  @P0 IMAD.HI.U32 R4, R6, R4, RZ ;  /* 0x0000000406040227 */ /* 0x001fca00078e00ff */
[----:B------:R-:W-:-:S07]  /*151e0*/  @P0 SHF.R.U32.HI R6, RZ, R5, R4 ;  /* 0x00000005ff060219 */ /* 0x000fce0000011604 */
.L_x_2630:
[----:B------:R-:W-:Y:S05]  /*151f0*/  BSYNC B0 ;  /* 0x0000000000007941 */ /* 0x000fea0003800000 */
.L_x_2628:
[----:B------:R-:W-:-:S05]  /*15200*/  IMAD R3, R6, R3, RZ ;  /* 0x0000000306037224 */ /* 0x000fca00078e02ff */
[----:B------:R-:W-:-:S07]  /*15210*/  VIMNMX R2, R2, R3, !PT ;  /* 0x0000000302027248 */ /* 0x000fce0007fe0100 */
.L_x_2627:
[----:B------:R-:W-:Y:S01]  /*15220*/  IMAD.HI R2, R2, 0x2aaaaaab, RZ ;  /* 0x2aaaaaab02027827 */ /* 0x000fe200078e02ff */
[----:B------:R-:W-:Y:S04]  /*15230*/  BSSY B0, `(.L_x_2631) ;  /* 0x0000029000007945 */ /* 0x000fe80003800000 */
[----:B------:R-:W-:-:S04]  /*15240*/  SHF.R.U32.HI R3, RZ, 0x1f, R2 ;  /* 0x0000001fff037819 */ /* 0x000fc80000011602 */
[----:B------:R-:W-:Y:S02]  /*15250*/  LEA.HI.SX32 R3, R2, R3, 0x1c ;  /* 0x0000000302037211 */ /* 0x000fe400078fe2ff */
[----:B------:R-:W-:Y:S02]  /*15260*/  LOP3.LUT R2, R26, 0xff000000, RZ, 0xc0, !PT ;  /* 0xff0000001a027812 */ /* 0x000fe400078ec0ff */
[----:B------:R-:W-:Y:S02]  /*15270*/  VIMNMX R29, RZ, R3, !PT ;  /* 0x00000003ff1d7248 */ /* 0x000fe40007fe0100 */
[----:B------:R-:W-:Y:S02]  /*15280*/  SHF.R.U32.HI R3, RZ, 0x8, R2 ;  /* 0x00000008ff037819 */ /* 0x000fe40000011602 */
[----:B------:R-:W-:Y:S02]  /*15290*/  ISETP.GT.AND P0, PT, R0, R29, PT ;  /* 0x0000001d0000720c */ /* 0x000fe40003f04270 */
[----:B------:R-:W-:-:S04]  /*152a0*/  LOP3.LUT R2, R26, 0xff0000, RZ, 0xc0, !PT ;  /* 0x00ff00001a027812 */ /* 0x000fc800078ec0ff */
[----:B------:R-:W-:Y:S01]  /*152b0*/  LEA.HI R3, R2, R3, RZ, 0x10 ;  /* 0x0000000302037211 */ /* 0x000fe200078f80ff */
[----:B------:R-:W-:-:S03]  /*152c0*/  IMAD.MOV.U32 R2, RZ, RZ, RZ ;  /* 0x000000ffff027224 */ /* 0x000fc600078e00ff */
[----:B------:R-:W-:-:S03]  /*152d0*/  LOP3.LUT R4, R3, 0xff, RZ, 0xc0, !PT ;  /* 0x000000ff03047812 */ /* 0x000fc600078ec0ff */
[----:B------:R-:W-:Y:S05]  /*152e0*/  @!P0 BRA `(.L_x_2632) ;  /* 0x0000000000748947 */ /* 0x000fea0003800000 */
[----:B------:R-:W-:Y:S01]  /*152f0*/  SHF.R.U32.HI R5, RZ, 0x10, R3 ;  /* 0x00000010ff057819 */ /* 0x000fe20000011603 */
[----:B------:R-:W-:-:S03]  /*15300*/  IMAD.MOV.U32 R2, RZ, RZ, RZ ;  /* 0x000000ffff027224 */ /* 0x000fc600078e00ff */
[----:B------:R-:W-:-:S13]  /*15310*/  ISETP.NE.AND P0, PT, R5, RZ, PT ;  /* 0x000000ff0500720c */ /* 0x000fda0003f05270 */
[----:B------:R-:W0:Y:S02]  /*15320*/  @!P0 LDC R5, c[0x0][0x9f0] ;  /* 0x00027c00ff058b82 */ /* 0x000e240000000800 */
[----:B0-----:R-:W-:Y:S02]  /*15330*/  IABS R6, R5 ;  /* 0x0000000500067213 */ /* 0x001fe40000000000 */
[----:B------:R-:W-:Y:S02]  /*15340*/  IADD3 R8, R5, -0x1, R0 ;  /* 0xffffffff05087810 */ /* 0x000fe40007ffe000 */
[----:B------:R-:W0:Y:S03]  /*15350*/  I2F.RP R7, R6 ;  /* 0x0000000600077306 */ /* 0x000e260000209400 */
[----:B------:R-:W-:-:S05]  /*15360*/  IMAD.IADD R8, R8, 0x1, -R29 ;  /* 0x0000000108087824 */ /* 0x000fca00078e0a1d */
[----:B0-----:R-:W0:Y:S02]  /*15370*/  MUFU.RCP R7, R7 ;  /* 0x0000000700077308 */ /* 0x001e240000001000 */
[----:B0-----:R-:W-:Y:S01]  /*15380*/  VIADD R3, R7, 0xffffffe ;  /* 0x0ffffffe07037836 */ /* 0x001fe20000000000 */
[----:B------:R-:W-:-:S05]  /*15390*/  IABS R7, R5 ;  /* 0x0000000500077213 */ /* 0x000fca0000000000 */
[----:B------:R-:W0:Y:S01]  /*153a0*/  F2I.FTZ.U32.TRUNC.NTZ R3, R3 ;  /* 0x0000000300037305 */ /* 0x000e22000021f000 */
[----:B------:R-:W-:Y:S02]  /*153b0*/  IMAD.MOV R7, RZ, RZ, -R7 ;  /* 0x000000ffff077224 */ /* 0x000fe400078e0a07 */
[----:B0-----:R-:W-:-:S04]  /*153c0*/  IMAD.MOV R9, RZ, RZ, -R3 ;  /* 0x000000ffff097224 */ /* 0x001fc800078e0a03 */
[----:B------:R-:W-:-:S04]  /*153d0*/  IMAD R9, R9, R6, RZ ;  /* 0x0000000609097224 */ /* 0x000fc800078e02ff */
[----:B------:R-:W-:Y:S01]  /*153e0*/  IMAD.HI.U32 R2, R3, R9, R2 ;  /* 0x0000000903027227 */ /* 0x000fe200078e0002 */
        /* <DEDUP_REMOVED lines=13> */
.L_x_2632:
[----:B------:R-:W-:Y:S05]  /*154c0*/  BSYNC B0 ;  /* 0x0000000000007941 */ /* 0x000fea0003800000 */
.L_x_2631:
[-C--:B------:R-:W-:Y:S01]  /*154d0*/  IMAD R29, R4, R2.reuse, R29 ;  /* 0x00000002041d7224 */ /* 0x080fe200078e021d */
[----:B------:R-:W-:Y:S04]  /*154e0*/  BSSY B7, `(.L_x_2633) ;  /* 0x0000348000077945 */ /* 0x000fe80003800000 */
[----:B------:R-:W-:-:S04]  /*154f0*/  VIADDMNMX R31, R29, R2, R0, PT ;  /* 0x000000021d1f7246 */ /* 0x000fc80003800100 */
[----:B------:R-:W-:Y:S01]  /*15500*/  ISETP.GT.AND P0, PT, R31, R29, PT ;  /* 0x0000001d1f00720c */ /* 0x000fe20003f04270 */
[----:B------:R0:W-:-:S12]  /*15510*/  STL [R1], R31 ;  /* 0x0000001f01007387 */ /* 0x0001d80000100800 */
        /* <DEDUP_REMOVED lines=18> */
.L_x_2634:
        /* <DEDUP_REMOVED lines=20> */
.L_x_2637:
[----:B------:R-:W-:Y:S05]  /*15780*/  BSYNC B6 ;  /* 0x0000000000067941 */ /* 0x000fea0003800000 */
.L_x_2636:
        /* <DEDUP_REMOVED lines=20> */
.L_x_2640:
        /* <DEDUP_REMOVED lines=15> */
.L_x_2639:
[----:B------:R-:W-:Y:S05]  /*159c0*/  BSYNC B6 ;  /* 0x0000000000067941 */ /* 0x000fea0003800000 */
.L_x_2638:
[----:B------:R-:W-:Y:S01]  /*159d0*/  ULDC.64 UR4, c[0x0][0x9f8] ;  /* 0x00027e0000047ab9 */ /* 0x000fe20000000a00 */
[----:B------:R-:W0:Y:S01]  /*159e0*/  S2R R20, SR_TID.X ;  /* 0x0000000000147919 */ /* 0x000e220000002100 */
[----:B------:R-:W-:Y:S01]  /*159f0*/  ISETP.NE.U32.AND P0, PT, RZ, UR4, PT ;  /* 0x00000004ff007c0c */ /* 0x000fe2000bf05070 */
[----:B------:R-:W-:Y:S01]  /*15a00*/  IMAD.MOV.U32 R25, RZ, RZ, R27 ;  /* 0x000000ffff197224 */ /* 0x000fe200078e001b */
[----:B------:R-:W-:Y:S01]  /*15a10*/  ULDC UR4, c[0x0][0x320] ;  /* 0x0000c80000047ab9 */ /* 0x000fe20000000800 */
[----:B------:R-:W1:Y:S01]  /*15a20*/  S2R R21, SR_TID.X ;  /* 0x0000000000157919 */ /* 0x000e620000002100 */
[----:B------:R-:W-:Y:S01]  /*15a30*/  ISETP.NE.AND.EX P0, PT, RZ, UR5, PT, P0 ;  /* 0x00000005ff007c0c */ /* 0x000fe2000bf05300 */
[----:B------:R-:W2:-:S12]  /*15a40*/  LDC R8, c[0x0][0x430] ;  /* 0x00010c00ff087b82 */ /* 0x000e980000000800 */
[----:B------:R-:W3:Y:S01]  /*15a50*/  @P0 LDC.64 R2, c[0x0][0x9f8] ;  /* 0x00027e00ff020b82 */ /* 0x000ee20000000a00 */
[----:B0-----:R-:W-:-:S05]  /*15a60*/  IMAD.SHL.U32 R20, R20, 0x8, RZ ;  /* 0x0000000814147824 */ /* 0x001fca00078e00ff */
[----:B------:R-:W-:-:S04]  /*15a70*/  LOP3.LUT R20, R20, 0x38, RZ, 0xc0, !PT ;  /* 0x0000003814147812 */ /* 0x000fc800078ec0ff */
[C---:B------:R-:W-:Y:S01]  /*15a80*/  LOP3.LUT R22, R20.reuse, 0x40, RZ, 0xfc, !PT ;  /* 0x0000004014167812 */ /* 0x040fe200078efcff */
[----:B---3--:R-:W-:Y:S01]  /*15a90*/  @P0 IMAD.WIDE R2, R27, 0x4, R2 ;  /* 0x000000041b020825 */ /* 0x008fe200078e0202 */
[----:B------:R-:W-:-:S04]  /*15aa0*/  LOP3.LUT R20, R20, 0x80, RZ, 0xfc, !PT ;  /* 0x0000008014147812 */ /* 0x000fc800078efcff */
[----:B------:R0:W5:Y:S01]  /*15ab0*/  @P0 LDG.E R25, desc[UR48][R2.64] ;  /* 0x0000003002190981 */ /* 0x000162000c1e1900 */
[----:B------:R-:W-:Y:S01]  /*15ac0*/  ISETP.GE.AND P0, PT, R20, UR4, PT ;  /* 0x0000000414007c0c */ /* 0x000fe2000bf06270 */
[----:B-1----:R-:W-:Y:S01]  /*15ad0*/  IMAD.SHL.U32 R21, R21, 0x8, RZ ;  /* 0x0000000815157824 */ /* 0x002fe200078e00ff */
[----:B------:R-:W-:Y:S01]  /*15ae0*/  ISETP.GE.AND P1, PT, R22, UR4, PT ;  /* 0x0000000416007c0c */ /* 0x000fe2000bf26270 */
[----:B------:R-:W1:Y:S01]  /*15af0*/  S2R R20, SR_TID.X ;  /* 0x0000000000147919 */ /* 0x000e620000002100 */
[----:B------:R-:W-:Y:S01]  /*15b00*/  LOP3.LUT R16, R16, 0xfffffffe, RZ, 0xc0, !PT ;  /* 0xfffffffe10107812 */ /* 0x000fe200078ec0ff */
[----:B------:R-:W-:Y:S01]  /*15b10*/  UMOV UR5, 0xffffffff ;  /* 0xffffffff00057882 */ /* 0x000fe20000000000 */
[----:B------:R-:W-:Y:S01]  /*15b20*/  LOP3.LUT R21, R21, 0x38, RZ, 0xc0, !PT ;  /* 0x0000003815157812 */ /* 0x000fe200078ec0ff */
[----:B------:R-:W-:Y:S01]  /*15b30*/  VIADD R0, R31, 0xffffffff ;  /* 0xffffffff1f007836 */ /* 0x000fe20000000000 */
[----:B------:R-:W-:Y:S02]  /*15b40*/  LOP3.LUT R16, R16, 0xffffffef, RZ, 0xc0, !PT ;  /* 0xffffffef10107812 */ /* 0x000fe400078ec0ff */
[----:B------:R-:W-:-:S02]  /*15b50*/  ISETP.GE.AND P2, PT, R21, UR4, PT ;  /* 0x0000000415007c0c */ /* 0x000fc4000bf46270 */
[----:B------:R-:W-:-:S03]  /*15b60*/  LOP3.LUT R21, R21, 0xc0, RZ, 0xfc, !PT ;  /* 0x000000c015157812 */ /* 0x000fc600078efcff */
[----:B------:R-:W-:-:S08]  /*15b70*/  @P1 LOP3.LUT R16, R16, 0x10, RZ, 0xfc, !PT ;  /* 0x0000001010101812 */ /* 0x000fd000078efcff */
[----:B------:R-:W-:-:S04]  /*15b80*/  @P2 LOP3.LUT R16, R16, 0x1, RZ, 0xfc, !PT ;  /* 0x0000000110102812 */ /* 0x000fc800078efcff */
[----:B------:R-:W-:-:S04]  /*15b90*/  LOP3.LUT R16, R16, 0xfffffff7, RZ, 0xc0, !PT ;  /* 0xfffffff710107812 */ /* 0x000fc800078ec0ff */
[----:B------:R-:W-:Y:S02]  /*15ba0*/  @P0 LOP3.LUT R16, R16, 0x8, RZ, 0xfc, !PT ;  /* 0x0000000810100812 */ /* 0x000fe400078efcff */
[----:B------:R-:W-:Y:S02]  /*15bb0*/  ISETP.GE.AND P0, PT, R21, UR4, PT ;  /* 0x0000000415007c0c */ /* 0x000fe4000bf06270 */
[----:B-1----:R-:W-:Y:S02]  /*15bc0*/  LOP3.LUT R20, R20, 0x7f, RZ, 0xc0, !PT ;  /* 0x0000007f14147812 */ /* 0x002fe400078ec0ff */
[----:B------:R-:W-:Y:S02]  /*15bd0*/  LOP3.LUT R16, R16, 0xfffffffb, RZ, 0xc0, !PT ;  /* 0xfffffffb10107812 */ /* 0x000fe400078ec0ff */
[----:B------:R-:W-:Y:S02]  /*15be0*/  SHF.R.U32.HI R22, RZ, 0x3, R20 ;  /* 0x00000003ff167819 */ /* 0x000fe40000011614 */
[----:B------:R-:W1:Y:S05]  /*15bf0*/  S2R R20, SR_TID.X ;  /* 0x0000000000147919 */ /* 0x000e6a0000002100 */
[----:B------:R-:W-:Y:S01]  /*15c00*/  @P0 LOP3.LUT R16, R16, 0x4, RZ, 0xfc, !PT ;  /* 0x0000000410100812 */ /* 0x000fe200078efcff */
[----:B-1----:R-:W-:-:S05]  /*15c10*/  IMAD.SHL.U32 R20, R20, 0x10, RZ ;  /* 0x0000001014147824 */ /* 0x002fca00078e00ff */
[----:B------:R-:W-:-:S05]  /*15c20*/  LOP3.LUT R20, R22, 0x70, R20, 0xf8, !PT ;  /* 0x0000007016147812 */ /* 0x000fca00078ef814 */
[----:B------:R-:W-:Y:S01]  /*15c30*/  IMAD R34, R0, 0x60, R20 ;  /* 0x0000006000227824 */ /* 0x000fe200078e0214 */
[----:B0-2---:R-:W-:Y:S06]  /*15c40*/  BRA.DIV UR5, `(.L_x_2641) ;  /* 0x0000004605147947 */ /* 0x005fec000b800000 */
.L_x_2707:
[----:B------:R-:W-:Y:S01]  /*15c50*/  ISETP.NE.AND P1, PT, R8, 0x1, PT ;  /* 0x000000010800780c */ /* 0x000fe20003f25270 */
[----:B------:R-:W-:Y:S01]  /*15c60*/  IMAD.MOV.U32 R32, RZ, RZ, RZ ;  /* 0x000000ffff207224 */ /* 0x000fe200078e00ff */
[C---:B------:R-:W-:Y:S01]  /*15c70*/  ISETP.GE.AND P0, PT, R34.reuse, R19, PT ;  /* 0x000000132200720c */ /* 0x040fe20003f06270 */
[----:B------:R-:W-:Y:S01]  /*15c80*/  IMAD.IADD R34, R34, 0x1, R30 ;  /* 0x0000000122227824 */ /* 0x000fe200078e021e */
[----:B-----5:R-:W-:Y:S02]  /*15c90*/  SHF.R.S32.HI R31, RZ, 0x1f, R25 ;  /* 0x0000001fff1f7819 */ /* 0x020fe40000011419 */
[----:B------:R-:W-:Y:S01]  /*15ca0*/  ISETP.GT.U32.OR P0, PT, R20, 0x5f, P0 ;  /* 0x0000005f1400780c */ /* 0x000fe20000704470 */
[----:B------:R-:W-:Y:S01]  /*15cb0*/  IMAD.MOV.U32 R6, RZ, RZ, R34 ;  /* 0x000000ffff067224 */ /* 0x000fe200078e0022 */
[----:B------:R-:W-:-:S05]  /*15cc0*/  LOP3.LUT R16, R16, 0xffffff7f, RZ, 0xc0, !PT ;  /* 0xffffff7f10107812 */ /* 0x000fca00078ec0ff */
[----:B------:R-:W0:Y:S01]  /*15cd0*/  @P1 LDC R3, c[0x0][0x434] ;  /* 0x00010d00ff031b82 */ /* 0x000e220000000800 */
[----:B------:R-:W-:-:S07]  /*15ce0*/  @P1 LOP3.LUT R16, R16, 0x80, RZ, 0xfc, !PT ;  /* 0x0000008010101812 */ /* 0x000fce00078efcff */
[----:B------:R-:W1:Y:S08]  /*15cf0*/  @P1 LDC R2, c[0x0][0x438] ;  /* 0x00010e00ff021b82 */ /* 0x000e700000000800 */
[----:B------:R-:W2:Y:S01]  /*15d00*/  @!P0 LDC.64 R4, c[0x0][0x428] ;  /* 0x00010a00ff048b82 */ /* 0x000ea20000000a00 */
[----:B0-----:R-:W-:-:S05]  /*15d10*/  @P1 IMAD.HI.U32 R3, R34, R3, RZ ;  /* 0x0000000322031227 */ /* 0x001fca00078e00ff */
[----:B-1----:R-:W-:-:S04]  /*15d20*/  @P1 SHF.R.U32.HI R6, RZ, R2, R3 ;  /* 0x00000002ff061219 */ /* 0x002fc80000011603 */
[--C-:B------:R-:W-:Y:S01]  /*15d30*/  @!P0 SHF.R.S32.HI R3, RZ, 0x1f, R6.reuse ;  /* 0x0000001fff038819 */ /* 0x100fe20000011406 */
[----:B------:R-:W-:Y:S02]  /*15d40*/  @!P0 IMAD.MOV.U32 R2, RZ, RZ, R6 ;  /* 0x000000ffff028224 */ /* 0x000fe400078e0006 */
[-C--:B--2---:R-:W-:Y:S02]  /*15d50*/  @!P0 IMAD R7, R31, R4.reuse, RZ ;  /* 0x000000041f078224 */ /* 0x084fe400078e02ff */
[----:B------:R-:W-:-:S04]  /*15d60*/  @!P0 IMAD.WIDE.U32 R2, R25, R4, R2 ;  /* 0x0000000419028225 */ /* 0x000fc800078e0002 */
[----:B------:R-:W-:Y:S02]  /*15d70*/  @!P0 IMAD R7, R25, R5, R7 ;  /* 0x0000000519078224 */ /* 0x000fe400078e0207 */
[----:B------:R-:W0:Y:S02]  /*15d80*/  @!P0 LDC.64 R4, c[0x0][0x418] ;  /* 0x00010600ff048b82 */ /* 0x000e240000000a00 */
[----:B------:R-:W-:Y:S02]  /*15d90*/  @!P0 IMAD.IADD R7, R3, 0x1, R7 ;  /* 0x0000000103078824 */ /* 0x000fe400078e0207 */
[----:B------:R-:W-:-:S04]  /*15da0*/  IMAD.MOV R3, RZ, RZ, -R6 ;  /* 0x000000ffff037224 */ /* 0x000fc800078e0a06 */
[----:B------:R-:W-:Y:S01]  /*15db0*/  IMAD R34, R8, R3, R34 ;  /* 0x0000000308227224 */ /* 0x000fe200078e0222 */
[----:B------:R-:W-:Y:S02]  /*15dc0*/  SEL R3, RZ, 0x1, P2 ;  /* 0x00000001ff037807 */ /* 0x000fe40001000000 */
[----:B0-----:R-:W-:-:S04]  /*15dd0*/  @!P0 LEA R4, P1, R2, R4, 0x2 ;  /* 0x0000000402048211 */ /* 0x001fc800078210ff */
[----:B------:R-:W-:Y:S01]  /*15de0*/  @!P0 LEA.HI.X R5, R2, R5, R7, 0x2, P1 ;  /* 0x0000000502058211 */ /* 0x000fe200008f1407 */
[----:B------:R-:W-:Y:S01]  /*15df0*/  IMAD.U32 R2, RZ, RZ, UR36 ;  /* 0x00000024ff027e24 */ /* 0x000fe2000f8e00ff */
[----:B------:R0:W-:Y:S04]  /*15e00*/  STL [R1+0x10], R3 ;  /* 0x0000100301007387 */ /* 0x0001e80000100800 */
[----:B------:R0:W5:Y:S01]  /*15e10*/  @!P0 LDG.E R32, desc[UR48][R4.64] ;  /* 0x0000003004208981 */ /* 0x000162000c1e1900 */
[----:B------:R-:W-:Y:S02]  /*15e20*/  ISETP.NE.AND P0, PT, R2, 0x3, PT ;  /* 0x000000030200780c */ /* 0x000fe40003f05270 */
[----:B------:R-:W-:Y:S02]  /*15e30*/  ISETP.GT.U32.AND P1, PT, R20, 0x5f, PT ;  /* 0x0000005f1400780c */ /* 0x000fe40003f24070 */
[----:B------:R-:W-:-:S02]  /*15e40*/  LOP3.LUT R16, R16, 0xffffffbf, RZ, 0xc0, !PT ;  /* 0xffffffbf10107812 */ /* 0x000fc400078ec0ff */
[----:B------:R-:W-:-:S07]  /*15e50*/  LOP3.LUT R26, R26, 0xffff, RZ, 0xc0, !PT ;  /* 0x0000ffff1a1a7812 */ /* 0x000fce00078ec0ff */
[----:B------:R-:W-:-:S04]  /*15e60*/  @P0 LOP3.LUT R16, R16, 0x40, RZ, 0xfc, !PT ;  /* 0x0000004010100812 */ /* 0x000fc800078efcff */
[----:B------:R-:W-:-:S04]  /*15e70*/  LOP3.LUT R16, R16, 0xffffffdf, RZ, 0xc0, !PT ;  /* 0xffffffdf10107812 */ /* 0x000fc800078ec0ff */
[----:B------:R-:W-:Y:S01]  /*15e80*/  @P1 LOP3.LUT R16, R16, 0x20, RZ, 0xfc, !PT ;  /* 0x0000002010101812 */ /* 0x000fe200078efcff */
[----:B0-----:R-:W-:Y:S06]  /*15e90*/  @!P0 BRA `(.L_x_2642) ;  /* 0x0000000000048947 */ /* 0x001fec0003800000 */
[----:B------:R-:W-:Y:S01]  /*15ea0*/  BPT.TRAP 0x1 ;  /* 0x000000040000795c */ /* 0x000fe20000300000 */
.L_x_2642:
[----:B------:R-:W-:Y:S01]  /*15eb0*/  IMAD R22, R0, -0x60, R19 ;  /* 0xffffffa000167824 */ /* 0x000fe200078e0213 */
[----:B------:R-:W-:Y:S01]  /*15ec0*/  SHF.L.U32 R0, R23, 0x1f, RZ ;  /* 0x0000001f17007819 */ /* 0x000fe200000006ff */
[----:B------:R-:W-:Y:S01]  /*15ed0*/  IMAD R19, R18, 0x8, R17 ;  /* 0x0000000812137824 */ /* 0x000fe200078e0211 */
[----:B------:R-:W-:Y:S03]  /*15ee0*/  BSSY B0, `(.L_x_2643) ;  /* 0x0000003000007945 */ /* 0x000fe60003800000 */
[----:B------:R-:W0:Y:S02]  /*15ef0*/  SYNCS.PHASECHK.TRANS64.TRYWAIT P0, [R19+URZ+0x22840], R0 ;  /* 0x02284000130075a7 */ /* 0x000e24000800017f */
[----:B0-----:R-:W-:Y:S05]  /*15f00*/  @!P0 BRA `(.L_x_2644) ;  /* 0x0000004000988947 */ /* 0x001fea0003800000 */
.L_x_2708:
[----:B------:R-:W-:Y:S05]  /*15f10*/  BSYNC B0 ;  /* 0x0000000000007941 */ /* 0x000fea0003800000 */
.L_x_2643:
[----:B0-----:R-:W-:Y:S01]  /*15f20*/  SHF.R.S32.HI R0, RZ, 0x1f, R34 ;  /* 0x0000001fff007819 */ /* 0x001fe20000011422 */
[----:B------:R-:W-:Y:S01]  /*15f30*/  ULDC.64 UR4, c[0x0][0x300] ;  /* 0x0000c00000047ab9 */ /* 0x000fe20000000a00 */
[----:B------:R-:W0:Y:S01]  /*15f40*/  S2R R7, SR_TID.X ;  /* 0x0000000000077919 */ /* 0x000e220000002100 */
[----:B-----5:R-:W-:Y:S01]  /*15f50*/  SHF.R.S32.HI R4, RZ, 0x1f, R32 ;  /* 0x0000001fff047819 */ /* 0x020fe20000011420 */
[----:B------:R-:W-:Y:S01]  /*15f60*/  ULDC.64 UR6, c[0x0][0x2e8] ;  /* 0x0000ba0000067ab9 */ /* 0x000fe20000000a00 */
[----:B------:R-:W-:Y:S01]  /*15f70*/  IMAD R3, R0, UR4, RZ ;  /* 0x0000000400037c24 */ /* 0x000fe2000f8e02ff */
[----:B------:R1:W-:Y:S01]  /*15f80*/  STL [R1+0x4], R0 ;  /* 0x0000040001007387 */ /* 0x0003e20000100800 */
[----:B------:R-:W-:-:S03]  /*15f90*/  LOP3.LUT R16, R16, 0xfffffffd, RZ, 0xc0, !PT ;  /* 0xfffffffd10107812 */ /* 0x000fc600078ec0ff */
[----:B------:R2:W-:Y:S01]  /*15fa0*/  STL [R1+0x8], R4 ;  /* 0x0000080401007387 */ /* 0x0005e20000100800 */
[C---:B-1----:R-:W-:Y:S02]  /*15fb0*/  IMAD R0, R34.reuse, UR5, R3 ;  /* 0x0000000522007c24 */ /* 0x042fe4000f8e0203 */
[----:B------:R-:W-:Y:S01]  /*15fc0*/  IMAD.WIDE.U32 R2, R34, UR4, RZ ;  /* 0x0000000422027c25 */ /* 0x000fe2000f8e00ff */
        /* <DEDUP_REMOVED lines=76> */
.L_x_2722:
        /* <DEDUP_REMOVED lines=10> */
.L_x_2646:
        /* <DEDUP_REMOVED lines=11> */
.L_x_2647:
[----:B------:R-:W-:Y:S01]  /*165e0*/  VIADD R0, R17, 0x18400 ;  /* 0x0001840011007836 */ /* 0x000fe20000000000 */
[----:B------:R1:W-:Y:S06]  /*165f0*/  SYNCS.ARRIVE.TRANS64.A1T0 RZ, [R19+URZ+0x22830], RZ ;  /* 0x022830ff13ff79a7 */ /* 0x0003ec000810003f */
[----:B------:R-:W-:Y:S05]  /*16600*/  WARPSYNC.ALL ;  /* 0x0000000000007948 */ /* 0x000fea0003800000 */
[----:B------:R-:W-:Y:S01]  /*16610*/  BAR.SYNC.DEFER_BLOCKING 0x8, 0x180 ;  /* 0x0206000000007b1d */ /* 0x000fe20000010000 */
[----:B------:R-:W-:-:S05]  /*16620*/  LOP3.LUT P0, RZ, R0, 0x3ff, RZ, 0xc0, !PT ;  /* 0x000003ff00ff7812 */ /* 0x000fca000780c0ff */
[----:B------:R-:W-:Y:S08]  /*16630*/  BSSY B6, `(.L_x_2648) ;  /* 0x0000012000067945 */ /* 0x000ff00003800000 */
        /* <DEDUP_REMOVED lines=17> */
.L_x_2649:
[----:B------:R-:W-:Y:S05]  /*16750*/  BSYNC B6 ;  /* 0x0000000000067941 */ /* 0x000fea0003800000 */
.L_x_2648:
[----:B------:R-:W2:Y:S01]  /*16760*/  S2R R20, SR_TID.X ;  /* 0x0000000000147919 */ /* 0x000ea20000002100 */
[----:B------:R-:W3:Y:S01]  /*16770*/  LDC R21, c[0x0][0x448] ;  /* 0x00011200ff157b82 */ /* 0x000ee20000000800 */
[----:B------:R-:W-:Y:S01]  /*16780*/  SHF.R.S32.HI R0, RZ, 0x1f, R37 ;  /* 0x0000001fff007819 */ /* 0x000fe20000011425 */
[----:B------:R-:W-:Y:S01]  /*16790*/  ULDC.64 UR4, c[0x0][0x298] ;  /* 0x0000a60000047ab9 */ /* 0x000fe20000000a00 */
[----:B------:R-:W-:Y:S01]  /*167a0*/  LOP3.LUT P6, RZ, R16, 0x200, RZ, 0xc0, !PT ;  /* 0x0000020010ff7812 */ /* 0x000fe200078cc0ff */
[----:B0-----:R-:W-:Y:S01]  /*167b0*/  IMAD.WIDE.U32 R2, R37, UR4, RZ ;  /* 0x0000000425027c25 */ /* 0x001fe2000f8e00ff */
[----:B------:R-:W-:Y:S01]  /*167c0*/  SHF.R.S32.HI R4, RZ, 0x1f, R27 ;  /* 0x0000001fff047819 */ /* 0x000fe2000001141b */
[----:B------:R-:W0:Y:S02]  /*167d0*/  S2R R7, SR_TID.X ;  /* 0x0000000000077919 */ /* 0x000e240000002100 */
[----:B------:R-:W-:Y:S01]  /*167e0*/  IMAD R0, R0, UR4, RZ ;  /* 0x0000000400007c24 */ /* 0x000fe2000f8e02ff */
[----:B------:R-:W-:-:S03]  /*167f0*/  SEL R4, R4, RZ, !P6 ;  /* 0x000000ff04047207 */ /* 0x000fc60007000000 */
[----:B------:R-:W-:Y:S01]  /*16800*/  IMAD R0, R37, UR5, R0 ;  /* 0x0000000525007c24 */ /* 0x000fe2000f8e0200 */
[----:B------:R-:W-:-:S03]  /*16810*/  ULDC.64 UR4, c[0x0][0x2d8] ;  /* 0x0000b60000047ab9 */ /* 0x000fc60000000a00 */
[----:B------:R-:W-:Y:S01]  /*16820*/  IMAD.IADD R3, R3, 0x1, R0 ;  /* 0x0000000103037824 */ /* 0x000fe200078e0200 */
[----:B------:R-:W-:Y:S01]  /*16830*/  SEL R0, R27, RZ, !P6 ;  /* 0x000000ff1b007207 */ /* 0x000fe20007000000 */
[----:B------:R-:W-:Y:S01]  /*16840*/  IMAD.WIDE.U32 R2, R26, UR4, R2 ;  /* 0x000000041a027c25 */ /* 0x000fe2000f8e0002 */
[----:B---3--:R-:W-:-:S03]  /*16850*/  ISETP.NE.AND P6, PT, R21, 0x1, PT ;  /* 0x000000011500780c */ /* 0x008fc60003fc5270 */
[----:B------:R-:W-:Y:S01]  /*16860*/  IMAD R3, R26, UR5, R3 ;  /* 0x000000051a037c24 */ /* 0x000fe2000f8e0203 */
[----:B------:R-:W-:Y:S02]  /*16870*/  ULDC.64 UR4, c[0x0][0x2e0] ;  /* 0x0000b80000047ab9 */ /* 0x000fe40000000a00 */
[----:B------:R-:W-:Y:S02]  /*16880*/  IMAD R4, R4, UR4, RZ ;  /* 0x0000000404047c24 */ /* 0x000fe4000f8e02ff */
[----:B------:R-:W-:Y:S01]  /*16890*/  IMAD.WIDE.U32 R2, R0, UR4, R2 ;  /* 0x0000000400027c25 */ /* 0x000fe2000f8e0002 */
[----:B--2---:R-:W-:-:S03]  /*168a0*/  LOP3.LUT R20, R20, 0x7f, RZ, 0xc0, !PT ;  /* 0x0000007f14147812 */ /* 0x004fc600078ec0ff */
[----:B------:R-:W-:Y:S01]  /*168b0*/  IMAD R4, R0, UR5, R4 ;  /* 0x0000000500047c24 */ /* 0x000fe2000f8e0204 */
[----:B------:R-:W-:Y:S01]  /*168c0*/  SHF.R.U32.HI R21, RZ, 0x3, R20 ;  /* 0x00000003ff157819 */ /* 0x000fe20000011614 */
[----:B------:R-:W-:Y:S01]  /*168d0*/  ULDC.64 UR4, c[0x0][0x2d0] ;  /* 0x0000b40000047ab9 */ /* 0x000fe20000000a00 */
[----:B------:R-:W2:Y:S01]  /*168e0*/  S2R R20, SR_TID.X ;  /* 0x0000000000147919 */ /* 0x000ea20000002100 */
[----:B------:R-:W3:Y:S01]  /*168f0*/  @P6 LDC R6, c[0x0][0x44c] ;  /* 0x00011300ff066b82 */ /* 0x000ee20000000800 */
[----:B------:R-:W-:Y:S02]  /*16900*/  IMAD.IADD R3, R3, 0x1, R4 ;  /* 0x0000000103037824 */ /* 0x000fe400078e0204 */
[----:B0-----:R-:W-:-:S05]  /*16910*/  IMAD.SHL.U32 R7, R7, 0x8, RZ ;  /* 0x0000000807077824 */ /* 0x001fca00078e00ff */
[----:B------:R-:W0:Y:S01]  /*16920*/  @P6 LDC R5, c[0x0][0x450] ;  /* 0x00011400ff056b82 */ /* 0x000e220000000800 */
[----:B------:R-:W-:Y:S01]  /*16930*/  LOP3.LUT R7, R7, 0x38, RZ, 0xc0, !PT ;  /* 0x0000003807077812 */ /* 0x000fe200078ec0ff */
[----:B--2---:R-:W-:-:S05]  /*16940*/  IMAD.SHL.U32 R20, R20, 0x10, RZ ;  /* 0x0000001014147824 */ /* 0x004fca00078e00ff */
[----:B------:R-:W-:-:S05]  /*16950*/  LOP3.LUT R20, R21, 0x70, R20, 0xf8, !PT ;  /* 0x0000007015147812 */ /* 0x000fca00078ef814 */
[----:B------:R-:W-:Y:S02]  /*16960*/  IMAD.IADD R0, R20, 0x1, R33 ;  /* 0x0000000114007824 */ /* 0x000fe400078e0221 */
[----:B------:R-:W2:Y:S02]  /*16970*/  S2R R20, SR_TID.X ;  /* 0x0000000000147919 */ /* 0x000ea40000002100 */
[----:B---3--:R-:W-:-:S04]  /*16980*/  @P6 IMAD.HI.U32 R6, R0, R6, RZ ;  /* 0x0000000600066227 */ /* 0x008fc800078e00ff */
[----:B------:R-:W-:Y:S01]  /*16990*/  IMAD.MOV.U32 R4, RZ, RZ, R0 ;  /* 0x000000ffff047224 */ /* 0x000fe200078e0000 */
[----:B0-----:R-:W-:Y:S02]  /*169a0*/  @P6 SHF.R.U32.HI R4, RZ, R5, R6 ;  /* 0x00000005ff046219 */ /* 0x001fe40000011606 */
[----:B------:R-:W0:Y:S03]  /*169b0*/  LDC R6, c[0x0][0x448] ;  /* 0x00011200ff067b82 */ /* 0x000e260000000800 */
[----:B------:R-:W-:Y:S02]  /*169c0*/  IMAD.MOV R5, RZ, RZ, -R4 ;  /* 0x000000ffff057224 */ /* 0x000fe400078e0a04 */
[----:B------:R-:W-:Y:S01]  /*169d0*/  IMAD.WIDE.U32 R2, R4, UR4, R2 ;  /* 0x0000000404027c25 */ /* 0x000fe2000f8e0002 */
[----:B--2---:R-:W-:-:S03]  /*169e0*/  LOP3.LUT R20, R20, 0x7f, RZ, 0xc0, !PT ;  /* 0x0000007f14147812 */ /* 0x004fc600078ec0ff */
[----:B0-----:R-:W-:Y:S01]  /*169f0*/  IMAD R0, R6, R5, R0 ;  /* 0x0000000506007224 */ /* 0x001fe200078e0200 */
[----:B------:R-:W-:Y:S02]  /*16a00*/  SHF.R.S32.HI R5, RZ, 0x1f, R4 ;  /* 0x0000001fff057819 */ /* 0x000fe40000011404 */
[----:B------:R-:W-:-:S03]  /*16a10*/  SHF.R.U32.HI R8, RZ, 0x3, R20 ;  /* 0x00000003ff087819 */ /* 0x000fc60000011614 */
        /* <DEDUP_REMOVED lines=14> */
[----:B------:R-:W-:-:S03]  /*16b00*/  UMOV UR5, 0xffffffff ;  /* 0xffffffff00057882 */ /* 0x000fc60000000000 */
[----:B------:R-:W-:Y:S07]  /*16b10*/  BRA.DIV UR5, `(.L_x_2650) ;  /* 0x0000003e05a87947 */ /* 0x000fee000b800000 */
[----:B------:R-:W0:Y:S01]  /*16b20*/  SHFL.IDX PT, R3, R0, RZ, 0x181f ;  /* 0x00181fff00037589 */ /* 0x000e2200000e0000 */
[----:B------:R-:W-:Y:S02]  /*16b30*/  IMAD R35, R35, R6, RZ ;  /* 0x0000000623237224 */ /* 0x000fe400078e02ff */
[----:B------:R-:W-:Y:S01]  /*16b40*/  IMAD.IADD R33, R8, 0x1, R33 ;  /* 0x0000000108217824 */ /* 0x000fe200078e0221 */
[----:B------:R-:W2:Y:S03]  /*16b50*/  SHFL.IDX PT, R2, R4, RZ, 0x181f ;  /* 0x00181fff04027589 */ /* 0x000ea600000e0000 */
[C---:B------:R-:W-:Y:S01]  /*16b60*/  VIADD R5, R33.reuse, 0x10 ;  /* 0x0000001021057836 */ /* 0x040fe20000000000 */
[----:B------:R-:W-:Y:S01]  /*16b70*/  ISETP.GE.AND P0, PT, R33, R35, PT ;  /* 0x000000232100720c */ /* 0x000fe20003f06270 */
[----:B------:R-:W-:-:S12]  /*16b80*/  SHFL.IDX PT, R14, R0, 0x7, 0x181f ;  /* 0x00f81f00000e7f89 */ /* 0x000fd800000e0000 */
[----:B0-----:R-:W-:-:S05]  /*16b90*/  @!P0 LEA R3, P2, R7, R3, 0x1 ;  /* 0x0000000307038211 */ /* 0x001fca00078408ff */
[----:B--2---:R-:W-:-:S05]  /*16ba0*/  @!P0 IMAD.X R2, RZ, RZ, R2, P2 ;  /* 0x000000ffff028224 */ /* 0x004fca00010e0602 */
[----:B------:R-:W-:-:S04]  /*16bb0*/  @!P0 LOP3.LUT R3, R3, R2, RZ, 0x3c, !PT ;  /* 0x0000000203038212 */ /* 0x000fc800078e3cff */
[----:B------:R-:W-:-:S04]  /*16bc0*/  @!P0 LOP3.LUT R2, R3, R2, RZ, 0x3c, !PT ;  /* 0x0000000203028212 */ /* 0x000fc800078e3cff */
[----:B------:R-:W-:-:S05]  /*16bd0*/  @!P0 LOP3.LUT R3, R3, R2, RZ, 0x3c, !PT ;  /* 0x0000000203038212 */ /* 0x000fca00078e3cff */
[----:B------:R0:W-:Y:S01]  /*16be0*/  @!P0 LDGSTS.E.BYPASS.LTC128B.128 [R36+0x18400], desc[UR48][R2.64], !P1 ;  /* 0x1840000002248fae */ /* 0x0001e2000c901d70 */
[----:B------:R-:W-:Y:S01]  /*16bf0*/  ISETP.GE.AND P0, PT, R5, R35, PT ;  /* 0x000000230500720c */ /* 0x000fe20003f06270 */
[----:B------:R-:W-:Y:S02]  /*16c00*/  VIADD R5, R33, 0x20 ;  /* 0x0000002021057836 */ /* 0x000fe40000000000 */
[----:B0-----:R-:W0:Y:S04]  /*16c10*/  SHFL.IDX PT, R3, R0, 0x1, 0x181f ;  /* 0x00381f0000037f89 */ /* 0x001e2800000e0000 */
[----:B------:R-:W2:Y:S06]  /*16c20*/  SHFL.IDX PT, R2, R4, 0x1, 0x181f ;  /* 0x00381f0004027f89 */ /* 0x000eac00000e0000 */
        /* <DEDUP_REMOVED lines=46> */
[----:B------:R-:W-:-:S03]  /*16f10*/  ISETP.GE.AND P0, PT, R5, R35, PT ;  /* 0x000000230500720c */ /* 0x000fc60003f06270 */
[----:B0-----:R-:W0:Y:S04]  /*16f20*/  SHFL.IDX PT, R3, R0, 0x6, 0x181f ;  /* 0x00d81f0000037f89 */ /* 0x001e2800000e0000 */
[----:B------:R-:W2:Y:S04]  /*16f30*/  SHFL.IDX PT, R2, R4, 0x6, 0x181f ;  /* 0x00d81f0004027f89 */ /* 0x000ea800000e0000 */
[----:B------:R-:W3:Y:S02]  /*16f40*/  SHFL.IDX PT, R4, R4, 0x7, 0x181f ;  /* 0x00f81f0004047f89 */ /* 0x000ee400000e0000 */
[----:B0-----:R-:W-:-:S05]  /*16f50*/  @!P0 LEA R3, P2, R7, R3, 0x1 ;  /* 0x0000000307038211 */ /* 0x001fca00078408ff */
[----:B--2---:R-:W-:-:S05]  /*16f60*/  @!P0 IMAD.X R2, RZ, RZ, R2, P2 ;  /* 0x000000ffff028224 */ /* 0x004fca00010e0602 */
[----:B------:R-:W-:-:S04]  /*16f70*/  @!P0 LOP3.LUT R3, R3, R2, RZ, 0x3c, !PT ;  /* 0x0000000203038212 */ /* 0x000fc800078e3cff */
[----:B------:R-:W-:-:S04]  /*16f80*/  @!P0 LOP3.LUT R2, R3, R2, RZ, 0x3c, !PT ;  /* 0x0000000203028212 */ /* 0x000fc800078e3cff */
[----:B------:R-:W-:-:S05]  /*16f90*/  @!P0 LOP3.LUT R3, R3, R2, RZ, 0x3c, !PT ;  /* 0x0000000203038212 */ /* 0x000fca00078e3cff */
[----:B---3--:R0:W-:Y:S02]  /*16fa0*/  @!P0 LDGSTS.E.BYPASS.LTC128B.128 [R36+0x1b400], desc[UR48][R2.64], !P1 ;  /* 0x1b40000002248fae */ /* 0x0081e4000c901d70 */
.L_x_2739:
        /* <DEDUP_REMOVED lines=10> */
.L_x_2651:
        /* <DEDUP_REMOVED lines=16> */
[----:B------:R-:W2:Y:S03]  /*17150*/  SYNCS.PHASECHK.TRANS64.TRYWAIT P0, [R17+URZ+0x22820], R0 ;  /* 0x02282000110075a7 */ /* 0x000ea6000800017f */
[----:B0-2---:R-:W-:Y:S05]  /*17160*/  @!P0 BRA `(.L_x_2653) ;  /* 0x0000004000b48947 */ /* 0x005fea0003800000 */
.L_x_2740:
[----:B------:R-:W-:Y:S05]  /*17170*/  BSYNC B0 ;  /* 0x0000000000007941 */ /* 0x000fea0003800000 */
.L_x_2652:
[----:B------:R-:W-:-:S05]  /*17180*/  IMAD.U32 R2, RZ, RZ, UR36 ;  /* 0x00000024ff027e24 */ /* 0x000fca000f8e00ff */
[----:B------:R-:W-:-:S13]  /*17190*/  ISETP.NE.AND P0, PT, R2, 0x3, PT ;  /* 0x000000030200780c */ /* 0x000fda0003f05270 */
[----:B------:R-:W-:Y:S05]  /*171a0*/  @!P0 BRA `(.L_x_2654) ;  /* 0x0000000000048947 */ /* 0x000fea0003800000 */
[----:B------:R-:W-:Y:S01]  /*171b0*/  BPT.TRAP 0x1 ;  /* 0x000000040000795c */ /* 0x000fe20000300000 */
.L_x_2654:
[----:B0-----:R-:W-:Y:S01]  /*171c0*/  SHF.L.U32 R0, R23, 0x1f, RZ ;  /* 0x0000001f17007819 */ /* 0x001fe200000006ff */
[----:B------:R-:W-:Y:S03]  /*171d0*/  BSSY B0, `(.L_x_2655) ;  /* 0x0000003000007945 */ /* 0x000fe60003800000 */
[----:B------:R-:W0:Y:S02]  /*171e0*/  SYNCS.PHASECHK.TRANS64.TRYWAIT P0, [R19+URZ+0x22860], R0 ;  /* 0x02286000130075a7 */ /* 0x000e24000800017f */
[----:B0-----:R-:W-:Y:S05]  /*171f0*/  @!P0 BRA `(.L_x_2656) ;  /* 0x0000004000a48947 */ /* 0x001fea0003800000 */
.L_x_2741:
[----:B------:R-:W-:Y:S05]  /*17200*/  BSYNC B0 ;  /* 0x0000000000007941 */ /* 0x000fea0003800000 */
.L_x_2655:
[----:B------:R-:W2:Y:S01]  /*17210*/  LDL.LU R2, [R1+0x4] ;  /* 0x0000040001027983 */ /* 0x000ea20000300800 */
[----:B------:R-:W-:Y:S01]  /*17220*/  ULDC.64 UR4, c[0x0][0x328] ;  /* 0x0000ca0000047ab9 */ /* 0x000fe20000000a00 */
[----:B------:R-:W-:Y:S02]  /*17230*/  ULDC.64 UR6, c[0x0][0x318] ;  /* 0x0000c60000067ab9 */ /* 0x000fe40000000a00 */
[----:B------:R-:W3:Y:S04]  /*17240*/  LDL.LU R6, [R1+0x8] ;  /* 0x0000080001067983 */ /* 0x000ee80000300800 */
[----:B------:R-:W4:Y:S01]  /*17250*/  LDL.LU R4, [R1+0x10] ;  /* 0x0000100001047983 */ /* 0x000f220000300800 */
[C---:B------:R-:W-:Y:S02]  /*17260*/  LOP3.LUT P3, RZ, R16.reuse, 0x10, RZ, 0xc0, !PT ;  /* 0x0000001010ff7812 */ /* 0x040fe4000786c0ff */
[----:B------:R-:W-:-:S02]  /*17270*/  LOP3.LUT P2, RZ, R16, 0x8, RZ, 0xc0, !PT ;  /* 0x0000000810ff7812 */ /* 0x000fc4000784c0ff */
[C---:B------:R-:W-:Y:S02]  /*17280*/  LOP3.LUT P1, RZ, R16.reuse, 0x4, RZ, 0xc0, !PT ;  /* 0x0000000410ff7812 */ /* 0x040fe4000782c0ff */
[----:B0-----:R-:W-:Y:S02]  /*17290*/  SEL R0, RZ, 0x2, P3 ;  /* 0x00000002ff007807 */ /* 0x001fe40001800000 */
[----:B------:R-:W-:Y:S02]  /*172a0*/  SEL R7, RZ, 0x8, P1 ;  /* 0x00000008ff077807 */ /* 0x000fe40000800000 */
[----:B------:R-:W-:Y:S01]  /*172b0*/  LOP3.LUT P4, RZ, R16, 0x1, RZ, 0xc0, !PT ;  /* 0x0000000110ff7812 */ /* 0x000fe2000788c0ff */
[----:B--2---:R-:W-:-:S04]  /*172c0*/  IMAD R3, R2, UR4, RZ ;  /* 0x0000000402037c24 */ /* 0x004fc8000f8e02ff */
[C---:B------:R-:W-:Y:S02]  /*172d0*/  IMAD R5, R34.reuse, UR5, R3 ;  /* 0x0000000522057c24 */ /* 0x040fe4000f8e0203 */
[----:B------:R-:W-:Y:S01]  /*172e0*/  IMAD.WIDE.U32 R2, R34, UR4, RZ ;  /* 0x0000000422027c25 */ /* 0x000fe2000f8e00ff */
[----:B------:R-:W-:-:S03]  /*172f0*/  ULDC.64 UR4, c[0x0][0x338] ;  /* 0x0000ce0000047ab9 */ /* 0x000fc60000000a00 */
[----:B------:R-:W-:Y:S02]  /*17300*/  IMAD.IADD R3, R3, 0x1, R5 ;  /* 0x0000000103037824 */ /* 0x000fe400078e0205 */
[----:B---3--:R-:W-:Y:S02]  /*17310*/  IMAD R5, R6, UR4, RZ ;  /* 0x0000000406057c24 */ /* 0x008fe4000f8e02ff */
        /* <DEDUP_REMOVED lines=10> */
[----:B----4-:R-:W-:Y:S01]  /*173c0*/  IADD3 R0, R3, R0, R4 ;  /* 0x0000000003007210 */ /* 0x010fe20007ffe004 */
[----:B------:R-:W-:-:S04]  /*173d0*/  IMAD R4, R18, 0x6000, R28 ;  /* 0x0000600012047824 */ /* 0x000fc800078e021c */
[----:B------:R-:W-:Y:S01]  /*173e0*/  IMAD.IADD R7, R0, 0x1, R7 ;  /* 0x0000000100077824 */ /* 0x000fe200078e0207 */
[----:B------:R-:W-:Y:S06]  /*173f0*/  BRA.DIV UR4, `(.L_x_2657) ;  /* 0x0000004204387947 */ /* 0x000fec000b800000 */
[----:B------:R-:W0:Y:S01]  /*17400*/  S2R R2, SR_TID.X ;  /* 0x0000000000027919 */ /* 0x000e220000002100 */
[----:B------:R-:W-:Y:S01]  /*17410*/  IMAD R4, R4, 0x2, R17 ;  /* 0x0000000204047824 */ /* 0x000fe200078e0211 */
[C---:B------:R-:W-:Y:S01]  /*17420*/  LOP3.LUT P2, RZ, R7.reuse, 0x2, RZ, 0xc0, !PT ;  /* 0x0000000207ff7812 */ /* 0x040fe2000784c0ff */
[----:B------:R-:W2:Y:S01]  /*17430*/  SHFL.IDX PT, R14, R5, RZ, 0x181f ;  /* 0x00181fff050e7589 */ /* 0x000ea200000e0000 */
[----:B------:R-:W-:-:S03]  /*17440*/  LOP3.LUT P1, RZ, R7, 0x4, RZ, 0xc0, !PT ;  /* 0x0000000407ff7812 */ /* 0x000fc6000782c0ff */
[----:B------:R-:W3:Y:S01]  /*17450*/  SHFL.IDX PT, R3, R6, RZ, 0x181f ;  /* 0x00181fff06037589 */ /* 0x000ee200000e0000 */
[----:B0-----:R-:W-:-:S05]  /*17460*/  IMAD.SHL.U32 R2, R2, 0x8, RZ ;  /* 0x0000000802027824 */ /* 0x001fca00078e00ff */
[----:B------:R-:W-:-:S05]  /*17470*/  LOP3.LUT R2, R2, 0x38, RZ, 0xc0, !PT ;  /* 0x0000003802027812 */ /* 0x000fca00078ec0ff */
[----:B------:R-:W-:-:S05]  /*17480*/  IMAD.SHL.U32 R0, R2, 0x2, RZ ;  /* 0x0000000202007824 */ /* 0x000fca00078e00ff */
[----:B--2---:R-:W-:Y:S02]  /*17490*/  IADD3 R2, P0, R14, R0, RZ ;  /* 0x000000000e027210 */ /* 0x004fe40007f1e0ff */
[----:B------:R-:W0:Y:S03]  /*174a0*/  SHFL.IDX PT, R14, R5, 0x1, 0x181f ;  /* 0x00381f00050e7f89 */ /* 0x000e2600000e0000 */
[----:B---3--:R-:W-:Y:S01]  /*174b0*/  IMAD.X R3, RZ, RZ, R3, P0 ;  /* 0x000000ffff037224 */ /* 0x008fe200000e0603 */
        /* <DEDUP_REMOVED lines=9> */
[----:B--2---:R-:W2:Y:S01]  /*17550*/  SHFL.IDX PT, R3, R6, 0x1, 0x181f ;  /* 0x00381f0006037f89 */ /* 0x004ea200000e0000 */
[----:B0-----:R-:W-:-:S03]  /*17560*/  IADD3 R2, P3, R14, R0, RZ ;  /* 0x000000000e027210 */ /* 0x001fc60007f7e0ff */
[----:B------:R-:W0:Y:S02]  /*17570*/  SHFL.IDX PT, R14, R5, 0x2, 0x181f ;  /* 0x00581f00050e7f89 */ /* 0x000e2400000e0000 */
[----:B--2---:R-:W-:Y:S01]  /*17580*/  IMAD.X R3, RZ, RZ, R3, P3 ;  /* 0x000000ffff037224 */ /* 0x004fe200018e0603 */
        /* <DEDUP_REMOVED lines=10> */
[----:B--2---:R-:W0:Y:S02]  /*17630*/  SHFL.IDX PT, R3, R6, 0x2, 0x181f ;  /* 0x00581f0006037f89 */ /* 0x004e2400000e0000 */
        /* <DEDUP_REMOVED lines=11> */
[----:B------:R-:W2:Y:S02]  /*176f0*/  SHFL.IDX PT, R14, R5, 0x4, 0x181f ;  /* 0x00981f00050e7f89 */ /* 0x000ea400000e0000 */
        /* <DEDUP_REMOVED lines=10> */
[----:B--2---:R-:W-:-:S03]  /*177a0*/  IADD3 R2, P3, R14, R0, RZ ;  /* 0x000000000e027210 */ /* 0x004fc60007f7e0ff */
[----:B------:R-:W2:Y:S04]  /*177b0*/  SHFL.IDX PT, R6, R6, 0x5, 0x181f ;  /* 0x00b81f0006067f89 */ /* 0x000ea800000e0000 */
[----:B------:R3:W4:Y:S01]  /*177c0*/  SHFL.IDX PT, R14, R5, 0x5, 0x181f ;  /* 0x00b81f00050e7f89 */ /* 0x00072200000e0000 */
        /* <DEDUP_REMOVED lines=9> */
.L_x_2755:
[----:B0--3--:R-:W-:Y:S02]  /*17860*/  IADD3 R2, P3, R14, R0, RZ ;  /* 0x000000000e027210 */ /* 0x009fe40007f7e0ff */
        /* <DEDUP_REMOVED lines=14> */
.L_x_2658:
        /* <DEDUP_REMOVED lines=11> */
.L_x_2659:
[----:B------:R-:W2:Y:S01]  /*17a00*/  LDL.LU R2, [R1] ;  /* 0x0000000001027983 */ /* 0x000ea20000300800 */
[----:B------:R0:W-:Y:S01]  /*17a10*/  SYNCS.ARRIVE.TRANS64.A1T0 RZ, [R19+URZ+0x22850], RZ ;  /* 0x022850ff13ff79a7 */ /* 0x0001e2000810003f */
[----:B------:R-:W-:Y:S01]  /*17a20*/  BSSY B0, `(.L_x_2660) ;  /* 0x00000dc000007945 */ /* 0x000fe20003800000 */
[----:B--2---:R-:W-:-:S05]  /*17a30*/  VIADD R21, R2, 0xfffffffe ;  /* 0xfffffffe02157836 */ /* 0x004fca0000000000 */
[----:B------:R-:W-:-:S13]  /*17a40*/  ISETP.GE.AND P0, PT, R21, R29, PT ;  /* 0x0000001d1500720c */ /* 0x000fda0003f06270 */
[----:B0-----:R-:W-:Y:S05]  /*17a50*/  @!P0 BRA `(.L_x_2661) ;  /* 0x0000000c00608947 */ /* 0x001fea0003800000 */
.L_x_2674:
[----:B0-----:R-:W0:Y:S01]  /*17a60*/  S2R R2, SR_TID.X ;  /* 0x0000000000027919 */ /* 0x001e220000002100 */
[----:B------:R-:W2:Y:S01]  /*17a70*/  LDC R3, c[0x0][0x430] ;  /* 0x00010c00ff037b82 */ /* 0x000ea20000000800 */
[----:B------:R-:W-:Y:S02]  /*17a80*/  IMAD R8, R21, 0x60, R30 ;  /* 0x0000006015087824 */ /* 0x000fe400078e021e */
[----:B------:R-:W-:Y:S01]  /*17a90*/  VIADD R18, R18, 0x1 ;  /* 0x0000000112127836 */ /* 0x000fe20000000000 */
[----:B--2---:R-:W-:Y:S02]  /*17aa0*/  ISETP.NE.AND P0, PT, R3, 0x1, PT ;  /* 0x000000010300780c */ /* 0x004fe40003f05270 */
[----:B0-----:R-:W-:-:S04]  /*17ab0*/  LOP3.LUT R2, R2, 0x7f, RZ, 0xc0, !PT ;  /* 0x0000007f02027812 */ /* 0x001fc800078ec0ff */
[----:B------:R-:W-:Y:S02]  /*17ac0*/  SHF.R.U32.HI R4, RZ, 0x3, R2 ;  /* 0x00000003ff047819 */ /* 0x000fe40000011602 */
[----:B------:R-:W0:Y:S05]  /*17ad0*/  S2R R2, SR_TID.X ;  /* 0x0000000000027919 */ /* 0x000e2a0000002100 */
[----:B------:R-:W2:Y:S08]  /*17ae0*/  @P0 LDC R3, c[0x0][0x434] ;  /* 0x00010d00ff030b82 */ /* 0x000eb00000000800 */
[----:B------:R-:W3:Y:S01]  /*17af0*/  @P0 LDC R7, c[0x0][0x438] ;  /* 0x00010e00ff070b82 */ /* 0x000ee20000000800 */
[----:B0-----:R-:W-:-:S05]  /*17b00*/  IMAD.SHL.U32 R2, R2, 0x10, RZ ;  /* 0x0000001002027824 */ /* 0x001fca00078e00ff */
[----:B------:R-:W-:-:S04]  /*17b10*/  LOP3.LUT R2, R4, 0x70, R2, 0xf8, !PT ;  /* 0x0000007004027812 */ /* 0x000fc800078ef802 */
[C---:B------:R-:W-:Y:S01]  /*17b20*/  ISETP.GT.U32.AND P1, PT, R2.reuse, 0x5f, PT ;  /* 0x0000005f0200780c */ /* 0x040fe20003f24070 */
[----:B------:R-:W-:-:S04]  /*17b30*/  IMAD.IADD R8, R2, 0x1, R8 ;  /* 0x0000000102087824 */ /* 0x000fc800078e0208 */
[----:B--2---:R-:W-:-:S04]  /*17b40*/  @P0 IMAD.HI.U32 R2, R8, R3, RZ ;  /* 0x0000000308020227 */ /* 0x004fc800078e00ff */
[----:B------:R-:W-:Y:S01]  /*17b50*/  IMAD.MOV.U32 R9, RZ, RZ, R8 ;  /* 0x000000ffff097224 */ /* 0x000fe200078e0008 */
[----:B---3--:R-:W-:-:S03]  /*17b60*/  @P0 SHF.R.U32.HI R9, RZ, R7, R2 ;  /* 0x00000007ff090219 */ /* 0x008fc60000011602 */
[----:B------:R-:W0:Y:S01]  /*17b70*/  @!P1 LDC.64 R4, c[0x0][0x428] ;  /* 0x00010a00ff049b82 */ /* 0x000e220000000a00 */
[----:B------:R-:W-:-:S07]  /*17b80*/  @!P1 SHF.R.S32.HI R3, RZ, 0x1f, R9 ;  /* 0x0000001fff039819 */ /* 0x000fce0000011409 */
[----:B------:R-:W2:Y:S01]  /*17b90*/  @!P1 LDC.64 R6, c[0x0][0x418] ;  /* 0x00010600ff069b82 */ /* 0x000ea20000000a00 */
[----:B0-----:R-:W-:-:S04]  /*17ba0*/  @!P1 IMAD R2, R31, R4, RZ ;  /* 0x000000041f029224 */ /* 0x001fc800078e02ff */
[----:B------:R-:W-:Y:S02]  /*17bb0*/  @!P1 IMAD R5, R25, R5, R2 ;  /* 0x0000000519059224 */ /* 0x000fe400078e0202 */
[----:B------:R-:W-:-:S04]  /*17bc0*/  @!P1 IMAD.MOV.U32 R2, RZ, RZ, R9 ;  /* 0x000000ffff029224 */ /* 0x000fc800078e0009 */
[----:B------:R-:W-:-:S04]  /*17bd0*/  @!P1 IMAD.WIDE.U32 R2, R25, R4, R2 ;  /* 0x0000000419029225 */ /* 0x000fc800078e0002 */
[----:B------:R-:W-:Y:S01]  /*17be0*/  @!P1 IMAD.IADD R3, R5, 0x1, R3 ;  /* 0x0000000105039824 */ /* 0x000fe200078e0203 */
[C---:B--2---:R-:W-:Y:S01]  /*17bf0*/  @!P1 LEA R6, P0, R2.reuse, R6, 0x2 ;  /* 0x0000000602069211 */ /* 0x044fe200078010ff */
[----:B------:R-:W-:Y:S02]  /*17c00*/  IMAD.MOV.U32 R4, RZ, RZ, RZ ;  /* 0x000000ffff047224 */ /* 0x000fe400078e00ff */
[----:B-1----:R-:W-:Y:S01]  /*17c10*/  IMAD.U32 R10, RZ, RZ, UR36 ;  /* 0x00000024ff0a7e24 */ /* 0x002fe2000f8e00ff */
[----:B------:R-:W-:Y:S02]  /*17c20*/  @!P1 LEA.HI.X R7, R2, R7, R3, 0x2, P0 ;  /* 0x0000000702079211 */ /* 0x000fe400000f1403 */
[----:B------:R-:W-:-:S03]  /*17c30*/  ISETP.NE.AND P0, PT, R18, 0x2, PT ;  /* 0x000000021200780c */ /* 0x000fc60003f05270 */
[----:B------:R0:W5:Y:S01]  /*17c40*/  @!P1 LDG.E R4, desc[UR48][R6.64] ;  /* 0x0000003006049981 */ /* 0x000162000c1e1900 */
[----:B------:R-:W-:Y:S02]  /*17c50*/  ISETP.NE.AND P1, PT, R10, 0x3, PT ;  /* 0x000000030a00780c */ /* 0x000fe40003f25270 */
[----:B------:R-:W-:Y:S01]  /*17c60*/  SEL R2, RZ, 0x1, P0 ;  /* 0x00000001ff027807 */ /* 0x000fe20000000000 */
[----:B------:R-:W-:Y:S01]  /*17c70*/  IMAD.MOV R5, RZ, RZ, -R9 ;  /* 0x000000ffff057224 */ /* 0x000fe200078e0a09 */
[----:B------:R-:W-:Y:S05]  /*17c80*/  YIELD ;  /* 0x0000000000007946 */ /* 0x000fea0003800000 */
[----:B------:R-:W-:Y:S01]  /*17c90*/  LOP3.LUT R23, R23, R2, RZ, 0x3c, !PT ;  /* 0x0000000217177212 */ /* 0x000fe200078e3cff */
[----:B------:R-:W-:Y:S01]  /*17ca0*/  ULDC UR4, c[0x0][0x430] ;  /* 0x00010c0000047ab9 */ /* 0x000fe20000000800 */
[----:B------:R-:W-:Y:S01]  /*17cb0*/  IMAD.MOV.U32 R2, RZ, RZ, R21 ;  /* 0x000000ffff027224 */ /* 0x000fe200078e0015 */
[----:B------:R-:W-:Y:S01]  /*17cc0*/  SEL R18, R18, RZ, P0 ;  /* 0x000000ff12127207 */ /* 0x000fe20000000000 */
[----:B------:R-:W-:-:S02]  /*17cd0*/  IMAD R5, R5, UR4, R8 ;  /* 0x0000000405057c24 */ /* 0x000fc4000f8e0208 */
[----:B------:R-:W-:Y:S01]  /*17ce0*/  VIADD R21, R21, 0xffffffff ;  /* 0xffffffff15157836 */ /* 0x000fe20000000000 */
[----:B------:R-:W-:Y:S01]  /*17cf0*/  ISETP.GT.AND P2, PT, R2, R29, PT ;  /* 0x0000001d0200720c */ /* 0x000fe20003f44270 */
[----:B0-----:R-:W-:-:S12]  /*17d00*/  @!P1 BRA `(.L_x_2662) ;  /* 0x0000000000049947 */ /* 0x001fd80003800000 */
[----:B------:R-:W-:Y:S01]  /*17d10*/  BPT.TRAP 0x1 ;  /* 0x000000040000795c */ /* 0x000fe20000300000 */
.L_x_2662:
[----:B------:R-:W-:Y:S01]  /*17d20*/  IMAD R10, R18, 0x8, R17 ;  /* 0x00000008120a7824 */ /* 0x000fe200078e0211 */
[----:B------:R-:W-:Y:S01]  /*17d30*/  SHF.L.U32 R20, R23, 0x1f, RZ ;  /* 0x0000001f17147819 */ /* 0x000fe200000006ff */
[----:B------:R-:W-:Y:S01]  /*17d40*/  BSSY B1, `(.L_x_2663) ;  /* 0x0000004000017945 */ /* 0x000fe20003800000 */
[----:B------:R-:W-:Y:S02]  /*17d50*/  SHF.R.S32.HI R9, RZ, 0x1f, R5 ;  /* 0x0000001fff097819 */ /* 0x000fe40000011405 */
[----:B------:R-:W0:Y:S02]  /*17d60*/  SYNCS.PHASECHK.TRANS64.TRYWAIT P0, [R10+URZ+0x22840], R20 ;  /* 0x022840140a0075a7 */ /* 0x000e24000800017f */
[----:B0-----:R-:W-:Y:S05]  /*17d70*/  @!P0 BRA `(.L_x_2664) ;  /* 0x0000004000188947 */ /* 0x001fea0003800000 */
.L_x_2756:
[----:B------:R-:W-:Y:S05]  /*17d80*/  BSYNC B1 ;  /* 0x0000000000017941 */ /* 0x000fea0003800000 */
.L_x_2663:
[----:B------:R-:W-:Y:S01]  /*17d90*/  ULDC.64 UR4, c[0x0][0x300] ;  /* 0x0000c00000047ab9 */ /* 0x000fe20000000a00 */
[----:B-1---5:R-:W-:Y:S01]  /*17da0*/  SHF.R.S32.HI R19, RZ, 0x1f, R4 ;  /* 0x0000001fff137819 */ /* 0x022fe20000011404 */
        /* <DEDUP_REMOVED lines=47> */
.L_x_2770:
        /* <DEDUP_REMOVED lines=8> */
.L_x_2666:
        /* <DEDUP_REMOVED lines=11> */
.L_x_2667:
[----:B------:R1:W-:Y:S01]  /*181d0*/  SYNCS.ARRIVE.TRANS64.A1T0 RZ, [R10+URZ+0x22830], RZ ;  /* 0x022830ff0aff79a7 */ /* 0x0003e2000810003f */
[----:B------:R-:W-:Y:S05]  /*181e0*/  @!P3 BRA `(.L_x_2668) ;  /* 0x000000000004b947 */ /* 0x000fea0003800000 */
[----:B------:R-:W-:Y:S01]  /*181f0*/  BPT.TRAP 0x1 ;  /* 0x000000040000795c */ /* 0x000fe20000300000 */
.L_x_2668:
[----:B------:R-:W2:Y:S01]  /*18200*/  SYNCS.PHASECHK.TRANS64.TRYWAIT P0, [R10+URZ+0x22860], R20 ;  /* 0x022860140a0075a7 */ /* 0x000ea2000800017f */
[----:B------:R-:W-:Y:S04]  /*18210*/  BSSY B1, `(.L_x_2669) ;  /* 0x0000002000017945 */ /* 0x000fe80003800000 */
[----:B--2---:R-:W-:Y:S05]  /*18220*/  @!P0 BRA `(.L_x_2670) ;  /* 0x0000004000a08947 */ /* 0x004fea0003800000 */
.L_x_2771:
[----:B------:R-:W-:Y:S05]  /*18230*/  BSYNC B1 ;  /* 0x0000000000017941 */ /* 0x000fea0003800000 */
.L_x_2669:
[----:B------:R-:W-:Y:S01]  /*18240*/  ULDC.64 UR4, c[0x0][0x328] ;  /* 0x0000ca0000047ab9 */ /* 0x000fe20000000a00 */
[----:B------:R-:W-:Y:S01]  /*18250*/  ULDC.64 UR6, c[0x0][0x318] ;  /* 0x0000c60000067ab9 */ /* 0x000fe20000000a00 */
[----:B------:R-:W-:Y:S01]  /*18260*/  IMAD R2, R9, UR4, RZ ;  /* 0x0000000409027c24 */ /* 0x000fe2000f8e02ff */
[----:B------:R-:W-:Y:S01]  /*18270*/  LOP3.LUT P5, RZ, R16, 0x1, RZ, 0xc0, !PT ;  /* 0x0000000110ff7812 */ /* 0x000fe200078ac0ff */
[----:B0-2---:R-:W-:Y:S01]  /*18280*/  IMAD R20, R18, 0x6000, R28 ;  /* 0x0000600012147824 */ /* 0x005fe200078e021c */
[C---:B------:R-:W-:Y:S01]  /*18290*/  LOP3.LUT P4, RZ, R16.reuse, 0x10, RZ, 0xc0, !PT ;  /* 0x0000001010ff7812 */ /* 0x040fe2000788c0ff */
[C---:B------:R-:W-:Y:S01]  /*182a0*/  IMAD R7, R5.reuse, UR5, R2 ;  /* 0x0000000505077c24 */ /* 0x040fe2000f8e0202 */
[C---:B------:R-:W-:Y:S01]  /*182b0*/  LOP3.LUT P3, RZ, R16.reuse, 0x8, RZ, 0xc0, !PT ;  /* 0x0000000810ff7812 */ /* 0x040fe2000786c0ff */
        /* <DEDUP_REMOVED lines=58> */
.L_x_2785:
        /* <DEDUP_REMOVED lines=11> */
.L_x_2672:
        /* <DEDUP_REMOVED lines=11> */
.L_x_2673:
[----:B------:R0:W-:Y:S01]  /*187c0*/  SYNCS.ARRIVE.TRANS64.A1T0 RZ, [R10+URZ+0x22850], RZ ;  /* 0x022850ff0aff79a7 */ /* 0x0001e2000810003f */
[----:B------:R-:W-:Y:S05]  /*187d0*/  @P2 BRA `(.L_x_2674) ;  /* 0xfffffff000a02947 */ /* 0x000fea000383ffff */
.L_x_2661:
[----:B------:R-:W-:Y:S05]  /*187e0*/  BSYNC B0 ;  /* 0x0000000000007941 */ /* 0x000fea0003800000 */
.L_x_2660:
        /* <DEDUP_REMOVED lines=20> */
.L_x_2676:
[----:B------:R-:W-:Y:S05]  /*18930*/  BSYNC B0 ;  /* 0x0000000000007941 */ /* 0x000fea0003800000 */
.L_x_2675:
[----:B------:R-:W-:Y:S02]  /*18940*/  SEL R18, R18, RZ, P0 ;  /* 0x000000ff12127207 */ /* 0x000fe40000000000 */
[----:B------:R-:W-:-:S07]  /*18950*/  LOP3.LUT R23, R23, R0, RZ, 0x3c, !PT ;  /* 0x0000000017177212 */ /* 0x000fce00078e3cff */
.L_x_2635:
[----:B------:R-:W-:Y:S05]  /*18960*/  BSYNC B7 ;  /* 0x0000000000077941 */ /* 0x000fea0003800000 */
.L_x_2633:
        /* <DEDUP_REMOVED lines=8> */
[----:B------:R2:W3:Y:S01]  /*189f0*/  LDS.128 R24, [R17+0x228d0] ;  /* 0x0228d00011187984 */ /* 0x0004e20000000c00 */
[----:B------:R-:W-:Y:S06]  /*18a00*/  BAR.ARV 0x4, 0x180 ;  /* 0x0106000000007b1d */ /* 0x000fec0000002000 */
[----:B------:R-:W-:Y:S05]  /*18a10*/  BRA `(.L_x_2678) ;  /* 0x0000000c00d47947 */ /* 0x000fea0003800000 */
.L_x_2677:
        /* <DEDUP_REMOVED lines=43> */
.L_x_2795:
[----:B------:R-:W-:Y:S02]  /*18cd0*/  ULDC UR4, c[0x0][0xc38] ;  /* 0x00030e0000047ab9 */ /* 0x000fe40000000800 */
[----:B------:R-:W-:-:S04]  /*18ce0*/  IMAD.U32 R5, RZ, RZ, UR4 ;  /* 0x00000004ff057e24 */ /* 0x000fc8000f8e00ff */
[----:B---3--:R-:W-:-:S04]  /*18cf0*/  IMAD R14, R14, R5, RZ ;  /* 0x000000050e0e7224 */ /* 0x008fc800078e02ff */
[----:B------:R-:W-:-:S05]  /*18d00*/  IMAD.IADD R7, R7, 0x1, R14 ;  /* 0x0000000107077824 */ /* 0x000fca00078e020e */
[----:B------:R-:W-:-:S13]  /*18d10*/  ISETP.GT.AND P6, PT, R7, R0, PT ;  /* 0x000000000700720c */ /* 0x000fda0003fc4270 */
[----:B------:R-:W-:Y:S05]  /*18d20*/  @P6 BRA `(.L_x_2680) ;  /* 0x0000000000a46947 */ /* 0x000fea0003800000 */
.L_x_2683:
        /* <DEDUP_REMOVED lines=35> */
.L_x_2803:
[----:B------:R-:W-:Y:S02]  /*18f60*/  ULDC UR4, c[0x0][0xc38] ;  /* 0x00030e0000047ab9 */ /* 0x000fe40000000800 */
[----:B------:R-:W-:-:S04]  /*18f70*/  IMAD.U32 R5, RZ, RZ, UR4 ;  /* 0x00000004ff057e24 */ /* 0x000fc8000f8e00ff */
[----:B---3--:R-:W-:-:S04]  /*18f80*/  IMAD R14, R14, R5, RZ ;  /* 0x000000050e0e7224 */ /* 0x008fc800078e02ff */
[----:B------:R-:W-:-:S05]  /*18f90*/  IMAD.IADD R7, R14, 0x1, R7 ;  /* 0x000000010e077824 */ /* 0x000fca00078e0207 */
[----:B------:R-:W-:-:S13]  /*18fa0*/  ISETP.GT.AND P6, PT, R7, R0, PT ;  /* 0x000000000700720c */ /* 0x000fda0003fc4270 */
[----:B------:R-:W-:Y:S05]  /*18fb0*/  @!P6 BRA `(.L_x_2683) ;  /* 0xfffffffc005ce947 */ /* 0x000fea000383ffff */
.L_x_2680:
[----:B------:R-:W-:Y:S01]  /*18fc0*/  IMAD.IADD R7, R7, 0x1, -R14 ;  /* 0x0000000107077824 */ /* 0x000fe200078e0a0e */
[----:B------:R-:W-:-:S03]  /*18fd0*/  UMOV UR4, 0xffffffff ;  /* 0xffffffff00047882 */ /* 0x000fc60000000000 */
[----:B------:R-:W-:-:S05]  /*18fe0*/  IMAD R3, R2, R5, R7 ;  /* 0x0000000502037224 */ /* 0x000fca00078e0207 */
[----:B------:R-:W-:Y:S01]  /*18ff0*/  ISETP.GT.AND P6, PT, R3, R0, PT ;  /* 0x000000000300720c */ /* 0x000fe20003fc4270 */
[----:B------:R-:W-:-:S12]  /*19000*/  BRA.DIV UR4, `(.L_x_2684) ;  /* 0x0000004204fc7947 */ /* 0x000fd8000b800000 */
[----:B------:R-:W-:-:S04]  /*19010*/  VOTE.ANY R3, PT, !P6 ;  /* 0x0000000000037806 */ /* 0x000fc800070e0100 */
[----:B------:R-:W3:Y:S02]  /*19020*/  POPC R12, R3 ;  /* 0x00000003000c7309 */ /* 0x000ee40000000000 */
[----:B---3--:R3:W4:Y:S01]  /*19030*/  SHFL.IDX PT, R25, R25, R12, 0x1f ;  /* 0x00001f0c19197589 */ /* 0x00872200000e0000 */
[----:B------:R-:W-:-:S03]  /*19040*/  IMAD.IADD R27, R12, 0x1, R27 ;  /* 0x000000010c1b7824 */ /* 0x000fc600078e021b */
[----:B------:R3:W0:Y:S04]  /*19050*/  SHFL.IDX PT, R4, R4, R12, 0x1f ;  /* 0x00001f0c04047589 */ /* 0x00062800000e0000 */
.L_x_2808:
[----:B------:R-:W-:-:S13]  /*19060*/  ISETP.NE.AND P0, PT, R3, RZ, PT ;  /* 0x000000ff0300720c */ /* 0x000fda0003f05270 */
[----:B------:R-:W-:Y:S05]  /*19070*/  @!P0 BRA `(.L_x_2685) ;  /* 0x0000000000108947 */ /* 0x000fea0003800000 */
[----:B------:R-:W-:Y:S01]  /*19080*/  UMOV UR4, 0xffffffff ;  /* 0xffffffff00047882 */ /* 0x000fe20000000000 */
[----:B---3--:R-:W-:Y:S02]  /*19090*/  VIADD R12, R12, 0xffffffff ;  /* 0xffffffff0c0c7836 */ /* 0x008fe40000000000 */
[----:B------:R-:W-:Y:S05]  /*190a0*/  BRA.DIV UR4, `(.L_x_2686) ;  /* 0x0000004604307947 */ /* 0x000fea000b800000 */
[----:B------:R3:W0:Y:S02]  /*190b0*/  SHFL.IDX PT, R6, R2, R12, 0x1f ;  /* 0x00001f0c02067589 */ /* 0x00062400000e0000 */
.L_x_2685:
[----:B0-----:R-:W-:Y:S01]  /*190c0*/  ISETP.NE.AND P0, PT, R4, 0x1, PT ;  /* 0x000000010400780c */ /* 0x001fe20003f05270 */
[----:B------:R-:W-:-:S04]  /*190d0*/  IMAD R24, R6, R5, R7 ;  /* 0x0000000506187224 */ /* 0x000fc800078e0207 */
[----:B------:R-:W-:-:S08]  /*190e0*/  IMAD.IADD R0, R0, 0x1, -R24 ;  /* 0x0000000100007824 */ /* 0x000fd000078e0a18 */
[----:B------:R-:W-:Y:S05]  /*190f0*/  @!P0 BRA `(.L_x_2687) ;  /* 0x0000000000dc8947 */ /* 0x000fea0003800000 */
[-C--:B----4-:R-:W-:Y:S02]  /*19100*/  IABS R6, R25.reuse ;  /* 0x0000001900067213 */ /* 0x090fe40000000000 */
[----:B------:R-:W-:Y:S02]  /*19110*/  IABS R5, R4 ;  /* 0x0000000400057213 */ /* 0x000fe40000000000 */
[----:B------:R-:W0:Y:S08]  /*19120*/  I2F.RP R7, R6 ;  /* 0x0000000600077306 */ /* 0x000e300000209400 */
[----:B------:R-:W4:Y:S08]  /*19130*/  I2F.RP R8, R5 ;  /* 0x0000000500087306 */ /* 0x000f300000209400 */
[----:B0-----:R-:W2:Y:S08]  /*19140*/  MUFU.RCP R7, R7 ;  /* 0x0000000700077308 */ /* 0x001eb00000001000 */
[----:B----4-:R-:W-:Y:S01]  /*19150*/  MUFU.RCP R8, R8 ;  /* 0x0000000800087308 */ /* 0x010fe20000001000 */
[----:B--23--:R-:W-:Y:S01]  /*19160*/  VIADD R2, R7, 0xffffffe ;  /* 0x0ffffffe07027836 */ /* 0x00cfe20000000000 */
[----:B------:R-:W-:-:S06]  /*19170*/  IABS R7, R25 ;  /* 0x0000001900077213 */ /* 0x000fcc0000000000 */
[----:B------:R0:W2:Y:S02]  /*19180*/  F2I.FTZ.U32.TRUNC.NTZ R3, R2 ;  /* 0x0000000200037305 */ /* 0x0000a4000021f000 */
[----:B0-----:R-:W-:Y:S02]  /*19190*/  IMAD.MOV.U32 R2, RZ, RZ, RZ ;  /* 0x000000ffff027224 */ /* 0x001fe400078e00ff */
[----:B--2---:R-:W-:-:S04]  /*191a0*/  IMAD.MOV R9, RZ, RZ, -R3 ;  /* 0x000000ffff097224 */ /* 0x004fc800078e0a03 */
[----:B------:R-:W-:-:S04]  /*191b0*/  IMAD R9, R9, R6, RZ ;  /* 0x0000000609097224 */ /* 0x000fc800078e02ff */
[----:B------:R-:W-:Y:S01]  /*191c0*/  IMAD.HI.U32 R3, R3, R9, R2 ;  /* 0x0000000903037227 */ /* 0x000fe200078e0002 */
        /* <DEDUP_REMOVED lines=22> */
[----:B------:R-:W-:-:S05]  /*19330*/  IABS R3, R7 ;  /* 0x0000000700037213 */ /* 0x000fca0000000000 */
        /* <DEDUP_REMOVED lines=9> */
[----:B------:R-:W-:-:S04]  /*193d0*/  IMAD.MOV R2, RZ, RZ, -R7 ;  /* 0x000000ffff027224 */ /* 0x000fc800078e0a07 */
[----:B------:R-:W-:Y:S02]  /*193e0*/  IMAD R2, R25, R2, R0 ;  /* 0x0000000219027224 */ /* 0x000fe400078e0200 */
        /* <DEDUP_REMOVED lines=8> */
.L_x_2687:
[----:B--23--:R-:W0:Y:S02]  /*19470*/  LDC.64 R2, c[0x0][0xc90] ;  /* 0x00032400ff027b82 */ /* 0x00ce240000000a00 */
[----:B0-----:R-:W-:-:S05]  /*19480*/  IMAD.WIDE R2, R27, 0x4, R2 ;  /* 0x000000041b027825 */ /* 0x001fca00078e0202 */
[----:B------:R0:W4:Y:S02]  /*19490*/  LDG.E R6, desc[UR48][R2.64] ;  /* 0x0000003002067981 */ /* 0x000124000c1e1900 */
[----:B0-----:R-:W-:Y:S02]  /*194a0*/  IMAD.MOV.U32 R2, RZ, RZ, RZ ;  /* 0x000000ffff027224 */ /* 0x001fe400078e00ff */
[----:B----4-:R-:W-:-:S05]  /*194b0*/  IMAD R7, R25, R6, RZ ;  /* 0x0000000619077224 */ /* 0x010fca00078e02ff */
[----:B------:R-:W-:-:S04]  /*194c0*/  IABS R4, R7 ;  /* 0x0000000700047213 */ /* 0x000fc80000000000 */
[----:B------:R-:W0:Y:S08]  /*194d0*/  I2F.RP R8, R4 ;  /* 0x0000000400087306 */ /* 0x000e300000209400 */
        /* <DEDUP_REMOVED lines=26> */
[----:B------:R-:W-:-:S04]  /*19680*/  VIADDMNMX R5, R3, R5, R6, PT ;  /* 0x0000000503057246 */ /* 0x000fc80003800106 */
[----:B------:R-:W-:-:S04]  /*19690*/  IABS R6, R5 ;  /* 0x0000000500067213 */ /* 0x000fc80000000000 */
[----:B------:R-:W0:Y:S08]  /*196a0*/  I2F.RP R8, R6 ;  /* 0x0000000600087306 */ /* 0x000e300000209400 */
[----:B0-----:R-:W0:Y:S02]  /*196b0*/  MUFU.RCP R8, R8 ;  /* 0x0000000800087308 */ /* 0x001e240000001000 */
[----:B0-----:R-:W-:Y:S01]  /*196c0*/  VIADD R3, R8, 0xffffffe ;  /* 0x0ffffffe08037836 */ /* 0x001fe20000000000 */
[----:B------:R-:W-:-:S05]  /*196d0*/  IABS R8, R5 ;  /* 0x0000000500087213 */ /* 0x000fca0000000000 */
[----:B------:R-:W0:Y:S02]  /*196e0*/  F2I.FTZ.U32.TRUNC.NTZ R3, R3 ;  /* 0x0000000300037305 */ /* 0x000e24000021f000 */
[----:B0-----:R-:W-:-:S04]  /*196f0*/  IMAD.MOV R7, RZ, RZ, -R3 ;  /* 0x000000ffff077224 */ /* 0x001fc800078e0a03 */
[----:B------:R-:W-:-:S04]  /*19700*/  IMAD R7, R7, R6, RZ ;  /* 0x0000000607077224 */ /* 0x000fc800078e02ff */
[----:B------:R-:W-:Y:S01]  /*19710*/  IMAD.HI.U32 R2, R3, R7, R2 ;  /* 0x0000000703027227 */ /* 0x000fe200078e0002 */
[----:B------:R-:W-:-:S03]  /*19720*/  IABS R7, R0 ;  /* 0x0000000000077213 */ /* 0x000fc60000000000 */
        /* <DEDUP_REMOVED lines=13> */
[----:B------:R-:W-:Y:S01]  /*19800*/  @!P1 LOP3.LUT R2, RZ, R5, RZ, 0x33, !PT ;  /* 0x00000005ff029212 */ /* 0x000fe200078e33ff */
[----:B------:R-:W-:-:S04]  /*19810*/  IMAD.MOV R5, RZ, RZ, -R5 ;  /* 0x000000ffff057224 */ /* 0x000fc800078e0a05 */
[----:B------:R-:W-:-:S07]  /*19820*/  IMAD R26, R2, R5, R3 ;  /* 0x00000005021a7224 */ /* 0x000fce00078e0203 */
.L_x_2688:
[----:B------:R-:W-:-:S05]  /*19830*/  LOP3.LUT R2, RZ, R2, RZ, 0x33, !PT ;  /* 0x00000002ff027212 */ /* 0x000fca00078e33ff */
[----:B------:R-:W-:Y:S01]  /*19840*/  IMAD.IADD R25, R25, 0x1, R2 ;  /* 0x0000000119197824 */ /* 0x000fe200078e0202 */
[----:B------:R-:W-:Y:S06]  /*19850*/  BRA `(.L_x_2689) ;  /* 0x00000000001c7947 */ /* 0x000fec0003800000 */
.L_x_2681:
[----:B------:R-:W-:Y:S01]  /*19860*/  UMOV UR4, URZ ;  /* 0x0000003f00047c82 */ /* 0x000fe20008000000 */
[----:B------:R-:W-:Y:S01]  /*19870*/  UMOV UR5, URZ ;  /* 0x0000003f00057c82 */ /* 0x000fe20008000000 */
[----:B------:R-:W-:Y:S01]  /*19880*/  ULDC UR6, c[0x0][0xc3c] ;  /* 0x00030f0000067ab9 */ /* 0x000fe20000000800 */
[----:B------:R-:W-:Y:S02]  /*19890*/  IMAD.MOV.U32 R24, RZ, RZ, R0 ;  /* 0x000000ffff187224 */ /* 0x000fe400078e0000 */
[----:B------:R-:W-:Y:S02]  /*198a0*/  IMAD.U32 R25, RZ, RZ, UR4 ;  /* 0x00000004ff197e24 */ /* 0x000fe4000f8e00ff */
[----:B------:R-:W-:Y:S02]  /*198b0*/  IMAD.U32 R26, RZ, RZ, UR5 ;  /* 0x00000005ff1a7e24 */ /* 0x000fe4000f8e00ff */
[----:B------:R-:W-:-:S07]  /*198c0*/  IMAD.U32 R27, RZ, RZ, UR6 ;  /* 0x00000006ff1b7e24 */ /* 0x000fce000f8e00ff */
.L_x_2689:
        /* <DEDUP_REMOVED lines=10> */
.L_x_2678:
[----:B------:R-:W-:Y:S02]  /*19970*/  ULDC UR4, c[0x0][0xc3c] ;  /* 0x00030f0000047ab9 */ /* 0x000fe40000000800 */
[----:B---3--:R-:W-:-:S13]  /*19980*/  ISETP.GE.AND P0, PT, R27, UR4, PT ;  /* 0x000000041b007c0c */ /* 0x008fda000bf06270 */
[----:B------:R-:W-:Y:S05]  /*19990*/  @!P0 BRA `(.L_x_2690) ;  /* 0xffffffb000288947 */ /* 0x000fea000383ffff */
[----:B------:R-:W-:Y:S05]  /*199a0*/  BSYNC B8 ;  /* 0x0000000000087941 */ /* 0x000fea0003800000 */
.L_x_2619:
        /* <DEDUP_REMOVED lines=12> */
.L_x_2811:
[----:B------:R-:W-:Y:S05]  /*19a70*/  BSYNC B0 ;  /* 0x0000000000007941 */ /* 0x000fea0003800000 */
.L_x_2691:
[----:B------:R-:W-:-:S03]  /*19a80*/  UMOV UR4, 0xffffffff ;  /* 0xffffffff00047882 */ /* 0x000fc60000000000 */
[----:B------:R-:W-:Y:S05]  /*19a90*/  BRA.DIV UR4, `(.L_x_2693) ;  /* 0x0000003a04f07947 */ /* 0x000fea000b800000 */
[----:B-1----:R-:W1:Y:S02]  /*19aa0*/  S2R R0, SR_TID.X ;  /* 0x0000000000007919 */ /* 0x002e640000002100 */
[----:B-1----:R-:W-:-:S04]  /*19ab0*/  SHF.R.U32.HI R0, RZ, 0x5, R0 ;  /* 0x00000005ff007819 */ /* 0x002fc80000011600 */
[----:B------:R-:W-:-:S05]  /*19ac0*/  LOP3.LUT R0, R0, 0x3, RZ, 0xc0, !PT ;  /* 0x0000000300007812 */ /* 0x000fca00078ec0ff */
[----:B------:R1:W3:Y:S02]  /*19ad0*/  SHFL.IDX PT, R14, R0, RZ, 0x1f ;  /* 0x00001fff000e7589 */ /* 0x0002e400000e0000 */
.L_x_2814:
[----:B---3--:R-:W-:Y:S01]  /*19ae0*/  ISETP.NE.AND P0, PT, R14, RZ, PT ;  /* 0x000000ff0e00720c */ /* 0x008fe20003f05270 */
[----:B------:R-:W-:-:S12]  /*19af0*/  BSSY B0, `(.L_x_2694) ;  /* 0x0000024000007945 */ /* 0x000fd80003800000 */
[----:B------:R-:W-:Y:S05]  /*19b00*/  @P0 BRA `(.L_x_2695) ;  /* 0x0000000000880947 */ /* 0x000fea0003800000 */
[----:B------:R-:W-:-:S03]  /*19b10*/  UMOV UR4, 0xffffffff ;  /* 0xffffffff00047882 */ /* 0x000fc60000000000 */
[----:B------:R-:W-:Y:S05]  /*19b20*/  BRA.DIV UR4, `(.L_x_2696) ;  /* 0x0000003e04007947 */ /* 0x000fea000b800000 */
[----:B------:R-:W-:-:S13]  /*19b30*/  ELECT P6, URZ, PT ;  /* 0x00000000003f782f */ /* 0x000fda00038c0000 */
.L_x_2817:
[----:B------:R-:W-:Y:S05]  /*19b40*/  @!P6 BRA `(.L_x_2695) ;  /* 0x000000000078e947 */ /* 0x000fea0003800000 */
[----:B------:R-:W-:-:S06]  /*19b50*/  ULOP3.LUT UR4, UR39, 0x2, URZ, 0xfc, !UPT ;  /* 0x0000000227047892 */ /* 0x000fcc000f8efc3f */
[----:B-1----:R-:W-:-:S05]  /*19b60*/  IMAD.U32 R0, RZ, RZ, UR4 ;  /* 0x00000004ff007e24 */ /* 0x002fca000f8e00ff */
[----:B------:R-:W-:-:S13]  /*19b70*/  ISETP.NE.AND P0, PT, R0, 0x3, PT ;  /* 0x000000030000780c */ /* 0x000fda0003f05270 */
[----:B------:R-:W-:Y:S05]  /*19b80*/  @!P0 BRA `(.L_x_2697) ;  /* 0x0000000000048947 */ /* 0x000fea0003800000 */
[----:B------:R-:W-:Y:S01]  /*19b90*/  BPT.TRAP 0x1 ;  /* 0x000000040000795c */ /* 0x000fe20000300000 */
.L_x_2697:
[C---:B------:R-:W-:Y:S01]  /*19ba0*/  IMAD R3, R18.reuse, 0x8, R5 ;  /* 0x0000000812037824 */ /* 0x040fe200078e0205 */
[----:B------:R-:W-:Y:S01]  /*19bb0*/  SHF.L.U32 R2, R23, 0x1f, RZ ;  /* 0x0000001f17027819 */ /* 0x000fe200000006ff */
[----:B------:R-:W-:-:S03]  /*19bc0*/  VIADD R18, R18, 0x1 ;  /* 0x0000000112127836 */ /* 0x000fc60000000000 */
[----:B------:R-:W1:Y:S02]  /*19bd0*/  SYNCS.PHASECHK.TRANS64.TRYWAIT P1, [R3+URZ+0x22840], R2 ;  /* 0x02284002030075a7 */ /* 0x000e64000802017f */
[----:B------:R-:W-:-:S04]  /*19be0*/  ISETP.NE.AND P2, PT, R18, 0x2, PT ;  /* 0x000000021200780c */ /* 0x000fc80003f45270 */
[----:B------:R-:W-:Y:S01]  /*19bf0*/  SEL R0, RZ, 0x1, P2 ;  /* 0x00000001ff007807 */ /* 0x000fe20001000000 */
[----:B-1----:R-:W-:Y:S08]  /*19c00*/  @!P1 BRA `(.L_x_2698) ;  /* 0x0000003800e89947 */ /* 0x002ff00003800000 */
.L_x_2818:
[----:B------:R-:W-:Y:S02]  /*19c10*/  SEL R18, R18, RZ, P2 ;  /* 0x000000ff12127207 */ /* 0x000fe40001000000 */
[----:B------:R-:W-:Y:S01]  /*19c20*/  LOP3.LUT R0, R23, R0, RZ, 0x3c, !PT ;  /* 0x0000000017007212 */ /* 0x000fe200078e3cff */
[----:B------:R-:W-:Y:S06]  /*19c30*/  @!P0 BRA `(.L_x_2699) ;  /* 0x0000000000048947 */ /* 0x000fec0003800000 */
[----:B------:R-:W-:Y:S01]  /*19c40*/  BPT.TRAP 0x1 ;  /* 0x000000040000795c */ /* 0x000fe20000300000 */
.L_x_2699:
[----:B------:R-:W-:Y:S01]  /*19c50*/  IMAD R5, R18, 0x8, R5 ;  /* 0x0000000812057824 */ /* 0x000fe200078e0205 */
[----:B------:R-:W-:-:S04]  /*19c60*/  SHF.L.U32 R0, R0, 0x1f, RZ ;  /* 0x0000001f00007819 */ /* 0x000fc800000006ff */
[----:B------:R-:W3:Y:S02]  /*19c70*/  SYNCS.PHASECHK.TRANS64.TRYWAIT P1, [R5+URZ+0x22840], R0 ;  /* 0x02284000050075a7 */ /* 0x000ee4000802017f */
[----:B---3--:R-:W-:Y:S05]  /*19c80*/  @!P1 BRA `(.L_x_2700) ;  /* 0x0000003800dc9947 */ /* 0x008fea0003800000 */
.L_x_2819:
[----:B------:R-:W-:Y:S05]  /*19c90*/  @!P0 BRA `(.L_x_2701) ;  /* 0x0000000000048947 */ /* 0x000fea0003800000 */
[----:B------:R-:W-:Y:S01]  /*19ca0*/  BPT.TRAP 0x1 ;  /* 0x000000040000795c */ /* 0x000fe20000300000 */
.L_x_2701:
[----:B------:R-:W5:Y:S02]  /*19cb0*/  SYNCS.PHASECHK.TRANS64.TRYWAIT P1, [R3+URZ+0x22860], R2 ;  /* 0x02286002030075a7 */ /* 0x000f64000802017f */
[----:B-----5:R-:W-:Y:S05]  /*19cc0*/  @!P1 BRA `(.L_x_2702) ;  /* 0x0000003800e09947 */ /* 0x020fea0003800000 */
.L_x_2820:
[----:B------:R-:W-:Y:S05]  /*19cd0*/  @!P0 BRA `(.L_x_2703) ;  /* 0x0000000000048947 */ /* 0x000fea0003800000 */
[----:B------:R-:W-:Y:S01]  /*19ce0*/  BPT.TRAP 0x1 ;  /* 0x000000040000795c */ /* 0x000fe20000300000 */
.L_x_2703:
[----:B------:R0:W0:Y:S02]  /*19cf0*/  SYNCS.PHASECHK.TRANS64.TRYWAIT P0, [R5+URZ+0x22860], R0 ;  /* 0x02286000050075a7 */ /* 0x000024000800017f */
[----:B0-----:R-:W-:Y:S05]  /*19d00*/  @!P0 NANOSLEEP.SYNCS 0x989680 ;  /* 0x009896800000895d */ /* 0x001fea0003900000 */
[----:B------:R-:W0:Y:S02]  /*19d10*/  @!P0 SYNCS.PHASECHK.TRANS64 P0, [R5+URZ+0x22860], R0 ;  /* 0x02286000050085a7 */ /* 0x000e24000800007f */
[----:B0-----:R-:W-:Y:S05]  /*19d20*/  @!P0 BRA `(.L_x_2703) ;  /* 0xfffffffc00f08947 */ /* 0x001fea000383ffff */
.L_x_2695:
[----:B------:R-:W-:Y:S05]  /*19d30*/  BSYNC B0 ;  /* 0x0000000000007941 */ /* 0x000fea0003800000 */
.L_x_2694:
[----:B------:R-:W-:Y:S05]  /*19d40*/  EXIT ;  /* 0x000000000000794d */ /* 0x000fea0003800000 */
.L_x_2510:
[----:B0-----:R0:W1:Y:S02]  /*19d50*/  SYNCS.PHASECHK.TRANS64.TRYWAIT P0, [R8+URZ+0x22800], R3 ;  /* 0x02280003080075a7 */ /* 0x001064000800017f */
[----:B-1----:R-:W-:Y:S05]  /*19d60*/  @!P0 NANOSLEEP.SYNCS 0x989680 ;  /* 0x009896800000895d */ /* 0x002fea0003900000 */
[----:B------:R-:W1:Y:S02]  /*19d70*/  @!P0 SYNCS.PHASECHK.TRANS64 P0, [R8+URZ+0x22800], R3 ;  /* 0x02280003080085a7 */ /* 0x000e64000800007f */
[----:B-1----:R-:W-:Y:S05]  /*19d80*/  @!P0 BRA `(.L_x_2510) ;  /* 0xfffffffc00f08947 */ /* 0x002fea000383ffff */
[----:B------:R-:W-:Y:S05]  /*19d90*/  BRA `(.L_x_2704) ;  /* 0xfffffe8400807947 */ /* 0x000fea000383ffff */
.L_x_2514:
[----:B0-----:R-:W-:-:S04]  /*19da0*/  IMAD.U32 R3, RZ, RZ, UR22 ;  /* 0x00000016ff037e24 */ /* 0x001fc8000f8e00ff */
[----:B------:R0:W2:Y:S03]  /*19db0*/  SYNCS.PHASECHK.TRANS64.TRYWAIT P1, [R3+URZ+0x22830], R6 ;  /* 0x02283006030075a7 */ /* 0x0000a6000802017f */
[----:B--2---:R-:W-:Y:S05]  /*19dc0*/  @!P1 NANOSLEEP.SYNCS 0x989680 ;  /* 0x009896800000995d */ /* 0x004fea0003900000 */
[----:B------:R-:W2:Y:S02]  /*19dd0*/  @!P1 SYNCS.PHASECHK.TRANS64 P1, [R3+URZ+0x22830], R6 ;  /* 0x02283006030095a7 */ /* 0x000ea4000802007f */
[----:B--2---:R-:W-:Y:S05]  /*19de0*/  @!P1 BRA `(.L_x_2514) ;  /* 0xfffffffc00ec9947 */ /* 0x004fea000383ffff */
[----:B------:R-:W-:Y:S05]  /*19df0*/  BRA `(.L_x_2513) ;  /* 0xfffffe8400a87947 */ /* 0x000fea000383ffff */
.L_x_2527:
[----:B-1----:R-:W-:-:S04]  /*19e00*/  IMAD.U32 R9, RZ, RZ, UR22 ;  /* 0x00000016ff097e24 */ /* 0x002fc8000f8e00ff */
[----:B------:R1:W2:Y:S03]  /*19e10*/  SYNCS.PHASECHK.TRANS64.TRYWAIT P1, [R9+URZ+0x22850], R6 ;  /* 0x02285006090075a7 */ /* 0x0002a6000802017f */
[----:B--2---:R-:W-:Y:S05]  /*19e20*/  @!P1 NANOSLEEP.SYNCS 0x989680 ;  /* 0x009896800000995d */ /* 0x004fea0003900000 */
[----:B------:R-:W2:Y:S02]  /*19e30*/  @!P1 SYNCS.PHASECHK.TRANS64 P1, [R9+URZ+0x22850], R6 ;  /* 0x02285006090095a7 */ /* 0x000ea4000802007f */
[----:B--2---:R-:W-:Y:S05]  /*19e40*/  @!P1 BRA `(.L_x_2527) ;  /* 0xfffffffc00ec9947 */ /* 0x004fea000383ffff */
[----:B------:R-:W-:Y:S05]  /*19e50*/  BRA `(.L_x_2526) ;  /* 0xfffffeac00dc7947 */ /* 0x000fea000383ffff */
.L_x_2536:
[----:B-1----:R-:W-:-:S04]  /*19e60*/  IMAD.U32 R4, RZ, RZ, UR26 ;  /* 0x0000001aff047e24 */ /* 0x002fc8000f8e00ff */
[----:B------:R1:W2:Y:S03]  /*19e70*/  SYNCS.PHASECHK.TRANS64.TRYWAIT P1, [R4+URZ+0x22830], R7 ;  /* 0x02283007040075a7 */ /* 0x0002a6000802017f */
[----:B--2---:R-:W-:Y:S05]  /*19e80*/  @!P1 NANOSLEEP.SYNCS 0x989680 ;  /* 0x009896800000995d */ /* 0x004fea0003900000 */
[----:B------:R-:W2:Y:S02]  /*19e90*/  @!P1 SYNCS.PHASECHK.TRANS64 P1, [R4+URZ+0x22830], R7 ;  /* 0x02283007040095a7 */ /* 0x000ea4000802007f */
[----:B--2---:R-:W-:Y:S05]  /*19ea0*/  @!P1 BRA `(.L_x_2536) ;  /* 0xfffffffc00ec9947 */ /* 0x004fea000383ffff */
[----:B------:R-:W-:Y:S05]  /*19eb0*/  BRA `(.L_x_2535) ;  /* 0xfffffeb400987947 */ /* 0x000fea000383ffff */
.L_x_2549:
[----:B-1----:R-:W-:-:S04]  /*19ec0*/  IMAD.U32 R8, RZ, RZ, UR26 ;  /* 0x0000001aff087e24 */ /* 0x002fc8000f8e00ff */
[----:B------:R1:W3:Y:S03]  /*19ed0*/  SYNCS.PHASECHK.TRANS64.TRYWAIT P1, [R8+URZ+0x22850], R7 ;  /* 0x02285007080075a7 */ /* 0x0002e6000802017f */
[----:B---3--:R-:W-:Y:S05]  /*19ee0*/  @!P1 NANOSLEEP.SYNCS 0x989680 ;  /* 0x009896800000995d */ /* 0x008fea0003900000 */
[----:B------:R-:W3:Y:S02]  /*19ef0*/  @!P1 SYNCS.PHASECHK.TRANS64 P1, [R8+URZ+0x22850], R7 ;  /* 0x02285007080095a7 */ /* 0x000ee4000802007f */
[----:B---3--:R-:W-:Y:S05]  /*19f00*/  @!P1 BRA `(.L_x_2549) ;  /* 0xfffffffc00ec9947 */ /* 0x008fea000383ffff */
[----:B------:R-:W-:Y:S05]  /*19f10*/  BRA `(.L_x_2548) ;  /* 0xfffffee400e87947 */ /* 0x000fea000383ffff */
.L_x_2559:
[----:B-12---:R-:W-:-:S04]  /*19f20*/  IMAD.U32 R3, RZ, RZ, UR24 ;  /* 0x00000018ff037e24 */ /* 0x006fc8000f8e00ff */
[----:B------:R1:W2:Y:S03]  /*19f30*/  SYNCS.PHASECHK.TRANS64.TRYWAIT P2, [R3+URZ+0x22830], R6 ;  /* 0x02283006030075a7 */ /* 0x0002a6000804017f */
[----:B--2---:R-:W-:Y:S05]  /*19f40*/  @!P2 NANOSLEEP.SYNCS 0x989680 ;  /* 0x009896800000a95d */ /* 0x004fea0003900000 */
[----:B------:R-:W2:Y:S02]  /*19f50*/  @!P2 SYNCS.PHASECHK.TRANS64 P2, [R3+URZ+0x22830], R6 ;  /* 0x022830060300a5a7 */ /* 0x000ea4000804007f */
[----:B--2---:R-:W-:Y:S05]  /*19f60*/  @!P2 BRA `(.L_x_2559) ;  /* 0xfffffffc00eca947 */ /* 0x004fea000383ffff */
[----:B------:R-:W-:Y:S05]  /*19f70*/  BRA `(.L_x_2558) ;  /* 0xfffffeec00ac7947 */ /* 0x000fea000383ffff */
.L_x_2564:
[----:B-1----:R-:W-:-:S04]  /*19f80*/  IMAD.U32 R9, RZ, RZ, UR24 ;  /* 0x00000018ff097e24 */ /* 0x002fc8000f8e00ff */
[----:B------:R1:W2:Y:S03]  /*19f90*/  SYNCS.PHASECHK.TRANS64.TRYWAIT P2, [R9+URZ+0x22850], R6 ;  /* 0x02285006090075a7 */ /* 0x0002a6000804017f */
[----:B--2---:R-:W-:Y:S05]  /*19fa0*/  @!P2 NANOSLEEP.SYNCS 0x989680 ;  /* 0x009896800000a95d */ /* 0x004fea0003900000 */
[----:B------:R-:W2:Y:S02]  /*19fb0*/  @!P2 SYNCS.PHASECHK.TRANS64 P2, [R9+URZ+0x22850], R6 ;  /* 0x022850060900a5a7 */ /* 0x000ea4000804007f */
[----:B--2---:R-:W-:Y:S05]  /*19fc0*/  @!P2 BRA `(.L_x_2564) ;  /* 0xfffffffc00eca947 */ /* 0x004fea000383ffff */
[----:B------:R-:W-:Y:S05]  /*19fd0*/  BRA `(.L_x_2563) ;  /* 0xffffff0c004c7947 */ /* 0x000fea000383ffff */
.L_x_2571:
[----:B-12---:R-:W-:-:S04]  /*19fe0*/  IMAD.U32 R3, RZ, RZ, UR26 ;  /* 0x0000001aff037e24 */ /* 0x006fc8000f8e00ff */
[----:B------:R1:W2:Y:S03]  /*19ff0*/  SYNCS.PHASECHK.TRANS64.TRYWAIT P1, [R3+URZ+0x22830], R6 ;  /* 0x02283006030075a7 */ /* 0x0002a6000802017f */
[----:B--2---:R-:W-:Y:S05]  /*1a000*/  @!P1 NANOSLEEP.SYNCS 0x989680 ;  /* 0x009896800000995d */ /* 0x004fea0003900000 */
[----:B------:R-:W2:Y:S02]  /*1a010*/  @!P1 SYNCS.PHASECHK.TRANS64 P1, [R3+URZ+0x22830], R6 ;  /* 0x02283006030095a7 */ /* 0x000ea4000802007f */
[----:B--2---:R-:W-:Y:S05]  /*1a020*/  @!P1 BRA `(.L_x_2571) ;  /* 0xfffffffc00ec9947 */ /* 0x004fea000383ffff */
[----:B------:R-:W-:Y:S05]  /*1a030*/  BRA `(.L_x_2570) ;  /* 0xffffff1000647947 */ /* 0x000fea000383ffff */
.L_x_2584:
[----:B--2---:R-:W-:-:S04]  /*1a040*/  IMAD.U32 R9, RZ, RZ, UR26 ;  /* 0x0000001aff097e24 */ /* 0x004fc8000f8e00ff */
[----:B------:R2:W3:Y:S03]  /*1a050*/  SYNCS.PHASECHK.TRANS64.TRYWAIT P1, [R9+URZ+0x22850], R6 ;  /* 0x02285006090075a7 */ /* 0x0004e6000802017f */
[----:B---3--:R-:W-:Y:S05]  /*1a060*/  @!P1 NANOSLEEP.SYNCS 0x989680 ;  /* 0x009896800000995d */ /* 0x008fea0003900000 */
[----:B------:R-:W3:Y:S02]  /*1a070*/  @!P1 SYNCS.PHASECHK.TRANS64 P1, [R9+URZ+0x22850], R6 ;  /* 0x02285006090095a7 */ /* 0x000ee4000802007f */
[----:B---3--:R-:W-:Y:S05]  /*1a080*/  @!P1 BRA `(.L_x_2584) ;  /* 0xfffffffc00ec9947 */ /* 0x008fea000383ffff */
[----:B------:R-:W-:Y:S05]  /*1a090*/  BRA `(.L_x_2583) ;  /* 0xffffff4000b47947 */ /* 0x000fea000383ffff */
.L_x_2641:
        /* <DEDUP_REMOVED lines=11> */
.L_x_2706:
[----:B------:R-:W-:Y:S05]  /*1a150*/  BSYNC B0 ;  /* 0x0000000000007941 */ /* 0x000fea0003800000 */
.L_x_2705:
[----:B------:R-:W-:Y:S05]  /*1a160*/  BRA `(.L_x_2707) ;  /* 0xffffffb800b87947 */ /* 0x000fea000383ffff */
.L_x_2644:
[----:B0-----:R0:W1:Y:S02]  /*1a170*/  SYNCS.PHASECHK.TRANS64.TRYWAIT P0, [R19+URZ+0x22840], R0 ;  /* 0x02284000130075a7 */ /* 0x001064000800017f */
[----:B-1----:R-:W-:Y:S05]  /*1a180*/  @!P0 NANOSLEEP.SYNCS 0x989680 ;  /* 0x009896800000895d */ /* 0x002fea0003900000 */
[----:B------:R-:W1:Y:S02]  /*1a190*/  @!P0 SYNCS.PHASECHK.TRANS64 P0, [R19+URZ+0x22840], R0 ;  /* 0x02284000130085a7 */ /* 0x000e64000800007f */
[----:B-1----:R-:W-:Y:S05]  /*1a1a0*/  @!P0 BRA `(.L_x_2644) ;  /* 0xfffffffc00f08947 */ /* 0x002fea000383ffff */
[----:B------:R-:W-:Y:S05]  /*1a1b0*/  BRA `(.L_x_2708) ;  /* 0xffffffbc00547947 */ /* 0x000fea000383ffff */
.L_x_2645:
        /* <DEDUP_REMOVED lines=8> */
.L_x_2710:
[----:B------:R-:W-:Y:S05]  /*1a240*/  BSYNC B0 ;  /* 0x0000000000007941 */ /* 0x000fea0003800000 */
.L_x_2709:
        /* <DEDUP_REMOVED lines=9> */
.L_x_2711:
[----:B------:R-:W-:Y:S02]  /*1a2e0*/  IMAD.MOV.U32 R13, RZ, RZ, R4 ;  /* 0x000000ffff0d7224 */ /* 0x000fe400078e0004 */
[----:B------:R-:W-:Y:S02]  /*1a2f0*/  IMAD.MOV.U32 R12, RZ, RZ, 0x1 ;  /* 0x00000001ff0c7424 */ /* 0x000fe400078e00ff */
[----:B------:R-:W-:-:S07]  /*1a300*/  IMAD.MOV.U32 R3, RZ, RZ, R14 ;  /* 0x000000ffff037224 */ /* 0x000fce00078e000e */
[----:B------:R-:W-:Y:S05]  /*1a310*/  WARPSYNC.COLLECTIVE R15, `(.L_x_2712) ;  /* 0x000000000f087348 */ /* 0x000fea0003c00000 */
[----:B------:R0:W1:Y:S02]  /*1a320*/  SHFL.IDX P6, R14, R13, R12, R11 ;  /* 0x0000000c0d0e7389 */ /* 0x00006400000c000b */
[----:B01----:R-:W-:Y:S01]  /*1a330*/  ENDCOLLECTIVE ;  /* 0x000000000000791b */ /* 0x003fe20003800000 */
.L_x_2712:
        /* <DEDUP_REMOVED lines=15> */
.L_x_2713:
[----:B------:R-:W-:Y:S02]  /*1a430*/  @P0 IMAD R6, R5, 0x2, R17 ;  /* 0x0000000205060824 */ /* 0x000fe400078e0211 */
[----:B------:R-:W-:Y:S02]  /*1a440*/  IMAD.MOV.U32 R13, RZ, RZ, R4 ;  /* 0x000000ffff0d7224 */ /* 0x000fe400078e0004 */
[----:B------:R-:W-:Y:S02]  /*1a450*/  IMAD.MOV.U32 R12, RZ, RZ, 0x2 ;  /* 0x00000002ff0c7424 */ /* 0x000fe400078e00ff */
[----:B------:R-:W-:-:S07]  /*1a460*/  IMAD.MOV.U32 R3, RZ, RZ, R14 ;  /* 0x000000ffff037224 */ /* 0x000fce00078e000e */
[----:B------:R-:W-:Y:S05]  /*1a470*/  WARPSYNC.COLLECTIVE R15, `(.L_x_2714) ;  /* 0x000000000f087348 */ /* 0x000fea0003c00000 */
[----:B------:R0:W1:Y:S02]  /*1a480*/  SHFL.IDX P6, R14, R13, R12, R11 ;  /* 0x0000000c0d0e7389 */ /* 0x00006400000c000b */
[----:B01----:R-:W-:Y:S01]  /*1a490*/  ENDCOLLECTIVE ;  /* 0x000000000000791b */ /* 0x003fe20003800000 */
.L_x_2714:
        /* <DEDUP_REMOVED lines=15> */
.L_x_2715:
[----:B------:R-:W-:Y:S02]  /*1a590*/  @P0 IMAD R6, R5, 0x2, R17 ;  /* 0x0000000205060824 */ /* 0x000fe400078e0211 */
[----:B------:R-:W-:Y:S02]  /*1a5a0*/  IMAD.MOV.U32 R13, RZ, RZ, R4 ;  /* 0x000000ffff0d7224 */ /* 0x000fe400078e0004 */
[----:B------:R-:W-:Y:S02]  /*1a5b0*/  IMAD.MOV.U32 R12, RZ, RZ, 0x3 ;  /* 0x00000003ff0c7424 */ /* 0x000fe400078e00ff */
[----:B------:R-:W-:-:S07]  /*1a5c0*/  IMAD.MOV.U32 R3, RZ, RZ, R14 ;  /* 0x000000ffff037224 */ /* 0x000fce00078e000e */
[----:B------:R-:W-:Y:S05]  /*1a5d0*/  WARPSYNC.COLLECTIVE R15, `(.L_x_2716) ;  /* 0x000000000f087348 */ /* 0x000fea0003c00000 */
[----:B------:R0:W1:Y:S02]  /*1a5e0*/  SHFL.IDX P6, R14, R13, R12, R11 ;  /* 0x0000000c0d0e7389 */ /* 0x00006400000c000b */
[----:B01----:R-:W-:Y:S01]  /*1a5f0*/  ENDCOLLECTIVE ;  /* 0x000000000000791b */ /* 0x003fe20003800000 */
.L_x_2716:
        /* <DEDUP_REMOVED lines=15> */
.L_x_2717:
[----:B------:R-:W-:Y:S02]  /*1a6f0*/  @P0 IMAD R6, R5, 0x2, R17 ;  /* 0x0000000205060824 */ /* 0x000fe400078e0211 */
[----:B------:R-:W-:Y:S02]  /*1a700*/  IMAD.MOV.U32 R13, RZ, RZ, R4 ;  /* 0x000000ffff0d7224 */ /* 0x000fe400078e0004 */
[----:B------:R-:W-:Y:S02]  /*1a710*/  IMAD.MOV.U32 R12, RZ, RZ, 0x4 ;  /* 0x00000004ff0c7424 */ /* 0x000fe400078e00ff */
[----:B------:R-:W-:-:S07]  /*1a720*/  IMAD.MOV.U32 R3, RZ, RZ, R14 ;  /* 0x000000ffff037224 */ /* 0x000fce00078e000e */
[----:B------:R-:W-:Y:S05]  /*1a730*/  WARPSYNC.COLLECTIVE R15, `(.L_x_2718) ;  /* 0x000000000f087348 */ /* 0x000fea0003c00000 */
[----:B------:R0:W1:Y:S02]  /*1a740*/  SHFL.IDX P6, R14, R13, R12, R11 ;  /* 0x0000000c0d0e7389 */ /* 0x00006400000c000b */
[----:B01----:R-:W-:Y:S01]  /*1a750*/  ENDCOLLECTIVE ;  /* 0x000000000000791b */ /* 0x003fe20003800000 */
.L_x_2718:
        /* <DEDUP_REMOVED lines=15> */
.L_x_2719:
[----:B------:R-:W-:Y:S02]  /*1a850*/  @P0 IMAD R6, R5, 0x2, R17 ;  /* 0x0000000205060824 */ /* 0x000fe400078e0211 */
[----:B------:R-:W-:Y:S02]  /*1a860*/  IMAD.MOV.U32 R13, RZ, RZ, R4 ;  /* 0x000000ffff0d7224 */ /* 0x000fe400078e0004 */
[----:B------:R-:W-:Y:S02]  /*1a870*/  IMAD.MOV.U32 R12, RZ, RZ, 0x5 ;  /* 0x00000005ff0c7424 */ /* 0x000fe400078e00ff */
[----:B------:R-:W-:-:S07]  /*1a880*/  IMAD.MOV.U32 R3, RZ, RZ, R14 ;  /* 0x000000ffff037224 */ /* 0x000fce00078e000e */
[----:B------:R-:W-:Y:S05]  /*1a890*/  WARPSYNC.COLLECTIVE R15, `(.L_x_2720) ;  /* 0x000000000f087348 */ /* 0x000fea0003c00000 */
[----:B------:R0:W1:Y:S02]  /*1a8a0*/  SHFL.IDX P6, R14, R13, R12, R11 ;  /* 0x0000000c0d0e7389 */ /* 0x00006400000c000b */
[----:B01----:R-:W-:Y:S01]  /*1a8b0*/  ENDCOLLECTIVE ;  /* 0x000000000000791b */ /* 0x003fe20003800000 */
.L_x_2720:
        /* <DEDUP_REMOVED lines=10> */
.L_x_2721:
[----:B------:R-:W-:Y:S01]  /*1a960*/  @!PT LDS RZ, [RZ] ;  /* 0x00000000fffff984 */ /* 0x000fe20000000800 */
[----:B------:R-:W-:Y:S01]  /*1a970*/  @!PT LDS RZ, [RZ] ;  /* 0x00000000fffff984 */ /* 0x000fe20000000800 */
[----:B------:R-:W-:Y:S01]  /*1a980*/  @!PT LDS RZ, [RZ] ;  /* 0x00000000fffff984 */ /* 0x000fe20000000800 */
[----:B------:R1:W-:Y:S01]  /*1a990*/  @P0 LDGSTS.E.BYPASS.LTC128B.128 [R6+0x1e400], desc[UR48][R2.64], !P2 ;  /* 0x1e40000002060fae */ /* 0x0003e2000d101d70 */
[----:B------:R-:W-:Y:S01]  /*1a9a0*/  IMAD.MOV.U32 R0, RZ, RZ, R14 ;  /* 0x000000ffff007224 */ /* 0x000fe200078e000e */
[----:B------:R-:W-:Y:S06]  /*1a9b0*/  BRA `(.L_x_2722) ;  /* 0xffffffb800b47947 */ /* 0x000fec000383ffff */
.L_x_2650:
[----:B------:R-:W-:Y:S02]  /*1a9c0*/  IMAD.MOV.U32 R13, RZ, RZ, R4 ;  /* 0x000000ffff0d7224 */ /* 0x000fe400078e0004 */
[----:B------:R-:W-:Y:S02]  /*1a9d0*/  IMAD.MOV.U32 R12, RZ, RZ, RZ ;  /* 0x000000ffff0c7224 */ /* 0x000fe400078e00ff */
[----:B------:R-:W-:Y:S02]  /*1a9e0*/  IMAD.MOV.U32 R11, RZ, RZ, 0x181f ;  /* 0x0000181fff0b7424 */ /* 0x000fe400078e00ff */
[----:B------:R-:W-:Y:S02]  /*1a9f0*/  IMAD.MOV.U32 R15, RZ, RZ, -0x1 ;  /* 0xffffffffff0f7424 */ /* 0x000fe400078e00ff */
[----:B------:R-:W-:Y:S02]  /*1aa00*/  IMAD R35, R35, R6, RZ ;  /* 0x0000000623237224 */ /* 0x000fe400078e02ff */
[----:B------:R-:W-:-:S07]  /*1aa10*/  IMAD.IADD R33, R8, 0x1, R33 ;  /* 0x0000000108217824 */ /* 0x000fce00078e0221 */
[----:B-1----:R-:W-:Y:S05]  /*1aa20*/  WARPSYNC.COLLECTIVE R15, `(.L_x_2723) ;  /* 0x000000000f087348 */ /* 0x002fea0003c00000 */
[----:B------:R0:W2:Y:S02]  /*1aa30*/  SHFL.IDX P6, R14, R13, R12, R11 ;  /* 0x0000000c0d0e7389 */ /* 0x0000a400000c000b */
[----:B012---:R-:W-:Y:S01]  /*1aa40*/  ENDCOLLECTIVE ;  /* 0x000000000000791b */ /* 0x007fe20003800000 */
.L_x_2723:
[C---:B------:R-:W-:Y:S01]  /*1aa50*/  VIADD R6, R33.reuse, 0x10 ;  /* 0x0000001021067836 */ /* 0x040fe20000000000 */
[----:B------:R-:W-:Y:S01]  /*1aa60*/  ISETP.GE.AND P0, PT, R33, R35, PT ;  /* 0x000000232100720c */ /* 0x000fe20003f06270 */
[----:B------:R-:W-:Y:S02]  /*1aa70*/  IMAD.MOV.U32 R13, RZ, RZ, R0 ;  /* 0x000000ffff0d7224 */ /* 0x000fe400078e0000 */
[----:B------:R-:W-:-:S10]  /*1aa80*/  IMAD.MOV.U32 R2, RZ, RZ, R14 ;  /* 0x000000ffff027224 */ /* 0x000fd400078e000e */
[----:B------:R-:W-:Y:S05]  /*1aa90*/  WARPSYNC.COLLECTIVE R15, `(.L_x_2724) ;  /* 0x000000000f087348 */ /* 0x000fea0003c00000 */
[----:B------:R0:W1:Y:S02]  /*1aaa0*/  SHFL.IDX P6, R14, R13, R12, R11 ;  /* 0x0000000c0d0e7389 */ /* 0x00006400000c000b */
[----:B01----:R-:W-:Y:S01]  /*1aab0*/  ENDCOLLECTIVE ;  /* 0x000000000000791b */ /* 0x003fe20003800000 */
.L_x_2724:
[----:B------:R-:W-:Y:S02]  /*1aac0*/  IMAD.MOV.U32 R13, RZ, RZ, R4 ;  /* 0x000000ffff0d7224 */ /* 0x000fe400078e0004 */
[----:B------:R-:W-:Y:S02]  /*1aad0*/  IMAD.MOV.U32 R12, RZ, RZ, 0x1 ;  /* 0x00000001ff0c7424 */ /* 0x000fe400078e00ff */
[----:B------:R-:W-:-:S07]  /*1aae0*/  IMAD.MOV.U32 R3, RZ, RZ, R14 ;  /* 0x000000ffff037224 */ /* 0x000fce00078e000e */
[----:B------:R-:W-:Y:S05]  /*1aaf0*/  WARPSYNC.COLLECTIVE R15, `(.L_x_2725) ;  /* 0x000000000f087348 */ /* 0x000fea0003c00000 */
[----:B------:R0:W1:Y:S02]  /*1ab00*/  SHFL.IDX P6, R14, R13, R12, R11 ;  /* 0x0000000c0d0e7389 */ /* 0x00006400000c000b */
[----:B01----:R-:W-:Y:S01]  /*1ab10*/  ENDCOLLECTIVE ;  /* 0x000000000000791b */ /* 0x003fe20003800000 */
.L_x_2725:
        /* <DEDUP_REMOVED lines=15> */
.L_x_2726:
[----:B------:R-:W-:Y:S02]  /*1ac10*/  IMAD.MOV.U32 R13, RZ, RZ, R4 ;  /* 0x000000ffff0d7224 */ /* 0x000fe400078e0004 */
[----:B------:R-:W-:Y:S02]  /*1ac20*/  IMAD.MOV.U32 R12, RZ, RZ, 0x2 ;  /* 0x00000002ff0c7424 */ /* 0x000fe400078e00ff */
[----:B------:R-:W-:-:S07]  /*1ac30*/  IMAD.MOV.U32 R3, RZ, RZ, R14 ;  /* 0x000000ffff037224 */ /* 0x000fce00078e000e */
[----:B------:R-:W-:Y:S05]  /*1ac40*/  WARPSYNC.COLLECTIVE R15, `(.L_x_2727) ;  /* 0x000000000f087348 */ /* 0x000fea0003c00000 */
[----:B------:R0:W1:Y:S02]  /*1ac50*/  SHFL.IDX P6, R14, R13, R12, R11 ;  /* 0x0000000c0d0e7389 */ /* 0x00006400000c000b */
[----:B01----:R-:W-:Y:S01]  /*1ac60*/  ENDCOLLECTIVE ;  /* 0x000000000000791b */ /* 0x003fe20003800000 */
.L_x_2727:
        /* <DEDUP_REMOVED lines=16> */
.L_x_2728:
[----:B------:R-:W-:Y:S02]  /*1ad70*/  IMAD.MOV.U32 R13, RZ, RZ, R4 ;  /* 0x000000ffff0d7224 */ /* 0x000fe400078e0004 */
[----:B------:R-:W-:Y:S02]  /*1ad80*/  IMAD.MOV.U32 R12, RZ, RZ, 0x3 ;  /* 0x00000003ff0c7424 */ /* 0x000fe400078e00ff */
[----:B------:R-:W-:-:S07]  /*1ad90*/  IMAD.MOV.U32 R3, RZ, RZ, R14 ;  /* 0x000000ffff037224 */ /* 0x000fce00078e000e */
[----:B------:R-:W-:Y:S05]  /*1ada0*/  WARPSYNC.COLLECTIVE R15, `(.L_x_2729) ;  /* 0x000000000f087348 */ /* 0x000fea0003c00000 */
[----:B------:R0:W1:Y:S02]  /*1adb0*/  SHFL.IDX P6, R14, R13, R12, R11 ;  /* 0x0000000c0d0e7389 */ /* 0x00006400000c000b */
[----:B01----:R-:W-:Y:S01]  /*1adc0*/  ENDCOLLECTIVE ;  /* 0x000000000000791b */ /* 0x003fe20003800000 */
.L_x_2729:
        /* <DEDUP_REMOVED lines=16> */
.L_x_2730:
[----:B------:R-:W-:Y:S02]  /*1aed0*/  IMAD.MOV.U32 R13, RZ, RZ, R4 ;  /* 0x000000ffff0d7224 */ /* 0x000fe400078e0004 */
[----:B------:R-:W-:Y:S02]  /*1aee0*/  IMAD.MOV.U32 R12, RZ, RZ, 0x4 ;  /* 0x00000004ff0c7424 */ /* 0x000fe400078e00ff */
[----:B------:R-:W-:-:S07]  /*1aef0*/  IMAD.MOV.U32 R3, RZ, RZ, R14 ;  /* 0x000000ffff037224 */ /* 0x000fce00078e000e */
[----:B------:R-:W-:Y:S05]  /*1af00*/  WARPSYNC.COLLECTIVE R15, `(.L_x_2731) ;  /* 0x000000000f087348 */ /* 0x000fea0003c00000 */
[----:B------:R0:W1:Y:S02]  /*1af10*/  SHFL.IDX P6, R14, R13, R12, R11 ;  /* 0x0000000c0d0e7389 */ /* 0x00006400000c000b */
[----:B01----:R-:W-:Y:S01]  /*1af20*/  ENDCOLLECTIVE ;  /* 0x000000000000791b */ /* 0x003fe20003800000 */
.L_x_2731:
        /* <DEDUP_REMOVED lines=16> */
.L_x_2732:
[----:B------:R-:W-:Y:S02]  /*1b030*/  IMAD.MOV.U32 R13, RZ, RZ, R4 ;  /* 0x000000ffff0d7224 */ /* 0x000fe400078e0004 */
[----:B------:R-:W-:Y:S02]  /*1b040*/  IMAD.MOV.U32 R12, RZ, RZ, 0x5 ;  /* 0x00000005ff0c7424 */ /* 0x000fe400078e00ff */
[----:B------:R-:W-:-:S07]  /*1b050*/  IMAD.MOV.U32 R3, RZ, RZ, R14 ;  /* 0x000000ffff037224 */ /* 0x000fce00078e000e */
[----:B------:R-:W-:Y:S05]  /*1b060*/  WARPSYNC.COLLECTIVE R15, `(.L_x_2733) ;  /* 0x000000000f087348 */ /* 0x000fea0003c00000 */
[----:B------:R0:W1:Y:S02]  /*1b070*/  SHFL.IDX P6, R14, R13, R12, R11 ;  /* 0x0000000c0d0e7389 */ /* 0x00006400000c000b */
[----:B01----:R-:W-:Y:S01]  /*1b080*/  ENDCOLLECTIVE ;  /* 0x000000000000791b */ /* 0x003fe20003800000 */
.L_x_2733:
        /* <DEDUP_REMOVED lines=16> */
.L_x_2734:
[----:B------:R-:W-:Y:S02]  /*1b190*/  IMAD.MOV.U32 R13, RZ, RZ, R4 ;  /* 0x000000ffff0d7224 */ /* 0x000fe400078e0004 */
[----:B------:R-:W-:Y:S02]  /*1b1a0*/  IMAD.MOV.U32 R12, RZ, RZ, 0x6 ;  /* 0x00000006ff0c7424 */ /* 0x000fe400078e00ff */
[----:B------:R-:W-:-:S07]  /*1b1b0*/  IMAD.MOV.U32 R3, RZ, RZ, R14 ;  /* 0x000000ffff037224 */ /* 0x000fce00078e000e */
[----:B------:R-:W-:Y:S05]  /*1b1c0*/  WARPSYNC.COLLECTIVE R15, `(.L_x_2735) ;  /* 0x000000000f087348 */ /* 0x000fea0003c00000 */
[----:B------:R0:W1:Y:S02]  /*1b1d0*/  SHFL.IDX P6, R14, R13, R12, R11 ;  /* 0x0000000c0d0e7389 */ /* 0x00006400000c000b */
[----:B01----:R-:W-:Y:S01]  /*1b1e0*/  ENDCOLLECTIVE ;  /* 0x000000000000791b */ /* 0x003fe20003800000 */
.L_x_2735:
        /* <DEDUP_REMOVED lines=16> */
.L_x_2736:
[----:B------:R-:W-:Y:S02]  /*1b2f0*/  IMAD.MOV.U32 R13, RZ, RZ, R4 ;  /* 0x000000ffff0d7224 */ /* 0x000fe400078e0004 */
[----:B------:R-:W-:Y:S02]  /*1b300*/  IMAD.MOV.U32 R12, RZ, RZ, 0x7 ;  /* 0x00000007ff0c7424 */ /* 0x000fe400078e00ff */
[----:B------:R-:W-:-:S07]  /*1b310*/  IMAD.MOV.U32 R3, RZ, RZ, R14 ;  /* 0x000000ffff037224 */ /* 0x000fce00078e000e */
[----:B------:R-:W-:Y:S05]  /*1b320*/  WARPSYNC.COLLECTIVE R15, `(.L_x_2737) ;  /* 0x000000000f087348 */ /* 0x000fea0003c00000 */
[----:B------:R0:W1:Y:S02]  /*1b330*/  SHFL.IDX P6, R14, R13, R12, R11 ;  /* 0x0000000c0d0e7389 */ /* 0x00006400000c000b */
[----:B01----:R-:W-:Y:S01]  /*1b340*/  ENDCOLLECTIVE ;  /* 0x000000000000791b */ /* 0x003fe20003800000 */
.L_x_2737:
        /* <DEDUP_REMOVED lines=14> */
.L_x_2738:
[----:B------:R-:W-:Y:S05]  /*1b430*/  BRA `(.L_x_2739) ;  /* 0xffffffb800dc7947 */ /* 0x000fea000383ffff */
.L_x_2653:
[----:B0-----:R0:W2:Y:S02]  /*1b440*/  SYNCS.PHASECHK.TRANS64.TRYWAIT P0, [R17+URZ+0x22820], R0 ;  /* 0x02282000110075a7 */ /* 0x0010a4000800017f */
[----:B--2---:R-:W-:Y:S05]  /*1b450*/  @!P0 NANOSLEEP.SYNCS 0x989680 ;  /* 0x009896800000895d */ /* 0x004fea0003900000 */
[----:B------:R-:W2:Y:S02]  /*1b460*/  @!P0 SYNCS.PHASECHK.TRANS64 P0, [R17+URZ+0x22820], R0 ;  /* 0x02282000110085a7 */ /* 0x000ea4000800007f */
[----:B--2---:R-:W-:Y:S05]  /*1b470*/  @!P0 BRA `(.L_x_2653) ;  /* 0xfffffffc00f08947 */ /* 0x004fea000383ffff */
[----:B------:R-:W-:Y:S05]  /*1b480*/  BRA `(.L_x_2740) ;  /* 0xffffffbc00387947 */ /* 0x000fea000383ffff */
.L_x_2656:
[----:B0-----:R0:W2:Y:S02]  /*1b490*/  SYNCS.PHASECHK.TRANS64.TRYWAIT P0, [R19+URZ+0x22860], R0 ;  /* 0x02286000130075a7 */ /* 0x0010a4000800017f */
[----:B--2---:R-:W-:Y:S05]  /*1b4a0*/  @!P0 NANOSLEEP.SYNCS 0x989680 ;  /* 0x009896800000895d */ /* 0x004fea0003900000 */
[----:B------:R-:W2:Y:S02]  /*1b4b0*/  @!P0 SYNCS.PHASECHK.TRANS64 P0, [R19+URZ+0x22860], R0 ;  /* 0x02286000130085a7 */ /* 0x000ea4000800007f */
[----:B--2---:R-:W-:Y:S05]  /*1b4c0*/  @!P0 BRA `(.L_x_2656) ;  /* 0xfffffffc00f08947 */ /* 0x004fea000383ffff */
[----:B------:R-:W-:Y:S05]  /*1b4d0*/  BRA `(.L_x_2741) ;  /* 0xffffffbc00487947 */ /* 0x000fea000383ffff */
.L_x_2657:
        /* <DEDUP_REMOVED lines=8> */
.L_x_2743:
[----:B------:R-:W-:Y:S05]  /*1b560*/  BSYNC B0 ;  /* 0x0000000000007941 */ /* 0x000fea0003800000 */
.L_x_2742:
        /* <DEDUP_REMOVED lines=13> */
.L_x_2744:
        /* <DEDUP_REMOVED lines=9> */
.L_x_2745:
        /* <DEDUP_REMOVED lines=17> */
.L_x_2746:
[----:B------:R-:W-:Y:S02]  /*1b7e0*/  IMAD.MOV.U32 R13, RZ, RZ, R6 ;  /* 0x000000ffff0d7224 */ /* 0x000fe400078e0006 */
[----:B------:R-:W-:Y:S01]  /*1b7f0*/  IMAD.MOV.U32 R12, RZ, RZ, 0x2 ;  /* 0x00000002ff0c7424 */ /* 0x000fe200078e00ff */
[----:B------:R-:W-:-:S13]  /*1b800*/  IADD3 R2, P3, R14, R0, RZ ;  /* 0x000000000e027210 */ /* 0x000fda0007f7e0ff */
[----:B------:R-:W-:Y:S05]  /*1b810*/  WARPSYNC.COLLECTIVE R15, `(.L_x_2747) ;  /* 0x000000000f087348 */ /* 0x000fea0003c00000 */
[----:B------:R0:W1:Y:S02]  /*1b820*/  SHFL.IDX P6, R14, R13, R12, R11 ;  /* 0x0000000c0d0e7389 */ /* 0x00006400000c000b */
[----:B01----:R-:W-:Y:S01]  /*1b830*/  ENDCOLLECTIVE ;  /* 0x000000000000791b */ /* 0x003fe20003800000 */
.L_x_2747:
        /* <DEDUP_REMOVED lines=17> */
.L_x_2748:
[----:B------:R-:W-:Y:S02]  /*1b950*/  IMAD.MOV.U32 R13, RZ, RZ, R6 ;  /* 0x000000ffff0d7224 */ /* 0x000fe400078e0006 */
[----:B------:R-:W-:Y:S01]  /*1b960*/  IMAD.MOV.U32 R12, RZ, RZ, 0x3 ;  /* 0x00000003ff0c7424 */ /* 0x000fe200078e00ff */
[----:B------:R-:W-:-:S13]  /*1b970*/  IADD3 R2, P3, R14, R0, RZ ;  /* 0x000000000e027210 */ /* 0x000fda0007f7e0ff */
[----:B------:R-:W-:Y:S05]  /*1b980*/  WARPSYNC.COLLECTIVE R15, `(.L_x_2749) ;  /* 0x000000000f087348 */ /* 0x000fea0003c00000 */
[----:B------:R0:W1:Y:S02]  /*1b990*/  SHFL.IDX P6, R14, R13, R12, R11 ;  /* 0x0000000c0d0e7389 */ /* 0x00006400000c000b */
[----:B01----:R-:W-:Y:S01]  /*1b9a0*/  ENDCOLLECTIVE ;  /* 0x000000000000791b */ /* 0x003fe20003800000 */
.L_x_2749:
        /* <DEDUP_REMOVED lines=17> */
.L_x_2750:
[----:B------:R-:W-:Y:S02]  /*1bac0*/  IMAD.MOV.U32 R13, RZ, RZ, R6 ;  /* 0x000000ffff0d7224 */ /* 0x000fe400078e0006 */
[----:B------:R-:W-:Y:S01]  /*1bad0*/  IMAD.MOV.U32 R12, RZ, RZ, 0x4 ;  /* 0x00000004ff0c7424 */ /* 0x000fe200078e00ff */
[----:B------:R-:W-:-:S13]  /*1bae0*/  IADD3 R2, P3, R14, R0, RZ ;  /* 0x000000000e027210 */ /* 0x000fda0007f7e0ff */
[----:B------:R-:W-:Y:S05]  /*1baf0*/  WARPSYNC.COLLECTIVE R15, `(.L_x_2751) ;  /* 0x000000000f087348 */ /* 0x000fea0003c00000 */
[----:B------:R0:W1:Y:S02]  /*1bb00*/  SHFL.IDX P6, R14, R13, R12, R11 ;  /* 0x0000000c0d0e7389 */ /* 0x00006400000c000b */
[----:B01----:R-:W-:Y:S01]  /*1bb10*/  ENDCOLLECTIVE ;  /* 0x000000000000791b */ /* 0x003fe20003800000 */
.L_x_2751:
        /* <DEDUP_REMOVED lines=17> */
.L_x_2752:
[----:B------:R-:W-:Y:S02]  /*1bc30*/  IMAD.MOV.U32 R13, RZ, RZ, R6 ;  /* 0x000000ffff0d7224 */ /* 0x000fe400078e0006 */
[----:B------:R-:W-:Y:S01]  /*1bc40*/  IMAD.MOV.U32 R12, RZ, RZ, 0x5 ;  /* 0x00000005ff0c7424 */ /* 0x000fe200078e00ff */
[----:B------:R-:W-:-:S13]  /*1bc50*/  IADD3 R2, P3, R14, R0, RZ ;  /* 0x000000000e027210 */ /* 0x000fda0007f7e0ff */
[----:B------:R-:W-:Y:S05]  /*1bc60*/  WARPSYNC.COLLECTIVE R15, `(.L_x_2753) ;  /* 0x000000000f087348 */ /* 0x000fea0003c00000 */
[----:B------:R0:W1:Y:S02]  /*1bc70*/  SHFL.IDX P6, R14, R13, R12, R11 ;  /* 0x0000000c0d0e7389 */ /* 0x00006400000c000b */
[----:B01----:R-:W-:Y:S01]  /*1bc80*/  ENDCOLLECTIVE ;  /* 0x000000000000791b */ /* 0x003fe20003800000 */
.L_x_2753:
        /* <DEDUP_REMOVED lines=12> */
.L_x_2754:
        /* <DEDUP_REMOVED lines=9> */
.L_x_2664:
[----:B0-----:R0:W2:Y:S02]  /*1bde0*/  SYNCS.PHASECHK.TRANS64.TRYWAIT P0, [R10+URZ+0x22840], R20 ;  /* 0x022840140a0075a7 */ /* 0x0010a4000800017f */
[----:B--2---:R-:W-:Y:S05]  /*1bdf0*/  @!P0 NANOSLEEP.SYNCS 0x989680 ;  /* 0x009896800000895d */ /* 0x004fea0003900000 */
[----:B------:R-:W2:Y:S02]  /*1be00*/  @!P0 SYNCS.PHASECHK.TRANS64 P0, [R10+URZ+0x22840], R20 ;  /* 0x022840140a0085a7 */ /* 0x000ea4000800007f */
[----:B--2---:R-:W-:Y:S05]  /*1be10*/  @!P0 BRA `(.L_x_2664) ;  /* 0xfffffffc00f08947 */ /* 0x004fea000383ffff */
[----:B------:R-:W-:Y:S05]  /*1be20*/  BRA `(.L_x_2756) ;  /* 0xffffffbc00d47947 */ /* 0x000fea000383ffff */
.L_x_2665:
        /* <DEDUP_REMOVED lines=8> */
.L_x_2758:
[----:B------:R-:W-:Y:S05]  /*1beb0*/  BSYNC B1 ;  /* 0x0000000000017941 */ /* 0x000fea0003800000 */
.L_x_2757:
        /* <DEDUP_REMOVED lines=9> */
.L_x_2759:
[----:B------:R-:W-:Y:S02]  /*1bf50*/  IMAD.MOV.U32 R13, RZ, RZ, R8 ;  /* 0x000000ffff0d7224 */ /* 0x000fe400078e0008 */
[----:B------:R-:W-:Y:S02]  /*1bf60*/  IMAD.MOV.U32 R12, RZ, RZ, 0x1 ;  /* 0x00000001ff0c7424 */ /* 0x000fe400078e00ff */
[----:B------:R-:W-:-:S07]  /*1bf70*/  IMAD.MOV.U32 R2, RZ, RZ, R14 ;  /* 0x000000ffff027224 */ /* 0x000fce00078e000e */
[----:B------:R-:W-:Y:S05]  /*1bf80*/  WARPSYNC.COLLECTIVE R15, `(.L_x_2760) ;  /* 0x000000000f087348 */ /* 0x000fea0003c00000 */
[----:B------:R0:W1:Y:S02]  /*1bf90*/  SHFL.IDX P6, R14, R13, R12, R11 ;  /* 0x0000000c0d0e7389 */ /* 0x00006400000c000b */
[----:B01----:R-:W-:Y:S01]  /*1bfa0*/  ENDCOLLECTIVE ;  /* 0x000000000000791b */ /* 0x003fe20003800000 */
.L_x_2760:
        /* <DEDUP_REMOVED lines=11> */
.L_x_2761:
[----:B------:R-:W-:Y:S02]  /*1c060*/  IMAD.MOV.U32 R13, RZ, RZ, R8 ;  /* 0x000000ffff0d7224 */ /* 0x000fe400078e0008 */
[----:B------:R-:W-:Y:S02]  /*1c070*/  IMAD.MOV.U32 R12, RZ, RZ, 0x2 ;  /* 0x00000002ff0c7424 */ /* 0x000fe400078e00ff */
[----:B------:R-:W-:-:S07]  /*1c080*/  IMAD.MOV.U32 R2, RZ, RZ, R14 ;  /* 0x000000ffff027224 */ /* 0x000fce00078e000e */
[----:B------:R-:W-:Y:S05]  /*1c090*/  WARPSYNC.COLLECTIVE R15, `(.L_x_2762) ;  /* 0x000000000f087348 */ /* 0x000fea0003c00000 */
[----:B------:R0:W1:Y:S02]  /*1c0a0*/  SHFL.IDX P6, R14, R13, R12, R11 ;  /* 0x0000000c0d0e7389 */ /* 0x00006400000c000b */
[----:B01----:R-:W-:Y:S01]  /*1c0b0*/  ENDCOLLECTIVE ;  /* 0x000000000000791b */ /* 0x003fe20003800000 */
.L_x_2762:
        /* <DEDUP_REMOVED lines=11> */
.L_x_2763:
[----:B------:R-:W-:Y:S02]  /*1c170*/  IMAD.MOV.U32 R13, RZ, RZ, R8 ;  /* 0x000000ffff0d7224 */ /* 0x000fe400078e0008 */
[----:B------:R-:W-:Y:S02]  /*1c180*/  IMAD.MOV.U32 R12, RZ, RZ, 0x3 ;  /* 0x00000003ff0c7424 */ /* 0x000fe400078e00ff */
[----:B------:R-:W-:-:S07]  /*1c190*/  IMAD.MOV.U32 R2, RZ, RZ, R14 ;  /* 0x000000ffff027224 */ /* 0x000fce00078e000e */
[----:B------:R-:W-:Y:S05]  /*1c1a0*/  WARPSYNC.COLLECTIVE R15, `(.L_x_2764) ;  /* 0x000000000f087348 */ /* 0x000fea0003c00000 */
[----:B------:R0:W1:Y:S02]  /*1c1b0*/  SHFL.IDX P6, R14, R13, R12, R11 ;  /* 0x0000000c0d0e7389 */ /* 0x00006400000c000b */
[----:B01----:R-:W-:Y:S01]  /*1c1c0*/  ENDCOLLECTIVE ;  /* 0x000000000000791b */ /* 0x003fe20003800000 */
.L_x_2764:
        /* <DEDUP_REMOVED lines=11> */
.L_x_2765:
[----:B------:R-:W-:Y:S02]  /*1c280*/  IMAD.MOV.U32 R13, RZ, RZ, R8 ;  /* 0x000000ffff0d7224 */ /* 0x000fe400078e0008 */
[----:B------:R-:W-:Y:S02]  /*1c290*/  IMAD.MOV.U32 R12, RZ, RZ, 0x4 ;  /* 0x00000004ff0c7424 */ /* 0x000fe400078e00ff */
[----:B------:R-:W-:-:S07]  /*1c2a0*/  IMAD.MOV.U32 R2, RZ, RZ, R14 ;  /* 0x000000ffff027224 */ /* 0x000fce00078e000e */
[----:B------:R-:W-:Y:S05]  /*1c2b0*/  WARPSYNC.COLLECTIVE R15, `(.L_x_2766) ;  /* 0x000000000f087348 */ /* 0x000fea0003c00000 */
[----:B------:R0:W1:Y:S02]  /*1c2c0*/  SHFL.IDX P6, R14, R13, R12, R11 ;  /* 0x0000000c0d0e7389 */ /* 0x00006400000c000b */
[----:B01----:R-:W-:Y:S01]  /*1c2d0*/  ENDCOLLECTIVE ;  /* 0x000000000000791b */ /* 0x003fe20003800000 */
.L_x_2766:
        /* <DEDUP_REMOVED lines=11> */
.L_x_2767:
[----:B------:R-:W-:Y:S02]  /*1c390*/  IMAD.MOV.U32 R13, RZ, RZ, R8 ;  /* 0x000000ffff0d7224 */ /* 0x000fe400078e0008 */
[----:B------:R-:W-:Y:S02]  /*1c3a0*/  IMAD.MOV.U32 R12, RZ, RZ, 0x5 ;  /* 0x00000005ff0c7424 */ /* 0x000fe400078e00ff */
[----:B------:R-:W-:-:S07]  /*1c3b0*/  IMAD.MOV.U32 R2, RZ, RZ, R14 ;  /* 0x000000ffff027224 */ /* 0x000fce00078e000e */
[----:B------:R-:W-:Y:S05]  /*1c3c0*/  WARPSYNC.COLLECTIVE R15, `(.L_x_2768) ;  /* 0x000000000f087348 */ /* 0x000fea0003c00000 */
[----:B------:R0:W1:Y:S02]  /*1c3d0*/  SHFL.IDX P6, R14, R13, R12, R11 ;  /* 0x0000000c0d0e7389 */ /* 0x00006400000c000b */
[----:B01----:R-:W-:Y:S01]  /*1c3e0*/  ENDCOLLECTIVE ;  /* 0x000000000000791b */ /* 0x003fe20003800000 */
.L_x_2768:
        /* <DEDUP_REMOVED lines=11> */
.L_x_2769:
[----:B------:R-:W-:Y:S05]  /*1c4a0*/  BRA `(.L_x_2770) ;  /* 0xffffffb800fc7947 */ /* 0x000fea000383ffff */
.L_x_2670:
[----:B--2---:R2:W3:Y:S02]  /*1c4b0*/  SYNCS.PHASECHK.TRANS64.TRYWAIT P0, [R10+URZ+0x22860], R20 ;  /* 0x022860140a0075a7 */ /* 0x0044e4000800017f */
[----:B---3--:R-:W-:Y:S05]  /*1c4c0*/  @!P0 NANOSLEEP.SYNCS 0x989680 ;  /* 0x009896800000895d */ /* 0x008fea0003900000 */
[----:B------:R-:W3:Y:S02]  /*1c4d0*/  @!P0 SYNCS.PHASECHK.TRANS64 P0, [R10+URZ+0x22860], R20 ;  /* 0x022860140a0085a7 */ /* 0x000ee4000800007f */
[----:B---3--:R-:W-:Y:S05]  /*1c4e0*/  @!P0 BRA `(.L_x_2670) ;  /* 0xfffffffc00f08947 */ /* 0x008fea000383ffff */
[----:B------:R-:W-:Y:S05]  /*1c4f0*/  BRA `(.L_x_2771) ;  /* 0xffffffbc004c7947 */ /* 0x000fea000383ffff */
.L_x_2671:
        /* <DEDUP_REMOVED lines=8> */
.L_x_2773:
[----:B------:R-:W-:Y:S05]  /*1c580*/  BSYNC B1 ;  /* 0x0000000000017941 */ /* 0x000fea0003800000 */
.L_x_2772:
        /* <DEDUP_REMOVED lines=9> */
.L_x_2774:
[----:B------:R-:W-:Y:S02]  /*1c620*/  IMAD.MOV.U32 R13, RZ, RZ, R22 ;  /* 0x000000ffff0d7224 */ /* 0x000fe400078e0016 */
[----:B------:R-:W-:Y:S01]  /*1c630*/  IMAD.MOV.U32 R12, RZ, RZ, 0x1 ;  /* 0x00000001ff0c7424 */ /* 0x000fe200078e00ff */
[----:B------:R-:W-:-:S13]  /*1c640*/  IADD3 R2, P0, R14, R0, RZ ;  /* 0x000000000e027210 */ /* 0x000fda0007f1e0ff */
[----:B------:R-:W-:Y:S05]  /*1c650*/  WARPSYNC.COLLECTIVE R15, `(.L_x_2775) ;  /* 0x000000000f087348 */ /* 0x000fea0003c00000 */
[----:B------:R0:W1:Y:S02]  /*1c660*/  SHFL.IDX P6, R14, R13, R12, R11 ;  /* 0x0000000c0d0e7389 */ /* 0x00006400000c000b */
[----:B01----:R-:W-:Y:S01]  /*1c670*/  ENDCOLLECTIVE ;  /* 0x000000000000791b */ /* 0x003fe20003800000 */
.L_x_2775:
        /* <DEDUP_REMOVED lines=13> */
.L_x_2776:
[----:B------:R-:W-:Y:S02]  /*1c750*/  IMAD.MOV.U32 R13, RZ, RZ, R22 ;  /* 0x000000ffff0d7224 */ /* 0x000fe400078e0016 */
[----:B------:R-:W-:Y:S01]  /*1c760*/  IMAD.MOV.U32 R12, RZ, RZ, 0x2 ;  /* 0x00000002ff0c7424 */ /* 0x000fe200078e00ff */
[----:B------:R-:W-:-:S13]  /*1c770*/  IADD3 R2, P0, R14, R0, RZ ;  /* 0x000000000e027210 */ /* 0x000fda0007f1e0ff */
[----:B------:R-:W-:Y:S05]  /*1c780*/  WARPSYNC.COLLECTIVE R15, `(.L_x_2777) ;  /* 0x000000000f087348 */ /* 0x000fea0003c00000 */
[----:B------:R0:W1:Y:S02]  /*1c790*/  SHFL.IDX P6, R14, R13, R12, R11 ;  /* 0x0000000c0d0e7389 */ /* 0x00006400000c000b */
[----:B01----:R-:W-:Y:S01]  /*1c7a0*/  ENDCOLLECTIVE ;  /* 0x000000000000791b */ /* 0x003fe20003800000 */
.L_x_2777:
        /* <DEDUP_REMOVED lines=13> */
.L_x_2778:
[----:B------:R-:W-:Y:S02]  /*1c880*/  IMAD.MOV.U32 R13, RZ, RZ, R22 ;  /* 0x000000ffff0d7224 */ /* 0x000fe400078e0016 */
[----:B------:R-:W-:Y:S02]  /*1c890*/  IMAD.MOV.U32 R12, RZ, RZ, 0x3 ;  /* 0x00000003ff0c7424 */ /* 0x000fe400078e00ff */
[----:B------:R-:W-:-:S07]  /*1c8a0*/  IMAD.MOV.U32 R8, RZ, RZ, R14 ;  /* 0x000000ffff087224 */ /* 0x000fce00078e000e */
[----:B------:R-:W-:Y:S05]  /*1c8b0*/  WARPSYNC.COLLECTIVE R15, `(.L_x_2779) ;  /* 0x000000000f087348 */ /* 0x000fea0003c00000 */
[----:B------:R0:W1:Y:S02]  /*1c8c0*/  SHFL.IDX P6, R14, R13, R12, R11 ;  /* 0x0000000c0d0e7389 */ /* 0x00006400000c000b */
[----:B01----:R-:W-:Y:S01]  /*1c8d0*/  ENDCOLLECTIVE ;  /* 0x000000000000791b */ /* 0x003fe20003800000 */
.L_x_2779:
        /* <DEDUP_REMOVED lines=14> */
.L_x_2780:
[----:B------:R-:W-:Y:S02]  /*1c9c0*/  IMAD.MOV.U32 R13, RZ, RZ, R22 ;  /* 0x000000ffff0d7224 */ /* 0x000fe400078e0016 */
[----:B------:R-:W-:Y:S01]  /*1c9d0*/  IMAD.MOV.U32 R12, RZ, RZ, 0x4 ;  /* 0x00000004ff0c7424 */ /* 0x000fe200078e00ff */
[----:B------:R-:W-:-:S13]  /*1c9e0*/  IADD3 R2, P0, R14, R0, RZ ;  /* 0x000000000e027210 */ /* 0x000fda0007f1e0ff */
[----:B------:R-:W-:Y:S05]  /*1c9f0*/  WARPSYNC.COLLECTIVE R15, `(.L_x_2781) ;  /* 0x000000000f087348 */ /* 0x000fea0003c00000 */
[----:B------:R0:W1:Y:S02]  /*1ca00*/  SHFL.IDX P6, R14, R13, R12, R11 ;  /* 0x0000000c0d0e7389 */ /* 0x00006400000c000b */
[----:B01----:R-:W-:Y:S01]  /*1ca10*/  ENDCOLLECTIVE ;  /* 0x000000000000791b */ /* 0x003fe20003800000 */
.L_x_2781:
        /* <DEDUP_REMOVED lines=13> */
.L_x_2782:
[----:B------:R-:W-:Y:S02]  /*1caf0*/  IMAD.MOV.U32 R13, RZ, RZ, R22 ;  /* 0x000000ffff0d7224 */ /* 0x000fe400078e0016 */
[----:B------:R-:W-:Y:S01]  /*1cb00*/  IMAD.MOV.U32 R12, RZ, RZ, 0x5 ;  /* 0x00000005ff0c7424 */ /* 0x000fe200078e00ff */
[----:B------:R-:W-:-:S13]  /*1cb10*/  IADD3 R2, P0, R14, R0, RZ ;  /* 0x000000000e027210 */ /* 0x000fda0007f1e0ff */
[----:B------:R-:W-:Y:S05]  /*1cb20*/  WARPSYNC.COLLECTIVE R15, `(.L_x_2783) ;  /* 0x000000000f087348 */ /* 0x000fea0003c00000 */
[----:B------:R0:W1:Y:S02]  /*1cb30*/  SHFL.IDX P6, R14, R13, R12, R11 ;  /* 0x0000000c0d0e7389 */ /* 0x00006400000c000b */
[----:B01----:R-:W-:Y:S01]  /*1cb40*/  ENDCOLLECTIVE ;  /* 0x000000000000791b */ /* 0x003fe20003800000 */
.L_x_2783:
        /* <DEDUP_REMOVED lines=13> */
.L_x_2784:
[----:B------:R-:W-:Y:S05]  /*1cc20*/  BRA `(.L_x_2785) ;  /* 0xffffffb8008c7947 */ /* 0x000fea000383ffff */
.L_x_2679:
        /* <DEDUP_REMOVED lines=8> */
.L_x_2787:
[----:B------:R-:W-:Y:S05]  /*1ccb0*/  BSYNC B0 ;  /* 0x0000000000007941 */ /* 0x000fea0003800000 */
.L_x_2786:
        /* <DEDUP_REMOVED lines=9> */
.L_x_2788:
[----:B------:R-:W-:Y:S02]  /*1cd50*/  ULDC UR4, c[0x0][0xc3c] ;  /* 0x00030f0000047ab9 */ /* 0x000fe40000000800 */
[----:B------:R-:W-:-:S13]  /*1cd60*/  ISETP.GE.OR P1, PT, R9, UR4, !P0 ;  /* 0x0000000409007c0c */ /* 0x000fda000c726670 */
[----:B------:R-:W0:Y:S08]  /*1cd70*/  @!P1 LDC.64 R2, c[0x0][0xc80] ;  /* 0x00032000ff029b82 */ /* 0x000e300000000a00 */
[----:B------:R-:W1:Y:S01]  /*1cd80*/  @!P1 LDC.64 R4, c[0x0][0xc78] ;  /* 0x00031e00ff049b82 */ /* 0x000e620000000a00 */
[----:B------:R-:W-:Y:S02]  /*1cd90*/  IMAD.MOV.U32 R25, RZ, RZ, RZ ;  /* 0x000000ffff197224 */ /* 0x000fe400078e00ff */
[----:B------:R-:W-:-:S02]  /*1cda0*/  IMAD.MOV.U32 R11, RZ, RZ, RZ ;  /* 0x000000ffff0b7224 */ /* 0x000fc400078e00ff */
[----:B------:R-:W-:Y:S02]  /*1cdb0*/  IMAD.MOV.U32 R7, RZ, RZ, R14 ;  /* 0x000000ffff077224 */ /* 0x000fe400078e000e */
[----:B0-----:R-:W-:-:S05]  /*1cdc0*/  @!P1 IMAD.WIDE R2, R9, 0x4, R2 ;  /* 0x0000000409029825 */ /* 0x001fca00078e0202 */
[----:B------:R1:W2:Y:S02]  /*1cdd0*/  @!P1 LDG.E R6, desc[UR48][R2.64] ;  /* 0x0000003002069981 */ /* 0x0002a4000c1e1900 */
[----:B-1----:R-:W-:-:S05]  /*1cde0*/  @!P1 IMAD.WIDE R2, R9, 0x4, R4 ;  /* 0x0000000409029825 */ /* 0x002fca00078e0204 */
[----:B------:R-:W3:Y:S01]  /*1cdf0*/  @!P1 LDG.E R5, desc[UR48][R2.64] ;  /* 0x0000003002059981 */ /* 0x000ee2000c1e1900 */
[----:B------:R-:W-:Y:S01]  /*1ce00*/  IMAD.MOV.U32 R4, RZ, RZ, RZ ;  /* 0x000000ffff047224 */ /* 0x000fe200078e00ff */
[C---:B------:R-:W-:Y:S02]  /*1ce10*/  ISETP.GE.U32.AND P2, PT, R8.reuse, 0x2, PT ;  /* 0x000000020800780c */ /* 0x040fe40003f46070 */
        /* <DEDUP_REMOVED lines=11> */
.L_x_2789:
[----:B------:R-:W-:Y:S01]  /*1ced0*/  IMAD.MOV.U32 R12, RZ, RZ, 0x2 ;  /* 0x00000002ff0c7424 */ /* 0x000fe200078e00ff */
[----:B------:R-:W-:-:S05]  /*1cee0*/  SEL R14, R14, RZ, P1 ;  /* 0x000000ff0e0e7207 */ /* 0x000fca0000800000 */
[----:B------:R-:W-:-:S04]  /*1cef0*/  IMAD.IADD R5, R13, 0x1, R14 ;  /* 0x000000010d057824 */ /* 0x000fc800078e020e */
[----:B------:R-:W-:-:S07]  /*1cf00*/  IMAD.MOV.U32 R13, RZ, RZ, R5 ;  /* 0x000000ffff0d7224 */ /* 0x000fce00078e0005 */
[----:B------:R-:W-:Y:S05]  /*1cf10*/  WARPSYNC.COLLECTIVE R15, `(.L_x_2790) ;  /* 0x000000000f087348 */ /* 0x000fea0003c00000 */
[----:B------:R0:W1:Y:S02]  /*1cf20*/  SHFL.UP P6, R14, R13, R12, R11 ;  /* 0x0400000c0d0e7389 */ /* 0x00006400000c000b */
[----:B01----:R-:W-:Y:S01]  /*1cf30*/  ENDCOLLECTIVE ;  /* 0x000000000000791b */ /* 0x003fe20003800000 */
.L_x_2790:
[----:B------:R-:W-:Y:S01]  /*1cf40*/  IMAD.MOV.U32 R12, RZ, RZ, 0x4 ;  /* 0x00000004ff0c7424 */ /* 0x000fe200078e00ff */
[----:B------:R-:W-:-:S05]  /*1cf50*/  SEL R2, R14, RZ, P2 ;  /* 0x000000ff0e027207 */ /* 0x000fca0001000000 */
[----:B------:R-:W-:-:S04]  /*1cf60*/  IMAD.IADD R2, R5, 0x1, R2 ;  /* 0x0000000105027824 */ /* 0x000fc800078e0202 */
[----:B------:R-:W-:-:S07]  /*1cf70*/  IMAD.MOV.U32 R13, RZ, RZ, R2 ;  /* 0x000000ffff0d7224 */ /* 0x000fce00078e0002 */
[----:B------:R-:W-:Y:S05]  /*1cf80*/  WARPSYNC.COLLECTIVE R15, `(.L_x_2791) ;  /* 0x000000000f087348 */ /* 0x000fea0003c00000 */
[----:B------:R0:W1:Y:S02]  /*1cf90*/  SHFL.UP P6, R14, R13, R12, R11 ;  /* 0x0400000c0d0e7389 */ /* 0x00006400000c000b */
[----:B01----:R-:W-:Y:S01]  /*1cfa0*/  ENDCOLLECTIVE ;  /* 0x000000000000791b */ /* 0x003fe20003800000 */
.L_x_2791:
[----:B------:R-:W-:Y:S01]  /*1cfb0*/  IMAD.MOV.U32 R12, RZ, RZ, 0x8 ;  /* 0x00000008ff0c7424 */ /* 0x000fe200078e00ff */
[----:B------:R-:W-:-:S05]  /*1cfc0*/  SEL R3, R14, RZ, P3 ;  /* 0x000000ff0e037207 */ /* 0x000fca0001800000 */
[----:B------:R-:W-:-:S04]  /*1cfd0*/  IMAD.IADD R3, R2, 0x1, R3 ;  /* 0x0000000102037824 */ /* 0x000fc800078e0203 */
[----:B------:R-:W-:-:S07]  /*1cfe0*/  IMAD.MOV.U32 R13, RZ, RZ, R3 ;  /* 0x000000ffff0d7224 */ /* 0x000fce00078e0003 */
[----:B------:R-:W-:Y:S05]  /*1cff0*/  WARPSYNC.COLLECTIVE R15, `(.L_x_2792) ;  /* 0x000000000f087348 */ /* 0x000fea0003c00000 */
[----:B------:R0:W1:Y:S02]  /*1d000*/  SHFL.UP P6, R14, R13, R12, R11 ;  /* 0x0400000c0d0e7389 */ /* 0x00006400000c000b */
[----:B01----:R-:W-:Y:S01]  /*1d010*/  ENDCOLLECTIVE ;  /* 0x000000000000791b */ /* 0x003fe20003800000 */
.L_x_2792:
[----:B------:R-:W-:Y:S01]  /*1d020*/  IMAD.MOV.U32 R12, RZ, RZ, 0x10 ;  /* 0x00000010ff0c7424 */ /* 0x000fe200078e00ff */
[----:B------:R-:W-:-:S05]  /*1d030*/  SEL R14, R14, RZ, P4 ;  /* 0x000000ff0e0e7207 */ /* 0x000fca0002000000 */
[----:B------:R-:W-:-:S04]  /*1d040*/  IMAD.IADD R5, R3, 0x1, R14 ;  /* 0x0000000103057824 */ /* 0x000fc800078e020e */
[----:B------:R-:W-:-:S07]  /*1d050*/  IMAD.MOV.U32 R13, RZ, RZ, R5 ;  /* 0x000000ffff0d7224 */ /* 0x000fce00078e0005 */
[----:B------:R-:W-:Y:S05]  /*1d060*/  WARPSYNC.COLLECTIVE R15, `(.L_x_2793) ;  /* 0x000000000f087348 */ /* 0x000fea0003c00000 */
[----:B------:R0:W1:Y:S02]  /*1d070*/  SHFL.UP P6, R14, R13, R12, R11 ;  /* 0x0400000c0d0e7389 */ /* 0x00006400000c000b */
[----:B01----:R-:W-:Y:S01]  /*1d080*/  ENDCOLLECTIVE ;  /* 0x000000000000791b */ /* 0x003fe20003800000 */
.L_x_2793:
        /* <DEDUP_REMOVED lines=8> */
.L_x_2794:
[----:B------:R-:W-:Y:S05]  /*1d110*/  BRA `(.L_x_2795) ;  /* 0xffffffb800ec7947 */ /* 0x000fea000383ffff */
.L_x_2682:
[----:B------:R-:W-:Y:S01]  /*1d120*/  BSSY B0, `(.L_x_2796) ;  /* 0x0000007000007945 */ /* 0x000fe20003800000 */
[----:B------:R-:W-:Y:S02]  /*1d130*/  IMAD.MOV.U32 R12, RZ, RZ, 0x1 ;  /* 0x00000001ff0c7424 */ /* 0x000fe400078e00ff */
[----:B------:R-:W-:Y:S02]  /*1d140*/  IMAD.MOV.U32 R11, RZ, RZ, RZ ;  /* 0x000000ffff0b7224 */ /* 0x000fe400078e00ff */
[----:B------:R-:W-:-:S07]  /*1d150*/  IMAD.MOV.U32 R15, RZ, RZ, -0x1 ;  /* 0xffffffffff0f7424 */ /* 0x000fce00078e00ff */
[----:B01----:R-:W-:Y:S05]  /*1d160*/  WARPSYNC.COLLECTIVE R15, `(.L_x_2797) ;  /* 0x000000000f087348 */ /* 0x003fea0003c00000 */
[----:B------:R2:W3:Y:S02]  /*1d170*/  SHFL.UP P6, R14, R13, R12, R11 ;  /* 0x0400000c0d0e7389 */ /* 0x0004e400000c000b */
[----:B0123--:R-:W-:Y:S01]  /*1d180*/  ENDCOLLECTIVE ;  /* 0x000000000000791b */ /* 0x00ffe20003800000 */
.L_x_2797:
[----:B------:R-:W-:Y:S05]  /*1d190*/  BSYNC B0 ;  /* 0x0000000000007941 */ /* 0x000fea0003800000 */
.L_x_2796:
        /* <DEDUP_REMOVED lines=8> */
.L_x_2798:
[----:B------:R-:W-:Y:S01]  /*1d220*/  IMAD.MOV.U32 R12, RZ, RZ, 0x4 ;  /* 0x00000004ff0c7424 */ /* 0x000fe200078e00ff */
[----:B------:R-:W-:-:S05]  /*1d230*/  SEL R2, R14, RZ, P2 ;  /* 0x000000ff0e027207 */ /* 0x000fca0001000000 */
[----:B------:R-:W-:-:S04]  /*1d240*/  IMAD.IADD R2, R13, 0x1, R2 ;  /* 0x000000010d027824 */ /* 0x000fc800078e0202 */
[----:B------:R-:W-:-:S07]  /*1d250*/  IMAD.MOV.U32 R13, RZ, RZ, R2 ;  /* 0x000000ffff0d7224 */ /* 0x000fce00078e0002 */
[----:B------:R-:W-:Y:S05]  /*1d260*/  WARPSYNC.COLLECTIVE R15, `(.L_x_2799) ;  /* 0x000000000f087348 */ /* 0x000fea0003c00000 */
[----:B------:R0:W1:Y:S02]  /*1d270*/  SHFL.UP P6, R14, R13, R12, R11 ;  /* 0x0400000c0d0e7389 */ /* 0x00006400000c000b */
[----:B01----:R-:W-:Y:S01]  /*1d280*/  ENDCOLLECTIVE ;  /* 0x000000000000791b */ /* 0x003fe20003800000 */
.L_x_2799:
[----:B------:R-:W-:Y:S01]  /*1d290*/  IMAD.MOV.U32 R12, RZ, RZ, 0x8 ;  /* 0x00000008ff0c7424 */ /* 0x000fe200078e00ff */
[----:B------:R-:W-:-:S05]  /*1d2a0*/  SEL R3, R14, RZ, P3 ;  /* 0x000000ff0e037207 */ /* 0x000fca0001800000 */
[----:B------:R-:W-:-:S04]  /*1d2b0*/  IMAD.IADD R3, R2, 0x1, R3 ;  /* 0x0000000102037824 */ /* 0x000fc800078e0203 */
[----:B------:R-:W-:-:S07]  /*1d2c0*/  IMAD.MOV.U32 R13, RZ, RZ, R3 ;  /* 0x000000ffff0d7224 */ /* 0x000fce00078e0003 */
[----:B------:R-:W-:Y:S05]  /*1d2d0*/  WARPSYNC.COLLECTIVE R15, `(.L_x_2800) ;  /* 0x000000000f087348 */ /* 0x000fea0003c00000 */
[----:B------:R0:W1:Y:S02]  /*1d2e0*/  SHFL.UP P6, R14, R13, R12, R11 ;  /* 0x0400000c0d0e7389 */ /* 0x00006400000c000b */
[----:B01----:R-:W-:Y:S01]  /*1d2f0*/  ENDCOLLECTIVE ;  /* 0x000000000000791b */ /* 0x003fe20003800000 */
.L_x_2800:
[----:B------:R-:W-:Y:S01]  /*1d300*/  IMAD.MOV.U32 R12, RZ, RZ, 0x10 ;  /* 0x00000010ff0c7424 */ /* 0x000fe200078e00ff */
[----:B------:R-:W-:-:S05]  /*1d310*/  SEL R14, R14, RZ, P4 ;  /* 0x000000ff0e0e7207 */ /* 0x000fca0002000000 */
[----:B------:R-:W-:-:S04]  /*1d320*/  IMAD.IADD R5, R3, 0x1, R14 ;  /* 0x0000000103057824 */ /* 0x000fc800078e020e */
[----:B------:R-:W-:-:S07]  /*1d330*/  IMAD.MOV.U32 R13, RZ, RZ, R5 ;  /* 0x000000ffff0d7224 */ /* 0x000fce00078e0005 */
[----:B------:R-:W-:Y:S05]  /*1d340*/  WARPSYNC.COLLECTIVE R15, `(.L_x_2801) ;  /* 0x000000000f087348 */ /* 0x000fea0003c00000 */
[----:B------:R0:W1:Y:S02]  /*1d350*/  SHFL.UP P6, R14, R13, R12, R11 ;  /* 0x0400000c0d0e7389 */ /* 0x00006400000c000b */
[----:B01----:R-:W-:Y:S01]  /*1d360*/  ENDCOLLECTIVE ;  /* 0x000000000000791b */ /* 0x003fe20003800000 */
.L_x_2801:
        /* <DEDUP_REMOVED lines=8> */
.L_x_2802:
[----:B------:R-:W-:Y:S05]  /*1d3f0*/  BRA `(.L_x_2803) ;  /* 0xffffffb800d87947 */ /* 0x000fea000383ffff */
.L_x_2684:
[----:B------:R-:W-:Y:S01]  /*1d400*/  BSSY B0, `(.L_x_2804) ;  /* 0x0000006000007945 */ /* 0x000fe20003800000 */
[----:B------:R-:W-:Y:S01]  /*1d410*/  PLOP3.LUT P6, PT, P6, PT, PT, 0x8, 0x0 ;  /* 0x000000000000781c */ /* 0x000fe200037ce170 */
[----:B------:R-:W-:-:S12]  /*1d420*/  IMAD.MOV.U32 R15, RZ, RZ, -0x1 ;  /* 0xffffffffff0f7424 */ /* 0x000fd800078e00ff */
[----:B012---:R-:W-:Y:S05]  /*1d430*/  WARPSYNC.COLLECTIVE R15, `(.L_x_2805) ;  /* 0x000000000f087348 */ /* 0x007fea0003c00000 */
[----:B------:R-:W-:Y:S01]  /*1d440*/  VOTE.ANY R14, PT, P6 ;  /* 0x00000000000e7806 */ /* 0x000fe200030e0100 */
[----:B012---:R-:W-:Y:S06]  /*1d450*/  ENDCOLLECTIVE ;  /* 0x000000000000791b */ /* 0x007fec0003800000 */
.L_x_2805:
[----:B------:R-:W-:Y:S05]  /*1d460*/  BSYNC B0 ;  /* 0x0000000000007941 */ /* 0x000fea0003800000 */
.L_x_2804:
[----:B------:R-:W-:Y:S02]  /*1d470*/  IMAD.MOV.U32 R3, RZ, RZ, R14 ;  /* 0x000000ffff037224 */ /* 0x000fe400078e000e */
[----:B------:R-:W-:Y:S02]  /*1d480*/  IMAD.MOV.U32 R13, RZ, RZ, R25 ;  /* 0x000000ffff0d7224 */ /* 0x000fe400078e0019 */
[----:B------:R0:W1:Y:S01]  /*1d490*/  POPC R12, R3 ;  /* 0x00000003000c7309 */ /* 0x0000620000000000 */
[----:B------:R-:W-:Y:S02]  /*1d4a0*/  IMAD.MOV.U32 R11, RZ, RZ, 0x1f ;  /* 0x0000001fff0b7424 */ /* 0x000fe400078e00ff */
[----:B------:R-:W-:-:S07]  /*1d4b0*/  IMAD.MOV.U32 R15, RZ, RZ, -0x1 ;  /* 0xffffffffff0f7424 */ /* 0x000fce00078e00ff */
[----:B01----:R-:W-:Y:S05]  /*1d4c0*/  WARPSYNC.COLLECTIVE R15, `(.L_x_2806) ;  /* 0x000000000f087348 */ /* 0x003fea0003c00000 */
[----:B-1----:R1:W2:Y:S02]  /*1d4d0*/  SHFL.IDX P6, R14, R13, R12, R11 ;  /* 0x0000000c0d0e7389 */ /* 0x0022a400000c000b */
[----:B012---:R-:W-:Y:S01]  /*1d4e0*/  ENDCOLLECTIVE ;  /* 0x000000000000791b */ /* 0x007fe20003800000 */
.L_x_2806:
[----:B------:R-:W-:Y:S02]  /*1d4f0*/  IMAD.IADD R27, R12, 0x1, R27 ;  /* 0x000000010c1b7824 */ /* 0x000fe400078e021b */
[----:B------:R-:W-:Y:S02]  /*1d500*/  IMAD.MOV.U32 R13, RZ, RZ, R4 ;  /* 0x000000ffff0d7224 */ /* 0x000fe400078e0004 */
[----:B------:R-:W-:-:S07]  /*1d510*/  IMAD.MOV.U32 R25, RZ, RZ, R14 ;  /* 0x000000ffff197224 */ /* 0x000fce00078e000e */
[----:B------:R-:W-:Y:S05]  /*1d520*/  WARPSYNC.COLLECTIVE R15, `(.L_x_2807) ;  /* 0x000000000f087348 */ /* 0x000fea0003c00000 */
[----:B------:R0:W1:Y:S02]  /*1d530*/  SHFL.IDX P6, R14, R13, R12, R11 ;  /* 0x0000000c0d0e7389 */ /* 0x00006400000c000b */
[----:B01----:R-:W-:Y:S01]  /*1d540*/  ENDCOLLECTIVE ;  /* 0x000000000000791b */ /* 0x003fe20003800000 */
.L_x_2807:
[----:B------:R-:W-:Y:S01]  /*1d550*/  IMAD.MOV.U32 R4, RZ, RZ, R14 ;  /* 0x000000ffff047224 */ /* 0x000fe200078e000e */
[----:B------:R-:W-:Y:S06]  /*1d560*/  BRA `(.L_x_2808) ;  /* 0xffffffb800bc7947 */ /* 0x000fec000383ffff */
.L_x_2686:
[----:B------:R-:W-:Y:S01]  /*1d570*/  BSSY B0, `(.L_x_2809) ;  /* 0x0000007000007945 */ /* 0x000fe20003800000 */
[----:B------:R-:W-:Y:S02]  /*1d580*/  IMAD.MOV.U32 R13, RZ, RZ, R2 ;  /* 0x000000ffff0d7224 */ /* 0x000fe400078e0002 */
[----:B------:R-:W-:Y:S02]  /*1d590*/  IMAD.MOV.U32 R11, RZ, RZ, 0x1f ;  /* 0x0000001fff0b7424 */ /* 0x000fe400078e00ff */
[----:B------:R-:W-:-:S07]  /*1d5a0*/  IMAD.MOV.U32 R15, RZ, RZ, -0x1 ;  /* 0xffffffffff0f7424 */ /* 0x000fce00078e00ff */
[----:B012-4-:R-:W-:Y:S05]  /*1d5b0*/  WARPSYNC.COLLECTIVE R15, `(.L_x_2810) ;  /* 0x000000000f087348 */ /* 0x017fea0003c00000 */
[----:B------:R3:W0:Y:S02]  /*1d5c0*/  SHFL.IDX P6, R14, R13, R12, R11 ;  /* 0x0000000c0d0e7389 */ /* 0x00062400000c000b */
[----:B01234-:R-:W-:Y:S01]  /*1d5d0*/  ENDCOLLECTIVE ;  /* 0x000000000000791b */ /* 0x01ffe20003800000 */
.L_x_2810:
[----:B------:R-:W-:Y:S05]  /*1d5e0*/  BSYNC B0 ;  /* 0x0000000000007941 */ /* 0x000fea0003800000 */
.L_x_2809:
[----:B------:R-:W-:Y:S01]  /*1d5f0*/  IMAD.MOV.U32 R6, RZ, RZ, R14 ;  /* 0x000000ffff067224 */ /* 0x000fe200078e000e */
[----:B------:R-:W-:Y:S06]  /*1d600*/  BRA `(.L_x_2685) ;  /* 0xffffffb800ac7947 */ /* 0x000fec000383ffff */
.L_x_2692:
[----:B-1----:R1:W3:Y:S02]  /*1d610*/  SYNCS.PHASECHK.TRANS64.TRYWAIT P0, [R5+URZ+0x22820], R0 ;  /* 0x02282000050075a7 */ /* 0x0022e4000800017f */
[----:B---3--:R-:W-:Y:S05]  /*1d620*/  @!P0 NANOSLEEP.SYNCS 0x989680 ;  /* 0x009896800000895d */ /* 0x008fea0003900000 */
[----:B------:R-:W3:Y:S02]  /*1d630*/  @!P0 SYNCS.PHASECHK.TRANS64 P0, [R5+URZ+0x22820], R0 ;  /* 0x02282000050085a7 */ /* 0x000ee4000800007f */
[----:B---3--:R-:W-:Y:S05]  /*1d640*/  @!P0 BRA `(.L_x_2692) ;  /* 0xfffffffc00f08947 */ /* 0x008fea000383ffff */
[----:B------:R-:W-:Y:S05]  /*1d650*/  BRA `(.L_x_2811) ;  /* 0xffffffc400047947 */ /* 0x000fea000383ffff */
.L_x_2693:
        /* <DEDUP_REMOVED lines=11> */
.L_x_2813:
[----:B------:R-:W-:Y:S05]  /*1d710*/  BSYNC B0 ;  /* 0x0000000000007941 */ /* 0x000fea0003800000 */
.L_x_2812:
[----:B------:R-:W-:Y:S05]  /*1d720*/  BRA `(.L_x_2814) ;  /* 0xffffffc000ec7947 */ /* 0x000fea000383ffff */
.L_x_2696:
[----:B------:R-:W-:Y:S01]  /*1d730*/  BSSY B1, `(.L_x_2815) ;  /* 0x0000006000017945 */ /* 0x000fe20003800000 */
[----:B------:R-:W-:-:S07]  /*1d740*/  IMAD.MOV.U32 R15, RZ, RZ, -0x1 ;  /* 0xffffffffff0f7424 */ /* 0x000fce00078e00ff */
[----:B012-4-:R-:W-:Y:S05]  /*1d750*/  WARPSYNC.COLLECTIVE R15, `(.L_x_2816) ;  /* 0x000000000f0c7348 */ /* 0x017fea0003c00000 */
[----:B------:R-:W-:Y:S02]  /*1d760*/  ELECT P6, UR62, PT ;  /* 0x00000000003e782f */ /* 0x000fe400038c0000 */
[----:B------:R-:W-:Y:S01]  /*1d770*/  MOV R14, UR62 ;  /* 0x0000003e000e7c02 */ /* 0x000fe20008000f00 */
[----:B012-4-:R-:W-:Y:S10]  /*1d780*/  ENDCOLLECTIVE ;  /* 0x000000000000791b */ /* 0x017ff40003800000 */
.L_x_2816:
[----:B------:R-:W-:Y:S05]  /*1d790*/  BSYNC B1 ;  /* 0x0000000000017941 */ /* 0x000fea0003800000 */
.L_x_2815:
[----:B------:R-:W-:Y:S05]  /*1d7a0*/  BRA `(.L_x_2817) ;  /* 0xffffffc000e47947 */ /* 0x000fea000383ffff */
.L_x_2698:
[----:B-1----:R1:W3:Y:S02]  /*1d7b0*/  SYNCS.PHASECHK.TRANS64.TRYWAIT P1, [R3+URZ+0x22840], R2 ;  /* 0x02284002030075a7 */ /* 0x0022e4000802017f */
[----:B---3--:R-:W-:Y:S05]  /*1d7c0*/  @!P1 NANOSLEEP.SYNCS 0x989680 ;  /* 0x009896800000995d */ /* 0x008fea0003900000 */
[----:B------:R-:W3:Y:S02]  /*1d7d0*/  @!P1 SYNCS.PHASECHK.TRANS64 P1, [R3+URZ+0x22840], R2 ;  /* 0x02284002030095a7 */ /* 0x000ee4000802007f */
[----:B---3--:R-:W-:Y:S05]  /*1d7e0*/  @!P1 BRA `(.L_x_2698) ;  /* 0xfffffffc00f09947 */ /* 0x008fea000383ffff */
[----:B------:R-:W-:Y:S05]  /*1d7f0*/  BRA `(.L_x_2818) ;  /* 0xffffffc400047947 */ /* 0x000fea000383ffff */
.L_x_2700:
[----:B---3--:R3:W0:Y:S02]  /*1d800*/  SYNCS.PHASECHK.TRANS64.TRYWAIT P1, [R5+URZ+0x22840], R0 ;  /* 0x02284000050075a7 */ /* 0x008624000802017f */
[----:B0-----:R-:W-:Y:S05]  /*1d810*/  @!P1 NANOSLEEP.SYNCS 0x989680 ;  /* 0x009896800000995d */ /* 0x001fea0003900000 */
[----:B------:R-:W0:Y:S02]  /*1d820*/  @!P1 SYNCS.PHASECHK.TRANS64 P1, [R5+URZ+0x22840], R0 ;  /* 0x02284000050095a7 */ /* 0x000e24000802007f */
[----:B0-----:R-:W-:Y:S05]  /*1d830*/  @!P1 BRA `(.L_x_2700) ;  /* 0xfffffffc00f09947 */ /* 0x001fea000383ffff */
[----:B------:R-:W-:Y:S05]  /*1d840*/  BRA `(.L_x_2819) ;  /* 0xffffffc400107947 */ /* 0x000fea000383ffff */
.L_x_2702:
[----:B------:R0:W0:Y:S02]  /*1d850*/  SYNCS.PHASECHK.TRANS64.TRYWAIT P1, [R3+URZ+0x22860], R2 ;  /* 0x02286002030075a7 */ /* 0x000024000802017f */
[----:B0-----:R-:W-:Y:S05]  /*1d860*/  @!P1 NANOSLEEP.SYNCS 0x989680 ;  /* 0x009896800000995d */ /* 0x001fea0003900000 */
[----:B------:R-:W0:Y:S02]  /*1d870*/  @!P1 SYNCS.PHASECHK.TRANS64 P1, [R3+URZ+0x22860], R2 ;  /* 0x02286002030095a7 */ /* 0x000e24000802007f */
[----:B0-----:R-:W-:Y:S05]  /*1d880*/  @!P1 BRA `(.L_x_2702) ;  /* 0xfffffffc00f09947 */ /* 0x001fea000383ffff */
[----:B------:R-:W-:Y:S05]  /*1d890*/  BRA `(.L_x_2820) ;  /* 0xffffffc4000c7947 */ /* 0x000fea000383ffff */
.L_x_2821:
        /* <DEDUP_REMOVED lines=14> */
.L_x_6565:


//--------------------- .text._ZN7cutlass13device_kernelIN5flash11enable_sm90INS1_16FlashAttnFwdSm90INS1_25CollectiveMainloopFwdSm90ILi2EN4cute5tupleIJNS5_1CILi1EEES8_S8_EEENS6_IJNS7_ILi128EEENS7_ILi96EEENS7_ILi64EEEEEELi256ENS_10bfloat16_tEfNS_4arch4Sm90ELb0ELb1ELb1ELb1ELb1ELb1ELb0ELb1ELb0ELb1ELb1ELb0EEENS1_21CollectiveEpilogueFwdINS6_IJSA_NS7_ILi256EEESB_EEES9_SE_SG_Li256ELb1ELb1ELb1ELb0EEENS1_36VarlenDynamicPersistentTileSchedulerILi128ELi96ELi256ELi128ELb1ELb1ELb1ELb1ELb0ELb1EEEEEEEEEvNT_6ParamsE --------------------------
	.section	.text._ZN7cutlass13device_kernelIN5flash11enable_sm90INS1_16FlashAttnFwdSm90INS1_25CollectiveMainloopFwdSm90ILi2EN4cute5tupleIJNS5_1CILi1EEES8_S8_EEENS6_IJNS7_ILi128EEENS7_ILi96EEENS7_ILi64EEEEEELi256ENS_10bfloat16_tEfNS_4arch4Sm90ELb0ELb1ELb1ELb1ELb1ELb1ELb0ELb1ELb0ELb1ELb1ELb0EEENS1_21CollectiveEpilogueFwdINS6_IJSA_NS7_ILi256EEESB_EEES9_SE_SG_Li256ELb1ELb1ELb1ELb0EEENS1_36VarlenDynamicPersistentTileSchedulerILi128ELi96ELi256ELi128ELb1ELb1ELb1ELb1ELb0ELb1EEEEEEEEEvNT_6ParamsE,"ax",@progbits
	.align	128
.text._ZN7cutlass13device_kernelIN5flash11enable_sm90INS1_16FlashAttnFwdSm90INS1_25CollectiveMainloopFwdSm90ILi2EN4cute5tupleIJNS5_1CILi1EEES8_S8_EEENS6_IJNS7_ILi128EEENS7_ILi96EEENS7_ILi64EEEEEELi256ENS_10bfloat16_tEfNS_4arch4Sm90ELb0ELb1ELb1ELb1ELb1ELb1ELb0ELb1ELb0ELb1ELb1ELb0EEENS1_21CollectiveEpilogueFwdINS6_IJSA_NS7_ILi256EEESB_EEES9_SE_SG_Li256ELb1ELb1ELb1ELb0EEENS1_36VarlenDynamicPersistentTileSchedulerILi128ELi96ELi256ELi128ELb1ELb1ELb1ELb1ELb0ELb1EEEEEEEEEvNT_6ParamsE:
        .type           _ZN7cutlass13device_kernelIN5flash11enable_sm90INS1_16FlashAttnFwdSm90INS1_25CollectiveMainloopFwdSm90ILi2EN4cute5tupleIJNS5_1CILi1EEES8_S8_EEENS6_IJNS7_ILi128EEENS7_ILi96EEENS7_ILi64EEEEEELi256ENS_10bfloat16_tEfNS_4arch4Sm90ELb0ELb1ELb1ELb1ELb1ELb1ELb0ELb1ELb0ELb1ELb1ELb0EEENS1_21CollectiveEpilogueFwdINS6_IJSA_NS7_ILi256EEESB_EEES9_SE_SG_Li256ELb1ELb1ELb1ELb0EEENS1_36VarlenDynamicPersistentTileSchedulerILi128ELi96ELi256ELi128ELb1ELb1ELb1ELb1ELb0ELb1EEEEEEEEEvNT_6ParamsE,@function
        .size           _ZN7cutlass13device_kernelIN5flash11enable_sm90INS1_16FlashAttnFwdSm90INS1_25CollectiveMainloopFwdSm90ILi2EN4cute5tupleIJNS5_1CILi1EEES8_S8_EEENS6_IJNS7_ILi128EEENS7_ILi96EEENS7_ILi64EEEEEELi256ENS_10bfloat16_tEfNS_4arch4Sm90ELb0ELb1ELb1ELb1ELb1ELb1ELb0ELb1ELb0ELb1ELb1ELb0EEENS1_21CollectiveEpilogueFwdINS6_IJSA_NS7_ILi256EEESB_EEES9_SE_SG_Li256ELb1ELb1ELb1ELb0EEENS1_36VarlenDynamicPersistentTileSchedulerILi128ELi96ELi256ELi128ELb1ELb1ELb1ELb1ELb0ELb1EEEEEEEEEvNT_6ParamsE,(.L_x_6566 - _ZN7cutlass13device_kernelIN5flash11enable_sm90INS1_16FlashAttnFwdSm90INS1_25CollectiveMainloopFwdSm90ILi2EN4cute5tupleIJNS5_1CILi1EEES8_S8_EEENS6_IJNS7_ILi128EEENS7_ILi96EEENS7_ILi64EEEEEELi256ENS_10bfloat16_tEfNS_4arch4Sm90ELb0ELb1ELb1ELb1ELb1ELb1ELb0ELb1ELb0ELb1ELb1ELb0EEENS1_21CollectiveEpilogueFwdINS6_IJSA_NS7_ILi256EEESB_EEES9_SE_SG_Li256ELb1ELb1ELb1ELb0EEENS1_36VarlenDynamicPersistentTileSchedulerILi128ELi96ELi256ELi128ELb1ELb1ELb1ELb1ELb0ELb1EEEEEEEEEvNT_6ParamsE)
        .other          _ZN7cutlass13device_kernelIN5flash11enable_sm90INS1_16FlashAttnFwdSm90INS1_25CollectiveMainloopFwdSm90ILi2EN4cute5tupleIJNS5_1CILi1EEES8_S8_EEENS6_IJNS7_ILi128EEENS7_ILi96EEENS7_ILi64EEEEEELi256ENS_10bfloat16_tEfNS_4arch4Sm90ELb0ELb1ELb1ELb1ELb1ELb1ELb0ELb1ELb0ELb1ELb1ELb0EEENS1_21CollectiveEpilogueFwdINS6_IJSA_NS7_ILi256EEESB_EEES9_SE_SG_Li256ELb1ELb1ELb1ELb0EEENS1_36VarlenDynamicPersistentTileSchedulerILi128ELi96ELi256ELi128ELb1ELb1ELb1ELb1ELb0ELb1EEEEEEEEEvNT_6ParamsE,@"STO_CUDA_ENTRY STV_DEFAULT"
_ZN7cutlass13device_kernelIN5flash11enable_sm90INS1_16FlashAttnFwdSm90INS1_25CollectiveMainloopFwdSm90ILi2EN4cute5tupleIJNS5_1CILi1EEES8_S8_EEENS6_IJNS7_ILi128EEENS7_ILi96EEENS7_ILi64EEEEEELi256ENS_10bfloat16_tEfNS_4arch4Sm90ELb0ELb1ELb1ELb1ELb1ELb1ELb0ELb1ELb0ELb1ELb1ELb0EEENS1_21CollectiveEpilogueFwdINS6_IJSA_NS7_ILi256EEESB_EEES9_SE_SG_Li256ELb1ELb1ELb1ELb0EEENS1_36VarlenDynamicPersistentTileSchedulerILi128ELi96ELi256ELi128ELb1ELb1ELb1ELb1ELb0ELb1EEEEEEEEEvNT_6ParamsE:
[----:B------:R-:W0:Y:S02]  /*0000*/  LDC R1, c[0x0][0x28] ;  /* 0x00000a00ff017b82 */ /* 0x000e240000000800 */
[----:B0-----:R-:W-:Y:S01]  /*0010*/  VIADD R1, R1, 0xffffffa8 ;  /* 0xffffffa801017836 */ /* 0x001fe20000000000 */
[----:B------:R-:W0:Y:S01]  /*0020*/  S2R R0, SR_TID.X ;  /* 0x0000000000007919 */ /* 0x000e220000002100 */
[----:B------:R-:W-:Y:S01]  /*0030*/  ELECT P0, URZ, PT ;  /* 0x00000000003f782f */ /* 0x000fe20003800000 */
[----:B------:R-:W-:Y:S01]  /*0040*/  BSSY B0, `(.L_x_2822) ;  /* 0x000000e000007945 */ /* 0x000fe20003800000 */
[--C-:B0-----:R-:W-:Y:S02]  /*0050*/  SHF.R.U32.HI R2, RZ, 0x5, R0.reuse ;  /* 0x00000005ff027819 */ /* 0x101fe40000011600 */
[----:B------:R-:W-:-:S03]  /*0060*/  SHF.R.U32.HI R4, RZ, 0x7, R0 ;  /* 0x00000007ff047819 */ /* 0x000fc60000011600 */
        /* <DEDUP_REMOVED lines=11> */
.L_x_2823:
[----:B------:R-:W-:Y:S05]  /*0120*/  BSYNC B0 ;  /* 0x0000000000007941 */ /* 0x000fea0003800000 */
.L_x_2822:
[----:B------:R-:W-:Y:S01]  /*0130*/  VOTEU.ANY UP0, P0 ;  /* 0x00000000003f7886 */ /* 0x000fe20000000100 */
[----:B------:R-:W0:Y:S01]  /*0140*/  SHFL.IDX PT, R4, R4, RZ, 0x1f ;  /* 0x00001fff04047589 */ /* 0x000e2200000e0000 */
[----:B------:R-:W-:Y:S01]  /*0150*/  UMOV UR4, 0x80 ;  /* 0x0000008000047882 */ /* 0x000fe20000000000 */
[----:B------:R-:W-:Y:S01]  /*0160*/  UMOV UR7, 0x100 ;  /* 0x0000010000077882 */ /* 0x000fe20000000000 */
[----:B------:R-:W-:Y:S01]  /*0170*/  VOTEU.ANY UP1, P0 ;  /* 0x00000000003f7886 */ /* 0x000fe20000020100 */
[----:B------:R-:W1:Y:S01]  /*0180*/  @UP0 S2UR UR8, SR_CgaCtaId ;  /* 0x00000000000809c3 */ /* 0x000e620000008800 */
[----:B------:R-:W2:Y:S01]  /*0190*/  SHFL.IDX PT, R3, R2, RZ, 0x1f ;  /* 0x00001fff02037589 */ /* 0x000ea200000e0000 */
[----:B------:R-:W-:Y:S01]  /*01a0*/  @UP0 UMOV UR6, 0x400 ;  /* 0x0000040000060882 */ /* 0x000fe20000000000 */
[----:B------:R-:W-:-:S04]  /*01b0*/  @UP0 UIADD3 UR4, -UR4, 0x100000, URZ ;  /* 0x0010000004040890 */ /* 0x000fc8000fffe13f */
[----:B------:R-:W-:Y:S02]  /*01c0*/  @UP0 USHF.L.U32 UR5, UR4, 0xb, URZ ;  /* 0x0000000b04050899 */ /* 0x000fe4000800063f */
[----:B------:R-:W-:Y:S01]  /*01d0*/  @UP0 USHF.L.U32 UR4, UR4, 0x1, URZ ;  /* 0x0000000104040899 */ /* 0x000fe2000800063f */
[----:B------:R-:W-:Y:S01]  /*01e0*/  VOTEU.ANY UP2, P0 ;  /* 0x00000000003f7886 */ /* 0x000fe20000040100 */
[----:B0-----:R-:W-:Y:S01]  /*01f0*/  R2UR UR9, R4 ;  /* 0x00000000040972ca */ /* 0x001fe200000e0000 */
[----:B-1----:R-:W-:Y:S01]  /*0200*/  @UP0 ULEA UR8, UR8, UR6, 0x18 ;  /* 0x0000000608080291 */ /* 0x002fe2000f8ec03f */
[----:B--2---:R-:W-:Y:S01]  /*0210*/  ISETP.NE.AND P1, PT, R3, RZ, PT ;  /* 0x000000ff0300720c */ /* 0x004fe20003f25270 */
[----:B------:R-:W-:-:S04]  /*0220*/  @UP0 UIADD3 UR6, -UR7, 0x100000, URZ ;  /* 0x0010000007060890 */ /* 0x000fc8000fffe13f */
[----:B------:R-:W-:Y:S02]  /*0230*/  @UP0 USHF.L.U32 UR7, UR6, 0xb, URZ ;  /* 0x0000000b06070899 */ /* 0x000fe4000800063f */
[----:B------:R-:W-:-:S04]  /*0240*/  @UP0 USHF.L.U32 UR6, UR6, 0x1, URZ ;  /* 0x0000000106060899 */ /* 0x000fc8000800063f */
[----:B------:R-:W-:Y:S01]  /*0250*/  UISETP.NE.AND UP0, UPT, UR9, URZ, UPT ;  /* 0x0000003f0900728c */ /* 0x000fe2000bf05270 */
[----:B------:R-:W0:Y:S02]  /*0260*/  FENCE.VIEW.ASYNC.S ;  /* 0x00000000000073c6 */ /* 0x000e240000000000 */
[----:B0-----:R0:W1:Y:S05]  /*0270*/  @UP1 SYNCS.EXCH.64 URZ, [UR8+0x22800], UR4 ;  /* 0x02280004083f15b2 */ /* 0x00106a0008000100 */
[----:B------:R0:W2:Y:S01]  /*0280*/  @UP2 SYNCS.EXCH.64 URZ, [UR8+0x22820], UR6 ;  /* 0x02282006083f25b2 */ /* 0x0000a20008000100 */
        /* <DEDUP_REMOVED lines=17> */
[----:B------:R3:W0:Y:S02]  /*03a0*/  SYNCS.EXCH.64 URZ, [UR8+0x22848], UR6 ;  /* 0x02284806083f75b2 */ /* 0x0006240008000100 */
[----:B---3--:R-:W-:Y:S01]  /*03b0*/  NOP ;  /* 0x0000000000007918 */ /* 0x008fe20000000000 */
.L_x_2824:
[----:B------:R-:W3:Y:S01]  /*03c0*/  SHFL.IDX PT, R3, R2, RZ, 0x1f ;  /* 0x00001fff02037589 */ /* 0x000ee200000e0000 */
[----:B------:R-:W-:Y:S01]  /*03d0*/  NOP ;  /* 0x0000000000007918 */ /* 0x000fe20000000000 */
[----:B---3--:R-:W-:-:S13]  /*03e0*/  ISETP.NE.AND P0, PT, R3, RZ, PT ;  /* 0x000000ff0300720c */ /* 0x008fda0003f05270 */
        /* <DEDUP_REMOVED lines=17> */
[----:B------:R3:W0:Y:S02]  /*0500*/  SYNCS.EXCH.64 URZ, [UR8+0x22868], UR6 ;  /* 0x02286806083f75b2 */ /* 0x0006240008000100 */
[----:B---3--:R-:W-:Y:S01]  /*0510*/  NOP ;  /* 0x0000000000007918 */ /* 0x008fe20000000000 */
.L_x_2825:
[----:B------:R-:W3:Y:S01]  /*0520*/  SHFL.IDX PT, R3, R2, RZ, 0x1f ;  /* 0x00001fff02037589 */ /* 0x000ee200000e0000 */
[----:B------:R-:W-:Y:S01]  /*0530*/  NOP ;  /* 0x0000000000007918 */ /* 0x000fe20000000000 */
[----:B---3--:R-:W-:-:S13]  /*0540*/  ISETP.NE.AND P0, PT, R3, RZ, PT ;  /* 0x000000ff0300720c */ /* 0x008fda0003f05270 */
        /* <DEDUP_REMOVED lines=13> */
[----:B------:R3:W0:Y:S02]  /*0620*/  SYNCS.EXCH.64 URZ, [UR6+0x22888], UR4 ;  /* 0x02288804063f75b2 */ /* 0x0006240008000100 */
[----:B---3--:R-:W-:Y:S01]  /*0630*/  NOP ;  /* 0x0000000000007918 */ /* 0x008fe20000000000 */
.L_x_2826:
        /* <DEDUP_REMOVED lines=22> */
.L_x_2827:
        /* <DEDUP_REMOVED lines=22> */
.L_x_2828:
[----:B------:R-:W-:Y:S01]  /*0900*/  PLOP3.LUT P0, PT, PT, PT, UP0, 0x80, 0x0 ;  /* 0x000000000000781c */ /* 0x000fe20003f0f008 */
[----:B------:R-:W-:Y:S01]  /*0910*/  UMOV UR36, 0x1 ;  /* 0x0000000100247882 */ /* 0x000fe20000000000 */
[----:B------:R-:W-:Y:S01]  /*0920*/  NOP ;  /* 0x0000000000007918 */ /* 0x000fe20000000000 */
[----:B------:R-:W-:Y:S01]  /*0930*/  USEL UR36, UR36, 0x2, !UP0 ;  /* 0x0000000224247887 */ /* 0x000fe2000c000000 */
[----:B------:R-:W-:Y:S01]  /*0940*/  BSSY B9, `(.L_x_2829) ;  /* 0x000248e000097945 */ /* 0x000fe20003800000 */
[----:B------:R-:W-:Y:S01]  /*0950*/  ULDC.64 UR54, c[0x0][0x208] ;  /* 0x0000820000367ab9 */ /* 0x000fe20000000a00 */
[----:B012-4-:R-:W-:Y:S07]  /*0960*/  BAR.SYNC.DEFER_BLOCKING 0x0 ;  /* 0x0000000000007b1d */ /* 0x017fee0000010000 */
[----:B------:R-:W-:Y:S05]  /*0970*/  @!P0 BRA `(.L_x_2830) ;  /* 0x000001c800648947 */ /* 0x000fea0003800000 */
.L_x_2831:
        /* <DEDUP_REMOVED lines=8> */
[----:B------:R-:W-:Y:S01]  /*0a00*/  UMOV UR4, 0x400 ;  /* 0x0000040000047882 */ /* 0x000fe20000000000 */
[----:B------:R-:W-:-:S11]  /*0a10*/  LOP3.LUT R16, R16, 0xffdfffff, RZ, 0xc0, !PT ;  /* 0xffdfffff10107812 */ /* 0x000fd600078ec0ff */
[----:B------:R-:W-:Y:S06]  /*0a20*/  @!P0 BAR.ARV 0x9, 0x100 ;  /* 0x0244000000008b1d */ /* 0x000fec0000002000 */
[----:B0-----:R-:W-:Y:S01]  /*0a30*/  ULEA UR4, UR47, UR4, 0x18 ;  /* 0x000000042f047291 */ /* 0x001fe2000f8ec03f */
[----:B------:R-:W-:Y:S01]  /*0a40*/  @P0 LOP3.LUT R16, R16, 0x200000, RZ, 0xfc, !PT ;  /* 0x0020000010100812 */ /* 0x000fe200078efcff */
[----:B------:R-:W-:Y:S04]  /*0a50*/  BAR.SYNC.DEFER_BLOCKING 0x5, 0x180 ;  /* 0x0146000000007b1d */ /* 0x000fe80000010000 */
[----:B------:R-:W-:-:S02]  /*0a60*/  IMAD.U32 R23, RZ, RZ, UR4 ;  /* 0x00000004ff177e24 */ /* 0x000fc4000f8e00ff */
[----:B------:R-:W-:-:S03]  /*0a70*/  ULDC UR4, c[0x0][0xc3c] ;  /* 0x00030f0000047ab9 */ /* 0x000fc60000000800 */
[----:B------:R-:W0:Y:S01]  /*0a80*/  LDS.128 R48, [R23+0x228d0] ;  /* 0x0228d00017307984 */ /* 0x000e220000000c00 */
[----:B------:R-:W-:Y:S06]  /*0a90*/  BAR.ARV 0x4, 0x180 ;  /* 0x0106000000007b1d */ /* 0x000fec0000002000 */
[----:B0-----:R-:W-:-:S13]  /*0aa0*/  ISETP.GE.AND P0, PT, R51, UR4, PT ;  /* 0x0000000433007c0c */ /* 0x001fda000bf06270 */
[----:B------:R-:W-:Y:S05]  /*0ab0*/  @P0 BRA `(.L_x_2832) ;  /* 0x0000024400d80947 */ /* 0x000fea0003800000 */
[----:B------:R-:W-:Y:S01]  /*0ac0*/  VIADD R0, R0, 0xffffff80 ;  /* 0xffffff8000007836 */ /* 0x000fe20000000000 */
[----:B------:R-:W-:Y:S01]  /*0ad0*/  ULOP3.LUT UR51, UR36, 0x1, URZ, 0xfc, !UPT ;  /* 0x0000000124337892 */ /* 0x000fe2000f8efc3f */
[----:B------:R-:W-:Y:S02]  /*0ae0*/  IMAD.MOV.U32 R22, RZ, RZ, RZ ;  /* 0x000000ffff167224 */ /* 0x000fe400078e00ff */
[----:B------:R-:W-:Y:S01]  /*0af0*/  IMAD.MOV.U32 R209, RZ, RZ, RZ ;  /* 0x000000ffffd17224 */ /* 0x000fe200078e00ff */
[----:B------:R-:W-:Y:S01]  /*0b00*/  SHF.R.S32.HI R3, RZ, 0x1f, R0 ;  /* 0x0000001fff037819 */ /* 0x000fe20000011400 */
[----:B------:R-:W-:-:S03]  /*0b10*/  IMAD.MOV.U32 R202, RZ, RZ, RZ ;  /* 0x000000ffffca7224 */ /* 0x000fc600078e00ff */
[CC--:B------:R-:W-:Y:S02]  /*0b20*/  LEA.HI R2, R3.reuse, R0.reuse, RZ, 0x7 ;  /* 0x0000000003027211 */ /* 0x0c0fe400078f38ff */
[CC--:B------:R-:W-:Y:S02]  /*0b30*/  LEA.HI R4, R3.reuse, R0.reuse, RZ, 0x4 ;  /* 0x0000000003047211 */ /* 0x0c0fe400078f20ff */
[----:B------:R-:W-:Y:S02]  /*0b40*/  LOP3.LUT R5, R2, 0xffffff80, RZ, 0xc0, !PT ;  /* 0xffffff8002057812 */ /* 0x000fe400078ec0ff */
[----:B------:R-:W-:Y:S02]  /*0b50*/  SHF.R.S32.HI R7, RZ, 0x4, R4 ;  /* 0x00000004ff077819 */ /* 0x000fe40000011404 */
[----:B------:R-:W-:Y:S01]  /*0b60*/  LEA.HI R204, R3, R0, RZ, 0x2 ;  /* 0x0000000003cc7211 */ /* 0x000fe200078f10ff */
[----:B------:R-:W-:Y:S01]  /*0b70*/  IMAD.IADD R13, R0, 0x1, -R5 ;  /* 0x00000001000d7824 */ /* 0x000fe200078e0a05 */
[----:B------:R-:W-:-:S02]  /*0b80*/  SHF.R.S32.HI R5, RZ, 0x7, R2 ;  /* 0x00000007ff057819 */ /* 0x000fc40000011402 */
[----:B------:R-:W-:Y:S02]  /*0b90*/  LEA.HI R6, R4, R7, RZ, 0x1 ;  /* 0x0000000704067211 */ /* 0x000fe400078f08ff */
[----:B------:R-:W-:Y:S01]  /*0ba0*/  SHF.R.S32.HI R9, RZ, 0x1f, R13 ;  /* 0x0000001fff097819 */ /* 0x000fe2000001140d */
[----:B------:R-:W-:Y:S01]  /*0bb0*/  STL [R1+0x44], R13 ;  /* 0x0000440d01007387 */ /* 0x000fe20000100800 */
[----:B------:R-:W-:Y:S02]  /*0bc0*/  LEA.HI R2, R2, R5, RZ, 0x1 ;  /* 0x0000000502027211 */ /* 0x000fe400078f08ff */
[----:B------:R-:W-:Y:S02]  /*0bd0*/  LEA.HI R10, R9, R13, RZ, 0x2 ;  /* 0x0000000d090a7211 */ /* 0x000fe400078f10ff */
[----:B------:R-:W-:Y:S02]  /*0be0*/  LOP3.LUT R2, R2, 0x3fffffe, RZ, 0xc0, !PT ;  /* 0x03fffffe02027812 */ /* 0x000fe400078ec0ff */
[----:B------:R-:W-:-:S02]  /*0bf0*/  SHF.R.S32.HI R11, RZ, 0x2, R10 ;  /* 0x00000002ff0b7819 */ /* 0x000fc4000001140a */
[----:B------:R-:W-:Y:S02]  /*0c00*/  SHF.R.S32.HI R8, RZ, 0x1f, R10 ;  /* 0x0000001fff087819 */ /* 0x000fe4000001140a */
[----:B------:R-:W-:Y:S02]  /*0c10*/  LOP3.LUT R6, R6, 0x1ffffffe, RZ, 0xc0, !PT ;  /* 0x1ffffffe06067812 */ /* 0x000fe400078ec0ff */
[----:B------:R-:W-:Y:S02]  /*0c20*/  LEA.HI R8, R8, R11, RZ, 0x3 ;  /* 0x0000000b08087211 */ /* 0x000fe400078f18ff */
[----:B------:R-:W-:Y:S01]  /*0c30*/  LEA.HI R9, R9, R13, RZ, 0x5 ;  /* 0x0000000d09097211 */ /* 0x000fe200078f28ff */
[----:B------:R-:W-:Y:S01]  /*0c40*/  IMAD.IADD R6, R7, 0x1, -R6 ;  /* 0x0000000107067824 */ /* 0x000fe200078e0a06 */
[----:B------:R-:W-:Y:S01]  /*0c50*/  LOP3.LUT R12, R8, 0xfffffff8, RZ, 0xc0, !PT ;  /* 0xfffffff8080c7812 */ /* 0x000fe200078ec0ff */
[----:B------:R-:W-:Y:S01]  /*0c60*/  IMAD.IADD R8, R5, 0x1, -R2 ;  /* 0x0000000105087824 */ /* 0x000fe200078e0a02 */
[----:B------:R-:W-:-:S02]  /*0c70*/  LEA.HI R2, R3, R0, RZ, 0x5 ;  /* 0x0000000003027211 */ /* 0x000fc400078f28ff */
[----:B------:R-:W-:Y:S01]  /*0c80*/  LEA.HI R3, R3, R0, RZ, 0x3 ;  /* 0x0000000003037211 */ /* 0x000fe200078f18ff */
[----:B------:R-:W-:Y:S01]  /*0c90*/  IMAD.IADD R12, R11, 0x1, -R12 ;  /* 0x000000010b0c7824 */ /* 0x000fe200078e0a0c */
[----:B------:R-:W-:Y:S02]  /*0ca0*/  SHF.R.S32.HI R9, RZ, 0x5, R9 ;  /* 0x00000005ff097819 */ /* 0x000fe40000011409 */
[----:B------:R-:W-:Y:S02]  /*0cb0*/  LOP3.LUT R7, R3, 0xfffffff8, RZ, 0xc0, !PT ;  /* 0xfffffff803077812 */ /* 0x000fe400078ec0ff */
[----:B------:R-:W-:Y:S01]  /*0cc0*/  LOP3.LUT R3, R204, 0xfffffffc, RZ, 0xc0, !PT ;  /* 0xfffffffccc037812 */ /* 0x000fe200078ec0ff */
[----:B------:R-:W-:Y:S01]  /*0cd0*/  IMAD R9, R9, 0x10, R12 ;  /* 0x0000001009097824 */ /* 0x000fe200078e020c */
[----:B------:R-:W-:Y:S01]  /*0ce0*/  LOP3.LUT R5, R4, 0x3fffff0, RZ, 0xc0, !PT ;  /* 0x03fffff004057812 */ /* 0x000fe200078ec0ff */
[C---:B------:R-:W-:Y:S01]  /*0cf0*/  IMAD.IADD R7, R0.reuse, 0x1, -R7 ;  /* 0x0000000100077824 */ /* 0x040fe200078e0a07 */
[----:B------:R-:W-:Y:S01]  /*0d00*/  SHF.R.S32.HI R204, RZ, 0x2, R204 ;  /* 0x00000002ffcc7819 */ /* 0x000fe200000114cc */
[C---:B------:R-:W-:Y:S01]  /*0d10*/  IMAD.IADD R3, R0.reuse, 0x1, -R3 ;  /* 0x0000000100037824 */ /* 0x040fe200078e0a03 */
[----:B------:R-:W-:Y:S01]  /*0d20*/  SHF.R.S32.HI R14, RZ, 0x5, R2 ;  /* 0x00000005ff0e7819 */ /* 0x000fe20000011402 */
[----:B------:R-:W-:Y:S01]  /*0d30*/  IMAD.IADD R5, R0, 0x1, -R5 ;  /* 0x0000000100057824 */ /* 0x000fe200078e0a05 */
[----:B------:R-:W-:Y:S01]  /*0d40*/  LOP3.LUT R10, R10, 0x7ffffffc, RZ, 0xc0, !PT ;  /* 0x7ffffffc0a0a7812 */ /* 0x000fe200078ec0ff */
[----:B------:R-:W-:Y:S01]  /*0d50*/  IMAD R8, R8, 0x40, R9 ;  /* 0x0000004008087824 */ /* 0x000fe200078e0209 */
[C---:B------:R-:W-:Y:S01]  /*0d60*/  LEA.HI R0, R3.reuse, R3, RZ, 0x1 ;  /* 0x0000000303007211 */ /* 0x040fe200078f08ff */
[----:B------:R-:W-:Y:S01]  /*0d70*/  VIADD R9, R204, 0x40 ;  /* 0x00000040cc097836 */ /* 0x000fe20000000000 */
[----:B------:R0:W-:Y:S01]  /*0d80*/  STL [R1+0x28], R14 ;  /* 0x0000280e01007387 */ /* 0x0001e20000100800 */
[----:B------:R-:W-:Y:S01]  /*0d90*/  IMAD.SHL.U32 R18, R3, 0x8, RZ ;  /* 0x0000000803127824 */ /* 0x000fe200078e00ff */
[----:B------:R-:W-:Y:S01]  /*0da0*/  LOP3.LUT R0, R0, 0x1ffffffe, RZ, 0xc0, !PT ;  /* 0x1ffffffe00007812 */ /* 0x000fe200078ec0ff */
[----:B------:R-:W-:Y:S01]  /*0db0*/  IMAD R5, R14, 0x10, R5 ;  /* 0x000000100e057824 */ /* 0x000fe200078e0205 */
[----:B------:R-:W-:Y:S01]  /*0dc0*/  STL [R1+0x4c], R8 ;  /* 0x00004c0801007387 */ /* 0x000fe20000100800 */
[----:B------:R-:W-:Y:S01]  /*0dd0*/  IMAD.SHL.U32 R4, R9, 0x40, RZ ;  /* 0x0000004009047824 */ /* 0x000fe200078e00ff */
[----:B------:R-:W-:Y:S01]  /*0de0*/  SHF.R.S32.HI R19, RZ, 0x1f, R18 ;  /* 0x0000001fff137819 */ /* 0x000fe20000011412 */
[----:B------:R-:W-:Y:S01]  /*0df0*/  IMAD.SHL.U32 R211, R7, 0x8, RZ ;  /* 0x0000000807d37824 */ /* 0x000fe200078e00ff */
[----:B------:R-:W-:Y:S01]  /*0e00*/  STL [R1+0x3c], RZ ;  /* 0x00003cff01007387 */ /* 0x000fe20000100800 */
[----:B------:R-:W-:-:S02]  /*0e10*/  VIADD R224, R18, 0x40 ;  /* 0x0000004012e07836 */ /* 0x000fc40000000000 */
[----:B------:R-:W-:Y:S01]  /*0e20*/  IMAD R6, R5, 0x8, R6 ;  /* 0x0000000805067824 */ /* 0x000fe200078e0206 */
[----:B------:R-:W-:Y:S01]  /*0e30*/  SHF.R.S32.HI R5, RZ, 0x1f, R9 ;  /* 0x0000001fff057819 */ /* 0x000fe20000011409 */
[C---:B------:R-:W-:Y:S02]  /*0e40*/  IMAD.IADD R0, R3.reuse, 0x1, -R0 ;  /* 0x0000000103007824 */ /* 0x040fe400078e0a00 */
[----:B------:R-:W-:Y:S01]  /*0e50*/  IMAD.SHL.U32 R200, R3, 0x4, RZ ;  /* 0x0000000403c87824 */ /* 0x000fe200078e00ff */
[----:B------:R-:W-:Y:S01]  /*0e60*/  LOP3.LUT R3, R4, 0x1c0, RZ, 0xc0, !PT ;  /* 0x000001c004037812 */ /* 0x000fe200078ec0ff */
[C---:B------:R-:W-:Y:S01]  /*0e70*/  VIADD R223, R18.reuse, 0x60 ;  /* 0x0000006012df7836 */ /* 0x040fe20000000000 */
[----:B------:R-:W-:Y:S01]  /*0e80*/  SHF.R.S32.HI R4, RZ, 0x1f, R211 ;  /* 0x0000001fff047819 */ /* 0x000fe200000114d3 */
[C---:B------:R-:W-:Y:S01]  /*0e90*/  VIADD R222, R18.reuse, 0x80 ;  /* 0x0000008012de7836 */ /* 0x040fe20000000000 */
[----:B------:R-:W-:Y:S01]  /*0ea0*/  SHF.R.S32.HI R4, RZ, 0x1f, R224 ;  /* 0x0000001fff047819 */ /* 0x000fe200000114e0 */
[C---:B------:R-:W-:Y:S01]  /*0eb0*/  VIADD R212, R18.reuse, 0xa0 ;  /* 0x000000a012d47836 */ /* 0x040fe20000000000 */
[----:B------:R-:W-:Y:S01]  /*0ec0*/  LEA.HI R5, R5, R9, RZ, 0x3 ;  /* 0x0000000905057211 */ /* 0x000fe200078f18ff */
[C---:B------:R-:W-:Y:S01]  /*0ed0*/  VIADD R226, R18.reuse, 0xc0 ;  /* 0x000000c012e27836 */ /* 0x040fe20000000000 */
[----:B------:R-:W-:Y:S01]  /*0ee0*/  SHF.R.S32.HI R15, RZ, 0x1f, R223 ;  /* 0x0000001fff0f7819 */ /* 0x000fe200000114df */
[----:B------:R1:W-:Y:S01]  /*0ef0*/  STL [R1+0x1c], R4 ;  /* 0x00001c0401007387 */ /* 0x0003e20000100800 */
[----:B0-----:R-:W-:Y:S01]  /*0f00*/  SHF.R.S32.HI R14, RZ, 0x1f, R222 ;  /* 0x0000001fff0e7819 */ /* 0x001fe200000114de */
[----:B------:R-:W-:Y:S01]  /*0f10*/  VIADD R225, R18, 0xe0 ;  /* 0x000000e012e17836 */ /* 0x000fe20000000000 */
[----:B------:R-:W-:Y:S01]  /*0f20*/  SHF.R.U32.HI R9, RZ, 0x3, R3 ;  /* 0x00000003ff097819 */ /* 0x000fe20000011603 */
[----:B------:R-:W-:Y:S01]  /*0f30*/  IMAD.SHL.U32 R5, R5, 0x40, RZ ;  /* 0x0000004005057824 */ /* 0x000fe200078e00ff */
[----:B------:R0:W-:Y:S01]  /*0f40*/  STL [R1+0x18], R15 ;  /* 0x0000180f01007387 */ /* 0x0001e20000100800 */
[----:B------:R-:W-:Y:S01]  /*0f50*/  LOP3.LUT R3, R3, 0x38, R18, 0xf8, !PT ;  /* 0x0000003803037812 */ /* 0x000fe200078ef812 */
[----:B------:R-:W-:-:S02]  /*0f60*/  VIADD R11, R211, 0x80 ;  /* 0x00000080d30b7836 */ /* 0x000fc40000000000 */
[----:B------:R2:W-:Y:S01]  /*0f70*/  STL [R1+0x14], R14 ;  /* 0x0000140e01007387 */ /* 0x0005e20000100800 */
[----:B-1----:R-:W-:Y:S01]  /*0f80*/  SHF.R.S32.HI R4, RZ, 0x1f, R212 ;  /* 0x0000001fff047819 */ /* 0x002fe200000114d4 */
[----:B------:R-:W-:Y:S02]  /*0f90*/  IMAD R0, R0, 0x8, R8 ;  /* 0x0000000800007824 */ /* 0x000fe400078e0208 */
[----:B------:R-:W-:Y:S01]  /*0fa0*/  IMAD.IADD R10, R13, 0x1, -R10 ;  /* 0x000000010d0a7824 */ /* 0x000fe200078e0a0a */
[----:B0-----:R-:W-:Y:S01]  /*0fb0*/  SHF.R.S32.HI R15, RZ, 0x1f, R226 ;  /* 0x0000001fff0f7819 */ /* 0x001fe200000114e2 */
[----:B------:R0:W-:Y:S02]  /*0fc0*/  STL [R1+0x10], R4 ;  /* 0x0000100401007387 */ /* 0x0001e40000100800 */
[----:B------:R-:W-:Y:S01]  /*0fd0*/  IMAD.SHL.U32 R207, R10, 0x2, RZ ;  /* 0x000000020acf7824 */ /* 0x000fe200078e00ff */
[----:B--2---:R-:W-:Y:S01]  /*0fe0*/  SHF.R.S32.HI R14, RZ, 0x1f, R225 ;  /* 0x0000001fff0e7819 */ /* 0x004fe200000114e1 */
[----:B------:R-:W-:Y:S02]  /*0ff0*/  STL [R1+0xc], R15 ;  /* 0x00000c0f01007387 */ /* 0x000fe40000100800 */
[----:B------:R-:W-:-:S02]  /*1000*/  VIADD R41, R207, 0x8 ;  /* 0x00000008cf297836 */ /* 0x000fc40000000000 */
[----:B------:R-:W-:Y:S01]  /*1010*/  VIADD R39, R207, 0x18 ;  /* 0x00000018cf277836 */ /* 0x000fe20000000000 */
[----:B------:R-:W-:Y:S01]  /*1020*/  STL [R1+0x8], R14 ;  /* 0x0000080e01007387 */ /* 0x000fe20000100800 */
[----:B------:R-:W-:Y:S01]  /*1030*/  VIADD R12, R211, 0x40 ;  /* 0x00000040d30c7836 */ /* 0x000fe20000000000 */
[----:B0-----:R-:W-:Y:S01]  /*1040*/  LOP3.LUT R4, R5, 0xfffffe00, RZ, 0xc0, !PT ;  /* 0xfffffe0005047812 */ /* 0x001fe200078ec0ff */
[C---:B------:R-:W-:Y:S01]  /*1050*/  VIADD R36, R207.reuse, 0x30 ;  /* 0x00000030cf247836 */ /* 0x040fe20000000000 */
[----:B------:R-:W-:Y:S01]  /*1060*/  SHF.R.S32.HI R5, RZ, 0x1f, R11 ;  /* 0x0000001fff057819 */ /* 0x000fe2000001140b */
[----:B------:R-:W-:Y:S01]  /*1070*/  IMAD.SHL.U32 R5, R6, 0x8, RZ ;  /* 0x0000000806057824 */ /* 0x000fe200078e00ff */
[----:B------:R-:W-:Y:S01]  /*1080*/  SHF.R.S32.HI R12, RZ, 0x1f, R12 ;  /* 0x0000001fff0c7819 */ /* 0x000fe2000001140c */
[----:B------:R0:W-:Y:S01]  /*1090*/  STL [R1+0x2c], R4 ;  /* 0x00002c0401007387 */ /* 0x0001e20000100800 */
[----:B------:R-:W-:Y:S02]  /*10a0*/  VIADD R33, R207, 0x48 ;  /* 0x00000048cf217836 */ /* 0x000fe40000000000 */
[----:B------:R-:W-:Y:S01]  /*10b0*/  VIADD R7, R211, 0xc0 ;  /* 0x000000c0d3077836 */ /* 0x000fe20000000000 */
[----:B------:R1:W-:Y:S01]  /*10c0*/  STL [R1+0x50], R5 ;  /* 0x0000500501007387 */ /* 0x0003e20000100800 */
[----:B------:R-:W-:-:S02]  /*10d0*/  VIADD R30, R207, 0x60 ;  /* 0x00000060cf1e7836 */ /* 0x000fc40000000000 */
[C---:B------:R-:W-:Y:S01]  /*10e0*/  VIADD R27, R207.reuse, 0x78 ;  /* 0x00000078cf1b7836 */ /* 0x040fe20000000000 */
[----:B------:R-:W-:Y:S01]  /*10f0*/  SHF.R.S32.HI R7, RZ, 0x1f, R7 ;  /* 0x0000001fff077819 */ /* 0x000fe20000011407 */
[C---:B------:R-:W-:Y:S01]  /*1100*/  VIADD R24, R207.reuse, 0x90 ;  /* 0x00000090cf187836 */ /* 0x040fe20000000000 */
[----:B0-----:R-:W-:Y:S01]  /*1110*/  LOP3.LUT R4, R4, R3, R9, 0xf6, !PT ;  /* 0x0000000304047212 */ /* 0x001fe200078ef609 */
[C---:B------:R-:W-:Y:S02]  /*1120*/  VIADD R15, R207.reuse, 0xa8 ;  /* 0x000000a8cf0f7836 */ /* 0x040fe40000000000 */
[C---:B------:R-:W-:Y:S02]  /*1130*/  VIADD R12, R207.reuse, 0xc0 ;  /* 0x000000c0cf0c7836 */ /* 0x040fe40000000000 */
[----:B------:R-:W-:Y:S01]  /*1140*/  IMAD R3, R4, 0x2, R23 ;  /* 0x0000000204037824 */ /* 0x000fe200078e0217 */
[----:B------:R-:W-:Y:S01]  /*1150*/  SHF.R.S32.HI R4, RZ, 0x1f, R41 ;  /* 0x0000001fff047819 */ /* 0x000fe20000011429 */
[C---:B------:R-:W-:Y:S01]  /*1160*/  VIADD R9, R207.reuse, 0xd8 ;  /* 0x000000d8cf097836 */ /* 0x040fe20000000000 */
[----:B------:R-:W-:Y:S01]  /*1170*/  SHF.R.S32.HI R4, RZ, 0x1f, R39 ;  /* 0x0000001fff047819 */ /* 0x000fe20000011427 */
[----:B------:R-:W-:Y:S01]  /*1180*/  VIADD R17, R18, 0x20 ;  /* 0x0000002012117836 */ /* 0x000fe20000000000 */
[----:B------:R0:W-:Y:S01]  /*1190*/  STL [R1+0x48], R3 ;  /* 0x0000480301007387 */ /* 0x0001e20000100800 */
[----:B------:R-:W-:Y:S01]  /*11a0*/  SHF.R.S32.HI R4, RZ, 0x1f, R36 ;  /* 0x0000001fff047819 */ /* 0x000fe20000011424 */
[C---:B------:R-:W-:Y:S01]  /*11b0*/  VIADD R40, R207.reuse, 0x10 ;  /* 0x00000010cf287836 */ /* 0x040fe20000000000 */
[----:B------:R-:W-:Y:S01]  /*11c0*/  SHF.R.S32.HI R4, RZ, 0x1f, R33 ;  /* 0x0000001fff047819 */ /* 0x000fe20000011421 */
[----:B------:R2:W-:Y:S01]  /*11d0*/  STL [R1+0x4], R0 ;  /* 0x0000040001007387 */ /* 0x0005e20000100800 */
        /* <DEDUP_REMOVED lines=37> */
[C---:B-1----:R-:W-:Y:S01]  /*1430*/  VIADD R5, R207.reuse, 0xf0 ;  /* 0x000000f0cf057836 */ /* 0x042fe20000000000 */
[----:B------:R-:W-:Y:S01]  /*1440*/  SHF.R.S32.HI R20, RZ, 0x1f, R20 ;  /* 0x0000001fff147819 */ /* 0x000fe20000011414 */
[----:B0-----:R-:W-:Y:S01]  /*1450*/  VIADD R3, R207, 0xf8 ;  /* 0x000000f8cf037836 */ /* 0x001fe20000000000 */
[----:B------:R-:W-:Y:S01]  /*1460*/  SHF.R.S32.HI R14, RZ, 0x1f, R14 ;  /* 0x0000001fff0e7819 */ /* 0x000fe2000001140e */
[----:B------:R-:W-:Y:S01]  /*1470*/  IMAD.MOV.U32 R2, RZ, RZ, RZ ;  /* 0x000000ffff027224 */ /* 0x000fe200078e00ff */
[----:B------:R-:W-:Y:S01]  /*1480*/  SHF.R.S32.HI R13, RZ, 0x1f, R13 ;  /* 0x0000001fff0d7819 */ /* 0x000fe2000001140d */
[----:B------:R-:W-:Y:S01]  /*1490*/  VIADD R210, R200, 0x10 ;  /* 0x00000010c8d27836 */ /* 0x000fe20000000000 */
[----:B------:R-:W-:-:S02]  /*14a0*/  SHF.R.S32.HI R11, RZ, 0x1f, R11 ;  /* 0x0000001fff0b7819 */ /* 0x000fc4000001140b */
[----:B------:R-:W-:Y:S02]  /*14b0*/  SHF.R.S32.HI R10, RZ, 0x1f, R10 ;  /* 0x0000001fff0a7819 */ /* 0x000fe4000001140a */
[----:B------:R-:W-:Y:S02]  /*14c0*/  SHF.R.S32.HI R7, RZ, 0x1f, R7 ;  /* 0x0000001fff077819 */ /* 0x000fe40000011407 */
[----:B------:R-:W-:Y:S02]  /*14d0*/  SHF.R.S32.HI R6, RZ, 0x1f, R6 ;  /* 0x0000001fff067819 */ /* 0x000fe40000011406 */
[----:B------:R-:W-:Y:S02]  /*14e0*/  SHF.R.S32.HI R4, RZ, 0x1f, R5 ;  /* 0x0000001fff047819 */ /* 0x000fe40000011405 */
[----:B--2---:R-:W-:-:S07]  /*14f0*/  SHF.R.S32.HI R3, RZ, 0x1f, R3 ;  /* 0x0000001fff037819 */ /* 0x004fce0000011403 */
.L_x_3065:
[----:B------:R-:W-:Y:S05]  /*1500*/  YIELD ;  /* 0x0000000000007946 */ /* 0x000fea0003800000 */
[----:B------:R-:W-:Y:S01]  /*1510*/  ULDC.64 UR4, c[0x0][0xa28] ;  /* 0x00028a0000047ab9 */ /* 0x000fe20000000a00 */
[----:B01--45:R-:W0:Y:S01]  /*1520*/  LDC.64 R4, c[0x0][0xa08] ;  /* 0x00028200ff047b82 */ /* 0x033e220000000a00 */
[----:B------:R-:W-:Y:S01]  /*1530*/  ISETP.NE.U32.AND P1, PT, RZ, UR4, PT ;  /* 0x00000004ff007c0c */ /* 0x000fe2000bf25070 */
[----:B---3--:R-:W-:Y:S02]  /*1540*/  IMAD.MOV.U32 R10, RZ, RZ, RZ ;  /* 0x000000ffff0a7224 */ /* 0x008fe400078e00ff */
[----:B------:R-:W-:Y:S01]  /*1550*/  IMAD.MOV.U32 R32, RZ, RZ, RZ ;  /* 0x000000ffff207224 */ /* 0x000fe200078e00ff */
[----:B------:R-:W-:Y:S01]  /*1560*/  ISETP.NE.AND.EX P1, PT, RZ, UR5, PT, P1 ;  /* 0x00000005ff007c0c */ /* 0x000fe2000bf25310 */
[----:B------:R-:W-:-:S02]  /*1570*/  ULDC.64 UR4, c[0x0][0xa18] ;  /* 0x0002860000047ab9 */ /* 0x000fc40000000a00 */
[----:B------:R-:W-:-:S04]  /*1580*/  ISETP.NE.U32.AND P2, PT, RZ, UR4, PT ;  /* 0x00000004ff007c0c */ /* 0x000fc8000bf45070 */
[----:B------:R-:W-:Y:S01]  /*1590*/  ISETP.NE.AND.EX P2, PT, RZ, UR5, PT, P2 ;  /* 0x00000005ff007c0c */ /* 0x000fe2000bf45320 */
[----:B------:R-:W-:Y:S02]  /*15a0*/  ULDC.64 UR4, c[0x0][0xa08] ;  /* 0x0002820000047ab9 */ /* 0x000fe40000000a00 */
[----:B------:R-:W-:-:S03]  /*15b0*/  ISETP.NE.U32.AND P0, PT, RZ, UR4, PT ;  /* 0x00000004ff007c0c */ /* 0x000fc6000bf05070 */
[----:B------:R-:W1:Y:S01]  /*15c0*/  @P1 LDC.64 R8, c[0x0][0xa28] ;  /* 0x00028a00ff081b82 */ /* 0x000e620000000a00 */
[----:B------:R-:W-:Y:S01]  /*15d0*/  ISETP.NE.AND.EX P0, PT, RZ, UR5, PT, P0 ;  /* 0x00000005ff007c0c */ /* 0x000fe2000bf05300 */
[----:B0-----:R-:W-:-:S06]  /*15e0*/  IMAD.WIDE R4, R51, 0x4, R4 ;  /* 0x0000000433047825 */ /* 0x001fcc00078e0204 */
[----:B------:R-:W0:Y:S01]  /*15f0*/  @P2 LDC.64 R6, c[0x0][0xa18] ;  /* 0x00028600ff062b82 */ /* 0x000e220000000a00 */
[----:B------:R-:W-:Y:S02]  /*1600*/  ULDC UR4, c[0x0][0x288] ;  /* 0x0000a20000047ab9 */ /* 0x000fe40000000800 */
[----:B------:R-:W-:Y:S01]  /*1610*/  IMAD.U32 R203, RZ, RZ, UR4 ;  /* 0x00000004ffcb7e24 */ /* 0x000fe2000f8e00ff */
[----:B------:R-:W-:Y:S02]  /*1620*/  ULDC.64 UR4, c[0x0][0x418] ;  /* 0x0001060000047ab9 */ /* 0x000fe40000000a00 */
[----:B------:R2:W5:Y:S01]  /*1630*/  @P0 LDG.E R32, desc[UR54][R4.64] ;  /* 0x0000003604200981 */ /* 0x000562000c1e1900 */
[----:B-1----:R-:W-:-:S05]  /*1640*/  @P1 IMAD.WIDE R8, R51, 0x4, R8 ;  /* 0x0000000433081825 */ /* 0x002fca00078e0208 */
[----:B------:R2:W5:Y:S01]  /*1650*/  @P1 LDG.E R10, desc[UR54][R8.64] ;  /* 0x00000036080a1981 */ /* 0x000562000c1e1900 */
[----:B0-----:R-:W-:-:S05]  /*1660*/  @P2 IMAD.WIDE R6, R51, 0x4, R6 ;  /* 0x0000000433062825 */ /* 0x001fca00078e0206 */
[----:B------:R2:W5:Y:S01]  /*1670*/  @P2 LDG.E R203, desc[UR54][R6.64] ;  /* 0x0000003606cb2981 */ /* 0x000562000c1e1900 */
[----:B------:R-:W-:-:S03]  /*1680*/  UISETP.NE.U32.AND UP0, UPT, UR4, URZ, UPT ;  /* 0x0000003f0400728c */ /* 0x000fc6000bf05070 */
[----:B------:R-:W-:Y:S01]  /*1690*/  ULDC UR4, c[0x0][0x424] ;  /* 0x0001090000047ab9 */ /* 0x000fe20000000800 */
[----:B------:R-:W-:-:S03]  /*16a0*/  UISETP.NE.AND.EX UP0, UPT, UR5, URZ, UPT, UP0 ;  /* 0x0000003f0500728c */ /* 0x000fc6000bf05300 */
[----:B------:R-:W-:Y:S01]  /*16b0*/  ULDC UR5, c[0x0][0x2f0] ;  /* 0x0000bc0000057ab9 */ /* 0x000fe20000000800 */
[----:B------:R-:W-:-:S04]  /*16c0*/  USEL UR4, UR4, 0x1, UP0 ;  /* 0x0000000104047887 */ /* 0x000fc80008000000 */
[----:B------:R-:W-:-:S03]  /*16d0*/  UIMAD UR4, UR4, UR5, URZ ;  /* 0x00000005040472a4 */ /* 0x000fc6000f8e023f */
[----:B------:R-:W-:Y:S02]  /*16e0*/  ULDC UR5, c[0x0][0x348] ;  /* 0x0000d20000057ab9 */ /* 0x000fe40000000800 */
[----:B------:R-:W-:Y:S02]  /*16f0*/  IMAD.U32 R25, RZ, RZ, UR5 ;  /* 0x00000005ff197e24 */ /* 0x000fe4000f8e00ff */
[----:B------:R-:W-:Y:S01]  /*1700*/  IMAD.U32 R33, RZ, RZ, UR4 ;  /* 0x00000004ff217e24 */ /* 0x000fe2000f8e00ff */
[----:B--2---:R-:W-:Y:S06]  /*1710*/  @P2 BRA `(.L_x_2833) ;  /* 0x0000000000242947 */ /* 0x004fec0003800000 */
        /* <DEDUP_REMOVED lines=9> */
.L_x_2833:
        /* <DEDUP_REMOVED lines=10> */
[----:B------:R-:W0:Y:S02]  /*1850*/  LDC.64 R4, c[0x0][0xa20] ;  /* 0x00028800ff047b82 */ /* 0x000e240000000a00 */
[----:B0-----:R-:W-:-:S05]  /*1860*/  IMAD.WIDE R4, R51, 0x4, R4 ;  /* 0x0000000433047825 */ /* 0x001fca00078e0204 */
[----:B------:R0:W5:Y:S01]  /*1870*/  LDG.E R33, desc[UR54][R4.64] ;  /* 0x0000003604217981 */ /* 0x000162000c1e1900 */
[----:B------:R-:W-:Y:S05]  /*1880*/  BRA `(.L_x_2835) ;  /* 0x0000000000107947 */ /* 0x000fea0003800000 */
.L_x_2834:
[----:B------:R-:W-:Y:S05]  /*1890*/  @!P0 BRA `(.L_x_2835) ;  /* 0x00000000000c8947 */ /* 0x000fea0003800000 */
[----:B------:R-:W2:Y:S04]  /*18a0*/  LDG.E R0, desc[UR54][R4.64] ;  /* 0x0000003604007981 */ /* 0x000ea8000c1e1900 */
[----:B------:R-:W2:Y:S02]  /*18b0*/  LDG.E R33, desc[UR54][R4.64+0x4] ;  /* 0x0000043604217981 */ /* 0x000ea4000c1e1900 */
[----:B--2---:R-:W-:-:S07]  /*18c0*/  IMAD.IADD R33, R33, 0x1, -R0 ;  /* 0x0000000121217824 */ /* 0x004fce00078e0a00 */
.L_x_2835:
[----:B------:R-:W-:Y:S01]  /*18d0*/  ULDC.64 UR4, c[0x0][0xa10] ;  /* 0x0002840000047ab9 */ /* 0x000fe20000000a00 */
[----:B------:R-:W1:Y:S01]  /*18e0*/  LDC R6, c[0x0][0x448] ;  /* 0x00011200ff067b82 */ /* 0x000e620000000800 */
[----:B------:R-:W-:-:S04]  /*18f0*/  ISETP.NE.U32.AND P0, PT, RZ, UR4, PT ;  /* 0x00000004ff007c0c */ /* 0x000fc8000bf05070 */
[----:B------:R-:W-:Y:S01]  /*1900*/  ISETP.NE.AND.EX P0, PT, RZ, UR5, PT, P0 ;  /* 0x00000005ff007c0c */ /* 0x000fe2000bf05300 */
[----:B------:R-:W-:Y:S02]  /*1910*/  ULDC.64 UR4, c[0x0][0xa30] ;  /* 0x00028c0000047ab9 */ /* 0x000fe40000000a00 */
[----:B------:R-:W-:-:S04]  /*1920*/  ISETP.NE.U32.AND P1, PT, RZ, UR4, PT ;  /* 0x00000004ff007c0c */ /* 0x000fc8000bf25070 */
[----:B------:R-:W-:-:S06]  /*1930*/  ISETP.NE.AND.EX P1, PT, RZ, UR5, PT, P1 ;  /* 0x00000005ff007c0c */ /* 0x000fcc000bf25310 */
[----:B0-----:R-:W0:Y:S02]  /*1940*/  @P0 LDC.64 R4, c[0x0][0xa10] ;  /* 0x00028400ff040b82 */ /* 0x001e240000000a00 */
[----:B0-----:R-:W-:-:S05]  /*1950*/  @P0 IMAD.WIDE R4, R51, 0x4, R4 ;  /* 0x0000000433040825 */ /* 0x001fca00078e0204 */
[----:B------:R-:W2:Y:S04]  /*1960*/  @P0 LDG.E R0, desc[UR54][R4.64] ;  /* 0x0000003604000981 */ /* 0x000ea8000c1e1900 */
[----:B------:R0:W2:Y:S01]  /*1970*/  @P0 LDG.E R3, desc[UR54][R4.64+0x4] ;  /* 0x0000043604030981 */ /* 0x0000a2000c1e1900 */
[----:B-----5:R-:W-:Y:S01]  /*1980*/  IMAD.MOV.U32 R24, RZ, RZ, R33 ;  /* 0x000000ffff187224 */ /* 0x020fe200078e0021 */
[----:B0-----:R-:W0:Y:S02]  /*1990*/  @P1 LDC.64 R4, c[0x0][0xa30] ;  /* 0x00028c00ff041b82 */ /* 0x001e240000000a00 */
[----:B0-----:R-:W-:-:S05]  /*19a0*/  @P1 IMAD.WIDE R4, R51, 0x4, R4 ;  /* 0x0000000433041825 */ /* 0x001fca00078e0204 */
[----:B------:R0:W5:Y:S01]  /*19b0*/  @P1 LDG.E R24, desc[UR54][R4.64] ;  /* 0x0000003604181981 */ /* 0x000162000c1e1900 */
[----:B-1----:R-:W-:Y:S01]  /*19c0*/  ISETP.NE.AND P1, PT, R6, 0x1, PT ;  /* 0x000000010600780c */ /* 0x002fe20003f25270 */
[----:B------:R-:W-:Y:S02]  /*19d0*/  IMAD.SHL.U32 R228, R49, 0x80, RZ ;  /* 0x0000008031e47824 */ /* 0x000fe400078e00ff */
[----:B------:R-:W-:Y:S01]  /*19e0*/  IMAD.IADD R10, R33, 0x1, -R10 ;  /* 0x00000001210a7824 */ /* 0x000fe200078e0a0a */
[----:B0-----:R-:W0:Y:S09]  /*19f0*/  LDC.64 R4, c[0x0][0x9e0] ;  /* 0x00027800ff047b82 */ /* 0x001e320000000a00 */
[----:B------:R-:W1:Y:S08]  /*1a00*/  @P1 LDC R6, c[0x0][0x44c] ;  /* 0x00011300ff061b82 */ /* 0x000e700000000800 */
[----:B------:R-:W3:Y:S01]  /*1a10*/  @P1 LDC R7, c[0x0][0x450] ;  /* 0x00011400ff071b82 */ /* 0x000ee20000000800 */
[----:B0-----:R-:W-:Y:S01]  /*1a20*/  ISETP.GE.AND P2, PT, R5, 0x1, PT ;  /* 0x000000010500780c */ /* 0x001fe20003f46270 */
[----:B--2---:R-:W-:-:S02]  /*1a30*/  @P0 IMAD.IADD R25, R3, 0x1, -R0 ;  /* 0x0000000103190824 */ /* 0x004fc400078e0a00 */
[----:B------:R-:W-:Y:S02]  /*1a40*/  VIADD R3, R228, 0x7f ;  /* 0x0000007fe4037836 */ /* 0x000fe40000000000 */
[----:B------:R-:W-:Y:S02]  /*1a50*/  IMAD.IADD R206, R10, 0x1, R25 ;  /* 0x000000010ace7824 */ /* 0x000fe400078e0219 */
[----:B-1----:R-:W-:-:S04]  /*1a60*/  @P1 IMAD.HI.U32 R6, R3, R6, RZ ;  /* 0x0000000603061227 */ /* 0x002fc800078e00ff */
[C---:B------:R-:W-:Y:S01]  /*1a70*/  VIADD R0, R206.reuse, 0x5f ;  /* 0x0000005fce007836 */ /* 0x040fe20000000000 */
[----:B---3--:R-:W-:Y:S02]  /*1a80*/  @P1 SHF.R.U32.HI R3, RZ, R7, R6 ;  /* 0x00000007ff031219 */ /* 0x008fe40000011606 */
[----:B------:R-:W-:Y:S01]  /*1a90*/  IADD3 R6, R206, 0x1, -R203 ;  /* 0x00000001ce067810 */ /* 0x000fe20007ffe8cb */
[----:B------:R-:W-:-:S04]  /*1aa0*/  IMAD.HI R0, R0, 0x2aaaaaab, RZ ;  /* 0x2aaaaaab00007827 */ /* 0x000fc800078e02ff */
[----:B------:R-:W-:Y:S01]  /*1ab0*/  IMAD.IADD R3, R6, 0x1, R3 ;  /* 0x0000000106037824 */ /* 0x000fe200078e0203 */
[----:B------:R-:W-:-:S03]  /*1ac0*/  SHF.R.U32.HI R31, RZ, 0x1f, R0 ;  /* 0x0000001fff1f7819 */ /* 0x000fc60000011600 */
[----:B------:R-:W-:Y:S01]  /*1ad0*/  IMAD.IADD R4, R3, 0x1, R4 ;  /* 0x0000000103047824 */ /* 0x000fe200078e0204 */
[----:B------:R-:W-:Y:S01]  /*1ae0*/  LEA.HI.SX32 R31, R0, R31, 0x1c ;  /* 0x0000001f001f7211 */ /* 0x000fe200078fe2ff */
        /* <DEDUP_REMOVED lines=12> */
.L_x_2838:
[----:B------:R-:W-:-:S13]  /*1bb0*/  ISETP.NE.AND P0, PT, R5, 0x1, PT ;  /* 0x000000010500780c */ /* 0x000fda0003f05270 */
[----:B------:R-:W0:Y:S02]  /*1bc0*/  @P0 LDC.64 R6, c[0x0][0x9e8] ;  /* 0x00027a00ff060b82 */ /* 0x000e240000000a00 */
[----:B0-----:R-:W-:-:S05]  /*1bd0*/  @P0 IMAD.HI.U32 R6, R0, R6, RZ ;  /* 0x0000000600060227 */ /* 0x001fca00078e00ff */
[----:B------:R-:W-:-:S07]  /*1be0*/  @P0 SHF.R.U32.HI R0, RZ, R7, R6 ;  /* 0x00000007ff000219 */ /* 0x000fce0000011606 */
.L_x_2839:
[----:B------:R-:W-:Y:S05]  /*1bf0*/  BSYNC B0 ;  /* 0x0000000000007941 */ /* 0x000fea0003800000 */
.L_x_2837:
[----:B------:R-:W-:-:S05]  /*1c00*/  IMAD R3, R0, R5, R5 ;  /* 0x0000000500037224 */ /* 0x000fca00078e0205 */
[----:B------:R-:W-:-:S07]  /*1c10*/  VIMNMX R4, R4, R3, PT ;  /* 0x0000000304047248 */ /* 0x000fce0003fe0100 */
.L_x_2836:
[----:B------:R-:W0:Y:S01]  /*1c20*/  @P1 LDC R3, c[0x0][0x44c] ;  /* 0x00011300ff031b82 */ /* 0x000e220000000800 */
[----:B------:R-:W-:Y:S01]  /*1c30*/  VIADD R4, R4, 0x5f ;  /* 0x0000005f04047836 */ /* 0x000fe20000000000 */
[----:B------:R-:W-:Y:S01]  /*1c40*/  ULDC UR4, c[0x0][0x9dc] ;  /* 0x0002770000047ab9 */ /* 0x000fe20000000800 */
[----:B------:R-:W-:Y:S02]  /*1c50*/  IMAD.MOV.U32 R7, RZ, RZ, R228 ;  /* 0x000000ffff077224 */ /* 0x000fe400078e00e4 */
[----:B------:R-:W-:-:S03]  /*1c60*/  IMAD.HI R4, R4, 0x2aaaaaab, RZ ;  /* 0x2aaaaaab04047827 */ /* 0x000fc600078e02ff */
[----:B------:R-:W1:Y:S01]  /*1c70*/  @P1 LDC R9, c[0x0][0x450] ;  /* 0x00011400ff091b82 */ /* 0x000e620000000800 */
[----:B------:R-:W-:Y:S02]  /*1c80*/  IMAD.IADD R30, R206, 0x1, -R203 ;  /* 0x00000001ce1e7824 */ /* 0x000fe400078e0acb */
[----:B0-----:R-:W-:Y:S01]  /*1c90*/  @P1 IMAD.HI.U32 R0, R228, R3, RZ ;  /* 0x00000003e4001227 */ /* 0x001fe200078e00ff */
[----:B------:R-:W-:-:S04]  /*1ca0*/  SHF.R.U32.HI R3, RZ, 0x1f, R4 ;  /* 0x0000001fff037819 */ /* 0x000fc80000011604 */
[----:B------:R-:W-:Y:S02]  /*1cb0*/  LEA.HI.SX32 R4, R4, R3, 0x1c ;  /* 0x0000000304047211 */ /* 0x000fe400078fe2ff */
[----:B-1----:R-:W-:Y:S02]  /*1cc0*/  @P1 SHF.R.U32.HI R7, RZ, R9, R0 ;  /* 0x00000009ff071219 */ /* 0x002fe40000011600 */
[----:B------:R-:W-:-:S03]  /*1cd0*/  VIMNMX R11, R31, R4, PT ;  /* 0x000000041f0b7248 */ /* 0x000fc60003fe0100 */
[----:B------:R-:W-:-:S04]  /*1ce0*/  IMAD.IADD R0, R30, 0x1, R7 ;  /* 0x000000011e007824 */ /* 0x000fc800078e0207 */
[----:B------:R-:W-:Y:S01]  /*1cf0*/  VIADD R3, R0, -UR4 ;  /* 0x8000000400037c36 */ /* 0x000fe20008000000 */
[----:B------:R-:W-:Y:S06]  /*1d00*/  @!P2 BRA `(.L_x_2840) ;  /* 0x000000000044a947 */ /* 0x000fec0003800000 */
[----:B------:R-:W-:Y:S01]  /*1d10*/  ISETP.GT.AND P0, PT, R0, -0x1, PT ;  /* 0xffffffff0000780c */ /* 0x000fe20003f04270 */
[----:B------:R-:W-:-:S12]  /*1d20*/  BSSY B0, `(.L_x_2841) ;  /* 0x000000d000007945 */ /* 0x000fd80003800000 */
        /* <DEDUP_REMOVED lines=8> */
.L_x_2842:
[----:B------:R-:W-:-:S13]  /*1db0*/  ISETP.NE.AND P0, PT, R5, 0x1, PT ;  /* 0x000000010500780c */ /* 0x000fda0003f05270 */
[----:B------:R-:W0:Y:S02]  /*1dc0*/  @P0 LDC.64 R6, c[0x0][0x9e8] ;  /* 0x00027a00ff060b82 */ /* 0x000e240000000a00 */
[----:B0-----:R-:W-:-:S05]  /*1dd0*/  @P0 IMAD.HI.U32 R6, R0, R6, RZ ;  /* 0x0000000600060227 */ /* 0x001fca00078e00ff */
[----:B------:R-:W-:-:S07]  /*1de0*/  @P0 SHF.R.U32.HI R0, RZ, R7, R6 ;  /* 0x00000007ff000219 */ /* 0x000fce0000011606 */
.L_x_2843:
[----:B------:R-:W-:Y:S05]  /*1df0*/  BSYNC B0 ;  /* 0x0000000000007941 */ /* 0x000fea0003800000 */
.L_x_2841:
[----:B------:R-:W-:-:S05]  /*1e00*/  IMAD R0, R0, R5, RZ ;  /* 0x0000000500007224 */ /* 0x000fca00078e02ff */
[----:B------:R-:W-:-:S07]  /*1e10*/  VIMNMX R3, R3, R0, !PT ;  /* 0x0000000003037248 */ /* 0x000fce0007fe0100 */
.L_x_2840:
[----:B------:R-:W-:Y:S01]  /*1e20*/  IMAD.HI R3, R3, 0x2aaaaaab, RZ ;  /* 0x2aaaaaab03037827 */ /* 0x000fe200078e02ff */
[----:B------:R-:W-:Y:S01]  /*1e30*/  LOP3.LUT R14, R8, 0xff, RZ, 0xc0, !PT ;  /* 0x000000ff080e7812 */ /* 0x000fe200078ec0ff */
[----:B------:R-:W-:Y:S01]  /*1e40*/  BSSY B0, `(.L_x_2844) ;  /* 0x0000029000007945 */ /* 0x000fe20003800000 */
[----:B------:R-:W-:Y:S02]  /*1e50*/  SHF.R.U32.HI R4, RZ, 0x10, R8 ;  /* 0x00000010ff047819 */ /* 0x000fe40000011608 */
[----:B------:R-:W-:Y:S01]  /*1e60*/  SHF.R.U32.HI R0, RZ, 0x1f, R3 ;  /* 0x0000001fff007819 */ /* 0x000fe20000011603 */
[----:B------:R0:W-:Y:S03]  /*1e70*/  STL [R1+0x40], R14 ;  /* 0x0000400e01007387 */ /* 0x0001e60000100800 */
[----:B------:R-:W-:Y:S01]  /*1e80*/  LEA.HI.SX32 R0, R3, R0, 0x1c ;  /* 0x0000000003007211 */ /* 0x000fe200078fe2ff */
[----:B------:R0:W-:Y:S03]  /*1e90*/  STL [R1+0x34], R4 ;  /* 0x0000340401007387 */ /* 0x0001e60000100800 */
[----:B------:R-:W-:Y:S01]  /*1ea0*/  VIMNMX R9, RZ, R0, !PT ;  /* 0x00000000ff097248 */ /* 0x000fe20007fe0100 */
[----:B------:R-:W-:-:S03]  /*1eb0*/  IMAD.MOV.U32 R0, RZ, RZ, RZ ;  /* 0x000000ffff007224 */ /* 0x000fc600078e00ff */
[----:B------:R-:W-:-:S13]  /*1ec0*/  ISETP.GT.AND P0, PT, R11, R9, PT ;  /* 0x000000090b00720c */ /* 0x000fda0003f04270 */
[----:B0-----:R-:W-:Y:S05]  /*1ed0*/  @!P0 BRA `(.L_x_2845) ;  /* 0x00000000007c8947 */ /* 0x001fea0003800000 */
[----:B------:R-:W-:Y:S01]  /*1ee0*/  ISETP.NE.AND P0, PT, R4, RZ, PT ;  /* 0x000000ff0400720c */ /* 0x000fe20003f05270 */
[----:B------:R-:W-:-:S03]  /*1ef0*/  ULDC UR4, c[0x0][0x9f0] ;  /* 0x00027c0000047ab9 */ /* 0x000fc60000000800 */
[----:B------:R-:W-:-:S04]  /*1f00*/  SEL R8, R4, UR4, P0 ;  /* 0x0000000404087c07 */ /* 0x000fc80008000000 */
[-C--:B------:R-:W-:Y:S02]  /*1f10*/  IABS R6, R8.reuse ;  /* 0x0000000800067213 */ /* 0x080fe40000000000 */
[----:B------:R-:W-:Y:S02]  /*1f20*/  IADD3 R0, R8, -0x1, R11 ;  /* 0xffffffff08007810 */ /* 0x000fe40007ffe00b */
[----:B------:R-:W0:Y:S01]  /*1f30*/  I2F.RP R3, R6 ;  /* 0x0000000600037306 */ /* 0x000e220000209400 */
[----:B------:R-:W-:Y:S02]  /*1f40*/  IABS R13, R8 ;  /* 0x00000008000d7213 */ /* 0x000fe40000000000 */
[----:B------:R-:W-:-:S05]  /*1f50*/  IMAD.IADD R0, R0, 0x1, -R9 ;  /* 0x0000000100007824 */ /* 0x000fca00078e0a09 */
        /* <DEDUP_REMOVED lines=10> */
[----:B------:R-:W-:-:S04]  /*2000*/  IMAD.HI.U32 R5, R5, R7, R4 ;  /* 0x0000000705057227 */ /* 0x000fc800078e0004 */
[----:B------:R-:W-:-:S04]  /*2010*/  IMAD.MOV.U32 R4, RZ, RZ, R12 ;  /* 0x000000ffff047224 */ /* 0x000fc800078e000c */
        /* <DEDUP_REMOVED lines=11> */
.L_x_2845:
[----:B------:R-:W-:Y:S05]  /*20d0*/  BSYNC B0 ;  /* 0x0000000000007941 */ /* 0x000fea0003800000 */
.L_x_2844:
[----:B------:R-:W-:-:S05]  /*20e0*/  IMAD R3, R14, R0, R9 ;  /* 0x000000000e037224 */ /* 0x000fca00078e0209 */
        /* <DEDUP_REMOVED lines=36> */
.L_x_2848:
[----:B------:R-:W-:Y:S05]  /*2330*/  BSYNC B6 ;  /* 0x0000000000067941 */ /* 0x000fea0003800000 */
.L_x_2847:
        /* <DEDUP_REMOVED lines=20> */
.L_x_2850:
[----:B------:R-:W-:Y:S05]  /*2480*/  BSYNC B6 ;  /* 0x0000000000067941 */ /* 0x000fea0003800000 */
.L_x_2849:
[----:B------:R-:W-:Y:S01]  /*2490*/  ULDC.64 UR4, c[0x0][0x9f8] ;  /* 0x00027e0000047ab9 */ /* 0x000fe20000000a00 */
[----:B------:R-:W0:Y:S01]  /*24a0*/  S2R R7, SR_TID.X ;  /* 0x0000000000077919 */ /* 0x000e220000002100 */
[----:B------:R-:W-:Y:S01]  /*24b0*/  ISETP.NE.U32.AND P0, PT, RZ, UR4, PT ;  /* 0x00000004ff007c0c */ /* 0x000fe2000bf05070 */
[----:B------:R-:W-:Y:S01]  /*24c0*/  IMAD.MOV.U32 R0, RZ, RZ, R51 ;  /* 0x000000ffff007224 */ /* 0x000fe200078e0033 */
[----:B------:R-:W-:Y:S01]  /*24d0*/  ULDC UR4, c[0x0][0x320] ;  /* 0x0000c80000047ab9 */ /* 0x000fe20000000800 */
[----:B------:R-:W1:Y:S01]  /*24e0*/  LDC.64 R48, c[0x0][0x3f8] ;  /* 0x0000fe00ff307b82 */ /* 0x000e620000000a00 */
[----:B------:R-:W-:-:S07]  /*24f0*/  ISETP.NE.AND.EX P0, PT, RZ, UR5, PT, P0 ;  /* 0x00000005ff007c0c */ /* 0x000fce000bf05300 */
[----:B------:R-:W2:Y:S08]  /*2500*/  LDC.64 R54, c[0x0][0x408] ;  /* 0x00010200ff367b82 */ /* 0x000eb00000000a00 */
[----:B------:R-:W3:Y:S01]  /*2510*/  @P0 LDC.64 R4, c[0x0][0x9f8] ;  /* 0x00027e00ff040b82 */ /* 0x000ee20000000a00 */
[----:B------:R-:W-:-:S04]  /*2520*/  ISETP.GE.AND P1, PT, R17, UR4, PT ;  /* 0x0000000411007c0c */ /* 0x000fc8000bf26270 */
[----:B------:R-:W-:Y:S02]  /*2530*/  SEL R6, RZ, 0xffffffff, P1 ;  /* 0xffffffffff067807 */ /* 0x000fe40000800000 */
[----:B------:R-:W-:Y:S01]  /*2540*/  ISETP.GE.AND P1, PT, R223, UR4, PT ;  /* 0x00000004df007c0c */ /* 0x000fe2000bf26270 */
[----:B------:R-:W4:Y:S02]  /*2550*/  LDC R61, c[0x0][0x3f4] ;  /* 0x0000fd00ff3d7b82 */ /* 0x000f240000000800 */
[----:B------:R-:W-:Y:S02]  /*2560*/  IMAD.SHL.U32 R6, R6, 0x2, RZ ;  /* 0x0000000206067824 */ /* 0x000fe400078e00ff */
[----:B---3--:R-:W-:-:S05]  /*2570*/  @P0 IMAD.WIDE R4, R51, 0x4, R4 ;  /* 0x0000000433040825 */ /* 0x008fca00078e0204 */
[----:B------:R3:W4:Y:S01]  /*2580*/  @P0 LDG.E R0, desc[UR54][R4.64] ;  /* 0x0000003604000981 */ /* 0x000722000c1e1900 */
[----:B------:R-:W-:Y:S01]  /*2590*/  ISETP.GE.AND P0, PT, R18, UR4, PT ;  /* 0x0000000412007c0c */ /* 0x000fe2000bf06270 */
[----:B0-----:R-:W-:Y:S01]  /*25a0*/  VIADD R12, R7, 0xffffff80 ;  /* 0xffffff80070c7836 */ /* 0x001fe20000000000 */
[----:B------:R-:W-:Y:S01]  /*25b0*/  SHF.R.S32.HI R7, RZ, 0x1f, R204 ;  /* 0x0000001fff077819 */ /* 0x000fe200000114cc */
[----:B-1----:R-:W-:Y:S01]  /*25c0*/  IMAD.WIDE.U32 R20, R204, R48, R18 ;  /* 0x00000030cc147225 */ /* 0x002fe200078e0012 */
[----:B------:R-:W-:Y:S01]  /*25d0*/  SEL R3, RZ, 0x1, P0 ;  /* 0x00000001ff037807 */ /* 0x000fe20000000000 */
[----:B------:R-:W0:Y:S01]  /*25e0*/  S2R R34, SR_TID.X ;  /* 0x0000000000227919 */ /* 0x000e220000002100 */
[----:B------:R-:W-:Y:S01]  /*25f0*/  ISETP.GE.AND P0, PT, R224, UR4, PT ;  /* 0x00000004e0007c0c */ /* 0x000fe2000bf06270 */
[----:B------:R-:W-:Y:S01]  /*2600*/  IMAD.SHL.U32 R57, R48, 0x40, RZ ;  /* 0x0000004030397824 */ /* 0x000fe200078e00ff */
[----:B------:R-:W-:Y:S01]  /*2610*/  LOP3.LUT R3, R6, 0x2, R3, 0xe2, !PT ;  /* 0x0000000206037812 */ /* 0x000fe200078ee203 */
[----:B--2---:R-:W-:Y:S01]  /*2620*/  IMAD.WIDE.U32 R52, R204, R54, R18 ;  /* 0x00000036cc347225 */ /* 0x004fe200078e0012 */
[----:B---3--:R-:W-:-:S02]  /*2630*/  SEL R4, RZ, 0x4, P0 ;  /* 0x00000004ff047807 */ /* 0x008fc40000000000 */
[----:B------:R-:W-:Y:S01]  /*2640*/  SEL R5, RZ, 0x8, P1 ;  /* 0x00000008ff057807 */ /* 0x000fe20000800000 */
[----:B------:R-:W-:Y:S01]  /*2650*/  IMAD.MOV.U32 R75, RZ, RZ, 0x20 ;  /* 0x00000020ff4b7424 */ /* 0x000fe200078e00ff */
[----:B------:R-:W-:Y:S01]  /*2660*/  ISETP.GE.AND P0, PT, R222, UR4, PT ;  /* 0x00000004de007c0c */ /* 0x000fe2000bf06270 */
[----:B------:R-:W-:Y:S01]  /*2670*/  IMAD R63, R55, 0x60, RZ ;  /* 0x00000060373f7824 */ /* 0x000fe200078e02ff */
[----:B------:R-:W-:Y:S01]  /*2680*/  ISETP.GE.AND P1, PT, R212, UR4, PT ;  /* 0x00000004d4007c0c */ /* 0x000fe2000bf26270 */
[----:B------:R-:W-:Y:S01]  /*2690*/  IMAD.SHL.U32 R59, R54, 0x40, RZ ;  /* 0x00000040363b7824 */ /* 0x000fe200078e00ff */
[----:B------:R-:W-:Y:S01]  /*26a0*/  LOP3.LUT R4, R5, R3, R4, 0xfe, !PT ;  /* 0x0000000305047212 */ /* 0x000fe200078efe04 */
[----:B------:R-:W-:Y:S01]  /*26b0*/  IMAD.IADD R3, R32, 0x1, R33 ;  /* 0x0000000120037824 */ /* 0x000fe200078e0221 */
[----:B------:R-:W-:Y:S02]  /*26c0*/  SEL R5, RZ, 0x10, P0 ;  /* 0x00000010ff057807 */ /* 0x000fe40000000000 */
[----:B------:R-:W-:-:S02]  /*26d0*/  SEL R6, RZ, 0x20, P1 ;  /* 0x00000020ff067807 */ /* 0x000fc40000800000 */
[----:B------:R-:W-:Y:S02]  /*26e0*/  SHF.R.S32.HI R201, RZ, 0x1f, R200 ;  /* 0x0000001fffc97819 */ /* 0x000fe400000114c8 */
        /* <DEDUP_REMOVED lines=8> */
[----:B------:R-:W-:-:S02]  /*2770*/  ISETP.GE.AND P1, PT, R225, UR4, PT ;  /* 0x00000004e1007c0c */ /* 0x000fc4000bf26270 */
[----:B------:R-:W-:Y:S01]  /*2780*/  LOP3.LUT R13, R14, 0xfffffffc, RZ, 0xc0, !PT ;  /* 0xfffffffc0e0d7812 */ /* 0x000fe200078ec0ff */
[----:B------:R-:W-:Y:S01]  /*2790*/  IMAD.IADD R9, R9, 0x1, R11 ;  /* 0x0000000109097824 */ /* 0x000fe200078e020b */
[----:B------:R-:W-:Y:S01]  /*27a0*/  SEL R5, RZ, 0x40, P0 ;  /* 0x00000040ff057807 */ /* 0x000fe20000000000 */
[----:B------:R-:W-:Y:S01]  /*27b0*/  IMAD.IADD R21, R11, 0x1, R21 ;  /* 0x000000010b157824 */ /* 0x000fe200078e0215 */
[----:B------:R-:W-:Y:S01]  /*27c0*/  SEL R10, RZ, 0x7fff80, P1 ;  /* 0x007fff80ff0a7807 */ /* 0x000fe20000800000 */
[----:B------:R-:W-:Y:S01]  /*27d0*/  IMAD.IADD R15, R12, 0x1, -R13 ;  /* 0x000000010c0f7824 */ /* 0x000fe200078e0a0d */
[----:B------:R-:W2:Y:S01]  /*27e0*/  LDL R11, [R1+0x2c] ;  /* 0x00002c00010b7983 */ /* 0x000ea20000100800 */
[----:B------:R-:W-:Y:S01]  /*27f0*/  IMAD R13, R204, R55, R7 ;  /* 0x00000037cc0d7224 */ /* 0x000fe200078e0207 */
[----:B-----5:R-:W-:Y:S01]  /*2800*/  SHF.R.S32.HI R7, RZ, 0x1f, R24 ;  /* 0x0000001fff077819 */ /* 0x020fe20000011418 */
[----:B------:R-:W-:Y:S01]  /*2810*/  IMAD.WIDE.U32 R8, R24, R48, R8 ;  /* 0x0000003018087225 */ /* 0x000fe200078e0008 */
[----:B----4-:R-:W-:-:S02]  /*2820*/  ISETP.GE.AND P0, PT, R18, R61, PT ;  /* 0x0000003d1200720c */ /* 0x010fc40003f06270 */
[----:B------:R-:W-:Y:S01]  /*2830*/  LOP3.LUT R10, R10, R4, R5, 0xfe, !PT ;  /* 0x000000040a0a7212 */ /* 0x000fe200078efe05 */
[-C--:B------:R-:W-:Y:S01]  /*2840*/  IMAD R6, R7, R48.reuse, RZ ;  /* 0x0000003007067224 */ /* 0x080fe200078e02ff */
[----:B------:R-:W-:Y:S01]  /*2850*/  SEL R5, R61, RZ, P0 ;  /* 0x000000ff3d057207 */ /* 0x000fe20000000000 */
[----:B------:R-:W-:Y:S01]  /*2860*/  IMAD.WIDE.U32 R20, R24, R48, R20 ;  /* 0x0000003018147225 */ /* 0x000fe200078e0014 */
[----:B0-----:R-:W-:Y:S02]  /*2870*/  SHF.R.U32.HI R34, RZ, 0x7, R34 ;  /* 0x00000007ff227819 */ /* 0x001fe40000011622 */
[----:B------:R-:W-:Y:S01]  /*2880*/  SHF.L.U64.HI R56, R48, 0x6, R49 ;  /* 0x0000000630387819 */ /* 0x000fe20000010231 */
[----:B------:R-:W-:Y:S01]  /*2890*/  IMAD R67, R24, R49, R6 ;  /* 0x0000003118437224 */ /* 0x000fe200078e0206 */
[----:B------:R-:W-:Y:S01]  /*28a0*/  ISETP.NE.AND P6, PT, R34, 0x1, PT ;  /* 0x000000012200780c */ /* 0x000fe20003fc5270 */
[----:B------:R-:W3:Y:S01]  /*28b0*/  LDL R6, [R1+0x28] ;  /* 0x0000280001067983 */ /* 0x000ee20000100800 */
[----:B------:R-:W-:Y:S01]  /*28c0*/  IMAD.IADD R5, R18, 0x1, R5 ;  /* 0x0000000112057824 */ /* 0x000fe200078e0205 */
[----:B------:R-:W-:Y:S01]  /*28d0*/  LOP3.LUT R16, R16, 0xfffffffe, RZ, 0xc0, !PT ;  /* 0xfffffffe10107812 */ /* 0x000fe200078ec0ff */
[----:B------:R-:W-:Y:S01]  /*28e0*/  VIADD R60, R34, 0x8 ;  /* 0x00000008223c7836 */ /* 0x000fe20000000000 */
[----:B------:R-:W-:Y:S01]  /*28f0*/  SHF.L.U64.HI R58, R54, 0x6, R55 ;  /* 0x00000006363a7819 */ /* 0x000fe20000010237 */
[----:B------:R-:W-:Y:S01]  /*2900*/  IMAD.WIDE.U32 R50, R204, R54, R200 ;  /* 0x00000036cc327225 */ /* 0x000fe200078e00c8 */
[----:B------:R-:W-:-:S03]  /*2910*/  SHF.R.S32.HI R4, RZ, 0x1f, R5 ;  /* 0x0000001fff047819 */ /* 0x000fc60000011405 */
[----:B------:R-:W-:Y:S01]  /*2920*/  VIADD R34, R204, 0x40 ;  /* 0x00000040cc227836 */ /* 0x000fe20000000000 */
[----:B------:R-:W-:Y:S01]  /*2930*/  LEA.HI R4, R4, R5, RZ, 0x3 ;  /* 0x0000000504047211 */ /* 0x000fe200078f18ff */
[----:B------:R-:W-:Y:S02]  /*2940*/  IMAD R5, R49, 0x60, RZ ;  /* 0x0000006031057824 */ /* 0x000fe400078e02ff */
[----:B------:R-:W-:-:S04]  /*2950*/  IMAD.WIDE.U32 R48, R48, 0x60, RZ ;  /* 0x0000006030307825 */ /* 0x000fc800078e00ff */
[----:B------:R-:W-:Y:S01]  /*2960*/  IMAD.IADD R62, R49, 0x1, R5 ;  /* 0x00000001313e7824 */ /* 0x000fe200078e0205 */
[----:B------:R-:W-:Y:S01]  /*2970*/  SHF.R.S32.HI R5, RZ, 0x1f, R14 ;  /* 0x0000001fff057819 */ /* 0x000fe2000001140e */
[----:B------:R-:W-:Y:S01]  /*2980*/  IMAD.SHL.U32 R34, R34, 0x40, RZ ;  /* 0x0000004022227824 */ /* 0x000fe200078e00ff */
[----:B------:R-:W-:Y:S05]  /*2990*/  @!P6 WARPSYNC.ALL ;  /* 0x000000000000e948 */ /* 0x000fea0003800000 */
[----:B------:R-:W-:Y:S01]  /*29a0*/  LEA.HI R5, R5, R204, RZ, 0x3 ;  /* 0x000000cc05057211 */ /* 0x000fe200078f18ff */
[----:B------:R-:W-:Y:S01]  /*29b0*/  ULDC UR4, c[0x0][0x2f4] ;  /* 0x0000bd0000047ab9 */ /* 0x000fe20000000800 */
[----:B------:R-:W-:Y:S01]  /*29c0*/  LOP3.LUT R34, R34, 0x1c0, RZ, 0xc0, !PT ;  /* 0x000001c022227812 */ /* 0x000fe200078ec0ff */
[----:B------:R-:W-:Y:S01]  /*29d0*/  IMAD.IADD R51, R51, 0x1, R13 ;  /* 0x0000000133337824 */ /* 0x000fe200078e020d */
[----:B------:R-:W-:Y:S01]  /*29e0*/  LOP3.LUT R5, R5, 0xfffffff8, RZ, 0xc0, !PT ;  /* 0xfffffff805057812 */ /* 0x000fe200078ec0ff */
[----:B------:R-:W-:Y:S01]  /*29f0*/  IMAD.IADD R53, R13, 0x1, R53 ;  /* 0x000000010d357824 */ /* 0x000fe200078e0235 */
[----:B------:R-:W-:Y:S01]  /*2a00*/  ISETP.GE.AND P2, PT, R17, UR4, PT ;  /* 0x0000000411007c0c */ /* 0x000fe2000bf46270 */
[----:B------:R-:W-:-:S02]  /*2a10*/  IMAD R7, R7, R54, RZ ;  /* 0x0000003607077224 */ /* 0x000fc400078e02ff */
[----:B------:R-:W-:Y:S01]  /*2a20*/  IMAD.IADD R73, R204, 0x1, -R5 ;  /* 0x00000001cc497824 */ /* 0x000fe200078e0a05 */
[----:B------:R-:W-:Y:S01]  /*2a30*/  LOP3.LUT R5, R34, 0x38, R4, 0xf8, !PT ;  /* 0x0000003822057812 */ /* 0x000fe200078ef804 */
[----:B------:R-:W-:Y:S02]  /*2a40*/  VIADD R34, R204, 0x40 ;  /* 0x00000040cc227836 */ /* 0x000fe40000000000 */
[----:B------:R-:W-:Y:S02]  /*2a50*/  IMAD R7, R24, R55, R7 ;  /* 0x0000003718077224 */ /* 0x000fe400078e0207 */
[----:B------:R-:W-:Y:S02]  /*2a60*/  IMAD.SHL.U32 R34, R34, 0x40, RZ ;  /* 0x0000004022227824 */ /* 0x000fe400078e00ff */
[----:B------:R-:W-:Y:S02]  /*2a70*/  IMAD.WIDE.U32 R50, R24, R54, R50 ;  /* 0x0000003618327225 */ /* 0x000fe400078e0032 */
[----:B------:R-:W-:-:S02]  /*2a80*/  @P2 LOP3.LUT R16, R16, 0x1, RZ, 0xfc, !PT ;  /* 0x0000000110102812 */ /* 0x000fc400078efcff */
[----:B------:R-:W-:Y:S01]  /*2a90*/  LOP3.LUT R34, R34, 0x1c0, RZ, 0xc0, !PT ;  /* 0x000001c022227812 */ /* 0x000fe200078ec0ff */
[----:B------:R-:W-:Y:S01]  /*2aa0*/  IMAD.WIDE.U32 R52, R24, R54, R52 ;  /* 0x0000003618347225 */ /* 0x000fe200078e0034 */
[----:B------:R-:W-:-:S03]  /*2ab0*/  LOP3.LUT P2, RZ, R73, 0x4, RZ, 0xc0, !PT ;  /* 0x0000000449ff7812 */ /* 0x000fc6000784c0ff */
[----:B------:R-:W-:Y:S01]  /*2ac0*/  IMAD.SHL.U32 R73, R73, 0x40, RZ ;  /* 0x0000004049497824 */ /* 0x000fe200078e00ff */
[----:B------:R-:W-:Y:S01]  /*2ad0*/  SHF.R.U32.HI R34, RZ, 0x3, R34 ;  /* 0x00000003ff227819 */ /* 0x000fe20000011622 */
[----:B------:R-:W-:Y:S01]  /*2ae0*/  IMAD.IADD R68, R51, 0x1, R7 ;  /* 0x0000000133447824 */ /* 0x000fe200078e0207 */
[----:B------:R-:W-:Y:S01]  /*2af0*/  PRMT R84, R10, 0x8880, RZ ;  /* 0x000088800a547816 */ /* 0x000fe200000000ff */
[----:B------:R-:W-:Y:S01]  /*2b00*/  IMAD.WIDE.U32 R54, R54, 0x60, RZ ;  /* 0x0000006036367825 */ /* 0x000fe200078e00ff */
[----:B------:R-:W-:Y:S02]  /*2b10*/  LOP3.LUT R73, R73, 0x1c0, RZ, 0xc0, !PT ;  /* 0x000001c049497812 */ /* 0x000fe400078ec0ff */
[----:B------:R-:W-:Y:S01]  /*2b20*/  LOP3.LUT R5, R5, R34, RZ, 0x3c, !PT ;  /* 0x0000002205057212 */ /* 0x000fe200078e3cff */
[----:B------:R-:W-:Y:S01]  /*2b30*/  IMAD.IADD R69, R7, 0x1, R53 ;  /* 0x0000000107457824 */ /* 0x000fe200078e0235 */
[----:B------:R-:W-:Y:S02]  /*2b40*/  SHF.R.U32.HI R76, RZ, 0x3, R73 ;  /* 0x00000003ff4c7819 */ /* 0x000fe40000011649 */
[----:B------:R-:W-:-:S04]  /*2b50*/  LOP3.LUT R7, R73, 0x18, R18, 0xf8, !PT ;  /* 0x0000001849077812 */ /* 0x000fc800078ef812 */
[----:B------:R-:W-:Y:S02]  /*2b60*/  LOP3.LUT R7, R7, R76, RZ, 0x3c, !PT ;  /* 0x0000004c07077212 */ /* 0x000fe400078e3cff */
[----:B------:R-:W-:Y:S02]  /*2b70*/  PRMT R84, R84, 0x7710, RZ ;  /* 0x0000771054547816 */ /* 0x000fe400000000ff */
[----:B------:R-:W-:Y:S02]  /*2b80*/  SEL R75, R75, 0xffffffe0, !P2 ;  /* 0xffffffe04b4b7807 */ /* 0x000fe40005000000 */
[----:B------:R-:W-:Y:S01]  /*2b90*/  LOP3.LUT R71, R4, 0xfffffff8, RZ, 0xc0, !PT ;  /* 0xfffffff804477812 */ /* 0x000fe200078ec0ff */
[----:B------:R-:W-:Y:S01]  /*2ba0*/  IMAD.IADD R66, R9, 0x1, R67 ;  /* 0x0000000109427824 */ /* 0x000fe200078e0243 */
[C---:B------:R-:W-:Y:S01]  /*2bb0*/  LOP3.LUT R77, R84.reuse, 0x1, RZ, 0xc0, !PT ;  /* 0x00000001544d7812 */ /* 0x040fe200078ec0ff */
[----:B------:R-:W-:Y:S01]  /*2bc0*/  IMAD.SHL.U32 R61, R61, 0x2, RZ ;  /* 0x000000023d3d7824 */ /* 0x000fe200078e00ff */
[C---:B------:R-:W-:Y:S01]  /*2bd0*/  LOP3.LUT R78, R84.reuse, 0x2, RZ, 0xc0, !PT ;  /* 0x00000002544e7812 */ /* 0x040fe200078ec0ff */
[----:B------:R-:W-:Y:S01]  /*2be0*/  IMAD.IADD R63, R55, 0x1, R63 ;  /* 0x00000001373f7824 */ /* 0x000fe200078e023f */
[C---:B------:R-:W-:Y:S01]  /*2bf0*/  LOP3.LUT R79, R84.reuse, 0x4, RZ, 0xc0, !PT ;  /* 0x00000004544f7812 */ /* 0x040fe200078ec0ff */
[----:B------:R-:W-:Y:S01]  /*2c00*/  IMAD R64, R15, 0x40, R204 ;  /* 0x000000400f407824 */ /* 0x000fe200078e02cc */
[C---:B------:R-:W-:Y:S01]  /*2c10*/  LOP3.LUT R80, R84.reuse, 0x8, RZ, 0xc0, !PT ;  /* 0x0000000854507812 */ /* 0x040fe200078ec0ff */
[----:B------:R-:W-:Y:S01]  /*2c20*/  IMAD.IADD R67, R67, 0x1, R21 ;  /* 0x0000000143437824 */ /* 0x000fe200078e0215 */
[----:B------:R-:W-:-:S02]  /*2c30*/  LOP3.LUT R81, R84, 0x10, RZ, 0xc0, !PT ;  /* 0x0000001054517812 */ /* 0x000fc400078ec0ff */
[----:B------:R-:W-:Y:S01]  /*2c40*/  LOP3.LUT R83, R84, 0x20, RZ, 0xc0, !PT ;  /* 0x0000002054537812 */ /* 0x000fe200078ec0ff */
[----:B------:R-:W-:Y:S01]  /*2c50*/  @!P6 BAR.SYNC.DEFER_BLOCKING 0x9, 0x100 ;  /* 0x024400000000eb1d */ /* 0x000fe20000010000 */
[----:B------:R-:W-:Y:S02]  /*2c60*/  ISETP.GE.AND P1, PT, R18, UR4, PT ;  /* 0x0000000412007c0c */ /* 0x000fe4000bf26270 */
[----:B------:R-:W-:Y:S02]  /*2c70*/  SHF.R.S32.HI R70, RZ, 0x3, R4 ;  /* 0x00000003ff467819 */ /* 0x000fe40000011404 */
[----:B------:R-:W-:Y:S02]  /*2c80*/  SHF.R.S32.HI R72, RZ, 0x1f, R71 ;  /* 0x0000001fff487819 */ /* 0x000fe40000011447 */
[----:B------:R-:W-:Y:S02]  /*2c90*/  LOP3.LUT R84, R84, 0x40, RZ, 0xc0, !PT ;  /* 0x0000004054547812 */ /* 0x000fe400078ec0ff */
[----:B------:R-:W-:Y:S01]  /*2ca0*/  SHF.R.S32.HI R65, RZ, 0x1f, R0 ;  /* 0x0000001fff417819 */ /* 0x000fe20000011400 */
[----:B--2---:R-:W-:Y:S01]  /*2cb0*/  IMAD.IADD R74, R11, 0x1, R5 ;  /* 0x000000010b4a7824 */ /* 0x004fe200078e0205 */
[----:B------:R-:W-:-:S04]  /*2cc0*/  LOP3.LUT R5, R73, 0x38, R4, 0xf8, !PT ;  /* 0x0000003849057812 */ /* 0x000fc800078ef804 */
[----:B------:R-:W-:Y:S01]  /*2cd0*/  LOP3.LUT R5, R5, R76, RZ, 0x3c, !PT ;  /* 0x0000004c05057212 */ /* 0x000fe200078e3cff */
[----:B---3--:R-:W-:-:S04]  /*2ce0*/  IMAD R82, R6, 0x200, R7 ;  /* 0x0000020006527824 */ /* 0x008fc800078e0207 */
[----:B------:R-:W-:Y:S02]  /*2cf0*/  IMAD R85, R6, 0x200, R5 ;  /* 0x0000020006557824 */ /* 0x000fe400078e0205 */
[----:B------:R-:W-:-:S07]  /*2d00*/  IMAD.IADD R86, R75, 0x1, R82 ;  /* 0x000000014b567824 */ /* 0x000fce00078e0252 */
.L_x_2904:
[----:B------:R-:W0:Y:S01]  /*2d10*/  LDC R91, c[0x0][0x430] ;  /* 0x00010c00ff5b7b82 */ /* 0x000e220000000800 */
[----:B------:R-:W-:Y:S02]  /*2d20*/  VIADD R28, R28, 0xffffffff ;  /* 0xffffffff1c1c7836 */ /* 0x000fe40000000000 */
[----:B------:R-:W-:Y:S02]  /*2d30*/  IMAD.MOV.U32 R90, RZ, RZ, RZ ;  /* 0x000000ffff5a7224 */ /* 0x000fe400078e00ff */
[----:B------:R-:W-:-:S03]  /*2d40*/  IMAD R4, R28, 0x60, R64 ;  /* 0x000000601c047824 */ /* 0x000fc600078e0240 */
[----:B-1----:R-:W1:Y:S01]  /*2d50*/  LDC R88, c[0x0][0x3f4] ;  /* 0x0000fd00ff587b82 */ /* 0x002e620000000800 */
[----:B--2---:R-:W-:Y:S01]  /*2d60*/  IMAD.IADD R32, R3, 0x1, R4 ;  /* 0x0000000103207824 */ /* 0x004fe200078e0204 */
[----:B------:R-:W-:-:S03]  /*2d70*/  ISETP.GE.AND P2, PT, R4, R25, PT ;  /* 0x000000190400720c */ /* 0x000fc60003f46270 */
[----:B------:R-:W-:Y:S01]  /*2d80*/  IMAD.MOV.U32 R12, RZ, RZ, R32 ;  /* 0x000000ffff0c7224 */ /* 0x000fe200078e0020 */
[----:B------:R-:W-:Y:S02]  /*2d90*/  ISETP.GT.OR P2, PT, R64, 0x5f, P2 ;  /* 0x0000005f4000780c */ /* 0x000fe40001744670 */
[----:B0-----:R-:W-:-:S11]  /*2da0*/  ISETP.NE.AND P3, PT, R91, 0x1, PT ;  /* 0x000000015b00780c */ /* 0x001fd60003f65270 */
[----:B------:R-:W0:Y:S08]  /*2db0*/  @!P2 LDC.64 R6, c[0x0][0x428] ;  /* 0x00010a00ff06ab82 */ /* 0x000e300000000a00 */
[----:B------:R-:W2:Y:S08]  /*2dc0*/  @!P2 LDC.64 R4, c[0x0][0x418] ;  /* 0x00010600ff04ab82 */ /* 0x000eb00000000a00 */
[----:B------:R-:W3:Y:S08]  /*2dd0*/  @P3 LDC R11, c[0x0][0x434] ;  /* 0x00010d00ff0b3b82 */ /* 0x000ef00000000800 */
[----:B------:R-:W4:Y:S01]  /*2de0*/  @P3 LDC R14, c[0x0][0x438] ;  /* 0x00010e00ff0e3b82 */ /* 0x000f220000000800 */
[----:B---3--:R-:W-:-:S05]  /*2df0*/  @P3 IMAD.HI.U32 R11, R32, R11, RZ ;  /* 0x0000000b200b3227 */ /* 0x008fca00078e00ff */
[----:B----4-:R-:W-:Y:S01]  /*2e00*/  @P3 SHF.R.U32.HI R12, RZ, R14, R11 ;  /* 0x0000000eff0c3219 */ /* 0x010fe2000001160b */
[----:B0-----:R-:W-:-:S03]  /*2e10*/  @!P2 IMAD R11, R65, R6, RZ ;  /* 0x00000006410ba224 */ /* 0x001fc600078e02ff */
[--C-:B------:R-:W-:Y:S01]  /*2e20*/  @!P2 SHF.R.S32.HI R13, RZ, 0x1f, R12.reuse ;  /* 0x0000001fff0da819 */ /* 0x100fe2000001140c */
[C---:B------:R-:W-:Y:S02]  /*2e30*/  @!P2 IMAD R11, R0.reuse, R7, R11 ;  /* 0x00000007000ba224 */ /* 0x040fe400078e020b */
[----:B------:R-:W-:-:S04]  /*2e40*/  @!P2 IMAD.WIDE.U32 R6, R0, R6, R12 ;  /* 0x000000060006a225 */ /* 0x000fc800078e000c */
[----:B------:R-:W-:Y:S01]  /*2e50*/  @!P2 IMAD.IADD R7, R7, 0x1, R11 ;  /* 0x000000010707a824 */ /* 0x000fe200078e020b */
[----:B--2---:R-:W-:-:S04]  /*2e60*/  @!P2 LEA R4, P3, R6, R4, 0x2 ;  /* 0x000000040604a211 */ /* 0x004fc800078610ff */
[----:B------:R-:W-:Y:S02]  /*2e70*/  @!P2 LEA.HI.X R5, R6, R5, R7, 0x2, P3 ;  /* 0x000000050605a211 */ /* 0x000fe400018f1407 */
[----:B------:R-:W-:-:S03]  /*2e80*/  ISETP.GT.AND P3, PT, R28, R29, PT ;  /* 0x0000001d1c00720c */ /* 0x000fc60003f64270 */
[----:B-----5:R0:W5:Y:S01]  /*2e90*/  @!P2 LDG.E R90, desc[UR54][R4.64] ;  /* 0x00000036045aa981 */ /* 0x020162000c1e1900 */
[----:B-1----:R-:W-:Y:S01]  /*2ea0*/  ISETP.GE.AND P2, PT, R88, 0x1, PT ;  /* 0x000000015800780c */ /* 0x002fe20003f46270 */
[----:B------:R-:W-:Y:S01]  /*2eb0*/  IMAD.MOV R6, RZ, RZ, -R12 ;  /* 0x000000ffff067224 */ /* 0x000fe200078e0a0c */
[----:B------:R-:W-:Y:S01]  /*2ec0*/  LOP3.LUT R16, R16, 0xfffffffd, RZ, 0xc0, !PT ;  /* 0xfffffffd10107812 */ /* 0x000fe200078ec0ff */
[C---:B------:R-:W-:Y:S01]  /*2ed0*/  IMAD R98, R22.reuse, 0x1800, R82 ;  /* 0x0000180016627824 */ /* 0x040fe200078e0252 */
[----:B------:R-:W-:Y:S05]  /*2ee0*/  YIELD ;  /* 0x0000000000007946 */ /* 0x000fea0003800000 */
[----:B------:R-:W-:Y:S01]  /*2ef0*/  IMAD R91, R91, R6, R32 ;  /* 0x000000065b5b7224 */ /* 0x000fe200078e0220 */
[----:B------:R-:W-:Y:S01]  /*2f00*/  BSSY B0, `(.L_x_2851) ;  /* 0x000030c000007945 */ /* 0x000fe20003800000 */
[----:B------:R-:W-:Y:S01]  /*2f10*/  IMAD R6, R22, 0x1800, R86 ;  /* 0x0000180016067824 */ /* 0x000fe200078e0256 */
[----:B------:R-:W-:Y:S01]  /*2f20*/  @P3 LOP3.LUT R16, R16, 0x2, RZ, 0xfc, !PT ;  /* 0x0000000210103812 */ /* 0x000fe200078efcff */
[----:B------:R-:W-:-:S02]  /*2f30*/  IMAD R98, R98, 0x2, R27 ;  /* 0x0000000262627824 */ /* 0x000fc400078e021b */
[----:B------:R-:W-:Y:S01]  /*2f40*/  IMAD R89, R6, 0x2, R27 ;  /* 0x0000000206597824 */ /* 0x000fe200078e021b */
[----:B0-----:R-:W-:Y:S06]  /*2f50*/  @!P2 BRA `(.L_x_2852) ;  /* 0x0000002c000ca947 */ /* 0x001fec0003800000 */
[----:B------:R-:W-:Y:S01]  /*2f60*/  SHF.R.S32.HI R92, RZ, 0x1f, R91 ;  /* 0x0000001fff5c7819 */ /* 0x000fe2000001145b */
[----:B------:R-:W-:Y:S01]  /*2f70*/  ULDC.64 UR4, c[0x0][0x300] ;  /* 0x0000c00000047ab9 */ /* 0x000fe20000000a00 */
[----:B-----5:R-:W-:Y:S01]  /*2f80*/  SHF.R.S32.HI R93, RZ, 0x1f, R90 ;  /* 0x0000001fff5d7819 */ /* 0x020fe2000001145a */
[----:B------:R-:W-:Y:S01]  /*2f90*/  IMAD.WIDE.U32 R4, R91, UR4, RZ ;  /* 0x000000045b047c25 */ /* 0x000fe2000f8e00ff */
[----:B------:R-:W-:Y:S02]  /*2fa0*/  ULDC.U8 UR6, c[0x0][0x410] ;  /* 0x0001040000067ab9 */ /* 0x000fe40000000000 */
[----:B------:R-:W-:Y:S01]  /*2fb0*/  ISETP.NE.AND P2, PT, RZ, UR6, PT ;  /* 0x00000006ff007c0c */ /* 0x000fe2000bf45270 */
[----:B------:R-:W-:Y:S02]  /*2fc0*/  IMAD R6, R92, UR4, RZ ;  /* 0x000000045c067c24 */ /* 0x000fe4000f8e02ff */
[-C--:B------:R-:W-:Y:S02]  /*2fd0*/  IMAD R14, R63, R28.reuse, RZ ;  /* 0x0000001c3f0e7224 */ /* 0x080fe400078e02ff */
[----:B------:R-:W-:Y:S01]  /*2fe0*/  IMAD R7, R91, UR5, R6 ;  /* 0x000000055b077c24 */ /* 0x000fe2000f8e0206 */
[----:B------:R-:W-:Y:S01]  /*2ff0*/  ULDC.64 UR4, c[0x0][0x310] ;  /* 0x0000c40000047ab9 */ /* 0x000fe20000000a00 */
[----:B------:R-:W-:-:S02]  /*3000*/  IMAD R6, R62, R28, RZ ;  /* 0x0000001c3e067224 */ /* 0x000fc400078e02ff */
[----:B------:R-:W-:Y:S02]  /*3010*/  IMAD R11, R93, UR4, RZ ;  /* 0x000000045d0b7c24 */ /* 0x000fe4000f8e02ff */
[----:B------:R-:W-:Y:S01]  /*3020*/  IMAD.IADD R5, R5, 0x1, R7 ;  /* 0x0000000105057824 */ /* 0x000fe200078e0207 */
[----:B------:R-:W-:Y:S01]  /*3030*/  SHF.R.S32.HI R7, RZ, 0x1f, R28 ;  /* 0x0000001fff077819 */ /* 0x000fe2000001141c */
[C---:B------:R-:W-:Y:S02]  /*3040*/  IMAD R11, R90.reuse, UR5, R11 ;  /* 0x000000055a0b7c24 */ /* 0x040fe4000f8e020b */
[----:B------:R-:W-:Y:S01]  /*3050*/  IMAD.WIDE.U32 R4, R90, UR4, R4 ;  /* 0x000000045a047c25 */ /* 0x000fe2000f8e0004 */
[----:B------:R-:W-:-:S03]  /*3060*/  ULDC.64 UR4, c[0x0][0x308] ;  /* 0x0000c20000047ab9 */ /* 0x000fc60000000a00 */
[----:B------:R-:W-:Y:S02]  /*3070*/  IMAD.IADD R5, R5, 0x1, R11 ;  /* 0x0000000105057824 */ /* 0x000fe400078e020b */
[----:B------:R-:W-:Y:S02]  /*3080*/  IMAD R11, R7, R48, R6 ;  /* 0x00000030070b7224 */ /* 0x000fe400078e0206 */
[----:B------:R-:W-:-:S04]  /*3090*/  IMAD.WIDE.U32 R12, R205, UR4, R4 ;  /* 0x00000004cd0c7c25 */ /* 0x000fc8000f8e0004 */
[----:B------:R-:W-:Y:S01]  /*30a0*/  IMAD R97, R205, UR5, R13 ;  /* 0x00000005cd617c24 */ /* 0x000fe2000f8e020d */
[----:B------:R-:W-:Y:S01]  /*30b0*/  ULDC.64 UR4, c[0x0][0x2e8] ;  /* 0x0000ba0000047ab9 */ /* 0x000fe20000000a00 */
[----:B------:R-:W-:Y:S01]  /*30c0*/  IMAD R15, R7, R54, R14 ;  /* 0x00000036070f7224 */ /* 0x000fe200078e020e */
[----:B------:R-:W-:Y:S01]  /*30d0*/  LEA R96, P3, R12, UR4, 0x1 ;  /* 0x000000040c607c11 */ /* 0x000fe2000f8608ff */
[----:B------:R-:W-:Y:S02]  /*30e0*/  IMAD R94, R28, -0x60, R25 ;  /* 0xffffffa01c5e7824 */ /* 0x000fe400078e0219 */
[-C--:B------:R-:W-:Y:S01]  /*30f0*/  IMAD.WIDE.U32 R6, R48, R28.reuse, RZ ;  /* 0x0000001c30067225 */ /* 0x080fe200078e00ff */
[----:B------:R-:W-:Y:S02]  /*3100*/  LEA.HI.X R97, R12, UR5, R97, 0x1, P3 ;  /* 0x000000050c617c11 */ /* 0x000fe400098f0c61 */
[----:B------:R-:W-:Y:S01]  /*3110*/  VIMNMX R94, R94, 0x60, PT ;  /* 0x000000605e5e7848 */ /* 0x000fe20003fe0100 */
[----:B------:R-:W-:-:S04]  /*3120*/  IMAD.WIDE.U32 R4, R54, R28, RZ ;  /* 0x0000001c36047225 */ /* 0x000fc800078e00ff */
[----:B------:R-:W-:Y:S02]  /*3130*/  IMAD.IADD R87, R7, 0x1, R11 ;  /* 0x0000000107577824 */ /* 0x000fe400078e020b */
[----:B------:R-:W-:Y:S01]  /*3140*/  IMAD.IADD R95, R5, 0x1, R15 ;  /* 0x00000001055f7824 */ /* 0x000fe200078e020f */
[----:B------:R-:W-:Y:S06]  /*3150*/  @!P2 BRA `(.L_x_2853) ;  /* 0x000000140038a947 */ /* 0x000fec0003800000 */
[----:B------:R-:W-:Y:S01]  /*3160*/  ISETP.GE.AND P2, PT, R204, R94, PT ;  /* 0x0000005ecc00720c */ /* 0x000fe20003f46270 */
[----:B------:R-:W-:Y:S01]  /*3170*/  BSSY B1, `(.L_x_2854) ;  /* 0x000001b000017945 */ /* 0x000fe20003800000 */
[----:B------:R-:W-:Y:S02]  /*3180*/  CS2R R32, SRZ ;  /* 0x0000000000207805 */ /* 0x000fe4000001ff00 */
[----:B------:R-:W-:Y:S02]  /*3190*/  CS2R R40, SRZ ;  /* 0x0000000000287805 */ /* 0x000fe4000001ff00 */
[----:B------:R-:W-:Y:S02]  /*31a0*/  CS2R R44, SRZ ;  /* 0x00000000002c7805 */ /* 0x000fe4000001ff00 */
[----:B------:R-:W-:Y:S02]  /*31b0*/  CS2R R42, SRZ ;  /* 0x00000000002a7805 */ /* 0x000fe4000001ff00 */
[----:B------:R-:W-:-:S03]  /*31c0*/  CS2R R46, SRZ ;  /* 0x00000000002e7805 */ /* 0x000fc6000001ff00 */
[----:B------:R-:W-:Y:S05]  /*31d0*/  @P2 BRA `(.L_x_2855) ;  /* 0x0000000000502947 */ /* 0x000fea0003800000 */
[----:B------:R-:W-:Y:S01]  /*31e0*/  IADD3 R11, P3, R8, R6, RZ ;  /* 0x00000006080b7210 */ /* 0x000fe20007f7e0ff */
[----:B------:R-:W-:Y:S01]  /*31f0*/  ULDC.64 UR4, c[0x0][0x3e8] ;  /* 0x0000fa0000047ab9 */ /* 0x000fe20000000a00 */
[----:B------:R-:W-:Y:S02]  /*3200*/  CS2R R44, SRZ ;  /* 0x00000000002c7805 */ /* 0x000fe4000001ff00 */
[----:B------:R-:W-:Y:S01]  /*3210*/  CS2R R46, SRZ ;  /* 0x00000000002e7805 */ /* 0x000fe2000001ff00 */
[----:B------:R-:W-:Y:S01]  /*3220*/  IMAD.X R14, R87, 0x1, R66, P3 ;  /* 0x00000001570e7824 */ /* 0x000fe200018e0642 */
[----:B------:R-:W-:-:S04]  /*3230*/  LEA R12, P3, R11, UR4, 0x1 ;  /* 0x000000040b0c7c11 */ /* 0x000fc8000f8608ff */
[----:B------:R-:W-:Y:S01]  /*3240*/  LEA.HI.X R13, R11, UR5, R14, 0x1, P3 ;  /* 0x000000050b0d7c11 */ /* 0x000fe200098f0c0e */
[----:B------:R-:W-:Y:S01]  /*3250*/  ULDC.64 UR4, c[0x0][0x400] ;  /* 0x0001000000047ab9 */ /* 0x000fe20000000a00 */
[----:B------:R-:W-:-:S05]  /*3260*/  IADD3 R11, P3, R50, R4, RZ ;  /* 0x00000004320b7210 */ /* 0x000fca0007f7e0ff */
[----:B------:R-:W-:Y:S01]  /*3270*/  IMAD.X R34, R95, 0x1, R68, P3 ;  /* 0x000000015f227824 */ /* 0x000fe200018e0644 */
        /* <DEDUP_REMOVED lines=10> */
.L_x_2855:
[----:B------:R-:W-:Y:S05]  /*3320*/  BSYNC B1 ;  /* 0x0000000000017941 */ /* 0x000fea0003800000 */
.L_x_2854:
[----:B------:R-:W-:Y:S01]  /*3330*/  VIADD R11, R204, 0x40 ;  /* 0x00000040cc0b7836 */ /* 0x000fe20000000000 */
[----:B------:R-:W-:Y:S01]  /*3340*/  BSSY B1, `(.L_x_2856) ;  /* 0x000001c000017945 */ /* 0x000fe20003800000 */
[----:B------:R-:W-:Y:S02]  /*3350*/  CS2R R36, SRZ ;  /* 0x0000000000247805 */ /* 0x000fe4000001ff00 */
[----:B------:R-:W-:Y:S01]  /*3360*/  CS2R R34, SRZ ;  /* 0x0000000000227805 */ /* 0x000fe2000001ff00 */
[----:B0----5:R-:W-:Y:S01]  /*3370*/  IMAD.MOV.U32 R13, RZ, RZ, R41 ;  /* 0x000000ffff0d7224 */ /* 0x021fe200078e0029 */
[----:B------:R-:W-:Y:S01]  /*3380*/  ISETP.GE.AND P4, PT, R11, R94, PT ;  /* 0x0000005e0b00720c */ /* 0x000fe20003f86270 */
[----:B------:R-:W-:Y:S01]  /*3390*/  IMAD.MOV.U32 R11, RZ, RZ, R40 ;  /* 0x000000ffff0b7224 */ /* 0x000fe200078e0028 */
[----:B------:R-:W-:-:S11]  /*33a0*/  CS2R R38, SRZ ;  /* 0x0000000000267805 */ /* 0x000fd6000001ff00 */
        /* <DEDUP_REMOVED lines=21> */
.L_x_2857:
[----:B------:R-:W-:Y:S05]  /*3500*/  BSYNC B1 ;  /* 0x0000000000017941 */ /* 0x000fea0003800000 */
.L_x_2856:
[----:B0-----:R-:W-:Y:S01]  /*3510*/  IMAD.MOV.U32 R4, RZ, RZ, R44 ;  /* 0x000000ffff047224 */ /* 0x001fe200078e002c */
[----:B------:R-:W-:Y:S01]  /*3520*/  UISETP.NE.AND UP0, UPT, UR51, 0x3, UPT ;  /* 0x000000033300788c */ /* 0x000fe2000bf05270 */
[----:B------:R-:W-:Y:S01]  /*3530*/  IMAD.MOV.U32 R5, RZ, RZ, R45 ;  /* 0x000000ffff057224 */ /* 0x000fe200078e002d */
[----:B------:R-:W-:Y:S01]  /*3540*/  PRMT R100, R100, 0x5410, R11 ;  /* 0x0000541064647816 */ /* 0x000fe2000000000b */
[----:B------:R-:W-:Y:S01]  /*3550*/  IMAD.MOV.U32 R6, RZ, RZ, R46 ;  /* 0x000000ffff067224 */ /* 0x000fe200078e002e */
[----:B------:R-:W-:Y:S01]  /*3560*/  PRMT R108, R4, 0x7610, R108 ;  /* 0x00007610046c7816 */ /* 0x000fe2000000006c */
[----:B------:R-:W-:Y:S01]  /*3570*/  IMAD.MOV.U32 R4, RZ, RZ, R42 ;  /* 0x000000ffff047224 */ /* 0x000fe200078e002a */
[----:B------:R-:W-:Y:S01]  /*3580*/  PRMT R111, R5, 0x7610, R111 ;  /* 0x00007610056f7816 */ /* 0x000fe2000000006f */
[----:B------:R-:W-:Y:S01]  /*3590*/  IMAD.MOV.U32 R5, RZ, RZ, R43 ;  /* 0x000000ffff057224 */ /* 0x000fe200078e002b */
[----:B------:R-:W-:Y:S01]  /*35a0*/  PLOP3.LUT P3, PT, PT, PT, UP0, 0x80, 0x0 ;  /* 0x000000000000781c */ /* 0x000fe20003f6f008 */
        /* <DEDUP_REMOVED lines=20> */
[----:B------:R-:W-:Y:S02]  /*36f0*/  PRMT R105, R6, 0x7610, R105 ;  /* 0x0000761006697816 */ /* 0x000fe40000000069 */
[----:B------:R-:W-:Y:S01]  /*3700*/  PRMT R104, R7, 0x7610, R104 ;  /* 0x0000761007687816 */ /* 0x000fe20000000068 */
[----:B------:R-:W-:Y:S06]  /*3710*/  @!P3 BRA `(.L_x_2858) ;  /* 0x000000000004b947 */ /* 0x000fec0003800000 */
[----:B------:R-:W-:Y:S01]  /*3720*/  BPT.TRAP 0x1 ;  /* 0x000000040000795c */ /* 0x000fe20000300000 */
.L_x_2858:
[----:B------:R-:W-:Y:S01]  /*3730*/  IMAD R87, R22, 0x8, R23 ;  /* 0x0000000816577824 */ /* 0x000fe200078e0217 */
[----:B------:R-:W-:Y:S01]  /*3740*/  SHF.L.U32 R95, R209, 0x1f, RZ ;  /* 0x0000001fd15f7819 */ /* 0x000fe200000006ff */
[----:B------:R-:W-:Y:S03]  /*3750*/  BSSY B1, `(.L_x_2859) ;  /* 0x0000003000017945 */ /* 0x000fe60003800000 */
[----:B------:R-:W0:Y:S02]  /*3760*/  SYNCS.PHASECHK.TRANS64.TRYWAIT P5, [R87+URZ+0x22890], R95 ;  /* 0x0228905f570075a7 */ /* 0x000e2400080a017f */
[----:B0-----:R-:W-:Y:S05]  /*3770*/  @!P5 BRA `(.L_x_2860) ;  /* 0x0000021800b0d947 */ /* 0x001fea0003800000 */
.L_x_3206:
[----:B------:R-:W-:Y:S05]  /*3780*/  BSYNC B1 ;  /* 0x0000000000017941 */ /* 0x000fea0003800000 */
.L_x_2859:
[----:B------:R-:W-:-:S03]  /*3790*/  UMOV UR4, 0xffffffff ;  /* 0xffffffff00047882 */ /* 0x000fc60000000000 */
[----:B------:R-:W-:Y:S05]  /*37a0*/  BRA.DIV UR4, `(.L_x_2861) ;  /* 0x0000021a04b87947 */ /* 0x000fea000b800000 */
[----:B------:R1:W2:Y:S04]  /*37b0*/  SHFL.IDX PT, R99, R97, RZ, 0x1c1f ;  /* 0x001c1fff61637589 */ /* 0x0002a800000e0000 */
[----:B------:R1:W3:Y:S02]  /*37c0*/  SHFL.IDX PT, R14, R96, RZ, 0x1c1f ;  /* 0x001c1fff600e7589 */ /* 0x0002e400000e0000 */
.L_x_3210:
        /* <DEDUP_REMOVED lines=12> */
[----:B0-----:R-:W-:Y:S01]  /*3890*/  IMAD.U32 R44, R5, 0x10000, RZ ;  /* 0x00010000052c7824 */ /* 0x001fe200078e00ff */
[----:B------:R-:W-:Y:S02]  /*38a0*/  PRMT R11, R109, 0x5410, R11 ;  /* 0x000054106d0b7816 */ /* 0x000fe4000000000b */
[----:B------:R-:W-:Y:S02]  /*38b0*/  PRMT R15, R108, 0x5410, R15 ;  /* 0x000054106c0f7816 */ /* 0x000fe4000000000f */
[----:B------:R-:W-:Y:S02]  /*38c0*/  SHF.R.U32.HI R46, RZ, 0x10, R47 ;  /* 0x00000010ff2e7819 */ /* 0x000fe4000001162f */
[----:B------:R-:W-:-:S02]  /*38d0*/  LOP3.LUT R47, R5, 0xffff0000, RZ, 0xc0, !PT ;  /* 0xffff0000052f7812 */ /* 0x000fc400078ec0ff */
[----:B------:R-:W-:Y:S02]  /*38e0*/  LOP3.LUT R109, R11, 0xffff0000, RZ, 0xc0, !PT ;  /* 0xffff00000b6d7812 */ /* 0x000fe400078ec0ff */
[C---:B------:R-:W-:Y:S01]  /*38f0*/  LOP3.LUT R108, R15.reuse, 0xffff0000, RZ, 0xc0, !PT ;  /* 0xffff00000f6c7812 */ /* 0x040fe200078ec0ff */
[----:B------:R-:W-:Y:S01]  /*3900*/  IMAD.U32 R15, R15, 0x10000, RZ ;  /* 0x000100000f0f7824 */ /* 0x000fe200078e00ff */
[----:B------:R-:W-:Y:S01]  /*3910*/  SHF.R.U32.HI R45, RZ, 0x10, R45 ;  /* 0x00000010ff2d7819 */ /* 0x000fe2000001162d */
[CC--:B------:R-:W-:Y:S01]  /*3920*/  FMUL.FTZ R5, R47.reuse, R109.reuse ;  /* 0x0000006d2f057220 */ /* 0x0c0fe20000410000 */
[----:B------:R-:W-:Y:S01]  /*3930*/  PRMT R46, R102, 0x5432, R46 ;  /* 0x00005432662e7816 */ /* 0x000fe2000000002e */
[-C--:B------:R-:W-:Y:S01]  /*3940*/  FMUL.FTZ R110, R47, R108.reuse ;  /* 0x0000006c2f6e7220 */ /* 0x080fe20000410000 */
[----:B------:R-:W-:Y:S01]  /*3950*/  PRMT R47, R111, 0x5410, R45 ;  /* 0x000054106f2f7816 */ /* 0x000fe2000000002d */
[----:B------:R-:W-:Y:S01]  /*3960*/  FFMA.FTZ R5, R44, R108, -R5 ;  /* 0x0000006c2c057223 */ /* 0x000fe20000010805 */
[----:B------:R-:W-:Y:S01]  /*3970*/  LOP3.LUT R108, R6, 0xffff0000, RZ, 0xc0, !PT ;  /* 0xffff0000066c7812 */ /* 0x000fe200078ec0ff */
[----:B------:R-:W-:Y:S01]  /*3980*/  FFMA.FTZ R44, R44, R109, R110 ;  /* 0x0000006d2c2c7223 */ /* 0x000fe2000001006e */
[----:B------:R-:W-:-:S02]  /*3990*/  IMAD.U32 R110, R46, 0x10000, RZ ;  /* 0x000100002e6e7824 */ /* 0x000fc400078e00ff */
[C---:B------:R-:W-:Y:S02]  /*39a0*/  IMAD.U32 R109, R47.reuse, 0x10000, RZ ;  /* 0x000100002f6d7824 */ /* 0x040fe400078e00ff */
[----:B------:R-:W-:Y:S02]  /*39b0*/  IMAD.U32 R45, R6, 0x10000, RZ ;  /* 0x00010000062d7824 */ /* 0x000fe400078e00ff */
[CC--:B------:R-:W-:Y:S01]  /*39c0*/  FMUL.FTZ R6, R108.reuse, R110.reuse ;  /* 0x0000006e6c067220 */ /* 0x0c0fe20000410000 */
[-C--:B------:R-:W-:Y:S01]  /*39d0*/  FMUL.FTZ R111, R108, R109.reuse ;  /* 0x0000006d6c6f7220 */ /* 0x080fe20000410000 */
[----:B------:R-:W-:Y:S02]  /*39e0*/  LOP3.LUT R108, R47, 0xffff0000, RZ, 0xc0, !PT ;  /* 0xffff00002f6c7812 */ /* 0x000fe400078ec0ff */
[C---:B------:R-:W-:Y:S01]  /*39f0*/  FFMA.FTZ R6, R45.reuse, R109, -R6 ;  /* 0x0000006d2d067223 */ /* 0x040fe20000010806 */
[----:B------:R-:W-:Y:S01]  /*3a00*/  LOP3.LUT R109, R46, 0xffff0000, RZ, 0xc0, !PT ;  /* 0xffff00002e6d7812 */ /* 0x000fe200078ec0ff */
[----:B------:R-:W-:Y:S01]  /*3a10*/  FFMA.FTZ R45, R45, R110, R111 ;  /* 0x0000006e2d2d7223 */ /* 0x000fe2000001006f */
[C---:B------:R-:W-:Y:S01]  /*3a20*/  LOP3.LUT R47, R7.reuse, 0xffff0000, RZ, 0xc0, !PT ;  /* 0xffff0000072f7812 */ /* 0x040fe200078ec0ff */
[----:B------:R-:W-:Y:S01]  /*3a30*/  IMAD.U32 R46, R7, 0x10000, RZ ;  /* 0x00010000072e7824 */ /* 0x000fe200078e00ff */
[----:B------:R-:W-:-:S02]  /*3a40*/  F2FP.BF16.F32.PACK_AB R5, R44, R5 ;  /* 0x000000052c05723e */ /* 0x000fc400000010ff */
[----:B------:R-:W-:Y:S01]  /*3a50*/  F2FP.BF16.F32.PACK_AB R6, R45, R6 ;  /* 0x000000062d06723e */ /* 0x000fe200000010ff */
[CC--:B------:R-:W-:Y:S01]  /*3a60*/  FMUL.FTZ R7, R47.reuse, R109.reuse ;  /* 0x0000006d2f077220 */ /* 0x0c0fe20000410000 */
[-C--:B------:R-:W-:Y:S01]  /*3a70*/  FMUL.FTZ R110, R47, R108.reuse ;  /* 0x0000006c2f6e7220 */ /* 0x080fe20000410000 */
[----:B------:R-:W-:Y:S01]  /*3a80*/  IMAD.U32 R47, R11, 0x10000, RZ ;  /* 0x000100000b2f7824 */ /* 0x000fe200078e00ff */
[----:B------:R-:W-:Y:S01]  /*3a90*/  LOP3.LUT R11, R4, 0xffff0000, RZ, 0xc0, !PT ;  /* 0xffff0000040b7812 */ /* 0x000fe200078ec0ff */
[C---:B------:R-:W-:Y:S01]  /*3aa0*/  FFMA.FTZ R7, R46.reuse, R108, -R7 ;  /* 0x0000006c2e077223 */ /* 0x040fe20000010807 */
[----:B------:R-:W-:Y:S01]  /*3ab0*/  FFMA.FTZ R46, R46, R109, R110 ;  /* 0x0000006d2e2e7223 */ /* 0x000fe2000001006e */
[----:B------:R-:W-:Y:S02]  /*3ac0*/  IMAD.U32 R4, R4, 0x10000, RZ ;  /* 0x0001000004047824 */ /* 0x000fe400078e00ff */
[C---:B------:R-:W-:Y:S01]  /*3ad0*/  FMUL.FTZ R109, R11.reuse, R47 ;  /* 0x0000002f0b6d7220 */ /* 0x040fe20000410000 */
[----:B------:R-:W-:Y:S01]  /*3ae0*/  FMUL.FTZ R108, R11, R15 ;  /* 0x0000000f0b6c7220 */ /* 0x000fe20000410000 */
[----:B------:R-:W-:-:S02]  /*3af0*/  F2FP.BF16.F32.PACK_AB R7, R46, R7 ;  /* 0x000000072e07723e */ /* 0x000fc400000010ff */
[C---:B------:R-:W-:Y:S01]  /*3b00*/  FFMA.FTZ R109, R4.reuse, R15, -R109 ;  /* 0x0000000f046d7223 */ /* 0x040fe2000001086d */
[----:B------:R-:W-:-:S05]  /*3b10*/  FFMA.FTZ R108, R4, R47, R108 ;  /* 0x0000002f046c7223 */ /* 0x000fca000001006c */
[----:B------:R-:W-:-:S07]  /*3b20*/  F2FP.BF16.F32.PACK_AB R4, R108, R109 ;  /* 0x0000006d6c04723e */ /* 0x000fce00000010ff */
.L_x_2867:
[----:B------:R-:W-:Y:S05]  /*3b30*/  BSYNC B3 ;  /* 0x0000000000037941 */ /* 0x000fea0003800000 */
.L_x_2866:
[----:B0-----:R4:W-:Y:S02]  /*3b40*/  ST.E.128 desc[UR54][R12.64], R4 ;  /* 0x000000040c007985 */ /* 0x0019e4000c101d36 */
.L_x_2865:
[----:B------:R-:W-:Y:S05]  /*3b50*/  BSYNC B2 ;  /* 0x0000000000027941 */ /* 0x000fea0003800000 */
.L_x_2864:
[----:B------:R-:W-:-:S13]  /*3b60*/  LOP3.LUT P2, RZ, R16, 0x1, RZ, 0xc0, !PT ;  /* 0x0000000110ff7812 */ /* 0x000fda000784c0ff */
[----:B------:R-:W-:Y:S05]  /*3b70*/  @P2 BRA `(.L_x_2863) ;  /* 0x0000000000d42947 */ /* 0x000fea0003800000 */
[----:B----4-:R4:W0:Y:S01]  /*3b80*/  LDS.128 R4, [R89] ;  /* 0x0000000059047984 */ /* 0x0108220000000c00 */
[C---:B---3--:R-:W-:Y:S01]  /*3b90*/  LEA R12, P2, R17.reuse, R14, 0x1 ;  /* 0x0000000e110c7211 */ /* 0x048fe200078408ff */
[----:B------:R-:W-:Y:S03]  /*3ba0*/  BSSY B2, `(.L_x_2868) ;  /* 0x0000031000027945 */ /* 0x000fe60003800000 */
[----:B--2---:R-:W-:Y:S02]  /*3bb0*/  LEA.HI.X R13, R17, R99, R208, 0x1, P2 ;  /* 0x00000063110d7211 */ /* 0x004fe400010f0cd0 */
[----:B------:R-:W-:-:S13]  /*3bc0*/  ISETP.GE.AND P2, PT, R210, R88, PT ;  /* 0x00000058d200720c */ /* 0x000fda0003f46270 */
[----:B----4-:R-:W-:Y:S05]  /*3bd0*/  @P2 BRA `(.L_x_2869) ;  /* 0x0000000000b42947 */ /* 0x010fea0003800000 */
[----:B------:R-:W-:Y:S01]  /*3be0*/  SHF.R.U64 R42, R42, 0x10, R43 ;  /* 0x000000102a2a7819 */ /* 0x000fe2000000122b */
[----:B0-----:R-:W-:Y:S01]  /*3bf0*/  IMAD.U32 R11, R6, 0x10000, RZ ;  /* 0x00010000060b7824 */ /* 0x001fe200078e00ff */
[--C-:B------:R-:W-:Y:S01]  /*3c00*/  SHF.R.U64 R14, R40, 0x10, R41.reuse ;  /* 0x00000010280e7819 */ /* 0x100fe20000001229 */
[----:B------:R-:W-:Y:S01]  /*3c10*/  IMAD.U32 R40, R5, 0x10000, RZ ;  /* 0x0001000005287824 */ /* 0x000fe200078e00ff */
[----:B------:R-:W-:Y:S02]  /*3c20*/  SHF.R.U32.HI R45, RZ, 0x10, R41 ;  /* 0x00000010ff2d7819 */ /* 0x000fe40000011629 */
[----:B------:R-:W-:Y:S02]  /*3c30*/  PRMT R42, R101, 0x5432, R42 ;  /* 0x00005432652a7816 */ /* 0x000fe4000000002a */
[----:B------:R-:W-:Y:S02]  /*3c40*/  PRMT R41, R100, 0x5432, R14 ;  /* 0x0000543264297816 */ /* 0x000fe4000000000e */
[----:B------:R-:W-:-:S02]  /*3c50*/  SHF.R.U32.HI R99, RZ, 0x10, R43 ;  /* 0x00000010ff637819 */ /* 0x000fc4000001162b */
[----:B------:R-:W-:Y:S02]  /*3c60*/  LOP3.LUT R15, R5, 0xffff0000, RZ, 0xc0, !PT ;  /* 0xffff0000050f7812 */ /* 0x000fe400078ec0ff */
[C---:B------:R-:W-:Y:S01]  /*3c70*/  LOP3.LUT R47, R42.reuse, 0xffff0000, RZ, 0xc0, !PT ;  /* 0xffff00002a2f7812 */ /* 0x040fe200078ec0ff */
[----:B------:R-:W-:Y:S01]  /*3c80*/  IMAD.U32 R42, R42, 0x10000, RZ ;  /* 0x000100002a2a7824 */ /* 0x000fe200078e00ff */
[----:B------:R-:W-:Y:S02]  /*3c90*/  PRMT R45, R112, 0x5410, R45 ;  /* 0x00005410702d7816 */ /* 0x000fe4000000002d */
[----:B------:R-:W-:Y:S01]  /*3ca0*/  LOP3.LUT R44, R41, 0xffff0000, RZ, 0xc0, !PT ;  /* 0xffff0000292c7812 */ /* 0x000fe200078ec0ff */
[-C--:B------:R-:W-:Y:S01]  /*3cb0*/  FMUL.FTZ R5, R15, R47.reuse ;  /* 0x0000002f0f057220 */ /* 0x080fe20000410000 */
[----:B------:R-:W-:Y:S01]  /*3cc0*/  PRMT R99, R113, 0x5410, R99 ;  /* 0x0000541071637816 */ /* 0x000fe20000000063 */
[----:B------:R-:W-:Y:S01]  /*3cd0*/  IMAD.U32 R46, R45, 0x10000, RZ ;  /* 0x000100002d2e7824 */ /* 0x000fe200078e00ff */
[----:B------:R-:W-:Y:S01]  /*3ce0*/  LOP3.LUT R43, R6, 0xffff0000, RZ, 0xc0, !PT ;  /* 0xffff0000062b7812 */ /* 0x000fe200078ec0ff */
[-C--:B------:R-:W-:Y:S01]  /*3cf0*/  FMUL.FTZ R108, R15, R44.reuse ;  /* 0x0000002c0f6c7220 */ /* 0x080fe20000410000 */
[C---:B------:R-:W-:Y:S01]  /*3d00*/  FFMA.FTZ R5, R40.reuse, R44, -R5 ;  /* 0x0000002c28057223 */ /* 0x040fe20000010805 */
[----:B------:R-:W-:Y:S01]  /*3d10*/  IMAD.U32 R14, R99, 0x10000, RZ ;  /* 0x00010000630e7824 */ /* 0x000fe200078e00ff */
[----:B------:R-:W-:Y:S01]  /*3d20*/  LOP3.LUT R6, R7, 0xffff0000, RZ, 0xc0, !PT ;  /* 0xffff000007067812 */ /* 0x000fe200078ec0ff */
[----:B------:R-:W-:Y:S01]  /*3d30*/  FFMA.FTZ R40, R40, R47, R108 ;  /* 0x0000002f28287223 */ /* 0x000fe2000001006c */
[----:B------:R-:W-:Y:S01]  /*3d40*/  FMUL.FTZ R110, R43, R46 ;  /* 0x0000002e2b6e7220 */ /* 0x000fe20000410000 */
[----:B------:R-:W-:Y:S01]  /*3d50*/  LOP3.LUT R99, R99, 0xffff0000, RZ, 0xc0, !PT ;  /* 0xffff000063637812 */ /* 0x000fe200078ec0ff */
[-C--:B------:R-:W-:Y:S01]  /*3d60*/  FMUL.FTZ R108, R43, R14.reuse ;  /* 0x0000000e2b6c7220 */ /* 0x080fe20000410000 */
[----:B------:R-:W-:Y:S01]  /*3d70*/  LOP3.LUT R45, R45, 0xffff0000, RZ, 0xc0, !PT ;  /* 0xffff00002d2d7812 */ /* 0x000fe200078ec0ff */
[C---:B------:R-:W-:Y:S01]  /*3d80*/  IMAD.U32 R15, R4.reuse, 0x10000, RZ ;  /* 0x00010000040f7824 */ /* 0x040fe200078e00ff */
[----:B------:R-:W-:Y:S01]  /*3d90*/  LOP3.LUT R44, R4, 0xffff0000, RZ, 0xc0, !PT ;  /* 0xffff0000042c7812 */ /* 0x000fe200078ec0ff */
[----:B------:R-:W-:Y:S01]  /*3da0*/  FFMA.FTZ R43, R11, R14, R110 ;  /* 0x0000000e0b2b7223 */ /* 0x000fe2000001006e */
[----:B------:R-:W-:-:S02]  /*3db0*/  IMAD.U32 R7, R7, 0x10000, RZ ;  /* 0x0001000007077824 */ /* 0x000fc400078e00ff */
[----:B------:R-:W-:Y:S01]  /*3dc0*/  FFMA.FTZ R4, R11, R46, -R108 ;  /* 0x0000002e0b047223 */ /* 0x000fe2000001086c */
[C---:B------:R-:W-:Y:S01]  /*3dd0*/  FMUL.FTZ R14, R6.reuse, R99 ;  /* 0x00000063060e7220 */ /* 0x040fe20000410000 */
[-C--:B------:R-:W-:Y:S01]  /*3de0*/  FMUL.FTZ R46, R6, R45.reuse ;  /* 0x0000002d062e7220 */ /* 0x080fe20000410000 */
[----:B------:R-:W-:Y:S02]  /*3df0*/  IMAD.U32 R41, R41, 0x10000, RZ ;  /* 0x0001000029297824 */ /* 0x000fe400078e00ff */
[C---:B------:R-:W-:Y:S01]  /*3e00*/  FMUL.FTZ R6, R44.reuse, R42 ;  /* 0x0000002a2c067220 */ /* 0x040fe20000410000 */
[C---:B------:R-:W-:Y:S01]  /*3e10*/  FFMA.FTZ R14, R7.reuse, R45, -R14 ;  /* 0x0000002d070e7223 */ /* 0x040fe2000001080e */
[----:B------:R-:W-:Y:S01]  /*3e20*/  FFMA.FTZ R7, R7, R99, R46 ;  /* 0x0000006307077223 */ /* 0x000fe2000001002e */
[-C--:B------:R-:W-:Y:S01]  /*3e30*/  FMUL.FTZ R11, R44, R41.reuse ;  /* 0x000000292c0b7220 */ /* 0x080fe20000410000 */
[----:B------:R-:W-:Y:S01]  /*3e40*/  FFMA.FTZ R6, R15, R41, -R6 ;  /* 0x000000290f067223 */ /* 0x000fe20000010806 */
[----:B------:R-:W-:-:S02]  /*3e50*/  F2FP.BF16.F32.PACK_AB R5, R40, R5 ;  /* 0x000000052805723e */ /* 0x000fc400000010ff */
[----:B------:R-:W-:Y:S01]  /*3e60*/  FFMA.FTZ R11, R15, R42, R11 ;  /* 0x0000002a0f0b7223 */ /* 0x000fe2000001000b */
[----:B------:R-:W-:Y:S02]  /*3e70*/  F2FP.BF16.F32.PACK_AB R7, R7, R14 ;  /* 0x0000000e0707723e */ /* 0x000fe400000010ff */
[----:B------:R-:W-:Y:S02]  /*3e80*/  F2FP.BF16.F32.PACK_AB R14, R43, R4 ;  /* 0x000000042b0e723e */ /* 0x000fe400000010ff */
[----:B------:R-:W-:-:S03]  /*3e90*/  F2FP.BF16.F32.PACK_AB R4, R11, R6 ;  /* 0x000000060b04723e */ /* 0x000fc600000010ff */
[----:B------:R-:W-:-:S07]  /*3ea0*/  IMAD.MOV.U32 R6, RZ, RZ, R14 ;  /* 0x000000ffff067224 */ /* 0x000fce00078e000e */
.L_x_2869:
[----:B------:R-:W-:Y:S05]  /*3eb0*/  BSYNC B2 ;  /* 0x0000000000027941 */ /* 0x000fea0003800000 */
.L_x_2868:
[----:B0-----:R0:W-:Y:S02]  /*3ec0*/  ST.E.128 desc[UR54][R12.64], R4 ;  /* 0x000000040c007985 */ /* 0x0011e4000c101d36 */
.L_x_2863:
[----:B------:R-:W-:Y:S05]  /*3ed0*/  BSYNC B1 ;  /* 0x0000000000017941 */ /* 0x000fea0003800000 */
.L_x_2862:
[----:B------:R-:W-:-:S03]  /*3ee0*/  UMOV UR4, 0xffffffff ;  /* 0xffffffff00047882 */ /* 0x000fc60000000000 */
[----:B------:R-:W-:Y:S05]  /*3ef0*/  BRA.DIV UR4, `(.L_x_2870) ;  /* 0x00000216042c7947 */ /* 0x000fea000b800000 */
[----:B-1----:R-:W1:Y:S04]  /*3f00*/  SHFL.IDX PT, R97, R97, 0x1, 0x1c1f ;  /* 0x003c1f0061617f89 */ /* 0x002e6800000e0000 */
[----:B---3--:R3:W0:Y:S02]  /*3f10*/  SHFL.IDX PT, R14, R96, 0x1, 0x1c1f ;  /* 0x003c1f00600e7f89 */ /* 0x00862400000e0000 */
.L_x_3214:
[----:B------:R-:W-:Y:S05]  /*3f20*/  @P4 BRA `(.L_x_2871) ;  /* 0x0000002000244947 */ /* 0x000fea0003800000 */
[----:B------:R-:W-:Y:S04]  /*3f30*/  BSSY B1, `(.L_x_2872) ;  /* 0x0000037000017945 */ /* 0x000fe80003800000 */
[----:B------:R-:W-:Y:S05]  /*3f40*/  @P1 BRA `(.L_x_2873) ;  /* 0x0000000000d41947 */ /* 0x000fea0003800000 */
[----:B0---4-:R0:W4:Y:S01]  /*3f50*/  LDS.128 R4, [R98+0x2000] ;  /* 0x0020000062047984 */ /* 0x0111220000000c00 */
[C---:B------:R-:W-:Y:S01]  /*3f60*/  LEA R12, P2, R18.reuse, R14, 0x1 ;  /* 0x0000000e120c7211 */ /* 0x040fe200078408ff */
[----:B------:R-:W-:Y:S03]  /*3f70*/  BSSY B2, `(.L_x_2874) ;  /* 0x0000031000027945 */ /* 0x000fe60003800000 */
[----:B-1----:R-:W-:Y:S02]  /*3f80*/  LEA.HI.X R13, R18, R97, R19, 0x1, P2 ;  /* 0x00000061120d7211 */ /* 0x002fe400010f0c13 */
[----:B------:R-:W-:-:S13]  /*3f90*/  ISETP.GE.AND P2, PT, R200, R88, PT ;  /* 0x00000058c800720c */ /* 0x000fda0003f46270 */
[----:B0-----:R-:W-:Y:S05]  /*3fa0*/  @P2 BRA `(.L_x_2875) ;  /* 0x0000000000b42947 */ /* 0x001fea0003800000 */
[----:B------:R-:W-:Y:S01]  /*3fb0*/  SHF.R.U64 R40, R36, 0x10, R37 ;  /* 0x0000001024287819 */ /* 0x000fe20000001225 */
[----:B----4-:R-:W-:Y:S01]  /*3fc0*/  IMAD.U32 R15, R6, 0x10000, RZ ;  /* 0x00010000060f7824 */ /* 0x010fe200078e00ff */
[--C-:B------:R-:W-:Y:S02]  /*3fd0*/  SHF.R.U64 R36, R38, 0x10, R39.reuse ;  /* 0x0000001026247819 */ /* 0x100fe40000001227 */
[----:B------:R-:W-:Y:S02]  /*3fe0*/  SHF.R.U32.HI R39, RZ, 0x10, R39 ;  /* 0x00000010ff277819 */ /* 0x000fe40000011627 */
[----:B------:R-:W-:Y:S02]  /*3ff0*/  PRMT R105, R105, 0x5410, R36 ;  /* 0x0000541069697816 */ /* 0x000fe40000000024 */
[----:B------:R-:W-:Y:S02]  /*4000*/  PRMT R107, R107, 0x5410, R40 ;  /* 0x000054106b6b7816 */ /* 0x000fe40000000028 */
[----:B------:R-:W-:-:S02]  /*4010*/  SHF.R.U32.HI R41, RZ, 0x10, R37 ;  /* 0x00000010ff297819 */ /* 0x000fc40000011625 */
[----:B------:R-:W-:Y:S02]  /*4020*/  PRMT R104, R104, 0x5410, R39 ;  /* 0x0000541068687816 */ /* 0x000fe40000000027 */
[----:B------:R-:W-:Y:S02]  /*4030*/  LOP3.LUT R36, R5, 0xffff0000, RZ, 0xc0, !PT ;  /* 0xffff000005247812 */ /* 0x000fe400078ec0ff */
[----:B------:R-:W-:Y:S01]  /*4040*/  LOP3.LUT R39, R105, 0xffff0000, RZ, 0xc0, !PT ;  /* 0xffff000069277812 */ /* 0x000fe200078ec0ff */
[----:B------:R-:W-:Y:S01]  /*4050*/  IMAD.U32 R42, R104, 0x10000, RZ ;  /* 0x00010000682a7824 */ /* 0x000fe200078e00ff */
[----:B------:R-:W-:Y:S01]  /*4060*/  LOP3.LUT R38, R107, 0xffff0000, RZ, 0xc0, !PT ;  /* 0xffff00006b267812 */ /* 0x000fe200078ec0ff */
[----:B------:R-:W-:Y:S01]  /*4070*/  IMAD.U32 R105, R105, 0x10000, RZ ;  /* 0x0001000069697824 */ /* 0x000fe200078e00ff */
[----:B------:R-:W-:Y:S01]  /*4080*/  PRMT R106, R106, 0x5410, R41 ;  /* 0x000054106a6a7816 */ /* 0x000fe20000000029 */
[----:B------:R-:W-:Y:S01]  /*4090*/  FMUL.FTZ R44, R36, R39 ;  /* 0x00000027242c7220 */ /* 0x000fe20000410000 */
[----:B------:R-:W-:Y:S01]  /*40a0*/  LOP3.LUT R37, R6, 0xffff0000, RZ, 0xc0, !PT ;  /* 0xffff000006257812 */ /* 0x000fe200078ec0ff */
[C---:B------:R-:W-:Y:S01]  /*40b0*/  IMAD.U32 R6, R7.reuse, 0x10000, RZ ;  /* 0x0001000007067824 */ /* 0x040fe200078e00ff */
[----:B------:R-:W-:Y:S01]  /*40c0*/  LOP3.LUT R11, R7, 0xffff0000, RZ, 0xc0, !PT ;  /* 0xffff0000070b7812 */ /* 0x000fe200078ec0ff */
[----:B------:R-:W-:-:S02]  /*40d0*/  IMAD.U32 R7, R5, 0x10000, RZ ;  /* 0x0001000005077824 */ /* 0x000fc400078e00ff */
[----:B------:R-:W-:Y:S01]  /*40e0*/  FMUL.FTZ R36, R36, R38 ;  /* 0x0000002624247220 */ /* 0x000fe20000410000 */
[----:B------:R-:W-:Y:S02]  /*40f0*/  IMAD.U32 R40, R106, 0x10000, RZ ;  /* 0x000100006a287824 */ /* 0x000fe400078e00ff */
[----:B------:R-:W-:Y:S01]  /*4100*/  FMUL.FTZ R46, R37, R42 ;  /* 0x0000002a252e7220 */ /* 0x000fe20000410000 */
[C---:B------:R-:W-:Y:S01]  /*4110*/  FFMA.FTZ R44, R7.reuse, R38, -R44 ;  /* 0x00000026072c7223 */ /* 0x040fe2000001082c */
[C---:B------:R-:W-:Y:S02]  /*4120*/  IMAD.U32 R5, R4.reuse, 0x10000, RZ ;  /* 0x0001000004057824 */ /* 0x040fe400078e00ff */
[----:B------:R-:W-:Y:S01]  /*4130*/  FFMA.FTZ R7, R7, R39, R36 ;  /* 0x0000002707077223 */ /* 0x000fe20000010024 */
[----:B------:R-:W-:Y:S01]  /*4140*/  LOP3.LUT R4, R4, 0xffff0000, RZ, 0xc0, !PT ;  /* 0xffff000004047812 */ /* 0x000fe200078ec0ff */
[-C--:B------:R-:W-:Y:S01]  /*4150*/  FMUL.FTZ R36, R37, R40.reuse ;  /* 0x0000002825247220 */ /* 0x080fe20000410000 */
[----:B------:R-:W-:Y:S01]  /*4160*/  LOP3.LUT R104, R104, 0xffff0000, RZ, 0xc0, !PT ;  /* 0xffff000068687812 */ /* 0x000fe200078ec0ff */
[----:B------:R-:W-:Y:S01]  /*4170*/  IMAD.U32 R107, R107, 0x10000, RZ ;  /* 0x000100006b6b7824 */ /* 0x000fe200078e00ff */
[----:B------:R-:W-:Y:S01]  /*4180*/  LOP3.LUT R106, R106, 0xffff0000, RZ, 0xc0, !PT ;  /* 0xffff00006a6a7812 */ /* 0x000fe200078ec0ff */
[C---:B------:R-:W-:Y:S01]  /*4190*/  FFMA.FTZ R46, R15.reuse, R40, -R46 ;  /* 0x000000280f2e7223 */ /* 0x040fe2000001082e */
[----:B------:R-:W-:Y:S01]  /*41a0*/  FFMA.FTZ R15, R15, R42, R36 ;  /* 0x0000002a0f0f7223 */ /* 0x000fe20000010024 */
[C---:B------:R-:W-:Y:S01]  /*41b0*/  FMUL.FTZ R37, R11.reuse, R104 ;  /* 0x000000680b257220 */ /* 0x040fe20000410000 */
[C---:B------:R-:W-:Y:S01]  /*41c0*/  FMUL.FTZ R36, R4.reuse, R105 ;  /* 0x0000006904247220 */ /* 0x040fe20000410000 */
[-C--:B------:R-:W-:Y:S01]  /*41d0*/  FMUL.FTZ R11, R11, R106.reuse ;  /* 0x0000006a0b0b7220 */ /* 0x080fe20000410000 */
[-C--:B------:R-:W-:Y:S01]  /*41e0*/  FMUL.FTZ R4, R4, R107.reuse ;  /* 0x0000006b04047220 */ /* 0x080fe20000410000 */
[C---:B------:R-:W-:Y:S01]  /*41f0*/  FFMA.FTZ R37, R6.reuse, R106, -R37 ;  /* 0x0000006a06257223 */ /* 0x040fe20000010825 */
[C---:B------:R-:W-:Y:S01]  /*4200*/  FFMA.FTZ R36, R5.reuse, R107, -R36 ;  /* 0x0000006b05247223 */ /* 0x040fe20000010824 */
[----:B------:R-:W-:Y:S01]  /*4210*/  FFMA.FTZ R6, R6, R104, R11 ;  /* 0x0000006806067223 */ /* 0x000fe2000001000b */
[----:B------:R-:W-:Y:S01]  /*4220*/  FFMA.FTZ R5, R5, R105, R4 ;  /* 0x0000006905057223 */ /* 0x000fe20000010004 */
[----:B------:R-:W-:-:S03]  /*4230*/  F2FP.BF16.F32.PACK_AB R44, R7, R44 ;  /* 0x0000002c072c723e */ /* 0x000fc600000010ff */
[----:B------:R-:W-:Y:S02]  /*4240*/  F2FP.BF16.F32.PACK_AB R7, R6, R37 ;  /* 0x000000250607723e */ /* 0x000fe400000010ff */
[----:B------:R-:W-:Y:S01]  /*4250*/  F2FP.BF16.F32.PACK_AB R4, R5, R36 ;  /* 0x000000240504723e */ /* 0x000fe200000010ff */
[----:B------:R-:W-:Y:S01]  /*4260*/  IMAD.MOV.U32 R5, RZ, RZ, R44 ;  /* 0x000000ffff057224 */ /* 0x000fe200078e002c */
[----:B------:R-:W-:-:S07]  /*4270*/  F2FP.BF16.F32.PACK_AB R6, R15, R46 ;  /* 0x0000002e0f06723e */ /* 0x000fce00000010ff */
.L_x_2875:
[----:B------:R-:W-:Y:S05]  /*4280*/  BSYNC B2 ;  /* 0x0000000000027941 */ /* 0x000fea0003800000 */
.L_x_2874:
[----:B----4-:R0:W-:Y:S02]  /*4290*/  ST.E.128 desc[UR54][R12.64], R4 ;  /* 0x000000040c007985 */ /* 0x0101e4000c101d36 */
.L_x_2873:
[----:B------:R-:W-:Y:S05]  /*42a0*/  BSYNC B1 ;  /* 0x0000000000017941 */ /* 0x000fea0003800000 */
.L_x_2872:
[----:B------:R-:W-:-:S13]  /*42b0*/  LOP3.LUT P2, RZ, R16, 0x1, RZ, 0xc0, !PT ;  /* 0x0000000110ff7812 */ /* 0x000fda000784c0ff */
[----:B------:R-:W-:Y:S05]  /*42c0*/  @P2 BRA `(.L_x_2871) ;  /* 0x0000001c003c2947 */ /* 0x000fea0003800000 */
[----:B0---4-:R0:W4:Y:S01]  /*42d0*/  LDS.128 R4, [R89+0x2000] ;  /* 0x0020000059047984 */ /* 0x0111220000000c00 */
        /* <DEDUP_REMOVED lines=51> */
.L_x_2877:
[----:B------:R-:W-:Y:S05]  /*4610*/  BSYNC B1 ;  /* 0x0000000000017941 */ /* 0x000fea0003800000 */
.L_x_2876:
[----:B----4-:R0:W-:Y:S01]  /*4620*/  ST.E.128 desc[UR54][R12.64], R4 ;  /* 0x000000040c007985 */ /* 0x0101e2000c101d36 */
[----:B------:R-:W-:Y:S05]  /*4630*/  BRA `(.L_x_2871) ;  /* 0x0000001800607947 */ /* 0x000fea0003800000 */
.L_x_2853:
[----:B------:R-:W-:-:S05]  /*4640*/  VIADD R11, R204, 0x40 ;  /* 0x00000040cc0b7836 */ /* 0x000fca0000000000 */
[----:B------:R-:W-:-:S04]  /*4650*/  ISETP.GE.AND P2, PT, R11, R94, PT ;  /* 0x0000005e0b00720c */ /* 0x000fc80003f46270 */
[----:B------:R-:W-:-:S13]  /*4660*/  ISETP.GE.OR P2, PT, R18, R88, P2 ;  /* 0x000000581200720c */ /* 0x000fda0001746670 */
[----:B------:R-:W-:Y:S01]  /*4670*/  @!P2 IADD3 R38, P3, P4, R20, R6, R57 ;  /* 0x000000061426a210 */ /* 0x000fe20007c7e039 */
[----:B------:R-:W0:Y:S03]  /*4680*/  @!P2 LDC.64 R14, c[0x0][0x3e8] ;  /* 0x0000fa00ff0eab82 */ /* 0x000e260000000a00 */
[----:B------:R-:W-:Y:S02]  /*4690*/  @!P2 IADD3.X R39, R67, R87, R56, P3, P4 ;  /* 0x000000574327a210 */ /* 0x000fe40001fe8438 */
[----:B------:R-:W-:-:S03]  /*46a0*/  @!P2 IADD3 R11, P3, P4, R52, R4, R59 ;  /* 0x00000004340ba210 */ /* 0x000fc60007c7e03b */
[----:B------:R-:W1:Y:S01]  /*46b0*/  @!P2 LDC.64 R12, c[0x0][0x400] ;  /* 0x00010000ff0cab82 */ /* 0x000e620000000a00 */
[----:B------:R-:W-:Y:S02]  /*46c0*/  @!P2 IADD3.X R40, R69, R95, R58, P3, P4 ;  /* 0x0000005f4528a210 */ /* 0x000fe40001fe843a */
[----:B------:R-:W-:-:S04]  /*46d0*/  ISETP.GE.AND P3, PT, R204, R94, PT ;  /* 0x0000005ecc00720c */ /* 0x000fc80003f66270 */
[----:B------:R-:W-:-:S13]  /*46e0*/  ISETP.GE.OR P3, PT, R18, R88, P3 ;  /* 0x000000581200720c */ /* 0x000fda0001f66670 */
[----:B------:R-:W2:Y:S01]  /*46f0*/  @!P3 LDC.64 R32, c[0x0][0x3e8] ;  /* 0x0000fa00ff20bb82 */ /* 0x000ea20000000a00 */
[----:B------:R-:W-:-:S05]  /*4700*/  @!P3 IADD3 R6, P4, R20, R6, RZ ;  /* 0x000000061406b210 */ /* 0x000fca0007f9e0ff */
[----:B------:R-:W-:Y:S02]  /*4710*/  @!P3 IMAD.X R5, R87, 0x1, R67, P4 ;  /* 0x000000015705b824 */ /* 0x000fe400020e0643 */
[----:B------:R-:W3:Y:S01]  /*4720*/  @!P3 LDC.64 R36, c[0x0][0x400] ;  /* 0x00010000ff24bb82 */ /* 0x000ee20000000a00 */
[----:B--2---:R-:W-:-:S04]  /*4730*/  @!P3 LEA R32, P4, R6, R32, 0x1 ;  /* 0x000000200620b211 */ /* 0x004fc800078808ff */
[----:B------:R-:W-:Y:S02]  /*4740*/  @!P3 LEA.HI.X R33, R6, R33, R5, 0x1, P4 ;  /* 0x000000210621b211 */ /* 0x000fe400020f0c05 */
[----:B------:R-:W-:Y:S02]  /*4750*/  CS2R R6, SRZ ;  /* 0x0000000000067805 */ /* 0x000fe4000001ff00 */
[----:B------:R-:W-:-:S05]  /*4760*/  @!P3 IADD3 R4, P4, R52, R4, RZ ;  /* 0x000000043404b210 */ /* 0x000fca0007f9e0ff */
[----:B------:R-:W-:Y:S01]  /*4770*/  @!P3 IMAD.X R5, R95, 0x1, R69, P4 ;  /* 0x000000015f05b824 */ /* 0x000fe200020e0645 */
[----:B---3--:R-:W-:-:S04]  /*4780*/  @!P3 LEA R36, P4, R4, R36, 0x1 ;  /* 0x000000240424b211 */ /* 0x008fc800078808ff */
[----:B------:R-:W-:Y:S02]  /*4790*/  @!P3 LEA.HI.X R37, R4, R37, R5, 0x1, P4 ;  /* 0x000000250425b211 */ /* 0x000fe400020f0c05 */
[----:B------:R-:W-:Y:S02]  /*47a0*/  CS2R R4, SRZ ;  /* 0x0000000000047805 */ /* 0x000fe4000001ff00 */
[----:B------:R-:W-:-:S04]  /*47b0*/  CS2R R34, SRZ ;  /* 0x0000000000227805 */ /* 0x000fc8000001ff00 */
[----:B------:R2:W3:Y:S02]  /*47c0*/  @!P3 LDG.E.128 R4, desc[UR54][R32.64] ;  /* 0x000000362004b981 */ /* 0x0004e4000c1e1d00 */
[----:B--2---:R-:W-:-:S06]  /*47d0*/  CS2R R32, SRZ ;  /* 0x0000000000207805 */ /* 0x004fcc000001ff00 */
[----:B------:R2:W4:Y:S01]  /*47e0*/  @!P3 LDG.E.128 R32, desc[UR54][R36.64] ;  /* 0x000000362420b981 */ /* 0x000522000c1e1d00 */
[----:B0-----:R-:W-:-:S04]  /*47f0*/  @!P2 LEA R14, P3, R38, R14, 0x1 ;  /* 0x0000000e260ea211 */ /* 0x001fc800078608ff */
[----:B------:R-:W-:Y:S02]  /*4800*/  @!P2 LEA.HI.X R15, R38, R15, R39, 0x1, P3 ;  /* 0x0000000f260fa211 */ /* 0x000fe400018f0c27 */
[----:B------:R-:W-:Y:S02]  /*4810*/  CS2R R38, SRZ ;  /* 0x0000000000267805 */ /* 0x000fe4000001ff00 */
[C---:B-1----:R-:W-:Y:S02]  /*4820*/  @!P2 LEA R12, P3, R11.reuse, R12, 0x1 ;  /* 0x0000000c0b0ca211 */ /* 0x042fe400078608ff */
[----:B--2---:R-:W-:Y:S02]  /*4830*/  CS2R R36, SRZ ;  /* 0x0000000000247805 */ /* 0x004fe4000001ff00 */
[----:B------:R-:W-:Y:S02]  /*4840*/  @!P2 LEA.HI.X R13, R11, R13, R40, 0x1, P3 ;  /* 0x0000000d0b0da211 */ /* 0x000fe400018f0c28 */
[----:B------:R-:W-:-:S02]  /*4850*/  CS2R R42, SRZ ;  /* 0x00000000002a7805 */ /* 0x000fc4000001ff00 */
[----:B------:R-:W-:Y:S01]  /*4860*/  CS2R R40, SRZ ;  /* 0x0000000000287805 */ /* 0x000fe2000001ff00 */
[----:B------:R-:W2:Y:S05]  /*4870*/  @!P2 LDG.E.128 R36, desc[UR54][R14.64] ;  /* 0x000000360e24a981 */ /* 0x000eaa000c1e1d00 */
[----:B------:R0:W5:Y:S01]  /*4880*/  @!P2 LDG.E.128 R40, desc[UR54][R12.64] ;  /* 0x000000360c28a981 */ /* 0x000162000c1e1d00 */
[----:B------:R-:W-:Y:S01]  /*4890*/  UISETP.NE.AND UP0, UPT, UR51, 0x3, UPT ;  /* 0x000000033300788c */ /* 0x000fe2000bf05270 */
[----:B------:R-:W-:-:S05]  /*48a0*/  ISETP.GE.AND P2, PT, R18, R88, PT ;  /* 0x000000581200720c */ /* 0x000fca0003f46270 */
[----:B------:R-:W-:Y:S01]  /*48b0*/  PLOP3.LUT P3, PT, PT, PT, UP0, 0x80, 0x0 ;  /* 0x000000000000781c */ /* 0x000fe20003f6f008 */
[----:B---3--:R-:W-:Y:S02]  /*48c0*/  IMAD.MOV.U32 R11, RZ, RZ, R6 ;  /* 0x000000ffff0b7224 */ /* 0x008fe400078e0006 */
[----:B------:R-:W-:Y:S02]  /*48d0*/  IMAD.MOV.U32 R44, RZ, RZ, R7 ;  /* 0x000000ffff2c7224 */ /* 0x000fe400078e0007 */
[----:B------:R-:W-:Y:S01]  /*48e0*/  IMAD.MOV.U32 R45, RZ, RZ, R4 ;  /* 0x000000ffff2d7224 */ /* 0x000fe200078e0004 */
[----:B------:R-:W-:Y:S01]  /*48f0*/  PRMT R114, R114, 0x5410, R11 ;  /* 0x0000541072727816 */ /* 0x000fe2000000000b */
[----:B------:R-:W-:Y:S01]  /*4900*/  IMAD.MOV.U32 R46, RZ, RZ, R5 ;  /* 0x000000ffff2e7224 */ /* 0x000fe200078e0005 */
[----:B------:R-:W-:Y:S02]  /*4910*/  PRMT R109, R44, 0x7610, R109 ;  /* 0x000076102c6d7816 */ /* 0x000fe4000000006d */
[----:B------:R-:W-:-:S02]  /*4920*/  PRMT R116, R45, 0x7610, R116 ;  /* 0x000076102d747816 */ /* 0x000fc40000000074 */
[----:B------:R-:W-:Y:S01]  /*4930*/  PRMT R104, R46, 0x7610, R104 ;  /* 0x000076102e687816 */ /* 0x000fe20000000068 */
[----:B----4-:R-:W-:Y:S02]  /*4940*/  IMAD.MOV.U32 R11, RZ, RZ, R34 ;  /* 0x000000ffff0b7224 */ /* 0x010fe400078e0022 */
[----:B0-----:R-:W-:Y:S02]  /*4950*/  IMAD.MOV.U32 R12, RZ, RZ, R35 ;  /* 0x000000ffff0c7224 */ /* 0x001fe400078e0023 */
[----:B------:R-:W-:Y:S01]  /*4960*/  IMAD.MOV.U32 R13, RZ, RZ, R32 ;  /* 0x000000ffff0d7224 */ /* 0x000fe200078e0020 */
[----:B------:R-:W-:Y:S01]  /*4970*/  PRMT R115, R115, 0x5410, R11 ;  /* 0x0000541073737816 */ /* 0x000fe2000000000b */
[----:B------:R-:W-:Y:S01]  /*4980*/  IMAD.MOV.U32 R14, RZ, RZ, R33 ;  /* 0x000000ffff0e7224 */ /* 0x000fe200078e0021 */
[----:B------:R-:W-:Y:S02]  /*4990*/  PRMT R117, R12, 0x7610, R117 ;  /* 0x000076100c757816 */ /* 0x000fe40000000075 */
[----:B------:R-:W-:-:S02]  /*49a0*/  PRMT R118, R13, 0x7610, R118 ;  /* 0x000076100d767816 */ /* 0x000fc40000000076 */
[----:B------:R-:W-:Y:S01]  /*49b0*/  PRMT R105, R14, 0x7610, R105 ;  /* 0x000076100e697816 */ /* 0x000fe20000000069 */
[----:B--2---:R-:W-:Y:S02]  /*49c0*/  IMAD.MOV.U32 R11, RZ, RZ, R38 ;  /* 0x000000ffff0b7224 */ /* 0x004fe400078e0026 */
[----:B------:R-:W-:Y:S02]  /*49d0*/  IMAD.MOV.U32 R12, RZ, RZ, R39 ;  /* 0x000000ffff0c7224 */ /* 0x000fe400078e0027 */
[----:B------:R-:W-:Y:S01]  /*49e0*/  IMAD.MOV.U32 R13, RZ, RZ, R36 ;  /* 0x000000ffff0d7224 */ /* 0x000fe200078e0024 */
[----:B------:R-:W-:Y:S01]  /*49f0*/  PRMT R115, R11, 0x7610, R115 ;  /* 0x000076100b737816 */ /* 0x000fe20000000073 */
[----:B------:R-:W-:Y:S02]  /*4a00*/  IMAD.MOV.U32 R14, RZ, RZ, R37 ;  /* 0x000000ffff0e7224 */ /* 0x000fe400078e0025 */
[----:B-----5:R-:W-:Y:S01]  /*4a10*/  IMAD.MOV.U32 R11, RZ, RZ, R42 ;  /* 0x000000ffff0b7224 */ /* 0x020fe200078e002a */
[----:B------:R-:W-:Y:S01]  /*4a20*/  PRMT R113, R12, 0x5410, R13 ;  /* 0x000054100c717816 */ /* 0x000fe2000000000d */
        /* <DEDUP_REMOVED lines=9> */
.L_x_2878:
[----:B------:R-:W-:Y:S01]  /*4ac0*/  IMAD R87, R22, 0x8, R23 ;  /* 0x0000000816577824 */ /* 0x000fe200078e0217 */
[----:B------:R-:W-:Y:S01]  /*4ad0*/  SHF.L.U32 R95, R209, 0x1f, RZ ;  /* 0x0000001fd15f7819 */ /* 0x000fe200000006ff */
[----:B------:R-:W0:Y:S01]  /*4ae0*/  LDC R100, c[0x0][0x2f4] ;  /* 0x0000bd00ff647b82 */ /* 0x000e220000000800 */
[----:B------:R-:W-:Y:S02]  /*4af0*/  BSSY B1, `(.L_x_2879) ;  /* 0x0000003000017945 */ /* 0x000fe40003800000 */
[----:B------:R-:W1:Y:S02]  /*4b00*/  SYNCS.PHASECHK.TRANS64.TRYWAIT P4, [R87+URZ+0x22890], R95 ;  /* 0x0228905f570075a7 */ /* 0x000e64000808017f */
[----:B-1----:R-:W-:Y:S05]  /*4b10*/  @!P4 BRA `(.L_x_2880) ;  /* 0x00000208006cc947 */ /* 0x002fea0003800000 */
.L_x_3215:
[----:B------:R-:W-:Y:S05]  /*4b20*/  BSYNC B1 ;  /* 0x0000000000017941 */ /* 0x000fea0003800000 */
.L_x_2879:
[----:B------:R-:W-:Y:S01]  /*4b30*/  UMOV UR4, 0xffffffff ;  /* 0xffffffff00047882 */ /* 0x000fe20000000000 */
[----:B0-----:R-:W-:Y:S02]  /*4b40*/  IMAD.IADD R102, R100, 0x1, -R61 ;  /* 0x0000000164667824 */ /* 0x001fe400078e0a3d */
[----:B------:R-:W-:Y:S05]  /*4b50*/  BRA.DIV UR4, `(.L_x_2881) ;  /* 0x0000020a04707947 */ /* 0x000fea000b800000 */
[----:B------:R0:W2:Y:S04]  /*4b60*/  SHFL.IDX PT, R98, R97, RZ, 0x1c1f ;  /* 0x001c1fff61627589 */ /* 0x0000a800000e0000 */
[----:B------:R0:W3:Y:S02]  /*4b70*/  SHFL.IDX PT, R99, R96, RZ, 0x1c1f ;  /* 0x001c1fff60637589 */ /* 0x0000e400000e0000 */
.L_x_3219:
        /* <DEDUP_REMOVED lines=9> */
[----:B------:R-:W-:Y:S01]  /*4c10*/  LEA.HI R11, R12, R11, RZ, 0x4 ;  /* 0x0000000b0c0b7211 */ /* 0x000fe200078f20ff */
[----:B------:R-:W-:-:S03]  /*4c20*/  IMAD R12, R22, 0x1800, R85 ;  /* 0x00001800160c7824 */ /* 0x000fc600078e0255 */
[----:B------:R-:W-:Y:S01]  /*4c30*/  LEA.HI.SX32 R11, R11, R70, 0x1c ;  /* 0x000000460b0b7211 */ /* 0x000fe200078fe2ff */
[----:B------:R-:W-:-:S04]  /*4c40*/  IMAD R12, R12, 0x2, R23 ;  /* 0x000000020c0c7824 */ /* 0x000fc800078e0217 */
[----:B------:R-:W-:-:S05]  /*4c50*/  IMAD.SHL.U32 R11, R11, 0x8, RZ ;  /* 0x000000080b0b7824 */ /* 0x000fca00078e00ff */
[----:B------:R-:W-:-:S04]  /*4c60*/  LOP3.LUT R13, R73, 0x38, R11, 0xf8, !PT ;  /* 0x00000038490d7812 */ /* 0x000fc800078ef80b */
[----:B------:R-:W-:-:S05]  /*4c70*/  LOP3.LUT R13, R13, R76, RZ, 0x3c, !PT ;  /* 0x0000004c0d0d7212 */ /* 0x000fca00078e3cff */
[----:B----4-:R-:W-:-:S04]  /*4c80*/  IMAD R13, R14, 0x200, R13 ;  /* 0x000002000e0d7824 */ /* 0x010fc800078e020d */
[----:B------:R-:W-:-:S04]  /*4c90*/  IMAD R14, R22, 0x1800, R13 ;  /* 0x00001800160e7824 */ /* 0x000fc800078e020d */
[----:B------:R-:W-:Y:S02]  /*4ca0*/  IMAD R44, R14, 0x2, R23 ;  /* 0x000000020e2c7824 */ /* 0x000fe400078e0217 */
[----:B------:R-:W2:Y:S04]  /*4cb0*/  LDS.128 R12, [R12+0x1c400] ;  /* 0x01c400000c0c7984 */ /* 0x000ea80000000c00 */
[----:B------:R-:W3:Y:S01]  /*4cc0*/  LDS.128 R44, [R44+0x1c400] ;  /* 0x01c400002c2c7984 */ /* 0x000ee20000000c00 */
[----:B------:R-:W-:Y:S05]  /*4cd0*/  @P2 BRA `(.L_x_2885) ;  /* 0x0000000400702947 */ /* 0x000fea0003800000 */
[----:B------:R-:W-:Y:S01]  /*4ce0*/  SHF.R.U32.HI R101, RZ, 0x10, R33 ;  /* 0x00000010ff657819 */ /* 0x000fe20000011621 */
[----:B---3--:R-:W-:Y:S01]  /*4cf0*/  IMAD.U32 R107, R45, 0x10000, RZ ;  /* 0x000100002d6b7824 */ /* 0x008fe200078e00ff */
[----:B------:R-:W-:Y:S02]  /*4d00*/  SHF.R.U32.HI R103, RZ, 0x10, R5 ;  /* 0x00000010ff677819 */ /* 0x000fe40000011605 */
[----:B------:R-:W-:Y:S01]  /*4d10*/  PRMT R101, R105, 0x5410, R101 ;  /* 0x0000541069657816 */ /* 0x000fe20000000065 */
[----:B--2---:R-:W-:Y:S01]  /*4d20*/  IMAD.U32 R105, R13, 0x10000, RZ ;  /* 0x000100000d697824 */ /* 0x004fe200078e00ff */
[----:B------:R-:W-:Y:S02]  /*4d30*/  PRMT R103, R104, 0x5410, R103 ;  /* 0x0000541068677816 */ /* 0x000fe40000000067 */
[----:B------:R-:W-:Y:S01]  /*4d40*/  LOP3.LUT R110, R45, 0xffff0000, RZ, 0xc0, !PT ;  /* 0xffff00002d6e7812 */ /* 0x000fe200078ec0ff */
[C---:B------:R-:W-:Y:S01]  /*4d50*/  IMAD.U32 R104, R101.reuse, 0x10000, RZ ;  /* 0x0001000065687824 */ /* 0x040fe200078e00ff */
[----:B------:R-:W-:Y:S01]  /*4d60*/  LOP3.LUT R101, R101, 0xffff0000, RZ, 0xc0, !PT ;  /* 0xffff000065657812 */ /* 0x000fe200078ec0ff */
[C---:B------:R-:W-:Y:S01]  /*4d70*/  IMAD.U32 R106, R103.reuse, 0x10000, RZ ;  /* 0x00010000676a7824 */ /* 0x040fe200078e00ff */
[----:B------:R-:W-:Y:S01]  /*4d80*/  LOP3.LUT R103, R103, 0xffff0000, RZ, 0xc0, !PT ;  /* 0xffff000067677812 */ /* 0x000fe200078ec0ff */
[C---:B------:R-:W-:Y:S01]  /*4d90*/  FMUL.FTZ R108, R107.reuse, R104 ;  /* 0x000000686b6c7220 */ /* 0x040fe20000410000 */
[----:B------:R-:W-:Y:S01]  /*4da0*/  SHF.R.U64 R33, R32, 0x10, R33 ;  /* 0x0000001020217819 */ /* 0x000fe20000001221 */
[-C--:B------:R-:W-:Y:S01]  /*4db0*/  FMUL.FTZ R107, R107, R106.reuse ;  /* 0x0000006a6b6b7220 */ /* 0x080fe20000410000 */
[C---:B------:R-:W-:Y:S01]  /*4dc0*/  FMUL.FTZ R45, R110.reuse, R101 ;  /* 0x000000656e2d7220 */ /* 0x040fe20000410000 */
[----:B------:R-:W-:Y:S01]  /*4dd0*/  FFMA.FTZ R106, R105, R106, -R108 ;  /* 0x0000006a696a7223 */ /* 0x000fe2000001086c */
[----:B------:R-:W-:Y:S01]  /*4de0*/  LOP3.LUT R108, R13, 0xffff0000, RZ, 0xc0, !PT ;  /* 0xffff00000d6c7812 */ /* 0x000fe200078ec0ff */
[----:B------:R-:W-:Y:S01]  /*4df0*/  FFMA.FTZ R104, R105, R104, R107 ;  /* 0x0000006869687223 */ /* 0x000fe2000001006b */
[----:B------:R-:W-:Y:S01]  /*4e00*/  SHF.R.U32.HI R105, RZ, 0x10, R35 ;  /* 0x00000010ff697819 */ /* 0x000fe20000011623 */
[-C--:B------:R-:W-:Y:S01]  /*4e10*/  FMUL.FTZ R110, R110, R103.reuse ;  /* 0x000000676e6e7220 */ /* 0x080fe20000410000 */
[----:B------:R-:W-:Y:S01]  /*4e20*/  SHF.R.U32.HI R107, RZ, 0x10, R7 ;  /* 0x00000010ff6b7819 */ /* 0x000fe20000011607 */
[C---:B------:R-:W-:Y:S01]  /*4e30*/  FFMA.FTZ R45, R108.reuse, R103, -R45 ;  /* 0x000000676c2d7223 */ /* 0x040fe2000001082d */
[----:B------:R-:W-:Y:S01]  /*4e40*/  PRMT R105, R117, 0x5410, R105 ;  /* 0x0000541075697816 */ /* 0x000fe20000000069 */
[----:B------:R-:W-:Y:S01]  /*4e50*/  FFMA.FTZ R13, R108, R101, R110 ;  /* 0x000000656c0d7223 */ /* 0x000fe2000001006e */
[----:B------:R-:W-:Y:S01]  /*4e60*/  PRMT R107, R109, 0x5410, R107 ;  /* 0x000054106d6b7816 */ /* 0x000fe2000000006b */
[----:B------:R-:W-:Y:S01]  /*4e70*/  IMAD.U32 R110, R47, 0x10000, RZ ;  /* 0x000100002f6e7824 */ /* 0x000fe200078e00ff */
[----:B------:R-:W-:Y:S01]  /*4e80*/  SHF.R.U64 R5, R4, 0x10, R5 ;  /* 0x0000001004057819 */ /* 0x000fe20000001205 */
[C---:B------:R-:W-:Y:S01]  /*4e90*/  IMAD.U32 R103, R105.reuse, 0x10000, RZ ;  /* 0x0001000069677824 */ /* 0x040fe200078e00ff */
[----:B------:R-:W-:Y:S01]  /*4ea0*/  LOP3.LUT R32, R105, 0xffff0000, RZ, 0xc0, !PT ;  /* 0xffff000069207812 */ /* 0x000fe200078ec0ff */
[----:B------:R-:W-:Y:S01]  /*4eb0*/  IMAD.U32 R101, R107, 0x10000, RZ ;  /* 0x000100006b657824 */ /* 0x000fe200078e00ff */
[----:B------:R-:W-:Y:S01]  /*4ec0*/  LOP3.LUT R47, R47, 0xffff0000, RZ, 0xc0, !PT ;  /* 0xffff00002f2f7812 */ /* 0x000fe200078ec0ff */
[----:B------:R-:W-:Y:S01]  /*4ed0*/  FMUL.FTZ R109, R110, R103 ;  /* 0x000000676e6d7220 */ /* 0x000fe20000410000 */
[----:B------:R-:W-:-:S02]  /*4ee0*/  IMAD.U32 R108, R15, 0x10000, RZ ;  /* 0x000100000f6c7824 */ /* 0x000fc400078e00ff */
[-C--:B------:R-:W-:Y:S01]  /*4ef0*/  FMUL.FTZ R110, R110, R101.reuse ;  /* 0x000000656e6e7220 */ /* 0x080fe20000410000 */
[----:B------:R-:W-:Y:S01]  /*4f00*/  LOP3.LUT R4, R107, 0xffff0000, RZ, 0xc0, !PT ;  /* 0xffff00006b047812 */ /* 0x000fe200078ec0ff */
[C---:B------:R-:W-:Y:S02]  /*4f10*/  FFMA.FTZ R101, R108.reuse, R101, -R109 ;  /* 0x000000656c657223 */ /* 0x040fe4000001086d */
[----:B------:R-:W-:Y:S01]  /*4f20*/  FFMA.FTZ R103, R108, R103, R110 ;  /* 0x000000676c677223 */ /* 0x000fe2000001006e */
[----:B------:R-:W-:Y:S01]  /*4f30*/  LOP3.LUT R15, R15, 0xffff0000, RZ, 0xc0, !PT ;  /* 0xffff00000f0f7812 */ /* 0x000fe200078ec0ff */
[C---:B------:R-:W-:Y:S01]  /*4f40*/  FMUL.FTZ R108, R47.reuse, R32 ;  /* 0x000000202f6c7220 */ /* 0x040fe20000410000 */
[-C--:B------:R-:W-:Y:S01]  /*4f50*/  FMUL.FTZ R47, R47, R4.reuse ;  /* 0x000000042f2f7220 */ /* 0x080fe20000410000 */
[----:B------:R-:W-:Y:S01]  /*4f60*/  PRMT R5, R116, 0x5410, R5 ;  /* 0x0000541074057816 */ /* 0x000fe20000000005 */
[----:B------:R-:W-:Y:S02]  /*4f70*/  IMAD.U32 R110, R44, 0x10000, RZ ;  /* 0x000100002c6e7824 */ /* 0x000fe400078e00ff */
[C---:B------:R-:W-:Y:S01]  /*4f80*/  FFMA.FTZ R4, R15.reuse, R4, -R108 ;  /* 0x000000040f047223 */ /* 0x040fe2000001086c */
[----:B------:R-:W-:Y:S01]  /*4f90*/  FFMA.FTZ R32, R15, R32, R47 ;  /* 0x000000200f207223 */ /* 0x000fe2000001002f */
[----:B------:R-:W-:Y:S01]  /*4fa0*/  PRMT R15, R118, 0x5410, R33 ;  /* 0x00005410760f7816 */ /* 0x000fe20000000021 */
[C---:B------:R-:W-:Y:S01]  /*4fb0*/  IMAD.U32 R47, R5.reuse, 0x10000, RZ ;  /* 0x00010000052f7824 */ /* 0x040fe200078e00ff */
[----:B------:R-:W-:Y:S01]  /*4fc0*/  LOP3.LUT R44, R44, 0xffff0000, RZ, 0xc0, !PT ;  /* 0xffff00002c2c7812 */ /* 0x000fe200078ec0ff */
[----:B------:R-:W-:Y:S01]  /*4fd0*/  IMAD.U32 R108, R12, 0x10000, RZ ;  /* 0x000100000c6c7824 */ /* 0x000fe200078e00ff */
[----:B------:R-:W-:Y:S01]  /*4fe0*/  LOP3.LUT R5, R5, 0xffff0000, RZ, 0xc0, !PT ;  /* 0xffff000005057812 */ /* 0x000fe200078ec0ff */
[C---:B------:R-:W-:Y:S01]  /*4ff0*/  IMAD.U32 R33, R15.reuse, 0x10000, RZ ;  /* 0x000100000f217824 */ /* 0x040fe200078e00ff */
[----:B------:R-:W-:-:S02]  /*5000*/  LOP3.LUT R15, R15, 0xffff0000, RZ, 0xc0, !PT ;  /* 0xffff00000f0f7812 */ /* 0x000fc400078ec0ff */
[----:B------:R-:W-:Y:S01]  /*5010*/  SHF.R.U64 R34, R34, 0x10, R35 ;  /* 0x0000001022227819 */ /* 0x000fe20000001223 */
[C---:B------:R-:W-:Y:S01]  /*5020*/  FMUL.FTZ R105, R110.reuse, R33 ;  /* 0x000000216e697220 */ /* 0x040fe20000410000 */
[----:B------:R-:W-:Y:S01]  /*5030*/  FMUL.FTZ R110, R110, R47 ;  /* 0x0000002f6e6e7220 */ /* 0x000fe20000410000 */
[----:B------:R-:W-:Y:S01]  /*5040*/  SHF.R.U64 R6, R6, 0x10, R7 ;  /* 0x0000001006067819 */ /* 0x000fe20000001207 */
[----:B------:R-:W-:Y:S01]  /*5050*/  FMUL.FTZ R7, R44, R15 ;  /* 0x0000000f2c077220 */ /* 0x000fe20000410000 */
[C---:B------:R-:W-:Y:S01]  /*5060*/  FFMA.FTZ R47, R108.reuse, R47, -R105 ;  /* 0x0000002f6c2f7223 */ /* 0x040fe20000010869 */
[----:B------:R-:W-:Y:S01]  /*5070*/  FFMA.FTZ R110, R108, R33, R110 ;  /* 0x000000216c6e7223 */ /* 0x000fe2000001006e */
[----:B------:R-:W-:Y:S01]  /*5080*/  LOP3.LUT R108, R12, 0xffff0000, RZ, 0xc0, !PT ;  /* 0xffff00000c6c7812 */ /* 0x000fe200078ec0ff */
[-C--:B------:R-:W-:Y:S01]  /*5090*/  FMUL.FTZ R44, R44, R5.reuse ;  /* 0x000000052c2c7220 */ /* 0x080fe20000410000 */
        /* <DEDUP_REMOVED lines=10> */
[----:B------:R-:W-:-:S02]  /*5140*/  IMAD.U32 R15, R14, 0x10000, RZ ;  /* 0x000100000e0f7824 */ /* 0x000fc400078e00ff */
[C---:B------:R-:W-:Y:S01]  /*5150*/  FMUL.FTZ R116, R7.reuse, R108 ;  /* 0x0000006c07747220 */ /* 0x040fe20000410000 */
[-C--:B------:R-:W-:Y:S01]  /*5160*/  FMUL.FTZ R33, R7, R44.reuse ;  /* 0x0000002c07217220 */ /* 0x080fe20000410000 */
[----:B------:R-:W-:Y:S01]  /*5170*/  LOP3.LUT R14, R14, 0xffff0000, RZ, 0xc0, !PT ;  /* 0xffff00000e0e7812 */ /* 0x000fe200078ec0ff */
[----:B------:R-:W-:Y:S01]  /*5180*/  FMUL.FTZ R105, R46, R35 ;  /* 0x000000232e697220 */ /* 0x000fe20000410000 */
[C---:B------:R-:W-:Y:S01]  /*5190*/  FFMA.FTZ R7, R15.reuse, R44, -R116 ;  /* 0x0000002c0f077223 */ /* 0x040fe20000010874 */
[----:B------:R-:W-:Y:S01]  /*51a0*/  FFMA.FTZ R15, R15, R108, R33 ;  /* 0x0000006c0f0f7223 */ /* 0x000fe20000010021 */
[----:B------:R-:W-:Y:S02]  /*51b0*/  LOP3.LUT R33, R6, 0xffff0000, RZ, 0xc0, !PT ;  /* 0xffff000006217812 */ /* 0x000fe400078ec0ff */
[----:B------:R-:W-:Y:S02]  /*51c0*/  F2FP.BF16.F32.PACK_AB R4, R4, R101 ;  /* 0x000000650404723e */ /* 0x000fe400000010ff */
[----:B------:R-:W-:Y:S01]  /*51d0*/  F2FP.BF16.F32.PACK_AB R104, R13, R104 ;  /* 0x000000680d68723e */ /* 0x000fe200000010ff */
[-C--:B------:R-:W-:Y:S01]  /*51e0*/  FMUL.FTZ R46, R46, R33.reuse ;  /* 0x000000212e2e7220 */ /* 0x080fe20000410000 */
[----:B------:R-:W-:Y:S01]  /*51f0*/  FFMA.FTZ R6, R14, R33, -R105 ;  /* 0x000000210e067223 */ /* 0x000fe20000010869 */
[----:B------:R-:W-:Y:S01]  /*5200*/  F2FP.BF16.F32.PACK_AB R32, R32, R103 ;  /* 0x000000672020723e */ /* 0x000fe200000010ff */
[----:B------:R-:W-:-:S02]  /*5210*/  IMAD.MOV.U32 R13, RZ, RZ, R45 ;  /* 0x000000ffff0d7224 */ /* 0x000fc400078e002d */
[----:B------:R-:W-:Y:S01]  /*5220*/  FFMA.FTZ R46, R14, R35, R46 ;  /* 0x000000230e2e7223 */ /* 0x000fe2000001002e */
[----:B------:R-:W-:Y:S01]  /*5230*/  F2FP.BF16.F32.PACK_AB R12, R12, R47 ;  /* 0x0000002f0c0c723e */ /* 0x000fe200000010ff */
[----:B------:R-:W-:Y:S01]  /*5240*/  IMAD.MOV.U32 R45, RZ, RZ, R104 ;  /* 0x000000ffff2d7224 */ /* 0x000fe200078e0068 */
[----:B------:R-:W-:Y:S01]  /*5250*/  F2FP.BF16.F32.PACK_AB R44, R5, R110 ;  /* 0x0000006e052c723e */ /* 0x000fe200000010ff */
[----:B------:R-:W-:Y:S01]  /*5260*/  IMAD.MOV.U32 R47, RZ, RZ, R32 ;  /* 0x000000ffff2f7224 */ /* 0x000fe200078e0020 */
[----:B------:R-:W-:Y:S01]  /*5270*/  F2FP.BF16.F32.PACK_AB R46, R46, R15 ;  /* 0x0000000f2e2e723e */ /* 0x000fe200000010ff */
[----:B------:R-:W-:Y:S01]  /*5280*/  IMAD.MOV.U32 R15, RZ, RZ, R4 ;  /* 0x000000ffff0f7224 */ /* 0x000fe200078e0004 */
[----:B------:R-:W-:-:S07]  /*5290*/  F2FP.BF16.F32.PACK_AB R14, R6, R7 ;  /* 0x00000007060e723e */ /* 0x000fce00000010ff */
.L_x_2885:
[----:B------:R-:W-:Y:S05]  /*52a0*/  BSYNC B2 ;  /* 0x0000000000027941 */ /* 0x000fea0003800000 */
.L_x_2884:
[----:B------:R-:W-:Y:S01]  /*52b0*/  ISETP.GE.AND P4, PT, R11, R100, PT ;  /* 0x000000640b00720c */ /* 0x000fe20003f86270 */
[----:B------:R-:W-:Y:S01]  /*52c0*/  IMAD.MOV.U32 R4, RZ, RZ, R99 ;  /* 0x000000ffff047224 */ /* 0x000fe200078e0063 */
[----:B--2---:R4:W-:Y:S01]  /*52d0*/  ST.E.128 desc[UR54][R88.64], R12 ;  /* 0x0000000c58007985 */ /* 0x0049e2000c101d36 */
[----:B------:R-:W-:-:S10]  /*52e0*/  IMAD.MOV.U32 R5, RZ, RZ, R98 ;  /* 0x000000ffff057224 */ /* 0x000fd400078e0062 */
[----:B------:R-:W-:-:S05]  /*52f0*/  @!P4 IMAD.WIDE R4, R11, 0x2, R4 ;  /* 0x000000020b04c825 */ /* 0x000fca00078e0204 */
[----:B---3--:R4:W-:Y:S02]  /*5300*/  @!P4 ST.E.128 desc[UR54][R4.64], R44 ;  /* 0x0000002c0400c985 */ /* 0x0089e4000c101d36 */
.L_x_2883:
[----:B------:R-:W-:Y:S05]  /*5310*/  BSYNC B1 ;  /* 0x0000000000017941 */ /* 0x000fea0003800000 */
.L_x_2882:
[----:B------:R-:W-:-:S03]  /*5320*/  UMOV UR4, 0xffffffff ;  /* 0xffffffff00047882 */ /* 0x000fc60000000000 */
[----:B------:R-:W-:Y:S05]  /*5330*/  BRA.DIV UR4, `(.L_x_2886) ;  /* 0x0000020204c47947 */ /* 0x000fea000b800000 */
[----:B0-----:R-:W0:Y:S04]  /*5340*/  SHFL.IDX PT, R97, R97, 0x1, 0x1c1f ;  /* 0x003c1f0061617f89 */ /* 0x001e2800000e0000 */
[----:B------:R-:W0:Y:S02]  /*5350*/  SHFL.IDX PT, R96, R96, 0x1, 0x1c1f ;  /* 0x003c1f0060607f89 */ /* 0x000e2400000e0000 */
.L_x_3223:
[----:B----4-:R-:W-:-:S05]  /*5360*/  VIADD R4, R204, 0x40 ;  /* 0x00000040cc047836 */ /* 0x010fca0000000000 */
[----:B------:R-:W-:-:S13]  /*5370*/  ISETP.GE.OR P4, PT, R4, R94, P1 ;  /* 0x0000005e0400720c */ /* 0x000fda0000f86670 */
[----:B------:R-:W-:Y:S05]  /*5380*/  @P4 BRA `(.L_x_2871) ;  /* 0x0000000c000c4947 */ /* 0x000fea0003800000 */
[----:B------:R-:W4:Y:S01]  /*5390*/  LDL R6, [R1+0x2c] ;  /* 0x00002c0001067983 */ /* 0x000f220000100800 */
        /* <DEDUP_REMOVED lines=25> */
[----:B------:R-:W-:Y:S01]  /*5530*/  SHF.R.U64 R34, R36, 0x10, R37 ;  /* 0x0000001024227819 */ /* 0x000fe20000001225 */
[----:B----4-:R-:W-:Y:S01]  /*5540*/  IMAD.U32 R88, R13, 0x10000, RZ ;  /* 0x000100000d587824 */ /* 0x010fe200078e00ff */
[----:B------:R-:W-:Y:S01]  /*5550*/  SHF.R.U32.HI R89, RZ, 0x10, R41 ;  /* 0x00000010ff597819 */ /* 0x000fe20000011629 */
[----:B------:R-:W-:Y:S01]  /*5560*/  IMAD.U32 R47, R15, 0x10000, RZ ;  /* 0x000100000f2f7824 */ /* 0x000fe200078e00ff */
[----:B------:R-:W-:Y:S02]  /*5570*/  SHF.R.U32.HI R36, RZ, 0x10, R37 ;  /* 0x00000010ff247819 */ /* 0x000fe40000011625 */
[----:B------:R-:W-:Y:S02]  /*5580*/  PRMT R114, R114, 0x5410, R89 ;  /* 0x0000541072727816 */ /* 0x000fe40000000059 */
[----:B------:R-:W-:Y:S02]  /*5590*/  SHF.R.U64 R35, R38, 0x10, R39 ;  /* 0x0000001026237819 */ /* 0x000fe40000001227 */
[----:B------:R-:W-:Y:S01]  /*55a0*/  PRMT R36, R112, 0x5432, R36 ;  /* 0x0000543270247816 */ /* 0x000fe20000000024 */
[----:B------:R-:W-:Y:S01]  /*55b0*/  IMAD.U32 R89, R114, 0x10000, RZ ;  /* 0x0001000072597824 */ /* 0x000fe200078e00ff */
[----:B------:R-:W-:Y:S01]  /*55c0*/  SHF.R.U64 R38, R40, 0x10, R41 ;  /* 0x0000001028267819 */ /* 0x000fe20000001229 */
[----:B0-----:R-:W-:Y:S01]  /*55d0*/  IMAD.U32 R41, R5, 0x10000, RZ ;  /* 0x0001000005297824 */ /* 0x001fe200078e00ff */
[----:B------:R-:W-:Y:S01]  /*55e0*/  SHF.R.U32.HI R46, RZ, 0x10, R43 ;  /* 0x00000010ff2e7819 */ /* 0x000fe2000001162b */
[----:B--2---:R-:W-:Y:S01]  /*55f0*/  FMUL.FTZ R98, R88, R89 ;  /* 0x0000005958627220 */ /* 0x004fe20000410000 */
[----:B------:R-:W-:Y:S01]  /*5600*/  PRMT R115, R115, 0x5410, R35 ;  /* 0x0000541073737816 */ /* 0x000fe20000000023 */
[----:B------:R-:W-:Y:S01]  /*5610*/  IMAD.U32 R35, R36, 0x10000, RZ ;  /* 0x0001000024237824 */ /* 0x000fe200078e00ff */
[----:B------:R-:W-:Y:S01]  /*5620*/  SHF.R.U32.HI R44, RZ, 0x10, R39 ;  /* 0x00000010ff2c7819 */ /* 0x000fe20000011627 */
[----:B------:R-:W-:Y:S01]  /*5630*/  IMAD.U32 R39, R6, 0x10000, RZ ;  /* 0x0001000006277824 */ /* 0x000fe200078e00ff */
[----:B------:R-:W-:-:S02]  /*5640*/  PRMT R38, R111, 0x5432, R38 ;  /* 0x000054326f267816 */ /* 0x000fc40000000026 */
[----:B------:R-:W-:Y:S01]  /*5650*/  SHF.R.U64 R45, R42, 0x10, R43 ;  /* 0x000000102a2d7819 */ /* 0x000fe2000000122b */
[----:B------:R-:W-:Y:S01]  /*5660*/  IMAD.U32 R42, R7, 0x10000, RZ ;  /* 0x00010000072a7824 */ /* 0x000fe200078e00ff */
[----:B------:R-:W-:Y:S01]  /*5670*/  PRMT R111, R111, 0x5410, R46 ;  /* 0x000054106f6f7816 */ /* 0x000fe2000000002e */
[-C--:B------:R-:W-:Y:S01]  /*5680*/  FMUL.FTZ R46, R88, R35.reuse ;  /* 0x00000023582e7220 */ /* 0x080fe20000410000 */
[----:B------:R-:W-:Y:S01]  /*5690*/  LOP3.LUT R43, R13, 0xffff0000, RZ, 0xc0, !PT ;  /* 0xffff00000d2b7812 */ /* 0x000fe200078ec0ff */
[----:B------:R-:W-:Y:S01]  /*56a0*/  FFMA.FTZ R35, R41, R35, -R98 ;  /* 0x0000002329237223 */ /* 0x000fe20000010862 */
[----:B------:R-:W-:Y:S01]  /*56b0*/  PRMT R34, R113, 0x5432, R34 ;  /* 0x0000543271227816 */ /* 0x000fe20000000022 */
[----:B------:R-:W-:Y:S01]  /*56c0*/  FFMA.FTZ R41, R41, R89, R46 ;  /* 0x0000005929297223 */ /* 0x000fe2000001002e */
        /* <DEDUP_REMOVED lines=8> */
[----:B------:R-:W-:Y:S01]  /*5750*/  PRMT R112, R112, 0x5410, R45 ;  /* 0x0000541070707816 */ /* 0x000fe2000000002d */
[----:B------:R-:W-:-:S02]  /*5760*/  IMAD.U32 R45, R113, 0x10000, RZ ;  /* 0x00010000712d7824 */ /* 0x000fc400078e00ff */
[----:B------:R-:W-:Y:S01]  /*5770*/  FMUL.FTZ R98, R43, R44 ;  /* 0x0000002c2b627220 */ /* 0x000fe20000410000 */
[----:B------:R-:W-:Y:S01]  /*5780*/  FMUL.FTZ R43, R47, R88 ;  /* 0x000000582f2b7220 */ /* 0x000fe20000410000 */
[----:B------:R-:W-:Y:S01]  /*5790*/  FFMA.FTZ R44, R37, R44, R46 ;  /* 0x0000002c252c7223 */ /* 0x000fe2000001002e */
[----:B------:R-:W-:Y:S01]  /*57a0*/  LOP3.LUT R15, R15, 0xffff0000, RZ, 0xc0, !PT ;  /* 0xffff00000f0f7812 */ /* 0x000fe200078ec0ff */
[-C--:B------:R-:W-:Y:S01]  /*57b0*/  FMUL.FTZ R47, R47, R45.reuse ;  /* 0x0000002d2f2f7220 */ /* 0x080fe20000410000 */
[----:B------:R-:W-:Y:S01]  /*57c0*/  LOP3.LUT R102, R111, 0xffff0000, RZ, 0xc0, !PT ;  /* 0xffff00006f667812 */ /* 0x000fe200078ec0ff */
[----:B------:R-:W-:Y:S01]  /*57d0*/  FFMA.FTZ R36, R37, R36, -R98 ;  /* 0x0000002425247223 */ /* 0x000fe20000010862 */
[----:B------:R-:W-:Y:S01]  /*57e0*/  LOP3.LUT R46, R113, 0xffff0000, RZ, 0xc0, !PT ;  /* 0xffff0000712e7812 */ /* 0x000fe200078ec0ff */
[C---:B------:R-:W-:Y:S01]  /*57f0*/  FFMA.FTZ R37, R42.reuse, R45, -R43 ;  /* 0x0000002d2a257223 */ /* 0x040fe2000001082b */
[----:B------:R-:W-:Y:S01]  /*5800*/  LOP3.LUT R7, R7, 0xffff0000, RZ, 0xc0, !PT ;  /* 0xffff000007077812 */ /* 0x000fe200078ec0ff */
[----:B------:R-:W-:Y:S01]  /*5810*/  FFMA.FTZ R42, R42, R88, R47 ;  /* 0x000000582a2a7223 */ /* 0x000fe2000001002f */
[----:B------:R-:W-:Y:S01]  /*5820*/  IMAD.U32 R98, R38, 0x10000, RZ ;  /* 0x0001000026627824 */ /* 0x000fe200078e00ff */
[----:B------:R-:W-:Y:S01]  /*5830*/  LOP3.LUT R12, R12, 0xffff0000, RZ, 0xc0, !PT ;  /* 0xffff00000c0c7812 */ /* 0x000fe200078ec0ff */
[----:B------:R-:W-:Y:S01]  /*5840*/  FMUL.FTZ R104, R15, R102 ;  /* 0x000000660f687220 */ /* 0x000fe20000410000 */
[----:B------:R-:W-:-:S02]  /*5850*/  IMAD.U32 R88, R34, 0x10000, RZ ;  /* 0x0001000022587824 */ /* 0x000fc400078e00ff */
[-C--:B------:R-:W-:Y:S01]  /*5860*/  FMUL.FTZ R106, R15, R46.reuse ;  /* 0x0000002e0f6a7220 */ /* 0x080fe20000410000 */
[----:B------:R-:W-:Y:S01]  /*5870*/  LOP3.LUT R43, R38, 0xffff0000, RZ, 0xc0, !PT ;  /* 0xffff0000262b7812 */ /* 0x000fe200078ec0ff */
[----:B------:R-:W-:Y:S01]  /*5880*/  FFMA.FTZ R46, R7, R46, -R104 ;  /* 0x0000002e072e7223 */ /* 0x000fe20000010868 */
[----:B------:R-:W-:Y:S01]  /*5890*/  LOP3.LUT R15, R34, 0xffff0000, RZ, 0xc0, !PT ;  /* 0xffff0000220f7812 */ /* 0x000fe200078ec0ff */
[C---:B------:R-:W-:Y:S01]  /*58a0*/  FMUL.FTZ R34, R13.reuse, R98 ;  /* 0x000000620d227220 */ /* 0x040fe20000410000 */
[----:B------:R-:W-:Y:S01]  /*58b0*/  LOP3.LUT R4, R4, 0xffff0000, RZ, 0xc0, !PT ;  /* 0xffff000004047812 */ /* 0x000fe200078ec0ff */
[----:B------:R-:W-:Y:S01]  /*58c0*/  FMUL.FTZ R13, R13, R88 ;  /* 0x000000580d0d7220 */ /* 0x000fe20000410000 */
[----:B------:R-:W-:Y:S01]  /*58d0*/  FFMA.FTZ R47, R7, R102, R106 ;  /* 0x00000066072f7223 */ /* 0x000fe2000001006a */
[----:B------:R-:W-:Y:S01]  /*58e0*/  FMUL.FTZ R7, R12, R43 ;  /* 0x0000002b0c077220 */ /* 0x000fe20000410000 */
[----:B------:R-:W-:Y:S01]  /*58f0*/  LOP3.LUT R40, R6, 0xffff0000, RZ, 0xc0, !PT ;  /* 0xffff000006287812 */ /* 0x000fe200078ec0ff */
[----:B------:R-:W-:-:S02]  /*5900*/  IMAD.U32 R6, R14, 0x10000, RZ ;  /* 0x000100000e067824 */ /* 0x000fc400078e00ff */
[C---:B------:R-:W-:Y:S01]  /*5910*/  FFMA.FTZ R34, R5.reuse, R88, -R34 ;  /* 0x0000005805227223 */ /* 0x040fe20000010822 */
[----:B------:R-:W-:Y:S01]  /*5920*/  FFMA.FTZ R98, R5, R98, R13 ;  /* 0x0000006205627223 */ /* 0x000fe2000001000d */
[-C--:B------:R-:W-:Y:S01]  /*5930*/  FMUL.FTZ R45, R12, R15.reuse ;  /* 0x0000000f0c2d7220 */ /* 0x080fe20000410000 */
[----:B------:R-:W-:Y:S01]  /*5940*/  LOP3.LUT R14, R14, 0xffff0000, RZ, 0xc0, !PT ;  /* 0xffff00000e0e7812 */ /* 0x000fe200078ec0ff */
[----:B------:R-:W-:Y:S01]  /*5950*/  FFMA.FTZ R15, R4, R15, -R7 ;  /* 0x0000000f040f7223 */ /* 0x000fe20000010807 */
[C---:B------:R-:W-:Y:S01]  /*5960*/  IMAD.U32 R5, R115.reuse, 0x10000, RZ ;  /* 0x0001000073057824 */ /* 0x040fe200078e00ff */
[C---:B------:R-:W-:Y:S01]  /*5970*/  LOP3.LUT R13, R112.reuse, 0xffff0000, RZ, 0xc0, !PT ;  /* 0xffff0000700d7812 */ /* 0x040fe200078ec0ff */
[----:B------:R-:W-:Y:S01]  /*5980*/  IMAD.U32 R7, R112, 0x10000, RZ ;  /* 0x0001000070077824 */ /* 0x000fe200078e00ff */
[----:B------:R-:W-:Y:S01]  /*5990*/  LOP3.LUT R115, R115, 0xffff0000, RZ, 0xc0, !PT ;  /* 0xffff000073737812 */ /* 0x000fe200078ec0ff */
[----:B------:R-:W-:Y:S01]  /*59a0*/  FFMA.FTZ R45, R4, R43, R45 ;  /* 0x0000002b042d7223 */ /* 0x000fe2000001002d */
[----:B------:R-:W-:Y:S01]  /*59b0*/  F2FP.BF16.F32.PACK_AB R41, R44, R41 ;  /* 0x000000292c29723e */ /* 0x000fe200000010ff */
[----:B------:R-:W-:Y:S01]  /*59c0*/  FMUL.FTZ R4, R6, R7 ;  /* 0x0000000706047220 */ /* 0x000fe20000410000 */
[----:B------:R-:W-:Y:S01]  /*59d0*/  FMUL.FTZ R43, R14, R13 ;  /* 0x0000000d0e2b7220 */ /* 0x000fe20000410000 */
[----:B------:R-:W-:Y:S01]  /*59e0*/  FMUL.FTZ R6, R6, R5 ;  /* 0x0000000506067220 */ /* 0x000fe20000410000 */
[----:B------:R-:W-:Y:S01]  /*59f0*/  FMUL.FTZ R14, R14, R115 ;  /* 0x000000730e0e7220 */ /* 0x000fe20000410000 */
[C---:B------:R-:W-:Y:S01]  /*5a00*/  FFMA.FTZ R4, R39.reuse, R5, -R4 ;  /* 0x0000000527047223 */ /* 0x040fe20000010804 */
[C---:B------:R-:W-:Y:S01]  /*5a10*/  FFMA.FTZ R43, R40.reuse, R115, -R43 ;  /* 0x00000073282b7223 */ /* 0x040fe2000001082b */
[----:B------:R-:W-:Y:S01]  /*5a20*/  FFMA.FTZ R6, R39, R7, R6 ;  /* 0x0000000727067223 */ /* 0x000fe20000010006 */
[----:B------:R-:W-:Y:S01]  /*5a30*/  FFMA.FTZ R13, R40, R13, R14 ;  /* 0x0000000d280d7223 */ /* 0x000fe2000001000e */
[----:B------:R-:W-:-:S02]  /*5a40*/  F2FP.BF16.F32.PACK_AB R5, R36, R35 ;  /* 0x000000232405723e */ /* 0x000fc400000010ff */
[----:B------:R-:W-:Y:S02]  /*5a50*/  F2FP.BF16.F32.PACK_AB R14, R43, R4 ;  /* 0x000000042b0e723e */ /* 0x000fe400000010ff */
[----:B------:R-:W-:Y:S02]  /*5a60*/  F2FP.BF16.F32.PACK_AB R42, R47, R42 ;  /* 0x0000002a2f2a723e */ /* 0x000fe400000010ff */
[----:B------:R-:W-:Y:S02]  /*5a70*/  F2FP.BF16.F32.PACK_AB R34, R15, R34 ;  /* 0x000000220f22723e */ /* 0x000fe400000010ff */
[----:B------:R-:W-:Y:S01]  /*5a80*/  F2FP.BF16.F32.PACK_AB R35, R13, R6 ;  /* 0x000000060d23723e */ /* 0x000fe200000010ff */
[----:B------:R-:W-:Y:S01]  /*5a90*/  IMAD.MOV.U32 R6, RZ, RZ, R14 ;  /* 0x000000ffff067224 */ /* 0x000fe200078e000e */
[----:B------:R-:W-:Y:S01]  /*5aa0*/  F2FP.BF16.F32.PACK_AB R7, R46, R37 ;  /* 0x000000252e07723e */ /* 0x000fe200000010ff */
[----:B------:R-:W-:Y:S01]  /*5ab0*/  IMAD.MOV.U32 R4, RZ, RZ, R34 ;  /* 0x000000ffff047224 */ /* 0x000fe200078e0022 */
[----:B------:R-:W-:Y:S01]  /*5ac0*/  F2FP.BF16.F32.PACK_AB R12, R45, R98 ;  /* 0x000000622d0c723e */ /* 0x000fe200000010ff */
[----:B------:R-:W-:-:S02]  /*5ad0*/  IMAD.MOV.U32 R13, RZ, RZ, R41 ;  /* 0x000000ffff0d7224 */ /* 0x000fc400078e0029 */
[----:B------:R-:W-:Y:S02]  /*5ae0*/  IMAD.MOV.U32 R14, RZ, RZ, R35 ;  /* 0x000000ffff0e7224 */ /* 0x000fe400078e0023 */
[----:B------:R-:W-:-:S07]  /*5af0*/  IMAD.MOV.U32 R15, RZ, RZ, R42 ;  /* 0x000000ffff0f7224 */ /* 0x000fce00078e002a */
.L_x_2888:
[----:B------:R-:W-:Y:S05]  /*5b00*/  BSYNC B1 ;  /* 0x0000000000017941 */ /* 0x000fea0003800000 */
.L_x_2887:
        /* <DEDUP_REMOVED lines=8> */
.L_x_2852:
[----:B------:R-:W-:-:S06]  /*5b90*/  UISETP.NE.AND UP0, UPT, UR51, 0x3, UPT ;  /* 0x000000033300788c */ /* 0x000fcc000bf05270 */
[----:B------:R-:W-:-:S13]  /*5ba0*/  PLOP3.LUT P3, PT, PT, PT, UP0, 0x80, 0x0 ;  /* 0x000000000000781c */ /* 0x000fda0003f6f008 */
[----:B------:R-:W-:Y:S05]  /*5bb0*/  @!P3 BRA `(.L_x_2889) ;  /* 0x000000000004b947 */ /* 0x000fea0003800000 */
[----:B------:R-:W-:Y:S01]  /*5bc0*/  BPT.TRAP 0x1 ;  /* 0x000000040000795c */ /* 0x000fe20000300000 */
.L_x_2889:
[----:B------:R-:W-:Y:S01]  /*5bd0*/  IMAD R87, R22, 0x8, R23 ;  /* 0x0000000816577824 */ /* 0x000fe200078e0217 */
[----:B------:R-:W-:Y:S01]  /*5be0*/  SHF.L.U32 R95, R209, 0x1f, RZ ;  /* 0x0000001fd15f7819 */ /* 0x000fe200000006ff */
[----:B------:R-:W-:Y:S01]  /*5bf0*/  BSSY B1, `(.L_x_2890) ;  /* 0x0000004000017945 */ /* 0x000fe20003800000 */
[----:B------:R-:W-:Y:S02]  /*5c00*/  SHF.R.S32.HI R92, RZ, 0x1f, R91 ;  /* 0x0000001fff5c7819 */ /* 0x000fe4000001145b */
[----:B------:R-:W0:Y:S02]  /*5c10*/  SYNCS.PHASECHK.TRANS64.TRYWAIT P2, [R87+URZ+0x22890], R95 ;  /* 0x0228905f570075a7 */ /* 0x000e24000804017f */
[----:B0-----:R-:W-:Y:S05]  /*5c20*/  @!P2 BRA `(.L_x_2891) ;  /* 0x000001f800d4a947 */ /* 0x001fea0003800000 */
.L_x_3224:
[----:B------:R-:W-:Y:S05]  /*5c30*/  BSYNC B1 ;  /* 0x0000000000017941 */ /* 0x000fea0003800000 */
.L_x_2890:
[----:B------:R-:W-:Y:S01]  /*5c40*/  ULDC.64 UR4, c[0x0][0x300] ;  /* 0x0000c00000047ab9 */ /* 0x000fe20000000a00 */
[----:B-----5:R-:W-:Y:S01]  /*5c50*/  SHF.R.S32.HI R93, RZ, 0x1f, R90 ;  /* 0x0000001fff5d7819 */ /* 0x020fe2000001145a */
[----:B------:R-:W-:Y:S01]  /*5c60*/  IMAD R6, R92, UR4, RZ ;  /* 0x000000045c067c24 */ /* 0x000fe2000f8e02ff */
[----:B------:R-:W-:Y:S01]  /*5c70*/  ULDC.64 UR6, c[0x0][0x2e8] ;  /* 0x0000ba0000067ab9 */ /* 0x000fe20000000a00 */
[----:B------:R-:W-:-:S04]  /*5c80*/  IMAD.WIDE.U32 R4, R91, UR4, RZ ;  /* 0x000000045b047c25 */ /* 0x000fc8000f8e00ff */
        /* <DEDUP_REMOVED lines=20> */
.L_x_3228:
        /* <DEDUP_REMOVED lines=13> */
.L_x_2894:
[----:B------:R-:W-:Y:S05]  /*5ea0*/  BSYNC B1 ;  /* 0x0000000000017941 */ /* 0x000fea0003800000 */
.L_x_2893:
[----:B------:R-:W-:-:S03]  /*5eb0*/  UMOV UR4, 0xffffffff ;  /* 0xffffffff00047882 */ /* 0x000fc60000000000 */
[----:B------:R-:W-:Y:S05]  /*5ec0*/  BRA.DIV UR4, `(.L_x_2895) ;  /* 0x000001fa048c7947 */ /* 0x000fea000b800000 */
[----:B--2-4-:R2:W4:Y:S04]  /*5ed0*/  SHFL.IDX PT, R5, R33, 0x1, 0x1c1f ;  /* 0x003c1f0021057f89 */ /* 0x01452800000e0000 */
[----:B---3--:R2:W3:Y:S02]  /*5ee0*/  SHFL.IDX PT, R4, R32, 0x1, 0x1c1f ;  /* 0x003c1f0020047f89 */ /* 0x0084e400000e0000 */
.L_x_3232:
        /* <DEDUP_REMOVED lines=13> */
.L_x_2871:
[----:B------:R-:W-:Y:S05]  /*5fc0*/  BSYNC B0 ;  /* 0x0000000000007941 */ /* 0x000fea0003800000 */
.L_x_2851:
        /* <DEDUP_REMOVED lines=17> */
.L_x_2897:
[----:B------:R-:W-:Y:S05]  /*60e0*/  BSYNC B0 ;  /* 0x0000000000007941 */ /* 0x000fea0003800000 */
.L_x_2896:
[----:B------:R-:W3:Y:S01]  /*60f0*/  SYNCS.PHASECHK.TRANS64.TRYWAIT P3, [R87+URZ+0x228b0], R95 ;  /* 0x0228b05f570075a7 */ /* 0x000ee2000806017f */
[----:B------:R-:W-:Y:S04]  /*6100*/  BSSY B0, `(.L_x_2898) ;  /* 0x0000002000007945 */ /* 0x000fe80003800000 */
[----:B---3--:R-:W-:Y:S05]  /*6110*/  @!P3 BRA `(.L_x_2899) ;  /* 0x000001f80044b947 */ /* 0x008fea0003800000 */
.L_x_3233:
[----:B------:R-:W-:Y:S05]  /*6120*/  BSYNC B0 ;  /* 0x0000000000007941 */ /* 0x000fea0003800000 */
.L_x_2898:
[----:B------:R4:W5:Y:S01]  /*6130*/  LDL R45, [R1+0x1c] ;  /* 0x00001c00012d7983 */ /* 0x0009620000100800 */
[----:B------:R-:W-:Y:S01]  /*6140*/  ULDC.64 UR4, c[0x0][0x328] ;  /* 0x0000ca0000047ab9 */ /* 0x000fe20000000a00 */
[----:B------:R-:W-:Y:S02]  /*6150*/  ULDC.64 UR6, c[0x0][0x318] ;  /* 0x0000c60000067ab9 */ /* 0x000fe40000000a00 */
[----:B------:R4:W5:Y:S04]  /*6160*/  LDL R44, [R1+0x18] ;  /* 0x00001800012c7983 */ /* 0x0009680000100800 */
[----:B------:R4:W5:Y:S04]  /*6170*/  LDL R43, [R1+0x14] ;  /* 0x00001400012b7983 */ /* 0x0009680000100800 */
[----:B------:R4:W5:Y:S04]  /*6180*/  LDL R42, [R1+0x10] ;  /* 0x00001000012a7983 */ /* 0x0009680000100800 */
[----:B------:R4:W5:Y:S04]  /*6190*/  LDL R40, [R1+0xc] ;  /* 0x00000c0001287983 */ /* 0x0009680000100800 */
[----:B------:R4:W5:Y:S01]  /*61a0*/  LDL R38, [R1+0x8] ;  /* 0x0000080001267983 */ /* 0x0009620000100800 */
        /* <DEDUP_REMOVED lines=15> */
[----:B------:R-:W-:Y:S01]  /*62a0*/  LEA R35, P3, R4, UR6, 0x1 ;  /* 0x0000000604237c11 */ /* 0x000fe2000f8608ff */
[----:B------:R-:W-:Y:S02]  /*62b0*/  IMAD.IADD R11, R75, 0x1, R34 ;  /* 0x000000014b0b7824 */ /* 0x000fe400078e0222 */
[--C-:B------:R-:W-:Y:S01]  /*62c0*/  IMAD R34, R34, 0x2, R26.reuse ;  /* 0x0000000222227824 */ /* 0x100fe200078e021a */
[----:B------:R-:W-:Y:S01]  /*62d0*/  LEA.HI.X R36, R4, UR7, R5, 0x1, P3 ;  /* 0x0000000704247c11 */ /* 0x000fe200098f0c05 */
[----:B------:R4:W0:Y:S01]  /*62e0*/  SHFL.IDX PT, R41, R35, RZ, 0x1c1f ;  /* 0x001c1fff23297589 */ /* 0x00082200000e0000 */
[----:B------:R-:W-:Y:S01]  /*62f0*/  ISETP.GE.AND P3, PT, R94, 0x1, PT ;  /* 0x000000015e00780c */ /* 0x000fe20003f66270 */
[----:B------:R-:W-:Y:S02]  /*6300*/  IMAD R11, R11, 0x2, R26 ;  /* 0x000000020b0b7824 */ /* 0x000fe400078e021a */
[----:B------:R4:W0:Y:S10]  /*6310*/  SHFL.IDX PT, R39, R36, RZ, 0x1c1f ;  /* 0x001c1fff24277589 */ /* 0x00083400000e0000 */
[----:B----4-:R-:W-:Y:S05]  /*6320*/  @!P3 BRA `(.L_x_2901) ;  /* 0x0000000000a4b947 */ /* 0x010fea0003800000 */
[----:B------:R-:W-:Y:S02]  /*6330*/  ISETP.NE.AND P5, PT, R77, RZ, PT ;  /* 0x000000ff4d00720c */ /* 0x000fe40003fa5270 */
[----:B------:R-:W-:Y:S02]  /*6340*/  ISETP.NE.AND P4, PT, R78, RZ, PT ;  /* 0x000000ff4e00720c */ /* 0x000fe40003f85270 */
[----:B------:R-:W-:-:S09]  /*6350*/  PRMT R37, R10, 0x8880, RZ ;  /* 0x000088800a257816 */ /* 0x000fd200000000ff */
[----:B------:R-:W4:Y:S01]  /*6360*/  @P5 LDS.128 R4, [R34] ;  /* 0x0000000022045984 */ /* 0x000f220000000c00 */
[----:B012---:R-:W-:-:S04]  /*6370*/  @P5 LEA R32, P3, R18, R41, 0x1 ;  /* 0x0000002912205211 */ /* 0x007fc800078608ff */
[----:B------:R-:W-:Y:S02]  /*6380*/  @P5 LEA.HI.X R33, R18, R39, R19, 0x1, P3 ;  /* 0x0000002712215211 */ /* 0x000fe400018f0c13 */
[----:B------:R-:W-:-:S04]  /*6390*/  @P4 LEA R14, P3, R17, R41, 0x1 ;  /* 0x00000029110e4211 */ /* 0x000fc800078608ff */
[----:B------:R-:W-:Y:S02]  /*63a0*/  @P4 LEA.HI.X R15, R17, R39, R208, 0x1, P3 ;  /* 0x00000027110f4211 */ /* 0x000fe400018f0cd0 */
[----:B------:R-:W-:-:S13]  /*63b0*/  ISETP.NE.AND P3, PT, R79, RZ, PT ;  /* 0x000000ff4f00720c */ /* 0x000fda0003f65270 */
[----:B------:R-:W-:-:S04]  /*63c0*/  @P3 LEA R12, P6, R224, R41, 0x1 ;  /* 0x00000029e00c3211 */ /* 0x000fc800078c08ff */
[----:B-----5:R-:W-:Y:S01]  /*63d0*/  @P3 LEA.HI.X R13, R224, R39, R45, 0x1, P6 ;  /* 0x00000027e00d3211 */ /* 0x020fe200030f0c2d */
[----:B----4-:R0:W-:Y:S01]  /*63e0*/  @P5 ST.E.128 desc[UR54][R32.64], R4 ;  /* 0x0000000420005985 */ /* 0x0101e2000c101d36 */
[----:B------:R-:W-:-:S03]  /*63f0*/  ISETP.NE.AND P5, PT, R80, RZ, PT ;  /* 0x000000ff5000720c */ /* 0x000fc60003fa5270 */
[----:B------:R-:W1:Y:S10]  /*6400*/  @P4 LDS.128 R4, [R11] ;  /* 0x000000000b044984 */ /* 0x000e740000000c00 */
        /* <DEDUP_REMOVED lines=27> */
.L_x_2901:
[----:B------:R-:W-:Y:S05]  /*65c0*/  BSYNC B0 ;  /* 0x0000000000007941 */ /* 0x000fea0003800000 */
.L_x_2900:
[----:B------:R-:W-:Y:S01]  /*65d0*/  ISETP.GE.AND P3, PT, R94, 0x41, PT ;  /* 0x000000415e00780c */ /* 0x000fe20003f66270 */
[----:B------:R0:W0:Y:S01]  /*65e0*/  SHFL.IDX PT, R37, R36, 0x1, 0x1c1f ;  /* 0x003c1f0024257f89 */ /* 0x00002200000e0000 */
[----:B------:R-:W-:Y:S03]  /*65f0*/  BSSY B0, `(.L_x_2902) ;  /* 0x000002c000007945 */ /* 0x000fe60003800000 */
[----:B------:R-:W0:Y:S08]  /*6600*/  SHFL.IDX PT, R35, R35, 0x1, 0x1c1f ;  /* 0x003c1f0023237f89 */ /* 0x000e3000000e0000 */
[----:B------:R-:W-:Y:S05]  /*6610*/  @!P3 BRA `(.L_x_2903) ;  /* 0x0000000000a4b947 */ /* 0x000fea0003800000 */
[----:B------:R-:W-:Y:S02]  /*6620*/  ISETP.NE.AND P5, PT, R77, RZ, PT ;  /* 0x000000ff4d00720c */ /* 0x000fe40003fa5270 */
[----:B------:R-:W-:Y:S02]  /*6630*/  ISETP.NE.AND P4, PT, R78, RZ, PT ;  /* 0x000000ff4e00720c */ /* 0x000fe40003f85270 */
[----:B0-----:R-:W-:-:S09]  /*6640*/  PRMT R36, R10, 0x8880, RZ ;  /* 0x000088800a247816 */ /* 0x001fd200000000ff */
[----:B----4-:R-:W0:Y:S01]  /*6650*/  @P5 LDS.128 R4, [R34+0x2000] ;  /* 0x0020000022045984 */ /* 0x010e220000000c00 */
[----:B-12---:R-:W-:-:S04]  /*6660*/  @P5 LEA R32, P3, R18, R35, 0x1 ;  /* 0x0000002312205211 */ /* 0x006fc800078608ff */
[----:B------:R-:W-:Y:S02]  /*6670*/  @P5 LEA.HI.X R33, R18, R37, R19, 0x1, P3 ;  /* 0x0000002512215211 */ /* 0x000fe400018f0c13 */
[----:B------:R-:W-:-:S04]  /*6680*/  @P4 LEA R14, P3, R17, R35, 0x1 ;  /* 0x00000023110e4211 */ /* 0x000fc800078608ff */
[----:B------:R-:W-:Y:S02]  /*6690*/  @P4 LEA.HI.X R15, R17, R37, R208, 0x1, P3 ;  /* 0x00000025110f4211 */ /* 0x000fe400018f0cd0 */
[----:B------:R-:W-:-:S13]  /*66a0*/  ISETP.NE.AND P3, PT, R79, RZ, PT ;  /* 0x000000ff4f00720c */ /* 0x000fda0003f65270 */
[----:B------:R-:W-:-:S04]  /*66b0*/  @P3 LEA R12, P6, R224, R35, 0x1 ;  /* 0x00000023e00c3211 */ /* 0x000fc800078c08ff */
[----:B-----5:R-:W-:Y:S01]  /*66c0*/  @P3 LEA.HI.X R13, R224, R37, R45, 0x1, P6 ;  /* 0x00000025e00d3211 */ /* 0x020fe200030f0c2d */
[----:B0-----:R0:W-:Y:S01]  /*66d0*/  @P5 ST.E.128 desc[UR54][R32.64], R4 ;  /* 0x0000000420005985 */ /* 0x0011e2000c101d36 */
        /* <DEDUP_REMOVED lines=29> */
.L_x_2903:
[----:B------:R-:W-:Y:S05]  /*68b0*/  BSYNC B0 ;  /* 0x0000000000007941 */ /* 0x000fea0003800000 */
.L_x_2902:
[----:B------:R-:W-:Y:S01]  /*68c0*/  @!PT LDS RZ, [RZ] ;  /* 0x00000000fffff984 */ /* 0x000fe20000000800 */
[----:B------:R-:W-:Y:S01]  /*68d0*/  @!PT LDS RZ, [RZ] ;  /* 0x00000000fffff984 */ /* 0x000fe20000000800 */
[----:B------:R-:W-:Y:S01]  /*68e0*/  @!PT LDS RZ, [RZ] ;  /* 0x00000000fffff984 */ /* 0x000fe20000000800 */
[----:B------:R-:W-:Y:S01]  /*68f0*/  @!PT LDS RZ, [RZ] ;  /* 0x00000000fffff984 */ /* 0x000fe20000000800 */
[----:B------:R1:W-:Y:S06]  /*6900*/  MEMBAR.ALL.CTA ;  /* 0x0000000000007992 */ /* 0x0003ec0000008000 */
[----:B-1----:R-:W1:Y:S01]  /*6910*/  FENCE.VIEW.ASYNC.S ;  /* 0x00000000000073c6 */ /* 0x002e620000000000 */
[----:B---3--:R-:W-:Y:S01]  /*6920*/  @!P2 VIADD R87, R87, 0x228c0 ;  /* 0x000228c05757a836 */ /* 0x008fe20000000000 */
[----:B-1----:R1:W-:Y:S01]  /*6930*/  BAR.SYNC.DEFER_BLOCKING R60, 0x80 ;  /* 0x0002003c0000751d */ /* 0x0023e20000010000 */
[----:B------:R-:W-:Y:S01]  /*6940*/  LOP3.LUT P3, RZ, R16, 0x2, RZ, 0xc0, !PT ;  /* 0x0000000210ff7812 */ /* 0x000fe2000786c0ff */
[----:B------:R-:W-:-:S02]  /*6950*/  VIADD R22, R22, 0x1 ;  /* 0x0000000116167836 */ /* 0x000fc40000000000 */
[----:B------:R-:W-:-:S04]  /*6960*/  @!P2 PRMT R87, RZ, 0x654, R87 ;  /* 0x00000654ff57a816 */ /* 0x000fc80000000057 */
[----:B------:R1:W-:Y:S01]  /*6970*/  @!P2 SYNCS.ARRIVE.TRANS64.RED.A1T0 RZ, [R87+URZ], RZ ;  /* 0x000000ff57ffa9a7 */ /* 0x0003e2000810043f */
[----:B------:R-:W-:-:S04]  /*6980*/  ISETP.NE.AND P2, PT, R22, 0x2, PT ;  /* 0x000000021600780c */ /* 0x000fc80003f45270 */
[----:B0---4-:R-:W-:Y:S02]  /*6990*/  SEL R4, RZ, 0x1, P2 ;  /* 0x00000001ff047807 */ /* 0x011fe40001000000 */
[----:B------:R-:W-:Y:S02]  /*69a0*/  SEL R22, R22, RZ, P2 ;  /* 0x000000ff16167207 */ /* 0x000fe40001000000 */
[----:B------:R-:W-:Y:S01]  /*69b0*/  LOP3.LUT R209, R209, R4, RZ, 0x3c, !PT ;  /* 0x00000004d1d17212 */ /* 0x000fe200078e3cff */
[----:B------:R-:W-:Y:S06]  /*69c0*/  @P3 BRA `(.L_x_2904) ;  /* 0xffffffc000d03947 */ /* 0x000fec000383ffff */
[----:B------:R-:W0:Y:S01]  /*69d0*/  S2R R5, SR_TID.X ;  /* 0x0000000000057919 */ /* 0x000e220000002100 */
[----:B------:R-:W-:Y:S02]  /*69e0*/  PLOP3.LUT P0, PT, PT, PT, PT, 0x8, 0x0 ;  /* 0x000000000000781c */ /* 0x000fe40003f0e170 */
[----:B0-----:R-:W-:-:S04]  /*69f0*/  SHF.R.U32.HI R5, RZ, 0x7, R5 ;  /* 0x00000007ff057819 */ /* 0x001fc80000011605 */
[----:B------:R-:W-:-:S13]  /*6a00*/  ISETP.NE.AND P3, PT, R5, 0x1, PT ;  /* 0x000000010500780c */ /* 0x000fda0003f65270 */
[----:B------:R-:W-:Y:S05]  /*6a10*/  @!P3 WARPSYNC.ALL ;  /* 0x000000000000b948 */ /* 0x000fea0003800000 */
[----:B------:R-:W-:Y:S06]  /*6a20*/  @!P3 BAR.ARV 0x9, 0x100 ;  /* 0x024400000000bb1d */ /* 0x000fec0000002000 */
.L_x_2846:
[----:B------:R-:W0:Y:S01]  /*6a30*/  LDC R0, c[0x0][0x448] ;  /* 0x00011200ff007b82 */ /* 0x000e220000000800 */
[----:B------:R-:W-:-:S07]  /*6a40*/  IADD3 R7, R206, 0x1, -R203 ;  /* 0x00000001ce077810 */ /* 0x000fce0007ffe8cb */
[----:B------:R-:W3:Y:S01]  /*6a50*/  LDC.64 R4, c[0x0][0x9e0] ;  /* 0x00027800ff047b82 */ /* 0x000ee20000000a00 */
[----:B0-----:R-:W-:Y:S01]  /*6a60*/  ISETP.NE.AND P1, PT, R0, 0x1, PT ;  /* 0x000000010000780c */ /* 0x001fe20003f25270 */
[----:B------:R-:W-:Y:S01]  /*6a70*/  VIADD R0, R228, 0x7f ;  /* 0x0000007fe4007836 */ /* 0x000fe20000000000 */
[----:B---3--:R-:W-:-:S11]  /*6a80*/  ISETP.GE.AND P2, PT, R5, 0x1, PT ;  /* 0x000000010500780c */ /* 0x008fd60003f46270 */
[----:B------:R-:W0:Y:S08]  /*6a90*/  @P1 LDC R3, c[0x0][0x44c] ;  /* 0x00011300ff031b82 */ /* 0x000e300000000800 */
[----:B------:R-:W3:Y:S01]  /*6aa0*/  @P1 LDC R6, c[0x0][0x450] ;  /* 0x00011400ff061b82 */ /* 0x000ee20000000800 */
[----:B0-----:R-:W-:-:S05]  /*6ab0*/  @P1 IMAD.HI.U32 R3, R0, R3, RZ ;  /* 0x0000000300031227 */ /* 0x001fca00078e00ff */
[----:B---3--:R-:W-:-:S05]  /*6ac0*/  @P1 SHF.R.U32.HI R0, RZ, R6, R3 ;  /* 0x00000006ff001219 */ /* 0x008fca0000011603 */
[----:B------:R-:W-:Y:S01]  /*6ad0*/  IMAD.IADD R3, R7, 0x1, R0 ;  /* 0x0000000107037824 */ /* 0x000fe200078e0200 */
[----:B------:R-:W-:Y:S06]  /*6ae0*/  @P0 BRA `(.L_x_2905) ;  /* 0x00000000000c0947 */ /* 0x000fec0003800000 */
[----:B------:R-:W0:Y:S01]  /*6af0*/  FENCE.VIEW.ASYNC.G ;  /* 0x00000000000073c6 */ /* 0x000e220000000100 */
[----:B------:R-:W-:Y:S05]  /*6b00*/  WARPSYNC.ALL ;  /* 0x0000000000007948 */ /* 0x000fea0003800000 */
[----:B0-----:R-:W-:Y:S06]  /*6b10*/  BAR.ARV 0xc, 0x180 ;  /* 0x0306000000007b1d */ /* 0x001fec0000002000 */
.L_x_2905:
        /* <DEDUP_REMOVED lines=13> */
.L_x_2908:
[----:B------:R-:W-:-:S13]  /*6bf0*/  ISETP.NE.AND P0, PT, R5, 0x1, PT ;  /* 0x000000010500780c */ /* 0x000fda0003f05270 */
[----:B------:R-:W0:Y:S02]  /*6c00*/  @P0 LDC.64 R6, c[0x0][0x9e8] ;  /* 0x00027a00ff060b82 */ /* 0x000e240000000a00 */
[----:B0-----:R-:W-:-:S05]  /*6c10*/  @P0 IMAD.HI.U32 R6, R0, R6, RZ ;  /* 0x0000000600060227 */ /* 0x001fca00078e00ff */
[----:B------:R-:W-:-:S07]  /*6c20*/  @P0 SHF.R.U32.HI R0, RZ, R7, R6 ;  /* 0x00000007ff000219 */ /* 0x000fce0000011606 */
.L_x_2909:
[----:B------:R-:W-:Y:S05]  /*6c30*/  BSYNC B0 ;  /* 0x0000000000007941 */ /* 0x000fea0003800000 */
.L_x_2907:
[----:B------:R-:W-:-:S05]  /*6c40*/  IMAD R3, R0, R5, R5 ;  /* 0x0000000500037224 */ /* 0x000fca00078e0205 */
[----:B------:R-:W-:-:S07]  /*6c50*/  VIMNMX R4, R4, R3, PT ;  /* 0x0000000304047248 */ /* 0x000fce0003fe0100 */
.L_x_2906:
[----:B------:R-:W0:Y:S01]  /*6c60*/  @P1 LDC R3, c[0x0][0x44c] ;  /* 0x00011300ff031b82 */ /* 0x000e220000000800 */
[----:B------:R-:W-:Y:S01]  /*6c70*/  VIADD R4, R4, 0x5f ;  /* 0x0000005f04047836 */ /* 0x000fe20000000000 */
[----:B------:R-:W-:Y:S01]  /*6c80*/  ULDC UR4, c[0x0][0x9dc] ;  /* 0x0002770000047ab9 */ /* 0x000fe20000000800 */
[----:B------:R-:W-:Y:S02]  /*6c90*/  IMAD.MOV.U32 R7, RZ, RZ, R228 ;  /* 0x000000ffff077224 */ /* 0x000fe400078e00e4 */
[----:B------:R-:W-:-:S03]  /*6ca0*/  IMAD.HI R4, R4, 0x2aaaaaab, RZ ;  /* 0x2aaaaaab04047827 */ /* 0x000fc600078e02ff */
[----:B------:R-:W3:Y:S01]  /*6cb0*/  @P1 LDC R9, c[0x0][0x450] ;  /* 0x00011400ff091b82 */ /* 0x000ee20000000800 */
[----:B0-----:R-:W-:Y:S01]  /*6cc0*/  @P1 IMAD.HI.U32 R0, R228, R3, RZ ;  /* 0x00000003e4001227 */ /* 0x001fe200078e00ff */
[----:B------:R-:W-:-:S04]  /*6cd0*/  SHF.R.U32.HI R3, RZ, 0x1f, R4 ;  /* 0x0000001fff037819 */ /* 0x000fc80000011604 */
[----:B------:R-:W-:Y:S02]  /*6ce0*/  LEA.HI.SX32 R4, R4, R3, 0x1c ;  /* 0x0000000304047211 */ /* 0x000fe400078fe2ff */
[----:B---3--:R-:W-:Y:S02]  /*6cf0*/  @P1 SHF.R.U32.HI R7, RZ, R9, R0 ;  /* 0x00000009ff071219 */ /* 0x008fe40000011600 */
        /* <DEDUP_REMOVED lines=14> */
.L_x_2912:
[----:B------:R-:W-:-:S13]  /*6de0*/  ISETP.NE.AND P0, PT, R5, 0x1, PT ;  /* 0x000000010500780c */ /* 0x000fda0003f05270 */
[----:B------:R-:W0:Y:S02]  /*6df0*/  @P0 LDC.64 R6, c[0x0][0x9e8] ;  /* 0x00027a00ff060b82 */ /* 0x000e240000000a00 */
[----:B0-----:R-:W-:-:S05]  /*6e00*/  @P0 IMAD.HI.U32 R6, R30, R6, RZ ;  /* 0x000000061e060227 */ /* 0x001fca00078e00ff */
[----:B------:R-:W-:-:S07]  /*6e10*/  @P0 SHF.R.U32.HI R30, RZ, R7, R6 ;  /* 0x00000007ff1e0219 */ /* 0x000fce0000011606 */
.L_x_2913:
[----:B------:R-:W-:Y:S05]  /*6e20*/  BSYNC B0 ;  /* 0x0000000000007941 */ /* 0x000fea0003800000 */
.L_x_2911:
[----:B------:R-:W-:-:S05]  /*6e30*/  IMAD R5, R30, R5, RZ ;  /* 0x000000051e057224 */ /* 0x000fca00078e02ff */
[----:B------:R-:W-:-:S07]  /*6e40*/  VIMNMX R0, R0, R5, !PT ;  /* 0x0000000500007248 */ /* 0x000fce0007fe0100 */
.L_x_2910:
[----:B------:R-:W-:Y:S01]  /*6e50*/  IMAD.HI R0, R0, 0x2aaaaaab, RZ ;  /* 0x2aaaaaab00007827 */ /* 0x000fe200078e02ff */
[----:B------:R-:W-:Y:S03]  /*6e60*/  BSSY B0, `(.L_x_2914) ;  /* 0x0000027000007945 */ /* 0x000fe60003800000 */
[----:B------:R-:W-:Y:S01]  /*6e70*/  IMAD.MOV.U32 R176, RZ, RZ, RZ ;  /* 0x000000ffffb07224 */ /* 0x000fe200078e00ff */
[----:B------:R-:W-:-:S04]  /*6e80*/  SHF.R.U32.HI R3, RZ, 0x1f, R0 ;  /* 0x0000001fff037819 */ /* 0x000fc80000011600 */
[----:B------:R-:W-:-:S04]  /*6e90*/  LEA.HI.SX32 R3, R0, R3, 0x1c ;  /* 0x0000000300037211 */ /* 0x000fc800078fe2ff */
[----:B------:R-:W-:-:S04]  /*6ea0*/  VIMNMX R9, RZ, R3, !PT ;  /* 0x00000003ff097248 */ /* 0x000fc80007fe0100 */
[----:B------:R-:W-:-:S13]  /*6eb0*/  ISETP.GT.AND P0, PT, R31, R9, PT ;  /* 0x000000091f00720c */ /* 0x000fda0003f04270 */
        /* <DEDUP_REMOVED lines=16> */
[----:B------:R0:W3:Y:S02]  /*6fc0*/  F2I.FTZ.U32.TRUNC.NTZ R5, R4 ;  /* 0x0000000400057305 */ /* 0x0000e4000021f000 */
[----:B0-----:R-:W-:Y:S02]  /*6fd0*/  IMAD.MOV.U32 R4, RZ, RZ, RZ ;  /* 0x000000ffff047224 */ /* 0x001fe400078e00ff */
[----:B---3--:R-:W-:-:S04]  /*6fe0*/  IMAD.MOV R7, RZ, RZ, -R5 ;  /* 0x000000ffff077224 */ /* 0x008fc800078e0a05 */
        /* <DEDUP_REMOVED lines=12> */
[----:B------:R-:W-:-:S05]  /*70b0*/  @!P1 LOP3.LUT R5, RZ, R8, RZ, 0x33, !PT ;  /* 0x00000008ff059212 */ /* 0x000fca00078e33ff */
[----:B------:R-:W-:-:S07]  /*70c0*/  IMAD.MOV.U32 R176, RZ, RZ, R5 ;  /* 0x000000ffffb07224 */ /* 0x000fce00078e0005 */
.L_x_2915:
[----:B------:R-:W-:Y:S05]  /*70d0*/  BSYNC B0 ;  /* 0x0000000000007941 */ /* 0x000fea0003800000 */
.L_x_2914:
        /* <DEDUP_REMOVED lines=36> */
[----:B-1----:R-:W-:Y:S02]  /*7320*/  CS2R R86, SRZ ;  /* 0x0000000000567805 */ /* 0x002fe4000001ff00 */
        /* <DEDUP_REMOVED lines=20> */
[----:B-----5:R-:W-:Y:S02]  /*7470*/  CS2R R44, SRZ ;  /* 0x00000000002c7805 */ /* 0x020fe4000001ff00 */
        /* <DEDUP_REMOVED lines=8> */
[----:B------:R-:W-:Y:S01]  /*7500*/  CS2R R152, SRZ ;  /* 0x0000000000987805 */ /* 0x000fe2000001ff00 */
[----:B---3--:R-:W-:-:S05]  /*7510*/  IMAD R0, R0, R176, R9 ;  /* 0x000000b000007224 */ /* 0x008fca00078e0209 */
        /* <DEDUP_REMOVED lines=13> */
.L_x_3236:
        /* <DEDUP_REMOVED lines=26> */
.L_x_2919:
[----:B------:R-:W-:Y:S05]  /*7790*/  BSYNC B6 ;  /* 0x0000000000067941 */ /* 0x000fea0003800000 */
.L_x_2918:
        /* <DEDUP_REMOVED lines=13> */
.L_x_2923:
[----:B--2---:R2:W3:Y:S02]  /*7870*/  SYNCS.PHASECHK.TRANS64.TRYWAIT P0, [R23+URZ+0x22800], R0 ;  /* 0x02280000170075a7 */ /* 0x0044e4000800017f */
[----:B---3--:R-:W-:Y:S05]  /*7880*/  @!P0 NANOSLEEP.SYNCS 0x989680 ;  /* 0x009896800000895d */ /* 0x008fea0003900000 */
[----:B------:R-:W3:Y:S02]  /*7890*/  @!P0 SYNCS.PHASECHK.TRANS64 P0, [R23+URZ+0x22800], R0 ;  /* 0x02280000170085a7 */ /* 0x000ee4000800007f */
[----:B---3--:R-:W-:Y:S05]  /*78a0*/  @!P0 BRA `(.L_x_2923) ;  /* 0xfffffffc00f08947 */ /* 0x008fea000383ffff */
.L_x_2922:
[----:B------:R-:W-:Y:S05]  /*78b0*/  BSYNC B0 ;  /* 0x0000000000007941 */ /* 0x000fea0003800000 */
.L_x_2921:
[----:B------:R-:W-:Y:S05]  /*78c0*/  BRA `(.L_x_2924) ;  /* 0x0000002c00b07947 */ /* 0x000fea0003800000 */
.L_x_2920:
[----:B------:R-:W-:Y:S01]  /*78d0*/  LOP3.LUT P0, RZ, R26, 0x3ff, RZ, 0xc0, !PT ;  /* 0x000003ff1aff7812 */ /* 0x000fe2000780c0ff */
[----:B------:R-:W-:Y:S01]  /*78e0*/  ULDC.64 UR4, c[0x0][0x3f8] ;  /* 0x0000fe0000047ab9 */ /* 0x000fe20000000a00 */
[----:B------:R-:W-:Y:S01]  /*78f0*/  SHF.R.S32.HI R0, RZ, 0x1f, R24 ;  /* 0x0000001fff007819 */ /* 0x000fe20000011418 */
[----:B------:R-:W-:Y:S01]  /*7900*/  ULDC.64 UR6, c[0x0][0x408] ;  /* 0x0001020000067ab9 */ /* 0x000fe20000000a00 */
[----:B------:R-:W-:Y:S01]  /*7910*/  IMAD.WIDE.U32 R26, R24, UR4, RZ ;  /* 0x00000004181a7c25 */ /* 0x000fe2000f8e00ff */
[----:B------:R-:W-:Y:S03]  /*7920*/  BSSY B6, `(.L_x_2925) ;  /* 0x0000019000067945 */ /* 0x000fe60003800000 */
[C---:B------:R-:W-:Y:S02]  /*7930*/  IMAD R3, R0.reuse, UR4, RZ ;  /* 0x0000000400037c24 */ /* 0x040fe4000f8e02ff */
[----:B------:R-:W-:-:S02]  /*7940*/  IMAD R5, R0, UR6, RZ ;  /* 0x0000000600057c24 */ /* 0x000fc4000f8e02ff */
[C---:B------:R-:W-:Y:S02]  /*7950*/  IMAD R3, R24.reuse, UR5, R3 ;  /* 0x0000000518037c24 */ /* 0x040fe4000f8e0203 */
[C---:B------:R-:W-:Y:S02]  /*7960*/  IMAD R5, R24.reuse, UR7, R5 ;  /* 0x0000000718057c24 */ /* 0x040fe4000f8e0205 */
[----:B------:R-:W-:-:S04]  /*7970*/  IMAD.WIDE.U32 R24, R24, UR6, RZ ;  /* 0x0000000618187c25 */ /* 0x000fc8000f8e00ff */
[----:B------:R-:W-:Y:S02]  /*7980*/  IMAD.IADD R29, R3, 0x1, R27 ;  /* 0x00000001031d7824 */ /* 0x000fe400078e021b */
[----:B------:R-:W-:Y:S01]  /*7990*/  IMAD.IADD R31, R5, 0x1, R25 ;  /* 0x00000001051f7824 */ /* 0x000fe200078e0219 */
        /* <DEDUP_REMOVED lines=17> */
.L_x_2926:
[----:B------:R-:W-:Y:S05]  /*7ab0*/  BSYNC B6 ;  /* 0x0000000000067941 */ /* 0x000fea0003800000 */
.L_x_2925:
[----:B------:R-:W-:Y:S01]  /*7ac0*/  LEA.HI R33, R33, R28, RZ, 0x2 ;  /* 0x0000001c21217211 */ /* 0x000fe200078f10ff */
[----:B------:R-:W-:Y:S01]  /*7ad0*/  ULDC.U8 UR4, c[0x0][0x410] ;  /* 0x0001040000047ab9 */ /* 0x000fe20000000000 */
[----:B------:R-:W-:Y:S01]  /*7ae0*/  BSSY B0, `(.L_x_2927) ;  /* 0x00002c2000007945 */ /* 0x000fe20003800000 */
[----:B------:R-:W-:Y:S01]  /*7af0*/  ISETP.NE.AND P0, PT, RZ, UR4, PT ;  /* 0x00000004ff007c0c */ /* 0x000fe2000bf05270 */
[----:B------:R-:W-:Y:S01]  /*7b00*/  IMAD.IADD R40, R204, 0x1, R228 ;  /* 0x00000001cc287824 */ /* 0x000fe200078e02e4 */
[----:B------:R-:W-:Y:S02]  /*7b10*/  SHF.R.S32.HI R3, RZ, 0x1f, R33 ;  /* 0x0000001fff037819 */ /* 0x000fe40000011421 */
[----:B------:R-:W-:Y:S02]  /*7b20*/  LOP3.LUT R33, R33, 0xfffffffc, RZ, 0xc0, !PT ;  /* 0xfffffffc21217812 */ /* 0x000fe400078ec0ff */
[----:B------:R-:W-:-:S03]  /*7b30*/  LEA.HI R3, R3, R204, RZ, 0x3 ;  /* 0x000000cc03037211 */ /* 0x000fc600078f18ff */
[----:B------:R-:W-:Y:S01]  /*7b40*/  IMAD.IADD R7, R28, 0x1, -R33 ;  /* 0x000000011c077824 */ /* 0x000fe200078e0a21 */
[----:B------:R-:W-:-:S05]  /*7b50*/  LOP3.LUT R3, R3, 0xfffffff8, RZ, 0xc0, !PT ;  /* 0xfffffff803037812 */ /* 0x000fca00078ec0ff */
[----:B------:R-:W-:Y:S01]  /*7b60*/  IMAD.IADD R33, R204, 0x1, -R3 ;  /* 0x00000001cc217824 */ /* 0x000fe200078e0a03 */
[----:B------:R-:W-:Y:S06]  /*7b70*/  @!P0 BRA `(.L_x_2928) ;  /* 0x0000001400948947 */ /* 0x000fec0003800000 */
[----:B------:R-:W1:Y:S01]  /*7b80*/  LDC R6, c[0x0][0x448] ;  /* 0x00011200ff067b82 */ /* 0x000e620000000800 */
[----:B------:R-:W-:Y:S01]  /*7b90*/  IMAD R3, R7, 0x40, R40 ;  /* 0x0000004007037824 */ /* 0x000fe200078e0228 */
[----:B------:R-:W-:Y:S01]  /*7ba0*/  ULDC.64 UR4, c[0x0][0x3f8] ;  /* 0x0000fe0000047ab9 */ /* 0x000fe20000000a00 */
[----:B------:R-:W-:Y:S01]  /*7bb0*/  ULDC.64 UR6, c[0x0][0x408] ;  /* 0x0001020000067ab9 */ /* 0x000fe20000000a00 */
[----:B------:R-:W-:Y:S01]  /*7bc0*/  IMAD.MOV.U32 R27, RZ, RZ, R29 ;  /* 0x000000ffff1b7224 */ /* 0x000fe200078e001d */
[----:B------:R-:W-:Y:S01]  /*7bd0*/  SHF.R.S32.HI R37, RZ, 0x1f, R210 ;  /* 0x0000001fff257819 */ /* 0x000fe200000114d2 */
[----:B------:R-:W-:Y:S01]  /*7be0*/  IMAD.MOV.U32 R25, RZ, RZ, R31 ;  /* 0x000000ffff197224 */ /* 0x000fe200078e001f */
[----:B-1----:R-:W-:-:S13]  /*7bf0*/  ISETP.NE.AND P0, PT, R6, 0x1, PT ;  /* 0x000000010600780c */ /* 0x002fda0003f05270 */
[----:B------:R-:W1:Y:S08]  /*7c00*/  @P0 LDC R0, c[0x0][0x44c] ;  /* 0x00011300ff000b82 */ /* 0x000e700000000800 */
[----:B------:R-:W2:Y:S01]  /*7c10*/  @P0 LDC R5, c[0x0][0x450] ;  /* 0x00011400ff050b82 */ /* 0x000ea20000000800 */
[----:B-1----:R-:W-:-:S05]  /*7c20*/  @P0 IMAD.HI.U32 R0, R3, R0, RZ ;  /* 0x0000000003000227 */ /* 0x002fca00078e00ff */
[----:B--2---:R-:W-:-:S04]  /*7c30*/  @P0 SHF.R.U32.HI R3, RZ, R5, R0 ;  /* 0x00000005ff030219 */ /* 0x004fc80000011600 */
[----:B------:R-:W-:Y:S01]  /*7c40*/  SHF.R.S32.HI R0, RZ, 0x1f, R3 ;  /* 0x0000001fff007819 */ /* 0x000fe20000011403 */
[----:B------:R-:W-:-:S04]  /*7c50*/  IMAD.WIDE.U32 R26, R3, UR4, R26 ;  /* 0x00000004031a7c25 */ /* 0x000fc8000f8e001a */
[C---:B------:R-:W-:Y:S02]  /*7c60*/  IMAD R4, R0.reuse, UR4, RZ ;  /* 0x0000000400047c24 */ /* 0x040fe4000f8e02ff */
[----:B------:R-:W-:Y:S02]  /*7c70*/  IMAD R0, R0, UR6, RZ ;  /* 0x0000000600007c24 */ /* 0x000fe4000f8e02ff */
[C---:B------:R-:W-:Y:S01]  /*7c80*/  IMAD R31, R3.reuse, UR5, R4 ;  /* 0x00000005031f7c24 */ /* 0x040fe2000f8e0204 */
[----:B------:R-:W-:Y:S01]  /*7c90*/  ULDC.64 UR4, c[0x0][0x3e8] ;  /* 0x0000fa0000047ab9 */ /* 0x000fe20000000a00 */
[C---:B------:R-:W-:Y:S01]  /*7ca0*/  IMAD.WIDE.U32 R24, R3.reuse, UR6, R24 ;  /* 0x0000000603187c25 */ /* 0x040fe2000f8e0018 */
[----:B------:R-:W-:Y:S01]  /*7cb0*/  LEA R10, P0, R26, UR4, 0x1 ;  /* 0x000000041a0a7c11 */ /* 0x000fe2000f8008ff */
[----:B------:R-:W-:Y:S02]  /*7cc0*/  UMOV UR4, 0xffffffff ;  /* 0xffffffff00047882 */ /* 0x000fe40000000000 */
[----:B------:R-:W-:Y:S01]  /*7cd0*/  IMAD R3, R3, UR7, R0 ;  /* 0x0000000703037c24 */ /* 0x000fe2000f8e0200 */
[----:B------:R-:W-:Y:S01]  /*7ce0*/  ULDC.64 UR6, c[0x0][0x400] ;  /* 0x0001000000067ab9 */ /* 0x000fe20000000a00 */
[----:B------:R-:W-:Y:S01]  /*7cf0*/  IMAD.IADD R31, R27, 0x1, R31 ;  /* 0x000000011b1f7824 */ /* 0x000fe200078e021f */
[----:B------:R-:W-:Y:S01]  /*7d00*/  LEA R30, P1, R24, UR6, 0x1 ;  /* 0x00000006181e7c11 */ /* 0x000fe2000f8208ff */
[----:B------:R-:W-:-:S03]  /*7d10*/  IMAD.IADD R3, R25, 0x1, R3 ;  /* 0x0000000119037824 */ /* 0x000fc600078e0203 */
[----:B------:R-:W-:Y:S02]  /*7d20*/  LEA.HI.X R31, R26, UR5, R31, 0x1, P0 ;  /* 0x000000051a1f7c11 */ /* 0x000fe400080f0c1f */
[----:B------:R-:W-:Y:S01]  /*7d30*/  LEA.HI.X R34, R24, UR7, R3, 0x1, P1 ;  /* 0x0000000718227c11 */ /* 0x000fe200088f0c03 */
[----:B------:R-:W-:Y:S06]  /*7d40*/  BRA.DIV UR4, `(.L_x_2929) ;  /* 0x000001de04707947 */ /* 0x000fec000b800000 */
[----:B------:R1:W2:Y:S04]  /*7d50*/  SHFL.IDX PT, R0, R31, RZ, 0x1c1f ;  /* 0x001c1fff1f007589 */ /* 0x0002a800000e0000 */
[----:B------:R1:W3:Y:S04]  /*7d60*/  SHFL.IDX PT, R3, R10, RZ, 0x1c1f ;  /* 0x001c1fff0a037589 */ /* 0x0002e800000e0000 */
[----:B------:R1:W4:Y:S04]  /*7d70*/  SHFL.IDX PT, R7, R34, RZ, 0x1c1f ;  /* 0x001c1fff22077589 */ /* 0x00032800000e0000 */
[----:B------:R1:W0:Y:S02]  /*7d80*/  SHFL.IDX PT, R8, R30, RZ, 0x1c1f ;  /* 0x001c1fff1e087589 */ /* 0x00022400000e0000 */
.L_x_3242:
[----:B------:R-:W-:Y:S01]  /*7d90*/  IMAD R35, R203, R6, RZ ;  /* 0x00000006cb237224 */ /* 0x000fe200078e02ff */
[----:B------:R-:W-:Y:S01]  /*7da0*/  BSSY B1, `(.L_x_2930) ;  /* 0x000001d000017945 */ /* 0x000fe20003800000 */
[----:B------:R-:W-:Y:S02]  /*7db0*/  CS2R R24, SRZ ;  /* 0x0000000000187805 */ /* 0x000fe4000001ff00 */
[----:B------:R-:W-:Y:S02]  /*7dc0*/  CS2R R26, SRZ ;  /* 0x00000000001a7805 */ /* 0x000fe4000001ff00 */
[----:B------:R-:W-:Y:S02]  /*7dd0*/  CS2R R20, SRZ ;  /* 0x0000000000147805 */ /* 0x000fe4000001ff00 */
[----:B------:R-:W-:Y:S02]  /*7de0*/  ISETP.GE.AND P0, PT, R40, R35, PT ;  /* 0x000000232800720c */ /* 0x000fe40003f06270 */
[----:B------:R-:W-:-:S11]  /*7df0*/  CS2R R28, SRZ ;  /* 0x00000000001c7805 */ /* 0x000fd6000001ff00 */
[----:B------:R-:W-:Y:S05]  /*7e00*/  @P0 BRA `(.L_x_2931) ;  /* 0x0000000000580947 */ /* 0x000fea0003800000 */
[----:B------:R-:W-:Y:S01]  /*7e10*/  ULDC UR4, c[0x0][0x3f4] ;  /* 0x0000fd0000047ab9 */ /* 0x000fe20000000800 */
[----:B---3--:R-:W-:Y:S01]  /*7e20*/  IMAD.MOV.U32 R4, RZ, RZ, R3 ;  /* 0x000000ffff047224 */ /* 0x008fe200078e0003 */
[----:B------:R-:W-:Y:S01]  /*7e30*/  ISETP.GE.AND P2, PT, R200, UR4, PT ;  /* 0x00000004c8007c0c */ /* 0x000fe2000bf46270 */
[----:B--2---:R-:W-:Y:S01]  /*7e40*/  IMAD.MOV.U32 R5, RZ, RZ, R0 ;  /* 0x000000ffff057224 */ /* 0x004fe200078e0000 */
[----:B------:R-:W-:Y:S02]  /*7e50*/  ISETP.GE.AND P3, PT, R210, UR4, PT ;  /* 0x00000004d2007c0c */ /* 0x000fe4000bf66270 */
[----:B------:R-:W-:Y:S01]  /*7e60*/  CS2R R26, SRZ ;  /* 0x00000000001a7805 */ /* 0x000fe2000001ff00 */
[----:B----4-:R-:W-:-:S08]  /*7e70*/  IMAD.MOV.U32 R9, RZ, RZ, R7 ;  /* 0x000000ffff097224 */ /* 0x010fd000078e0007 */
[----:B------:R-:W-:Y:S02]  /*7e80*/  @!P2 IMAD.WIDE R4, R200, 0x2, R4 ;  /* 0x00000002c804a825 */ /* 0x000fe400078e0204 */
[C---:B------:R-:W-:Y:S02]  /*7e90*/  @!P3 SHF.L.U64.HI R11, R210.reuse, 0x1, R37 ;  /* 0x00000001d20bb819 */ /* 0x040fe40000010225 */
[----:B------:R-:W-:Y:S01]  /*7ea0*/  @!P3 IMAD.SHL.U32 R6, R210, 0x2, RZ ;  /* 0x00000002d206b824 */ /* 0x000fe200078e00ff */
[----:B------:R2:W5:Y:S01]  /*7eb0*/  @!P2 LD.E.64 R26, desc[UR54][R4.64] ;  /* 0x00000036041aa980 */ /* 0x000562000c101b00 */
[----:B------:R-:W-:Y:S02]  /*7ec0*/  CS2R R28, SRZ ;  /* 0x00000000001c7805 */ /* 0x000fe4000001ff00 */
[----:B------:R-:W-:Y:S02]  /*7ed0*/  CS2R R24, SRZ ;  /* 0x0000000000187805 */ /* 0x000fe4000001ff00 */
[----:B------:R-:W-:-:S02]  /*7ee0*/  CS2R R20, SRZ ;  /* 0x0000000000147805 */ /* 0x000fc4000001ff00 */
[-C--:B--2---:R-:W-:Y:S02]  /*7ef0*/  @!P3 IADD3 R4, P0, R3, R6.reuse, RZ ;  /* 0x000000060304b210 */ /* 0x084fe40007f1e0ff */
[----:B0-----:R-:W-:Y:S01]  /*7f00*/  @!P3 IADD3 R6, P1, R8, R6, RZ ;  /* 0x000000060806b210 */ /* 0x001fe20007f3e0ff */
[----:B------:R-:W-:-:S04]  /*7f10*/  @!P2 IMAD.WIDE R8, R200, 0x2, R8 ;  /* 0x00000002c808a825 */ /* 0x000fc800078e0208 */
[--C-:B------:R-:W-:Y:S01]  /*7f20*/  @!P3 IMAD.X R5, R0, 0x1, R11.reuse, P0 ;  /* 0x000000010005b824 */ /* 0x100fe200000e060b */
[----:B------:R0:W5:Y:S01]  /*7f30*/  @!P2 LD.E.64 R28, desc[UR54][R8.64] ;  /* 0x00000036081ca980 */ /* 0x000162000c101b00 */
[----:B------:R-:W-:-:S03]  /*7f40*/  @!P3 IMAD.X R7, R7, 0x1, R11, P1 ;  /* 0x000000010707b824 */ /* 0x000fc600008e060b */
[----:B------:R0:W5:Y:S04]  /*7f50*/  @!P3 LD.E.64 R24, desc[UR54][R4.64] ;  /* 0x000000360418b980 */ /* 0x000168000c101b00 */
[----:B------:R0:W5:Y:S02]  /*7f60*/  @!P3 LD.E.64 R20, desc[UR54][R6.64] ;  /* 0x000000360614b980 */ /* 0x000164000c101b00 */
.L_x_2931:
[----:B------:R-:W-:Y:S05]  /*7f70*/  BSYNC B1 ;  /* 0x0000000000017941 */ /* 0x000fea0003800000 */
.L_x_2930:
[----:B--2--5:R-:W-:Y:S01]  /*7f80*/  IMAD.MOV.U32 R0, RZ, RZ, R24 ;  /* 0x000000ffff007224 */ /* 0x024fe200078e0018 */
[----:B------:R-:W-:Y:S01]  /*7f90*/  UMOV UR4, 0xffffffff ;  /* 0xffffffff00047882 */ /* 0x000fe20000000000 */
[----:B---3--:R-:W-:Y:S01]  /*7fa0*/  IMAD.MOV.U32 R3, RZ, RZ, R25 ;  /* 0x000000ffff037224 */ /* 0x008fe200078e0019 */
[----:B0-----:R-:W-:Y:S01]  /*7fb0*/  CS2R R8, SRZ ;  /* 0x0000000000087805 */ /* 0x001fe2000001ff00 */
[----:B------:R-:W-:Y:S02]  /*7fc0*/  IMAD.MOV.U32 R4, RZ, RZ, R26 ;  /* 0x000000ffff047224 */ /* 0x000fe400078e001a */
[----:B------:R-:W-:Y:S01]  /*7fd0*/  IMAD.MOV.U32 R5, RZ, RZ, R27 ;  /* 0x000000ffff057224 */ /* 0x000fe200078e001b */
[----:B------:R-:W-:Y:S01]  /*7fe0*/  PRMT R42, R3, 0x5410, R0 ;  /* 0x00005410032a7816 */ /* 0x000fe20000000000 */
[----:B------:R-:W-:Y:S02]  /*7ff0*/  IMAD.MOV.U32 R0, RZ, RZ, R20 ;  /* 0x000000ffff007224 */ /* 0x000fe400078e0014 */
[----:B------:R-:W-:Y:S01]  /*8000*/  IMAD.MOV.U32 R3, RZ, RZ, R21 ;  /* 0x000000ffff037224 */ /* 0x000fe200078e0015 */
[----:B------:R-:W-:Y:S01]  /*8010*/  PRMT R38, R5, 0x5410, R4 ;  /* 0x0000541005267816 */ /* 0x000fe20000000004 */
[----:B------:R-:W-:-:S02]  /*8020*/  IMAD.MOV.U32 R4, RZ, RZ, R28 ;  /* 0x000000ffff047224 */ /* 0x000fc400078e001c */
[----:B------:R-:W-:Y:S01]  /*8030*/  IMAD.MOV.U32 R5, RZ, RZ, R29 ;  /* 0x000000ffff057224 */ /* 0x000fe200078e001d */
[----:B------:R-:W-:-:S04]  /*8040*/  PRMT R43, R0, 0x5410, R3 ;  /* 0x00005410002b7816 */ /* 0x000fc80000000003 */
[----:B------:R-:W-:Y:S01]  /*8050*/  PRMT R39, R4, 0x5410, R5 ;  /* 0x0000541004277816 */ /* 0x000fe20000000005 */
[----:B------:R-:W-:Y:S06]  /*8060*/  BRA.DIV UR4, `(.L_x_2932) ;  /* 0x000001de041c7947 */ /* 0x000fec000b800000 */
[----:B------:R0:W2:Y:S04]  /*8070*/  SHFL.IDX PT, R0, R31, 0x1, 0x1c1f ;  /* 0x003c1f001f007f89 */ /* 0x0000a800000e0000 */
[----:B------:R0:W3:Y:S04]  /*8080*/  SHFL.IDX PT, R3, R10, 0x1, 0x1c1f ;  /* 0x003c1f000a037f89 */ /* 0x0000e800000e0000 */
[----:B----4-:R0:W4:Y:S04]  /*8090*/  SHFL.IDX PT, R7, R34, 0x1, 0x1c1f ;  /* 0x003c1f0022077f89 */ /* 0x01012800000e0000 */
[----:B-1----:R-:W1:Y:S02]  /*80a0*/  SHFL.IDX PT, R30, R30, 0x1, 0x1c1f ;  /* 0x003c1f001e1e7f89 */ /* 0x002e6400000e0000 */
.L_x_3248:
[----:B------:R-:W5:Y:S01]  /*80b0*/  LDL R5, [R1+0x3c] ;  /* 0x00003c0001057983 */ /* 0x000f620000100800 */
[----:B------:R-:W-:Y:S01]  /*80c0*/  VIADD R40, R40, 0x40 ;  /* 0x0000004028287836 */ /* 0x000fe20000000000 */
[----:B------:R-:W-:Y:S01]  /*80d0*/  BSSY B1, `(.L_x_2933) ;  /* 0x0000021000017945 */ /* 0x000fe20003800000 */
[----:B------:R-:W-:Y:S02]  /*80e0*/  CS2R R12, SRZ ;  /* 0x00000000000c7805 */ /* 0x000fe4000001ff00 */
[----:B------:R-:W-:Y:S02]  /*80f0*/  CS2R R14, SRZ ;  /* 0x00000000000e7805 */ /* 0x000fe4000001ff00 */
[----:B0-----:R-:W-:Y:S02]  /*8100*/  CS2R R10, SRZ ;  /* 0x00000000000a7805 */ /* 0x001fe4000001ff00 */
[----:B------:R-:W-:Y:S02]  /*8110*/  ISETP.GE.AND P0, PT, R40, R35, PT ;  /* 0x000000232800720c */ /* 0x000fe40003f06270 */
[----:B-----5:R-:W-:-:S04]  /*8120*/  LEA.HI R4, R5, R5, RZ, 0x1 ;  /* 0x0000000505047211 */ /* 0x020fc800078f08ff */
[----:B------:R-:W-:-:S05]  /*8130*/  LOP3.LUT R4, R4, 0xfffffffe, RZ, 0xc0, !PT ;  /* 0xfffffffe04047812 */ /* 0x000fca00078ec0ff */
[----:B------:R-:W-:-:S05]  /*8140*/  IMAD.IADD R4, R5, 0x1, -R4 ;  /* 0x0000000105047824 */ /* 0x000fca00078e0a04 */
[----:B------:R-:W-:Y:S01]  /*8150*/  SHF.L.U32 R34, R4, 0x1f, RZ ;  /* 0x0000001f04227819 */ /* 0x000fe200000006ff */
[----:B------:R-:W-:Y:S06]  /*8160*/  @P0 BRA `(.L_x_2934) ;  /* 0x00000000005c0947 */ /* 0x000fec0003800000 */
[----:B------:R-:W-:Y:S01]  /*8170*/  ULDC UR4, c[0x0][0x3f4] ;  /* 0x0000fd0000047ab9 */ /* 0x000fe20000000800 */
[----:B---3--:R-:W-:Y:S01]  /*8180*/  IMAD.MOV.U32 R4, RZ, RZ, R3 ;  /* 0x000000ffff047224 */ /* 0x008fe200078e0003 */
[----:B------:R-:W-:Y:S01]  /*8190*/  ISETP.GE.AND P2, PT, R200, UR4, PT ;  /* 0x00000004c8007c0c */ /* 0x000fe2000bf46270 */
[----:B--2---:R-:W-:Y:S01]  /*81a0*/  IMAD.MOV.U32 R5, RZ, RZ, R0 ;  /* 0x000000ffff057224 */ /* 0x004fe200078e0000 */
[----:B------:R-:W-:Y:S02]  /*81b0*/  ISETP.GE.AND P3, PT, R210, UR4, PT ;  /* 0x00000004d2007c0c */ /* 0x000fe4000bf66270 */
[----:B------:R-:W-:Y:S01]  /*81c0*/  CS2R R14, SRZ ;  /* 0x00000000000e7805 */ /* 0x000fe2000001ff00 */
[----:B-1----:R-:W-:Y:S02]  /*81d0*/  IMAD.MOV.U32 R8, RZ, RZ, R30 ;  /* 0x000000ffff087224 */ /* 0x002fe400078e001e */
[----:B----4-:R-:W-:-:S06]  /*81e0*/  IMAD.MOV.U32 R9, RZ, RZ, R7 ;  /* 0x000000ffff097224 */ /* 0x010fcc00078e0007 */
[----:B------:R-:W-:Y:S02]  /*81f0*/  @!P2 IMAD.WIDE R4, R200, 0x2, R4 ;  /* 0x00000002c804a825 */ /* 0x000fe400078e0204 */
[C---:B------:R-:W-:Y:S02]  /*8200*/  @!P3 SHF.L.U64.HI R36, R210.reuse, 0x1, R37 ;  /* 0x00000001d224b819 */ /* 0x040fe40000010225 */
[----:B------:R-:W-:Y:S01]  /*8210*/  @!P3 IMAD.SHL.U32 R6, R210, 0x2, RZ ;  /* 0x00000002d206b824 */ /* 0x000fe200078e00ff */
[----:B------:R0:W5:Y:S01]  /*8220*/  @!P2 LD.E.64 R14, desc[UR54][R4.64] ;  /* 0x00000036040ea980 */ /* 0x000162000c101b00 */
[----:B------:R-:W-:Y:S02]  /*8230*/  CS2R R12, SRZ ;  /* 0x00000000000c7805 */ /* 0x000fe4000001ff00 */
[----:B------:R-:W-:Y:S02]  /*8240*/  CS2R R10, SRZ ;  /* 0x00000000000a7805 */ /* 0x000fe4000001ff00 */
[----:B0-----:R-:W-:-:S02]  /*8250*/  @!P3 IADD3 R4, P0, R3, R6, RZ ;  /* 0x000000060304b210 */ /* 0x001fc40007f1e0ff */
[----:B------:R-:W-:Y:S01]  /*8260*/  @!P3 IADD3 R6, P1, R30, R6, RZ ;  /* 0x000000061e06b210 */ /* 0x000fe20007f3e0ff */
[----:B------:R-:W-:Y:S01]  /*8270*/  @!P2 IMAD.WIDE R30, R200, 0x2, R8 ;  /* 0x00000002c81ea825 */ /* 0x000fe200078e0208 */
[----:B------:R-:W-:-:S03]  /*8280*/  CS2R R8, SRZ ;  /* 0x0000000000087805 */ /* 0x000fc6000001ff00 */
[--C-:B------:R-:W-:Y:S01]  /*8290*/  @!P3 IMAD.X R5, R0, 0x1, R36.reuse, P0 ;  /* 0x000000010005b824 */ /* 0x100fe200000e0624 */
[----:B------:R0:W5:Y:S01]  /*82a0*/  @!P2 LD.E.64 R12, desc[UR54][R30.64] ;  /* 0x000000361e0ca980 */ /* 0x000162000c101b00 */
[----:B------:R-:W-:-:S03]  /*82b0*/  @!P3 IMAD.X R7, R7, 0x1, R36, P1 ;  /* 0x000000010707b824 */ /* 0x000fc600008e0624 */
[----:B------:R0:W5:Y:S04]  /*82c0*/  @!P3 LD.E.64 R10, desc[UR54][R4.64] ;  /* 0x00000036040ab980 */ /* 0x000168000c101b00 */
[----:B------:R0:W5:Y:S02]  /*82d0*/  @!P3 LD.E.64 R8, desc[UR54][R6.64] ;  /* 0x000000360608b980 */ /* 0x000164000c101b00 */
.L_x_2934:
[----:B------:R-:W-:Y:S05]  /*82e0*/  BSYNC B1 ;  /* 0x0000000000017941 */ /* 0x000fea0003800000 */
.L_x_2933:
[----:B0---4-:R-:W4:Y:S01]  /*82f0*/  LDL R7, [R1+0x28] ;  /* 0x0000280001077983 */ /* 0x011f220000100800 */
[----:B------:R-:W0:Y:S01]  /*8300*/  SYNCS.PHASECHK.TRANS64.TRYWAIT P0, [R23+URZ+0x22800], R34 ;  /* 0x02280022170075a7 */ /* 0x000e22000800017f */
[----:B--2---:R-:W-:Y:S01]  /*8310*/  IMAD.SHL.U32 R0, R33, 0x40, RZ ;  /* 0x0000004021007824 */ /* 0x004fe200078e00ff */
[----:B------:R-:W-:Y:S01]  /*8320*/  VIADDMNMX R31, R35, -R228, 0x80, PT ;  /* 0x00000080231f7446 */ /* 0x000fe200038009e4 */
[----:B-----5:R-:W-:Y:S01]  /*8330*/  IMAD.MOV.U32 R4, RZ, RZ, R8 ;  /* 0x000000ffff047224 */ /* 0x020fe200078e0008 */
[----:B------:R-:W-:Y:S01]  /*8340*/  BSSY B1, `(.L_x_2935) ;  /* 0x0000019000017945 */ /* 0x000fe20003800000 */
[----:B------:R-:W-:Y:S01]  /*8350*/  IMAD.MOV.U32 R5, RZ, RZ, R13 ;  /* 0x000000ffff057224 */ /* 0x000fe200078e000d */
[----:B---3--:R-:W-:Y:S01]  /*8360*/  LOP3.LUT R3, R0, 0x1c0, RZ, 0xc0, !PT ;  /* 0x000001c000037812 */ /* 0x008fe200078ec0ff */
[----:B------:R-:W-:Y:S01]  /*8370*/  IMAD.MOV.U32 R6, RZ, RZ, R14 ;  /* 0x000000ffff067224 */ /* 0x000fe200078e000e */
[----:B------:R-:W-:Y:S01]  /*8380*/  PRMT R40, R40, 0x5410, R4 ;  /* 0x0000541028287816 */ /* 0x000fe20000000004 */
[----:B------:R-:W-:Y:S01]  /*8390*/  IMAD.MOV.U32 R4, RZ, RZ, R12 ;  /* 0x000000ffff047224 */ /* 0x000fe200078e000c */
[----:B------:R-:W-:-:S02]  /*83a0*/  LOP3.LUT R0, R3, 0x18, R18, 0xf8, !PT ;  /* 0x0000001803007812 */ /* 0x000fc400078ef812 */
[----:B------:R-:W-:Y:S02]  /*83b0*/  SHF.R.U32.HI R3, RZ, 0x3, R3 ;  /* 0x00000003ff037819 */ /* 0x000fe40000011603 */
[----:B------:R-:W-:Y:S01]  /*83c0*/  PRMT R44, R4, 0x5410, R5 ;  /* 0x00005410042c7816 */ /* 0x000fe20000000005 */
[----:B------:R-:W-:Y:S01]  /*83d0*/  IMAD.MOV.U32 R4, RZ, RZ, R15 ;  /* 0x000000ffff047224 */ /* 0x000fe200078e000f */
[----:B------:R-:W-:Y:S01]  /*83e0*/  LOP3.LUT R0, R0, R3, RZ, 0x3c, !PT ;  /* 0x0000000300007212 */ /* 0x000fe200078e3cff */
[----:B------:R-:W-:Y:S01]  /*83f0*/  IMAD.MOV.U32 R3, RZ, RZ, R9 ;  /* 0x000000ffff037224 */ /* 0x000fe200078e0009 */
[----:B------:R-:W-:Y:S01]  /*8400*/  PRMT R45, R45, 0x5410, R6 ;  /* 0x000054102d2d7816 */ /* 0x000fe20000000006 */
[----:B------:R-:W-:Y:S01]  /*8410*/  IMAD.MOV.U32 R5, RZ, RZ, R10 ;  /* 0x000000ffff057224 */ /* 0x000fe200078e000a */
[----:B------:R-:W-:Y:S02]  /*8420*/  LOP3.LUT P2, RZ, R33, 0x4, RZ, 0xc0, !PT ;  /* 0x0000000421ff7812 */ /* 0x000fe4000784c0ff */
[----:B------:R-:W-:-:S02]  /*8430*/  PRMT R40, R3, 0x7610, R40 ;  /* 0x0000761003287816 */ /* 0x000fc40000000028 */
[----:B------:R-:W-:Y:S02]  /*8440*/  PRMT R45, R4, 0x7610, R45 ;  /* 0x00007610042d7816 */ /* 0x000fe4000000002d */
[----:B------:R-:W-:Y:S01]  /*8450*/  PRMT R46, R5, 0x7610, R46 ;  /* 0x00007610052e7816 */ /* 0x000fe2000000002e */
[----:B------:R-:W-:Y:S01]  /*8460*/  IMAD.MOV.U32 R5, RZ, RZ, R11 ;  /* 0x000000ffff057224 */ /* 0x000fe200078e000b */
[----:B------:R-:W-:Y:S01]  /*8470*/  ISETP.GE.AND P1, PT, R204, R31, PT ;  /* 0x0000001fcc00720c */ /* 0x000fe20003f26270 */
[----:B----4-:R-:W-:-:S04]  /*8480*/  IMAD R0, R7, 0x200, R0 ;  /* 0x0000020007007824 */ /* 0x010fc800078e0200 */
[----:B------:R-:W-:-:S04]  /*8490*/  IMAD R3, R0, 0x2, R23 ;  /* 0x0000000200037824 */ /* 0x000fc800078e0217 */
[C---:B------:R-:W-:Y:S02]  /*84a0*/  VIADD R4, R3.reuse, 0x18400 ;  /* 0x0001840003047836 */ /* 0x040fe40000000000 */
[----:B------:R-:W-:Y:S01]  /*84b0*/  VIADD R0, R3, 0x18440 ;  /* 0x0001844003007836 */ /* 0x000fe20000000000 */
[----:B0-----:R-:W-:Y:S06]  /*84c0*/  @!P0 BRA `(.L_x_2936) ;  /* 0x000001d800788947 */ /* 0x001fec0003800000 */
.L_x_3249:
[----:B------:R-:W-:Y:S05]  /*84d0*/  BSYNC B1 ;  /* 0x0000000000017941 */ /* 0x000fea0003800000 */
.L_x_2935:
[----:B------:R-:W-:Y:S01]  /*84e0*/  BSSY B1, `(.L_x_2937) ;  /* 0x0000067000017945 */ /* 0x000fe20003800000 */
[----:B------:R-:W-:Y:S01]  /*84f0*/  PRMT R46, R46, 0x5410, R5 ;  /* 0x000054102e2e7816 */ /* 0x000fe20000000005 */
[----:B------:R-:W-:Y:S02]  /*8500*/  @P2 VIADD R0, R4, 0xffffffc0 ;  /* 0xffffffc004002836 */ /* 0x000fe40000000000 */
[----:B------:R-:W-:Y:S05]  /*8510*/  @P1 BRA `(.L_x_2938) ;  /* 0x00000004008c1947 */ /* 0x000fea0003800000 */
[----:B------:R-:W2:Y:S01]  /*8520*/  LDC R5, c[0x0][0x3f4] ;  /* 0x0000fd00ff057b82 */ /* 0x000ea20000000800 */
[----:B------:R-:W-:Y:S01]  /*8530*/  BSSY B2, `(.L_x_2939) ;  /* 0x0000032000027945 */ /* 0x000fe20003800000 */
[-C--:B--2---:R-:W-:Y:S02]  /*8540*/  ISETP.GE.AND P0, PT, R200, R5.reuse, PT ;  /* 0x00000005c800720c */ /* 0x084fe40003f06270 */
[----:B------:R-:W-:-:S11]  /*8550*/  ISETP.GE.AND P1, PT, R210, R5, PT ;  /* 0x00000005d200720c */ /* 0x000fd60003f26270 */
[----:B------:R-:W-:Y:S05]  /*8560*/  @P0 BRA `(.L_x_2940) ;  /* 0x0000000000b80947 */ /* 0x000fea0003800000 */
[----:B------:R-:W2:Y:S01]  /*8570*/  LDS.128 R4, [R3+0x18400] ;  /* 0x0184000003047984 */ /* 0x000ea20000000c00 */
[----:B------:R-:W-:Y:S02]  /*8580*/  SHF.R.U32.HI R36, RZ, 0x10, R29 ;  /* 0x00000010ff247819 */ /* 0x000fe4000001161d */
[----:B------:R-:W-:Y:S02]  /*8590*/  SHF.R.U32.HI R33, RZ, 0x10, R27 ;  /* 0x00000010ff217819 */ /* 0x000fe4000001161b */
[----:B------:R-:W-:Y:S02]  /*85a0*/  PRMT R36, R39, 0x5432, R36 ;  /* 0x0000543227247816 */ /* 0x000fe40000000024 */
[----:B------:R-:W-:Y:S02]  /*85b0*/  PRMT R33, R38, 0x5410, R33 ;  /* 0x0000541026217816 */ /* 0x000fe40000000021 */
[----:B-1----:R-:W-:Y:S01]  /*85c0*/  SHF.R.U64 R30, R26, 0x10, R27 ;  /* 0x000000101a1e7819 */ /* 0x002fe2000000121b */
[----:B------:R-:W-:Y:S01]  /*85d0*/  IMAD.U32 R37, R36, 0x10000, RZ ;  /* 0x0001000024257824 */ /* 0x000fe200078e00ff */
[----:B------:R-:W-:Y:S01]  /*85e0*/  SHF.R.U64 R35, R28, 0x10, R29 ;  /* 0x000000101c237819 */ /* 0x000fe2000000121d */
[----:B0-----:R-:W-:Y:S01]  /*85f0*/  IMAD.U32 R34, R33, 0x10000, RZ ;  /* 0x0001000021227824 */ /* 0x001fe200078e00ff */
[----:B------:R-:W-:-:S02]  /*8600*/  LOP3.LUT R36, R36, 0xffff0000, RZ, 0xc0, !PT ;  /* 0xffff000024247812 */ /* 0x000fc400078ec0ff */
[----:B------:R-:W-:Y:S02]  /*8610*/  PRMT R30, R38, 0x5432, R30 ;  /* 0x00005432261e7816 */ /* 0x000fe4000000001e */
[----:B------:R-:W-:Y:S02]  /*8620*/  PRMT R35, R39, 0x5410, R35 ;  /* 0x0000541027237816 */ /* 0x000fe40000000023 */
[----:B------:R-:W-:Y:S02]  /*8630*/  LOP3.LUT R33, R33, 0xffff0000, RZ, 0xc0, !PT ;  /* 0xffff000021217812 */ /* 0x000fe400078ec0ff */
[C---:B--2---:R-:W-:Y:S01]  /*8640*/  LOP3.LUT R27, R6.reuse, 0xffff0000, RZ, 0xc0, !PT ;  /* 0xffff0000061b7812 */ /* 0x044fe200078ec0ff */
[----:B------:R-:W-:Y:S01]  /*8650*/  IMAD.U32 R26, R6, 0x10000, RZ ;  /* 0x00010000061a7824 */ /* 0x000fe200078e00ff */
[C---:B------:R-:W-:Y:S01]  /*8660*/  LOP3.LUT R29, R7.reuse, 0xffff0000, RZ, 0xc0, !PT ;  /* 0xffff0000071d7812 */ /* 0x040fe200078ec0ff */
[----:B------:R-:W-:Y:S02]  /*8670*/  IMAD.U32 R28, R7, 0x10000, RZ ;  /* 0x00010000071c7824 */ /* 0x000fe400078e00ff */
[C---:B------:R-:W-:Y:S01]  /*8680*/  FMUL.FTZ R39, R27.reuse, R37 ;  /* 0x000000251b277220 */ /* 0x040fe20000410000 */
[----:B------:R-:W-:Y:S01]  /*8690*/  FMUL.FTZ R38, R27, R34 ;  /* 0x000000221b267220 */ /* 0x000fe20000410000 */
[----:B------:R-:W-:Y:S01]  /*86a0*/  FMUL.FTZ R27, R29, R36 ;  /* 0x000000241d1b7220 */ /* 0x000fe20000410000 */
[----:B------:R-:W-:-:S02]  /*86b0*/  IMAD.U32 R6, R4, 0x10000, RZ ;  /* 0x0001000004067824 */ /* 0x000fc400078e00ff */
[C---:B------:R-:W-:Y:S01]  /*86c0*/  FFMA.FTZ R39, R26.reuse, R34, -R39 ;  /* 0x000000221a277223 */ /* 0x040fe20000010827 */
[----:B------:R-:W-:Y:S01]  /*86d0*/  FFMA.FTZ R38, R26, R37, R38 ;  /* 0x000000251a267223 */ /* 0x000fe20000010026 */
[-C--:B------:R-:W-:Y:S01]  /*86e0*/  FFMA.FTZ R37, R28, R33.reuse, -R27 ;  /* 0x000000211c257223 */ /* 0x080fe2000001081b */
[C---:B------:R-:W-:Y:S01]  /*86f0*/  IMAD.U32 R7, R5.reuse, 0x10000, RZ ;  /* 0x0001000005077824 */ /* 0x040fe200078e00ff */
[----:B------:R-:W-:Y:S01]  /*8700*/  LOP3.LUT R4, R4, 0xffff0000, RZ, 0xc0, !PT ;  /* 0xffff000004047812 */ /* 0x000fe200078ec0ff */
[C---:B------:R-:W-:Y:S01]  /*8710*/  IMAD.U32 R27, R30.reuse, 0x10000, RZ ;  /* 0x000100001e1b7824 */ /* 0x040fe200078e00ff */
[----:B------:R-:W-:Y:S01]  /*8720*/  LOP3.LUT R5, R5, 0xffff0000, RZ, 0xc0, !PT ;  /* 0xffff000005057812 */ /* 0x000fe200078ec0ff */
[----:B------:R-:W-:Y:S01]  /*8730*/  FMUL.FTZ R41, R29, R33 ;  /* 0x000000211d297220 */ /* 0x000fe20000410000 */
[C---:B------:R-:W-:Y:S01]  /*8740*/  LOP3.LUT R26, R35.reuse, 0xffff0000, RZ, 0xc0, !PT ;  /* 0xffff0000231a7812 */ /* 0x040fe200078ec0ff */
[----:B------:R-:W-:Y:S01]  /*8750*/  IMAD.U32 R29, R35, 0x10000, RZ ;  /* 0x00010000231d7824 */ /* 0x000fe200078e00ff */
[----:B------:R-:W-:Y:S01]  /*8760*/  LOP3.LUT R30, R30, 0xffff0000, RZ, 0xc0, !PT ;  /* 0xffff00001e1e7812 */ /* 0x000fe200078ec0ff */
[----:B------:R-:W-:Y:S01]  /*8770*/  FFMA.FTZ R36, R28, R36, R41 ;  /* 0x000000241c247223 */ /* 0x000fe20000010029 */
[C---:B------:R-:W-:Y:S01]  /*8780*/  FMUL.FTZ R28, R4.reuse, R27 ;  /* 0x0000001b041c7220 */ /* 0x040fe20000410000 */
[-C--:B------:R-:W-:Y:S01]  /*8790*/  FMUL.FTZ R33, R4, R29.reuse ;  /* 0x0000001d04217220 */ /* 0x080fe20000410000 */
        /* <DEDUP_REMOVED lines=9> */
[----:B------:R-:W-:-:S05]  /*8830*/  F2FP.BF16.F32.PACK_AB R5, R26, R5 ;  /* 0x000000051a05723e */ /* 0x000fca00000010ff */
[----:B------:R2:W-:Y:S02]  /*8840*/  STS.128 [R3+0x18400], R4 ;  /* 0x0184000403007388 */ /* 0x0005e40000000c00 */
.L_x_2940:
[----:B------:R-:W-:Y:S05]  /*8850*/  BSYNC B2 ;  /* 0x0000000000027941 */ /* 0x000fea0003800000 */
.L_x_2939:
[----:B------:R-:W-:Y:S05]  /*8860*/  @P1 BRA `(.L_x_2938) ;  /* 0x0000000000b81947 */ /* 0x000fea0003800000 */
[----:B--2---:R-:W2:Y:S01]  /*8870*/  LDS.128 R4, [R0] ;  /* 0x0000000000047984 */ /* 0x004ea20000000c00 */
[----:B-1----:R-:W-:Y:S02]  /*8880*/  SHF.R.U32.HI R30, RZ, 0x10, R21 ;  /* 0x00000010ff1e7819 */ /* 0x002fe40000011615 */
[----:B------:R-:W-:Y:S02]  /*8890*/  SHF.R.U32.HI R27, RZ, 0x10, R25 ;  /* 0x00000010ff1b7819 */ /* 0x000fe40000011619 */
[----:B------:R-:W-:Y:S02]  /*88a0*/  PRMT R30, R43, 0x5432, R30 ;  /* 0x000054322b1e7816 */ /* 0x000fe4000000001e */
[----:B------:R-:W-:Y:S02]  /*88b0*/  PRMT R27, R42, 0x5410, R27 ;  /* 0x000054102a1b7816 */ /* 0x000fe4000000001b */
[----:B------:R-:W-:Y:S01]  /*88c0*/  SHF.R.U64 R29, R20, 0x10, R21 ;  /* 0x00000010141d7819 */ /* 0x000fe20000001215 */
[----:B------:R-:W-:Y:S01]  /*88d0*/  IMAD.U32 R33, R30, 0x10000, RZ ;  /* 0x000100001e217824 */ /* 0x000fe200078e00ff */
[----:B------:R-:W-:Y:S01]  /*88e0*/  SHF.R.U64 R26, R24, 0x10, R25 ;  /* 0x00000010181a7819 */ /* 0x000fe20000001219 */
[----:B------:R-:W-:Y:S01]  /*88f0*/  IMAD.U32 R28, R27, 0x10000, RZ ;  /* 0x000100001b1c7824 */ /* 0x000fe200078e00ff */
[----:B------:R-:W-:-:S02]  /*8900*/  LOP3.LUT R30, R30, 0xffff0000, RZ, 0xc0, !PT ;  /* 0xffff00001e1e7812 */ /* 0x000fc400078ec0ff */
[----:B------:R-:W-:Y:S02]  /*8910*/  LOP3.LUT R27, R27, 0xffff0000, RZ, 0xc0, !PT ;  /* 0xffff00001b1b7812 */ /* 0x000fe400078ec0ff */
[----:B------:R-:W-:Y:S02]  /*8920*/  PRMT R26, R42, 0x5432, R26 ;  /* 0x000054322a1a7816 */ /* 0x000fe4000000001a */
[----:B------:R-:W-:Y:S02]  /*8930*/  PRMT R29, R43, 0x5410, R29 ;  /* 0x000054102b1d7816 */ /* 0x000fe4000000001d */
[C---:B--2---:R-:W-:Y:S01]  /*8940*/  LOP3.LUT R21, R6.reuse, 0xffff0000, RZ, 0xc0, !PT ;  /* 0xffff000006157812 */ /* 0x044fe200078ec0ff */
[----:B------:R-:W-:Y:S01]  /*8950*/  IMAD.U32 R20, R6, 0x10000, RZ ;  /* 0x0001000006147824 */ /* 0x000fe200078e00ff */
[C---:B------:R-:W-:Y:S01]  /*8960*/  LOP3.LUT R25, R7.reuse, 0xffff0000, RZ, 0xc0, !PT ;  /* 0xffff000007197812 */ /* 0x040fe200078ec0ff */
[----:B------:R-:W-:Y:S02]  /*8970*/  IMAD.U32 R24, R7, 0x10000, RZ ;  /* 0x0001000007187824 */ /* 0x000fe400078e00ff */
[C---:B------:R-:W-:Y:S01]  /*8980*/  FMUL.FTZ R35, R21.reuse, R33 ;  /* 0x0000002115237220 */ /* 0x040fe20000410000 */
[----:B0-----:R-:W-:Y:S01]  /*8990*/  FMUL.FTZ R34, R21, R28 ;  /* 0x0000001c15227220 */ /* 0x001fe20000410000 */
        /* <DEDUP_REMOVED lines=26> */
[----:B------:R3:W-:Y:S02]  /*8b40*/  STS.128 [R0], R4 ;  /* 0x0000000400007388 */ /* 0x0007e40000000c00 */
.L_x_2938:
[----:B------:R-:W-:Y:S05]  /*8b50*/  BSYNC B1 ;  /* 0x0000000000017941 */ /* 0x000fea0003800000 */
.L_x_2937:
[----:B--23--:R-:W-:-:S05]  /*8b60*/  VIADD R4, R204, 0x40 ;  /* 0x00000040cc047836 */ /* 0x00cfca0000000000 */
[----:B------:R-:W-:-:S13]  /*8b70*/  ISETP.GE.AND P0, PT, R4, R31, PT ;  /* 0x0000001f0400720c */ /* 0x000fda0003f06270 */
        /* <DEDUP_REMOVED lines=52> */
.L_x_2943:
[----:B------:R-:W-:Y:S05]  /*8ec0*/  BSYNC B1 ;  /* 0x0000000000017941 */ /* 0x000fea0003800000 */
.L_x_2942:
[----:B------:R-:W-:Y:S05]  /*8ed0*/  @P1 BRA `(.L_x_2941) ;  /* 0x0000001800081947 */ /* 0x000fea0003800000 */
[----:B--2---:R-:W2:Y:S01]  /*8ee0*/  LDS.128 R4, [R0+0x2000] ;  /* 0x0020000000047984 */ /* 0x004ea20000000c00 */
[----:B------:R-:W-:Y:S02]  /*8ef0*/  SHF.R.U32.HI R15, RZ, 0x10, R9 ;  /* 0x00000010ff0f7819 */ /* 0x000fe40000011609 */
[----:B------:R-:W-:Y:S02]  /*8f00*/  SHF.R.U32.HI R12, RZ, 0x10, R11 ;  /* 0x00000010ff0c7819 */ /* 0x000fe4000001160b */
[----:B------:R-:W-:Y:S02]  /*8f10*/  PRMT R15, R40, 0x5410, R15 ;  /* 0x00005410280f7816 */ /* 0x000fe4000000000f */
[----:B------:R-:W-:Y:S02]  /*8f20*/  PRMT R12, R46, 0x5432, R12 ;  /* 0x000054322e0c7816 */ /* 0x000fe4000000000c */
[----:B------:R-:W-:Y:S01]  /*8f30*/  SHF.R.U64 R14, R8, 0x10, R9 ;  /* 0x00000010080e7819 */ /* 0x000fe20000001209 */
[C---:B------:R-:W-:Y:S01]  /*8f40*/  IMAD.U32 R20, R15.reuse, 0x10000, RZ ;  /* 0x000100000f147824 */ /* 0x040fe200078e00ff */
[----:B------:R-:W-:Y:S01]  /*8f50*/  SHF.R.U64 R3, R10, 0x10, R11 ;  /* 0x000000100a037819 */ /* 0x000fe2000000120b */
[----:B------:R-:W-:Y:S01]  /*8f60*/  IMAD.U32 R13, R12, 0x10000, RZ ;  /* 0x000100000c0d7824 */ /* 0x000fe200078e00ff */
[----:B------:R-:W-:-:S02]  /*8f70*/  LOP3.LUT R15, R15, 0xffff0000, RZ, 0xc0, !PT ;  /* 0xffff00000f0f7812 */ /* 0x000fc400078ec0ff */
[----:B------:R-:W-:Y:S02]  /*8f80*/  LOP3.LUT R12, R12, 0xffff0000, RZ, 0xc0, !PT ;  /* 0xffff00000c0c7812 */ /* 0x000fe400078ec0ff */
[----:B------:R-:W-:Y:S02]  /*8f90*/  PRMT R11, R46, 0x5410, R3 ;  /* 0x000054102e0b7816 */ /* 0x000fe40000000003 */
[----:B------:R-:W-:Y:S02]  /*8fa0*/  PRMT R14, R40, 0x5432, R14 ;  /* 0x00005432280e7816 */ /* 0x000fe4000000000e */
[C---:B--2---:R-:W-:Y:S01]  /*8fb0*/  LOP3.LUT R9, R6.reuse, 0xffff0000, RZ, 0xc0, !PT ;  /* 0xffff000006097812 */ /* 0x044fe200078ec0ff */
[C---:B------:R-:W-:Y:S01]  /*8fc0*/  IMAD.U32 R10, R7.reuse, 0x10000, RZ ;  /* 0x00010000070a7824 */ /* 0x040fe200078e00ff */
[----:B------:R-:W-:Y:S01]  /*8fd0*/  LOP3.LUT R7, R7, 0xffff0000, RZ, 0xc0, !PT ;  /* 0xffff000007077812 */ /* 0x000fe200078ec0ff */
[----:B------:R-:W-:Y:S02]  /*8fe0*/  IMAD.U32 R8, R6, 0x10000, RZ ;  /* 0x0001000006087824 */ /* 0x000fe400078e00ff */
[C---:B------:R-:W-:Y:S01]  /*8ff0*/  FMUL.FTZ R21, R9.reuse, R20 ;  /* 0x0000001409157220 */ /* 0x040fe20000410000 */
[----:B------:R-:W-:Y:S01]  /*9000*/  FMUL.FTZ R9, R9, R13 ;  /* 0x0000000d09097220 */ /* 0x000fe20000410000 */
[----:B------:R-:W-:Y:S01]  /*9010*/  FMUL.FTZ R25, R7, R15 ;  /* 0x0000000f07197220 */ /* 0x000fe20000410000 */
[----:B------:R-:W-:-:S02]  /*9020*/  IMAD.U32 R3, R4, 0x10000, RZ ;  /* 0x0001000004037824 */ /* 0x000fc400078e00ff */
[C---:B------:R-:W-:Y:S01]  /*9030*/  FFMA.FTZ R21, R8.reuse, R13, -R21 ;  /* 0x0000000d08157223 */ /* 0x040fe20000010815 */
[----:B------:R-:W-:Y:S01]  /*9040*/  FFMA.FTZ R20, R8, R20, R9 ;  /* 0x0000001408147223 */ /* 0x000fe20000010009 */
[-C--:B------:R-:W-:Y:S01]  /*9050*/  FMUL.FTZ R9, R7, R12.reuse ;  /* 0x0000000c07097220 */ /* 0x080fe20000410000 */
[C---:B------:R-:W-:Y:S01]  /*9060*/  IMAD.U32 R6, R5.reuse, 0x10000, RZ ;  /* 0x0001000005067824 */ /* 0x040fe200078e00ff */
[----:B------:R-:W-:Y:S01]  /*9070*/  LOP3.LUT R4, R4, 0xffff0000, RZ, 0xc0, !PT ;  /* 0xffff000004047812 */ /* 0x000fe200078ec0ff */
[C---:B------:R-:W-:Y:S01]  /*9080*/  IMAD.U32 R8, R14.reuse, 0x10000, RZ ;  /* 0x000100000e087824 */ /* 0x040fe200078e00ff */
[----:B------:R-:W-:Y:S01]  /*9090*/  LOP3.LUT R5, R5, 0xffff0000, RZ, 0xc0, !PT ;  /* 0xffff000005057812 */ /* 0x000fe200078ec0ff */
[C---:B------:R-:W-:Y:S01]  /*90a0*/  IMAD.U32 R7, R11.reuse, 0x10000, RZ ;  /* 0x000100000b077824 */ /* 0x040fe200078e00ff */
[----:B------:R-:W-:Y:S01]  /*90b0*/  LOP3.LUT R14, R14, 0xffff0000, RZ, 0xc0, !PT ;  /* 0xffff00000e0e7812 */ /* 0x000fe200078ec0ff */
[C---:B------:R-:W-:Y:S01]  /*90c0*/  FFMA.FTZ R25, R10.reuse, R12, -R25 ;  /* 0x0000000c0a197223 */ /* 0x040fe20000010819 */
[----:B------:R-:W-:Y:S01]  /*90d0*/  LOP3.LUT R11, R11, 0xffff0000, RZ, 0xc0, !PT ;  /* 0xffff00000b0b7812 */ /* 0x000fe200078ec0ff */
[----:B------:R-:W-:Y:S01]  /*90e0*/  FFMA.FTZ R12, R10, R15, R9 ;  /* 0x0000000f0a0c7223 */ /* 0x000fe20000010009 */
[C---:B------:R-:W-:Y:S01]  /*90f0*/  FMUL.FTZ R10, R4.reuse, R8 ;  /* 0x00000008040a7220 */ /* 0x040fe20000410000 */
[----:B------:R-:W-:Y:S01]  /*9100*/  FMUL.FTZ R9, R4, R7 ;  /* 0x0000000704097220 */ /* 0x000fe20000410000 */
        /* <DEDUP_REMOVED lines=10> */
[----:B------:R3:W-:Y:S01]  /*91b0*/  STS.128 [R0+0x2000], R4 ;  /* 0x0020000400007388 */ /* 0x0007e20000000c00 */
[----:B------:R-:W-:Y:S05]  /*91c0*/  BRA `(.L_x_2941) ;  /* 0x00000014004c7947 */ /* 0x000fea0003800000 */
.L_x_2928:
[----:B------:R-:W1:Y:S01]  /*91d0*/  LDC R6, c[0x0][0x448] ;  /* 0x00011200ff067b82 */ /* 0x000e620000000800 */
[----:B------:R-:W-:Y:S01]  /*91e0*/  IMAD R3, R7, 0x40, R40 ;  /* 0x0000004007037824 */ /* 0x000fe200078e0228 */
[----:B------:R-:W-:Y:S01]  /*91f0*/  ULDC.64 UR4, c[0x0][0x3f8] ;  /* 0x0000fe0000047ab9 */ /* 0x000fe20000000a00 */
[----:B------:R-:W-:Y:S01]  /*9200*/  ULDC.64 UR6, c[0x0][0x408] ;  /* 0x0001020000067ab9 */ /* 0x000fe20000000a00 */
[----:B------:R-:W-:Y:S02]  /*9210*/  IMAD.MOV.U32 R27, RZ, RZ, R29 ;  /* 0x000000ffff1b7224 */ /* 0x000fe400078e001d */
        /* <DEDUP_REMOVED lines=23> */
[----:B------:R-:W1:Y:S01]  /*9390*/  LDC R39, c[0x0][0x3f4] ;  /* 0x0000fd00ff277b82 */ /* 0x000e620000000800 */
[----:B------:R-:W2:Y:S01]  /*93a0*/  SHFL.IDX PT, R3, R36, RZ, 0x1c1f ;  /* 0x001c1fff24037589 */ /* 0x000ea200000e0000 */
[----:B------:R-:W-:-:S03]  /*93b0*/  IMAD R25, R203, R6, RZ ;  /* 0x00000006cb197224 */ /* 0x000fc600078e02ff */
[----:B------:R-:W3:Y:S04]  /*93c0*/  SHFL.IDX PT, R0, R26, RZ, 0x1c1f ;  /* 0x001c1fff1a007589 */ /* 0x000ee800000e0000 */
[----:B------:R-:W4:Y:S04]  /*93d0*/  SHFL.IDX PT, R14, R37, RZ, 0x1c1f ;  /* 0x001c1fff250e7589 */ /* 0x000f2800000e0000 */
[----:B------:R-:W5:Y:S01]  /*93e0*/  SHFL.IDX PT, R4, R24, RZ, 0x1c1f ;  /* 0x001c1fff18047589 */ /* 0x000f6200000e0000 */
[----:B-1----:R-:W-:-:S04]  /*93f0*/  ISETP.GE.AND P0, PT, R18, R39, PT ;  /* 0x000000271200720c */ /* 0x002fc80003f06270 */
[----:B------:R-:W-:-:S13]  /*9400*/  ISETP.GE.OR P1, PT, R40, R25, P0 ;  /* 0x000000192800720c */ /* 0x000fda0000726670 */
[C---:B------:R-:W-:Y:S01]  /*9410*/  @!P1 IMAD.SHL.U32 R5, R18.reuse, 0x2, RZ ;  /* 0x0000000212059824 */ /* 0x040fe200078e00ff */
[----:B------:R-:W-:-:S04]  /*9420*/  @!P1 SHF.L.U64.HI R7, R18, 0x1, R19 ;  /* 0x0000000112079819 */ /* 0x000fc80000010213 */
[----:B--2---:R-:W-:-:S05]  /*9430*/  @!P1 IADD3 R8, P2, R3, R5, RZ ;  /* 0x0000000503089210 */ /* 0x004fca0007f5e0ff */
[----:B---3--:R-:W-:-:S06]  /*9440*/  @!P1 IMAD.X R9, R0, 0x1, R7, P2 ;  /* 0x0000000100099824 */ /* 0x008fcc00010e0607 */
[----:B------:R-:W2:Y:S01]  /*9450*/  @!P1 LD.E.128 R8, desc[UR54][R8.64] ;  /* 0x0000003608089980 */ /* 0x000ea2000c101d00 */
[----:B----4-:R-:W-:-:S05]  /*9460*/  @!P1 IADD3 R14, P2, R14, R5, RZ ;  /* 0x000000050e0e9210 */ /* 0x010fca0007f5e0ff */
[----:B-----5:R-:W-:Y:S02]  /*9470*/  @!P1 IMAD.X R5, R4, 0x1, R7, P2 ;  /* 0x0000000104059824 */ /* 0x020fe400010e0607 */
[----:B------:R-:W-:-:S06]  /*9480*/  @!P1 IMAD.MOV.U32 R4, RZ, RZ, R14 ;  /* 0x000000ffff049224 */ /* 0x000fcc00078e000e */
[----:B------:R-:W3:Y:S01]  /*9490*/  @!P1 LD.E.128 R4, desc[UR54][R4.64] ;  /* 0x0000003604049980 */ /* 0x000ee2000c101d00 */
[----:B------:R-:W-:Y:S02]  /*94a0*/  CS2R R20, SRZ ;  /* 0x0000000000147805 */ /* 0x000fe4000001ff00 */
[----:B------:R-:W-:Y:S02]  /*94b0*/  CS2R R30, SRZ ;  /* 0x00000000001e7805 */ /* 0x000fe4000001ff00 */
[----:B------:R-:W-:Y:S01]  /*94c0*/  CS2R R28, SRZ ;  /* 0x00000000001c7805 */ /* 0x000fe2000001ff00 */
[----:B------:R-:W1:Y:S01]  /*94d0*/  SHFL.IDX PT, R14, R37, 0x1, 0x1c1f ;  /* 0x003c1f00250e7f89 */ /* 0x000e6200000e0000 */
[----:B------:R-:W-:-:S03]  /*94e0*/  CS2R R34, SRZ ;  /* 0x0000000000227805 */ /* 0x000fc6000001ff00 */
[----:B------:R-:W4:Y:S01]  /*94f0*/  SHFL.IDX PT, R24, R24, 0x1, 0x1c1f ;  /* 0x003c1f0018187f89 */ /* 0x000f2200000e0000 */
[----:B--2---:R-:W-:Y:S02]  /*9500*/  @!P1 IMAD.MOV.U32 R20, RZ, RZ, R8 ;  /* 0x000000ffff149224 */ /* 0x004fe400078e0008 */
[----:B------:R-:W-:Y:S02]  /*9510*/  @!P1 IMAD.MOV.U32 R21, RZ, RZ, R9 ;  /* 0x000000ffff159224 */ /* 0x000fe400078e0009 */
[----:B------:R-:W-:Y:S02]  /*9520*/  IMAD.MOV.U32 R0, RZ, RZ, R20 ;  /* 0x000000ffff007224 */ /* 0x000fe400078e0014 */
[----:B------:R-:W-:Y:S02]  /*9530*/  @!P1 IMAD.MOV.U32 R28, RZ, RZ, R10 ;  /* 0x000000ffff1c9224 */ /* 0x000fe400078e000a */
[----:B------:R-:W-:Y:S01]  /*9540*/  @!P1 IMAD.MOV.U32 R29, RZ, RZ, R11 ;  /* 0x000000ffff1d9224 */ /* 0x000fe200078e000b */
[----:B------:R-:W-:Y:S01]  /*9550*/  PRMT R38, R38, 0x5410, R0 ;  /* 0x0000541026267816 */ /* 0x000fe20000000000 */
[----:B------:R-:W-:Y:S01]  /*9560*/  IMAD.MOV.U32 R3, RZ, RZ, R21 ;  /* 0x000000ffff037224 */ /* 0x000fe200078e0015 */
[----:B------:R-:W2:Y:S01]  /*9570*/  SHFL.IDX PT, R0, R26, 0x1, 0x1c1f ;  /* 0x003c1f001a007f89 */ /* 0x000ea200000e0000 */
[----:B------:R-:W-:-:S02]  /*9580*/  IMAD.MOV.U32 R8, RZ, RZ, R28 ;  /* 0x000000ffff087224 */ /* 0x000fc400078e001c */
[----:B---3--:R-:W-:Y:S01]  /*9590*/  @!P1 IMAD.MOV.U32 R30, RZ, RZ, R4 ;  /* 0x000000ffff1e9224 */ /* 0x008fe200078e0004 */
[----:B------:R-:W-:Y:S01]  /*95a0*/  PRMT R48, R48, 0x5410, R3 ;  /* 0x0000541030307816 */ /* 0x000fe20000000003 */
[----:B------:R-:W-:Y:S01]  /*95b0*/  @!P1 IMAD.MOV.U32 R31, RZ, RZ, R5 ;  /* 0x000000ffff1f9224 */ /* 0x000fe200078e0005 */
[----:B------:R3:W0:Y:S01]  /*95c0*/  SHFL.IDX PT, R3, R36, 0x1, 0x1c1f ;  /* 0x003c1f0024037f89 */ /* 0x00062200000e0000 */
[----:B------:R-:W-:Y:S01]  /*95d0*/  @!P1 IMAD.MOV.U32 R34, RZ, RZ, R6 ;  /* 0x000000ffff229224 */ /* 0x000fe200078e0006 */
[----:B------:R-:W-:Y:S01]  /*95e0*/  PRMT R38, R8, 0x7610, R38 ;  /* 0x0000761008267816 */ /* 0x000fe20000000026 */
[----:B------:R-:W-:Y:S02]  /*95f0*/  @!P1 IMAD.MOV.U32 R35, RZ, RZ, R7 ;  /* 0x000000ffff239224 */ /* 0x000fe400078e0007 */
[----:B------:R-:W-:Y:S02]  /*9600*/  IMAD.MOV.U32 R4, RZ, RZ, R30 ;  /* 0x000000ffff047224 */ /* 0x000fe400078e001e */
[----:B------:R-:W-:-:S02]  /*9610*/  IMAD.MOV.U32 R5, RZ, RZ, R31 ;  /* 0x000000ffff057224 */ /* 0x000fc400078e001f */
[----:B------:R-:W-:Y:S02]  /*9620*/  IMAD.MOV.U32 R9, RZ, RZ, R29 ;  /* 0x000000ffff097224 */ /* 0x000fe400078e001d */
[----:B------:R-:W-:Y:S01]  /*9630*/  IMAD.MOV.U32 R6, RZ, RZ, R34 ;  /* 0x000000ffff067224 */ /* 0x000fe200078e0022 */
[----:B------:R-:W-:Y:S01]  /*9640*/  PRMT R41, R4, 0x5410, R5 ;  /* 0x0000541004297816 */ /* 0x000fe20000000005 */
[----:B------:R-:W-:Y:S01]  /*9650*/  IMAD.MOV.U32 R7, RZ, RZ, R35 ;  /* 0x000000ffff077224 */ /* 0x000fe200078e0023 */
[----:B---3--:R-:W-:Y:S02]  /*9660*/  PRMT R36, R9, 0x7610, R36 ;  /* 0x0000761009247816 */ /* 0x008fe40000000024 */
[----:B------:R-:W-:Y:S02]  /*9670*/  CS2R R4, SRZ ;  /* 0x0000000000047805 */ /* 0x000fe4000001ff00 */
[----:B-12-4-:R-:W-:-:S07]  /*9680*/  PRMT R45, R7, 0x5410, R6 ;  /* 0x00005410072d7816 */ /* 0x016fce0000000006 */
.L_x_3259:
[----:B------:R-:W2:Y:S01]  /*9690*/  LDL R7, [R1+0x3c] ;  /* 0x00003c0001077983 */ /* 0x000ea20000100800 */
[----:B------:R-:W-:Y:S01]  /*96a0*/  VIADD R40, R40, 0x40 ;  /* 0x0000004028287836 */ /* 0x000fe20000000000 */
[----:B------:R-:W-:Y:S01]  /*96b0*/  BSSY B1, `(.L_x_2945) ;  /* 0x0000016000017945 */ /* 0x000fe20003800000 */
[----:B------:R-:W-:Y:S02]  /*96c0*/  CS2R R8, SRZ ;  /* 0x0000000000087805 */ /* 0x000fe4000001ff00 */
[----:B------:R-:W-:Y:S02]  /*96d0*/  CS2R R10, SRZ ;  /* 0x00000000000a7805 */ /* 0x000fe4000001ff00 */
[----:B------:R-:W-:Y:S02]  /*96e0*/  ISETP.GE.AND P1, PT, R40, R25, PT ;  /* 0x000000192800720c */ /* 0x000fe40003f26270 */
[----:B--2---:R-:W-:-:S04]  /*96f0*/  LEA.HI R6, R7, R7, RZ, 0x1 ;  /* 0x0000000707067211 */ /* 0x004fc800078f08ff */
[----:B------:R-:W-:-:S05]  /*9700*/  LOP3.LUT R6, R6, 0xfffffffe, RZ, 0xc0, !PT ;  /* 0xfffffffe06067812 */ /* 0x000fca00078ec0ff */
[----:B------:R-:W-:Y:S01]  /*9710*/  IMAD.IADD R12, R7, 0x1, -R6 ;  /* 0x00000001070c7824 */ /* 0x000fe200078e0a06 */
[----:B------:R-:W-:-:S04]  /*9720*/  CS2R R6, SRZ ;  /* 0x0000000000067805 */ /* 0x000fc8000001ff00 */
[----:B------:R-:W-:Y:S01]  /*9730*/  SHF.L.U32 R12, R12, 0x1f, RZ ;  /* 0x0000001f0c0c7819 */ /* 0x000fe200000006ff */
[----:B------:R-:W-:Y:S06]  /*9740*/  @P1 BRA `(.L_x_2946) ;  /* 0x0000000000301947 */ /* 0x000fec0003800000 */
[----:B------:R-:W-:Y:S02]  /*9750*/  CS2R R6, SRZ ;  /* 0x0000000000067805 */ /* 0x000fe4000001ff00 */
[----:B------:R-:W-:Y:S02]  /*9760*/  CS2R R8, SRZ ;  /* 0x0000000000087805 */ /* 0x000fe4000001ff00 */
[----:B------:R-:W-:Y:S01]  /*9770*/  CS2R R10, SRZ ;  /* 0x00000000000a7805 */ /* 0x000fe2000001ff00 */
[----:B------:R-:W-:Y:S06]  /*9780*/  @P0 BRA `(.L_x_2946) ;  /* 0x0000000000200947 */ /* 0x000fec0003800000 */
[C---:B------:R-:W-:Y:S01]  /*9790*/  IMAD.SHL.U32 R4, R18.reuse, 0x2, RZ ;  /* 0x0000000212047824 */ /* 0x040fe200078e00ff */
[----:B------:R-:W-:-:S04]  /*97a0*/  SHF.L.U64.HI R5, R18, 0x1, R19 ;  /* 0x0000000112057819 */ /* 0x000fc80000010213 */
[-C--:B0-----:R-:W-:Y:S02]  /*97b0*/  IADD3 R8, P1, R3, R4.reuse, RZ ;  /* 0x0000000403087210 */ /* 0x081fe40007f3e0ff */
[----:B------:R-:W-:-:S03]  /*97c0*/  IADD3 R4, P2, R14, R4, RZ ;  /* 0x000000040e047210 */ /* 0x000fc60007f5e0ff */
[--C-:B------:R-:W-:Y:S02]  /*97d0*/  IMAD.X R9, R0, 0x1, R5.reuse, P1 ;  /* 0x0000000100097824 */ /* 0x100fe400008e0605 */
[----:B------:R-:W-:-:S04]  /*97e0*/  IMAD.X R5, R24, 0x1, R5, P2 ;  /* 0x0000000118057824 */ /* 0x000fc800010e0605 */
[----:B------:R-:W5:Y:S04]  /*97f0*/  LD.E.128 R8, desc[UR54][R8.64] ;  /* 0x0000003608087980 */ /* 0x000f68000c101d00 */
[----:B------:R-:W5:Y:S02]  /*9800*/  LD.E.128 R4, desc[UR54][R4.64] ;  /* 0x0000003604047980 */ /* 0x000f64000c101d00 */
.L_x_2946:
[----:B------:R-:W-:Y:S05]  /*9810*/  BSYNC B1 ;  /* 0x0000000000017941 */ /* 0x000fea0003800000 */
.L_x_2945:
[----:B------:R-:W1:Y:S01]  /*9820*/  SYNCS.PHASECHK.TRANS64.TRYWAIT P1, [R23+URZ+0x22800], R12 ;  /* 0x0228000c170075a7 */ /* 0x000e62000802017f */
[----:B-----5:R-:W-:Y:S01]  /*9830*/  IMAD.MOV.U32 R0, RZ, RZ, R4 ;  /* 0x000000ffff007224 */ /* 0x020fe200078e0004 */
[----:B------:R-:W-:Y:S01]  /*9840*/  VIADDMNMX R25, R25, -R228, 0x80, PT ;  /* 0x0000008019197446 */ /* 0x000fe200038009e4 */
[----:B0-----:R-:W-:Y:S01]  /*9850*/  IMAD.MOV.U32 R3, RZ, RZ, R5 ;  /* 0x000000ffff037224 */ /* 0x001fe200078e0005 */
[----:B------:R-:W-:Y:S01]  /*9860*/  BSSY B1, `(.L_x_2947) ;  /* 0x0000011000017945 */ /* 0x000fe20003800000 */
[C---:B------:R-:W-:Y:S01]  /*9870*/  VIADD R13, R204.reuse, 0x40 ;  /* 0x00000040cc0d7836 */ /* 0x040fe20000000000 */
[-C--:B------:R-:W-:Y:S01]  /*9880*/  ISETP.GE.OR P2, PT, R204, R25.reuse, P0 ;  /* 0x00000019cc00720c */ /* 0x080fe20000746670 */
[----:B------:R-:W-:Y:S01]  /*9890*/  IMAD.MOV.U32 R14, RZ, RZ, R9 ;  /* 0x000000ffff0e7224 */ /* 0x000fe200078e0009 */
[----:B------:R-:W-:Y:S01]  /*98a0*/  PRMT R54, R0, 0x7610, R54 ;  /* 0x0000761000367816 */ /* 0x000fe20000000036 */
[----:B------:R-:W-:Y:S01]  /*98b0*/  IMAD.MOV.U32 R0, RZ, RZ, R6 ;  /* 0x000000ffff007224 */ /* 0x000fe200078e0006 */
[----:B------:R-:W-:Y:S01]  /*98c0*/  PRMT R55, R3, 0x7610, R55 ;  /* 0x0000761003377816 */ /* 0x000fe20000000037 */
[----:B------:R-:W-:Y:S01]  /*98d0*/  IMAD.MOV.U32 R3, RZ, RZ, R7 ;  /* 0x000000ffff037224 */ /* 0x000fe200078e0007 */
[----:B------:R-:W-:Y:S01]  /*98e0*/  ISETP.GE.OR P0, PT, R13, R25, P0 ;  /* 0x000000190d00720c */ /* 0x000fe20000706670 */
[----:B------:R-:W-:Y:S01]  /*98f0*/  IMAD.MOV.U32 R13, RZ, RZ, R8 ;  /* 0x000000ffff0d7224 */ /* 0x000fe200078e0008 */
[----:B------:R-:W-:Y:S01]  /*9900*/  PRMT R56, R0, 0x7610, R56 ;  /* 0x0000761000387816 */ /* 0x000fe20000000038 */
[----:B------:R-:W-:Y:S01]  /*9910*/  IMAD.MOV.U32 R0, RZ, RZ, R10 ;  /* 0x000000ffff007224 */ /* 0x000fe200078e000a */
[----:B------:R-:W-:Y:S01]  /*9920*/  PRMT R54, R54, 0x5410, R3 ;  /* 0x0000541036367816 */ /* 0x000fe20000000003 */
[----:B------:R-:W-:Y:S01]  /*9930*/  IMAD.MOV.U32 R3, RZ, RZ, R11 ;  /* 0x000000ffff037224 */ /* 0x000fe200078e000b */
[----:B------:R-:W-:-:S02]  /*9940*/  PRMT R57, R13, 0x7610, R57 ;  /* 0x000076100d397816 */ /* 0x000fc40000000039 */
[----:B------:R-:W-:Y:S01]  /*9950*/  PRMT R58, R14, 0x7610, R58 ;  /* 0x000076100e3a7816 */ /* 0x000fe2000000003a */
[----:B-1----:R-:W-:Y:S06]  /*9960*/  @!P1 BRA `(.L_x_2948) ;  /* 0x000001c800c89947 */ /* 0x002fec0003800000 */
.L_x_3260:
[----:B------:R-:W-:Y:S05]  /*9970*/  BSYNC B1 ;  /* 0x0000000000017941 */ /* 0x000fea0003800000 */
.L_x_2947:
[----:B------:R-:W-:Y:S04]  /*9980*/  BSSY B1, `(.L_x_2949) ;  /* 0x000006b000017945 */ /* 0x000fe80003800000 */
[----:B------:R-:W-:Y:S05]  /*9990*/  @P2 BRA `(.L_x_2950) ;  /* 0x0000000400a42947 */ /* 0x000fea0003800000 */
[----:B------:R-:W2:Y:S01]  /*99a0*/  LDL R15, [R1+0x28] ;  /* 0x00002800010f7983 */ /* 0x000ea20000100800 */
[----:B------:R-:W-:Y:S01]  /*99b0*/  IMAD.SHL.U32 R33, R33, 0x40, RZ ;  /* 0x0000004021217824 */ /* 0x000fe200078e00ff */
[----:B------:R-:W-:Y:S01]  /*99c0*/  SHF.R.U64 R43, R30, 0x10, R31 ;  /* 0x000000101e2b7819 */ /* 0x000fe2000000121f */
[----:B------:R-:W-:Y:S01]  /*99d0*/  IMAD.IADD R13, R18, 0x1, R39 ;  /* 0x00000001120d7824 */ /* 0x000fe200078e0227 */
[----:B------:R-:W-:Y:S02]  /*99e0*/  SHF.R.U64 R40, R20, 0x10, R21 ;  /* 0x0000001014287819 */ /* 0x000fe40000001215 */
[----:B------:R-:W-:Y:S02]  /*99f0*/  LOP3.LUT R33, R33, 0x1c0, RZ, 0xc0, !PT ;  /* 0x000001c021217812 */ /* 0x000fe400078ec0ff */
[----:B------:R-:W-:Y:S02]  /*9a00*/  SHF.R.U64 R46, R34, 0x10, R35 ;  /* 0x00000010222e7819 */ /* 0x000fe40000001223 */
[----:B------:R-:W-:-:S02]  /*9a10*/  SHF.R.U32.HI R14, RZ, 0x3, R33 ;  /* 0x00000003ff0e7819 */ /* 0x000fc40000011621 */
[C---:B------:R-:W-:Y:S02]  /*9a20*/  LOP3.LUT R13, R33.reuse, 0x38, R13, 0xf8, !PT ;  /* 0x00000038210d7812 */ /* 0x040fe400078ef80d */
[----:B0-----:R-:W-:Y:S02]  /*9a30*/  LOP3.LUT R12, R33, 0x38, R18, 0xf8, !PT ;  /* 0x00000038210c7812 */ /* 0x001fe400078ef812 */
[-C--:B------:R-:W-:Y:S02]  /*9a40*/  LOP3.LUT R13, R13, R14.reuse, RZ, 0x3c, !PT ;  /* 0x0000000e0d0d7212 */ /* 0x080fe400078e3cff */
[----:B------:R-:W-:Y:S02]  /*9a50*/  LOP3.LUT R12, R12, R14, RZ, 0x3c, !PT ;  /* 0x0000000e0c0c7212 */ /* 0x000fe400078e3cff */
[----:B------:R-:W-:Y:S02]  /*9a60*/  SHF.R.U32.HI R47, RZ, 0x10, R35 ;  /* 0x00000010ff2f7819 */ /* 0x000fe40000011623 */
[----:B------:R-:W-:-:S02]  /*9a70*/  PRMT R43, R41, 0x5410, R43 ;  /* 0x00005410292b7816 */ /* 0x000fc4000000002b */
[----:B------:R-:W-:Y:S02]  /*9a80*/  SHF.R.U32.HI R44, RZ, 0x10, R31 ;  /* 0x00000010ff2c7819 */ /* 0x000fe4000001161f */
[----:B------:R-:W-:Y:S02]  /*9a90*/  PRMT R40, R38, 0x5432, R40 ;  /* 0x0000543226287816 */ /* 0x000fe40000000028 */
[C---:B------:R-:W-:Y:S02]  /*9aa0*/  PRMT R46, R45.reuse, 0x5432, R46 ;  /* 0x000054322d2e7816 */ /* 0x040fe4000000002e */
[----:B------:R-:W-:Y:S01]  /*9ab0*/  PRMT R47, R45, 0x5410, R47 ;  /* 0x000054102d2f7816 */ /* 0x000fe2000000002f */
[----:B------:R-:W-:Y:S01]  /*9ac0*/  IMAD.U32 R45, R43, 0x10000, RZ ;  /* 0x000100002b2d7824 */ /* 0x000fe200078e00ff */
[----:B------:R-:W-:Y:S01]  /*9ad0*/  PRMT R44, R41, 0x5432, R44 ;  /* 0x00005432292c7816 */ /* 0x000fe2000000002c */
[----:B------:R-:W-:Y:S01]  /*9ae0*/  IMAD.U32 R41, R40, 0x10000, RZ ;  /* 0x0001000028297824 */ /* 0x000fe200078e00ff */
[----:B------:R-:W-:-:S02]  /*9af0*/  SHF.R.U32.HI R42, RZ, 0x10, R21 ;  /* 0x00000010ff2a7819 */ /* 0x000fc40000011615 */
[--C-:B------:R-:W-:Y:S02]  /*9b00*/  SHF.R.U64 R21, R28, 0x10, R29.reuse ;  /* 0x000000101c157819 */ /* 0x100fe4000000121d */
[----:B------:R-:W-:Y:S02]  /*9b10*/  LOP3.LUT R43, R43, 0xffff0000, RZ, 0xc0, !PT ;  /* 0xffff00002b2b7812 */ /* 0x000fe400078ec0ff */
[----:B------:R-:W-:Y:S02]  /*9b20*/  SHF.R.U32.HI R29, RZ, 0x10, R29 ;  /* 0x00000010ff1d7819 */ /* 0x000fe4000001161d */
[----:B------:R-:W-:Y:S02]  /*9b30*/  PRMT R42, R48, 0x5432, R42 ;  /* 0x00005432302a7816 */ /* 0x000fe4000000002a */
[----:B------:R-:W-:Y:S02]  /*9b40*/  PRMT R36, R36, 0x5410, R29 ;  /* 0x0000541024247816 */ /* 0x000fe4000000001d */
[----:B------:R-:W-:Y:S01]  /*9b50*/  PRMT R38, R38, 0x5410, R21 ;  /* 0x0000541026267816 */ /* 0x000fe20000000015 */
[----:B--2---:R-:W-:-:S02]  /*9b60*/  IMAD R24, R15, 0x200, R13 ;  /* 0x000002000f187824 */ /* 0x004fc400078e020d */
[----:B------:R-:W-:Y:S02]  /*9b70*/  IMAD R12, R15, 0x200, R12 ;  /* 0x000002000f0c7824 */ /* 0x000fe400078e020c */
[--C-:B------:R-:W-:Y:S02]  /*9b80*/  IMAD R37, R24, 0x2, R23.reuse ;  /* 0x0000000218257824 */ /* 0x100fe400078e0217 */
[----:B------:R-:W-:-:S03]  /*9b90*/  IMAD R33, R12, 0x2, R23 ;  /* 0x000000020c217824 */ /* 0x000fc600078e0217 */
[----:B------:R-:W0:Y:S04]  /*9ba0*/  LDS.128 R24, [R37+0x18400] ;  /* 0x0184000025187984 */ /* 0x000e280000000c00 */
[----:B------:R-:W1:Y:S01]  /*9bb0*/  LDS.128 R12, [R33+0x18400] ;  /* 0x01840000210c7984 */ /* 0x000e620000000c00 */
[C---:B0-----:R-:W-:Y:S01]  /*9bc0*/  IMAD.U32 R30, R24.reuse, 0x10000, RZ ;  /* 0x00010000181e7824 */ /* 0x041fe200078e00ff */
[----:B------:R-:W-:Y:S01]  /*9bd0*/  LOP3.LUT R24, R24, 0xffff0000, RZ, 0xc0, !PT ;  /* 0xffff000018187812 */ /* 0x000fe200078ec0ff */
[C---:B------:R-:W-:Y:S01]  /*9be0*/  IMAD.U32 R31, R25.reuse, 0x10000, RZ ;  /* 0x00010000191f7824 */ /* 0x040fe200078e00ff */
[----:B------:R-:W-:Y:S01]  /*9bf0*/  LOP3.LUT R25, R25, 0xffff0000, RZ, 0xc0, !PT ;  /* 0xffff000019197812 */ /* 0x000fe200078ec0ff */
[----:B-1----:R-:W-:Y:S02]  /*9c00*/  IMAD.U32 R20, R12, 0x10000, RZ ;  /* 0x000100000c147824 */ /* 0x002fe400078e00ff */
[C---:B------:R-:W-:Y:S01]  /*9c10*/  FMUL.FTZ R49, R30.reuse, R45 ;  /* 0x0000002d1e317220 */ /* 0x040fe20000410000 */
[----:B------:R-:W-:Y:S01]  /*9c20*/  FMUL.FTZ R51, R30, R41 ;  /* 0x000000291e337220 */ /* 0x000fe20000410000 */
[----:B------:R-:W-:Y:S01]  /*9c30*/  LOP3.LUT R12, R12, 0xffff0000, RZ, 0xc0, !PT ;  /* 0xffff00000c0c7812 */ /* 0x000fe200078ec0ff */
[----:B------:R-:W-:-:S02]  /*9c40*/  IMAD.U32 R30, R44, 0x10000, RZ ;  /* 0x000100002c1e7824 */ /* 0x000fc400078e00ff */
[----:B------:R-:W-:Y:S01]  /*9c50*/  FFMA.FTZ R49, R20, R41, -R49 ;  /* 0x0000002914317223 */ /* 0x000fe20000010831 */
[----:B------:R-:W-:Y:S01]  /*9c60*/  LOP3.LUT R41, R40, 0xffff0000, RZ, 0xc0, !PT ;  /* 0xffff000028297812 */ /* 0x000fe200078ec0ff */
[----:B------:R-:W-:Y:S01]  /*9c70*/  FFMA.FTZ R51, R20, R45, R51 ;  /* 0x0000002d14337223 */ /* 0x000fe20000010033 */
[----:B------:R-:W-:Y:S01]  /*9c80*/  FMUL.FTZ R53, R24, R43 ;  /* 0x0000002b18357220 */ /* 0x000fe20000410000 */
[----:B------:R-:W-:Y:S02]  /*9c90*/  IMAD.U32 R20, R42, 0x10000, RZ ;  /* 0x000100002a147824 */ /* 0x000fe400078e00ff */
[----:B------:R-:W-:Y:S01]  /*9ca0*/  FMUL.FTZ R50, R31, R30 ;  /* 0x0000001e1f327220 */ /* 0x000fe20000410000 */
[-C--:B------:R-:W-:Y:S01]  /*9cb0*/  FMUL.FTZ R45, R24, R41.reuse ;  /* 0x00000029182d7220 */ /* 0x080fe20000410000 */
[----:B------:R-:W-:Y:S02]  /*9cc0*/  IMAD.U32 R21, R13, 0x10000, RZ ;  /* 0x000100000d157824 */ /* 0x000fe400078e00ff */
[----:B------:R-:W-:Y:S01]  /*9cd0*/  FFMA.FTZ R40, R12, R41, -R53 ;  /* 0x000000290c287223 */ /* 0x000fe20000010835 */
[----:B------:R-:W-:-:S02]  /*9ce0*/  IMAD.U32 R35, R27, 0x10000, RZ ;  /* 0x000100001b237824 */ /* 0x000fc400078e00ff */
[----:B------:R-:W-:Y:S01]  /*9cf0*/  FFMA.FTZ R48, R12, R43, R45 ;  /* 0x0000002b0c307223 */ /* 0x000fe2000001002d */
[----:B------:R-:W-:Y:S02]  /*9d00*/  IMAD.U32 R24, R47, 0x10000, RZ ;  /* 0x000100002f187824 */ /* 0x000fe400078e00ff */
[-C--:B------:R-:W-:Y:S01]  /*9d10*/  FMUL.FTZ R31, R31, R20.reuse ;  /* 0x000000141f1f7220 */ /* 0x080fe20000410000 */
[----:B------:R-:W-:Y:S02]  /*9d20*/  IMAD.U32 R12, R36, 0x10000, RZ ;  /* 0x00010000240c7824 */ /* 0x000fe400078e00ff */
[----:B------:R-:W-:Y:S01]  /*9d30*/  FFMA.FTZ R50, R21, R20, -R50 ;  /* 0x0000001415327223 */ /* 0x000fe20000010832 */
[----:B------:R-:W-:Y:S02]  /*9d40*/  IMAD.U32 R29, R15, 0x10000, RZ ;  /* 0x000100000f1d7824 */ /* 0x000fe400078e00ff */
[----:B------:R-:W-:Y:S01]  /*9d50*/  FFMA.FTZ R30, R21, R30, R31 ;  /* 0x0000001e151e7223 */ /* 0x000fe2000001001f */
[C---:B------:R-:W-:Y:S01]  /*9d60*/  FMUL.FTZ R20, R35.reuse, R24 ;  /* 0x0000001823147220 */ /* 0x040fe20000410000 */
[----:B------:R-:W-:Y:S01]  /*9d70*/  LOP3.LUT R44, R44, 0xffff0000, RZ, 0xc0, !PT ;  /* 0xffff00002c2c7812 */ /* 0x000fe200078ec0ff */
[-C--:B------:R-:W-:Y:S01]  /*9d80*/  FMUL.FTZ R52, R35, R12.reuse ;  /* 0x0000000c23347220 */ /* 0x080fe20000410000 */
[----:B------:R-:W-:Y:S01]  /*9d90*/  IMAD.U32 R34, R26, 0x10000, RZ ;  /* 0x000100001a227824 */ /* 0x000fe200078e00ff */
[----:B------:R-:W-:Y:S01]  /*9da0*/  LOP3.LUT R42, R42, 0xffff0000, RZ, 0xc0, !PT ;  /* 0xffff00002a2a7812 */ /* 0x000fe200078ec0ff */
[----:B------:R-:W-:Y:S01]  /*9db0*/  IMAD.U32 R31, R46, 0x10000, RZ ;  /* 0x000100002e1f7824 */ /* 0x000fe200078e00ff */
[----:B------:R-:W-:Y:S01]  /*9dc0*/  LOP3.LUT R13, R13, 0xffff0000, RZ, 0xc0, !PT ;  /* 0xffff00000d0d7812 */ /* 0x000fe200078ec0ff */
[C---:B------:R-:W-:Y:S01]  /*9dd0*/  FFMA.FTZ R43, R29.reuse, R12, -R20 ;  /* 0x0000000c1d2b7223 */ /* 0x040fe20000010814 */
[----:B------:R-:W-:Y:S01]  /*9de0*/  FFMA.FTZ R52, R29, R24, R52 ;  /* 0x000000181d347223 */ /* 0x000fe20000010034 */
[----:B------:R-:W-:-:S02]  /*9df0*/  IMAD.U32 R28, R14, 0x10000, RZ ;  /* 0x000100000e1c7824 */ /* 0x000fc400078e00ff */
[C---:B------:R-:W-:Y:S01]  /*9e00*/  FMUL.FTZ R12, R25.reuse, R44 ;  /* 0x0000002c190c7220 */ /* 0x040fe20000410000 */
[----:B------:R-:W-:Y:S02]  /*9e10*/  IMAD.U32 R21, R38, 0x10000, RZ ;  /* 0x0001000026157824 */ /* 0x000fe400078e00ff */
[C---:B------:R-:W-:Y:S01]  /*9e20*/  FMUL.FTZ R29, R34.reuse, R31 ;  /* 0x0000001f221d7220 */ /* 0x040fe20000410000 */
[-C--:B------:R-:W-:Y:S01]  /*9e30*/  FMUL.FTZ R35, R25, R42.reuse ;  /* 0x0000002a19237220 */ /* 0x080fe20000410000 */
[C---:B------:R-:W-:Y:S01]  /*9e40*/  FFMA.FTZ R25, R13.reuse, R42, -R12 ;  /* 0x0000002a0d197223 */ /* 0x040fe2000001080c */
[-C--:B------:R-:W-:Y:S01]  /*9e50*/  FMUL.FTZ R41, R34, R21.reuse ;  /* 0x0000001522297220 */ /* 0x080fe20000410000 */
[----:B------:R-:W-:Y:S01]  /*9e60*/  FFMA.FTZ R29, R28, R21, -R29 ;  /* 0x000000151c1d7223 */ /* 0x000fe2000001081d */
[----:B------:R-:W-:Y:S01]  /*9e70*/  LOP3.LUT R26, R26, 0xffff0000, RZ, 0xc0, !PT ;  /* 0xffff00001a1a7812 */ /* 0x000fe200078ec0ff */
[----:B------:R-:W-:Y:S01]  /*9e80*/  FFMA.FTZ R35, R13, R44, R35 ;  /* 0x0000002c0d237223 */ /* 0x000fe20000010023 */
[----:B------:R-:W-:Y:S01]  /*9e90*/  LOP3.LUT R27, R27, 0xffff0000, RZ, 0xc0, !PT ;  /* 0xffff00001b1b7812 */ /* 0x000fe200078ec0ff */
[----:B------:R-:W-:Y:S01]  /*9ea0*/  FFMA.FTZ R41, R28, R31, R41 ;  /* 0x0000001f1c297223 */ /* 0x000fe20000010029 */
[----:B------:R-:W-:-:S02]  /*9eb0*/  LOP3.LUT R21, R46, 0xffff0000, RZ, 0xc0, !PT ;  /* 0xffff00002e157812 */ /* 0x000fc400078ec0ff */
[----:B------:R-:W-:Y:S02]  /*9ec0*/  LOP3.LUT R12, R47, 0xffff0000, RZ, 0xc0, !PT ;  /* 0xffff00002f0c7812 */ /* 0x000fe400078ec0ff */
[----:B------:R-:W-:Y:S01]  /*9ed0*/  LOP3.LUT R13, R38, 0xffff0000, RZ, 0xc0, !PT ;  /* 0xffff0000260d7812 */ /* 0x000fe200078ec0ff */
[----:B------:R-:W-:Y:S01]  /*9ee0*/  FMUL.FTZ R31, R26, R21 ;  /* 0x000000151a1f7220 */ /* 0x000fe20000410000 */
[----:B------:R-:W-:Y:S01]  /*9ef0*/  LOP3.LUT R36, R36, 0xffff0000, RZ, 0xc0, !PT ;  /* 0xffff000024247812 */ /* 0x000fe200078ec0ff */
[----:B------:R-:W-:Y:S01]  /*9f00*/  FMUL.FTZ R24, R27, R12 ;  /* 0x0000000c1b187220 */ /* 0x000fe20000410000 */
[----:B------:R-:W-:Y:S01]  /*9f10*/  LOP3.LUT R14, R14, 0xffff0000, RZ, 0xc0, !PT ;  /* 0xffff00000e0e7812 */ /* 0x000fe200078ec0ff */
[-C--:B------:R-:W-:Y:S01]  /*9f20*/  FMUL.FTZ R26, R26, R13.reuse ;  /* 0x0000000d1a1a7220 */ /* 0x080fe20000410000 */
[----:B------:R-:W-:Y:S01]  /*9f30*/  LOP3.LUT R15, R15, 0xffff0000, RZ, 0xc0, !PT ;  /* 0xffff00000f0f7812 */ /* 0x000fe200078ec0ff */
[-C--:B------:R-:W-:Y:S02]  /*9f40*/  FMUL.FTZ R27, R27, R36.reuse ;  /* 0x000000241b1b7220 */ /* 0x080fe40000410000 */
        /* <DEDUP_REMOVED lines=14> */
.L_x_2950:
[----:B------:R-:W-:Y:S05]  /*a030*/  BSYNC B1 ;  /* 0x0000000000017941 */ /* 0x000fea0003800000 */
.L_x_2949:
[----:B------:R-:W-:Y:S01]  /*a040*/  PRMT R3, R3, 0x5410, R0 ;  /* 0x0000541003037816 */ /* 0x000fe20000000000 */
[----:B------:R-:W-:Y:S06]  /*a050*/  @P0 BRA `(.L_x_2941) ;  /* 0x0000000400a80947 */ /* 0x000fec0003800000 */
[----:B01----:R-:W2:Y:S01]  /*a060*/  LDL R12, [R1+0x2c] ;  /* 0x00002c00010c7983 */ /* 0x003ea20000100800 */
        /* <DEDUP_REMOVED lines=10> */
[----:B------:R-:W-:Y:S02]  /*a110*/  LOP3.LUT R0, R0, R13, RZ, 0x3c, !PT ;  /* 0x0000000d00007212 */ /* 0x000fe400078e3cff */
[----:B------:R-:W-:Y:S02]  /*a120*/  SHF.R.U64 R33, R4, 0x10, R5 ;  /* 0x0000001004217819 */ /* 0x000fe40000001205 */
[----:B------:R-:W-:Y:S02]  /*a130*/  SHF.R.U64 R21, R8, 0x10, R9 ;  /* 0x0000001008157819 */ /* 0x000fe40000001209 */
[----:B------:R-:W-:Y:S02]  /*a140*/  PRMT R33, R54, 0x5410, R33 ;  /* 0x0000541036217816 */ /* 0x000fe40000000021 */
[----:B------:R-:W-:Y:S02]  /*a150*/  SHF.R.U32.HI R29, RZ, 0x10, R9 ;  /* 0x00000010ff1d7819 */ /* 0x000fe40000011609 */
[--C-:B------:R-:W-:Y:S01]  /*a160*/  SHF.R.U64 R30, R10, 0x10, R11.reuse ;  /* 0x000000100a1e7819 */ /* 0x100fe2000000120b */
[----:B------:R-:W-:Y:S01]  /*a170*/  IMAD.U32 R34, R33, 0x10000, RZ ;  /* 0x0001000021227824 */ /* 0x000fe200078e00ff */
[----:B------:R-:W-:-:S02]  /*a180*/  SHF.R.U32.HI R31, RZ, 0x10, R11 ;  /* 0x00000010ff1f7819 */ /* 0x000fc4000001160b */
[----:B------:R-:W-:Y:S02]  /*a190*/  SHF.R.U32.HI R35, RZ, 0x10, R5 ;  /* 0x00000010ff237819 */ /* 0x000fe40000011605 */
[----:B------:R-:W-:Y:S02]  /*a1a0*/  PRMT R21, R57, 0x5410, R21 ;  /* 0x0000541039157816 */ /* 0x000fe40000000015 */
[----:B------:R-:W-:Y:S02]  /*a1b0*/  SHF.R.U32.HI R38, RZ, 0x10, R7 ;  /* 0x00000010ff267819 */ /* 0x000fe40000011607 */
[----:B------:R-:W-:Y:S01]  /*a1c0*/  PRMT R30, R3, 0x5432, R30 ;  /* 0x00005432031e7816 */ /* 0x000fe2000000001e */
[----:B------:R-:W-:Y:S01]  /*a1d0*/  IMAD.U32 R28, R21, 0x10000, RZ ;  /* 0x00010000151c7824 */ /* 0x000fe200078e00ff */
[----:B------:R-:W-:Y:S02]  /*a1e0*/  PRMT R31, R3, 0x5410, R31 ;  /* 0x00005410031f7816 */ /* 0x000fe4000000001f */
[----:B------:R-:W-:-:S02]  /*a1f0*/  PRMT R35, R55, 0x5410, R35 ;  /* 0x0000541037237816 */ /* 0x000fc40000000023 */
[----:B------:R-:W-:Y:S02]  /*a200*/  PRMT R29, R58, 0x5410, R29 ;  /* 0x000054103a1d7816 */ /* 0x000fe4000000001d */
[----:B------:R-:W-:Y:S01]  /*a210*/  PRMT R38, R54, 0x5432, R38 ;  /* 0x0000543236267816 */ /* 0x000fe20000000026 */
[----:B------:R-:W-:Y:S01]  /*a220*/  IMAD.U32 R36, R35, 0x10000, RZ ;  /* 0x0001000023247824 */ /* 0x000fe200078e00ff */
[----:B------:R-:W-:Y:S02]  /*a230*/  SHF.R.U64 R37, R6, 0x10, R7 ;  /* 0x0000001006257819 */ /* 0x000fe40000001207 */
[----:B------:R-:W-:Y:S02]  /*a240*/  LOP3.LUT R33, R33, 0xffff0000, RZ, 0xc0, !PT ;  /* 0xffff000021217812 */ /* 0x000fe400078ec0ff */
[----:B------:R-:W-:Y:S02]  /*a250*/  PRMT R37, R56, 0x5410, R37 ;  /* 0x0000541038257816 */ /* 0x000fe40000000025 */
[----:B------:R-:W-:-:S02]  /*a260*/  LOP3.LUT R21, R21, 0xffff0000, RZ, 0xc0, !PT ;  /* 0xffff000015157812 */ /* 0x000fc400078ec0ff */
[----:B------:R-:W-:Y:S01]  /*a270*/  LOP3.LUT R35, R35, 0xffff0000, RZ, 0xc0, !PT ;  /* 0xffff000023237812 */ /* 0x000fe200078ec0ff */
[----:B--2---:R-:W-:-:S04]  /*a280*/  IMAD.IADD R0, R12, 0x1, R0 ;  /* 0x000000010c007824 */ /* 0x004fc800078e0200 */
[----:B------:R-:W-:Y:S01]  /*a290*/  IMAD R0, R0, 0x2, R23 ;  /* 0x0000000200007824 */ /* 0x000fe200078e0217 */
[----:B---3--:R-:W0:Y:S04]  /*a2a0*/  LDS.128 R12, [R41+0x18400] ;  /* 0x01840000290c7984 */ /* 0x008e280000000c00 */
[----:B------:R-:W1:Y:S01]  /*a2b0*/  LDS.128 R24, [R0+0x18400] ;  /* 0x0184000000187984 */ /* 0x000e620000000c00 */
[----:B0-----:R-:W-:Y:S02]  /*a2c0*/  IMAD.U32 R3, R12, 0x10000, RZ ;  /* 0x000100000c037824 */ /* 0x001fe400078e00ff */
[----:B-1----:R-:W-:-:S04]  /*a2d0*/  IMAD.U32 R9, R24, 0x10000, RZ ;  /* 0x0001000018097824 */ /* 0x002fc800078e00ff */
[----:B------:R-:W-:Y:S01]  /*a2e0*/  FMUL.FTZ R40, R9, R34 ;  /* 0x0000002209287220 */ /* 0x000fe20000410000 */
[----:B------:R-:W-:Y:S02]  /*a2f0*/  IMAD.U32 R11, R25, 0x10000, RZ ;  /* 0x00010000190b7824 */ /* 0x000fe400078e00ff */
[-C--:B------:R-:W-:Y:S01]  /*a300*/  FMUL.FTZ R42, R9, R28.reuse ;  /* 0x0000001c092a7220 */ /* 0x080fe20000410000 */
[----:B------:R-:W-:Y:S01]  /*a310*/  FFMA.FTZ R40, R3, R28, -R40 ;  /* 0x0000001c03287223 */ /* 0x000fe20000010828 */
[----:B------:R-:W-:Y:S02]  /*a320*/  IMAD.U32 R28, R29, 0x10000, RZ ;  /* 0x000100001d1c7824 */ /* 0x000fe400078e00ff */
[----:B------:R-:W-:Y:S02]  /*a330*/  IMAD.U32 R20, R27, 0x10000, RZ ;  /* 0x000100001b147824 */ /* 0x000fe400078e00ff */
[----:B------:R-:W-:Y:S02]  /*a340*/  IMAD.U32 R9, R38, 0x10000, RZ ;  /* 0x0001000026097824 */ /* 0x000fe400078e00ff */
[----:B------:R-:W-:Y:S01]  /*a350*/  FMUL.FTZ R44, R11, R36 ;  /* 0x000000240b2c7220 */ /* 0x000fe20000410000 */
[----:B------:R-:W-:-:S02]  /*a360*/  IMAD.U32 R5, R13, 0x10000, RZ ;  /* 0x000100000d057824 */ /* 0x000fc400078e00ff */
[----:B------:R-:W-:Y:S01]  /*a370*/  FFMA.FTZ R42, R3, R34, R42 ;  /* 0x00000022032a7223 */ /* 0x000fe2000001002a */
[----:B------:R-:W-:Y:S02]  /*a380*/  IMAD.U32 R3, R31, 0x10000, RZ ;  /* 0x000100001f037824 */ /* 0x000fe400078e00ff */
[-C--:B------:R-:W-:Y:S01]  /*a390*/  FMUL.FTZ R34, R11, R28.reuse ;  /* 0x0000001c0b227220 */ /* 0x080fe20000410000 */
[----:B------:R-:W-:Y:S01]  /*a3a0*/  IMAD.U32 R8, R15, 0x10000, RZ ;  /* 0x000100000f087824 */ /* 0x000fe200078e00ff */
[----:B------:R-:W-:Y:S01]  /*a3b0*/  LOP3.LUT R10, R24, 0xffff0000, RZ, 0xc0, !PT ;  /* 0xffff0000180a7812 */ /* 0x000fe200078ec0ff */
[C---:B------:R-:W-:Y:S01]  /*a3c0*/  FMUL.FTZ R11, R20.reuse, R9 ;  /* 0x00000009140b7220 */ /* 0x040fe20000410000 */
[----:B------:R-:W-:Y:S01]  /*a3d0*/  FFMA.FTZ R44, R5, R28, -R44 ;  /* 0x0000001c052c7223 */ /* 0x000fe2000001082c */
[-C--:B------:R-:W-:Y:S01]  /*a3e0*/  FMUL.FTZ R28, R20, R3.reuse ;  /* 0x00000003141c7220 */ /* 0x080fe20000410000 */
[----:B------:R-:W-:Y:S01]  /*a3f0*/  LOP3.LUT R4, R12, 0xffff0000, RZ, 0xc0, !PT ;  /* 0xffff00000c047812 */ /* 0x000fe200078ec0ff */
[----:B------:R-:W-:Y:S01]  /*a400*/  FFMA.FTZ R20, R8, R3, -R11 ;  /* 0x0000000308147223 */ /* 0x000fe2000001080b */
[----:B------:R-:W-:Y:S01]  /*a410*/  FMUL.FTZ R3, R10, R33 ;  /* 0x000000210a037220 */ /* 0x000fe20000410000 */
[----:B------:R-:W-:Y:S01]  /*a420*/  LOP3.LUT R12, R13, 0xffff0000, RZ, 0xc0, !PT ;  /* 0xffff00000d0c7812 */ /* 0x000fe200078ec0ff */
[----:B------:R-:W-:Y:S01]  /*a430*/  FFMA.FTZ R34, R5, R36, R34 ;  /* 0x0000002405227223 */ /* 0x000fe20000010022 */
[----:B------:R-:W-:-:S02]  /*a440*/  IMAD.U32 R13, R26, 0x10000, RZ ;  /* 0x000100001a0d7824 */ /* 0x000fc400078e00ff */
[----:B------:R-:W-:Y:S01]  /*a450*/  FFMA.FTZ R28, R8, R9, R28 ;  /* 0x00000009081c7223 */ /* 0x000fe2000001001c */
[----:B------:R-:W-:Y:S02]  /*a460*/  IMAD.U32 R5, R37, 0x10000, RZ ;  /* 0x0001000025057824 */ /* 0x000fe400078e00ff */
[-C--:B------:R-:W-:Y:S01]  /*a470*/  FMUL.FTZ R9, R10, R21.reuse ;  /* 0x000000150a097220 */ /* 0x080fe20000410000 */
[----:B------:R-:W-:Y:S01]  /*a480*/  FFMA.FTZ R21, R4, R21, -R3 ;  /* 0x0000001504157223 */ /* 0x000fe20000010803 */
[----:B------:R-:W-:Y:S01]  /*a490*/  LOP3.LUT R24, R25, 0xffff0000, RZ, 0xc0, !PT ;  /* 0xffff000019187812 */ /* 0x000fe200078ec0ff */
[----:B------:R-:W-:Y:S02]  /*a4a0*/  IMAD.U32 R3, R30, 0x10000, RZ ;  /* 0x000100001e037824 */ /* 0x000fe400078e00ff */
[----:B------:R-:W-:Y:S01]  /*a4b0*/  FMUL.FTZ R25, R13, R5 ;  /* 0x000000050d197220 */ /* 0x000fe20000410000 */
[C---:B------:R-:W-:Y:S01]  /*a4c0*/  IMAD.U32 R6, R14.reuse, 0x10000, RZ ;  /* 0x000100000e067824 */ /* 0x040fe200078e00ff */
[----:B------:R-:W-:Y:S01]  /*a4d0*/  LOP3.LUT R7, R14, 0xffff0000, RZ, 0xc0, !PT ;  /* 0xffff00000e077812 */ /* 0x000fe200078ec0ff */
[----:B------:R-:W-:Y:S01]  /*a4e0*/  FFMA.FTZ R9, R4, R33, R9 ;  /* 0x0000002104097223 */ /* 0x000fe20000010009 */
[----:B------:R-:W-:Y:S01]  /*a4f0*/  LOP3.LUT R14, R15, 0xffff0000, RZ, 0xc0, !PT ;  /* 0xffff00000f0e7812 */ /* 0x000fe200078ec0ff */
[-C--:B------:R-:W-:Y:S01]  /*a500*/  FMUL.FTZ R13, R13, R3.reuse ;  /* 0x000000030d0d7220 */ /* 0x080fe20000410000 */
[----:B------:R-:W-:Y:S01]  /*a510*/  LOP3.LUT R15, R26, 0xffff0000, RZ, 0xc0, !PT ;  /* 0xffff00001a0f7812 */ /* 0x000fe200078ec0ff */
[----:B------:R-:W-:Y:S01]  /*a520*/  FFMA.FTZ R25, R6, R3, -R25 ;  /* 0x0000000306197223 */ /* 0x000fe20000010819 */
[----:B------:R-:W-:-:S02]  /*a530*/  LOP3.LUT R4, R37, 0xffff0000, RZ, 0xc0, !PT ;  /* 0xffff000025047812 */ /* 0x000fc400078ec0ff */
[----:B------:R-:W-:Y:S02]  /*a540*/  LOP3.LUT R30, R30, 0xffff0000, RZ, 0xc0, !PT ;  /* 0xffff00001e1e7812 */ /* 0x000fe400078ec0ff */
[----:B------:R-:W-:Y:S02]  /*a550*/  LOP3.LUT R26, R27, 0xffff0000, RZ, 0xc0, !PT ;  /* 0xffff00001b1a7812 */ /* 0x000fe400078ec0ff */
[----:B------:R-:W-:Y:S01]  /*a560*/  LOP3.LUT R3, R38, 0xffff0000, RZ, 0xc0, !PT ;  /* 0xffff000026037812 */ /* 0x000fe200078ec0ff */
[----:B------:R-:W-:Y:S01]  /*a570*/  FFMA.FTZ R10, R6, R5, R13 ;  /* 0x00000005060a7223 */ /* 0x000fe2000001000d */
[----:B------:R-:W-:Y:S02]  /*a580*/  LOP3.LUT R29, R29, 0xffff0000, RZ, 0xc0, !PT ;  /* 0xffff00001d1d7812 */ /* 0x000fe400078ec0ff */
[----:B------:R-:W-:Y:S01]  /*a590*/  LOP3.LUT R31, R31, 0xffff0000, RZ, 0xc0, !PT ;  /* 0xffff00001f1f7812 */ /* 0x000fe200078ec0ff */
[C---:B------:R-:W-:Y:S01]  /*a5a0*/  FMUL.FTZ R6, R15.reuse, R4 ;  /* 0x000000040f067220 */ /* 0x040fe20000410000 */
[-C--:B------:R-:W-:Y:S01]  /*a5b0*/  FMUL.FTZ R15, R15, R30.reuse ;  /* 0x0000001e0f0f7220 */ /* 0x080fe20000410000 */
[----:B------:R-:W-:Y:S01]  /*a5c0*/  FMUL.FTZ R11, R24, R35 ;  /* 0x00000023180b7220 */ /* 0x000fe20000410000 */
[----:B------:R-:W-:Y:S01]  /*a5d0*/  FMUL.FTZ R5, R26, R3 ;  /* 0x000000031a057220 */ /* 0x000fe20000410000 */
[----:B------:R-:W-:Y:S01]  /*a5e0*/  FMUL.FTZ R24, R24, R29 ;  /* 0x0000001d18187220 */ /* 0x000fe20000410000 */
[----:B------:R-:W-:Y:S01]  /*a5f0*/  FMUL.FTZ R26, R26, R31 ;  /* 0x0000001f1a1a7220 */ /* 0x000fe20000410000 */
[C---:B------:R-:W-:Y:S01]  /*a600*/  FFMA.FTZ R6, R7.reuse, R30, -R6 ;  /* 0x0000001e07067223 */ /* 0x040fe20000010806 */
[----:B------:R-:W-:Y:S01]  /*a610*/  FFMA.FTZ R15, R7, R4, R15 ;  /* 0x00000004070f7223 */ /* 0x000fe2000001000f */
        /* <DEDUP_REMOVED lines=14> */
.L_x_2941:
[----:B------:R-:W-:Y:S05]  /*a700*/  BSYNC B0 ;  /* 0x0000000000007941 */ /* 0x000fea0003800000 */
.L_x_2927:
        /* <DEDUP_REMOVED lines=8> */
.L_x_2924:
[----:B-123--:R-:W1:Y:S01]  /*a790*/  S2R R0, SR_TID.X ;  /* 0x0000000000007919 */ /* 0x00ee620000002100 */
[----:B------:R-:W-:Y:S05]  /*a7a0*/  WARPSYNC.ALL ;  /* 0x0000000000007948 */ /* 0x000fea0003800000 */
[----:B------:R-:W-:Y:S02]  /*a7b0*/  LOP3.LUT R16, R16, 0xfffbffff, RZ, 0xc0, !PT ;  /* 0xfffbffff10107812 */ /* 0x000fe400078ec0ff */
[----:B-1----:R-:W-:-:S05]  /*a7c0*/  SHF.R.U32.HI R0, RZ, 0x7, R0 ;  /* 0x00000007ff007819 */ /* 0x002fca0000011600 */
[----:B------:R-:W-:Y:S02]  /*a7d0*/  VIADD R20, R0, 0x8 ;  /* 0x0000000800147836 */ /* 0x000fe40000000000 */
[----:B------:R-:W-:-:S03]  /*a7e0*/  IMAD.U32 R0, RZ, RZ, UR51 ;  /* 0x00000033ff007e24 */ /* 0x000fc6000f8e00ff */
[----:B------:R1:W-:Y:S02]  /*a7f0*/  BAR.SYNC.DEFER_BLOCKING R20, 0x100 ;  /* 0x000400140000751d */ /* 0x0003e40000010000 */
[----:B------:R-:W-:-:S13]  /*a800*/  ISETP.NE.AND P1, PT, R0, 0x3, PT ;  /* 0x000000030000780c */ /* 0x000fda0003f25270 */
[----:B------:R-:W-:Y:S01]  /*a810*/  @P1 LOP3.LUT R16, R16, 0x40000, RZ, 0xfc, !PT ;  /* 0x0004000010101812 */ /* 0x000fe200078efcff */
[----:B-1----:R-:W-:Y:S06]  /*a820*/  @!P1 BRA `(.L_x_2951) ;  /* 0x0000000000049947 */ /* 0x002fec0003800000 */
[----:B------:R-:W-:Y:S01]  /*a830*/  BPT.TRAP 0x1 ;  /* 0x000000040000795c */ /* 0x000fe20000300000 */
.L_x_2951:
[----:B------:R-:W-:Y:S01]  /*a840*/  IMAD R0, R2, 0x8, R23 ;  /* 0x0000000802007824 */ /* 0x000fe200078e0217 */
[----:B------:R-:W-:-:S04]  /*a850*/  SHF.L.U32 R73, R202, 0x1f, RZ ;  /* 0x0000001fca497819 */ /* 0x000fc800000006ff */
[----:B------:R1:W2:Y:S01]  /*a860*/  SYNCS.PHASECHK.TRANS64.TRYWAIT P0, [R0+URZ+0x22830], R73 ;  /* 0x02283049000075a7 */ /* 0x0002a2000800017f */
[----:B------:R-:W-:Y:S05]  /*a870*/  @!P1 BRA `(.L_x_2952) ;  /* 0x0000000000049947 */ /* 0x000fea0003800000 */
[----:B------:R-:W-:Y:S01]  /*a880*/  BPT.TRAP 0x1 ;  /* 0x000000040000795c */ /* 0x000fe20000300000 */
.L_x_2952:
[----:B------:R-:W-:Y:S01]  /*a890*/  VIADD R3, R23, 0x1c400 ;  /* 0x0001c40017037836 */ /* 0x000fe20000000000 */
[----:B------:R-:W-:Y:S01]  /*a8a0*/  LOP3.LUT R4, R32, 0x10000, RZ, 0xfc, !PT ;  /* 0x0001000020047812 */ /* 0x000fe200078efcff */
[----:B------:R-:W-:-:S03]  /*a8b0*/  IMAD.MOV.U32 R5, RZ, RZ, 0x40000040 ;  /* 0x40000040ff057424 */ /* 0x000fc600078e00ff */
[----:B------:R-:W-:-:S04]  /*a8c0*/  SHF.R.U32.HI R3, RZ, 0x4, R3 ;  /* 0x00000004ff037819 */ /* 0x000fc80000011603 */
[----:B------:R-:W-:-:S04]  /*a8d0*/  LOP3.LUT R3, R3, 0x3fff, RZ, 0xc0, !PT ;  /* 0x00003fff03037812 */ /* 0x000fc800078ec0ff */
[----:B------:R-:W-:Y:S01]  /*a8e0*/  LOP3.LUT R229, R3, 0x10000, RZ, 0xfc, !PT ;  /* 0x0001000003e57812 */ /* 0x000fe200078efcff */
[----:B--2---:R-:W-:Y:S06]  /*a8f0*/  @P0 BRA `(.L_x_2953) ;  /* 0x0000000000080947 */ /* 0x004fec0003800000 */
[----:B------:R-:W2:Y:S02]  /*a900*/  SYNCS.PHASECHK.TRANS64.TRYWAIT P0, [R0+URZ+0x22830], R73 ;  /* 0x02283049000075a7 */ /* 0x000ea4000800017f */
[----:B--2---:R-:W-:Y:S05]  /*a910*/  @!P0 BRA `(.L_x_2954) ;  /* 0x000001b800f08947 */ /* 0x004fea0003800000 */
.L_x_2953:
[----:B------:R-:W-:Y:S01]  /*a920*/  IMAD R6, R2, 0x300, R229 ;  /* 0x0000030002067824 */ /* 0x000fe200078e02e5 */
[----:B------:R-:W-:Y:S05]  /*a930*/  WARPSYNC.ALL ;  /* 0x0000000000007948 */ /* 0x000fea0003800000 */
[----:B------:R-:W-:Y:S01]  /*a940*/  IMAD.MOV.U32 R7, RZ, RZ, 0x40000040 ;  /* 0x40000040ff077424 */ /* 0x000fe200078e00ff */
[C---:B------:R-:W-:Y:S01]  /*a950*/  R2UR UR4, R4.reuse ;  /* 0x00000000040472ca */ /* 0x040fe200000e0000 */
[----:B0-----:R-:W-:Y:S01]  /*a960*/  WARPGROUP.ARRIVE ;  /* 0x00000000000079c5 */ /* 0x001fe20000000000 */
[----:B------:R-:W-:Y:S01]  /*a970*/  R2UR UR5, R5 ;  /* 0x00000000050572ca */ /* 0x000fe200000e0000 */
[----:B------:R-:W-:Y:S01]  /*a980*/  VIADD R14, R4, 0x2 ;  /* 0x00000002040e7836 */ /* 0x000fe20000000000 */
[C---:B------:R-:W-:Y:S01]  /*a990*/  R2UR UR6, R6.reuse ;  /* 0x00000000060672ca */ /* 0x040fe200000e0000 */
[----:B------:R-:W-:Y:S01]  /*a9a0*/  VIADD R8, R6, 0x2 ;  /* 0x0000000206087836 */ /* 0x000fe20000000000 */
[----:B------:R-:W-:Y:S01]  /*a9b0*/  R2UR UR7, R7 ;  /* 0x00000000070772ca */ /* 0x000fe200000e0000 */
[----:B------:R-:W-:Y:S01]  /*a9c0*/  IMAD.MOV.U32 R15, RZ, RZ, 0x40000040 ;  /* 0x40000040ff0f7424 */ /* 0x000fe200078e00ff */
[----:B------:R-:W0:Y:S01]  /*a9d0*/  S2R R3, SR_TID.X ;  /* 0x0000000000037919 */ /* 0x000e220000002100 */
[----:B------:R-:W-:-:S02]  /*a9e0*/  IMAD.MOV.U32 R9, RZ, RZ, 0x40000040 ;  /* 0x40000040ff097424 */ /* 0x000fc400078e00ff */
[C---:B------:R-:W-:Y:S02]  /*a9f0*/  VIADD R12, R4.reuse, 0x4 ;  /* 0x00000004040c7836 */ /* 0x040fe40000000000 */
[----:B------:R-:W-:Y:S02]  /*aa00*/  IMAD.MOV.U32 R13, RZ, RZ, 0x40000040 ;  /* 0x40000040ff0d7424 */ /* 0x000fe400078e00ff */
[----:B------:R-:W-:Y:S02]  /*aa10*/  VIADD R10, R4, 0x6 ;  /* 0x00000006040a7836 */ /* 0x000fe40000000000 */
[----:B------:R-:W-:Y:S02]  /*aa20*/  IMAD.MOV.U32 R11, RZ, RZ, 0x40000040 ;  /* 0x40000040ff0b7424 */ /* 0x000fe400078e00ff */
[----:B------:R-:W-:Y:S01]  /*aa30*/  HGMMA.64x96x16.F32.BF16 R24, gdesc[UR4], RZ, !UPT, gsb0 ;  /* 0x01600000041879f0 */ /* 0x000fe2000c0018ff */
[----:B------:R-:W-:Y:S01]  /*aa40*/  R2UR UR4, R14 ;  /* 0x000000000e0472ca */ /* 0x000fe200000e0000 */
[----:B------:R-:W-:Y:S01]  /*aa50*/  IMAD.MOV.U32 R7, RZ, RZ, 0x40000040 ;  /* 0x40000040ff077424 */ /* 0x000fe200078e00ff */
[----:B------:R-:W-:Y:S01]  /*aa60*/  R2UR UR5, R15 ;  /* 0x000000000f0572ca */ /* 0x000fe200000e0000 */
[----:B------:R-:W-:Y:S01]  /*aa70*/  IMAD.U32 R97, RZ, RZ, UR51 ;  /* 0x00000033ff617e24 */ /* 0x000fe2000f8e00ff */
[----:B------:R-:W-:Y:S01]  /*aa80*/  R2UR UR6, R8 ;  /* 0x00000000080672ca */ /* 0x000fe200000e0000 */
[C---:B------:R-:W-:Y:S01]  /*aa90*/  VIADD R8, R6.reuse, 0x4 ;  /* 0x0000000406087836 */ /* 0x040fe20000000000 */
[----:B------:R-:W-:Y:S01]  /*aaa0*/  R2UR UR7, R9 ;  /* 0x00000000090772ca */ /* 0x000fe200000e0000 */
[----:B------:R-:W-:Y:S01]  /*aab0*/  IMAD.MOV.U32 R9, RZ, RZ, 0x40000040 ;  /* 0x40000040ff097424 */ /* 0x000fe200078e00ff */
[----:B------:R-:W-:Y:S01]  /*aac0*/  ISETP.NE.AND P0, PT, R97, 0x3, PT ;  /* 0x000000036100780c */ /* 0x000fe20003f05270 */
[----:B------:R-:W-:Y:S01]  /*aad0*/  VIADD R6, R6, 0x6 ;  /* 0x0000000606067836 */ /* 0x000fe20000000000 */
[----:B0-----:R-:W-:-:S04]  /*aae0*/  SHF.R.U32.HI R3, RZ, 0x7, R3 ;  /* 0x00000007ff037819 */ /* 0x001fc80000011603 */
[----:B------:R-:W-:Y:S01]  /*aaf0*/  IADD3 R21, -R3, 0xb, RZ ;  /* 0x0000000b03157810 */ /* 0x000fe20007ffe1ff */
        /* <DEDUP_REMOVED lines=21> */
.L_x_2955:
[----:B------:R-:W3:Y:S01]  /*ac50*/  LDL R88, [R1+0x4] ;  /* 0x0000040001587983 */ /* 0x000ee20000100800 */
[----:B------:R-:W4:Y:S01]  /*ac60*/  LDC R89, c[0x0][0x448] ;  /* 0x00011200ff597b82 */ /* 0x000f220000000800 */
[----:B------:R-:W-:Y:S01]  /*ac70*/  ULDC UR4, c[0x0][0x9d8] ;  /* 0x0002760000047ab9 */ /* 0x000fe20000000800 */
[----:B------:R-:W-:Y:S01]  /*ac80*/  ULDC.64 UR8, c[0x0][0x9e0] ;  /* 0x0002780000087ab9 */ /* 0x000fe20000000a00 */
        /* <DEDUP_REMOVED lines=15> */
[----:B------:R-:W-:Y:S01]  /*ad80*/  UISETP.GE.AND UP0, UPT, UR9, 0x1, UPT ;  /* 0x000000010900788c */ /* 0x000fe2000bf06270 */
[----:B------:R-:W-:Y:S01]  /*ad90*/  FMUL.FTZ R3, R24, UR4 ;  /* 0x0000000418037c20 */ /* 0x000fe20008410000 */
[----:B------:R-:W-:Y:S01]  /*ada0*/  FMUL.FTZ R72, R25, UR4 ;  /* 0x0000000419487c20 */ /* 0x000fe20008410000 */
[----:B------:R-:W-:Y:S01]  /*adb0*/  FMUL.FTZ R28, R43, UR4 ;  /* 0x000000042b1c7c20 */ /* 0x000fe20008410000 */
[----:B------:R-:W-:Y:S01]  /*adc0*/  FMUL.FTZ R58, R60, UR4 ;  /* 0x000000043c3a7c20 */ /* 0x000fe20008410000 */
[----:B------:R-:W-:Y:S01]  /*add0*/  LOP3.LUT R16, R16, 0xfff7ffff, RZ, 0xc0, !PT ;  /* 0xfff7ffff10107812 */ /* 0x000fe200078ec0ff */
[----:B------:R-:W-:Y:S01]  /*ade0*/  FMUL.FTZ R61, R68, UR4 ;  /* 0x00000004443d7c20 */ /* 0x000fe20008410000 */
[----:B----4-:R-:W-:Y:S01]  /*adf0*/  ISETP.NE.AND P0, PT, R89, 0x1, PT ;  /* 0x000000015900780c */ /* 0x010fe20003f05270 */
        /* <DEDUP_REMOVED lines=11> */
[----:B------:R-:W-:Y:S01]  /*aeb0*/  FMUL.FTZ R83, R45, UR4 ;  /* 0x000000042d537c20 */ /* 0x000fe20008410000 */
[----:B------:R-:W4:Y:S01]  /*aec0*/  @P0 LDC R38, c[0x0][0x44c] ;  /* 0x00011300ff260b82 */ /* 0x000f220000000800 */
[----:B------:R-:W-:Y:S01]  /*aed0*/  FMUL.FTZ R31, R46, UR4 ;  /* 0x000000042e1f7c20 */ /* 0x000fe20008410000 */
[----:B------:R-:W-:Y:S01]  /*aee0*/  FMUL.FTZ R84, R48, UR4 ;  /* 0x0000000430547c20 */ /* 0x000fe20008410000 */
[----:B------:R-:W-:Y:S01]  /*aef0*/  FMUL.FTZ R85, R49, UR4 ;  /* 0x0000000431557c20 */ /* 0x000fe20008410000 */
[----:B------:R-:W-:Y:S01]  /*af00*/  FMUL.FTZ R34, R50, UR4 ;  /* 0x0000000432227c20 */ /* 0x000fe20008410000 */
[----:B------:R-:W-:Y:S01]  /*af10*/  FMUL.FTZ R33, R51, UR4 ;  /* 0x0000000433217c20 */ /* 0x000fe20008410000 */
[----:B------:R-:W-:Y:S01]  /*af20*/  FMUL.FTZ R86, R52, UR4 ;  /* 0x0000000434567c20 */ /* 0x000fe20008410000 */
[----:B------:R-:W-:Y:S01]  /*af30*/  FMUL.FTZ R87, R53, UR4 ;  /* 0x0000000435577c20 */ /* 0x000fe20008410000 */
[----:B------:R-:W5:Y:S01]  /*af40*/  @P0 LDC R41, c[0x0][0x450] ;  /* 0x00011400ff290b82 */ /* 0x000f620000000800 */
        /* <DEDUP_REMOVED lines=8> */
[----:B------:R-:W-:Y:S01]  /*afd0*/  @P0 LOP3.LUT R16, R16, 0x80000, RZ, 0xfc, !PT ;  /* 0x0008000010100812 */ /* 0x000fe200078efcff */
[----:B------:R-:W0:Y:S01]  /*afe0*/  MUFU.TANH R3, R3 ;  /* 0x0000000300037308 */ /* 0x000e220000002400 */
[C-C-:B------:R-:W-:Y:S01]  /*aff0*/  IADD3 R44, -R207.reuse, 0x61, R68.reuse ;  /* 0x00000061cf2c7810 */ /* 0x140fe20007ffe144 */
[----:B------:R-:W-:Y:S01]  /*b000*/  ULDC UR50, c[0x0][0x9dc] ;  /* 0x0002770000327ab9 */ /* 0x000fe20000000800 */
[----:B------:R-:W-:Y:S01]  /*b010*/  FMUL.FTZ R70, R70, UR4 ;  /* 0x0000000446467c20 */ /* 0x000fe20008410000 */
[----:B------:R-:W-:Y:S01]  /*b020*/  ULOP3.LUT UR50, URZ, UR50, URZ, 0x33, !UPT ;  /* 0x000000323f327292 */ /* 0x000fe2000f8e333f */
[----:B------:R-:W-:Y:S01]  /*b030*/  IMAD.MOV.U32 R45, RZ, RZ, -0x60 ;  /* 0xffffffa0ff2d7424 */ /* 0x000fe200078e00ff */
[----:B------:R-:W-:Y:S01]  /*b040*/  IADD3 R68, -R207, 0x60, R68 ;  /* 0x00000060cf447810 */ /* 0x000fe20007ffe144 */
[----:B------:R-:W-:Y:S01]  /*b050*/  IMAD.IADD R44, R44, 0x1, -R203 ;  /* 0x000000012c2c7824 */ /* 0x000fe200078e0acb */
[----:B------:R-:W0:Y:S01]  /*b060*/  MUFU.TANH R72, R72 ;  /* 0x0000004800487308 */ /* 0x000e220000002400 */
[----:B------:R-:W-:-:S02]  /*b070*/  UP2UR UR52, UPR, URZ, 0x1 ;  /* 0x000000013f347883 */ /* 0x000fc40008000000 */
[C---:B------:R-:W-:Y:S02]  /*b080*/  VIADD R67, R44.reuse, UR8 ;  /* 0x000000082c437c36 */ /* 0x040fe40008000000 */
[----:B------:R-:W-:-:S03]  /*b090*/  VIADD R66, R44, UR50 ;  /* 0x000000322c427c36 */ /* 0x000fc60008000000 */
        /* <DEDUP_REMOVED lines=29> */
[----:B---3--:R-:W-:-:S04]  /*b270*/  IMAD.IADD R63, R88, 0x1, R228 ;  /* 0x00000001583f7824 */ /* 0x008fc800078e02e4 */
[----:B----4-:R-:W-:-:S03]  /*b280*/  @P0 IMAD.HI.U32 R38, R63, R38, RZ ;  /* 0x000000263f260227 */ /* 0x010fc600078e00ff */
[----:B------:R-:W3:Y:S02]  /*b290*/  MUFU.TANH R36, R36 ;  /* 0x0000002400247308 */ /* 0x000ee40000002400 */
[----:B-----5:R-:W-:Y:S01]  /*b2a0*/  @P0 SHF.R.U32.HI R63, RZ, R41, R38 ;  /* 0x00000029ff3f0219 */ /* 0x020fe20000011626 */
[----:B------:R-:W-:Y:S01]  /*b2b0*/  VIADD R38, R0, 0x22840 ;  /* 0x0002284000267836 */ /* 0x000fe20000000000 */
[----:B------:R-:W-:Y:S01]  /*b2c0*/  PLOP3.LUT P0, PT, PT, PT, UP0, 0x40, 0x0 ;  /* 0x000000000000781c */ /* 0x000fe20003f0e808 */
[----:B------:R-:W-:-:S03]  /*b2d0*/  IMAD.U32 R41, RZ, RZ, UR47 ;  /* 0x0000002fff297e24 */ /* 0x000fc6000f8e00ff */
[----:B------:R-:W4:Y:S01]  /*b2e0*/  MUFU.TANH R56, R56 ;  /* 0x0000003800387308 */ /* 0x000f220000002400 */
[----:B------:R-:W5:Y:S01]  /*b2f0*/  SHFL.IDX PT, R47, R63, RZ, 0x1c1f ;  /* 0x001c1fff3f2f7589 */ /* 0x000f6200000e0000 */
[----:B------:R-:W-:Y:S01]  /*b300*/  PRMT R38, R41, 0x654, R38 ;  /* 0x0000065429267816 */ /* 0x000fe20000000026 */
[----:B------:R-:W-:-:S05]  /*b310*/  FMUL.FTZ R41, R71, UR4 ;  /* 0x0000000447297c20 */ /* 0x000fca0008410000 */
[----:B------:R-:W0:Y:S01]  /*b320*/  MUFU.TANH R57, R57 ;  /* 0x0000003900397308 */ /* 0x000e220000002400 */
[----:B------:R1:W-:Y:S07]  /*b330*/  SYNCS.ARRIVE.TRANS64.RED.A1T0 RZ, [R38+URZ], RZ ;  /* 0x000000ff26ff79a7 */ /* 0x0003ee000810043f */
[----:B------:R-:W0:Y:S08]  /*b340*/  MUFU.TANH R40, R40 ;  /* 0x0000002800287308 */ /* 0x000e300000002400 */
[----:B------:R-:W0:Y:S01]  /*b350*/  MUFU.TANH R39, R39 ;  /* 0x0000002700277308 */ /* 0x000e220000002400 */
[----:B-----5:R-:W-:Y:S01]  /*b360*/  VIADDMNMX R71, R47, R67, R68, PT ;  /* 0x000000432f477246 */ /* 0x020fe20003800144 */
[----:B------:R-:W-:-:S06]  /*b370*/  IMAD.IADD R69, R66, 0x1, R47 ;  /* 0x0000000142457824 */ /* 0x000fcc00078e022f */
        /* <DEDUP_REMOVED lines=11> */
[----:B-1----:R1:W0:Y:S02]  /*b430*/  MUFU.TANH R38, R70 ;  /* 0x0000004600267308 */ /* 0x0022240000002400 */
[----:B-1----:R-:W-:-:S04]  /*b440*/  IMAD R70, R176, R45, 0x60 ;  /* 0x00000060b0467424 */ /* 0x002fc800078e022d */
[----:B------:R-:W-:Y:S01]  /*b450*/  IMAD.IADD R65, R70, 0x1, -R207 ;  /* 0x0000000146417824 */ /* 0x000fe200078e0acf */
[----:B---34-:R-:W-:Y:S06]  /*b460*/  @P0 BRA `(.L_x_2956) ;  /* 0x0000000000540947 */ /* 0x018fec0003800000 */
[----:B------:R-:W-:Y:S01]  /*b470*/  IADD3 R44, -R203, R206, R47 ;  /* 0x000000cecb2c7210 */ /* 0x000fe20007ffe12f */
[----:B------:R-:W-:Y:S03]  /*b480*/  BSSY B0, `(.L_x_2957) ;  /* 0x0000010000007945 */ /* 0x000fe60003800000 */
[----:B------:R-:W-:-:S13]  /*b490*/  ISETP.GT.AND P0, PT, R44, -0x1, PT ;  /* 0xffffffff2c00780c */ /* 0x000fda0003f04270 */
[----:B------:R-:W-:Y:S05]  /*b4a0*/  @P0 BRA `(.L_x_2958) ;  /* 0x0000000000200947 */ /* 0x000fea0003800000 */
[----:B------:R-:W-:Y:S01]  /*b4b0*/  UISETP.NE.AND UP0, UPT, UR9, 0x1, UPT ;  /* 0x000000010900788c */ /* 0x000fe2000bf05270 */
[----:B------:R-:W-:-:S05]  /*b4c0*/  LOP3.LUT R44, RZ, R44, RZ, 0x33, !PT ;  /* 0x0000002cff2c7212 */ /* 0x000fca00078e33ff */
[----:B------:R-:W-:-:S05]  /*b4d0*/  PLOP3.LUT P0, PT, PT, PT, UP0, 0x80, 0x0 ;  /* 0x000000000000781c */ /* 0x000fca0003f0f008 */
[----:B------:R-:W-:-:S08]  /*b4e0*/  @UP0 ULDC.64 UR4, c[0x0][0x9e8] ;  /* 0x00027a0000040ab9 */ /* 0x000fd00000000a00 */
[----:B------:R-:W-:-:S05]  /*b4f0*/  @P0 IMAD.HI.U32 R45, R44, UR4, RZ ;  /* 0x000000042c2d0c27 */ /* 0x000fca000f8e00ff */
[----:B------:R-:W-:-:S04]  /*b500*/  @P0 SHF.R.U32.HI R44, RZ, UR5, R45 ;  /* 0x00000005ff2c0c19 */ /* 0x000fc8000801162d */
[----:B------:R-:W-:Y:S01]  /*b510*/  LOP3.LUT R44, RZ, R44, RZ, 0x33, !PT ;  /* 0x0000002cff2c7212 */ /* 0x000fe200078e33ff */
[----:B------:R-:W-:Y:S06]  /*b520*/  BRA `(.L_x_2959) ;  /* 0x0000000000147947 */ /* 0x000fec0003800000 */
.L_x_2958:
[----:B------:R-:W-:-:S06]  /*b530*/  UISETP.NE.AND UP0, UPT, UR9, 0x1, UPT ;  /* 0x000000010900788c */ /* 0x000fcc000bf05270 */
[----:B------:R-:W-:-:S05]  /*b540*/  PLOP3.LUT P0, PT, PT, PT, UP0, 0x80, 0x0 ;  /* 0x000000000000781c */ /* 0x000fca0003f0f008 */
[----:B------:R-:W-:-:S08]  /*b550*/  @UP0 ULDC.64 UR4, c[0x0][0x9e8] ;  /* 0x00027a0000040ab9 */ /* 0x000fd00000000a00 */
[----:B------:R-:W-:-:S05]  /*b560*/  @P0 IMAD.HI.U32 R45, R44, UR4, RZ ;  /* 0x000000042c2d0c27 */ /* 0x000fca000f8e00ff */
[----:B------:R-:W-:-:S07]  /*b570*/  @P0 SHF.R.U32.HI R44, RZ, UR5, R45 ;  /* 0x00000005ff2c0c19 */ /* 0x000fce000801162d */
.L_x_2959:
[----:B------:R-:W-:Y:S05]  /*b580*/  BSYNC B0 ;  /* 0x0000000000007941 */ /* 0x000fea0003800000 */
.L_x_2957:
[----:B------:R-:W-:-:S05]  /*b590*/  IMAD R44, R44, UR9, R65 ;  /* 0x000000092c2c7c24 */ /* 0x000fca000f8e0241 */
[----:B------:R-:W-:Y:S02]  /*b5a0*/  VIMNMX R69, R69, R44, !PT ;  /* 0x0000002c45457248 */ /* 0x000fe40007fe0100 */
[----:B------:R-:W-:-:S07]  /*b5b0*/  VIADDMNMX R71, R44, UR9, R71, PT ;  /* 0x000000092c477c46 */ /* 0x000fce000b800147 */
.L_x_2956:
[C---:B------:R-:W-:Y:S01]  /*b5c0*/  ISETP.GE.AND P1, PT, R70.reuse, 0x9, PT ;  /* 0x000000094600780c */ /* 0x040fe20003f26270 */
[----:B------:R-:W1:Y:S01]  /*b5d0*/  SHFL.IDX PT, R63, R63, 0x1, 0x1c1f ;  /* 0x003c1f003f3f7f89 */ /* 0x000e6200000e0000 */
[C---:B------:R-:W-:Y:S01]  /*b5e0*/  ISETP.GE.AND P0, PT, R70.reuse, 0x2, PT ;  /* 0x000000024600780c */ /* 0x040fe20003f06270 */
[----:B------:R-:W-:Y:S01]  /*b5f0*/  UISETP.GE.AND UP0, UPT, UR9, 0x1, UPT ;  /* 0x000000010900788c */ /* 0x000fe2000bf06270 */
[C---:B------:R-:W-:Y:S02]  /*b600*/  ISETP.GT.AND P2, PT, R69.reuse, 0x8, !P1 ;  /* 0x000000084500780c */ /* 0x040fe40004f44270 */
[----:B------:R-:W-:Y:S02]  /*b610*/  ISETP.GT.AND P3, PT, R69, 0x1, !P0 ;  /* 0x000000014500780c */ /* 0x000fe40004764270 */
[----:B------:R-:W-:Y:S02]  /*b620*/  ISETP.LT.OR P2, PT, R71, 0x9, P2 ;  /* 0x000000094700780c */ /* 0x000fe40001741670 */
[----:B------:R-:W-:-:S02]  /*b630*/  ISETP.GE.AND P4, PT, R70, 0xa, PT ;  /* 0x0000000a4600780c */ /* 0x000fc40003f86270 */
[----:B0-----:R-:W-:Y:S02]  /*b640*/  FSEL R75, R75, -INF , !P2 ;  /* 0xff8000004b4b7808 */ /* 0x001fe40005000000 */
[----:B------:R-:W-:Y:S02]  /*b650*/  ISETP.LT.OR P3, PT, R71, 0x2, P3 ;  /* 0x000000024700780c */ /* 0x000fe40001f61670 */
[----:B------:R-:W-:Y:S02]  /*b660*/  ISETP.GT.AND P2, PT, R69, 0x9, !P4 ;  /* 0x000000094500780c */ /* 0x000fe40006744270 */
[----:B------:R-:W-:Y:S02]  /*b670*/  FSEL R72, R72, -INF , !P3 ;  /* 0xff80000048487808 */ /* 0x000fe40005800000 */
[----:B------:R-:W-:Y:S02]  /*b680*/  ISETP.LT.OR P2, PT, R71, 0xa, P2 ;  /* 0x0000000a4700780c */ /* 0x000fe40001741670 */
[----:B------:R-:W-:-:S02]  /*b690*/  ISETP.GE.AND P3, PT, R70, 0x11, PT ;  /* 0x000000114600780c */ /* 0x000fc40003f66270 */
[----:B------:R-:W-:Y:S01]  /*b6a0*/  FSEL R74, R74, -INF , !P2 ;  /* 0xff8000004a4a7808 */ /* 0x000fe20005000000 */
[----:B-1----:R-:W-:Y:S01]  /*b6b0*/  IMAD.IADD R66, R66, 0x1, R63 ;  /* 0x0000000142427824 */ /* 0x002fe200078e023f */
        /* <DEDUP_REMOVED lines=86> */
[C---:B------:R-:W-:Y:S02]  /*bc20*/  ISETP.GE.AND P5, PT, R70.reuse, 0x1, PT ;  /* 0x000000014600780c */ /* 0x040fe40003fa6270 */
[----:B------:R-:W-:Y:S02]  /*bc30*/  ISETP.GT.AND P3, PT, R69, 0x51, !P2 ;  /* 0x000000514500780c */ /* 0x000fe40005764270 */
[----:B------:R-:W-:-:S02]  /*bc40*/  ISETP.GE.AND P6, PT, R70, 0x5a, PT ;  /* 0x0000005a4600780c */ /* 0x000fc40003fc6270 */
[----:B------:R-:W-:-:S04]  /*bc50*/  ISETP.LT.OR P3, PT, R71, 0x52, P3 ;  /* 0x000000524700780c */ /* 0x000fc80001f61670 */
[----:B------:R-:W-:Y:S02]  /*bc60*/  FSEL R62, R62, -INF , !P3 ;  /* 0xff8000003e3e7808 */ /* 0x000fe40005800000 */
[----:B------:R-:W-:-:S04]  /*bc70*/  ISETP.GE.AND P3, PT, R70, 0x59, PT ;  /* 0x000000594600780c */ /* 0x000fc80003f66270 */
[----:B------:R-:W-:-:S04]  /*bc80*/  ISETP.GT.AND P4, PT, R69, 0x58, !P3 ;  /* 0x000000584500780c */ /* 0x000fc80005f84270 */
[----:B------:R-:W-:-:S04]  /*bc90*/  ISETP.LT.OR P4, PT, R71, 0x59, P4 ;  /* 0x000000594700780c */ /* 0x000fc80002781670 */
[----:B------:R-:W-:Y:S02]  /*bca0*/  FSEL R61, R61, -INF , !P4 ;  /* 0xff8000003d3d7808 */ /* 0x000fe40006000000 */
[----:B------:R-:W-:-:S04]  /*bcb0*/  ISETP.GT.AND P4, PT, R69, RZ, !P5 ;  /* 0x000000ff4500720c */ /* 0x000fc80006f84270 */
[----:B------:R-:W-:-:S04]  /*bcc0*/  ISETP.LT.OR P4, PT, R71, 0x1, P4 ;  /* 0x000000014700780c */ /* 0x000fc80002781670 */
[----:B------:R-:W-:Y:S02]  /*bcd0*/  FSEL R77, R3, -INF , !P4 ;  /* 0xff800000034d7808 */ /* 0x000fe40006000000 */
[----:B------:R-:W-:-:S04]  /*bce0*/  ISETP.GT.AND P4, PT, R69, 0x59, !P6 ;  /* 0x000000594500780c */ /* 0x000fc80007784270 */
[----:B------:R-:W-:-:S04]  /*bcf0*/  ISETP.LT.OR P4, PT, R71, 0x5a, P4 ;  /* 0x0000005a4700780c */ /* 0x000fc80002781670 */
[----:B------:R-:W-:Y:S02]  /*bd00*/  FSEL R3, R64, -INF , !P4 ;  /* 0xff80000040037808 */ /* 0x000fe40006000000 */
[----:B------:R-:W-:Y:S02]  /*bd10*/  PLOP3.LUT P4, PT, PT, PT, UP0, 0x40, 0x0 ;  /* 0x000000000000781c */ /* 0x000fe40003f8e808 */
[----:B------:R-:W-:-:S11]  /*bd20*/  VIADDMNMX R64, R63, R67, R68, PT ;  /* 0x000000433f407246 */ /* 0x000fd60003800144 */
[----:B------:R-:W-:Y:S05]  /*bd30*/  @P4 BRA `(.L_x_2960) ;  /* 0x00000000005c4947 */ /* 0x000fea0003800000 */
        /* <DEDUP_REMOVED lines=8> */
[----:B------:R-:W-:Y:S01]  /*bdc0*/  @P4 IMAD.HI.U32 R63, R68, UR4, RZ ;  /* 0x00000004443f4c27 */ /* 0x000fe2000f8e00ff */
[----:B------:R-:W-:-:S13]  /*bdd0*/  PLOP3.LUT P4, PT, PT, PT, UP0, 0x80, 0x0 ;  /* 0x000000000000781c */ /* 0x000fda0003f8f008 */
[----:B------:R-:W-:-:S04]  /*bde0*/  @P4 SHF.R.U32.HI R68, RZ, UR5, R63 ;  /* 0x00000005ff444c19 */ /* 0x000fc8000801163f */
[----:B------:R-:W-:Y:S01]  /*bdf0*/  LOP3.LUT R68, RZ, R68, RZ, 0x33, !PT ;  /* 0x00000044ff447212 */ /* 0x000fe200078e33ff */
[----:B------:R-:W-:Y:S06]  /*be00*/  BRA `(.L_x_2963) ;  /* 0x0000000000187947 */ /* 0x000fec0003800000 */
.L_x_2962:
[----:B------:R-:W-:-:S06]  /*be10*/  UISETP.NE.AND UP0, UPT, UR9, 0x1, UPT ;  /* 0x000000010900788c */ /* 0x000fcc000bf05270 */
[----:B------:R-:W-:-:S05]  /*be20*/  PLOP3.LUT P4, PT, PT, PT, UP0, 0x80, 0x0 ;  /* 0x000000000000781c */ /* 0x000fca0003f8f008 */
[----:B------:R-:W-:-:S08]  /*be30*/  @UP0 ULDC.64 UR4, c[0x0][0x9e8] ;  /* 0x00027a0000040ab9 */ /* 0x000fd00000000a00 */
[----:B------:R-:W-:Y:S01]  /*be40*/  @P4 IMAD.HI.U32 R63, R68, UR4, RZ ;  /* 0x00000004443f4c27 */ /* 0x000fe2000f8e00ff */
[----:B------:R-:W-:-:S13]  /*be50*/  PLOP3.LUT P4, PT, PT, PT, UP0, 0x80, 0x0 ;  /* 0x000000000000781c */ /* 0x000fda0003f8f008 */
[----:B------:R-:W-:-:S07]  /*be60*/  @P4 SHF.R.U32.HI R68, RZ, UR5, R63 ;  /* 0x00000005ff444c19 */ /* 0x000fce000801163f */
.L_x_2963:
[----:B------:R-:W-:Y:S05]  /*be70*/  BSYNC B0 ;  /* 0x0000000000007941 */ /* 0x000fea0003800000 */
.L_x_2961:
[----:B------:R-:W-:-:S05]  /*be80*/  IMAD R65, R68, UR9, R65 ;  /* 0x0000000944417c24 */ /* 0x000fca000f8e0241 */
[----:B------:R-:W-:Y:S02]  /*be90*/  VIMNMX R66, R66, R65, !PT ;  /* 0x0000004142427248 */ /* 0x000fe40007fe0100 */
[----:B------:R-:W-:-:S07]  /*bea0*/  VIADDMNMX R64, R65, UR9, R64, PT ;  /* 0x0000000941407c46 */ /* 0x000fce000b800140 */
.L_x_2960:
[C---:B------:R-:W-:Y:S01]  /*beb0*/  ISETP.GT.AND P0, PT, R66.reuse, 0x1, !P0 ;  /* 0x000000014200780c */ /* 0x040fe20004704270 */
[----:B------:R-:W-:Y:S01]  /*bec0*/  ULDC UR48, c[0x0][0x988] ;  /* 0x0002620000307ab9 */ /* 0x000fe20000000800 */
[----:B------:R-:W-:Y:S02]  /*bed0*/  ISETP.GT.AND P1, PT, R66, 0x8, !P1 ;  /* 0x000000084200780c */ /* 0x000fe40004f24270 */
[C---:B------:R-:W-:Y:S02]  /*bee0*/  ISETP.LT.OR P0, PT, R64.reuse, 0x2, P0 ;  /* 0x000000024000780c */ /* 0x040fe40000701670 */
[----:B------:R-:W-:Y:S02]  /*bef0*/  ISETP.LT.OR P1, PT, R64, 0x9, P1 ;  /* 0x000000094000780c */ /* 0x000fe40000f21670 */
[----:B------:R-:W-:Y:S02]  /*bf00*/  FSEL R63, R7, -INF , !P0 ;  /* 0xff800000073f7808 */ /* 0x000fe40004000000 */
[----:B------:R-:W-:-:S02]  /*bf10*/  ISETP.NE.AND P0, PT, R94, RZ, PT ;  /* 0x000000ff5e00720c */ /* 0x000fc40003f05270 */
[C---:B------:R-:W-:Y:S02]  /*bf20*/  ISETP.GT.AND P5, PT, R66.reuse, RZ, !P5 ;  /* 0x000000ff4200720c */ /* 0x040fe40006fa4270 */
[----:B------:R-:W-:Y:S02]  /*bf30*/  ISETP.GT.AND P0, PT, R66, 0x9, !P0 ;  /* 0x000000094200780c */ /* 0x000fe40004704270 */
[----:B------:R-:W-:Y:S02]  /*bf40*/  FSEL R8, R8, -INF , !P1 ;  /* 0xff80000008087808 */ /* 0x000fe40004800000 */
[----:B------:R-:W-:Y:S02]  /*bf50*/  ISETP.LT.OR P0, PT, R64, 0xa, P0 ;  /* 0x0000000a4000780c */ /* 0x000fe40000701670 */
[----:B------:R-:W-:Y:S02]  /*bf60*/  ISETP.NE.AND P1, PT, R95, RZ, PT ;  /* 0x000000ff5f00720c */ /* 0x000fe40003f25270 */
[----:B------:R-:W-:-:S02]  /*bf70*/  FSEL R9, R9, -INF , !P0 ;  /* 0xff80000009097808 */ /* 0x000fc40004000000 */
[----:B------:R-:W-:Y:S02]  /*bf80*/  ISETP.NE.AND P0, PT, R93, RZ, PT ;  /* 0x000000ff5d00720c */ /* 0x000fe40003f05270 */
[----:B------:R-:W-:Y:S02]  /*bf90*/  ISETP.LT.OR P5, PT, R64, 0x1, P5 ;  /* 0x000000014000780c */ /* 0x000fe40002fa1670 */
[----:B------:R-:W-:Y:S02]  /*bfa0*/  ISETP.GT.AND P0, PT, R66, 0x10, !P0 ;  /* 0x000000104200780c */ /* 0x000fe40004704270 */
[----:B------:R-:W-:Y:S02]  /*bfb0*/  FSEL R68, R6, -INF , !P5 ;  /* 0xff80000006447808 */ /* 0x000fe40006800000 */
[----:B------:R-:W-:Y:S02]  /*bfc0*/  ISETP.LT.OR P0, PT, R64, 0x11, P0 ;  /* 0x000000114000780c */ /* 0x000fe40000701670 */
[----:B------:R-:W-:-:S02]  /*bfd0*/  FMNMX.FTZ R6, R77, R72, !PT ;  /* 0x000000484d067209 */ /* 0x000fc40007810000 */
[----:B------:R-:W-:Y:S02]  /*bfe0*/  FSEL R25, R25, -INF , !P0 ;  /* 0xff80000019197808 */ /* 0x000fe40004000000 */
[----:B------:R-:W-:Y:S02]  /*bff0*/  ISETP.NE.AND P0, PT, R92, RZ, PT ;  /* 0x000000ff5c00720c */ /* 0x000fe40003f05270 */
[----:B------:R-:W-:Y:S02]  /*c000*/  ISETP.NE.AND P4, PT, R96, RZ, PT ;  /* 0x000000ff6000720c */ /* 0x000fe40003f85270 */
        /* <DEDUP_REMOVED lines=50> */
[----:B------:R-:W-:-:S02]  /*c330*/  ISETP.NE.AND P0, PT, R81, RZ, PT ;  /* 0x000000ff5100720c */ /* 0x000fc40003f05270 */
[----:B------:R-:W-:Y:S02]  /*c340*/  FMNMX.FTZ R7, R3, R6, !PT ;  /* 0x0000000603077209 */ /* 0x000fe40007810000 */
[----:B------:R-:W-:Y:S02]  /*c350*/  ISETP.GT.AND P0, PT, R66, 0x31, !P0 ;  /* 0x000000314200780c */ /* 0x000fe40004704270 */
[----:B------:R-:W-:Y:S01]  /*c360*/  ISETP.NE.AND P1, PT, R84, RZ, PT ;  /* 0x000000ff5400720c */ /* 0x000fe20003f25270 */
[----:B------:R-:W0:Y:S01]  /*c370*/  SHFL.BFLY PT, R6, R7, 0x2, 0x1f ;  /* 0x0c401f0007067f89 */ /* 0x000e2200000e0000 */
[----:B------:R-:W-:Y:S02]  /*c380*/  ISETP.LT.OR P0, PT, R64, 0x32, P0 ;  /* 0x000000324000780c */ /* 0x000fe40000701670 */
[----:B------:R-:W-:Y:S02]  /*c390*/  ISETP.NE.AND P4, PT, R85, RZ, PT ;  /* 0x000000ff5500720c */ /* 0x000fe40003f85270 */
[----:B------:R-:W-:-:S02]  /*c3a0*/  FSEL R33, R33, -INF , !P0 ;  /* 0xff80000021217808 */ /* 0x000fc40004000000 */
[----:B------:R-:W-:Y:S02]  /*c3b0*/  ISETP.NE.AND P0, PT, R80, RZ, PT ;  /* 0x000000ff5000720c */ /* 0x000fe40003f05270 */
[C---:B------:R-:W-:Y:S02]  /*c3c0*/  ISETP.GT.AND P2, PT, R66.reuse, 0x51, !P2 ;  /* 0x000000514200780c */ /* 0x040fe40005744270 */
[C---:B------:R-:W-:Y:S02]  /*c3d0*/  ISETP.GT.AND P0, PT, R66.reuse, 0x38, !P0 ;  /* 0x000000384200780c */ /* 0x040fe40004704270 */
[----:B------:R-:W-:Y:S02]  /*c3e0*/  ISETP.GT.AND P3, PT, R66, 0x58, !P3 ;  /* 0x000000584200780c */ /* 0x000fe40005f64270 */
[C---:B------:R-:W-:Y:S02]  /*c3f0*/  ISETP.LT.OR P0, PT, R64.reuse, 0x39, P0 ;  /* 0x000000394000780c */ /* 0x040fe40000701670 */
[----:B------:R-:W-:-:S02]  /*c400*/  ISETP.LT.OR P2, PT, R64, 0x52, P2 ;  /* 0x000000524000780c */ /* 0x000fc40001741670 */
[----:B------:R-:W-:Y:S02]  /*c410*/  FSEL R37, R37, -INF , !P0 ;  /* 0xff80000025257808 */ /* 0x000fe40004000000 */
[----:B------:R-:W-:Y:S02]  /*c420*/  ISETP.NE.AND P0, PT, R79, RZ, PT ;  /* 0x000000ff4f00720c */ /* 0x000fe40003f05270 */
[C---:B------:R-:W-:Y:S02]  /*c430*/  ISETP.GT.AND P6, PT, R66.reuse, 0x59, !P6 ;  /* 0x000000594200780c */ /* 0x040fe400077c4270 */
[----:B------:R-:W-:Y:S02]  /*c440*/  ISETP.GT.AND P0, PT, R66, 0x39, !P0 ;  /* 0x000000394200780c */ /* 0x000fe40004704270 */
[----:B0-----:R-:W-:Y:S02]  /*c450*/  FMNMX.FTZ R65, R7, R6, !PT ;  /* 0x0000000607417209 */ /* 0x001fe40007810000 */
[----:B------:R-:W-:-:S02]  /*c460*/  ISETP.LT.OR P0, PT, R64, 0x3a, P0 ;  /* 0x0000003a4000780c */ /* 0x000fc40000701670 */
[----:B------:R-:W-:Y:S01]  /*c470*/  FMNMX.FTZ R7, R68, R63, !PT ;  /* 0x0000003f44077209 */ /* 0x000fe20007810000 */
[----:B------:R-:W0:Y:S01]  /*c480*/  SHFL.BFLY PT, R6, R65, 0x1, 0x1f ;  /* 0x0c201f0041067f89 */ /* 0x000e2200000e0000 */
        /* <DEDUP_REMOVED lines=13> */
[----:B------:R-:W-:Y:S02]  /*c560*/  FMNMX.FTZ R70, R26, R7, !PT ;  /* 0x000000071a467209 */ /* 0x000fe40007810000 */
[----:B------:R-:W-:Y:S02]  /*c570*/  ISETP.GT.AND P0, PT, R66, 0x48, !P4 ;  /* 0x000000484200780c */ /* 0x000fe40006704270 */
[----:B0-----:R-:W-:Y:S02]  /*c580*/  FMNMX.FTZ R6, R65, R6, !PT ;  /* 0x0000000641067209 */ /* 0x001fe40007810000 */
[----:B------:R-:W-:-:S02]  /*c590*/  FMNMX.FTZ R7, R29, R70, !PT ;  /* 0x000000461d077209 */ /* 0x000fc40007810000 */
[----:B------:R-:W-:Y:S01]  /*c5a0*/  ISETP.LT.OR P0, PT, R64, 0x49, P0 ;  /* 0x000000494000780c */ /* 0x000fe20000701670 */
[----:B------:R-:W-:Y:S01]  /*c5b0*/  FMUL.FTZ R69, R6, UR48 ;  /* 0x0000003006457c20 */ /* 0x000fe20008410000 */
[----:B------:R-:W-:Y:S02]  /*c5c0*/  FMNMX.FTZ R70, R28, R7, !PT ;  /* 0x000000071c467209 */ /* 0x000fe40007810000 */
[----:B------:R-:W-:Y:S02]  /*c5d0*/  FSEL R43, R43, -INF , !P0 ;  /* 0xff8000002b2b7808 */ /* 0x000fe40004000000 */
[----:B------:R-:W-:Y:S02]  /*c5e0*/  FSETP.NEU.FTZ.AND P0, PT, R6, -INF , PT ;  /* 0xff8000000600780b */ /* 0x000fe40003f1d000 */
[----:B------:R-:W-:Y:S02]  /*c5f0*/  FMNMX.FTZ R7, R31, R70, !PT ;  /* 0x000000461f077209 */ /* 0x000fe40007810000 */
[----:B------:R-:W-:-:S02]  /*c600*/  FSEL R69, R69, RZ, P0 ;  /* 0x000000ff45457208 */ /* 0x000fc40000000000 */
[----:B------:R-:W-:Y:S02]  /*c610*/  FMNMX.FTZ R7, R30, R7, !PT ;  /* 0x000000071e077209 */ /* 0x000fe40007810000 */
[----:B------:R-:W-:Y:S01]  /*c620*/  ISETP.NE.AND P4, PT, R83, RZ, PT ;  /* 0x000000ff5300720c */ /* 0x000fe20003f85270 */
[--C-:B------:R-:W-:Y:S01]  /*c630*/  FFMA.FTZ R156, R44, UR48, -R69.reuse ;  /* 0x000000302c9c7c23 */ /* 0x100fe20008010845 */
[----:B------:R-:W-:Y:S01]  /*c640*/  FMNMX.FTZ R44, R34, R7, !PT ;  /* 0x00000007222c7209 */ /* 0x000fe20007810000 */
[--C-:B------:R-:W-:Y:S01]  /*c650*/  FFMA.FTZ R158, R46, UR48, -R69.reuse ;  /* 0x000000302e9e7c23 */ /* 0x100fe20008010845 */
[----:B------:R-:W-:Y:S01]  /*c660*/  ISETP.GT.AND P0, PT, R66, 0x49, !P4 ;  /* 0x000000494200780c */ /* 0x000fe20006704270 */
[--C-:B------:R-:W-:Y:S01]  /*c670*/  FFMA.FTZ R160, R48, UR48, -R69.reuse ;  /* 0x0000003030a07c23 */ /* 0x100fe20008010845 */
[----:B------:R-:W-:Y:S01]  /*c680*/  FMNMX.FTZ R44, R33, R44, !PT ;  /* 0x0000002c212c7209 */ /* 0x000fe20007810000 */
[--C-:B------:R-:W-:Y:S01]  /*c690*/  FFMA.FTZ R152, R77, UR48, -R69.reuse ;  /* 0x000000304d987c23 */ /* 0x100fe20008010845 */
[----:B------:R-:W-:Y:S01]  /*c6a0*/  ISETP.LT.OR P0, PT, R64, 0x4a, P0 ;  /* 0x0000004a4000780c */ /* 0x000fe20000701670 */
[--C-:B------:R-:W-:Y:S01]  /*c6b0*/  FFMA.FTZ R65, R72, UR48, -R69.reuse ;  /* 0x0000003048417c23 */ /* 0x100fe20008010845 */
[----:B------:R-:W-:Y:S01]  /*c6c0*/  FMNMX.FTZ R7, R37, R44, !PT ;  /* 0x0000002c25077209 */ /* 0x000fe20007810000 */
[--C-:B------:R-:W-:Y:S01]  /*c6d0*/  FFMA.FTZ R174, R61, UR48, -R69.reuse ;  /* 0x000000303dae7c23 */ /* 0x100fe20008010845 */
[----:B------:R-:W-:Y:S01]  /*c6e0*/  ISETP.NE.AND P4, PT, R76, RZ, PT ;  /* 0x000000ff4c00720c */ /* 0x000fe20003f85270 */
[--C-:B------:R-:W-:Y:S01]  /*c6f0*/  FFMA.FTZ R154, R75, UR48, -R69.reuse ;  /* 0x000000304b9a7c23 */ /* 0x100fe20008010845 */
[----:B------:R-:W-:Y:S01]  /*c700*/  FMNMX.FTZ R7, R36, R7, !PT ;  /* 0x0000000724077209 */ /* 0x000fe20007810000 */
[----:B------:R-:W-:Y:S01]  /*c710*/  MUFU.EX2 R152, R152 ;  /* 0x0000009800987308 */ /* 0x000fe20000000800 */
[----:B------:R-:W-:Y:S01]  /*c720*/  FSEL R42, R42, -INF , !P0 ;  /* 0xff8000002a2a7808 */ /* 0x000fe20004000000 */
[--C-:B------:R-:W-:Y:S01]  /*c730*/  FFMA.FTZ R67, R74, UR48, -R69.reuse ;  /* 0x000000304a437c23 */ /* 0x100fe20008010845 */
[----:B------:R-:W-:Y:S01]  /*c740*/  FMNMX.FTZ R44, R40, R7, !PT ;  /* 0x00000007282c7209 */ /* 0x000fe20007810000 */
[--C-:B------:R-:W-:Y:S01]  /*c750*/  FFMA.FTZ R45, R45, UR48, -R69.reuse ;  /* 0x000000302d2d7c23 */ /* 0x100fe20008010845 */
[----:B------:R-:W-:Y:S01]  /*c760*/  ISETP.GT.AND P0, PT, R66, 0x50, !P4 ;  /* 0x000000504200780c */ /* 0x000fe20006704270 */
        /* <DEDUP_REMOVED lines=10> */
[----:B------:R-:W1:Y:S01]  /*c810*/  MUFU.EX2 R154, R154 ;  /* 0x0000009a009a7308 */ /* 0x000e620000000800 */
[----:B------:R-:W-:Y:S01]  /*c820*/  ISETP.LT.OR P3, PT, R64, 0x59, P3 ;  /* 0x000000594000780c */ /* 0x000fe20001f61670 */
[--C-:B------:R-:W-:Y:S01]  /*c830*/  FFMA.FTZ R168, R56, UR48, -R69.reuse ;  /* 0x0000003038a87c23 */ /* 0x100fe20008010845 */
[----:B------:R-:W-:Y:S01]  /*c840*/  FSEL R44, R35, -INF , !P2 ;  /* 0xff800000232c7808 */ /* 0x000fe20005000000 */
[--C-:B------:R-:W-:Y:S01]  /*c850*/  FFMA.FTZ R35, R49, UR48, -R69.reuse ;  /* 0x0000003031237c23 */ /* 0x100fe20008010845 */
[----:B------:R-:W-:Y:S01]  /*c860*/  FMNMX.FTZ R7, R32, R7, !PT ;  /* 0x0000000720077209 */ /* 0x000fe20007810000 */
[--C-:B------:R-:W-:Y:S01]  /*c870*/  FFMA.FTZ R49, R51, UR48, -R69.reuse ;  /* 0x0000003033317c23 */ /* 0x100fe20008010845 */
[----:B------:R-:W-:Y:S01]  /*c880*/  ISETP.LT.OR P6, PT, R64, 0x5a, P6 ;  /* 0x0000005a4000780c */ /* 0x000fe200037c1670 */
[----:B------:R-:W3:Y:S01]  /*c890*/  MUFU.EX2 R67, R67 ;  /* 0x0000004300437308 */ /* 0x000ee20000000800 */
[----:B------:R-:W-:Y:S01]  /*c8a0*/  FSEL R38, R38, -INF , !P3 ;  /* 0xff80000026267808 */ /* 0x000fe20005800000 */
[--C-:B------:R-:W-:Y:S01]  /*c8b0*/  FFMA.FTZ R51, R53, UR48, -R69.reuse ;  /* 0x0000003035337c23 */ /* 0x100fe20008010845 */
[----:B------:R-:W-:Y:S01]  /*c8c0*/  FMNMX.FTZ R7, R44, R7, !PT ;  /* 0x000000072c077209 */ /* 0x000fe20007810000 */
[--C-:B------:R-:W-:Y:S01]  /*c8d0*/  FFMA.FTZ R53, R55, UR48, -R69.reuse ;  /* 0x0000003037357c23 */ /* 0x100fe20008010845 */
[----:B------:R-:W-:Y:S01]  /*c8e0*/  FSEL R41, R41, -INF , !P6 ;  /* 0xff80000029297808 */ /* 0x000fe20007000000 */
[--C-:B------:R-:W-:Y:S01]  /*c8f0*/  FFMA.FTZ R55, R57, UR48, -R69.reuse ;  /* 0x0000003039377c23 */ /* 0x100fe20008010845 */
[----:B------:R-:W-:Y:S01]  /*c900*/  FMNMX.FTZ R46, R38, R7, !PT ;  /* 0x00000007262e7209 */ /* 0x000fe20007810000 */
[----:B------:R-:W4:Y:S01]  /*c910*/  MUFU.EX2 R156, R156 ;  /* 0x0000009c009c7308 */ /* 0x000f220000000800 */
[--C-:B------:R-:W-:Y:S01]  /*c920*/  FFMA.FTZ R170, R58, UR48, -R69.reuse ;  /* 0x000000303aaa7c23 */ /* 0x100fe20008010845 */
[--C-:B------:R-:W-:Y:S01]  /*c930*/  FFMA.FTZ R57, R59, UR48, -R69.reuse ;  /* 0x000000303b397c23 */ /* 0x100fe20008010845 */
[----:B------:R-:W-:Y:S01]  /*c940*/  FMNMX.FTZ R46, R41, R46, !PT ;  /* 0x0000002e292e7209 */ /* 0x000fe20007810000 */
[--C-:B------:R-:W-:Y:S01]  /*c950*/  FFMA.FTZ R172, R60, UR48, -R69.reuse ;  /* 0x000000303cac7c23 */ /* 0x100fe20008010845 */
[--C-:B------:R-:W-:Y:S01]  /*c960*/  FFMA.FTZ R59, R62, UR48, -R69.reuse ;  /* 0x000000303e3b7c23 */ /* 0x100fe20008010845 */
[----:B------:R-:W-:Y:S01]  /*c970*/  FFMA.FTZ R3, R3, UR48, -R69 ;  /* 0x0000003003037c23 */ /* 0x000fe20008010845 */
[----:B------:R-:W-:Y:S01]  /*c980*/  ISETP.NE.AND P4, PT, R97, 0x3, PT ;  /* 0x000000036100780c */ /* 0x000fe20003f85270 */
[----:B------:R-:W5:Y:S01]  /*c990*/  SHFL.BFLY PT, R7, R46, 0x2, 0x1f ;  /* 0x0c401f002e077f89 */ /* 0x000f6200000e0000 */
[----:B------:R-:W2:Y:S08]  /*c9a0*/  MUFU.EX2 R45, R45 ;  /* 0x0000002d002d7308 */ /* 0x000eb00000000800 */
[----:B------:R-:W2:Y:S08]  /*c9b0*/  MUFU.EX2 R158, R158 ;  /* 0x0000009e009e7308 */ /* 0x000eb00000000800 */
[----:B------:R-:W2:Y:S01]  /*c9c0*/  MUFU.EX2 R47, R47 ;  /* 0x0000002f002f7308 */ /* 0x000ea20000000800 */
[----:B-----5:R-:W-:-:S07]  /*c9d0*/  FMNMX.FTZ R48, R46, R7, !PT ;  /* 0x000000072e307209 */ /* 0x020fce0007810000 */
[----:B------:R-:W-:Y:S01]  /*c9e0*/  MUFU.EX2 R160, R160 ;  /* 0x000000a000a07308 */ /* 0x000fe20000000800 */
[----:B------:R-:W5:Y:S07]  /*c9f0*/  SHFL.BFLY PT, R7, R48, 0x1, 0x1f ;  /* 0x0c201f0030077f89 */ /* 0x000f6e00000e0000 */
[----:B------:R-:W-:Y:S08]  /*ca00*/  MUFU.EX2 R35, R35 ;  /* 0x0000002300237308 */ /* 0x000ff00000000800 */
[----:B------:R-:W-:Y:S08]  /*ca10*/  MUFU.EX2 R162, R162 ;  /* 0x000000a200a27308 */ /* 0x000ff00000000800 */
[----:B------:R-:W-:Y:S01]  /*ca20*/  MUFU.EX2 R49, R49 ;  /* 0x0000003100317308 */ /* 0x000fe20000000800 */
[----:B-----5:R-:W-:-:S04]  /*ca30*/  FMNMX.FTZ R7, R48, R7, !PT ;  /* 0x0000000730077209 */ /* 0x020fc80007810000 */
[C---:B------:R-:W-:Y:S01]  /*ca40*/  FSETP.NEU.FTZ.AND P0, PT, R7.reuse, -INF , PT ;  /* 0xff8000000700780b */ /* 0x040fe20003f1d000 */
[----:B------:R-:W-:Y:S02]  /*ca50*/  FMUL.FTZ R61, R7, UR48 ;  /* 0x00000030073d7c20 */ /* 0x000fe40008410000 */
[----:B------:R-:W-:Y:S03]  /*ca60*/  MUFU.EX2 R164, R164 ;  /* 0x000000a400a47308 */ /* 0x000fe60000000800 */
[----:B------:R-:W-:-:S05]  /*ca70*/  FSEL R61, R61, RZ, P0 ;  /* 0x000000ff3d3d7208 */ /* 0x000fca0000000000 */
[----:B------:R-:W-:Y:S01]  /*ca80*/  MUFU.EX2 R51, R51 ;  /* 0x0000003300337308 */ /* 0x000fe20000000800 */
[--C-:B------:R-:W-:Y:S01]  /*ca90*/  FFMA.FTZ R153, R68, UR48, -R61.reuse ;  /* 0x0000003044997c23 */ /* 0x100fe2000801083d */
[--C-:B------:R-:W-:Y:S01]  /*caa0*/  FFMA.FTZ R46, R63, UR48, -R61.reuse ;  /* 0x000000303f2e7c23 */ /* 0x100fe2000801083d */
[--C-:B------:R-:W-:Y:S01]  /*cab0*/  FFMA.FTZ R155, R8, UR48, -R61.reuse ;  /* 0x00000030089b7c23 */ /* 0x100fe2000801083d */
[----:B------:R-:W-:Y:S01]  /*cac0*/  FFMA.FTZ R48, R9, UR48, -R61 ;  /* 0x0000003009307c23 */ /* 0x000fe2000801083d */
[----:B0-----:R-:W-:Y:S01]  /*cad0*/  FADD.FTZ R9, R152, R65 ;  /* 0x0000004198097221 */ /* 0x001fe20000010000 */
[--C-:B------:R-:W-:Y:S01]  /*cae0*/  FFMA.FTZ R157, R25, UR48, -R61.reuse ;  /* 0x00000030199d7c23 */ /* 0x100fe2000801083d */
[----:B------:R-:W-:Y:S01]  /*caf0*/  FFMA.FTZ R24, R24, UR48, -R61 ;  /* 0x0000003018187c23 */ /* 0x000fe2000801083d */
[----:B------:R-:W-:Y:S01]  /*cb00*/  MUFU.EX2 R153, R153 ;  /* 0x0000009900997308 */ /* 0x000fe20000000800 */
[----:B-1----:R-:W-:Y:S01]  /*cb10*/  FADD.FTZ R8, R154, R9 ;  /* 0x000000099a087221 */ /* 0x002fe20000010000 */
[--C-:B------:R-:W-:Y:S01]  /*cb20*/  FFMA.FTZ R159, R27, UR48, -R61.reuse ;  /* 0x000000301b9f7c23 */ /* 0x100fe2000801083d */
[--C-:B------:R-:W-:Y:S01]  /*cb30*/  FFMA.FTZ R26, R26, UR48, -R61.reuse ;  /* 0x000000301a1a7c23 */ /* 0x100fe2000801083d */
[--C-:B------:R-:W-:Y:S01]  /*cb40*/  FFMA.FTZ R161, R29, UR48, -R61.reuse ;  /* 0x000000301da17c23 */ /* 0x100fe2000801083d */
[----:B---3--:R-:W-:Y:S01]  /*cb50*/  FADD.FTZ R9, R67, R8 ;  /* 0x0000000843097221 */ /* 0x008fe20000010000 */
[--C-:B------:R-:W-:Y:S01]  /*cb60*/  FFMA.FTZ R28, R28, UR48, -R61.reuse ;  /* 0x000000301c1c7c23 */ /* 0x100fe2000801083d */
[----:B------:R-:W-:Y:S01]  /*cb70*/  FFMA.FTZ R163, R31, UR48, -R61 ;  /* 0x000000301fa37c23 */ /* 0x000fe2000801083d */
[----:B------:R-:W0:Y:S01]  /*cb80*/  MUFU.EX2 R46, R46 ;  /* 0x0000002e002e7308 */ /* 0x000e220000000800 */
[----:B----4-:R-:W-:Y:S01]  /*cb90*/  FADD.FTZ R50, R156, R9 ;  /* 0x000000099c327221 */ /* 0x010fe20000010000 */
[--C-:B------:R-:W-:Y:S01]  /*cba0*/  FFMA.FTZ R169, R40, UR48, -R61.reuse ;  /* 0x0000003028a97c23 */ /* 0x100fe2000801083d */
[--C-:B------:R-:W-:Y:S01]  /*cbb0*/  FFMA.FTZ R30, R30, UR48, -R61.reuse ;  /* 0x000000301e1e7c23 */ /* 0x100fe2000801083d */
[--C-:B------:R-:W-:Y:S01]  /*cbc0*/  FFMA.FTZ R165, R34, UR48, -R61.reuse ;  /* 0x0000003022a57c23 */ /* 0x100fe2000801083d */
[----:B--2---:R-:W-:Y:S01]  /*cbd0*/  FADD.FTZ R25, R45, R50 ;  /* 0x000000322d197221 */ /* 0x004fe20000010000 */
[--C-:B------:R-:W-:Y:S01]  /*cbe0*/  FFMA.FTZ R34, R33, UR48, -R61.reuse ;  /* 0x0000003021227c23 */ /* 0x100fe2000801083d */
[----:B------:R-:W-:Y:S01]  /*cbf0*/  FFMA.FTZ R167, R37, UR48, -R61 ;  /* 0x0000003025a77c23 */ /* 0x000fe2000801083d */
[----:B------:R-:W1:Y:S01]  /*cc00*/  MUFU.EX2 R155, R155 ;  /* 0x0000009b009b7308 */ /* 0x000e620000000800 */
[----:B------:R-:W-:Y:S01]  /*cc10*/  FADD.FTZ R50, R158, R25 ;  /* 0x000000199e327221 */ /* 0x000fe20000010000 */
[--C-:B------:R-:W-:Y:S01]  /*cc20*/  FFMA.FTZ R36, R36, UR48, -R61.reuse ;  /* 0x0000003024247c23 */ /* 0x100fe2000801083d */
[--C-:B------:R-:W-:Y:S01]  /*cc30*/  FFMA.FTZ R171, R43, UR48, -R61.reuse ;  /* 0x000000302bab7c23 */ /* 0x100fe2000801083d */
[--C-:B------:R-:W-:Y:S01]  /*cc40*/  FFMA.FTZ R42, R42, UR48, -R61.reuse ;  /* 0x000000302a2a7c23 */ /* 0x100fe2000801083d */
[----:B------:R-:W-:Y:S01]  /*cc50*/  FADD.FTZ R25, R47, R50 ;  /* 0x000000322f197221 */ /* 0x000fe20000010000 */
[--C-:B------:R-:W-:Y:S01]  /*cc60*/  FFMA.FTZ R44, R44, UR48, -R61.reuse ;  /* 0x000000302c2c7c23 */ /* 0x100fe2000801083d */
[----:B------:R-:W-:Y:S01]  /*cc70*/  FFMA.FTZ R38, R38, UR48, -R61 ;  /* 0x0000003026267c23 */ /* 0x000fe2000801083d */
[----:B------:R-:W2:Y:S01]  /*cc80*/  MUFU.EX2 R48, R48 ;  /* 0x0000003000307308 */ /* 0x000ea20000000800 */
[----:B0-----:R-:W-:Y:S01]  /*cc90*/  FADD.FTZ R8, R153, R46 ;  /* 0x0000002e99087221 */ /* 0x001fe20000010000 */
[----:B------:R-:W-:Y:S01]  /*cca0*/  FADD.FTZ R40, R160, R25 ;  /* 0x00000019a0287221 */ /* 0x000fe20000010000 */
[----:B------:R-:W-:Y:S01]  /*ccb0*/  FFMA.FTZ R41, R41, UR48, -R61 ;  /* 0x0000003029297c23 */ /* 0x000fe2000801083d */
[----:B------:R-:W-:-:S02]  /*ccc0*/  F2FP.BF16.F32.PACK_AB R152, R65, R152 ;  /* 0x000000984198723e */ /* 0x000fc400000010ff */
[----:B------:R-:W-:Y:S01]  /*ccd0*/  FADD.FTZ R25, R35, R40 ;  /* 0x0000002823197221 */ /* 0x000fe20000010000 */
[----:B------:R-:W-:Y:S01]  /*cce0*/  FFMA.FTZ R40, R39, UR48, -R61 ;  /* 0x0000003027287c23 */ /* 0x000fe2000801083d */
[----:B------:R-:W0:Y:S01]  /*ccf0*/  MUFU.EX2 R157, R157 ;  /* 0x0000009d009d7308 */ /* 0x000e220000000800 */
[----:B-1----:R-:W-:Y:S01]  /*cd00*/  FADD.FTZ R9, R155, R8 ;  /* 0x000000089b097221 */ /* 0x002fe20000010000 */
[----:B------:R-:W-:Y:S01]  /*cd10*/  FADD.FTZ R50, R162, R25 ;  /* 0x00000019a2327221 */ /* 0x000fe20000010000 */
[----:B------:R-:W-:Y:S02]  /*cd20*/  F2FP.BF16.F32.PACK_AB R154, R67, R154 ;  /* 0x0000009a439a723e */ /* 0x000fe400000010ff */
[----:B------:R-:W-:Y:S01]  /*cd30*/  F2FP.BF16.F32.PACK_AB R156, R45, R156 ;  /* 0x0000009c2d9c723e */ /* 0x000fe200000010ff */
[----:B------:R-:W-:Y:S01]  /*cd40*/  FADD.FTZ R25, R49, R50 ;  /* 0x0000003231197221 */ /* 0x000fe20000010000 */
[----:B------:R-:W-:Y:S01]  /*cd50*/  F2FP.BF16.F32.PACK_AB R158, R47, R158 ;  /* 0x0000009e2f9e723e */ /* 0x000fe200000010ff */
[----:B------:R-:W1:Y:S01]  /*cd60*/  MUFU.EX2 R24, R24 ;  /* 0x0000001800187308 */ /* 0x000e620000000800 */
[----:B--2---:R-:W-:Y:S01]  /*cd70*/  FADD.FTZ R8, R48, R9 ;  /* 0x0000000930087221 */ /* 0x004fe20000010000 */
[----:B------:R-:W-:-:S02]  /*cd80*/  F2FP.BF16.F32.PACK_AB R160, R35, R160 ;  /* 0x000000a023a0723e */ /* 0x000fc400000010ff */
[----:B------:R-:W-:Y:S02]  /*cd90*/  F2FP.BF16.F32.PACK_AB R162, R49, R162 ;  /* 0x000000a231a2723e */ /* 0x000fe400000010ff */
[----:B------:R-:W-:Y:S02]  /*cda0*/  F2FP.BF16.F32.PACK_AB R153, R46, R153 ;  /* 0x000000992e99723e */ /* 0x000fe400000010ff */
[----:B------:R-:W2:Y:S01]  /*cdb0*/  MUFU.EX2 R159, R159 ;  /* 0x0000009f009f7308 */ /* 0x000ea20000000800 */
[----:B0-----:R-:W-:Y:S01]  /*cdc0*/  FADD.FTZ R9, R157, R8 ;  /* 0x000000089d097221 */ /* 0x001fe20000010000 */
[----:B------:R-:W-:-:S06]  /*cdd0*/  F2FP.BF16.F32.PACK_AB R155, R48, R155 ;  /* 0x0000009b309b723e */ /* 0x000fcc00000010ff */
        /* <DEDUP_REMOVED lines=11> */
[----:B------:R-:W-:-:S03]  /*ce90*/  F2FP.BF16.F32.PACK_AB R164, R51, R164 ;  /* 0x000000a433a4723e */ /* 0x000fc600000010ff */
[----:B------:R-:W-:Y:S01]  /*cea0*/  FADD.FTZ R25, R51, R8 ;  /* 0x0000000833197221 */ /* 0x000fe20000010000 */
[----:B------:R-:W-:Y:S01]  /*ceb0*/  FFMA.FTZ R8, R32, UR48, -R61 ;  /* 0x0000003020087c23 */ /* 0x000fe2000801083d */
        /* <DEDUP_REMOVED lines=28> */
[----:B-1----:R-:W-:-:S07]  /*d080*/  F2FP.BF16.F32.PACK_AB R167, R36, R167 ;  /* 0x000000a724a7723e */ /* 0x002fce00000010ff */
[----:B------:R-:W1:Y:S01]  /*d090*/  MUFU.EX2 R172, R172 ;  /* 0x000000ac00ac7308 */ /* 0x000e620000000800 */
[C---:B--2---:R-:W-:Y:S01]  /*d0a0*/  FADD.FTZ R25, R57.reuse, R50 ;  /* 0x0000003239197221 */ /* 0x044fe20000010000 */
[----:B------:R-:W-:-:S06]  /*d0b0*/  F2FP.BF16.F32.PACK_AB R170, R57, R170 ;  /* 0x000000aa39aa723e */ /* 0x000fcc00000010ff */
[----:B------:R-:W-:Y:S08]  /*d0c0*/  MUFU.EX2 R40, R40 ;  /* 0x0000002800287308 */ /* 0x000ff00000000800 */
[----:B------:R-:W2:Y:S08]  /*d0d0*/  MUFU.EX2 R59, R59 ;  /* 0x0000003b003b7308 */ /* 0x000eb00000000800 */
[----:B------:R-:W3:Y:S08]  /*d0e0*/  MUFU.EX2 R171, R171 ;  /* 0x000000ab00ab7308 */ /* 0x000ef00000000800 */
[----:B------:R-:W4:Y:S08]  /*d0f0*/  MUFU.EX2 R174, R174 ;  /* 0x000000ae00ae7308 */ /* 0x000f300000000800 */
[----:B------:R5:W-:Y:S08]  /*d100*/  MUFU.EX2 R32, R42 ;  /* 0x0000002a00207308 */ /* 0x000bf00000000800 */
[----:B------:R-:W4:Y:S01]  /*d110*/  MUFU.EX2 R3, R3 ;  /* 0x0000000300037308 */ /* 0x000f220000000800 */
[----:B-----5:R-:W-:-:S04]  /*d120*/  FADD.FTZ R42, R36, R9 ;  /* 0x00000009242a7221 */ /* 0x020fc80000010000 */
[----:B0-----:R-:W-:Y:S01]  /*d130*/  FADD.FTZ R9, R169, R42 ;  /* 0x0000002aa9097221 */ /* 0x001fe20000010000 */
[----:B-1----:R-:W-:Y:S01]  /*d140*/  FADD.FTZ R42, R172, R25 ;  /* 0x00000019ac2a7221 */ /* 0x002fe20000010000 */
[C---:B--2---:R-:W-:Y:S01]  /*d150*/  F2FP.BF16.F32.PACK_AB R172, R59.reuse, R172 ;  /* 0x000000ac3bac723e */ /* 0x044fe200000010ff */
[----:B------:R0:W1:Y:S01]  /*d160*/  MUFU.EX2 R173, R8 ;  /* 0x0000000800ad7308 */ /* 0x0000620000000800 */
[----:B------:R-:W-:Y:S01]  /*d170*/  F2FP.BF16.F32.PACK_AB R169, R40, R169 ;  /* 0x000000a928a9723e */ /* 0x000fe200000010ff */
[----:B------:R-:W-:-:S06]  /*d180*/  FADD.FTZ R25, R59, R42 ;  /* 0x0000002a3b197221 */ /* 0x000fcc0000010000 */
[----:B------:R-:W2:Y:S01]  /*d190*/  MUFU.EX2 R44, R44 ;  /* 0x0000002c002c7308 */ /* 0x000ea20000000800 */
[----:B0-----:R-:W-:-:S04]  /*d1a0*/  FADD.FTZ R8, R40, R9 ;  /* 0x0000000928087221 */ /* 0x001fc80000010000 */
[----:B---3--:R-:W-:Y:S01]  /*d1b0*/  FADD.FTZ R9, R171, R8 ;  /* 0x00000008ab097221 */ /* 0x008fe20000010000 */
[----:B----4-:R-:W-:Y:S01]  /*d1c0*/  FADD.FTZ R8, R174, R25 ;  /* 0x00000019ae087221 */ /* 0x010fe20000010000 */
[C---:B------:R-:W-:Y:S01]  /*d1d0*/  F2FP.BF16.F32.PACK_AB R174, R3.reuse, R174 ;  /* 0x000000ae03ae723e */ /* 0x040fe200000010ff */
[----:B------:R-:W0:Y:S01]  /*d1e0*/  MUFU.EX2 R38, R38 ;  /* 0x0000002600267308 */ /* 0x000e220000000800 */
[C---:B------:R-:W-:Y:S01]  /*d1f0*/  FADD.FTZ R42, R32.reuse, R9 ;  /* 0x00000009202a7221 */ /* 0x040fe20000010000 */
[----:B------:R-:W-:Y:S01]  /*d200*/  FADD.FTZ R8, R3, R8 ;  /* 0x0000000803087221 */ /* 0x000fe20000010000 */
[----:B------:R-:W-:Y:S02]  /*d210*/  F2FP.BF16.F32.PACK_AB R171, R32, R171 ;  /* 0x000000ab20ab723e */ /* 0x000fe400000010ff */
[----:B-1----:R-:W-:-:S03]  /*d220*/  FADD.FTZ R3, R173, R42 ;  /* 0x0000002aad037221 */ /* 0x002fc60000010000 */
[----:B------:R-:W1:Y:S01]  /*d230*/  MUFU.EX2 R41, R41 ;  /* 0x0000002900297308 */ /* 0x000e620000000800 */
[C---:B--2---:R-:W-:Y:S01]  /*d240*/  FADD.FTZ R3, R44.reuse, R3 ;  /* 0x000000032c037221 */ /* 0x044fe20000010000 */
[----:B------:R-:W-:-:S03]  /*d250*/  F2FP.BF16.F32.PACK_AB R173, R44, R173 ;  /* 0x000000ad2cad723e */ /* 0x000fc600000010ff */
[----:B0-----:R-:W-:-:S04]  /*d260*/  FADD.FTZ R24, R38, R3 ;  /* 0x0000000326187221 */ /* 0x001fc80000010000 */
[C---:B-1----:R-:W-:Y:S01]  /*d270*/  FADD.FTZ R3, R41.reuse, R24 ;  /* 0x0000001829037221 */ /* 0x042fe20000010000 */
[----:B------:R-:W-:Y:S01]  /*d280*/  F2FP.BF16.F32.PACK_AB R175, R41, R38 ;  /* 0x0000002629af723e */ /* 0x000fe200000010ff */
[----:B------:R-:W-:Y:S06]  /*d290*/  @!P4 BRA `(.L_x_2964) ;  /* 0x000000000004c947 */ /* 0x000fec0003800000 */
[----:B------:R-:W-:Y:S01]  /*d2a0*/  BPT.TRAP 0x1 ;  /* 0x000000040000795c */ /* 0x000fe20000300000 */
.L_x_2964:
[----:B------:R0:W1:Y:S01]  /*d2b0*/  SYNCS.PHASECHK.TRANS64.TRYWAIT P0, [R0+URZ+0x22850], R73 ;  /* 0x02285049000075a7 */ /* 0x000062000800017f */
[----:B------:R-:W-:Y:S05]  /*d2c0*/  @!P4 BRA `(.L_x_2965) ;  /* 0x000000000004c947 */ /* 0x000fea0003800000 */
[----:B------:R-:W-:Y:S01]  /*d2d0*/  BPT.TRAP 0x1 ;  /* 0x000000040000795c */ /* 0x000fe20000300000 */
.L_x_2965:
[----:B------:R-:W-:Y:S04]  /*d2e0*/  BSSY B0, `(.L_x_2966) ;  /* 0x0000004000007945 */ /* 0x000fe80003800000 */
[----:B-1----:R-:W-:Y:S05]  /*d2f0*/  @P0 BRA `(.L_x_2967) ;  /* 0x0000000000080947 */ /* 0x002fea0003800000 */
[----:B------:R-:W1:Y:S02]  /*d300*/  SYNCS.PHASECHK.TRANS64.TRYWAIT P0, [R0+URZ+0x22850], R73 ;  /* 0x02285049000075a7 */ /* 0x000e64000800017f */
[----:B-1----:R-:W-:Y:S05]  /*d310*/  @!P0 BRA `(.L_x_2968) ;  /* 0x0000019000848947 */ /* 0x002fea0003800000 */
.L_x_2967:
[----:B------:R-:W-:Y:S05]  /*d320*/  BSYNC B0 ;  /* 0x0000000000007941 */ /* 0x000fea0003800000 */
.L_x_2966:
[----:B------:R-:W-:Y:S05]  /*d330*/  WARPSYNC.ALL ;  /* 0x0000000000007948 */ /* 0x000fea0003800000 */
[----:B------:R-:W-:Y:S01]  /*d340*/  R2UR UR4, R23 ;  /* 0x00000000170472ca */ /* 0x000fe200000e0000 */
[----:B------:R2:W-:Y:S01]  /*d350*/  BAR.SYNC.DEFER_BLOCKING R20, 0x100 ;  /* 0x000400140000751d */ /* 0x0005e20000010000 */
[----:B------:R-:W-:Y:S02]  /*d360*/  IMAD.MOV.U32 R25, RZ, RZ, 0xc00 ;  /* 0x00000c00ff197424 */ /* 0x000fe400078e00ff */
[----:B------:R-:W-:Y:S02]  /*d370*/  IMAD.MOV.U32 R29, RZ, RZ, 0x40000040 ;  /* 0x40000040ff1d7424 */ /* 0x000fe400078e00ff */
[----:B------:R-:W-:-:S02]  /*d380*/  IMAD.MOV.U32 R27, RZ, RZ, 0x40000040 ;  /* 0x40000040ff1b7424 */ /* 0x000fc400078e00ff */
[----:B------:R-:W-:Y:S01]  /*d390*/  IMAD.MOV.U32 R31, RZ, RZ, 0x40000040 ;  /* 0x40000040ff1f7424 */ /* 0x000fe200078e00ff */
[----:B------:R-:W-:Y:S01]  /*d3a0*/  R2UR UR11, R29 ;  /* 0x000000001d0b72ca */ /* 0x000fe200000e0000 */
[----:B------:R-:W-:Y:S01]  /*d3b0*/  IMAD.U32 R9, RZ, RZ, UR51 ;  /* 0x00000033ff097e24 */ /* 0x000fe2000f8e00ff */
[----:B------:R-:W-:Y:S02]  /*d3c0*/  R2UR UR15, R27 ;  /* 0x000000001b0f72ca */ /* 0x000fe400000e0000 */
[----:B------:R-:W-:Y:S01]  /*d3d0*/  UIADD3 UR4, UR4, 0x400, URZ ;  /* 0x0000040004047890 */ /* 0x000fe2000fffe03f */
[----:B------:R-:W-:Y:S02]  /*d3e0*/  R2UR UR19, R29 ;  /* 0x000000001d1372ca */ /* 0x000fe400000e0000 */
[----:B------:R-:W-:Y:S01]  /*d3f0*/  R2UR UR23, R31 ;  /* 0x000000001f1772ca */ /* 0x000fe200000e0000 */
[----:B------:R-:W-:Y:S01]  /*d400*/  USHF.R.U32.HI UR4, URZ, 0x4, UR4 ;  /* 0x000000043f047899 */ /* 0x000fe20008011604 */
[----:B------:R-:W-:-:S03]  /*d410*/  ISETP.NE.AND P0, PT, R9, 0x3, PT ;  /* 0x000000030900780c */ /* 0x000fc60003f05270 */
[----:B------:R-:W-:-:S04]  /*d420*/  ULOP3.LUT UR4, UR4, 0x3fff, URZ, 0xc0, !UPT ;  /* 0x00003fff04047892 */ /* 0x000fc8000f8ec03f */
[----:B------:R-:W-:-:S06]  /*d430*/  ULOP3.LUT UR49, UR4, 0x3000000, URZ, 0xfc, !UPT ;  /* 0x0300000004317892 */ /* 0x000fcc000f8efc3f */
[----:B------:R-:W-:Y:S02]  /*d440*/  IMAD R24, R2, R25, UR49 ;  /* 0x0000003102187e24 */ /* 0x000fe4000f8e0219 */
[----:B------:R-:W-:Y:S02]  /*d450*/  IMAD.MOV.U32 R25, RZ, RZ, 0x40000040 ;  /* 0x40000040ff197424 */ /* 0x000fe400078e00ff */
[C---:B------:R-:W-:Y:S01]  /*d460*/  VIADD R28, R24.reuse, 0x80 ;  /* 0x00000080181c7836 */ /* 0x040fe20000000000 */
[C---:B------:R-:W-:Y:S01]  /*d470*/  R2UR UR6, R24.reuse ;  /* 0x00000000180672ca */ /* 0x040fe200000e0000 */
[C---:B------:R-:W-:Y:S01]  /*d480*/  VIADD R26, R24.reuse, 0x100 ;  /* 0x00000100181a7836 */ /* 0x040fe20000000000 */
[----:B------:R-:W-:Y:S01]  /*d490*/  R2UR UR7, R25 ;  /* 0x00000000190772ca */ /* 0x000fe200000e0000 */
[----:B------:R-:W-:Y:S01]  /*d4a0*/  VIADD R30, R24, 0x200 ;  /* 0x00000200181e7836 */ /* 0x000fe20000000000 */
[----:B------:R-:W-:Y:S01]  /*d4b0*/  R2UR UR10, R28 ;  /* 0x000000001c0a72ca */ /* 0x000fe200000e0000 */
[----:B------:R-:W-:Y:S01]  /*d4c0*/  VIADD R28, R24, 0x180 ;  /* 0x00000180181c7836 */ /* 0x000fe20000000000 */
[----:B------:R-:W-:Y:S01]  /*d4d0*/  R2UR UR14, R26 ;  /* 0x000000001a0e72ca */ /* 0x000fe200000e0000 */
[----:B------:R-:W-:Y:S01]  /*d4e0*/  VIADD R24, R24, 0x280 ;  /* 0x0000028018187836 */ /* 0x000fe20000000000 */
[----:B------:R-:W-:-:S02]  /*d4f0*/  R2UR UR22, R30 ;  /* 0x000000001e1672ca */ /* 0x000fc400000e0000 */
[----:B------:R-:W-:Y:S02]  /*d500*/  R2UR UR18, R28 ;  /* 0x000000001c1272ca */ /* 0x000fe400000e0000 */
[----:B------:R-:W-:Y:S02]  /*d510*/  R2UR UR26, R24 ;  /* 0x00000000181a72ca */ /* 0x000fe400000e0000 */
[----:B------:R-:W-:Y:S02]  /*d520*/  R2UR UR27, R25 ;  /* 0x00000000191b72ca */ /* 0x000fe400000e0000 */
[----:B01----:R-:W-:-:S06]  /*d530*/  WARPGROUP.ARRIVE ;  /* 0x00000000000079c5 */ /* 0x003fcc0000000000 */
        /* <DEDUP_REMOVED lines=24> */
.L_x_2969:
[----:B------:R-:W0:Y:S01]  /*d6c0*/  LDC R9, c[0x0][0x448] ;  /* 0x00011200ff097b82 */ /* 0x000e220000000800 */
[----:B------:R-:W-:Y:S01]  /*d6d0*/  VIADD R0, R0, 0x22860 ;  /* 0x0002286000007836 */ /* 0x000fe20000000000 */
[----:B------:R-:W-:Y:S01]  /*d6e0*/  UISETP.GE.AND UP0, UPT, UR9, 0x1, UPT ;  /* 0x000000010900788c */ /* 0x000fe2000bf06270 */
[----:B------:R-:W-:Y:S01]  /*d6f0*/  IMAD.MOV.U32 R20, RZ, RZ, R228 ;  /* 0x000000ffff147224 */ /* 0x000fe200078e00e4 */
[----:B0-----:R-:W-:Y:S01]  /*d700*/  ISETP.NE.AND P0, PT, R9, 0x1, PT ;  /* 0x000000010900780c */ /* 0x001fe20003f05270 */
[----:B------:R-:W-:-:S05]  /*d710*/  IMAD.U32 R9, RZ, RZ, UR47 ;  /* 0x0000002fff097e24 */ /* 0x000fca000f8e00ff */
[----:B------:R-:W-:-:S04]  /*d720*/  PRMT R0, R9, 0x654, R0 ;  /* 0x0000065409007816 */ /* 0x000fc80000000000 */
[----:B------:R0:W-:Y:S03]  /*d730*/  SYNCS.ARRIVE.TRANS64.RED.A1T0 RZ, [R0+URZ], RZ ;  /* 0x000000ff00ff79a7 */ /* 0x0001e6000810043f */
[----:B------:R-:W1:Y:S08]  /*d740*/  @P0 LDC R9, c[0x0][0x44c] ;  /* 0x00011300ff090b82 */ /* 0x000e700000000800 */
[----:B0-----:R-:W0:Y:S01]  /*d750*/  @P0 LDC R0, c[0x0][0x450] ;  /* 0x00011400ff000b82 */ /* 0x001e220000000800 */
[----:B-1----:R-:W-:-:S05]  /*d760*/  @P0 IMAD.HI.U32 R9, R228, R9, RZ ;  /* 0x00000009e4090227 */ /* 0x002fca00078e00ff */
[----:B0-----:R-:W-:Y:S01]  /*d770*/  @P0 SHF.R.U32.HI R20, RZ, R0, R9 ;  /* 0x00000000ff140219 */ /* 0x001fe20000011609 */
[----:B------:R-:W-:Y:S01]  /*d780*/  VIADD R0, R176, 0xfffffffe ;  /* 0xfffffffeb0007836 */ /* 0x000fe20000000000 */
[----:B------:R-:W-:Y:S02]  /*d790*/  PLOP3.LUT P0, PT, PT, PT, UP0, 0x40, 0x0 ;  /* 0x000000000000781c */ /* 0x000fe40003f0e808 */
[----:B------:R-:W-:-:S05]  /*d7a0*/  IADD3 R9, R20, R206, -R203 ;  /* 0x000000ce14097210 */ /* 0x000fca0007ffe8cb */
[----:B------:R-:W-:-:S06]  /*d7b0*/  VIADD R20, R9, UR8 ;  /* 0x0000000809147c36 */ /* 0x000fcc0008000000 */
[----:B------:R-:W-:Y:S05]  /*d7c0*/  @P0 BRA `(.L_x_2970) ;  /* 0x0000000000540947 */ /* 0x000fea0003800000 */
[C---:B------:R-:W-:Y:S01]  /*d7d0*/  ISETP.GT.AND P0, PT, R9.reuse, RZ, PT ;  /* 0x000000ff0900720c */ /* 0x040fe20003f04270 */
[----:B------:R-:W-:Y:S01]  /*d7e0*/  BSSY B0, `(.L_x_2971) ;  /* 0x0000010000007945 */ /* 0x000fe20003800000 */
[----:B------:R-:W-:-:S11]  /*d7f0*/  VIADD R152, R9, 0xffffffff ;  /* 0xffffffff09987836 */ /* 0x000fd60000000000 */
[----:B------:R-:W-:Y:S05]  /*d800*/  @P0 BRA `(.L_x_2972) ;  /* 0x0000000000200947 */ /* 0x000fea0003800000 */
[----:B------:R-:W-:Y:S01]  /*d810*/  UISETP.NE.AND UP0, UPT, UR9, 0x1, UPT ;  /* 0x000000010900788c */ /* 0x000fe2000bf05270 */
[----:B------:R-:W-:-:S05]  /*d820*/  IMAD.MOV R9, RZ, RZ, -R9 ;  /* 0x000000ffff097224 */ /* 0x000fca00078e0a09 */
[----:B------:R-:W-:-:S05]  /*d830*/  PLOP3.LUT P0, PT, PT, PT, UP0, 0x80, 0x0 ;  /* 0x000000000000781c */ /* 0x000fca0003f0f008 */
[----:B------:R-:W-:-:S08]  /*d840*/  @UP0 ULDC.64 UR4, c[0x0][0x9e8] ;  /* 0x00027a0000040ab9 */ /* 0x000fd00000000a00 */
[----:B------:R-:W-:-:S05]  /*d850*/  @P0 IMAD.HI.U32 R152, R9, UR4, RZ ;  /* 0x0000000409980c27 */ /* 0x000fca000f8e00ff */
[----:B------:R-:W-:-:S04]  /*d860*/  @P0 SHF.R.U32.HI R9, RZ, UR5, R152 ;  /* 0x00000005ff090c19 */ /* 0x000fc80008011698 */
[----:B------:R-:W-:Y:S01]  /*d870*/  LOP3.LUT R152, RZ, R9, RZ, 0x33, !PT ;  /* 0x00000009ff987212 */ /* 0x000fe200078e33ff */
[----:B------:R-:W-:Y:S06]  /*d880*/  BRA `(.L_x_2973) ;  /* 0x0000000000147947 */ /* 0x000fec0003800000 */
.L_x_2972:
[----:B------:R-:W-:-:S06]  /*d890*/  UISETP.NE.AND UP0, UPT, UR9, 0x1, UPT ;  /* 0x000000010900788c */ /* 0x000fcc000bf05270 */
[----:B------:R-:W-:-:S05]  /*d8a0*/  PLOP3.LUT P0, PT, PT, PT, UP0, 0x80, 0x0 ;  /* 0x000000000000781c */ /* 0x000fca0003f0f008 */
[----:B------:R-:W-:-:S08]  /*d8b0*/  @UP0 ULDC.64 UR4, c[0x0][0x9e8] ;  /* 0x00027a0000040ab9 */ /* 0x000fd00000000a00 */
[----:B------:R-:W-:-:S05]  /*d8c0*/  @P0 IMAD.HI.U32 R9, R152, UR4, RZ ;  /* 0x0000000498090c27 */ /* 0x000fca000f8e00ff */
[----:B------:R-:W-:-:S07]  /*d8d0*/  @P0 SHF.R.U32.HI R152, RZ, UR5, R9 ;  /* 0x00000005ff980c19 */ /* 0x000fce0008011609 */
.L_x_2973:
[----:B------:R-:W-:Y:S05]  /*d8e0*/  BSYNC B0 ;  /* 0x0000000000007941 */ /* 0x000fea0003800000 */
.L_x_2971:
[----:B------:R-:W-:-:S04]  /*d8f0*/  IMAD.U32 R9, RZ, RZ, UR9 ;  /* 0x00000009ff097e24 */ /* 0x000fc8000f8e00ff */
[----:B------:R-:W-:-:S05]  /*d900*/  IMAD R9, R152, R9, UR9 ;  /* 0x0000000998097e24 */ /* 0x000fca000f8e0209 */
[----:B------:R-:W-:-:S07]  /*d910*/  VIMNMX R20, R20, R9, PT ;  /* 0x0000000914147248 */ /* 0x000fce0003fe0100 */
.L_x_2970:
[----:B------:R-:W2:Y:S01]  /*d920*/  LDL R152, [R1+0x24] ;  /* 0x0000240001987983 */ /* 0x000ea20000100800 */
[----:B------:R-:W-:Y:S01]  /*d930*/  IMAD.HI R20, R20, 0x2aaaaaab, RZ ;  /* 0x2aaaaaab14147827 */ /* 0x000fe200078e02ff */
[----:B------:R-:W-:Y:S01]  /*d940*/  ULDC UR37, c[0x0][0x9e4] ;  /* 0x0002790000257ab9 */ /* 0x000fe20000000800 */
[----:B------:R-:W-:Y:S01]  /*d950*/  ULDC UR38, c[0x0][0x9e4] ;  /* 0x0002790000267ab9 */ /* 0x000fe20000000800 */
[----:B------:R-:W-:Y:S01]  /*d960*/  ULDC UR39, c[0x0][0x9d8] ;  /* 0x0002760000277ab9 */ /* 0x000fe20000000800 */
[----:B------:R-:W-:Y:S01]  /*d970*/  ULDC UR46, c[0x0][0x9d8] ;  /* 0x00027600002e7ab9 */ /* 0x000fe20000000800 */
[----:B------:R-:W-:Y:S01]  /*d980*/  SHF.R.U32.HI R9, RZ, 0x1f, R20 ;  /* 0x0000001fff097819 */ /* 0x000fe20000011614 */
[----:B------:R-:W-:Y:S01]  /*d990*/  ULDC UR40, c[0x0][0x9d8] ;  /* 0x0002760000287ab9 */ /* 0x000fe20000000800 */
[----:B------:R-:W-:Y:S01]  /*d9a0*/  ULDC UR41, c[0x0][0x988] ;  /* 0x0002620000297ab9 */ /* 0x000fe20000000800 */
[----:B------:R-:W-:Y:S01]  /*d9b0*/  ULDC UR42, c[0x0][0x988] ;  /* 0x00026200002a7ab9 */ /* 0x000fe20000000800 */
[----:B------:R-:W-:Y:S01]  /*d9c0*/  LEA.HI.SX32 R9, R20, R9, 0x1c ;  /* 0x0000000914097211 */ /* 0x000fe200078fe2ff */
[----:B------:R-:W-:Y:S01]  /*d9d0*/  ULDC UR43, c[0x0][0x988] ;  /* 0x00026200002b7ab9 */ /* 0x000fe20000000800 */
[----:B------:R-:W-:Y:S01]  /*d9e0*/  ULDC UR44, c[0x0][0x9e0] ;  /* 0x00027800002c7ab9 */ /* 0x000fe20000000800 */
[----:B------:R-:W-:Y:S01]  /*d9f0*/  ULDC UR45, c[0x0][0x9e0] ;  /* 0x00027800002d7ab9 */ /* 0x000fe20000000800 */
[----:B--2---:R-:W-:-:S04]  /*da00*/  VIMNMX R152, R152, R9, !PT ;  /* 0x0000000998987248 */ /* 0x004fc80007fe0100 */
[----:B------:R-:W-:Y:S01]  /*da10*/  ISETP.GE.AND P0, PT, R0, R152, PT ;  /* 0x000000980000720c */ /* 0x000fe20003f06270 */
[----:B------:R0:W-:-:S12]  /*da20*/  STL [R1], R152 ;  /* 0x0000009801007387 */ /* 0x0001d80000100800 */
[----:B0-----:R-:W-:Y:S05]  /*da30*/  @!P0 BRA `(.L_x_2974) ;  /* 0x0000003800148947 */ /* 0x001fea0003800000 */
.L_x_2994:
[----:B------:R-:W-:Y:S01]  /*da40*/  IMAD.U32 R20, RZ, RZ, UR51 ;  /* 0x00000033ff147e24 */ /* 0x000fe2000f8e00ff */
[----:B------:R-:W-:Y:S05]  /*da50*/  YIELD ;  /* 0x0000000000007946 */ /* 0x000fea0003800000 */
[----:B------:R-:W-:Y:S01]  /*da60*/  ISETP.NE.AND P1, PT, R20, 0x3, PT ;  /* 0x000000031400780c */ /* 0x000fe20003f25270 */
[----:B------:R-:W-:-:S05]  /*da70*/  VIADD R2, R2, 0x1 ;  /* 0x0000000102027836 */ /* 0x000fca0000000000 */
[----:B------:R-:W-:-:S04]  /*da80*/  ISETP.NE.AND P0, PT, R2, 0x2, PT ;  /* 0x000000020200780c */ /* 0x000fc80003f05270 */
[----:B------:R-:W-:Y:S02]  /*da90*/  SEL R9, RZ, 0x1, P0 ;  /* 0x00000001ff097807 */ /* 0x000fe40000000000 */
[----:B------:R-:W-:Y:S02]  /*daa0*/  SEL R2, R2, RZ, P0 ;  /* 0x000000ff02027207 */ /* 0x000fe40000000000 */
[----:B------:R-:W-:Y:S01]  /*dab0*/  LOP3.LUT R202, R202, R9, RZ, 0x3c, !PT ;  /* 0x00000009caca7212 */ /* 0x000fe200078e3cff */
[----:B--2---:R-:W-:Y:S06]  /*dac0*/  @!P1 BRA `(.L_x_2975) ;  /* 0x0000000000049947 */ /* 0x004fec0003800000 */
[----:B------:R-:W-:Y:S01]  /*dad0*/  BPT.TRAP 0x1 ;  /* 0x000000040000795c */ /* 0x000fe20000300000 */
.L_x_2975:
[----:B------:R-:W-:Y:S01]  /*dae0*/  IMAD R9, R2, 0x8, R23 ;  /* 0x0000000802097824 */ /* 0x000fe200078e0217 */
[----:B------:R-:W-:-:S04]  /*daf0*/  SHF.L.U32 R20, R202, 0x1f, RZ ;  /* 0x0000001fca147819 */ /* 0x000fc800000006ff */
[----:B------:R0:W1:Y:S01]  /*db00*/  SYNCS.PHASECHK.TRANS64.TRYWAIT P0, [R9+URZ+0x22830], R20 ;  /* 0x02283014090075a7 */ /* 0x000062000800017f */
[----:B------:R-:W-:Y:S05]  /*db10*/  @!P1 BRA `(.L_x_2976) ;  /* 0x0000000000049947 */ /* 0x000fea0003800000 */
[----:B------:R-:W-:Y:S01]  /*db20*/  BPT.TRAP 0x1 ;  /* 0x000000040000795c */ /* 0x000fe20000300000 */
.L_x_2976:
[----:B------:R-:W-:Y:S02]  /*db30*/  IMAD R156, R2, 0x300, R229 ;  /* 0x00000300029c7824 */ /* 0x000fe400078e02e5 */
[----:B------:R-:W-:Y:S01]  /*db40*/  IMAD.MOV.U32 R157, RZ, RZ, 0x40000040 ;  /* 0x40000040ff9d7424 */ /* 0x000fe200078e00ff */
[----:B-1----:R-:W-:Y:S06]  /*db50*/  @P0 BRA `(.L_x_2977) ;  /* 0x0000000000080947 */ /* 0x002fec0003800000 */
[----:B------:R-:W1:Y:S02]  /*db60*/  SYNCS.PHASECHK.TRANS64.TRYWAIT P0, [R9+URZ+0x22830], R20 ;  /* 0x02283014090075a7 */ /* 0x000e64000800017f */
[----:B-1----:R-:W-:Y:S05]  /*db70*/  @!P0 BRA `(.L_x_2978) ;  /* 0x0000018800808947 */ /* 0x002fea0003800000 */
.L_x_2977:
        /* <DEDUP_REMOVED lines=15> */
[----:B------:R-:W-:Y:S01]  /*dc70*/  R2UR UR15, R153 ;  /* 0x00000000990f72ca */ /* 0x000fe200000e0000 */
[----:B------:R-:W-:Y:S01]  /*dc80*/  IMAD.U32 R213, RZ, RZ, UR51 ;  /* 0x00000033ffd57e24 */ /* 0x000fe2000f8e00ff */
[----:B------:R-:W-:-:S02]  /*dc90*/  R2UR UR18, R156 ;  /* 0x000000009c1272ca */ /* 0x000fc400000e0000 */
[----:B------:R-:W-:Y:S02]  /*dca0*/  R2UR UR19, R157 ;  /* 0x000000009d1372ca */ /* 0x000fe400000e0000 */
[----:B------:R-:W-:Y:S01]  /*dcb0*/  WARPGROUP.ARRIVE ;  /* 0x00000000000079c5 */ /* 0x000fe20000000000 */
[----:B------:R-:W-:Y:S02]  /*dcc0*/  R2UR UR8, R14 ;  /* 0x000000000e0872ca */ /* 0x000fe400000e0000 */
[----:B------:R-:W-:Y:S02]  /*dcd0*/  R2UR UR9, R15 ;  /* 0x000000000f0972ca */ /* 0x000fe400000e0000 */
[----:B------:R-:W-:Y:S01]  /*dce0*/  R2UR UR12, R12 ;  /* 0x000000000c0c72ca */ /* 0x000fe200000e0000 */
[----:B------:R-:W-:Y:S01]  /*dcf0*/  HGMMA.64x96x16.F32.BF16 R152, gdesc[UR4], RZ, !UPT, gsb0 ;  /* 0x01600000049879f0 */ /* 0x000fe2000c0018ff */
[----:B------:R-:W-:Y:S02]  /*dd00*/  R2UR UR13, R13 ;  /* 0x000000000d0d72ca */ /* 0x000fe400000e0000 */
[----:B------:R-:W-:-:S02]  /*dd10*/  R2UR UR16, R10 ;  /* 0x000000000a1072ca */ /* 0x000fc400000e0000 */
[----:B------:R-:W-:Y:S02]  /*dd20*/  R2UR UR17, R11 ;  /* 0x000000000b1172ca */ /* 0x000fe400000e0000 */
[----:B------:R-:W-:Y:S02]  /*dd30*/  ISETP.NE.AND P0, PT, R213, 0x3, PT ;  /* 0x00000003d500780c */ /* 0x000fe40003f05270 */
        /* <DEDUP_REMOVED lines=15> */
.L_x_2979:
[----:B------:R-:W3:Y:S01]  /*de30*/  LDL R213, [R1+0x4] ;  /* 0x0000040001d57983 */ /* 0x000ee20000100800 */
[----:B------:R-:W4:Y:S02]  /*de40*/  LDC R214, c[0x0][0x448] ;  /* 0x00011200ffd67b82 */ /* 0x000f240000000800 */
[----:B----4-:R-:W-:-:S13]  /*de50*/  ISETP.NE.AND P0, PT, R214, 0x1, PT ;  /* 0x00000001d600780c */ /* 0x010fda0003f05270 */
[----:B------:R-:W4:Y:S08]  /*de60*/  @P0 LDC R215, c[0x0][0x44c] ;  /* 0x00011300ffd70b82 */ /* 0x000f300000000800 */
[----:B------:R-:W5:Y:S01]  /*de70*/  @P0 LDC R214, c[0x0][0x450] ;  /* 0x00011400ffd60b82 */ /* 0x000f620000000800 */
[----:B------:R-:W-:Y:S01]  /*de80*/  FMUL.FTZ R216, R188, UR46 ;  /* 0x0000002ebcd87c20 */ /* 0x000fe20008410000 */
[----:B------:R-:W-:Y:S01]  /*de90*/  UISETP.NE.AND UP0, UPT, UR52, URZ, UPT ;  /* 0x0000003f3400728c */ /* 0x000fe2000bf05270 */
[----:B------:R-:W-:Y:S01]  /*dea0*/  FMUL.FTZ R217, R189, UR46 ;  /* 0x0000002ebdd97c20 */ /* 0x000fe20008410000 */
[----:B------:R-:W-:Y:S01]  /*deb0*/  FMUL.FTZ R188, R190, UR46 ;  /* 0x0000002ebebc7c20 */ /* 0x000fe20008410000 */
[----:B------:R-:W-:Y:S01]  /*dec0*/  FMUL.FTZ R189, R191, UR46 ;  /* 0x0000002ebfbd7c20 */ /* 0x000fe20008410000 */
[----:B------:R-:W-:Y:S01]  /*ded0*/  FMUL.FTZ R190, R194, UR46 ;  /* 0x0000002ec2be7c20 */ /* 0x000fe20008410000 */
[----:B------:R-:W-:Y:S01]  /*dee0*/  FMUL.FTZ R191, R195, UR46 ;  /* 0x0000002ec3bf7c20 */ /* 0x000fe20008410000 */
[----:B------:R-:W-:Y:S01]  /*def0*/  FMUL.FTZ R218, R196, UR46 ;  /* 0x0000002ec4da7c20 */ /* 0x000fe20008410000 */
[----:B------:R-:W-:-:S02]  /*df00*/  IMAD R194, R0, -0x60, RZ ;  /* 0xffffffa000c27824 */ /* 0x000fc400078e02ff */
        /* <DEDUP_REMOVED lines=39> */
[----:B------:R-:W-:Y:S01]  /*e180*/  IADD3 R219, -R207, 0x1, R194 ;  /* 0x00000001cfdb7810 */ /* 0x000fe20007ffe1c2 */
[----:B------:R-:W0:Y:S03]  /*e190*/  MUFU.TANH R152, R152 ;  /* 0x0000009800987308 */ /* 0x000e260000002400 */
[----:B------:R-:W-:-:S05]  /*e1a0*/  IADD3 R219, -R203, R219, R206 ;  /* 0x000000dbcbdb7210 */ /* 0x000fca0007ffe1ce */
[----:B------:R-:W0:Y:S01]  /*e1b0*/  MUFU.TANH R153, R153 ;  /* 0x0000009900997308 */ /* 0x000e220000002400 */
[----:B------:R-:W-:-:S07]  /*e1c0*/  VIADD R220, R219, UR44 ;  /* 0x0000002cdbdc7c36 */ /* 0x000fce0008000000 */
        /* <DEDUP_REMOVED lines=22> */
[----:B----4-:R-:W-:-:S05]  /*e330*/  @P0 IMAD.HI.U32 R215, R213, R215, RZ ;  /* 0x000000d7d5d70227 */ /* 0x010fca00078e00ff */
[----:B-----5:R-:W-:-:S05]  /*e340*/  @P0 SHF.R.U32.HI R213, RZ, R214, R215 ;  /* 0x000000d6ffd50219 */ /* 0x020fca00000116d7 */
[----:B------:R-:W3:Y:S01]  /*e350*/  SHFL.IDX PT, R221, R213, RZ, 0x1c1f ;  /* 0x001c1fffd5dd7589 */ /* 0x000ee200000e0000 */
[----:B------:R-:W-:Y:S01]  /*e360*/  FMUL.FTZ R214, R170, UR46 ;  /* 0x0000002eaad67c20 */ /* 0x000fe20008410000 */
[----:B------:R-:W-:Y:S01]  /*e370*/  FMUL.FTZ R215, R171, UR46 ;  /* 0x0000002eabd77c20 */ /* 0x000fe20008410000 */
[----:B------:R-:W-:Y:S01]  /*e380*/  PLOP3.LUT P0, PT, PT, PT, UP0, 0x40, 0x0 ;  /* 0x000000000000781c */ /* 0x000fe20003f0e808 */
[----:B------:R-:W4:Y:S01]  /*e390*/  MUFU.TANH R177, R177 ;  /* 0x000000b100b17308 */ /* 0x000f220000002400 */
[----:B------:R-:W-:Y:S02]  /*e3a0*/  VIADD R170, R9, 0x22840 ;  /* 0x0002284009aa7836 */ /* 0x000fe40000000000 */
[----:B------:R-:W-:-:S05]  /*e3b0*/  IMAD.U32 R171, RZ, RZ, UR47 ;  /* 0x0000002fffab7e24 */ /* 0x000fca000f8e00ff */
[----:B------:R-:W0:Y:S01]  /*e3c0*/  MUFU.TANH R214, R214 ;  /* 0x000000d600d67308 */ /* 0x000e220000002400 */
[----:B------:R-:W-:-:S07]  /*e3d0*/  PRMT R170, R171, 0x654, R170 ;  /* 0x00000654abaa7816 */ /* 0x000fce00000000aa */
        /* <DEDUP_REMOVED lines=22> */
[----:B------:R-:W-:Y:S01]  /*e540*/  VIADD R219, R219, UR50 ;  /* 0x00000032dbdb7c36 */ /* 0x000fe20008000000 */
[----:B------:R0:W-:Y:S06]  /*e550*/  SYNCS.ARRIVE.TRANS64.RED.A1T0 RZ, [R170+URZ], RZ ;  /* 0x000000ffaaff79a7 */ /* 0x0001ec000810043f */
[----:B------:R-:W0:Y:S01]  /*e560*/  MUFU.TANH R215, R215 ;  /* 0x000000d700d77308 */ /* 0x000e220000002400 */
[----:B---3--:R-:W-:-:S02]  /*e570*/  IMAD.IADD R199, R221, 0x1, R220 ;  /* 0x00000001ddc77824 */ /* 0x008fc400078e02dc */
[----:B------:R-:W-:Y:S01]  /*e580*/  IMAD.IADD R198, R221, 0x1, R219 ;  /* 0x00000001ddc67824 */ /* 0x000fe200078e02db */
[----:B----4-:R-:W-:Y:S06]  /*e590*/  @P0 BRA `(.L_x_2980) ;  /* 0x0000000000580947 */ /* 0x010fec0003800000 */
[----:B------:R-:W-:Y:S01]  /*e5a0*/  IADD3 R221, -R203, R206, R221 ;  /* 0x000000cecbdd7210 */ /* 0x000fe20007ffe1dd */
[----:B------:R-:W-:Y:S03]  /*e5b0*/  BSSY B0, `(.L_x_2981) ;  /* 0x0000010000007945 */ /* 0x000fe60003800000 */
[----:B------:R-:W-:-:S13]  /*e5c0*/  ISETP.GT.AND P0, PT, R221, -0x1, PT ;  /* 0xffffffffdd00780c */ /* 0x000fda0003f04270 */
[----:B------:R-:W-:Y:S05]  /*e5d0*/  @P0 BRA `(.L_x_2982) ;  /* 0x0000000000200947 */ /* 0x000fea0003800000 */
[----:B------:R-:W-:Y:S01]  /*e5e0*/  IMAD.U32 R227, RZ, RZ, UR37 ;  /* 0x00000025ffe37e24 */ /* 0x000fe2000f8e00ff */
[----:B------:R-:W-:-:S04]  /*e5f0*/  LOP3.LUT R221, RZ, R221, RZ, 0x33, !PT ;  /* 0x000000ddffdd7212 */ /* 0x000fc800078e33ff */
[----:B------:R-:W-:-:S13]  /*e600*/  ISETP.NE.AND P0, PT, R227, 0x1, PT ;  /* 0x00000001e300780c */ /* 0x000fda0003f05270 */
[----:B0-----:R-:W0:Y:S02]  /*e610*/  @P0 LDC.64 R170, c[0x0][0x9e8] ;  /* 0x00027a00ffaa0b82 */ /* 0x001e240000000a00 */
[----:B0-----:R-:W-:-:S05]  /*e620*/  @P0 IMAD.HI.U32 R170, R221, R170, RZ ;  /* 0x000000aaddaa0227 */ /* 0x001fca00078e00ff */
[----:B------:R-:W-:-:S04]  /*e630*/  @P0 SHF.R.U32.HI R221, RZ, R171, R170 ;  /* 0x000000abffdd0219 */ /* 0x000fc800000116aa */
[----:B------:R-:W-:Y:S01]  /*e640*/  LOP3.LUT R221, RZ, R221, RZ, 0x33, !PT ;  /* 0x000000ddffdd7212 */ /* 0x000fe200078e33ff */
[----:B------:R-:W-:Y:S06]  /*e650*/  BRA `(.L_x_2983) ;  /* 0x0000000000147947 */ /* 0x000fec0003800000 */
.L_x_2982:
[----:B------:R-:W-:-:S05]  /*e660*/  IMAD.U32 R227, RZ, RZ, UR37 ;  /* 0x00000025ffe37e24 */ /* 0x000fca000f8e00ff */
[----:B------:R-:W-:-:S13]  /*e670*/  ISETP.NE.AND P0, PT, R227, 0x1, PT ;  /* 0x00000001e300780c */ /* 0x000fda0003f05270 */
[----:B0-----:R-:W0:Y:S02]  /*e680*/  @P0 LDC.64 R170, c[0x0][0x9e8] ;  /* 0x00027a00ffaa0b82 */ /* 0x001e240000000a00 */
[----:B0-----:R-:W-:-:S05]  /*e690*/  @P0 IMAD.HI.U32 R170, R221, R170, RZ ;  /* 0x000000aaddaa0227 */ /* 0x001fca00078e00ff */
[----:B------:R-:W-:-:S07]  /*e6a0*/  @P0 SHF.R.U32.HI R221, RZ, R171, R170 ;  /* 0x000000abffdd0219 */ /* 0x000fce00000116aa */
.L_x_2983:
[----:B------:R-:W-:Y:S05]  /*e6b0*/  BSYNC B0 ;  /* 0x0000000000007941 */ /* 0x000fea0003800000 */
.L_x_2981:
[----:B------:R-:W-:-:S04]  /*e6c0*/  IMAD.IADD R170, R194, 0x1, -R207 ;  /* 0x00000001c2aa7824 */ /* 0x000fc800078e0acf */
[----:B------:R-:W-:-:S05]  /*e6d0*/  IMAD R170, R221, R227, R170 ;  /* 0x000000e3ddaa7224 */ /* 0x000fca00078e02aa */
[----:B------:R-:W-:Y:S02]  /*e6e0*/  VIADDMNMX R199, R170, R227, R199, PT ;  /* 0x000000e3aac77246 */ /* 0x000fe400038001c7 */
[----:B------:R-:W-:-:S07]  /*e6f0*/  VIMNMX R198, R198, R170, !PT ;  /* 0x000000aac6c67248 */ /* 0x000fce0007fe0100 */
.L_x_2980:
[----:B------:R-:W-:Y:S01]  /*e700*/  ISETP.GE.AND P1, PT, R194, 0x1, PT ;  /* 0x00000001c200780c */ /* 0x000fe20003f26270 */
[----:B------:R-:W-:Y:S01]  /*e710*/  UISETP.NE.AND UP0, UPT, UR52, URZ, UPT ;  /* 0x0000003f3400728c */ /* 0x000fe2000bf05270 */
[----:B------:R-:W-:Y:S02]  /*e720*/  LOP3.LUT R16, R16, 0xfffdffff, RZ, 0xc0, !PT ;  /* 0xfffdffff10107812 */ /* 0x000fe400078ec0ff */
[----:B------:R-:W-:Y:S02]  /*e730*/  ISETP.GE.AND P0, PT, R194, 0x2, PT ;  /* 0x00000002c200780c */ /* 0x000fe40003f06270 */
[----:B------:R-:W-:Y:S02]  /*e740*/  ISETP.GT.AND P2, PT, R198, RZ, !P1 ;  /* 0x000000ffc600720c */ /* 0x000fe40004f44270 */
[----:B------:R-:W-:Y:S02]  /*e750*/  ISETP.GE.AND P3, PT, R194, 0x9, PT ;  /* 0x00000009c200780c */ /* 0x000fe40003f66270 */
[----:B------:R-:W-:-:S03]  /*e760*/  ISETP.LT.OR P2, PT, R199, 0x1, P2 ;  /* 0x00000001c700780c */ /* 0x000fc60001741670 */
[----:B------:R-:W-:Y:S02]  /*e770*/  @P1 LOP3.LUT R16, R16, 0x20000, RZ, 0xfc, !PT ;  /* 0x0002000010101812 */ /* 0x000fe400078efcff */
[----:B------:R-:W-:Y:S02]  /*e780*/  ISETP.GT.AND P1, PT, R198, 0x1, !P0 ;  /* 0x00000001c600780c */ /* 0x000fe40004724270 */
[----:B0-----:R-:W-:Y:S02]  /*e790*/  FSEL R170, R152, -INF , !P2 ;  /* 0xff80000098aa7808 */ /* 0x001fe40005000000 */
[----:B------:R-:W-:Y:S02]  /*e7a0*/  ISETP.LT.OR P1, PT, R199, 0x2, P1 ;  /* 0x00000002c700780c */ /* 0x000fe40000f21670 */
        /* <DEDUP_REMOVED lines=119> */
[----:B------:R-:W-:Y:S02]  /*ef20*/  ISETP.GT.AND P6, PT, R198, 0x59, !P6 ;  /* 0x00000059c600780c */ /* 0x000fe400077c4270 */
[----:B------:R-:W0:Y:S02]  /*ef30*/  SHFL.IDX PT, R198, R213, 0x1, 0x1c1f ;  /* 0x003c1f00d5c67f89 */ /* 0x000e2400000e0000 */
[----:B------:R-:W-:-:S04]  /*ef40*/  ISETP.LT.OR P6, PT, R199, 0x5a, P6 ;  /* 0x0000005ac700780c */ /* 0x000fc800037c1670 */
[----:B------:R-:W-:Y:S02]  /*ef50*/  FSEL R197, R197, -INF , !P6 ;  /* 0xff800000c5c57808 */ /* 0x000fe40007000000 */
[----:B------:R-:W-:Y:S01]  /*ef60*/  PLOP3.LUT P6, PT, PT, PT, UP0, 0x40, 0x0 ;  /* 0x000000000000781c */ /* 0x000fe20003fce808 */
[--C-:B0-----:R-:W-:Y:S02]  /*ef70*/  IMAD.IADD R220, R220, 0x1, R198.reuse ;  /* 0x00000001dcdc7824 */ /* 0x101fe400078e02c6 */
[----:B------:R-:W-:-:S10]  /*ef80*/  IMAD.IADD R219, R219, 0x1, R198 ;  /* 0x00000001dbdb7824 */ /* 0x000fd400078e02c6 */
        /* <DEDUP_REMOVED lines=13> */
.L_x_2986:
[----:B------:R-:W-:-:S05]  /*f060*/  IMAD.U32 R199, RZ, RZ, UR37 ;  /* 0x00000025ffc77e24 */ /* 0x000fca000f8e00ff */
[----:B------:R-:W-:-:S13]  /*f070*/  ISETP.NE.AND P6, PT, R199, 0x1, PT ;  /* 0x00000001c700780c */ /* 0x000fda0003fc5270 */
[----:B------:R-:W0:Y:S02]  /*f080*/  @P6 LDC.64 R152, c[0x0][0x9e8] ;  /* 0x00027a00ff986b82 */ /* 0x000e240000000a00 */
[----:B0-----:R-:W-:-:S05]  /*f090*/  @P6 IMAD.HI.U32 R152, R198, R152, RZ ;  /* 0x00000098c6986227 */ /* 0x001fca00078e00ff */
[----:B------:R-:W-:-:S07]  /*f0a0*/  @P6 SHF.R.U32.HI R198, RZ, R153, R152 ;  /* 0x00000099ffc66219 */ /* 0x000fce0000011698 */
.L_x_2987:
[----:B------:R-:W-:Y:S05]  /*f0b0*/  BSYNC B0 ;  /* 0x0000000000007941 */ /* 0x000fea0003800000 */
.L_x_2985:
[----:B------:R-:W-:-:S04]  /*f0c0*/  IMAD.IADD R194, R194, 0x1, -R207 ;  /* 0x00000001c2c27824 */ /* 0x000fc800078e0acf */
[----:B------:R-:W-:-:S05]  /*f0d0*/  IMAD R194, R198, R199, R194 ;  /* 0x000000c7c6c27224 */ /* 0x000fca00078e02c2 */
[----:B------:R-:W-:Y:S02]  /*f0e0*/  VIADDMNMX R220, R194, R199, R220, PT ;  /* 0x000000c7c2dc7246 */ /* 0x000fe400038001dc */
[----:B------:R-:W-:-:S07]  /*f0f0*/  VIMNMX R219, R219, R194, !PT ;  /* 0x000000c2dbdb7248 */ /* 0x000fce0007fe0100 */
.L_x_2984:
[----:B------:R-:W-:Y:S01]  /*f100*/  ISETP.GT.AND P0, PT, R219, 0x1, !P0 ;  /* 0x00000001db00780c */ /* 0x000fe20004704270 */
[----:B------:R-:W-:Y:S01]  /*f110*/  UMOV UR48, UR42 ;  /* 0x0000002a00307c82 */ /* 0x000fe20008000000 */
[----:B------:R-:W-:Y:S01]  /*f120*/  FMNMX.FTZ R153, R170, R6, !PT ;  /* 0x00000006aa997209 */ /* 0x000fe20007810000 */
[----:B------:R-:W-:Y:S01]  /*f130*/  IMAD.U32 R227, RZ, RZ, UR51 ;  /* 0x00000033ffe37e24 */ /* 0x000fe2000f8e00ff */
[----:B------:R-:W-:Y:S02]  /*f140*/  ISETP.LT.OR P0, PT, R220, 0x2, P0 ;  /* 0x00000002dc00780c */ /* 0x000fe40000701670 */
[C---:B------:R-:W-:Y:S02]  /*f150*/  LOP3.LUT P6, RZ, R16.reuse, 0x20, RZ, 0xc0, !PT ;  /* 0x0000002010ff7812 */ /* 0x040fe400078cc0ff */
        /* <DEDUP_REMOVED lines=44> */
[----:B------:R-:W-:Y:S02]  /*f420*/  ISETP.GT.AND P1, PT, R219, 0x48, !P1 ;  /* 0x00000048db00780c */ /* 0x000fe40004f24270 */
[----:B------:R-:W-:Y:S02]  /*f430*/  ISETP.LT.OR P0, PT, R220, 0x21, P0 ;  /* 0x00000021dc00780c */ /* 0x000fe40000701670 */
[----:B------:R-:W-:Y:S02]  /*f440*/  FMNMX.FTZ R153, R217, R153, !PT ;  /* 0x00000099d9997209 */ /* 0x000fe40007810000 */
[----:B------:R-:W-:Y:S02]  /*f450*/  FSEL R214, R214, -INF , !P0 ;  /* 0xff800000d6d67808 */ /* 0x000fe40004000000 */
[----:B------:R-:W-:Y:S02]  /*f460*/  LOP3.LUT P0, RZ, R16, 0x4000, RZ, 0xc0, !PT ;  /* 0x0000400010ff7812 */ /* 0x000fe4000780c0ff */
[----:B------:R-:W-:-:S02]  /*f470*/  ISETP.LT.OR P1, PT, R220, 0x49, P1 ;  /* 0x00000049dc00780c */ /* 0x000fc40000f21670 */
[----:B------:R-:W-:Y:S02]  /*f480*/  ISETP.GT.AND P0, PT, R219, 0x21, !P0 ;  /* 0x00000021db00780c */ /* 0x000fe40004704270 */
[----:B------:R-:W-:Y:S02]  /*f490*/  FMNMX.FTZ R153, R192, R153, !PT ;  /* 0x00000099c0997209 */ /* 0x000fe40007810000 */
[----:B------:R-:W-:Y:S02]  /*f4a0*/  ISETP.LT.OR P0, PT, R220, 0x22, P0 ;  /* 0x00000022dc00780c */ /* 0x000fe40000701670 */
[----:B------:R-:W-:Y:S02]  /*f4b0*/  FSEL R188, R188, -INF , !P1 ;  /* 0xff800000bcbc7808 */ /* 0x000fe40004800000 */
[----:B------:R-:W-:Y:S02]  /*f4c0*/  FSEL R215, R215, -INF , !P0 ;  /* 0xff800000d7d77808 */ /* 0x000fe40004000000 */
[----:B------:R-:W-:-:S02]  /*f4d0*/  LOP3.LUT P0, RZ, R16, 0x2000, RZ, 0xc0, !PT ;  /* 0x0000200010ff7812 */ /* 0x000fc4000780c0ff */
[----:B------:R-:W-:Y:S02]  /*f4e0*/  LOP3.LUT P1, RZ, R16, 0x20000, RZ, 0xc0, !PT ;  /* 0x0002000010ff7812 */ /* 0x000fe4000782c0ff */
[----:B------:R-:W-:Y:S02]  /*f4f0*/  ISETP.GT.AND P0, PT, R219, 0x28, !P0 ;  /* 0x00000028db00780c */ /* 0x000fe40004704270 */
[----:B------:R-:W-:Y:S02]  /*f500*/  FMNMX.FTZ R153, R193, R153, !PT ;  /* 0x00000099c1997209 */ /* 0x000fe40007810000 */
[----:B------:R-:W-:Y:S02]  /*f510*/  ISETP.LT.OR P0, PT, R220, 0x29, P0 ;  /* 0x00000029dc00780c */ /* 0x000fe40000701670 */
[----:B------:R-:W-:Y:S02]  /*f520*/  ISETP.GT.AND P1, PT, R219, RZ, !P1 ;  /* 0x000000ffdb00720c */ /* 0x000fe40004f24270 */
[----:B------:R-:W-:-:S02]  /*f530*/  FSEL R174, R174, -INF , !P0 ;  /* 0xff800000aeae7808 */ /* 0x000fc40004000000 */
[----:B------:R-:W-:Y:S02]  /*f540*/  LOP3.LUT P0, RZ, R16, 0x1000, RZ, 0xc0, !PT ;  /* 0x0000100010ff7812 */ /* 0x000fe4000780c0ff */
[----:B------:R-:W-:Y:S02]  /*f550*/  FMNMX.FTZ R153, R218, R153, !PT ;  /* 0x00000099da997209 */ /* 0x000fe40007810000 */
[----:B------:R-:W-:Y:S02]  /*f560*/  ISETP.GT.AND P0, PT, R219, 0x29, !P0 ;  /* 0x00000029db00780c */ /* 0x000fe40004704270 */
[C---:B------:R-:W-:Y:S02]  /*f570*/  ISETP.LT.OR P1, PT, R220.reuse, 0x1, P1 ;  /* 0x00000001dc00780c */ /* 0x040fe40000f21670 */
[----:B------:R-:W-:Y:S02]  /*f580*/  ISETP.LT.OR P0, PT, R220, 0x2a, P0 ;  /* 0x0000002adc00780c */ /* 0x000fe40000701670 */
[----:B------:R-:W-:-:S02]  /*f590*/  FMNMX.FTZ R153, R197, R153, !PT ;  /* 0x00000099c5997209 */ /* 0x000fc40007810000 */
[----:B------:R-:W-:Y:S02]  /*f5a0*/  FSEL R175, R175, -INF , !P0 ;  /* 0xff800000afaf7808 */ /* 0x000fe40004000000 */
[----:B------:R-:W-:Y:S02]  /*f5b0*/  LOP3.LUT P0, RZ, R16, 0x800, RZ, 0xc0, !PT ;  /* 0x0000080010ff7812 */ /* 0x000fe4000780c0ff */
[----:B------:R-:W-:Y:S02]  /*f5c0*/  FSEL R154, R154, -INF , !P1 ;  /* 0xff8000009a9a7808 */ /* 0x000fe40004800000 */
[----:B------:R-:W-:Y:S02]  /*f5d0*/  ISETP.GT.AND P0, PT, R219, 0x30, !P0 ;  /* 0x00000030db00780c */ /* 0x000fe40004704270 */
[----:B------:R-:W-:Y:S02]  /*f5e0*/  FMNMX.FTZ R194, R154, R7, !PT ;  /* 0x000000079ac27209 */ /* 0x000fe40007810000 */
[----:B------:R-:W-:-:S02]  /*f5f0*/  ISETP.LT.OR P0, PT, R220, 0x31, P0 ;  /* 0x00000031dc00780c */ /* 0x000fc40000701670 */
[----:B------:R-:W-:Y:S02]  /*f600*/  FMNMX.FTZ R194, R155, R194, !PT ;  /* 0x000000c29bc27209 */ /* 0x000fe40007810000 */
[----:B------:R-:W-:Y:S02]  /*f610*/  FSEL R152, R178, -INF , !P0 ;  /* 0xff800000b2987808 */ /* 0x000fe40004000000 */
[----:B------:R-:W-:Y:S01]  /*f620*/  LOP3.LUT P0, RZ, R16, 0x400, RZ, 0xc0, !PT ;  /* 0x0000040010ff7812 */ /* 0x000fe2000780c0ff */
[----:B------:R-:W0:Y:S01]  /*f630*/  SHFL.BFLY PT, R178, R153, 0x2, 0x1f ;  /* 0x0c401f0099b27f89 */ /* 0x000e2200000e0000 */
        /* <DEDUP_REMOVED lines=14> */
[----:B0-----:R-:W-:-:S02]  /*f720*/  FMNMX.FTZ R178, R153, R178, !PT ;  /* 0x000000b299b27209 */ /* 0x001fc40007810000 */
[----:B------:R-:W-:Y:S02]  /*f730*/  ISETP.GT.AND P0, PT, R219, 0x39, !P0 ;  /* 0x00000039db00780c */ /* 0x000fe40004704270 */
[----:B------:R-:W-:Y:S01]  /*f740*/  FMNMX.FTZ R194, R214, R194, !PT ;  /* 0x000000c2d6c27209 */ /* 0x000fe20007810000 */
[----:B------:R-:W0:Y:S01]  /*f750*/  SHFL.BFLY PT, R153, R178, 0x1, 0x1f ;  /* 0x0c201f00b2997f89 */ /* 0x000e2200000e0000 */
[----:B------:R-:W-:Y:S02]  /*f760*/  ISETP.LT.OR P0, PT, R220, 0x3a, P0 ;  /* 0x0000003adc00780c */ /* 0x000fe40000701670 */
[----:B------:R-:W-:Y:S02]  /*f770*/  FMNMX.FTZ R194, R215, R194, !PT ;  /* 0x000000c2d7c27209 */ /* 0x000fe40007810000 */
[----:B------:R-:W-:Y:S02]  /*f780*/  FSEL R183, R183, -INF , !P0 ;  /* 0xff800000b7b77808 */ /* 0x000fe40004000000 */
[----:B------:R-:W-:-:S02]  /*f790*/  LOP3.LUT P0, RZ, R16, 0x80, RZ, 0xc0, !PT ;  /* 0x0000008010ff7812 */ /* 0x000fc4000780c0ff */
[----:B------:R-:W-:Y:S02]  /*f7a0*/  FMNMX.FTZ R194, R174, R194, !PT ;  /* 0x000000c2aec27209 */ /* 0x000fe40007810000 */
[----:B------:R-:W-:Y:S02]  /*f7b0*/  ISETP.GT.AND P0, PT, R219, 0x40, !P0 ;  /* 0x00000040db00780c */ /* 0x000fe40004704270 */
[----:B------:R-:W-:Y:S02]  /*f7c0*/  LOP3.LUT P6, RZ, R16, 0x40, RZ, 0xc0, !PT ;  /* 0x0000004010ff7812 */ /* 0x000fe400078cc0ff */
[----:B------:R-:W-:Y:S02]  /*f7d0*/  ISETP.LT.OR P0, PT, R220, 0x41, P0 ;  /* 0x00000041dc00780c */ /* 0x000fe40000701670 */
[----:B------:R-:W-:Y:S02]  /*f7e0*/  FMNMX.FTZ R194, R175, R194, !PT ;  /* 0x000000c2afc27209 */ /* 0x000fe40007810000 */
[----:B------:R-:W-:-:S02]  /*f7f0*/  FSEL R186, R186, -INF , !P0 ;  /* 0xff800000baba7808 */ /* 0x000fc40004000000 */
[----:B------:R-:W-:Y:S02]  /*f800*/  ISETP.GT.AND P0, PT, R219, 0x41, !P6 ;  /* 0x00000041db00780c */ /* 0x000fe40007704270 */
[----:B------:R-:W-:Y:S02]  /*f810*/  FMNMX.FTZ R194, R152, R194, !PT ;  /* 0x000000c298c27209 */ /* 0x000fe40007810000 */
[----:B------:R-:W-:Y:S02]  /*f820*/  ISETP.LT.OR P0, PT, R220, 0x42, P0 ;  /* 0x00000042dc00780c */ /* 0x000fe40000701670 */
[----:B0-----:R-:W-:Y:S02]  /*f830*/  FMNMX.FTZ R178, R178, R153, !PT ;  /* 0x00000099b2b27209 */ /* 0x001fe40007810000 */
[----:B------:R-:W-:Y:S02]  /*f840*/  FMNMX.FTZ R194, R179, R194, !PT ;  /* 0x000000c2b3c27209 */ /* 0x000fe40007810000 */
[----:B------:R-:W-:-:S02]  /*f850*/  FSEL R187, R187, -INF , !P0 ;  /* 0xff800000bbbb7808 */ /* 0x000fc40004000000 */
[----:B------:R-:W-:Y:S02]  /*f860*/  FSETP.NEU.FTZ.AND P0, PT, R178, -INF , PT ;  /* 0xff800000b200780b */ /* 0x000fe40003f1d000 */
[----:B------:R-:W-:Y:S02]  /*f870*/  FMNMX.FTZ R194, R182, R194, !PT ;  /* 0x000000c2b6c27209 */ /* 0x000fe40007810000 */
[----:B------:R-:W-:Y:S02]  /*f880*/  FSEL R153, R178, RZ, P0 ;  /* 0x000000ffb2997208 */ /* 0x000fe40000000000 */
[----:B------:R-:W-:Y:S02]  /*f890*/  FMNMX.FTZ R194, R183, R194, !PT ;  /* 0x000000c2b7c27209 */ /* 0x000fe40007810000 */
[----:B------:R-:W-:Y:S01]  /*f8a0*/  ISETP.GT.AND P2, PT, R219, 0x49, !P2 ;  /* 0x00000049db00780c */ /* 0x000fe20005744270 */
[----:B------:R-:W-:Y:S01]  /*f8b0*/  FADD.FTZ R6, -R153, R6 ;  /* 0x0000000699067221 */ /* 0x000fe20000010100 */
[----:B------:R-:W-:Y:S01]  /*f8c0*/  FMNMX.FTZ R194, R186, R194, !PT ;  /* 0x000000c2bac27209 */ /* 0x000fe20007810000 */
[----:B------:R-:W-:Y:S01]  /*f8d0*/  FMUL.FTZ R153, R178, UR48 ;  /* 0x00000030b2997c20 */ /* 0x000fe20008410000 */
[----:B------:R-:W-:Y:S01]  /*f8e0*/  ISETP.LT.OR P2, PT, R220, 0x4a, P2 ;  /* 0x0000004adc00780c */ /* 0x000fe20001741670 */
[----:B------:R-:W-:Y:S01]  /*f8f0*/  FMUL.FTZ R6, R6, UR48 ;  /* 0x0000003006067c20 */ /* 0x000fe20008410000 */
[----:B------:R-:W-:-:S02]  /*f900*/  ISETP.GT.AND P3, PT, R219, 0x50, !P3 ;  /* 0x00000050db00780c */ /* 0x000fc40005f64270 */
[----:B------:R-:W-:Y:S02]  /*f910*/  FMNMX.FTZ R194, R187, R194, !PT ;  /* 0x000000c2bbc27209 */ /* 0x000fe40007810000 */
[----:B------:R-:W-:Y:S01]  /*f920*/  FSEL R153, R153, RZ, P0 ;  /* 0x000000ff99997208 */ /* 0x000fe20000000000 */
[----:B------:R-:W-:Y:S01]  /*f930*/  MUFU.EX2 R6, R6 ;  /* 0x0000000600067308 */ /* 0x000fe20000000800 */
[----:B------:R-:W-:Y:S02]  /*f940*/  FSEL R189, R189, -INF , !P2 ;  /* 0xff800000bdbd7808 */ /* 0x000fe40005000000 */
[----:B------:R-:W-:Y:S01]  /*f950*/  ISETP.GT.AND P4, PT, R219, 0x51, !P4 ;  /* 0x00000051db00780c */ /* 0x000fe20006784270 */
[--C-:B------:R-:W-:Y:S01]  /*f960*/  FFMA.FTZ R170, R170, UR48, -R153.reuse ;  /* 0x00000030aaaa7c23 */ /* 0x100fe20008010899 */
[----:B------:R-:W-:Y:S01]  /*f970*/  ISETP.LT.OR P3, PT, R220, 0x51, P3 ;  /* 0x00000051dc00780c */ /* 0x000fe20001f61670 */
[--C-:B------:R-:W-:Y:S01]  /*f980*/  FFMA.FTZ R171, R171, UR48, -R153.reuse ;  /* 0x00000030abab7c23 */ /* 0x100fe20008010899 */
[----:B------:R-:W-:Y:S01]  /*f990*/  FMNMX.FTZ R194, R188, R194, !PT ;  /* 0x000000c2bcc27209 */ /* 0x000fe20007810000 */
[----:B------:R-:W0:Y:S01]  /*f9a0*/  MUFU.EX2 R221, R170 ;  /* 0x000000aa00dd7308 */ /* 0x000e220000000800 */
[----:B------:R-:W-:Y:S01]  /*f9b0*/  LOP3.LUT P6, RZ, R16, 0x1, RZ, 0xc0, !PT ;  /* 0x0000000110ff7812 */ /* 0x000fe200078cc0ff */
[--C-:B------:R-:W-:Y:S01]  /*f9c0*/  FFMA.FTZ R156, R156, UR48, -R153.reuse ;  /* 0x000000309c9c7c23 */ /* 0x100fe20008010899 */
[----:B------:R-:W-:Y:S01]  /*f9d0*/  ISETP.GT.AND P5, PT, R219, 0x58, !P5 ;  /* 0x00000058db00780c */ /* 0x000fe20006fa4270 */
[--C-:B------:R-:W-:Y:S01]  /*f9e0*/  FFMA.FTZ R157, R157, UR48, -R153.reuse ;  /* 0x000000309d9d7c23 */ /* 0x100fe20008010899 */
[----:B------:R-:W-:Y:S01]  /*f9f0*/  ISETP.LT.OR P4, PT, R220, 0x52, P4 ;  /* 0x00000052dc00780c */ /* 0x000fe20002781670 */
[--C-:B------:R-:W-:Y:S01]  /*fa00*/  FFMA.FTZ R160, R160, UR48, -R153.reuse ;  /* 0x00000030a0a07c23 */ /* 0x100fe20008010899 */
[----:B------:R-:W-:Y:S01]  /*fa10*/  FSEL R190, R190, -INF , !P3 ;  /* 0xff800000bebe7808 */ /* 0x000fe20005800000 */
[----:B------:R-:W-:Y:S01]  /*fa20*/  MUFU.EX2 R156, R156 ;  /* 0x0000009c009c7308 */ /* 0x000fe20000000800 */
[----:B------:R-:W-:Y:S01]  /*fa30*/  FMNMX.FTZ R194, R189, R194, !PT ;  /* 0x000000c2bdc27209 */ /* 0x000fe20007810000 */
        /* <DEDUP_REMOVED lines=9> */
[----:B------:R-:W-:Y:S01]  /*fad0*/  ISETP.LT.OR P0, PT, R220, 0x5a, P0 ;  /* 0x0000005adc00780c */ /* 0x000fe20000701670 */
[--C-:B------:R-:W-:Y:S01]  /*fae0*/  FFMA.FTZ R169, R169, UR48, -R153.reuse ;  /* 0x00000030a9a97c23 */ /* 0x100fe20008010899 */
[----:B------:R-:W-:Y:S01]  /*faf0*/  FSEL R195, R195, -INF , !P5 ;  /* 0xff800000c3c37808 */ /* 0x000fe20006800000 */
[--C-:B------:R-:W-:Y:S01]  /*fb00*/  FFMA.FTZ R172, R172, UR48, -R153.reuse ;  /* 0x00000030acac7c23 */ /* 0x100fe20008010899 */
[----:B------:R-:W-:Y:S01]  /*fb10*/  FMNMX.FTZ R194, R191, R194, !PT ;  /* 0x000000c2bfc27209 */ /* 0x000fe20007810000 */
[----:B------:R-:W3:Y:S01]  /*fb20*/  MUFU.EX2 R220, R171 ;  /* 0x000000ab00dc7308 */ /* 0x000ee20000000800 */
[----:B------:R-:W-:Y:S01]  /*fb30*/  FSEL R196, R196, -INF , !P0 ;  /* 0xff800000c4c47808 */ /* 0x000fe20004000000 */
[--C-:B------:R-:W-:Y:S01]  /*fb40*/  FFMA.FTZ R173, R173, UR48, -R153.reuse ;  /* 0x00000030adad7c23 */ /* 0x100fe20008010899 */
[----:B------:R-:W-:Y:S01]  /*fb50*/  FMNMX.FTZ R194, R195, R194, !PT ;  /* 0x000000c2c3c27209 */ /* 0x000fe20007810000 */
[--C-:B------:R-:W-:Y:S01]  /*fb60*/  FFMA.FTZ R176, R176, UR48, -R153.reuse ;  /* 0x00000030b0b07c23 */ /* 0x100fe20008010899 */
[--C-:B------:R-:W-:Y:S01]  /*fb70*/  FFMA.FTZ R177, R177, UR48, -R153.reuse ;  /* 0x00000030b1b17c23 */ /* 0x100fe20008010899 */
[--C-:B------:R-:W-:Y:S01]  /*fb80*/  FFMA.FTZ R180, R180, UR48, -R153.reuse ;  /* 0x00000030b4b47c23 */ /* 0x100fe20008010899 */
[----:B------:R-:W-:Y:S01]  /*fb90*/  FMNMX.FTZ R194, R196, R194, !PT ;  /* 0x000000c2c4c27209 */ /* 0x000fe20007810000 */
        /* <DEDUP_REMOVED lines=8> */
[----:B------:R-:W4:Y:S01]  /*fc20*/  MUFU.EX2 R160, R160 ;  /* 0x000000a000a07308 */ /* 0x000f220000000800 */
[----:B------:R-:W-:Y:S01]  /*fc30*/  FFMA.FTZ R153, R197, UR48, -R153 ;  /* 0x00000030c5997c23 */ /* 0x000fe20008010899 */
[----:B0-----:R-:W-:Y:S01]  /*fc40*/  FFMA.FTZ R213, R6, R8, R221 ;  /* 0x0000000806d57223 */ /* 0x001fe200000100dd */
[----:B------:R-:W0:Y:S01]  /*fc50*/  SHFL.BFLY PT, R197, R194, 0x2, 0x1f ;  /* 0x0c401f00c2c57f89 */ /* 0x000e2200000e0000 */
[-C--:B------:R-:W-:Y:S01]  /*fc60*/  FMUL.FTZ R24, R24, R6.reuse ;  /* 0x0000000618187220 */ /* 0x080fe20000410000 */
[-C--:B------:R-:W-:Y:S01]  /*fc70*/  FMUL.FTZ R25, R25, R6.reuse ;  /* 0x0000000619197220 */ /* 0x080fe20000410000 */
[----:B---3--:R-:W-:Y:S01]  /*fc80*/  FADD.FTZ R213, R220, R213 ;  /* 0x000000d5dcd57221 */ /* 0x008fe20000010000 */
[-C--:B------:R-:W-:Y:S01]  /*fc90*/  FMUL.FTZ R28, R28, R6.reuse ;  /* 0x000000061c1c7220 */ /* 0x080fe20000410000 */
[----:B------:R-:W3:Y:S01]  /*fca0*/  MUFU.EX2 R161, R161 ;  /* 0x000000a100a17308 */ /* 0x000ee20000000800 */
[-C--:B------:R-:W-:Y:S01]  /*fcb0*/  FMUL.FTZ R29, R29, R6.reuse ;  /* 0x000000061d1d7220 */ /* 0x080fe20000410000 */
[----:B------:R-:W-:Y:S01]  /*fcc0*/  FADD.FTZ R213, R156, R213 ;  /* 0x000000d59cd57221 */ /* 0x000fe20000010000 */
[-C--:B------:R-:W-:Y:S01]  /*fcd0*/  FMUL.FTZ R32, R32, R6.reuse ;  /* 0x0000000620207220 */ /* 0x080fe20000410000 */
[-C--:B------:R-:W-:Y:S01]  /*fce0*/  FMUL.FTZ R33, R33, R6.reuse ;  /* 0x0000000621217220 */ /* 0x080fe20000410000 */
[-C--:B------:R-:W-:Y:S01]  /*fcf0*/  FMUL.FTZ R36, R36, R6.reuse ;  /* 0x0000000624247220 */ /* 0x080fe20000410000 */
[----:B------:R-:W-:Y:S01]  /*fd00*/  FADD.FTZ R213, R157, R213 ;  /* 0x000000d59dd57221 */ /* 0x000fe20000010000 */
[-C--:B------:R-:W-:Y:S01]  /*fd10*/  FMUL.FTZ R37, R37, R6.reuse ;  /* 0x0000000625257220 */ /* 0x080fe20000410000 */
[----:B------:R-:W5:Y:S01]  /*fd20*/  MUFU.EX2 R164, R164 ;  /* 0x000000a400a47308 */ /* 0x000f620000000800 */
[-C--:B------:R-:W-:Y:S01]  /*fd30*/  FMUL.FTZ R40, R40, R6.reuse ;  /* 0x0000000628287220 */ /* 0x080fe20000410000 */
[----:B----4-:R-:W-:Y:S01]  /*fd40*/  FADD.FTZ R213, R160, R213 ;  /* 0x000000d5a0d57221 */ /* 0x010fe20000010000 */
[-C--:B------:R-:W-:Y:S01]  /*fd50*/  FMUL.FTZ R41, R41, R6.reuse ;  /* 0x0000000629297220 */ /* 0x080fe20000410000 */
[-C--:B------:R-:W-:Y:S01]  /*fd60*/  FMUL.FTZ R44, R44, R6.reuse ;  /* 0x000000062c2c7220 */ /* 0x080fe20000410000 */
[-C--:B------:R-:W-:Y:S01]  /*fd70*/  FMUL.FTZ R45, R45, R6.reuse ;  /* 0x000000062d2d7220 */ /* 0x080fe20000410000 */
[-C--:B------:R-:W-:Y:S01]  /*fd80*/  FMUL.FTZ R48, R48, R6.reuse ;  /* 0x0000000630307220 */ /* 0x080fe20000410000 */
[-C--:B------:R-:W-:Y:S01]  /*fd90*/  FMUL.FTZ R49, R49, R6.reuse ;  /* 0x0000000631317220 */ /* 0x080fe20000410000 */
[----:B------:R-:W4:Y:S01]  /*fda0*/  MUFU.EX2 R165, R165 ;  /* 0x000000a500a57308 */ /* 0x000f220000000800 */
[----:B---3--:R-:W-:Y:S01]  /*fdb0*/  FADD.FTZ R213, R161, R213 ;  /* 0x000000d5a1d57221 */ /* 0x008fe20000010000 */
[-C--:B------:R-:W-:Y:S01]  /*fdc0*/  FMUL.FTZ R52, R52, R6.reuse ;  /* 0x0000000634347220 */ /* 0x080fe20000410000 */
[----:B0-----:R-:W-:Y:S01]  /*fdd0*/  FMNMX.FTZ R197, R194, R197, !PT ;  /* 0x000000c5c2c57209 */ /* 0x001fe20007810000 */
[-C--:B------:R-:W-:Y:S01]  /*fde0*/  FMUL.FTZ R53, R53, R6.reuse ;  /* 0x0000000635357220 */ /* 0x080fe20000410000 */
[-C--:B------:R-:W-:Y:S01]  /*fdf0*/  FMUL.FTZ R56, R56, R6.reuse ;  /* 0x0000000638387220 */ /* 0x080fe20000410000 */
[-C--:B------:R-:W-:Y:S01]  /*fe00*/  FMUL.FTZ R57, R57, R6.reuse ;  /* 0x0000000639397220 */ /* 0x080fe20000410000 */
[-C--:B------:R-:W-:Y:S01]  /*fe10*/  FMUL.FTZ R60, R60, R6.reuse ;  /* 0x000000063c3c7220 */ /* 0x080fe20000410000 */
[----:B------:R-:W0:Y:S01]  /*fe20*/  MUFU.EX2 R168, R168 ;  /* 0x000000a800a87308 */ /* 0x000e220000000800 */
[----:B-----5:R-:W-:Y:S01]  /*fe30*/  FADD.FTZ R213, R164, R213 ;  /* 0x000000d5a4d57221 */ /* 0x020fe20000010000 */
[----:B------:R-:W3:Y:S01]  /*fe40*/  SHFL.BFLY PT, R171, R197, 0x1, 0x1f ;  /* 0x0c201f00c5ab7f89 */ /* 0x000ee200000e0000 */
[-C--:B------:R-:W-:Y:S01]  /*fe50*/  FMUL.FTZ R61, R61, R6.reuse ;  /* 0x000000063d3d7220 */ /* 0x080fe20000410000 */
[-C--:B------:R-:W-:Y:S01]  /*fe60*/  FMUL.FTZ R64, R64, R6.reuse ;  /* 0x0000000640407220 */ /* 0x080fe20000410000 */
[-C--:B------:R-:W-:Y:S01]  /*fe70*/  FMUL.FTZ R65, R65, R6.reuse ;  /* 0x0000000641417220 */ /* 0x080fe20000410000 */
[-C--:B------:R-:W-:Y:S01]  /*fe80*/  FMUL.FTZ R68, R68, R6.reuse ;  /* 0x0000000644447220 */ /* 0x080fe20000410000 */
[-C--:B------:R-:W-:Y:S01]  /*fe90*/  FMUL.FTZ R69, R69, R6.reuse ;  /* 0x0000000645457220 */ /* 0x080fe20000410000 */
[----:B------:R-:W5:Y:S01]  /*fea0*/  MUFU.EX2 R169, R169 ;  /* 0x000000a900a97308 */ /* 0x000f620000000800 */
        /* <DEDUP_REMOVED lines=16> */
[----:B-----5:R-:W-:Y:S01]  /*ffb0*/  FADD.FTZ R213, R169, R213 ;  /* 0x000000d5a9d57221 */ /* 0x020fe20000010000 */
[-C--:B------:R-:W-:Y:S01]  /*ffc0*/  FMUL.FTZ R96, R96, R6.reuse ;  /* 0x0000000660607220 */ /* 0x080fe20000410000 */
[-C--:B------:R-:W-:Y:S01]  /*ffd0*/  FMUL.FTZ R97, R97, R6.reuse ;  /* 0x0000000661617220 */ /* 0x080fe20000410000 */
[-C--:B------:R-:W-:Y:S01]  /*ffe0*/  FMUL.FTZ R100, R100, R6.reuse ;  /* 0x0000000664647220 */ /* 0x080fe20000410000 */
[-C--:B------:R-:W-:Y:S01]  /*fff0*/  FMUL.FTZ R101, R101, R6.reuse ;  /* 0x0000000665657220 */ /* 0x080fe20000410000 */
[-C--:B------:R-:W-:Y:S01]  /*10000*/  FMUL.FTZ R104, R104, R6.reuse ;  /* 0x0000000668687220 */ /* 0x080fe20000410000 */
[-C--:B------:R-:W-:Y:S01]  /*10010*/  FMUL.FTZ R105, R105, R6.reuse ;  /* 0x0000000669697220 */ /* 0x080fe20000410000 */
[----:B------:R3:W5:Y:S01]  /*10020*/  MUFU.EX2 R170, R176 ;  /* 0x000000b000aa7308 */ /* 0x0007620000000800 */
        /* <DEDUP_REMOVED lines=9> */
[----:B---3--:R-:W-:Y:S01]  /*100c0*/  FMNMX.FTZ R176, R197, R171, !PT ;  /* 0x000000abc5b07209 */ /* 0x008fe20007810000 */
[-C--:B------:R-:W-:Y:S01]  /*100d0*/  FMUL.FTZ R120, R120, R6.reuse ;  /* 0x0000000678787220 */ /* 0x080fe20000410000 */
[-C--:B------:R-:W-:Y:S01]  /*100e0*/  FMUL.FTZ R121, R121, R6.reuse ;  /* 0x0000000679797220 */ /* 0x080fe20000410000 */
[-C--:B------:R-:W-:Y:S01]  /*100f0*/  FMUL.FTZ R124, R124, R6.reuse ;  /* 0x000000067c7c7220 */ /* 0x080fe20000410000 */
[C---:B------:R-:W-:Y:S01]  /*10100*/  FSETP.NEU.FTZ.AND P0, PT, R176.reuse, -INF , PT ;  /* 0xff800000b000780b */ /* 0x040fe20003f1d000 */
[----:B------:R-:W-:Y:S01]  /*10110*/  FMUL.FTZ R171, R176, UR48 ;  /* 0x00000030b0ab7c20 */ /* 0x000fe20008410000 */
[----:B------:R-:W0:Y:S01]  /*10120*/  MUFU.EX2 R180, R180 ;  /* 0x000000b400b47308 */ /* 0x000e220000000800 */
[----:B-----5:R-:W-:Y:S01]  /*10130*/  FADD.FTZ R213, R170, R213 ;  /* 0x000000d5aad57221 */ /* 0x020fe20000010000 */
[-C--:B------:R-:W-:Y:S01]  /*10140*/  FMUL.FTZ R125, R125, R6.reuse ;  /* 0x000000067d7d7220 */ /* 0x080fe20000410000 */
[-C--:B------:R-:W-:Y:S01]  /*10150*/  FMUL.FTZ R128, R128, R6.reuse ;  /* 0x0000000680807220 */ /* 0x080fe20000410000 */
[----:B------:R-:W-:Y:S01]  /*10160*/  FSEL R171, R171, RZ, P0 ;  /* 0x000000ffabab7208 */ /* 0x000fe20000000000 */
[-C--:B------:R-:W-:Y:S01]  /*10170*/  FMUL.FTZ R129, R129, R6.reuse ;  /* 0x0000000681817220 */ /* 0x080fe20000410000 */
[-C--:B------:R-:W-:Y:S01]  /*10180*/  FMUL.FTZ R132, R132, R6.reuse ;  /* 0x0000000684847220 */ /* 0x080fe20000410000 */
[----:B------:R-:W-:Y:S01]  /*10190*/  FMUL.FTZ R133, R133, R6 ;  /* 0x0000000685857220 */ /* 0x000fe20000410000 */
[----:B------:R-:W3:Y:S01]  /*101a0*/  MUFU.EX2 R181, R181 ;  /* 0x000000b500b57308 */ /* 0x000ee20000000800 */
[----:B----4-:R-:W-:Y:S01]  /*101b0*/  FADD.FTZ R213, R177, R213 ;  /* 0x000000d5b1d57221 */ /* 0x010fe20000010000 */
[--C-:B------:R-:W-:Y:S01]  /*101c0*/  FFMA.FTZ R8, R155, UR48, -R171.reuse ;  /* 0x000000309b087c23 */ /* 0x100fe200080108ab */
[--C-:B------:R-:W-:Y:S01]  /*101d0*/  FFMA.FTZ R155, R174, UR48, -R171.reuse ;  /* 0x00000030ae9b7c23 */ /* 0x100fe200080108ab */
[--C-:B------:R-:W-:Y:S01]  /*101e0*/  FFMA.FTZ R199, R154, UR48, -R171.reuse ;  /* 0x000000309ac77c23 */ /* 0x100fe200080108ab */
[----:B------:R-:W-:Y:S01]  /*101f0*/  F2FP.BF16.F32.PACK_AB R154, R157, R156 ;  /* 0x0000009c9d9a723e */ /* 0x000fe200000010ff */
[--C-:B------:R-:W-:Y:S01]  /*10200*/  FFMA.FTZ R198, R158, UR48, -R171.reuse ;  /* 0x000000309ec67c23 */ /* 0x100fe200080108ab */
[----:B------:R-:W-:Y:S01]  /*10210*/  FFMA.FTZ R159, R159, UR48, -R171 ;  /* 0x000000309f9f7c23 */ /* 0x000fe200080108ab */
[----:B------:R-:W4:Y:S01]  /*10220*/  MUFU.EX2 R184, R184 ;  /* 0x000000b800b87308 */ /* 0x000f220000000800 */
[----:B0-----:R-:W-:Y:S01]  /*10230*/  FADD.FTZ R213, R180, R213 ;  /* 0x000000d5b4d57221 */ /* 0x001fe20000010000 */
[--C-:B------:R-:W-:Y:S01]  /*10240*/  FFMA.FTZ R197, R162, UR48, -R171.reuse ;  /* 0x00000030a2c57c23 */ /* 0x100fe200080108ab */
[--C-:B------:R-:W-:Y:S01]  /*10250*/  FFMA.FTZ R163, R163, UR48, -R171.reuse ;  /* 0x00000030a3a37c23 */ /* 0x100fe200080108ab */
[--C-:B------:R-:W-:Y:S01]  /*10260*/  FFMA.FTZ R194, R166, UR48, -R171.reuse ;  /* 0x00000030a6c27c23 */ /* 0x100fe200080108ab */
[--C-:B------:R-:W-:Y:S01]  /*10270*/  FFMA.FTZ R167, R167, UR48, -R171.reuse ;  /* 0x00000030a7a77c23 */ /* 0x100fe200080108ab */
[--C-:B------:R-:W-:Y:S01]  /*10280*/  FFMA.FTZ R214, R214, UR48, -R171.reuse ;  /* 0x00000030d6d67c23 */ /* 0x100fe200080108ab */
[----:B------:R-:W-:Y:S01]  /*10290*/  FFMA.FTZ R215, R215, UR48, -R171 ;  /* 0x00000030d7d77c23 */ /* 0x000fe200080108ab */
[----:B------:R-:W0:Y:S01]  /*102a0*/  MUFU.EX2 R185, R185 ;  /* 0x000000b900b97308 */ /* 0x000e220000000800 */
[----:B---3--:R-:W-:Y:S01]  /*102b0*/  FADD.FTZ R213, R181, R213 ;  /* 0x000000d5b5d57221 */ /* 0x008fe20000010000 */
[----:B------:R-:W-:Y:S01]  /*102c0*/  F2FP.BF16.F32.PACK_AB R156, R161, R160 ;  /* 0x000000a0a19c723e */ /* 0x000fe200000010ff */
[--C-:B------:R-:W-:Y:S01]  /*102d0*/  FFMA.FTZ R175, R175, UR48, -R171.reuse ;  /* 0x00000030afaf7c23 */ /* 0x100fe200080108ab */
[----:B------:R-:W-:Y:S01]  /*102e0*/  F2FP.BF16.F32.PACK_AB R158, R165, R164 ;  /* 0x000000a4a59e723e */ /* 0x000fe200000010ff */
[--C-:B------:R-:W-:Y:S01]  /*102f0*/  FFMA.FTZ R219, R152, UR48, -R171.reuse ;  /* 0x0000003098db7c23 */ /* 0x100fe200080108ab */
[--C-:B------:R-:W-:Y:S01]  /*10300*/  FFMA.FTZ R179, R179, UR48, -R171.reuse ;  /* 0x00000030b3b37c23 */ /* 0x100fe200080108ab */
[----:B------:R-:W-:Y:S01]  /*10310*/  FFMA.FTZ R182, R182, UR48, -R171 ;  /* 0x00000030b6b67c23 */ /* 0x000fe200080108ab */
        /* <DEDUP_REMOVED lines=12> */
[----:B------:R-:W-:Y:S01]  /*103e0*/  F2FP.BF16.F32.PACK_AB R162, R173, R172 ;  /* 0x000000acada2723e */ /* 0x000fe200000010ff */
[--C-:B------:R-:W-:Y:S01]  /*103f0*/  FFMA.FTZ R195, R195, UR48, -R171.reuse ;  /* 0x00000030c3c37c23 */ /* 0x100fe200080108ab */
[----:B------:R-:W-:Y:S01]  /*10400*/  FFMA.FTZ R171, R196, UR48, -R171 ;  /* 0x00000030c4ab7c23 */ /* 0x000fe200080108ab */
[-C--:B------:R-:W-:Y:S01]  /*10410*/  FMUL.FTZ R136, R136, R6.reuse ;  /* 0x0000000688887220 */ /* 0x080fe20000410000 */
[----:B------:R-:W0:Y:S01]  /*10420*/  MUFU.EX2 R192, R192 ;  /* 0x000000c000c07308 */ /* 0x000e220000000800 */
        /* <DEDUP_REMOVED lines=8> */
[----:B----4-:R-:W-:Y:S01]  /*104b0*/  FADD.FTZ R213, R217, R213 ;  /* 0x000000d5d9d57221 */ /* 0x010fe20000010000 */
[----:B------:R-:W-:Y:S01]  /*104c0*/  FMUL.FTZ R149, R149, R6 ;  /* 0x0000000695957220 */ /* 0x000fe20000410000 */
[----:B------:R-:W-:-:S02]  /*104d0*/  ISETP.NE.AND P6, PT, R227, 0x3, PT ;  /* 0x00000003e300780c */ /* 0x000fc40003fc5270 */
[----:B------:R-:W-:Y:S02]  /*104e0*/  F2FP.BF16.F32.PACK_AB R164, R177, R170 ;  /* 0x000000aab1a4723e */ /* 0x000fe400000010ff */
[----:B------:R-:W-:Y:S01]  /*104f0*/  F2FP.BF16.F32.PACK_AB R152, R220, R221 ;  /* 0x000000dddc98723e */ /* 0x000fe200000010ff */
[----:B------:R-:W4:Y:S01]  /*10500*/  MUFU.EX2 R174, R218 ;  /* 0x000000da00ae7308 */ /* 0x000f220000000800 */
[----:B0-----:R-:W-:Y:S01]  /*10510*/  FADD.FTZ R213, R192, R213 ;  /* 0x000000d5c0d57221 */ /* 0x001fe20000010000 */
[----:B------:R-:W-:Y:S02]  /*10520*/  F2FP.BF16.F32.PACK_AB R166, R181, R180 ;  /* 0x000000b4b5a6723e */ /* 0x000fe400000010ff */
[----:B------:R-:W-:Y:S02]  /*10530*/  F2FP.BF16.F32.PACK_AB R168, R185, R184 ;  /* 0x000000b8b9a8723e */ /* 0x000fe400000010ff */
[----:B------:R-:W-:Y:S02]  /*10540*/  F2FP.BF16.F32.PACK_AB R170, R217, R216 ;  /* 0x000000d8d9aa723e */ /* 0x000fe400000010ff */
[----:B------:R-:W0:Y:S01]  /*10550*/  MUFU.EX2 R153, R153 ;  /* 0x0000009900997308 */ /* 0x000e220000000800 */
[C---:B---3--:R-:W-:Y:S01]  /*10560*/  FADD.FTZ R213, R193.reuse, R213 ;  /* 0x000000d5c1d57221 */ /* 0x048fe20000010000 */
[----:B------:R-:W-:-:S06]  /*10570*/  F2FP.BF16.F32.PACK_AB R172, R193, R192 ;  /* 0x000000c0c1ac723e */ /* 0x000fcc00000010ff */
[----:B------:R0:W-:Y:S01]  /*10580*/  MUFU.EX2 R157, R8 ;  /* 0x00000008009d7308 */ /* 0x0001e20000000800 */
[----:B----4-:R-:W-:-:S07]  /*10590*/  FADD.FTZ R213, R174, R213 ;  /* 0x000000d5aed57221 */ /* 0x010fce0000010000 */
[----:B------:R-:W3:Y:S01]  /*105a0*/  MUFU.EX2 R199, R199 ;  /* 0x000000c700c77308 */ /* 0x000ee20000000800 */
[C---:B0-----:R-:W-:Y:S01]  /*105b0*/  FADD.FTZ R8, R153.reuse, R213 ;  /* 0x000000d599087221 */ /* 0x041fe20000010000 */
[----:B------:R-:W-:Y:S02]  /*105c0*/  F2FP.BF16.F32.PACK_AB R174, R153, R174 ;  /* 0x000000ae99ae723e */ /* 0x000fe400000010ff */
[----:B------:R-:W-:-:S04]  /*105d0*/  FSEL R153, R176, RZ, P0 ;  /* 0x000000ffb0997208 */ /* 0x000fc80000000000 */
[----:B------:R-:W-:Y:S01]  /*105e0*/  MUFU.EX2 R198, R198 ;  /* 0x000000c600c67308 */ /* 0x000fe20000000800 */
[----:B------:R-:W-:-:S04]  /*105f0*/  FADD.FTZ R7, -R153, R7 ;  /* 0x0000000799077221 */ /* 0x000fc80000010100 */
[----:B------:R-:W-:-:S03]  /*10600*/  FMUL.FTZ R7, R7, UR48 ;  /* 0x0000003007077c20 */ /* 0x000fc60008410000 */
[----:B------:R-:W-:Y:S01]  /*10610*/  MUFU.EX2 R159, R159 ;  /* 0x0000009f009f7308 */ /* 0x000fe20000000800 */
[----:B---3--:R-:W-:-:S07]  /*10620*/  F2FP.BF16.F32.PACK_AB R153, R157, R199 ;  /* 0x000000c79d99723e */ /* 0x008fce00000010ff */
[----:B------:R-:W0:Y:S08]  /*10630*/  MUFU.EX2 R7, R7 ;  /* 0x0000000700077308 */ /* 0x000e300000000800 */
[----:B------:R-:W3:Y:S08]  /*10640*/  MUFU.EX2 R197, R197 ;  /* 0x000000c500c57308 */ /* 0x000ef00000000800 */
[----:B------:R-:W4:Y:S01]  /*10650*/  MUFU.EX2 R163, R163 ;  /* 0x000000a300a37308 */ /* 0x000f220000000800 */
[----:B0-----:R-:W-:Y:S01]  /*10660*/  FFMA.FTZ R3, R7, R3, R199 ;  /* 0x0000000307037223 */ /* 0x001fe200000100c7 */
[-C--:B------:R-:W-:Y:S01]  /*10670*/  FMUL.FTZ R26, R26, R7.reuse ;  /* 0x000000071a1a7220 */ /* 0x080fe20000410000 */
[-C--:B------:R-:W-:Y:S01]  /*10680*/  FMUL.FTZ R27, R27, R7.reuse ;  /* 0x000000071b1b7220 */ /* 0x080fe20000410000 */
[-C--:B------:R-:W-:Y:S01]  /*10690*/  FMUL.FTZ R30, R30, R7.reuse ;  /* 0x000000071e1e7220 */ /* 0x080fe20000410000 */
[----:B------:R-:W-:Y:S01]  /*106a0*/  FADD.FTZ R3, R157, R3 ;  /* 0x000000039d037221 */ /* 0x000fe20000010000 */
[-C--:B------:R-:W-:Y:S01]  /*106b0*/  FMUL.FTZ R31, R31, R7.reuse ;  /* 0x000000071f1f7220 */ /* 0x080fe20000410000 */
[-C--:B------:R-:W-:Y:S01]  /*106c0*/  FMUL.FTZ R34, R34, R7.reuse ;  /* 0x0000000722227220 */ /* 0x080fe20000410000 */
[----:B------:R-:W0:Y:S01]  /*106d0*/  MUFU.EX2 R194, R194 ;  /* 0x000000c200c27308 */ /* 0x000e220000000800 */
[----:B------:R-:W-:Y:S01]  /*106e0*/  FADD.FTZ R3, R198, R3 ;  /* 0x00000003c6037221 */ /* 0x000fe20000010000 */
[-C--:B------:R-:W-:Y:S01]  /*106f0*/  FMUL.FTZ R35, R35, R7.reuse ;  /* 0x0000000723237220 */ /* 0x080fe20000410000 */
[-C--:B------:R-:W-:Y:S01]  /*10700*/  FMUL.FTZ R38, R38, R7.reuse ;  /* 0x0000000726267220 */ /* 0x080fe20000410000 */
[-C--:B------:R-:W-:Y:S01]  /*10710*/  FMUL.FTZ R39, R39, R7.reuse ;  /* 0x0000000727277220 */ /* 0x080fe20000410000 */
[----:B------:R-:W-:Y:S01]  /*10720*/  FADD.FTZ R3, R159, R3 ;  /* 0x000000039f037221 */ /* 0x000fe20000010000 */
[-C--:B------:R-:W-:Y:S01]  /*10730*/  FMUL.FTZ R42, R42, R7.reuse ;  /* 0x000000072a2a7220 */ /* 0x080fe20000410000 */
[----:B------:R-:W-:Y:S01]  /*10740*/  FMUL.FTZ R43, R43, R7 ;  /* 0x000000072b2b7220 */ /* 0x000fe20000410000 */
[----:B------:R-:W5:Y:S01]  /*10750*/  MUFU.EX2 R167, R167 ;  /* 0x000000a700a77308 */ /* 0x000f620000000800 */
[----:B---3--:R-:W-:Y:S01]  /*10760*/  FADD.FTZ R3, R197, R3 ;  /* 0x00000003c5037221 */ /* 0x008fe20000010000 */
[----:B----4-:R-:W-:Y:S01]  /*10770*/  F2FP.BF16.F32.PACK_AB R157, R163, R197 ;  /* 0x000000c5a39d723e */ /* 0x010fe200000010ff */
[-C--:B------:R-:W-:Y:S01]  /*10780*/  FMUL.FTZ R46, R46, R7.reuse ;  /* 0x000000072e2e7220 */ /* 0x080fe20000410000 */
[-C--:B------:R-:W-:Y:S01]  /*10790*/  FMUL.FTZ R47, R47, R7.reuse ;  /* 0x000000072f2f7220 */ /* 0x080fe20000410000 */
[----:B------:R-:W-:Y:S01]  /*107a0*/  FADD.FTZ R3, R163, R3 ;  /* 0x00000003a3037221 */ /* 0x000fe20000010000 */
        /* <DEDUP_REMOVED lines=27> */
[----:B0-----:R-:W-:Y:S01]  /*10960*/  FADD.FTZ R3, R215, R3 ;  /* 0x00000003d7037221 */ /* 0x001fe20000010000 */
[----:B----4-:R-:W-:Y:S01]  /*10970*/  F2FP.BF16.F32.PACK_AB R155, R159, R198 ;  /* 0x000000c69f9b723e */ /* 0x010fe200000010ff */
[-C--:B------:R-:W-:Y:S01]  /*10980*/  FMUL.FTZ R90, R90, R7.reuse ;  /* 0x000000075a5a7220 */ /* 0x080fe20000410000 */
[----:B------:R-:W-:Y:S01]  /*10990*/  F2FP.BF16.F32.PACK_AB R159, R167, R194 ;  /* 0x000000c2a79f723e */ /* 0x000fe200000010ff */
[----:B------:R-:W-:Y:S01]  /*109a0*/  FMUL.FTZ R91, R91, R7 ;  /* 0x000000075b5b7220 */ /* 0x000fe20000410000 */
[----:B------:R-:W-:Y:S01]  /*109b0*/  F2FP.BF16.F32.PACK_AB R161, R215, R161 ;  /* 0x000000a1d7a1723e */ /* 0x000fe200000010ff */
        /* <DEDUP_REMOVED lines=8> */
[----:B------:R-:W-:Y:S01]  /*10a40*/  FMUL.FTZ R106, R106, R7 ;  /* 0x000000076a6a7220 */ /* 0x000fe20000410000 */
[----:B------:R-:W4:Y:S01]  /*10a50*/  MUFU.EX2 R179, R179 ;  /* 0x000000b300b37308 */ /* 0x000f220000000800 */
        /* <DEDUP_REMOVED lines=34> */
[----:B------:R-:W-:-:S05]  /*10c80*/  FMUL.FTZ R151, R151, R7 ;  /* 0x0000000797977220 */ /* 0x000fca0000410000 */
[----:B------:R-:W0:Y:S01]  /*10c90*/  MUFU.EX2 R188, R188 ;  /* 0x000000bc00bc7308 */ /* 0x000e220000000800 */
[----:B----4-:R-:W-:-:S07]  /*10ca0*/  FADD.FTZ R3, R169, R3 ;  /* 0x00000003a9037221 */ /* 0x010fce0000010000 */
[----:B------:R-:W4:Y:S01]  /*10cb0*/  MUFU.EX2 R189, R189 ;  /* 0x000000bd00bd7308 */ /* 0x000f220000000800 */
[C---:B---3--:R-:W-:Y:S01]  /*10cc0*/  FADD.FTZ R3, R187.reuse, R3 ;  /* 0x00000003bb037221 */ /* 0x048fe20000010000 */
[----:B------:R-:W-:-:S06]  /*10cd0*/  F2FP.BF16.F32.PACK_AB R169, R187, R169 ;  /* 0x000000a9bba9723e */ /* 0x000fcc00000010ff */
[----:B------:R-:W3:Y:S01]  /*10ce0*/  MUFU.EX2 R173, R190 ;  /* 0x000000be00ad7308 */ /* 0x000ee20000000800 */
[----:B0-----:R-:W-:-:S07]  /*10cf0*/  FADD.FTZ R3, R188, R3 ;  /* 0x00000003bc037221 */ /* 0x001fce0000010000 */
[----:B------:R-:W0:Y:S01]  /*10d00*/  MUFU.EX2 R191, R191 ;  /* 0x000000bf00bf7308 */ /* 0x000e220000000800 */
[----:B----4-:R-:W-:-:S07]  /*10d10*/  FADD.FTZ R3, R189, R3 ;  /* 0x00000003bd037221 */ /* 0x010fce0000010000 */
[----:B------:R-:W4:Y:S01]  /*10d20*/  MUFU.EX2 R195, R195 ;  /* 0x000000c300c37308 */ /* 0x000f220000000800 */
[----:B---3--:R-:W-:-:S07]  /*10d30*/  FADD.FTZ R3, R173, R3 ;  /* 0x00000003ad037221 */ /* 0x008fce0000010000 */
[----:B------:R3:W5:Y:S01]  /*10d40*/  MUFU.EX2 R6, R171 ;  /* 0x000000ab00067308 */ /* 0x0007620000000800 */
[C---:B0-----:R-:W-:Y:S01]  /*10d50*/  FADD.FTZ R3, R191.reuse, R3 ;  /* 0x00000003bf037221 */ /* 0x041fe20000010000 */
[----:B------:R-:W-:-:S03]  /*10d60*/  F2FP.BF16.F32.PACK_AB R173, R191, R173 ;  /* 0x000000adbfad723e */ /* 0x000fc600000010ff */
[----:B----4-:R-:W-:Y:S01]  /*10d70*/  FADD.FTZ R3, R195, R3 ;  /* 0x00000003c3037221 */ /* 0x010fe20000010000 */
[----:B---3--:R-:W-:-:S03]  /*10d80*/  F2FP.BF16.F32.PACK_AB R171, R189, R188 ;  /* 0x000000bcbdab723e */ /* 0x008fc600000010ff */
[C---:B-----5:R-:W-:Y:S01]  /*10d90*/  FADD.FTZ R3, R6.reuse, R3 ;  /* 0x0000000306037221 */ /* 0x060fe20000010000 */
[----:B------:R-:W-:Y:S01]  /*10da0*/  F2FP.BF16.F32.PACK_AB R175, R6, R195 ;  /* 0x000000c306af723e */ /* 0x000fe200000010ff */
[----:B------:R-:W-:Y:S06]  /*10db0*/  @!P6 BRA `(.L_x_2988) ;  /* 0x000000000004e947 */ /* 0x000fec0003800000 */
[----:B------:R-:W-:Y:S01]  /*10dc0*/  BPT.TRAP 0x1 ;  /* 0x000000040000795c */ /* 0x000fe20000300000 */
.L_x_2988:
[----:B------:R0:W3:Y:S01]  /*10dd0*/  SYNCS.PHASECHK.TRANS64.TRYWAIT P0, [R9+URZ+0x22850], R20 ;  /* 0x02285014090075a7 */ /* 0x0000e2000800017f */
[----:B------:R-:W-:Y:S05]  /*10de0*/  @!P6 BRA `(.L_x_2989) ;  /* 0x000000000004e947 */ /* 0x000fea0003800000 */
[----:B------:R-:W-:Y:S01]  /*10df0*/  BPT.TRAP 0x1 ;  /* 0x000000040000795c */ /* 0x000fe20000300000 */
.L_x_2989:
[----:B------:R-:W-:Y:S04]  /*10e00*/  BSSY B0, `(.L_x_2990) ;  /* 0x0000004000007945 */ /* 0x000fe80003800000 */
[----:B---3--:R-:W-:Y:S05]  /*10e10*/  @P0 BRA `(.L_x_2991) ;  /* 0x0000000000080947 */ /* 0x008fea0003800000 */
[----:B------:R-:W3:Y:S02]  /*10e20*/  SYNCS.PHASECHK.TRANS64.TRYWAIT P0, [R9+URZ+0x22850], R20 ;  /* 0x02285014090075a7 */ /* 0x000ee4000800017f */
[----:B---3--:R-:W-:Y:S05]  /*10e30*/  @!P0 BRA `(.L_x_2992) ;  /* 0x0000015400e48947 */ /* 0x008fea0003800000 */
.L_x_2991:
[----:B------:R-:W-:Y:S05]  /*10e40*/  BSYNC B0 ;  /* 0x0000000000007941 */ /* 0x000fea0003800000 */
.L_x_2990:
[----:B------:R-:W4:Y:S01]  /*10e50*/  S2R R177, SR_TID.X ;  /* 0x0000000000b17919 */ /* 0x000f220000002100 */
[----:B------:R-:W-:Y:S01]  /*10e60*/  IMAD.MOV.U32 R7, RZ, RZ, 0x40000040 ;  /* 0x40000040ff077424 */ /* 0x000fe200078e00ff */
[----:B------:R-:W-:Y:S05]  /*10e70*/  WARPSYNC.ALL ;  /* 0x0000000000007948 */ /* 0x000fea0003800000 */
[----:B------:R-:W-:Y:S01]  /*10e80*/  R2UR UR7, R7 ;  /* 0x00000000070772ca */ /* 0x000fe200000e0000 */
[----:B------:R-:W-:-:S04]  /*10e90*/  IMAD.MOV.U32 R6, RZ, RZ, 0xc00 ;  /* 0x00000c00ff067424 */ /* 0x000fc800078e00ff */
[----:B------:R-:W-:-:S05]  /*10ea0*/  IMAD R6, R2, R6, UR49 ;  /* 0x0000003102067e24 */ /* 0x000fca000f8e0206 */
[----:B------:R-:W-:Y:S02]  /*10eb0*/  R2UR UR6, R6 ;  /* 0x00000000060672ca */ /* 0x000fe400000e0000 */
[----:B----4-:R-:W-:-:S05]  /*10ec0*/  SHF.R.U32.HI R177, RZ, 0x7, R177 ;  /* 0x00000007ffb17819 */ /* 0x010fca00000116b1 */
[----:B------:R-:W-:Y:S02]  /*10ed0*/  VIADD R7, R177, 0x8 ;  /* 0x00000008b1077836 */ /* 0x000fe40000000000 */
[----:B------:R-:W-:-:S03]  /*10ee0*/  IMAD.U32 R177, RZ, RZ, UR51 ;  /* 0x00000033ffb17e24 */ /* 0x000fc6000f8e00ff */
[----:B------:R4:W-:Y:S02]  /*10ef0*/  BAR.SYNC.DEFER_BLOCKING R7, 0x100 ;  /* 0x000400070000751d */ /* 0x0009e40000010000 */
[----:B------:R-:W-:Y:S01]  /*10f00*/  ISETP.NE.AND P0, PT, R177, 0x3, PT ;  /* 0x00000003b100780c */ /* 0x000fe20003f05270 */
[----:B----4-:R-:W-:-:S03]  /*10f10*/  IMAD.MOV.U32 R7, RZ, RZ, 0x40000040 ;  /* 0x40000040ff077424 */ /* 0x010fc600078e00ff */
        /* <DEDUP_REMOVED lines=43> */
.L_x_2993:
[----:B------:R-:W4:Y:S01]  /*111d0*/  LDL R7, [R1] ;  /* 0x0000000001077983 */ /* 0x000f220000100800 */
[----:B01-3--:R-:W-:Y:S02]  /*111e0*/  VIADD R9, R9, 0x22860 ;  /* 0x0002286009097836 */ /* 0x00bfe40000000000 */
[----:B------:R-:W-:-:S05]  /*111f0*/  IMAD.U32 R6, RZ, RZ, UR47 ;  /* 0x0000002fff067e24 */ /* 0x000fca000f8e00ff */
[----:B------:R-:W-:-:S04]  /*11200*/  PRMT R6, R6, 0x654, R9 ;  /* 0x0000065406067816 */ /* 0x000fc80000000009 */
[----:B------:R0:W-:Y:S02]  /*11210*/  SYNCS.ARRIVE.TRANS64.RED.A1T0 RZ, [R6+URZ], RZ ;  /* 0x000000ff06ff79a7 */ /* 0x0001e4000810043f */
[----:B0-----:R-:W-:Y:S01]  /*11220*/  IMAD.MOV.U32 R6, RZ, RZ, R178 ;  /* 0x000000ffff067224 */ /* 0x001fe200078e00b2 */
[C---:B----4-:R-:W-:Y:S01]  /*11230*/  ISETP.GT.AND P0, PT, R0.reuse, R7, PT ;  /* 0x000000070000720c */ /* 0x050fe20003f04270 */
[----:B------:R-:W-:Y:S02]  /*11240*/  VIADD R0, R0, 0xffffffff ;  /* 0xffffffff00007836 */ /* 0x000fe40000000000 */
[----:B------:R-:W-:-:S10]  /*11250*/  IMAD.MOV.U32 R7, RZ, RZ, R176 ;  /* 0x000000ffff077224 */ /* 0x000fd400078e00b0 */
[----:B------:R-:W-:Y:S05]  /*11260*/  @P0 BRA `(.L_x_2994) ;  /* 0xffffffc400f40947 */ /* 0x000fea000383ffff */
[----:B------:R-:W-:Y:S02]  /*11270*/  IMAD.MOV.U32 R7, RZ, RZ, R176 ;  /* 0x000000ffff077224 */ /* 0x000fe400078e00b0 */
[----:B------:R-:W-:-:S07]  /*11280*/  IMAD.MOV.U32 R6, RZ, RZ, R178 ;  /* 0x000000ffff067224 */ /* 0x000fce00078e00b2 */
.L_x_2974:
[----:B------:R-:W0:Y:S01]  /*11290*/  LDC R9, c[0x0][0x448] ;  /* 0x00011200ff097b82 */ /* 0x000e220000000800 */
[----:B------:R-:W-:Y:S01]  /*112a0*/  VIADD R20, R228, 0x7f ;  /* 0x0000007fe4147836 */ /* 0x000fe20000000000 */
[----:B------:R-:W-:Y:S01]  /*112b0*/  LOP3.LUT R16, R16, 0xfff7ffff, RZ, 0xc0, !PT ;  /* 0xfff7ffff10107812 */ /* 0x000fe200078ec0ff */
[----:B------:R-:W-:-:S05]  /*112c0*/  ULDC UR4, c[0x0][0x9dc] ;  /* 0x0002770000047ab9 */ /* 0x000fca0000000800 */
[----:B------:R-:W1:Y:S01]  /*112d0*/  LDC R154, c[0x0][0x9e4] ;  /* 0x00027900ff9a7b82 */ /* 0x000e620000000800 */
[----:B0-----:R-:W-:-:S13]  /*112e0*/  ISETP.NE.AND P0, PT, R9, 0x1, PT ;  /* 0x000000010900780c */ /* 0x001fda0003f05270 */
[----:B------:R-:W0:Y:S01]  /*112f0*/  @P0 LDC R152, c[0x0][0x44c] ;  /* 0x00011300ff980b82 */ /* 0x000e220000000800 */
[----:B------:R-:W-:-:S04]  /*11300*/  @P0 LOP3.LUT R16, R16, 0x80000, RZ, 0xfc, !PT ;  /* 0x0008000010100812 */ /* 0x000fc800078efcff */
[----:B------:R-:W-:-:S03]  /*11310*/  LOP3.LUT R16, R16, 0xffefffff, RZ, 0xc0, !PT ;  /* 0xffefffff10107812 */ /* 0x000fc600078ec0ff */
[----:B------:R-:W3:Y:S01]  /*11320*/  @P0 LDC R9, c[0x0][0x450] ;  /* 0x00011400ff090b82 */ /* 0x000ee20000000800 */
[----:B0-----:R-:W-:-:S05]  /*11330*/  @P0 IMAD.HI.U32 R152, R20, R152, RZ ;  /* 0x0000009814980227 */ /* 0x001fca00078e00ff */
[----:B---3--:R-:W-:Y:S02]  /*11340*/  @P0 SHF.R.U32.HI R20, RZ, R9, R152 ;  /* 0x00000009ff140219 */ /* 0x008fe40000011698 */
[----:B-1----:R-:W-:Y:S02]  /*11350*/  ISETP.GE.AND P0, PT, R154, 0x1, PT ;  /* 0x000000019a00780c */ /* 0x002fe40003f06270 */
[----:B------:R-:W-:-:S05]  /*11360*/  IADD3 R9, R206, 0x1, -R203 ;  /* 0x00000001ce097810 */ /* 0x000fca0007ffe8cb */
[----:B------:R-:W-:-:S04]  /*11370*/  IMAD.IADD R20, R9, 0x1, R20 ;  /* 0x0000000109147824 */ /* 0x000fc800078e0214 */
[----:B------:R-:W-:Y:S02]  /*11380*/  VIADD R9, R20, -UR4 ;  /* 0x8000000414097c36 */ /* 0x000fe40008000000 */
[----:B------:R-:W-:Y:S01]  /*11390*/  @P0 LOP3.LUT R16, R16, 0x100000, RZ, 0xfc, !PT ;  /* 0x0010000010100812 */ /* 0x000fe200078efcff */
        /* <DEDUP_REMOVED lines=11> */
.L_x_2997:
[----:B------:R-:W-:-:S13]  /*11450*/  ISETP.NE.AND P0, PT, R154, 0x1, PT ;  /* 0x000000019a00780c */ /* 0x000fda0003f05270 */
[----:B------:R-:W0:Y:S02]  /*11460*/  @P0 LDC.64 R152, c[0x0][0x9e8] ;  /* 0x00027a00ff980b82 */ /* 0x000e240000000a00 */
[----:B0-----:R-:W-:-:S05]  /*11470*/  @P0 IMAD.HI.U32 R152, R20, R152, RZ ;  /* 0x0000009814980227 */ /* 0x001fca00078e00ff */
[----:B------:R-:W-:-:S07]  /*11480*/  @P0 SHF.R.U32.HI R20, RZ, R153, R152 ;  /* 0x00000099ff140219 */ /* 0x000fce0000011698 */
.L_x_2998:
[----:B------:R-:W-:Y:S05]  /*11490*/  BSYNC B0 ;  /* 0x0000000000007941 */ /* 0x000fea0003800000 */
.L_x_2996:
[----:B------:R-:W-:-:S05]  /*114a0*/  IMAD R20, R20, R154, RZ ;  /* 0x0000009a14147224 */ /* 0x000fca00078e02ff */
[----:B------:R-:W-:-:S07]  /*114b0*/  VIMNMX R9, R9, R20, !PT ;  /* 0x0000001409097248 */ /* 0x000fce0007fe0100 */
.L_x_2995:
[----:B------:R-:W3:Y:S01]  /*114c0*/  LDL R152, [R1+0x24] ;  /* 0x0000240001987983 */ /* 0x000ee20000100800 */
[----:B------:R-:W-:-:S04]  /*114d0*/  VIADD R9, R9, 0x5f ;  /* 0x0000005f09097836 */ /* 0x000fc80000000000 */
[----:B------:R-:W-:-:S05]  /*114e0*/  IMAD.HI R9, R9, 0x2aaaaaab, RZ ;  /* 0x2aaaaaab09097827 */ /* 0x000fca00078e02ff */
[----:B------:R-:W-:-:S04]  /*114f0*/  SHF.R.U32.HI R20, RZ, 0x1f, R9 ;  /* 0x0000001fff147819 */ /* 0x000fc80000011609 */
[----:B------:R-:W-:-:S04]  /*11500*/  LEA.HI.SX32 R20, R9, R20, 0x1c ;  /* 0x0000001409147211 */ /* 0x000fc800078fe2ff */
[----:B---3--:R-:W-:-:S04]  /*11510*/  VIMNMX R217, R152, R20, !PT ;  /* 0x0000001498d97248 */ /* 0x008fc80007fe0100 */
[----:B------:R-:W-:-:S13]  /*11520*/  ISETP.GE.AND P0, PT, R0, R217, PT ;  /* 0x000000d90000720c */ /* 0x000fda0003f06270 */
[----:B------:R-:W-:Y:S05]  /*11530*/  @!P0 BRA `(.L_x_2999) ;  /* 0x0000002400708947 */ /* 0x000fea0003800000 */
[----:B------:R-:W-:Y:S02]  /*11540*/  IMAD.MOV.U32 R213, RZ, RZ, R7 ;  /* 0x000000ffffd57224 */ /* 0x000fe400078e0007 */
[----:B------:R-:W-:Y:S02]  /*11550*/  IMAD.MOV.U32 R214, RZ, RZ, R6 ;  /* 0x000000ffffd67224 */ /* 0x000fe400078e0006 */
[----:B------:R-:W-:-:S07]  /*11560*/  IMAD.MOV.U32 R20, RZ, RZ, R0 ;  /* 0x000000ffff147224 */ /* 0x000fce00078e0000 */
.L_x_3011:
[----:B------:R-:W-:Y:S01]  /*11570*/  IMAD.U32 R6, RZ, RZ, UR51 ;  /* 0x00000033ff067e24 */ /* 0x000fe2000f8e00ff */
[----:B------:R-:W-:Y:S05]  /*11580*/  YIELD ;  /* 0x0000000000007946 */ /* 0x000fea0003800000 */
[----:B------:R-:W-:Y:S01]  /*11590*/  ISETP.NE.AND P2, PT, R6, 0x3, PT ;  /* 0x000000030600780c */ /* 0x000fe20003f45270 */
[----:B------:R-:W-:Y:S02]  /*115a0*/  VIADD R2, R2, 0x1 ;  /* 0x0000000102027836 */ /* 0x000fe40000000000 */
[----:B0-----:R-:W-:Y:S02]  /*115b0*/  IMAD.MOV.U32 R0, RZ, RZ, R20 ;  /* 0x000000ffff007224 */ /* 0x001fe400078e0014 */
[----:B------:R-:W-:Y:S01]  /*115c0*/  VIADD R20, R20, 0xffffffff ;  /* 0xffffffff14147836 */ /* 0x000fe20000000000 */
[----:B------:R-:W-:-:S02]  /*115d0*/  ISETP.NE.AND P1, PT, R2, 0x2, PT ;  /* 0x000000020200780c */ /* 0x000fc40003f25270 */
[----:B------:R-:W-:Y:S02]  /*115e0*/  ISETP.GT.AND P0, PT, R0, R217, PT ;  /* 0x000000d90000720c */ /* 0x000fe40003f04270 */
[----:B------:R-:W-:Y:S02]  /*115f0*/  SEL R0, RZ, 0x1, P1 ;  /* 0x00000001ff007807 */ /* 0x000fe40000800000 */
[----:B------:R-:W-:Y:S02]  /*11600*/  SEL R2, R2, RZ, P1 ;  /* 0x000000ff02027207 */ /* 0x000fe40000800000 */
[----:B------:R-:W-:Y:S01]  /*11610*/  LOP3.LUT R202, R202, R0, RZ, 0x3c, !PT ;  /* 0x00000000caca7212 */ /* 0x000fe200078e3cff */
[----:B------:R-:W-:Y:S06]  /*11620*/  @!P2 BRA `(.L_x_3000) ;  /* 0x000000000004a947 */ /* 0x000fec0003800000 */
[----:B------:R-:W-:Y:S01]  /*11630*/  BPT.TRAP 0x1 ;  /* 0x000000040000795c */ /* 0x000fe20000300000 */
.L_x_3000:
[----:B------:R-:W-:Y:S01]  /*11640*/  IMAD R0, R2, 0x8, R23 ;  /* 0x0000000802007824 */ /* 0x000fe200078e0217 */
[----:B------:R-:W-:-:S04]  /*11650*/  SHF.L.U32 R9, R202, 0x1f, RZ ;  /* 0x0000001fca097819 */ /* 0x000fc800000006ff */
[----:B------:R0:W1:Y:S01]  /*11660*/  SYNCS.PHASECHK.TRANS64.TRYWAIT P1, [R0+URZ+0x22830], R9 ;  /* 0x02283009000075a7 */ /* 0x000062000802017f */
[----:B------:R-:W-:Y:S05]  /*11670*/  @!P2 BRA `(.L_x_3001) ;  /* 0x000000000004a947 */ /* 0x000fea0003800000 */
[----:B------:R-:W-:Y:S01]  /*11680*/  BPT.TRAP 0x1 ;  /* 0x000000040000795c */ /* 0x000fe20000300000 */
.L_x_3001:
[----:B------:R-:W-:Y:S02]  /*11690*/  IMAD R154, R2, 0x300, R229 ;  /* 0x00000300029a7824 */ /* 0x000fe400078e02e5 */
[----:B------:R-:W-:Y:S01]  /*116a0*/  IMAD.MOV.U32 R155, RZ, RZ, 0x40000040 ;  /* 0x40000040ff9b7424 */ /* 0x000fe200078e00ff */
[----:B-1----:R-:W-:Y:S06]  /*116b0*/  @P1 BRA `(.L_x_3002) ;  /* 0x0000000000081947 */ /* 0x002fec0003800000 */
[----:B------:R-:W1:Y:S02]  /*116c0*/  SYNCS.PHASECHK.TRANS64.TRYWAIT P1, [R0+URZ+0x22830], R9 ;  /* 0x02283009000075a7 */ /* 0x000e64000802017f */
[----:B-1----:R-:W-:Y:S05]  /*116d0*/  @!P1 BRA `(.L_x_3003) ;  /* 0x0000014c00d09947 */ /* 0x002fea0003800000 */
.L_x_3002:
        /* <DEDUP_REMOVED lines=14> */
[----:B--2---:R-:W2:Y:S01]  /*117c0*/  S2R R21, SR_TID.X ;  /* 0x0000000000157919 */ /* 0x004ea20000002100 */
[----:B------:R-:W-:Y:S01]  /*117d0*/  R2UR UR19, R155 ;  /* 0x000000009b1372ca */ /* 0x000fe200000e0000 */
[----:B------:R-:W-:Y:S01]  /*117e0*/  IMAD.U32 R215, RZ, RZ, UR51 ;  /* 0x00000033ffd77e24 */ /* 0x000fe2000f8e00ff */
[----:B------:R-:W-:Y:S01]  /*117f0*/  WARPGROUP.ARRIVE ;  /* 0x00000000000079c5 */ /* 0x000fe20000000000 */
        /* <DEDUP_REMOVED lines=25> */
.L_x_3004:
        /* <DEDUP_REMOVED lines=36> */
[----:B------:R-:W-:Y:S01]  /*11bd0*/  UMOV UR48, UR43 ;  /* 0x0000002b00307c82 */ /* 0x000fe20008000000 */
[----:B------:R-:W-:Y:S01]  /*11be0*/  FMUL.FTZ R163, R166, UR40 ;  /* 0x00000028a6a37c20 */ /* 0x000fe20008410000 */
[----:B------:R-:W4:Y:S01]  /*11bf0*/  MUFU.TANH R157, R157 ;  /* 0x0000009d009d7308 */ /* 0x000f220000002400 */
[----:B-----5:R-:W-:Y:S01]  /*11c00*/  FMNMX.FTZ R6, R153, R6, !PT ;  /* 0x0000000699067209 */ /* 0x020fe20007810000 */
[----:B------:R-:W-:Y:S01]  /*11c10*/  FMUL.FTZ R166, R167, UR40 ;  /* 0x00000028a7a67c20 */ /* 0x000fe20008410000 */
[----:B------:R-:W-:Y:S01]  /*11c20*/  FMUL.FTZ R167, R170, UR40 ;  /* 0x00000028aaa77c20 */ /* 0x000fe20008410000 */
[----:B------:R-:W-:-:S04]  /*11c30*/  FMUL.FTZ R199, R199, UR40 ;  /* 0x00000028c7c77c20 */ /* 0x000fc80008410000 */
        /* <DEDUP_REMOVED lines=38> */
[----:B------:R-:W-:Y:S01]  /*11ea0*/  MUFU.TANH R216, R216 ;  /* 0x000000d800d87308 */ /* 0x000fe20000002400 */
[----:B----4-:R-:W-:-:S07]  /*11eb0*/  FMNMX.FTZ R6, R193, R6, !PT ;  /* 0x00000006c1067209 */ /* 0x010fce0007810000 */
[----:B------:R-:W-:Y:S01]  /*11ec0*/  MUFU.TANH R215, R215 ;  /* 0x000000d700d77308 */ /* 0x000fe20000002400 */
[----:B-----5:R-:W-:-:S05]  /*11ed0*/  FMNMX.FTZ R6, R196, R6, !PT ;  /* 0x00000006c4067209 */ /* 0x020fca0007810000 */
[----:B------:R-:W3:Y:S02]  /*11ee0*/  SHFL.BFLY PT, R197, R6, 0x2, 0x1f ;  /* 0x0c401f0006c57f89 */ /* 0x000ee400000e0000 */
[----:B------:R-:W-:Y:S08]  /*11ef0*/  MUFU.TANH R155, R155 ;  /* 0x0000009b009b7308 */ /* 0x000ff00000002400 */
[----:B------:R-:W-:Y:S08]  /*11f00*/  MUFU.TANH R158, R158 ;  /* 0x0000009e009e7308 */ /* 0x000ff00000002400 */
[----:B------:R-:W-:Y:S01]  /*11f10*/  MUFU.TANH R159, R159 ;  /* 0x0000009f009f7308 */ /* 0x000fe20000002400 */
[----:B---3--:R-:W-:-:S07]  /*11f20*/  FMNMX.FTZ R6, R6, R197, !PT ;  /* 0x000000c506067209 */ /* 0x008fce0007810000 */
[----:B------:R-:W-:Y:S01]  /*11f30*/  MUFU.TANH R162, R162 ;  /* 0x000000a200a27308 */ /* 0x000fe20000002400 */
[----:B------:R-:W3:Y:S07]  /*11f40*/  SHFL.BFLY PT, R154, R6, 0x1, 0x1f ;  /* 0x0c201f00069a7f89 */ /* 0x000eee00000e0000 */
[----:B------:R-:W-:Y:S08]  /*11f50*/  MUFU.TANH R163, R163 ;  /* 0x000000a300a37308 */ /* 0x000ff00000002400 */
[----:B------:R-:W-:Y:S08]  /*11f60*/  MUFU.TANH R166, R166 ;  /* 0x000000a600a67308 */ /* 0x000ff00000002400 */
[----:B------:R-:W-:Y:S01]  /*11f70*/  MUFU.TANH R167, R167 ;  /* 0x000000a700a77308 */ /* 0x000fe20000002400 */
[----:B---3--:R-:W-:-:S05]  /*11f80*/  FMNMX.FTZ R6, R6, R154, !PT ;  /* 0x0000009a06067209 */ /* 0x008fca0007810000 */
[C---:B------:R-:W-:Y:S01]  /*11f90*/  FMUL.FTZ R154, R6.reuse, UR48 ;  /* 0x00000030069a7c20 */ /* 0x040fe20008410000 */
[----:B------:R-:W-:Y:S01]  /*11fa0*/  FADD.FTZ R170, -R6, R214 ;  /* 0x000000d606aa7221 */ /* 0x000fe20000010100 */
[----:B------:R-:W-:Y:S02]  /*11fb0*/  MUFU.TANH R199, R199 ;  /* 0x000000c700c77308 */ /* 0x000fe40000002400 */
[--C-:B------:R-:W-:Y:S01]  /*11fc0*/  FFMA.FTZ R7, R7, UR48, -R154.reuse ;  /* 0x0000003007077c23 */ /* 0x100fe2000801089a */
[----:B------:R-:W-:Y:S01]  /*11fd0*/  FMUL.FTZ R170, R170, UR48 ;  /* 0x00000030aaaa7c20 */ /* 0x000fe20008410000 */
        /* <DEDUP_REMOVED lines=13> */
[--C-:B------:R-:W-:Y:S01]  /*120b0*/  FFMA.FTZ R172, R172, UR48, -R154.reuse ;  /* 0x00000030acac7c23 */ /* 0x100fe2000801089a */
[--C-:B------:R-:W-:Y:S01]  /*120c0*/  FFMA.FTZ R173, R173, UR48, -R154.reuse ;  /* 0x00000030adad7c23 */ /* 0x100fe2000801089a */
[--C-:B------:R-:W-:Y:S01]  /*120d0*/  FFMA.FTZ R177, R177, UR48, -R154.reuse ;  /* 0x00000030b1b17c23 */ /* 0x100fe2000801089a */
[--C-:B------:R-:W-:Y:S01]  /*120e0*/  FFMA.FTZ R180, R180, UR48, -R154.reuse ;  /* 0x00000030b4b47c23 */ /* 0x100fe2000801089a */
[--C-:B------:R-:W-:Y:S01]  /*120f0*/  FFMA.FTZ R181, R181, UR48, -R154.reuse ;  /* 0x00000030b5b57c23 */ /* 0x100fe2000801089a */
[--C-:B------:R-:W-:Y:S01]  /*12100*/  FFMA.FTZ R184, R184, UR48, -R154.reuse ;  /* 0x00000030b8b87c23 */ /* 0x100fe2000801089a */
[--C-:B------:R-:W-:Y:S01]  /*12110*/  FFMA.FTZ R185, R185, UR48, -R154.reuse ;  /* 0x00000030b9b97c23 */ /* 0x100fe2000801089a */
[----:B------:R-:W5:Y:S01]  /*12120*/  MUFU.EX2 R152, R152 ;  /* 0x0000009800987308 */ /* 0x000f620000000800 */
[--C-:B------:R-:W-:Y:S01]  /*12130*/  FFMA.FTZ R188, R188, UR48, -R154.reuse ;  /* 0x00000030bcbc7c23 */ /* 0x100fe2000801089a */
[--C-:B------:R-:W-:Y:S01]  /*12140*/  FFMA.FTZ R189, R189, UR48, -R154.reuse ;  /* 0x00000030bdbd7c23 */ /* 0x100fe2000801089a */
[--C-:B------:R-:W-:Y:S01]  /*12150*/  FFMA.FTZ R192, R192, UR48, -R154.reuse ;  /* 0x00000030c0c07c23 */ /* 0x100fe2000801089a */
[--C-:B------:R-:W-:Y:S01]  /*12160*/  FFMA.FTZ R193, R193, UR48, -R154.reuse ;  /* 0x00000030c1c17c23 */ /* 0x100fe2000801089a */
[----:B------:R-:W-:Y:S01]  /*12170*/  FFMA.FTZ R196, R196, UR48, -R154 ;  /* 0x00000030c4c47c23 */ /* 0x000fe2000801089a */
[----:B---3--:R-:W-:Y:S01]  /*12180*/  FMUL.FTZ R170, R171, UR40 ;  /* 0x00000028abaa7c20 */ /* 0x008fe20008410000 */
[----:B------:R-:W-:Y:S01]  /*12190*/  FMUL.FTZ R171, R174, UR40 ;  /* 0x00000028aeab7c20 */ /* 0x000fe20008410000 */
[----:B------:R-:W-:Y:S01]  /*121a0*/  MUFU.EX2 R214, R156 ;  /* 0x0000009c00d67308 */ /* 0x000fe20000000800 */
[----:B----4-:R-:W-:Y:S01]  /*121b0*/  FFMA.FTZ R154, R176, R8, R7 ;  /* 0x00000008b09a7223 */ /* 0x010fe20000010007 */
[----:B------:R-:W-:Y:S01]  /*121c0*/  FMUL.FTZ R8, R175, UR40 ;  /* 0x00000028af087c20 */ /* 0x000fe20008410000 */
        /* <DEDUP_REMOVED lines=8> */
[----:B------:R-:W-:Y:S01]  /*12250*/  FMUL.FTZ R187, R194, UR40 ;  /* 0x00000028c2bb7c20 */ /* 0x000fe20008410000 */
[----:B------:R-:W-:Y:S01]  /*12260*/  FMUL.FTZ R191, R198, UR40 ;  /* 0x00000028c6bf7c20 */ /* 0x000fe20008410000 */
[-C--:B------:R-:W-:Y:S01]  /*12270*/  FMUL.FTZ R24, R24, R176.reuse ;  /* 0x000000b018187220 */ /* 0x080fe20000410000 */
[-C--:B------:R-:W-:Y:S01]  /*12280*/  FMUL.FTZ R25, R25, R176.reuse ;  /* 0x000000b019197220 */ /* 0x080fe20000410000 */
[-C--:B------:R-:W-:Y:S01]  /*12290*/  FMUL.FTZ R28, R28, R176.reuse ;  /* 0x000000b01c1c7220 */ /* 0x080fe20000410000 */
[----:B------:R3:W4:Y:S01]  /*122a0*/  MUFU.EX2 R7, R153 ;  /* 0x0000009900077308 */ /* 0x0007220000000800 */
[-C--:B------:R-:W-:Y:S01]  /*122b0*/  FMUL.FTZ R29, R29, R176.reuse ;  /* 0x000000b01d1d7220 */ /* 0x080fe20000410000 */
[-C--:B------:R-:W-:Y:S01]  /*122c0*/  FMUL.FTZ R32, R32, R176.reuse ;  /* 0x000000b020207220 */ /* 0x080fe20000410000 */
[-C--:B------:R-:W-:Y:S01]  /*122d0*/  FMUL.FTZ R33, R33, R176.reuse ;  /* 0x000000b021217220 */ /* 0x080fe20000410000 */
[-C--:B------:R-:W-:Y:S01]  /*122e0*/  FMUL.FTZ R36, R36, R176.reuse ;  /* 0x000000b024247220 */ /* 0x080fe20000410000 */
[-C--:B------:R-:W-:Y:S01]  /*122f0*/  FMUL.FTZ R37, R37, R176.reuse ;  /* 0x000000b025257220 */ /* 0x080fe20000410000 */
[-C--:B------:R-:W-:Y:S01]  /*12300*/  FMUL.FTZ R40, R40, R176.reuse ;  /* 0x000000b028287220 */ /* 0x080fe20000410000 */
[-C--:B------:R-:W-:Y:S01]  /*12310*/  FMUL.FTZ R41, R41, R176.reuse ;  /* 0x000000b029297220 */ /* 0x080fe20000410000 */
[----:B------:R-:W5:Y:S01]  /*12320*/  MUFU.TANH R171, R171 ;  /* 0x000000ab00ab7308 */ /* 0x000f620000002400 */
[----:B---3--:R-:W-:Y:S01]  /*12330*/  FMUL.FTZ R153, R178, UR40 ;  /* 0x00000028b2997c20 */ /* 0x008fe20008410000 */
[----:B------:R-:W-:Y:S01]  /*12340*/  FMUL.FTZ R178, R183, UR40 ;  /* 0x00000028b7b27c20 */ /* 0x000fe20008410000 */
[----:B------:R-:W-:Y:S01]  /*12350*/  FMUL.FTZ R183, R190, UR40 ;  /* 0x00000028beb77c20 */ /* 0x000fe20008410000 */
[----:B------:R-:W-:Y:S01]  /*12360*/  FMUL.FTZ R190, R195, UR40 ;  /* 0x00000028c3be7c20 */ /* 0x000fe20008410000 */
[-C--:B------:R-:W-:Y:S01]  /*12370*/  FMUL.FTZ R44, R44, R176.reuse ;  /* 0x000000b02c2c7220 */ /* 0x080fe20000410000 */
[-C--:B------:R-:W-:Y:S01]  /*12380*/  FMUL.FTZ R45, R45, R176.reuse ;  /* 0x000000b02d2d7220 */ /* 0x080fe20000410000 */
[-C--:B------:R-:W-:Y:S01]  /*12390*/  FMUL.FTZ R48, R48, R176.reuse ;  /* 0x000000b030307220 */ /* 0x080fe20000410000 */
[----:B------:R-:W3:Y:S01]  /*123a0*/  MUFU.TANH R8, R8 ;  /* 0x0000000800087308 */ /* 0x000ee20000002400 */
[----:B----4-:R-:W-:Y:S01]  /*123b0*/  FADD.FTZ R154, R7, R154 ;  /* 0x0000009a079a7221 */ /* 0x010fe20000010000 */
[-C--:B------:R-:W-:Y:S01]  /*123c0*/  FMUL.FTZ R49, R49, R176.reuse ;  /* 0x000000b031317220 */ /* 0x080fe20000410000 */
[-C--:B------:R-:W-:Y:S01]  /*123d0*/  FMUL.FTZ R52, R52, R176.reuse ;  /* 0x000000b034347220 */ /* 0x080fe20000410000 */
[-C--:B------:R-:W-:Y:S01]  /*123e0*/  FMUL.FTZ R53, R53, R176.reuse ;  /* 0x000000b035357220 */ /* 0x080fe20000410000 */
[C---:B------:R-:W-:Y:S01]  /*123f0*/  FADD.FTZ R156, R214.reuse, R154 ;  /* 0x0000009ad69c7221 */ /* 0x040fe20000010000 */
[----:B------:R-:W-:Y:S01]  /*12400*/  F2FP.BF16.F32.PACK_AB R154, R214, R7 ;  /* 0x00000007d69a723e */ /* 0x000fe200000010ff */
        /* <DEDUP_REMOVED lines=41> */
[----:B-----5:R-:W-:Y:S01]  /*126a0*/  FMNMX.FTZ R7, R171, R7, !PT ;  /* 0x00000007ab077209 */ /* 0x020fe20007810000 */
[----:B------:R-:W5:Y:S01]  /*126b0*/  MUFU.TANH R182, R182 ;  /* 0x000000b600b67308 */ /* 0x000f620000002400 */
        /* <DEDUP_REMOVED lines=18> */
[----:B--2---:R-:W-:Y:S01]  /*127e0*/  FMNMX.FTZ R7, R178, R7, !PT ;  /* 0x00000007b2077209 */ /* 0x004fe20007810000 */
[-C--:B------:R-:W-:Y:S01]  /*127f0*/  FMUL.FTZ R132, R132, R176.reuse ;  /* 0x000000b084847220 */ /* 0x080fe20000410000 */
[-C--:B------:R-:W-:Y:S01]  /*12800*/  FMUL.FTZ R133, R133, R176.reuse ;  /* 0x000000b085857220 */ /* 0x080fe20000410000 */
[-C--:B------:R-:W-:Y:S01]  /*12810*/  FMUL.FTZ R136, R136, R176.reuse ;  /* 0x000000b088887220 */ /* 0x080fe20000410000 */
[----:B------:R-:W-:Y:S01]  /*12820*/  FMNMX.FTZ R7, R179, R7, !PT ;  /* 0x00000007b3077209 */ /* 0x000fe20007810000 */
[----:B------:R-:W1:Y:S01]  /*12830*/  MUFU.TANH R187, R187 ;  /* 0x000000bb00bb7308 */ /* 0x000e620000002400 */
[-C--:B------:R-:W-:Y:S01]  /*12840*/  FMUL.FTZ R137, R137, R176.reuse ;  /* 0x000000b089897220 */ /* 0x080fe20000410000 */
[-C--:B------:R-:W-:Y:S01]  /*12850*/  FMUL.FTZ R140, R140, R176.reuse ;  /* 0x000000b08c8c7220 */ /* 0x080fe20000410000 */
[----:B-----5:R-:W-:Y:S01]  /*12860*/  FMNMX.FTZ R7, R182, R7, !PT ;  /* 0x00000007b6077209 */ /* 0x020fe20007810000 */
[-C--:B------:R-:W-:Y:S01]  /*12870*/  FMUL.FTZ R141, R141, R176.reuse ;  /* 0x000000b08d8d7220 */ /* 0x080fe20000410000 */
[-C--:B------:R-:W-:Y:S01]  /*12880*/  FMUL.FTZ R144, R144, R176.reuse ;  /* 0x000000b090907220 */ /* 0x080fe20000410000 */
[-C--:B------:R-:W-:Y:S01]  /*12890*/  FMUL.FTZ R145, R145, R176.reuse ;  /* 0x000000b091917220 */ /* 0x080fe20000410000 */
[----:B---3--:R-:W-:Y:S01]  /*128a0*/  FMNMX.FTZ R7, R183, R7, !PT ;  /* 0x00000007b7077209 */ /* 0x008fe20007810000 */
[----:B------:R-:W2:Y:S01]  /*128b0*/  MUFU.TANH R190, R190 ;  /* 0x000000be00be7308 */ /* 0x000ea20000002400 */
[-C--:B------:R-:W-:Y:S01]  /*128c0*/  FMUL.FTZ R148, R148, R176.reuse ;  /* 0x000000b094947220 */ /* 0x080fe20000410000 */
[----:B------:R-:W-:Y:S01]  /*128d0*/  FMUL.FTZ R149, R149, R176 ;  /* 0x000000b095957220 */ /* 0x000fe20000410000 */
[----:B0-----:R-:W-:-:S05]  /*128e0*/  FMNMX.FTZ R7, R186, R7, !PT ;  /* 0x00000007ba077209 */ /* 0x001fca0007810000 */
[----:B------:R-:W0:Y:S01]  /*128f0*/  MUFU.TANH R191, R191 ;  /* 0x000000bf00bf7308 */ /* 0x000e220000002400 */
[----:B-1----:R-:W-:-:S07]  /*12900*/  FMNMX.FTZ R7, R187, R7, !PT ;  /* 0x00000007bb077209 */ /* 0x002fce0007810000 */
[----:B------:R-:W-:Y:S01]  /*12910*/  MUFU.EX2 R195, R168 ;  /* 0x000000a800c37308 */ /* 0x000fe20000000800 */
[----:B--2---:R-:W-:-:S07]  /*12920*/  FMNMX.FTZ R7, R190, R7, !PT ;  /* 0x00000007be077209 */ /* 0x004fce0007810000 */
[----:B------:R-:W-:Y:S01]  /*12930*/  MUFU.EX2 R168, R181 ;  /* 0x000000b500a87308 */ /* 0x000fe20000000800 */
[----:B0-----:R-:W-:-:S04]  /*12940*/  FMNMX.FTZ R7, R191, R7, !PT ;  /* 0x00000007bf077209 */ /* 0x001fc80007810000 */
[----:B------:R-:W-:-:S03]  /*12950*/  FMNMX.FTZ R7, R199, R7, !PT ;  /* 0x00000007c7077209 */ /* 0x000fc60007810000 */
[----:B------:R-:W-:Y:S02]  /*12960*/  MUFU.EX2 R198, R160 ;  /* 0x000000a000c67308 */ /* 0x000fe40000000800 */
[----:B------:R-:W0:Y:S06]  /*12970*/  SHFL.BFLY PT, R194, R7, 0x2, 0x1f ;  /* 0x0c401f0007c27f89 */ /* 0x000e2c00000e0000 */
[----:B------:R-:W-:Y:S08]  /*12980*/  MUFU.EX2 R160, R165 ;  /* 0x000000a500a07308 */ /* 0x000ff00000000800 */
[----:B------:R-:W-:Y:S08]  /*12990*/  MUFU.EX2 R165, R172 ;  /* 0x000000ac00a57308 */ /* 0x000ff00000000800 */
[----:B------:R-:W-:Y:S01]  /*129a0*/  MUFU.EX2 R172, R189 ;  /* 0x000000bd00ac7308 */ /* 0x000fe20000000800 */
[----:B0-----:R-:W-:-:S05]  /*129b0*/  FMNMX.FTZ R7, R7, R194, !PT ;  /* 0x000000c207077209 */ /* 0x001fca0007810000 */
[----:B------:R-:W0:Y:S02]  /*129c0*/  SHFL.BFLY PT, R214, R7, 0x1, 0x1f ;  /* 0x0c201f0007d67f89 */ /* 0x000e2400000e0000 */
[----:B------:R-:W-:Y:S08]  /*129d0*/  MUFU.EX2 R194, R164 ;  /* 0x000000a400c27308 */ /* 0x000ff00000000800 */
[----:B------:R1:W-:Y:S08]  /*129e0*/  MUFU.EX2 R164, R173 ;  /* 0x000000ad00a47308 */ /* 0x0003f00000000800 */
[----:B------:R-:W2:Y:S01]  /*129f0*/  MUFU.EX2 R157, R157 ;  /* 0x0000009d009d7308 */ /* 0x000ea20000000800 */
[----:B0-----:R-:W-:-:S07]  /*12a00*/  FMNMX.FTZ R7, R7, R214, !PT ;  /* 0x000000d607077209 */ /* 0x001fce0007810000 */
[----:B------:R-:W-:Y:S01]  /*12a10*/  MUFU.EX2 R161, R161 ;  /* 0x000000a100a17308 */ /* 0x000fe20000000800 */
[C---:B-1----:R-:W-:Y:S01]  /*12a20*/  FMUL.FTZ R173, R7.reuse, UR48 ;  /* 0x0000003007ad7c20 */ /* 0x042fe20008410000 */
[----:B------:R-:W-:-:S03]  /*12a30*/  FADD.FTZ R181, -R7, R213 ;  /* 0x000000d507b57221 */ /* 0x000fc60000010100 */
[--C-:B------:R-:W-:Y:S01]  /*12a40*/  FFMA.FTZ R216, R216, UR48, -R173.reuse ;  /* 0x00000030d8d87c23 */ /* 0x100fe200080108ad */
[----:B------:R-:W-:Y:S01]  /*12a50*/  FMUL.FTZ R181, R181, UR48 ;  /* 0x00000030b5b57c20 */ /* 0x000fe20008410000 */
        /* <DEDUP_REMOVED lines=13> */
[----:B--2---:R-:W-:Y:S01]  /*12b30*/  FADD.FTZ R156, R157, R156 ;  /* 0x0000009c9d9c7221 */ /* 0x004fe20000010000 */
        /* <DEDUP_REMOVED lines=12> */
[----:B------:R-:W-:Y:S01]  /*12c00*/  FFMA.FTZ R173, R199, UR48, -R173 ;  /* 0x00000030c7ad7c23 */ /* 0x000fe200080108ad */
[----:B------:R-:W-:Y:S01]  /*12c10*/  IMAD.U32 R199, RZ, RZ, UR47 ;  /* 0x0000002fffc77e24 */ /* 0x000fe2000f8e00ff */
[----:B------:R-:W2:Y:S01]  /*12c20*/  MUFU.EX2 R155, R155 ;  /* 0x0000009b009b7308 */ /* 0x000ea20000000800 */
[----:B0-----:R-:W-:Y:S01]  /*12c30*/  FFMA.FTZ R3, R178, R3, R216 ;  /* 0x00000003b2037223 */ /* 0x001fe200000100d8 */
        /* <DEDUP_REMOVED lines=32> */
[C---:B------:R-:W-:Y:S01]  /*12e40*/  FADD.FTZ R3, R198.reuse, R156 ;  /* 0x0000009cc6037221 */ /* 0x040fe20000010000 */
[----:B------:R-:W-:Y:S01]  /*12e50*/  F2FP.BF16.F32.PACK_AB R156, R198, R157 ;  /* 0x0000009dc69c723e */ /* 0x000fe200000010ff */
[-C--:B------:R-:W-:Y:S01]  /*12e60*/  FMUL.FTZ R71, R71, R178.reuse ;  /* 0x000000b247477220 */ /* 0x080fe20000410000 */
[-C--:B------:R-:W-:Y:S01]  /*12e70*/  FMUL.FTZ R74, R74, R178.reuse ;  /* 0x000000b24a4a7220 */ /* 0x080fe20000410000 */
[----:B------:R-:W-:Y:S01]  /*12e80*/  FADD.FTZ R3, R161, R3 ;  /* 0x00000003a1037221 */ /* 0x000fe20000010000 */
[----:B------:R-:W-:Y:S01]  /*12e90*/  FMUL.FTZ R75, R75, R178 ;  /* 0x000000b24b4b7220 */ /* 0x000fe20000410000 */
[----:B------:R-:W1:Y:S01]  /*12ea0*/  MUFU.EX2 R166, R166 ;  /* 0x000000a600a67308 */ /* 0x000e620000000800 */
[----:B--2---:R-:W-:Y:S01]  /*12eb0*/  FADD.FTZ R181, R162, R181 ;  /* 0x000000b5a2b57221 */ /* 0x004fe20000010000 */
[----:B------:R-:W-:Y:S01]  /*12ec0*/  FADD.FTZ R3, R194, R3 ;  /* 0x00000003c2037221 */ /* 0x000fe20000010000 */
[----:B------:R-:W-:Y:S01]  /*12ed0*/  F2FP.BF16.F32.PACK_AB R157, R162, R158 ;  /* 0x0000009ea29d723e */ /* 0x000fe200000010ff */
[----:B------:R-:W-:Y:S01]  /*12ee0*/  FMUL.FTZ R78, R78, R178 ;  /* 0x000000b24e4e7220 */ /* 0x000fe20000410000 */
[----:B------:R-:W-:Y:S01]  /*12ef0*/  F2FP.BF16.F32.PACK_AB R158, R194, R161 ;  /* 0x000000a1c29e723e */ /* 0x000fe200000010ff */
[----:B------:R-:W-:Y:S01]  /*12f00*/  FADD.FTZ R3, R160, R3 ;  /* 0x00000003a0037221 */ /* 0x000fe20000010000 */
[----:B------:R-:W-:Y:S01]  /*12f10*/  F2FP.BF16.F32.PACK_AB R160, R195, R160 ;  /* 0x000000a0c3a0723e */ /* 0x000fe200000010ff */
[----:B------:R-:W2:Y:S01]  /*12f20*/  MUFU.EX2 R167, R167 ;  /* 0x000000a700a77308 */ /* 0x000ea20000000800 */
[----:B0-----:R-:W-:Y:S01]  /*12f30*/  FADD.FTZ R181, R159, R181 ;  /* 0x000000b59fb57221 */ /* 0x001fe20000010000 */
[----:B------:R-:W-:Y:S01]  /*12f40*/  FADD.FTZ R3, R195, R3 ;  /* 0x00000003c3037221 */ /* 0x000fe20000010000 */
[-C--:B------:R-:W-:Y:S01]  /*12f50*/  FMUL.FTZ R79, R79, R178.reuse ;  /* 0x000000b24f4f7220 */ /* 0x080fe20000410000 */
[-C--:B------:R-:W-:Y:S01]  /*12f60*/  FMUL.FTZ R82, R82, R178.reuse ;  /* 0x000000b252527220 */ /* 0x080fe20000410000 */
        /* <DEDUP_REMOVED lines=32> */
[----:B------:R-:W-:Y:S01]  /*13170*/  FADD.FTZ R3, R165, R3 ;  /* 0x00000003a5037221 */ /* 0x000fe20000010000 */
[-C--:B------:R-:W-:Y:S01]  /*13180*/  FMUL.FTZ R126, R126, R178.reuse ;  /* 0x000000b27e7e7220 */ /* 0x080fe20000410000 */
[-C--:B------:R-:W-:Y:S01]  /*13190*/  FMUL.FTZ R127, R127, R178.reuse ;  /* 0x000000b27f7f7220 */ /* 0x080fe20000410000 */
[----:B------:R1:W3:Y:S01]  /*131a0*/  MUFU.EX2 R8, R153 ;  /* 0x0000009900087308 */ /* 0x0002e20000000800 */
        /* <DEDUP_REMOVED lines=10> */
[----:B-1----:R-:W-:-:S02]  /*13250*/  VIADD R153, R0, 0x22840 ;  /* 0x0002284000997836 */ /* 0x002fc40000000000 */
[-C--:B------:R-:W-:Y:S01]  /*13260*/  FMUL.FTZ R139, R139, R178.reuse ;  /* 0x000000b28b8b7220 */ /* 0x080fe20000410000 */
[-C--:B------:R-:W-:Y:S01]  /*13270*/  FMUL.FTZ R142, R142, R178.reuse ;  /* 0x000000b28e8e7220 */ /* 0x080fe20000410000 */
[-C--:B------:R-:W-:Y:S01]  /*13280*/  FMUL.FTZ R143, R143, R178.reuse ;  /* 0x000000b28f8f7220 */ /* 0x080fe20000410000 */
[-C--:B------:R-:W-:Y:S01]  /*13290*/  FMUL.FTZ R146, R146, R178.reuse ;  /* 0x000000b292927220 */ /* 0x080fe20000410000 */
[----:B------:R-:W0:Y:S01]  /*132a0*/  MUFU.EX2 R189, R189 ;  /* 0x000000bd00bd7308 */ /* 0x000e220000000800 */
[----:B---3--:R-:W-:Y:S01]  /*132b0*/  FADD.FTZ R181, R8, R181 ;  /* 0x000000b508b57221 */ /* 0x008fe20000010000 */
[----:B------:R-:W-:Y:S01]  /*132c0*/  PRMT R153, R199, 0x654, R153 ;  /* 0x00000654c7997816 */ /* 0x000fe20000000099 */
[-C--:B------:R-:W-:Y:S01]  /*132d0*/  FMUL.FTZ R147, R147, R178.reuse ;  /* 0x000000b293937220 */ /* 0x080fe20000410000 */
[-C--:B------:R-:W-:Y:S01]  /*132e0*/  FMUL.FTZ R150, R150, R178.reuse ;  /* 0x000000b296967220 */ /* 0x080fe20000410000 */
[----:B------:R-:W-:Y:S01]  /*132f0*/  FMUL.FTZ R151, R151, R178 ;  /* 0x000000b297977220 */ /* 0x000fe20000410000 */
[----:B------:R1:W-:Y:S02]  /*13300*/  SYNCS.ARRIVE.TRANS64.RED.A1T0 RZ, [R153+URZ], RZ ;  /* 0x000000ff99ff79a7 */ /* 0x0003e4000810043f */
[----:B------:R-:W3:Y:S01]  /*13310*/  MUFU.EX2 R177, R177 ;  /* 0x000000b100b17308 */ /* 0x000ee20000000800 */
[C---:B--2---:R-:W-:Y:S01]  /*13320*/  FADD.FTZ R3, R197.reuse, R3 ;  /* 0x00000003c5037221 */ /* 0x044fe20000010000 */
[----:B------:R-:W-:-:S02]  /*13330*/  F2FP.BF16.F32.PACK_AB R164, R197, R164 ;  /* 0x000000a4c5a4723e */ /* 0x000fc400000010ff */
[----:B-1----:R-:W-:-:S04]  /*13340*/  F2FP.BF16.F32.PACK_AB R153, R215, R216 ;  /* 0x000000d8d799723e */ /* 0x002fc800000010ff */
[----:B------:R-:W1:Y:S01]  /*13350*/  MUFU.EX2 R175, R175 ;  /* 0x000000af00af7308 */ /* 0x000e620000000800 */
[C---:B0-----:R-:W-:Y:S01]  /*13360*/  FADD.FTZ R181, R189.reuse, R181 ;  /* 0x000000b5bdb57221 */ /* 0x041fe20000010000 */
[----:B------:R-:W-:-:S06]  /*13370*/  F2FP.BF16.F32.PACK_AB R165, R189, R8 ;  /* 0x00000008bda5723e */ /* 0x000fcc00000010ff */
[----:B------:R-:W0:Y:S01]  /*13380*/  MUFU.EX2 R180, R180 ;  /* 0x000000b400b47308 */ /* 0x000e220000000800 */
[----:B---3--:R-:W-:-:S07]  /*13390*/  FADD.FTZ R3, R177, R3 ;  /* 0x00000003b1037221 */ /* 0x008fce0000010000 */
[----:B------:R-:W2:Y:S01]  /*133a0*/  MUFU.EX2 R174, R174 ;  /* 0x000000ae00ae7308 */ /* 0x000ea20000000800 */
[----:B-1----:R-:W-:-:S07]  /*133b0*/  FADD.FTZ R181, R175, R181 ;  /* 0x000000b5afb57221 */ /* 0x002fce0000010000 */
[----:B------:R-:W1:Y:S01]  /*133c0*/  MUFU.EX2 R179, R179 ;  /* 0x000000b300b37308 */ /* 0x000e620000000800 */
[C---:B0-----:R-:W-:Y:S01]  /*133d0*/  FADD.FTZ R3, R180.reuse, R3 ;  /* 0x00000003b4037221 */ /* 0x041fe20000010000 */
[----:B------:R-:W-:-:S03]  /*133e0*/  F2FP.BF16.F32.PACK_AB R166, R180, R177 ;  /* 0x000000b1b4a6723e */ /* 0x000fc600000010ff */
[----:B------:R-:W-:-:S03]  /*133f0*/  FADD.FTZ R3, R168, R3 ;  /* 0x00000003a8037221 */ /* 0x000fc60000010000 */
[----:B------:R-:W0:Y:S01]  /*13400*/  MUFU.EX2 R184, R184 ;  /* 0x000000b800b87308 */ /* 0x000e220000000800 */
[C---:B--2---:R-:W-:Y:S01]  /*13410*/  FADD.FTZ R181, R174.reuse, R181 ;  /* 0x000000b5aeb57221 */ /* 0x044fe20000010000 */
[----:B------:R-:W-:-:S06]  /*13420*/  F2FP.BF16.F32.PACK_AB R167, R174, R175 ;  /* 0x000000afaea7723e */ /* 0x000fcc00000010ff */
[----:B------:R-:W2:Y:S01]  /*13430*/  MUFU.EX2 R182, R182 ;  /* 0x000000b600b67308 */ /* 0x000ea20000000800 */
[----:B-1----:R-:W-:-:S07]  /*13440*/  FADD.FTZ R181, R179, R181 ;  /* 0x000000b5b3b57221 */ /* 0x002fce0000010000 */
[----:B------:R-:W1:Y:S01]  /*13450*/  MUFU.EX2 R185, R185 ;  /* 0x000000b900b97308 */ /* 0x000e620000000800 */
[C---:B0-----:R-:W-:Y:S01]  /*13460*/  FADD.FTZ R3, R184.reuse, R3 ;  /* 0x00000003b8037221 */ /* 0x041fe20000010000 */
[----:B------:R-:W-:-:S06]  /*13470*/  F2FP.BF16.F32.PACK_AB R168, R184, R168 ;  /* 0x000000a8b8a8723e */ /* 0x000fcc00000010ff */
[----:B------:R-:W0:Y:S01]  /*13480*/  MUFU.EX2 R183, R183 ;  /* 0x000000b700b77308 */ /* 0x000e220000000800 */
[C---:B--2---:R-:W-:Y:S01]  /*13490*/  FADD.FTZ R181, R182.reuse, R181 ;  /* 0x000000b5b6b57221 */ /* 0x044fe20000010000 */
[----:B------:R-:W-:-:S06]  /*134a0*/  F2FP.BF16.F32.PACK_AB R169, R182, R179 ;  /* 0x000000b3b6a9723e */ /* 0x000fcc00000010ff */
[----:B------:R-:W2:Y:S01]  /*134b0*/  MUFU.EX2 R188, R188 ;  /* 0x000000bc00bc7308 */ /* 0x000ea20000000800 */
[----:B-1----:R-:W-:-:S07]  /*134c0*/  FADD.FTZ R3, R185, R3 ;  /* 0x00000003b9037221 */ /* 0x002fce0000010000 */
        /* <DEDUP_REMOVED lines=15> */
[----:B-1----:R-:W-:-:S07]  /*135c0*/  FADD.FTZ R181, R190, R181 ;  /* 0x000000b5beb57221 */ /* 0x002fce0000010000 */
[----:B------:R-:W1:Y:S01]  /*135d0*/  MUFU.EX2 R196, R196 ;  /* 0x000000c400c47308 */ /* 0x000e620000000800 */
[----:B0-----:R-:W-:-:S07]  /*135e0*/  FADD.FTZ R3, R193, R3 ;  /* 0x00000003c1037221 */ /* 0x001fce0000010000 */
[----:B------:R0:W3:Y:S01]  /*135f0*/  MUFU.EX2 R177, R173 ;  /* 0x000000ad00b17308 */ /* 0x0000e20000000800 */
[----:B--2---:R-:W-:Y:S01]  /*13600*/  FADD.FTZ R181, R175, R181 ;  /* 0x000000b5afb57221 */ /* 0x004fe20000010000 */
[----:B-1----:R-:W-:Y:S01]  /*13610*/  FADD.FTZ R8, R196, R3 ;  /* 0x00000003c4087221 */ /* 0x002fe20000010000 */
[----:B0-----:R-:W-:Y:S02]  /*13620*/  F2FP.BF16.F32.PACK_AB R173, R190, R187 ;  /* 0x000000bbbead723e */ /* 0x001fe400000010ff */
[----:B------:R-:W-:Y:S01]  /*13630*/  F2FP.BF16.F32.PACK_AB R174, R196, R193 ;  /* 0x000000c1c4ae723e */ /* 0x000fe200000010ff */
[C---:B---3--:R-:W-:Y:S01]  /*13640*/  FADD.FTZ R3, R177.reuse, R181 ;  /* 0x000000b5b1037221 */ /* 0x048fe20000010000 */
[----:B------:R-:W-:Y:S01]  /*13650*/  F2FP.BF16.F32.PACK_AB R175, R177, R175 ;  /* 0x000000afb1af723e */ /* 0x000fe200000010ff */
[----:B------:R-:W-:Y:S06]  /*13660*/  @!P2 BRA `(.L_x_3005) ;  /* 0x000000000004a947 */ /* 0x000fec0003800000 */
[----:B------:R-:W-:Y:S01]  /*13670*/  BPT.TRAP 0x1 ;  /* 0x000000040000795c */ /* 0x000fe20000300000 */
.L_x_3005:
[----:B------:R0:W1:Y:S01]  /*13680*/  SYNCS.PHASECHK.TRANS64.TRYWAIT P1, [R0+URZ+0x22850], R9 ;  /* 0x02285009000075a7 */ /* 0x000062000802017f */
[----:B------:R-:W-:Y:S05]  /*13690*/  @!P2 BRA `(.L_x_3006) ;  /* 0x000000000004a947 */ /* 0x000fea0003800000 */
[----:B------:R-:W-:Y:S01]  /*136a0*/  BPT.TRAP 0x1 ;  /* 0x000000040000795c */ /* 0x000fe20000300000 */
.L_x_3006:
[----:B------:R-:W-:Y:S04]  /*136b0*/  BSSY B0, `(.L_x_3007) ;  /* 0x0000004000007945 */ /* 0x000fe80003800000 */
[----:B-1----:R-:W-:Y:S05]  /*136c0*/  @P1 BRA `(.L_x_3008) ;  /* 0x0000000000081947 */ /* 0x002fea0003800000 */
[----:B------:R-:W1:Y:S02]  /*136d0*/  SYNCS.PHASECHK.TRANS64.TRYWAIT P1, [R0+URZ+0x22850], R9 ;  /* 0x02285009000075a7 */ /* 0x000e64000802017f */
[----:B-1----:R-:W-:Y:S05]  /*136e0*/  @!P1 BRA `(.L_x_3009) ;  /* 0x0000012c00e09947 */ /* 0x002fea0003800000 */
.L_x_3008:
[----:B------:R-:W-:Y:S05]  /*136f0*/  BSYNC B0 ;  /* 0x0000000000007941 */ /* 0x000fea0003800000 */
.L_x_3007:
[----:B------:R-:W2:Y:S01]  /*13700*/  S2R R178, SR_TID.X ;  /* 0x0000000000b27919 */ /* 0x000ea20000002100 */
[----:B------:R-:W-:Y:S05]  /*13710*/  WARPSYNC.ALL ;  /* 0x0000000000007948 */ /* 0x000fea0003800000 */
[----:B------:R-:W-:Y:S02]  /*13720*/  IMAD.MOV.U32 R176, RZ, RZ, 0xc00 ;  /* 0x00000c00ffb07424 */ /* 0x000fe400078e00ff */
[----:B------:R-:W-:Y:S02]  /*13730*/  IMAD.MOV.U32 R177, RZ, RZ, 0x40000040 ;  /* 0x40000040ffb17424 */ /* 0x000fe400078e00ff */
[----:B------:R-:W-:-:S03]  /*13740*/  IMAD R176, R2, R176, UR49 ;  /* 0x0000003102b07e24 */ /* 0x000fc6000f8e02b0 */
[----:B------:R-:W-:Y:S01]  /*13750*/  R2UR UR7, R177 ;  /* 0x00000000b10772ca */ /* 0x000fe200000e0000 */
[----:B------:R-:W-:Y:S01]  /*13760*/  IMAD.MOV.U32 R177, RZ, RZ, 0x40000040 ;  /* 0x40000040ffb17424 */ /* 0x000fe200078e00ff */
[----:B------:R-:W-:Y:S02]  /*13770*/  R2UR UR6, R176 ;  /* 0x00000000b00672ca */ /* 0x000fe400000e0000 */
[----:B--2---:R-:W-:-:S05]  /*13780*/  SHF.R.U32.HI R178, RZ, 0x7, R178 ;  /* 0x00000007ffb27819 */ /* 0x004fca00000116b2 */
[----:B01----:R-:W-:Y:S02]  /*13790*/  VIADD R9, R178, 0x8 ;  /* 0x00000008b2097836 */ /* 0x003fe40000000000 */
[----:B------:R-:W-:-:S03]  /*137a0*/  IMAD.U32 R178, RZ, RZ, UR51 ;  /* 0x00000033ffb27e24 */ /* 0x000fc6000f8e00ff */
[----:B------:R0:W-:Y:S02]  /*137b0*/  BAR.SYNC.DEFER_BLOCKING R9, 0x100 ;  /* 0x000400090000751d */ /* 0x0001e40000010000 */
[----:B------:R-:W-:-:S04]  /*137c0*/  ISETP.NE.AND P1, PT, R178, 0x3, PT ;  /* 0x00000003b200780c */ /* 0x000fc80003f25270 */
        /* <DEDUP_REMOVED lines=43> */
.L_x_3010:
[----:B------:R-:W-:Y:S02]  /*13a80*/  VIADD R0, R0, 0x22860 ;  /* 0x0002286000007836 */ /* 0x000fe40000000000 */
[----:B------:R-:W-:Y:S02]  /*13a90*/  IMAD.U32 R9, RZ, RZ, UR47 ;  /* 0x0000002fff097e24 */ /* 0x000fe4000f8e00ff */
[----:B------:R-:W-:Y:S02]  /*13aa0*/  IMAD.MOV.U32 R213, RZ, RZ, R7 ;  /* 0x000000ffffd57224 */ /* 0x000fe400078e0007 */
[----:B------:R-:W-:Y:S01]  /*13ab0*/  IMAD.MOV.U32 R214, RZ, RZ, R6 ;  /* 0x000000ffffd67224 */ /* 0x000fe200078e0006 */
[----:B------:R-:W-:-:S04]  /*13ac0*/  PRMT R0, R9, 0x654, R0 ;  /* 0x0000065409007816 */ /* 0x000fc80000000000 */
[----:B------:R0:W-:Y:S01]  /*13ad0*/  SYNCS.ARRIVE.TRANS64.RED.A1T0 RZ, [R0+URZ], RZ ;  /* 0x000000ff00ff79a7 */ /* 0x0001e2000810043f */
[----:B------:R-:W-:Y:S05]  /*13ae0*/  @P0 BRA `(.L_x_3011) ;  /* 0xffffffd800a00947 */ /* 0x000fea000383ffff */
[----:B0-----:R-:W-:-:S07]  /*13af0*/  IMAD.MOV.U32 R0, RZ, RZ, R20 ;  /* 0x000000ffff007224 */ /* 0x001fce00078e0014 */
.L_x_2999:
[----:B------:R-:W3:Y:S02]  /*13b00*/  LDL R9, [R1+0x24] ;  /* 0x0000240001097983 */ /* 0x000ee40000100800 */
[----:B---3--:R-:W-:-:S13]  /*13b10*/  ISETP.GE.AND P0, PT, R0, R9, PT ;  /* 0x000000090000720c */ /* 0x008fda0003f06270 */
[----:B------:R-:W-:Y:S05]  /*13b20*/  @!P0 BRA `(.L_x_3012) ;  /* 0x0000003800148947 */ /* 0x000fea0003800000 */
[----:B------:R-:W-:Y:S02]  /*13b30*/  IMAD.MOV.U32 R213, RZ, RZ, R7 ;  /* 0x000000ffffd57224 */ /* 0x000fe400078e0007 */
[----:B------:R-:W-:-:S07]  /*13b40*/  IMAD.MOV.U32 R214, RZ, RZ, R6 ;  /* 0x000000ffffd67224 */ /* 0x000fce00078e0006 */
.L_x_3032:
        /* <DEDUP_REMOVED lines=8> */
[----:B------:R-:W-:Y:S06]  /*13bd0*/  @!P1 BRA `(.L_x_3013) ;  /* 0x0000000000049947 */ /* 0x000fec0003800000 */
[----:B------:R-:W-:Y:S01]  /*13be0*/  BPT.TRAP 0x1 ;  /* 0x000000040000795c */ /* 0x000fe20000300000 */
.L_x_3013:
[----:B------:R-:W-:Y:S01]  /*13bf0*/  IMAD R9, R2, 0x8, R23 ;  /* 0x0000000802097824 */ /* 0x000fe200078e0217 */
[----:B------:R-:W-:-:S04]  /*13c00*/  SHF.L.U32 R20, R202, 0x1f, RZ ;  /* 0x0000001fca147819 */ /* 0x000fc800000006ff */
[----:B------:R0:W1:Y:S01]  /*13c10*/  SYNCS.PHASECHK.TRANS64.TRYWAIT P0, [R9+URZ+0x22830], R20 ;  /* 0x02283014090075a7 */ /* 0x000062000800017f */
[----:B------:R-:W-:Y:S05]  /*13c20*/  @!P1 BRA `(.L_x_3014) ;  /* 0x0000000000049947 */ /* 0x000fea0003800000 */
[----:B------:R-:W-:Y:S01]  /*13c30*/  BPT.TRAP 0x1 ;  /* 0x000000040000795c */ /* 0x000fe20000300000 */
.L_x_3014:
[----:B------:R-:W-:Y:S02]  /*13c40*/  IMAD R154, R2, 0x300, R229 ;  /* 0x00000300029a7824 */ /* 0x000fe400078e02e5 */
[----:B------:R-:W-:Y:S01]  /*13c50*/  IMAD.MOV.U32 R155, RZ, RZ, 0x40000040 ;  /* 0x40000040ff9b7424 */ /* 0x000fe200078e00ff */
[----:B-1----:R-:W-:Y:S06]  /*13c60*/  @P0 BRA `(.L_x_3015) ;  /* 0x0000000000080947 */ /* 0x002fec0003800000 */
[----:B------:R-:W1:Y:S02]  /*13c70*/  SYNCS.PHASECHK.TRANS64.TRYWAIT P0, [R9+URZ+0x22830], R20 ;  /* 0x02283014090075a7 */ /* 0x000e64000800017f */
[----:B-1----:R-:W-:Y:S05]  /*13c80*/  @!P0 BRA `(.L_x_3016) ;  /* 0x00000128008c8947 */ /* 0x002fea0003800000 */
.L_x_3015:
        /* <DEDUP_REMOVED lines=43> */
.L_x_3017:
[----:B------:R-:W3:Y:S01]  /*13f40*/  LDL R6, [R1+0x4] ;  /* 0x0000040001067983 */ /* 0x000ee20000100800 */
[----:B------:R-:W4:Y:S08]  /*13f50*/  LDC R7, c[0x0][0x448] ;  /* 0x00011200ff077b82 */ /* 0x000f300000000800 */
[----:B------:R-:W5:Y:S01]  /*13f60*/  LDC R227, c[0x0][0x9e4] ;  /* 0x00027900ffe37b82 */ /* 0x000f620000000800 */
[----:B----4-:R-:W-:-:S13]  /*13f70*/  ISETP.NE.AND P0, PT, R7, 0x1, PT ;  /* 0x000000010700780c */ /* 0x010fda0003f05270 */
[----:B------:R-:W4:Y:S08]  /*13f80*/  @P0 LDC R215, c[0x0][0x44c] ;  /* 0x00011300ffd70b82 */ /* 0x000f300000000800 */
[----:B------:R-:W0:Y:S01]  /*13f90*/  @P0 LDC R7, c[0x0][0x450] ;  /* 0x00011400ff070b82 */ /* 0x000e220000000800 */
[----:B------:R-:W-:Y:S01]  /*13fa0*/  FMUL.FTZ R216, R188, UR39 ;  /* 0x00000027bcd87c20 */ /* 0x000fe20008410000 */
        /* <DEDUP_REMOVED lines=57> */
[----:B0-----:R-:W-:Y:S01]  /*14340*/  @P0 SHF.R.U32.HI R6, RZ, R7, R215 ;  /* 0x00000007ff060219 */ /* 0x001fe200000116d7 */
        /* <DEDUP_REMOVED lines=21> */
[----:B-----5:R-:W-:Y:S01]  /*144a0*/  ISETP.GE.AND P0, PT, R227, 0x1, PT ;  /* 0x00000001e300780c */ /* 0x020fe20003f06270 */
[----:B------:R-:W3:Y:S01]  /*144b0*/  MUFU.TANH R7, R7 ;  /* 0x0000000700077308 */ /* 0x000ee20000002400 */
[----:B------:R-:W-:-:S02]  /*144c0*/  VIADD R170, R9, 0x22840 ;  /* 0x0002284009aa7836 */ /* 0x000fc40000000000 */
[----:B------:R-:W-:-:S05]  /*144d0*/  IMAD.U32 R171, RZ, RZ, UR47 ;  /* 0x0000002fffab7e24 */ /* 0x000fca000f8e00ff */
[----:B------:R-:W4:Y:S01]  /*144e0*/  MUFU.TANH R152, R152 ;  /* 0x0000009800987308 */ /* 0x000f220000002400 */
[----:B------:R-:W-:-:S07]  /*144f0*/  PRMT R170, R171, 0x654, R170 ;  /* 0x00000654abaa7816 */ /* 0x000fce00000000aa */
[----:B------:R-:W0:Y:S08]  /*14500*/  MUFU.TANH R196, R196 ;  /* 0x000000c400c47308 */ /* 0x000e300000002400 */
[----:B------:R-:W0:Y:S08]  /*14510*/  MUFU.TANH R197, R197 ;  /* 0x000000c500c57308 */ /* 0x000e300000002400 */
[----:B------:R-:W0:Y:S08]  /*14520*/  MUFU.TANH R193, R193 ;  /* 0x000000c100c17308 */ /* 0x000e300000002400 */
[----:B------:R-:W0:Y:S01]  /*14530*/  MUFU.TANH R194, R194 ;  /* 0x000000c200c27308 */ /* 0x000e220000002400 */
[----:B------:R-:W-:Y:S01]  /*14540*/  VIADD R219, R219, UR50 ;  /* 0x00000032dbdb7c36 */ /* 0x000fe20008000000 */
[----:B------:R0:W-:Y:S06]  /*14550*/  SYNCS.ARRIVE.TRANS64.RED.A1T0 RZ, [R170+URZ], RZ ;  /* 0x000000ffaaff79a7 */ /* 0x0001ec000810043f */
        /* <DEDUP_REMOVED lines=18> */
[----:B0-----:R-:W-:-:S02]  /*14680*/  IMAD.IADD R199, R221, 0x1, R220 ;  /* 0x00000001ddc77824 */ /* 0x001fc400078e02dc */
[----:B------:R-:W-:Y:S01]  /*14690*/  IMAD.IADD R198, R221, 0x1, R219 ;  /* 0x00000001ddc67824 */ /* 0x000fe200078e02db */
[----:B---34-:R-:W-:Y:S06]  /*146a0*/  @!P0 BRA `(.L_x_3018) ;  /* 0x0000000000588947 */ /* 0x018fec0003800000 */
        /* <DEDUP_REMOVED lines=12> */
.L_x_3020:
[----:B------:R-:W-:-:S05]  /*14770*/  IMAD.U32 R227, RZ, RZ, UR38 ;  /* 0x00000026ffe37e24 */ /* 0x000fca000f8e00ff */
[----:B------:R-:W-:-:S13]  /*14780*/  ISETP.NE.AND P0, PT, R227, 0x1, PT ;  /* 0x00000001e300780c */ /* 0x000fda0003f05270 */
[----:B------:R-:W0:Y:S02]  /*14790*/  @P0 LDC.64 R170, c[0x0][0x9e8] ;  /* 0x00027a00ffaa0b82 */ /* 0x000e240000000a00 */
[----:B0-----:R-:W-:-:S05]  /*147a0*/  @P0 IMAD.HI.U32 R170, R221, R170, RZ ;  /* 0x000000aaddaa0227 */ /* 0x001fca00078e00ff */
[----:B------:R-:W-:-:S07]  /*147b0*/  @P0 SHF.R.U32.HI R221, RZ, R171, R170 ;  /* 0x000000abffdd0219 */ /* 0x000fce00000116aa */
.L_x_3021:
[----:B------:R-:W-:Y:S05]  /*147c0*/  BSYNC B0 ;  /* 0x0000000000007941 */ /* 0x000fea0003800000 */
.L_x_3019:
[----:B------:R-:W-:-:S04]  /*147d0*/  IMAD.IADD R170, R195, 0x1, -R207 ;  /* 0x00000001c3aa7824 */ /* 0x000fc800078e0acf */
[----:B------:R-:W-:-:S05]  /*147e0*/  IMAD R170, R221, R227, R170 ;  /* 0x000000e3ddaa7224 */ /* 0x000fca00078e02aa */
[----:B------:R-:W-:Y:S02]  /*147f0*/  VIADDMNMX R199, R170, R227, R199, PT ;  /* 0x000000e3aac77246 */ /* 0x000fe400038001c7 */
[----:B------:R-:W-:-:S07]  /*14800*/  VIMNMX R198, R198, R170, !PT ;  /* 0x000000aac6c67248 */ /* 0x000fce0007fe0100 */
.L_x_3018:
[C---:B------:R-:W-:Y:S01]  /*14810*/  ISETP.GE.AND P0, PT, R195.reuse, 0x1, PT ;  /* 0x00000001c300780c */ /* 0x040fe20003f06270 */
[----:B------:R-:W0:Y:S01]  /*14820*/  LDC R171, c[0x0][0x9e4] ;  /* 0x00027900ffab7b82 */ /* 0x000e220000000800 */
[----:B------:R-:W-:Y:S01]  /*14830*/  LOP3.LUT R16, R16, 0xfffdffff, RZ, 0xc0, !PT ;  /* 0xfffdffff10107812 */ /* 0x000fe200078ec0ff */
[----:B------:R-:W3:Y:S01]  /*14840*/  SHFL.IDX PT, R6, R6, 0x1, 0x1c1f ;  /* 0x003c1f0006067f89 */ /* 0x000ee200000e0000 */
[----:B------:R-:W-:-:S09]  /*14850*/  ISETP.GE.AND P2, PT, R195, 0x9, PT ;  /* 0x00000009c300780c */ /* 0x000fd20003f46270 */
[----:B------:R-:W-:Y:S02]  /*14860*/  @P0 LOP3.LUT R16, R16, 0x20000, RZ, 0xfc, !PT ;  /* 0x0002000010100812 */ /* 0x000fe400078efcff */
[----:B------:R-:W-:Y:S02]  /*14870*/  ISETP.GT.AND P0, PT, R198, RZ, !P0 ;  /* 0x000000ffc600720c */ /* 0x000fe40004704270 */
[----:B------:R-:W-:Y:S02]  /*14880*/  LOP3.LUT R16, R16, 0xfffffffd, RZ, 0xc0, !PT ;  /* 0xfffffffd10107812 */ /* 0x000fe400078ec0ff */
[----:B------:R-:W-:Y:S02]  /*14890*/  ISETP.LT.OR P1, PT, R199, 0x1, P0 ;  /* 0x00000001c700780c */ /* 0x000fe40000721670 */
[----:B------:R-:W-:Y:S02]  /*148a0*/  ISETP.GE.AND P0, PT, R195, 0x2, PT ;  /* 0x00000002c300780c */ /* 0x000fe40003f06270 */
[----:B------:R-:W-:-:S02]  /*148b0*/  FSEL R170, R7, -INF , !P1 ;  /* 0xff80000007aa7808 */ /* 0x000fc40004800000 */
[----:B------:R-:W-:Y:S02]  /*148c0*/  ISETP.GT.AND P1, PT, R198, 0x1, !P0 ;  /* 0x00000001c600780c */ /* 0x000fe40004724270 */
[----:B------:R-:W-:Y:S01]  /*148d0*/  @P2 LOP3.LUT R16, R16, 0x2, RZ, 0xfc, !PT ;  /* 0x0000000210102812 */ /* 0x000fe200078efcff */
[--C-:B---3--:R-:W-:Y:S01]  /*148e0*/  IMAD.IADD R220, R220, 0x1, R6.reuse ;  /* 0x00000001dcdc7824 */ /* 0x108fe200078e0206 */
[----:B------:R-:W-:Y:S01]  /*148f0*/  ISETP.LT.OR P1, PT, R199, 0x2, P1 ;  /* 0x00000002c700780c */ /* 0x000fe20000f21670 */
[----:B------:R-:W-:Y:S01]  /*14900*/  IMAD.IADD R219, R219, 0x1, R6 ;  /* 0x00000001dbdb7824 */ /* 0x000fe200078e0206 */
[----:B------:R-:W-:Y:S02]  /*14910*/  LOP3.LUT R16, R16, 0xfffffffb, RZ, 0xc0, !PT ;  /* 0xfffffffb10107812 */ /* 0x000fe400078ec0ff */
[----:B------:R-:W-:Y:S02]  /*14920*/  FSEL R152, R152, -INF , !P1 ;  /* 0xff80000098987808 */ /* 0x000fe40004800000 */
[----:B------:R-:W-:-:S02]  /*14930*/  ISETP.GT.AND P1, PT, R198, 0x8, !P2 ;  /* 0x00000008c600780c */ /* 0x000fc40005724270 */
[----:B------:R-:W-:Y:S02]  /*14940*/  ISETP.GE.AND P2, PT, R195, 0xa, PT ;  /* 0x0000000ac300780c */ /* 0x000fe40003f46270 */
[----:B------:R-:W-:-:S04]  /*14950*/  ISETP.LT.OR P1, PT, R199, 0x9, P1 ;  /* 0x00000009c700780c */ /* 0x000fc80000f21670 */
        /* <DEDUP_REMOVED lines=115> */
[----:B0-----:R-:W-:-:S13]  /*15090*/  ISETP.GE.AND P6, PT, R171, 0x1, PT ;  /* 0x00000001ab00780c */ /* 0x001fda0003fc6270 */
[----:B------:R-:W-:Y:S05]  /*150a0*/  @!P6 BRA `(.L_x_3022) ;  /* 0x000000000058e947 */ /* 0x000fea0003800000 */
        /* <DEDUP_REMOVED lines=12> */
.L_x_3024:
[----:B------:R-:W-:-:S05]  /*15170*/  IMAD.U32 R198, RZ, RZ, UR38 ;  /* 0x00000026ffc67e24 */ /* 0x000fca000f8e00ff */
[----:B------:R-:W-:-:S13]  /*15180*/  ISETP.NE.AND P6, PT, R198, 0x1, PT ;  /* 0x00000001c600780c */ /* 0x000fda0003fc5270 */
[----:B------:R-:W0:Y:S02]  /*15190*/  @P6 LDC.64 R6, c[0x0][0x9e8] ;  /* 0x00027a00ff066b82 */ /* 0x000e240000000a00 */
[----:B0-----:R-:W-:-:S05]  /*151a0*/  @P6 IMAD.HI.U32 R6, R171, R6, RZ ;  /* 0x00000006ab066227 */ /* 0x001fca00078e00ff */
[----:B------:R-:W-:-:S07]  /*151b0*/  @P6 SHF.R.U32.HI R171, RZ, R7, R6 ;  /* 0x00000007ffab6219 */ /* 0x000fce0000011606 */
.L_x_3025:
[----:B------:R-:W-:Y:S05]  /*151c0*/  BSYNC B0 ;  /* 0x0000000000007941 */ /* 0x000fea0003800000 */
.L_x_3023:
[----:B------:R-:W-:-:S04]  /*151d0*/  IMAD.IADD R195, R195, 0x1, -R207 ;  /* 0x00000001c3c37824 */ /* 0x000fc800078e0acf */
[----:B------:R-:W-:-:S05]  /*151e0*/  IMAD R195, R171, R198, R195 ;  /* 0x000000c6abc37224 */ /* 0x000fca00078e02c3 */
[----:B------:R-:W-:Y:S02]  /*151f0*/  VIADDMNMX R220, R195, R198, R220, PT ;  /* 0x000000c6c3dc7246 */ /* 0x000fe400038001dc */
[----:B------:R-:W-:-:S07]  /*15200*/  VIMNMX R219, R219, R195, !PT ;  /* 0x000000c3dbdb7248 */ /* 0x000fce0007fe0100 */
.L_x_3022:
[----:B------:R-:W-:Y:S01]  /*15210*/  ISETP.GT.AND P0, PT, R219, 0x1, !P0 ;  /* 0x00000001db00780c */ /* 0x000fe20004704270 */
[----:B------:R-:W-:Y:S01]  /*15220*/  UMOV UR48, UR41 ;  /* 0x0000002900307c82 */ /* 0x000fe20008000000 */
[----:B------:R-:W-:Y:S01]  /*15230*/  LOP3.LUT P6, RZ, R16, 0x20, RZ, 0xc0, !PT ;  /* 0x0000002010ff7812 */ /* 0x000fe200078cc0ff */
[----:B------:R-:W-:Y:S01]  /*15240*/  IMAD.U32 R221, RZ, RZ, UR51 ;  /* 0x00000033ffdd7e24 */ /* 0x000fe2000f8e00ff */
        /* <DEDUP_REMOVED lines=34> */
[----:B------:R-:W-:Y:S02]  /*15470*/  ISETP.GT.AND P1, PT, R219, 0x48, !P1 ;  /* 0x00000048db00780c */ /* 0x000fe40004f24270 */
[----:B------:R-:W-:Y:S02]  /*15480*/  FSEL R165, R165, -INF , !P0 ;  /* 0xff800000a5a57808 */ /* 0x000fe40004000000 */
[----:B------:R-:W-:Y:S02]  /*15490*/  LOP3.LUT P0, RZ, R16, 0x10000, RZ, 0xc0, !PT ;  /* 0x0001000010ff7812 */ /* 0x000fe4000780c0ff */
[----:B------:R-:W-:Y:S02]  /*154a0*/  FMNMX.FTZ R6, R180, R6, !PT ;  /* 0x00000006b4067209 */ /* 0x000fe40007810000 */
[----:B------:R-:W-:Y:S02]  /*154b0*/  ISETP.GT.AND P0, PT, R219, 0x19, !P0 ;  /* 0x00000019db00780c */ /* 0x000fe40004704270 */
[----:B------:R-:W-:-:S02]  /*154c0*/  ISETP.LT.OR P1, PT, R220, 0x49, P1 ;  /* 0x00000049dc00780c */ /* 0x000fc40000f21670 */
[----:B------:R-:W-:Y:S02]  /*154d0*/  ISETP.LT.OR P0, PT, R220, 0x1a, P0 ;  /* 0x0000001adc00780c */ /* 0x000fe40000701670 */
[----:B------:R-:W-:Y:S02]  /*154e0*/  FMNMX.FTZ R6, R181, R6, !PT ;  /* 0x00000006b5067209 */ /* 0x000fe40007810000 */
[----:B------:R-:W-:Y:S02]  /*154f0*/  FSEL R166, R166, -INF , !P0 ;  /* 0xff800000a6a67808 */ /* 0x000fe40004000000 */
[----:B------:R-:W-:Y:S02]  /*15500*/  LOP3.LUT P0, RZ, R16, 0x8000, RZ, 0xc0, !PT ;  /* 0x0000800010ff7812 */ /* 0x000fe4000780c0ff */
[----:B------:R-:W-:Y:S02]  /*15510*/  FSEL R188, R188, -INF , !P1 ;  /* 0xff800000bcbc7808 */ /* 0x000fe40004800000 */
[----:B------:R-:W-:-:S02]  /*15520*/  ISETP.GT.AND P0, PT, R219, 0x20, !P0 ;  /* 0x00000020db00780c */ /* 0x000fc40004704270 */
[----:B------:R-:W-:Y:S02]  /*15530*/  FMNMX.FTZ R6, R184, R6, !PT ;  /* 0x00000006b8067209 */ /* 0x000fe40007810000 */
[----:B------:R-:W-:Y:S02]  /*15540*/  ISETP.LT.OR P0, PT, R220, 0x21, P0 ;  /* 0x00000021dc00780c */ /* 0x000fe40000701670 */
[C---:B------:R-:W-:Y:S02]  /*15550*/  LOP3.LUT P1, RZ, R16.reuse, 0x20000, RZ, 0xc0, !PT ;  /* 0x0002000010ff7812 */ /* 0x040fe4000782c0ff */
[----:B-1----:R-:W-:Y:S02]  /*15560*/  FSEL R169, R169, -INF , !P0 ;  /* 0xff800000a9a97808 */ /* 0x002fe40004000000 */
[----:B------:R-:W-:Y:S02]  /*15570*/  LOP3.LUT P0, RZ, R16, 0x4000, RZ, 0xc0, !PT ;  /* 0x0000400010ff7812 */ /* 0x000fe4000780c0ff */
[----:B------:R-:W-:-:S02]  /*15580*/  FMNMX.FTZ R6, R185, R6, !PT ;  /* 0x00000006b9067209 */ /* 0x000fc40007810000 */
[C---:B------:R-:W-:Y:S02]  /*15590*/  ISETP.GT.AND P0, PT, R219.reuse, 0x21, !P0 ;  /* 0x00000021db00780c */ /* 0x040fe40004704270 */
[----:B------:R-:W-:Y:S02]  /*155a0*/  ISETP.GT.AND P1, PT, R219, RZ, !P1 ;  /* 0x000000ffdb00720c */ /* 0x000fe40004f24270 */
[----:B------:R-:W-:Y:S02]  /*155b0*/  ISETP.LT.OR P0, PT, R220, 0x22, P0 ;  /* 0x00000022dc00780c */ /* 0x000fe40000701670 */
[----:B------:R-:W-:Y:S02]  /*155c0*/  FMNMX.FTZ R6, R216, R6, !PT ;  /* 0x00000006d8067209 */ /* 0x000fe40007810000 */
[----:B------:R-:W-:Y:S02]  /*155d0*/  FSEL R215, R215, -INF , !P0 ;  /* 0xff800000d7d77808 */ /* 0x000fe40004000000 */
[----:B------:R-:W-:-:S02]  /*155e0*/  LOP3.LUT P0, RZ, R16, 0x2000, RZ, 0xc0, !PT ;  /* 0x0000200010ff7812 */ /* 0x000fc4000780c0ff */
[C---:B------:R-:W-:Y:S02]  /*155f0*/  ISETP.LT.OR P1, PT, R220.reuse, 0x1, P1 ;  /* 0x00000001dc00780c */ /* 0x040fe40000f21670 */
[----:B------:R-:W-:Y:S02]  /*15600*/  ISETP.GT.AND P0, PT, R219, 0x28, !P0 ;  /* 0x00000028db00780c */ /* 0x000fe40004704270 */
[----:B------:R-:W-:Y:S02]  /*15610*/  FMNMX.FTZ R6, R217, R6, !PT ;  /* 0x00000006d9067209 */ /* 0x000fe40007810000 */
[----:B------:R-:W-:Y:S02]  /*15620*/  ISETP.LT.OR P0, PT, R220, 0x29, P0 ;  /* 0x00000029dc00780c */ /* 0x000fe40000701670 */
[----:B------:R-:W-:Y:S02]  /*15630*/  FSEL R153, R153, -INF , !P1 ;  /* 0xff80000099997808 */ /* 0x000fe40004800000 */
        /* <DEDUP_REMOVED lines=18> */
[----:B------:R-:W-:Y:S01]  /*15760*/  FMNMX.FTZ R195, R158, R195, !PT ;  /* 0x000000c39ec37209 */ /* 0x000fe20007810000 */
[----:B------:R-:W0:Y:S01]  /*15770*/  SHFL.BFLY PT, R7, R6, 0x2, 0x1f ;  /* 0x0c401f0006077f89 */ /* 0x000e2200000e0000 */
        /* <DEDUP_REMOVED lines=15> */
[----:B0-----:R-:W-:Y:S02]  /*15870*/  FMNMX.FTZ R6, R6, R7, !PT ;  /* 0x0000000706067209 */ /* 0x001fe40007810000 */
[----:B------:R-:W-:Y:S02]  /*15880*/  FMNMX.FTZ R195, R174, R195, !PT ;  /* 0x000000c3aec37209 */ /* 0x000fe40007810000 */
[----:B------:R-:W-:Y:S01]  /*15890*/  FSEL R183, R183, -INF , !P0 ;  /* 0xff800000b7b77808 */ /* 0x000fe20004000000 */
[----:B------:R-:W0:Y:S01]  /*158a0*/  SHFL.BFLY PT, R7, R6, 0x1, 0x1f ;  /* 0x0c201f0006077f89 */ /* 0x000e2200000e0000 */
[----:B------:R-:W-:-:S02]  /*158b0*/  LOP3.LUT P0, RZ, R16, 0x80, RZ, 0xc0, !PT ;  /* 0x0000008010ff7812 */ /* 0x000fc4000780c0ff */
[----:B------:R-:W-:Y:S02]  /*158c0*/  FMNMX.FTZ R195, R175, R195, !PT ;  /* 0x000000c3afc37209 */ /* 0x000fe40007810000 */
[----:B------:R-:W-:Y:S02]  /*158d0*/  ISETP.GT.AND P0, PT, R219, 0x40, !P0 ;  /* 0x00000040db00780c */ /* 0x000fe40004704270 */
[----:B------:R-:W-:Y:S02]  /*158e0*/  FMNMX.FTZ R195, R178, R195, !PT ;  /* 0x000000c3b2c37209 */ /* 0x000fe40007810000 */
[----:B------:R-:W-:Y:S02]  /*158f0*/  ISETP.LT.OR P0, PT, R220, 0x41, P0 ;  /* 0x00000041dc00780c */ /* 0x000fe40000701670 */
[----:B------:R-:W-:Y:S02]  /*15900*/  LOP3.LUT P6, RZ, R16, 0x40, RZ, 0xc0, !PT ;  /* 0x0000004010ff7812 */ /* 0x000fe400078cc0ff */
[----:B------:R-:W-:-:S02]  /*15910*/  FMNMX.FTZ R195, R179, R195, !PT ;  /* 0x000000c3b3c37209 */ /* 0x000fc40007810000 */
[----:B------:R-:W-:Y:S02]  /*15920*/  FSEL R186, R186, -INF , !P0 ;  /* 0xff800000baba7808 */ /* 0x000fe40004000000 */
[----:B------:R-:W-:Y:S02]  /*15930*/  ISETP.GT.AND P0, PT, R219, 0x41, !P6 ;  /* 0x00000041db00780c */ /* 0x000fe40007704270 */
[----:B------:R-:W-:Y:S02]  /*15940*/  FMNMX.FTZ R195, R182, R195, !PT ;  /* 0x000000c3b6c37209 */ /* 0x000fe40007810000 */
[----:B------:R-:W-:Y:S02]  /*15950*/  ISETP.LT.OR P0, PT, R220, 0x42, P0 ;  /* 0x00000042dc00780c */ /* 0x000fe40000701670 */
[----:B------:R-:W-:Y:S02]  /*15960*/  FMNMX.FTZ R195, R183, R195, !PT ;  /* 0x000000c3b7c37209 */ /* 0x000fe40007810000 */
[----:B------:R-:W-:-:S02]  /*15970*/  FSEL R187, R187, -INF , !P0 ;  /* 0xff800000bbbb7808 */ /* 0x000fc40004000000 */
[C---:B------:R-:W-:Y:S02]  /*15980*/  ISETP.GT.AND P2, PT, R219.reuse, 0x49, !P2 ;  /* 0x00000049db00780c */ /* 0x040fe40005744270 */
[----:B------:R-:W-:Y:S02]  /*15990*/  FMNMX.FTZ R195, R186, R195, !PT ;  /* 0x000000c3bac37209 */ /* 0x000fe40007810000 */
[----:B------:R-:W-:Y:S02]  /*159a0*/  ISETP.LT.OR P2, PT, R220, 0x4a, P2 ;  /* 0x0000004adc00780c */ /* 0x000fe40001741670 */
[----:B------:R-:W-:Y:S02]  /*159b0*/  ISETP.GT.AND P3, PT, R219, 0x50, !P3 ;  /* 0x00000050db00780c */ /* 0x000fe40005f64270 */
[----:B------:R-:W-:Y:S02]  /*159c0*/  FMNMX.FTZ R195, R187, R195, !PT ;  /* 0x000000c3bbc37209 */ /* 0x000fe40007810000 */
[----:B0-----:R-:W-:-:S02]  /*159d0*/  FMNMX.FTZ R6, R6, R7, !PT ;  /* 0x0000000706067209 */ /* 0x001fc40007810000 */
[----:B------:R-:W-:Y:S02]  /*159e0*/  FSEL R189, R189, -INF , !P2 ;  /* 0xff800000bdbd7808 */ /* 0x000fe40005000000 */
[----:B------:R-:W-:Y:S01]  /*159f0*/  ISETP.LT.OR P3, PT, R220, 0x51, P3 ;  /* 0x00000051dc00780c */ /* 0x000fe20001f61670 */
[----:B------:R-:W-:Y:S01]  /*15a00*/  FMUL.FTZ R171, R6, UR48 ;  /* 0x0000003006ab7c20 */ /* 0x000fe20008410000 */
[----:B------:R-:W-:Y:S02]  /*15a10*/  ISETP.GT.AND P4, PT, R219, 0x51, !P4 ;  /* 0x00000051db00780c */ /* 0x000fe40006784270 */
[----:B------:R-:W-:Y:S02]  /*15a20*/  FMNMX.FTZ R195, R188, R195, !PT ;  /* 0x000000c3bcc37209 */ /* 0x000fe40007810000 */
[----:B------:R-:W-:Y:S02]  /*15a30*/  FSETP.NEU.FTZ.AND P0, PT, R6, -INF , PT ;  /* 0xff8000000600780b */ /* 0x000fe40003f1d000 */
[----:B------:R-:W-:-:S02]  /*15a40*/  LOP3.LUT P6, RZ, R16, 0x1, RZ, 0xc0, !PT ;  /* 0x0000000110ff7812 */ /* 0x000fc400078cc0ff */
[----:B------:R-:W-:Y:S02]  /*15a50*/  FSEL R191, R191, -INF , !P3 ;  /* 0xff800000bfbf7808 */ /* 0x000fe40005800000 */
[----:B------:R-:W-:Y:S02]  /*15a60*/  ISETP.GT.AND P5, PT, R219, 0x58, !P5 ;  /* 0x00000058db00780c */ /* 0x000fe40006fa4270 */
[----:B------:R-:W-:Y:S02]  /*15a70*/  ISETP.LT.OR P4, PT, R220, 0x52, P4 ;  /* 0x00000052dc00780c */ /* 0x000fe40002781670 */
[----:B------:R-:W-:Y:S02]  /*15a80*/  FMNMX.FTZ R195, R189, R195, !PT ;  /* 0x000000c3bdc37209 */ /* 0x000fe40007810000 */
[----:B------:R-:W-:Y:S02]  /*15a90*/  FSEL R7, R6, RZ, P0 ;  /* 0x000000ff06077208 */ /* 0x000fe40000000000 */
[----:B------:R-:W-:-:S02]  /*15aa0*/  FSEL R171, R171, RZ, P0 ;  /* 0x000000ffabab7208 */ /* 0x000fc40000000000 */
[----:B------:R-:W-:Y:S01]  /*15ab0*/  ISETP.GT.AND P0, PT, R219, 0x59, !P6 ;  /* 0x00000059db00780c */ /* 0x000fe20007704270 */
[----:B------:R-:W-:Y:S01]  /*15ac0*/  FADD.FTZ R7, -R7, R214 ;  /* 0x000000d607077221 */ /* 0x000fe20000010100 */
[----:B------:R-:W-:Y:S01]  /*15ad0*/  ISETP.LT.OR P5, PT, R220, 0x59, P5 ;  /* 0x00000059dc00780c */ /* 0x000fe20002fa1670 */
[--C-:B------:R-:W-:Y:S01]  /*15ae0*/  FFMA.FTZ R170, R170, UR48, -R171.reuse ;  /* 0x00000030aaaa7c23 */ /* 0x100fe200080108ab */
[----:B------:R-:W-:Y:S01]  /*15af0*/  FSEL R190, R190, -INF , !P4 ;  /* 0xff800000bebe7808 */ /* 0x000fe20006000000 */
[--C-:B------:R-:W-:Y:S01]  /*15b00*/  FFMA.FTZ R152, R152, UR48, -R171.reuse ;  /* 0x0000003098987c23 */ /* 0x100fe200080108ab */
[----:B------:R-:W-:Y:S01]  /*15b10*/  FMNMX.FTZ R195, R191, R195, !PT ;  /* 0x000000c3bfc37209 */ /* 0x000fe20007810000 */
[--C-:B------:R-:W-:Y:S01]  /*15b20*/  FFMA.FTZ R155, R155, UR48, -R171.reuse ;  /* 0x000000309b9b7c23 */ /* 0x100fe200080108ab */
[----:B------:R-:W-:Y:S01]  /*15b30*/  ISETP.LT.OR P0, PT, R220, 0x5a, P0 ;  /* 0x0000005adc00780c */ /* 0x000fe20000701670 */
        /* <DEDUP_REMOVED lines=26> */
[----:B------:R-:W-:Y:S01]  /*15ce0*/  FMUL.FTZ R7, R7, UR48 ;  /* 0x0000003007077c20 */ /* 0x000fe20008410000 */
[----:B------:R-:W0:Y:S01]  /*15cf0*/  SHFL.BFLY PT, R197, R195, 0x2, 0x1f ;  /* 0x0c401f00c3c57f89 */ /* 0x000e2200000e0000 */
[----:B------:R-:W-:Y:S01]  /*15d00*/  MUFU.EX2 R220, R170 ;  /* 0x000000aa00dc7308 */ /* 0x000fe20000000800 */
[----:B------:R-:W-:-:S07]  /*15d10*/  ISETP.NE.AND P6, PT, R221, 0x3, PT ;  /* 0x00000003dd00780c */ /* 0x000fce0003fc5270 */
[----:B------:R-:W-:Y:S08]  /*15d20*/  MUFU.EX2 R170, R180 ;  /* 0x000000b400aa7308 */ /* 0x000ff00000000800 */
[----:B------:R-:W1:Y:S01]  /*15d30*/  MUFU.EX2 R180, R7 ;  /* 0x0000000700b47308 */ /* 0x000e620000000800 */
[----:B0-----:R-:W-:-:S07]  /*15d40*/  FMNMX.FTZ R197, R195, R197, !PT ;  /* 0x000000c5c3c57209 */ /* 0x001fce0007810000 */
[----:B------:R0:W3:Y:S08]  /*15d50*/  MUFU.EX2 R219, R152 ;  /* 0x0000009800db7308 */ /* 0x0000f00000000800 */
[----:B------:R-:W4:Y:S01]  /*15d60*/  MUFU.EX2 R155, R155 ;  /* 0x0000009b009b7308 */ /* 0x000f220000000800 */
[----:B0-----:R-:W0:Y:S01]  /*15d70*/  SHFL.BFLY PT, R152, R197, 0x1, 0x1f ;  /* 0x0c201f00c5987f89 */ /* 0x001e2200000e0000 */
[----:B-1----:R-:W-:Y:S01]  /*15d80*/  FFMA.FTZ R214, R180, R8, R220 ;  /* 0x00000008b4d67223 */ /* 0x002fe200000100dc */
[-C--:B------:R-:W-:Y:S01]  /*15d90*/  FMUL.FTZ R24, R24, R180.reuse ;  /* 0x000000b418187220 */ /* 0x080fe20000410000 */
[-C--:B------:R-:W-:Y:S01]  /*15da0*/  FMUL.FTZ R25, R25, R180.reuse ;  /* 0x000000b419197220 */ /* 0x080fe20000410000 */
[-C--:B------:R-:W-:Y:S01]  /*15db0*/  FMUL.FTZ R28, R28, R180.reuse ;  /* 0x000000b41c1c7220 */ /* 0x080fe20000410000 */
[-C--:B------:R-:W-:Y:S01]  /*15dc0*/  FMUL.FTZ R29, R29, R180.reuse ;  /* 0x000000b41d1d7220 */ /* 0x080fe20000410000 */
        /* <DEDUP_REMOVED lines=11> */
[-C--:B------:R-:W-:Y:S01]  /*15e80*/  FMUL.FTZ R45, R45, R180.reuse ;  /* 0x000000b42d2d7220 */ /* 0x080fe20000410000 */
[-C--:B------:R-:W-:Y:S01]  /*15e90*/  FMUL.FTZ R48, R48, R180.reuse ;  /* 0x000000b430307220 */ /* 0x080fe20000410000 */
[-C--:B------:R-:W-:Y:S01]  /*15ea0*/  FMUL.FTZ R49, R49, R180.reuse ;  /* 0x000000b431317220 */ /* 0x080fe20000410000 */
[-C--:B------:R-:W-:Y:S01]  /*15eb0*/  FMUL.FTZ R52, R52, R180.reuse ;  /* 0x000000b434347220 */ /* 0x080fe20000410000 */
[-C--:B------:R-:W-:Y:S01]  /*15ec0*/  FMUL.FTZ R53, R53, R180.reuse ;  /* 0x000000b435357220 */ /* 0x080fe20000410000 */
[----:B------:R-:W-:Y:S01]  /*15ed0*/  FMUL.FTZ R56, R56, R180 ;  /* 0x000000b438387220 */ /* 0x000fe20000410000 */
[----:B------:R-:W4:Y:S01]  /*15ee0*/  MUFU.EX2 R160, R160 ;  /* 0x000000a000a07308 */ /* 0x000f220000000800 */
[----:B-1----:R-:W-:Y:S01]  /*15ef0*/  FADD.FTZ R214, R156, R214 ;  /* 0x000000d69cd67221 */ /* 0x002fe20000010000 */
[----:B0-----:R-:W-:Y:S01]  /*15f00*/  FMNMX.FTZ R7, R197, R152, !PT ;  /* 0x00000098c5077209 */ /* 0x001fe20007810000 */
[-C--:B------:R-:W-:Y:S01]  /*15f10*/  FMUL.FTZ R57, R57, R180.reuse ;  /* 0x000000b439397220 */ /* 0x080fe20000410000 */
[-C--:B------:R-:W-:Y:S01]  /*15f20*/  FMUL.FTZ R60, R60, R180.reuse ;  /* 0x000000b43c3c7220 */ /* 0x080fe20000410000 */
[-C--:B------:R-:W-:Y:S01]  /*15f30*/  FMUL.FTZ R61, R61, R180.reuse ;  /* 0x000000b43d3d7220 */ /* 0x080fe20000410000 */
[C---:B------:R-:W-:Y:S01]  /*15f40*/  FSETP.NEU.FTZ.AND P0, PT, R7.reuse, -INF , PT ;  /* 0xff8000000700780b */ /* 0x040fe20003f1d000 */
[----:B------:R-:W-:Y:S01]  /*15f50*/  FMUL.FTZ R152, R7, UR48 ;  /* 0x0000003007987c20 */ /* 0x000fe20008410000 */
[----:B------:R-:W0:Y:S01]  /*15f60*/  MUFU.EX2 R163, R163 ;  /* 0x000000a300a37308 */ /* 0x000e220000000800 */
[----:B---3--:R-:W-:Y:S01]  /*15f70*/  FADD.FTZ R214, R159, R214 ;  /* 0x000000d69fd67221 */ /* 0x008fe20000010000 */
[-C--:B------:R-:W-:Y:S01]  /*15f80*/  FMUL.FTZ R64, R64, R180.reuse ;  /* 0x000000b440407220 */ /* 0x080fe20000410000 */
[-C--:B------:R-:W-:Y:S01]  /*15f90*/  FMUL.FTZ R65, R65, R180.reuse ;  /* 0x000000b441417220 */ /* 0x080fe20000410000 */
[----:B------:R-:W-:Y:S01]  /*15fa0*/  FSEL R152, R152, RZ, P0 ;  /* 0x000000ff98987208 */ /* 0x000fe20000000000 */
[-C--:B------:R-:W-:Y:S01]  /*15fb0*/  FMUL.FTZ R68, R68, R180.reuse ;  /* 0x000000b444447220 */ /* 0x080fe20000410000 */
[-C--:B------:R-:W-:Y:S01]  /*15fc0*/  FMUL.FTZ R69, R69, R180.reuse ;  /* 0x000000b445457220 */ /* 0x080fe20000410000 */
[----:B------:R-:W-:Y:S01]  /*15fd0*/  FMUL.FTZ R72, R72, R180 ;  /* 0x000000b448487220 */ /* 0x000fe20000410000 */
[----:B------:R-:W1:Y:S01]  /*15fe0*/  MUFU.EX2 R164, R164 ;  /* 0x000000a400a47308 */ /* 0x000e620000000800 */
[----:B----4-:R-:W-:Y:S01]  /*15ff0*/  FADD.FTZ R214, R160, R214 ;  /* 0x000000d6a0d67221 */ /* 0x010fe20000010000 */
[--C-:B------:R-:W-:Y:S01]  /*16000*/  FFMA.FTZ R199, R153, UR48, -R152.reuse ;  /* 0x0000003099c77c23 */ /* 0x100fe20008010898 */
[--C-:B------:R-:W-:Y:S01]  /*16010*/  FFMA.FTZ R153, R158, UR48, -R152.reuse ;  /* 0x000000309e997c23 */ /* 0x100fe20008010898 */
[--C-:B------:R-:W-:Y:S01]  /*16020*/  FFMA.FTZ R8, R154, UR48, -R152.reuse ;  /* 0x000000309a087c23 */ /* 0x100fe20008010898 */
[----:B------:R-:W-:Y:S01]  /*16030*/  F2FP.BF16.F32.PACK_AB R154, R156, R155 ;  /* 0x0000009b9c9a723e */ /* 0x000fe200000010ff */
[----:B------:R-:W-:Y:S01]  /*16040*/  FFMA.FTZ R198, R157, UR48, -R152 ;  /* 0x000000309dc67c23 */ /* 0x000fe20008010898 */
[----:B------:R-:W-:Y:S01]  /*16050*/  F2FP.BF16.F32.PACK_AB R156, R160, R159 ;  /* 0x0000009fa09c723e */ /* 0x000fe200000010ff */
[----:B------:R-:W3:Y:S01]  /*16060*/  MUFU.EX2 R167, R167 ;  /* 0x000000a700a77308 */ /* 0x000ee20000000800 */
        /* <DEDUP_REMOVED lines=8> */
[C---:B-1----:R-:W-:Y:S01]  /*160f0*/  FADD.FTZ R214, R164.reuse, R214 ;  /* 0x000000d6a4d67221 */ /* 0x042fe20000010000 */
[----:B------:R-:W-:Y:S01]  /*16100*/  F2FP.BF16.F32.PACK_AB R158, R164, R163 ;  /* 0x000000a3a49e723e */ /* 0x000fe200000010ff */
[--C-:B------:R-:W-:Y:S01]  /*16110*/  FFMA.FTZ R165, R174, UR48, -R152.reuse ;  /* 0x00000030aea57c23 */ /* 0x100fe20008010898 */
[--C-:B------:R-:W-:Y:S01]  /*16120*/  FFMA.FTZ R175, R175, UR48, -R152.reuse ;  /* 0x00000030afaf7c23 */ /* 0x100fe20008010898 */
[--C-:B------:R-:W-:Y:S01]  /*16130*/  FFMA.FTZ R178, R178, UR48, -R152.reuse ;  /* 0x00000030b2b27c23 */ /* 0x100fe20008010898 */
[--C-:B------:R-:W-:Y:S01]  /*16140*/  FFMA.FTZ R179, R179, UR48, -R152.reuse ;  /* 0x00000030b3b37c23 */ /* 0x100fe20008010898 */
[----:B------:R-:W-:Y:S01]  /*16150*/  FFMA.FTZ R182, R182, UR48, -R152 ;  /* 0x00000030b6b67c23 */ /* 0x000fe20008010898 */
[----:B------:R-:W1:Y:S01]  /*16160*/  MUFU.EX2 R172, R172 ;  /* 0x000000ac00ac7308 */ /* 0x000e620000000800 */
[----:B---3--:R-:W-:Y:S01]  /*16170*/  FADD.FTZ R214, R167, R214 ;  /* 0x000000d6a7d67221 */ /* 0x008fe20000010000 */
[--C-:B------:R-:W-:Y:S01]  /*16180*/  FFMA.FTZ R183, R183, UR48, -R152.reuse ;  /* 0x00000030b7b77c23 */ /* 0x100fe20008010898 */
[--C-:B------:R-:W-:Y:S01]  /*16190*/  FFMA.FTZ R186, R186, UR48, -R152.reuse ;  /* 0x00000030baba7c23 */ /* 0x100fe20008010898 */
[--C-:B------:R-:W-:Y:S01]  /*161a0*/  FFMA.FTZ R187, R187, UR48, -R152.reuse ;  /* 0x00000030bbbb7c23 */ /* 0x100fe20008010898 */
[--C-:B------:R-:W-:Y:S01]  /*161b0*/  FFMA.FTZ R188, R188, UR48, -R152.reuse ;  /* 0x00000030bcbc7c23 */ /* 0x100fe20008010898 */
[--C-:B------:R-:W-:Y:S01]  /*161c0*/  FFMA.FTZ R189, R189, UR48, -R152.reuse ;  /* 0x00000030bdbd7c23 */ /* 0x100fe20008010898 */
[----:B------:R-:W-:Y:S01]  /*161d0*/  FFMA.FTZ R191, R191, UR48, -R152 ;  /* 0x00000030bfbf7c23 */ /* 0x000fe20008010898 */
[----:B------:R-:W3:Y:S01]  /*161e0*/  MUFU.EX2 R173, R173 ;  /* 0x000000ad00ad7308 */ /* 0x000ee20000000800 */
[C---:B0-----:R-:W-:Y:S01]  /*161f0*/  FADD.FTZ R214, R168.reuse, R214 ;  /* 0x000000d6a8d67221 */ /* 0x041fe20000010000 */
[----:B------:R-:W-:Y:S01]  /*16200*/  F2FP.BF16.F32.PACK_AB R160, R168, R167 ;  /* 0x000000a7a8a0723e */ /* 0x000fe200000010ff */
[--C-:B------:R-:W-:Y:S01]  /*16210*/  FFMA.FTZ R190, R190, UR48, -R152.reuse ;  /* 0x00000030bebe7c23 */ /* 0x100fe20008010898 */
[--C-:B------:R-:W-:Y:S01]  /*16220*/  FFMA.FTZ R193, R193, UR48, -R152.reuse ;  /* 0x00000030c1c17c23 */ /* 0x100fe20008010898 */
[----:B------:R-:W-:Y:S01]  /*16230*/  FFMA.FTZ R194, R194, UR48, -R152 ;  /* 0x00000030c2c27c23 */ /* 0x000fe20008010898 */
[----:B------:R-:W-:Y:S01]  /*16240*/  F2FP.BF16.F32.PACK_AB R152, R219, R220 ;  /* 0x000000dcdb98723e */ /* 0x000fe200000010ff */
        /* <DEDUP_REMOVED lines=17> */
[----:B------:R3:W-:Y:S01]  /*16360*/  MUFU.EX2 R159, R153 ;  /* 0x00000099009f7308 */ /* 0x0007e20000000800 */
[----:B0-----:R-:W-:Y:S01]  /*16370*/  FADD.FTZ R214, R176, R214 ;  /* 0x000000d6b0d67221 */ /* 0x001fe20000010000 */
[-C--:B------:R-:W-:Y:S01]  /*16380*/  FMUL.FTZ R97, R97, R180.reuse ;  /* 0x000000b461617220 */ /* 0x080fe20000410000 */
[-C--:B------:R-:W-:Y:S01]  /*16390*/  FMUL.FTZ R100, R100, R180.reuse ;  /* 0x000000b464647220 */ /* 0x080fe20000410000 */
[-C--:B------:R-:W-:Y:S01]  /*163a0*/  FMUL.FTZ R101, R101, R180.reuse ;  /* 0x000000b465657220 */ /* 0x080fe20000410000 */
[-C--:B------:R-:W-:Y:S01]  /*163b0*/  FMUL.FTZ R104, R104, R180.reuse ;  /* 0x000000b468687220 */ /* 0x080fe20000410000 */
[-C--:B------:R-:W-:Y:S01]  /*163c0*/  FMUL.FTZ R105, R105, R180.reuse ;  /* 0x000000b469697220 */ /* 0x080fe20000410000 */
[----:B------:R-:W-:Y:S01]  /*163d0*/  FMUL.FTZ R108, R108, R180 ;  /* 0x000000b46c6c7220 */ /* 0x000fe20000410000 */
[----:B------:R-:W-:Y:S01]  /*163e0*/  MUFU.EX2 R199, R199 ;  /* 0x000000c700c77308 */ /* 0x000fe20000000800 */
[----:B---3--:R-:W-:Y:S01]  /*163f0*/  FSEL R153, R7, RZ, P0 ;  /* 0x000000ff07997208 */ /* 0x008fe20000000000 */
[C---:B-1----:R-:W-:Y:S01]  /*16400*/  FADD.FTZ R214, R177.reuse, R214 ;  /* 0x000000d6b1d67221 */ /* 0x042fe20000010000 */
[----:B------:R-:W-:Y:S01]  /*16410*/  F2FP.BF16.F32.PACK_AB R164, R177, R176 ;  /* 0x000000b0b1a4723e */ /* 0x000fe200000010ff */
[-C--:B------:R-:W-:Y:S01]  /*16420*/  FMUL.FTZ R109, R109, R180.reuse ;  /* 0x000000b46d6d7220 */ /* 0x080fe20000410000 */
[-C--:B------:R-:W-:Y:S01]  /*16430*/  FMUL.FTZ R112, R112, R180.reuse ;  /* 0x000000b470707220 */ /* 0x080fe20000410000 */
[----:B------:R-:W-:Y:S01]  /*16440*/  FADD.FTZ R153, -R153, R213 ;  /* 0x000000d599997221 */ /* 0x000fe20000010100 */
[----:B------:R-:W-:Y:S01]  /*16450*/  FADD.FTZ R214, R170, R214 ;  /* 0x000000d6aad67221 */ /* 0x000fe20000010000 */
[----:B------:R-:W0:Y:S01]  /*16460*/  MUFU.EX2 R155, R8 ;  /* 0x00000008009b7308 */ /* 0x000e220000000800 */
[-C--:B------:R-:W-:Y:S01]  /*16470*/  FMUL.FTZ R113, R113, R180.reuse ;  /* 0x000000b471717220 */ /* 0x080fe20000410000 */
[----:B------:R-:W-:Y:S01]  /*16480*/  FMUL.FTZ R153, R153, UR48 ;  /* 0x0000003099997c20 */ /* 0x000fe20008410000 */
[-C--:B------:R-:W-:Y:S01]  /*16490*/  FMUL.FTZ R116, R116, R180.reuse ;  /* 0x000000b474747220 */ /* 0x080fe20000410000 */
[-C--:B------:R-:W-:Y:S01]  /*164a0*/  FMUL.FTZ R117, R117, R180.reuse ;  /* 0x000000b475757220 */ /* 0x080fe20000410000 */
[-C--:B------:R-:W-:Y:S01]  /*164b0*/  FMUL.FTZ R120, R120, R180.reuse ;  /* 0x000000b478787220 */ /* 0x080fe20000410000 */
[-C--:B------:R-:W-:Y:S01]  /*164c0*/  FMUL.FTZ R121, R121, R180.reuse ;  /* 0x000000b479797220 */ /* 0x080fe20000410000 */
[-C--:B------:R-:W-:Y:S01]  /*164d0*/  FMUL.FTZ R124, R124, R180.reuse ;  /* 0x000000b47c7c7220 */ /* 0x080fe20000410000 */
[----:B------:R0:W1:Y:S01]  /*164e0*/  MUFU.EX2 R176, R153 ;  /* 0x0000009900b07308 */ /* 0x0000620000000800 */
        /* <DEDUP_REMOVED lines=20> */
[----:B------:R-:W-:Y:S01]  /*16630*/  FADD.FTZ R3, R155, R3 ;  /* 0x000000039b037221 */ /* 0x000fe20000010000 */
[-C--:B------:R-:W-:Y:S01]  /*16640*/  FMUL.FTZ R31, R31, R176.reuse ;  /* 0x000000b01f1f7220 */ /* 0x080fe20000410000 */
[----:B------:R-:W-:Y:S01]  /*16650*/  FMUL.FTZ R34, R34, R176 ;  /* 0x000000b022227220 */ /* 0x000fe20000410000 */
[----:B------:R-:W1:Y:S01]  /*16660*/  MUFU.EX2 R157, R157 ;  /* 0x0000009d009d7308 */ /* 0x000e620000000800 */
[----:B---3--:R-:W-:Y:S01]  /*16670*/  FADD.FTZ R3, R198, R3 ;  /* 0x00000003c6037221 */ /* 0x008fe20000010000 */
[----:B------:R-:W-:Y:S01]  /*16680*/  F2FP.BF16.F32.PACK_AB R155, R159, R198 ;  /* 0x000000c69f9b723e */ /* 0x000fe200000010ff */
        /* <DEDUP_REMOVED lines=52> */
[----:B------:R-:W-:Y:S01]  /*169d0*/  FMUL.FTZ R107, R107, R176 ;  /* 0x000000b06b6b7220 */ /* 0x000fe20000410000 */
        /* <DEDUP_REMOVED lines=31> */
[----:B------:R-:W-:Y:S01]  /*16bd0*/  FMUL.FTZ R151, R151, R176 ;  /* 0x000000b097977220 */ /* 0x000fe20000410000 */
[----:B------:R-:W0:Y:S01]  /*16be0*/  MUFU.EX2 R192, R192 ;  /* 0x000000c000c07308 */ /* 0x000e220000000800 */
[C---:B-1----:R-:W-:Y:S01]  /*16bf0*/  FADD.FTZ R214, R217.reuse, R214 ;  /* 0x000000d6d9d67221 */ /* 0x042fe20000010000 */
[----:B------:R-:W-:-:S06]  /*16c00*/  F2FP.BF16.F32.PACK_AB R170, R217, R216 ;  /* 0x000000d8d9aa723e */ /* 0x000fcc00000010ff */
[----:B------:R-:W1:Y:S01]  /*16c10*/  MUFU.EX2 R175, R175 ;  /* 0x000000af00af7308 */ /* 0x000e620000000800 */
[----:B---3--:R-:W-:-:S07]  /*16c20*/  FADD.FTZ R3, R163, R3 ;  /* 0x00000003a3037221 */ /* 0x008fce0000010000 */
[----:B------:R-:W3:Y:S01]  /*16c30*/  MUFU.EX2 R218, R218 ;  /* 0x000000da00da7308 */ /* 0x000ee20000000800 */
[----:B0-----:R-:W-:-:S07]  /*16c40*/  FADD.FTZ R214, R192, R214 ;  /* 0x000000d6c0d67221 */ /* 0x001fce0000010000 */
[----:B------:R-:W0:Y:S01]  /*16c50*/  MUFU.EX2 R165, R178 ;  /* 0x000000b200a57308 */ /* 0x000e220000000800 */
[C---:B-1----:R-:W-:Y:S01]  /*16c60*/  FADD.FTZ R3, R175.reuse, R3 ;  /* 0x00000003af037221 */ /* 0x042fe20000010000 */
[----:B------:R-:W-:-:S06]  /*16c70*/  F2FP.BF16.F32.PACK_AB R163, R175, R163 ;  /* 0x000000a3afa3723e */ /* 0x000fcc00000010ff */
[----:B------:R-:W1:Y:S01]  /*16c80*/  MUFU.EX2 R174, R196 ;  /* 0x000000c400ae7308 */ /* 0x000e620000000800 */
[C---:B---3--:R-:W-:Y:S01]  /*16c90*/  FADD.FTZ R214, R218.reuse, R214 ;  /* 0x000000d6dad67221 */ /* 0x048fe20000010000 */
[----:B------:R-:W-:-:S06]  /*16ca0*/  F2FP.BF16.F32.PACK_AB R172, R218, R192 ;  /* 0x000000c0daac723e */ /* 0x000fcc00000010ff */
[----:B------:R-:W3:Y:S01]  /*16cb0*/  MUFU.EX2 R179, R179 ;  /* 0x000000b300b37308 */ /* 0x000ee20000000800 */
[----:B0-----:R-:W-:-:S07]  /*16cc0*/  FADD.FTZ R3, R165, R3 ;  /* 0x00000003a5037221 */ /* 0x001fce0000010000 */
[----:B------:R-:W0:Y:S01]  /*16cd0*/  MUFU.EX2 R171, R171 ;  /* 0x000000ab00ab7308 */ /* 0x000e220000000800 */
[----:B-1----:R-:W-:-:S07]  /*16ce0*/  FADD.FTZ R214, R174, R214 ;  /* 0x000000d6aed67221 */ /* 0x002fce0000010000 */
[----:B------:R-:W1:Y:S01]  /*16cf0*/  MUFU.EX2 R167, R182 ;  /* 0x000000b600a77308 */ /* 0x000e620000000800 */
[C---:B---3--:R-:W-:Y:S01]  /*16d00*/  FADD.FTZ R3, R179.reuse, R3 ;  /* 0x00000003b3037221 */ /* 0x048fe20000010000 */
[----:B------:R-:W-:-:S06]  /*16d10*/  F2FP.BF16.F32.PACK_AB R165, R179, R165 ;  /* 0x000000a5b3a5723e */ /* 0x000fcc00000010ff */
[----:B------:R-:W3:Y:S01]  /*16d20*/  MUFU.EX2 R183, R183 ;  /* 0x000000b700b77308 */ /* 0x000ee20000000800 */
[C---:B0-----:R-:W-:Y:S01]  /*16d30*/  FADD.FTZ R8, R171.reuse, R214 ;  /* 0x000000d6ab087221 */ /* 0x041fe20000010000 */
[----:B------:R-:W-:-:S06]  /*16d40*/  F2FP.BF16.F32.PACK_AB R174, R171, R174 ;  /* 0x000000aeabae723e */ /* 0x000fcc00000010ff */
[----:B------:R-:W0:Y:S01]  /*16d50*/  MUFU.EX2 R186, R186 ;  /* 0x000000ba00ba7308 */ /* 0x000e220000000800 */
[----:B-1----:R-:W-:-:S07]  /*16d60*/  FADD.FTZ R3, R167, R3 ;  /* 0x00000003a7037221 */ /* 0x002fce0000010000 */
[----:B------:R-:W1:Y:S01]  /*16d70*/  MUFU.EX2 R187, R187 ;  /* 0x000000bb00bb7308 */ /* 0x000e620000000800 */
[C---:B---3--:R-:W-:Y:S01]  /*16d80*/  FADD.FTZ R3, R183.reuse, R3 ;  /* 0x00000003b7037221 */ /* 0x048fe20000010000 */
[----:B------:R-:W-:-:S06]  /*16d90*/  F2FP.BF16.F32.PACK_AB R167, R183, R167 ;  /* 0x000000a7b7a7723e */ /* 0x000fcc00000010ff */
[----:B------:R-:W3:Y:S01]  /*16da0*/  MUFU.EX2 R171, R188 ;  /* 0x000000bc00ab7308 */ /* 0x000ee20000000800 */
[----:B0-----:R-:W-:-:S07]  /*16db0*/  FADD.FTZ R3, R186, R3 ;  /* 0x00000003ba037221 */ /* 0x001fce0000010000 */
[----:B------:R-:W0:Y:S01]  /*16dc0*/  MUFU.EX2 R189, R189 ;  /* 0x000000bd00bd7308 */ /* 0x000e220000000800 */
[C---:B-1----:R-:W-:Y:S01]  /*16dd0*/  FADD.FTZ R3, R187.reuse, R3 ;  /* 0x00000003bb037221 */ /* 0x042fe20000010000 */
[----:B------:R-:W-:-:S06]  /*16de0*/  F2FP.BF16.F32.PACK_AB R169, R187, R186 ;  /* 0x000000babba9723e */ /* 0x000fcc00000010ff */
[----:B------:R-:W1:Y:S01]  /*16df0*/  MUFU.EX2 R173, R191 ;  /* 0x000000bf00ad7308 */ /* 0x000e620000000800 */
[----:B---3--:R-:W-:-:S07]  /*16e00*/  FADD.FTZ R3, R171, R3 ;  /* 0x00000003ab037221 */ /* 0x008fce0000010000 */
[----:B------:R-:W3:Y:S01]  /*16e10*/  MUFU.EX2 R190, R190 ;  /* 0x000000be00be7308 */ /* 0x000ee20000000800 */
[C---:B0-----:R-:W-:Y:S01]  /*16e20*/  FADD.FTZ R3, R189.reuse, R3 ;  /* 0x00000003bd037221 */ /* 0x041fe20000010000 */
[----:B------:R-:W-:-:S06]  /*16e30*/  F2FP.BF16.F32.PACK_AB R171, R189, R171 ;  /* 0x000000abbdab723e */ /* 0x000fcc00000010ff */
[----:B------:R-:W0:Y:S01]  /*16e40*/  MUFU.EX2 R193, R193 ;  /* 0x000000c100c17308 */ /* 0x000e220000000800 */
[----:B-1----:R-:W-:-:S07]  /*16e50*/  FADD.FTZ R3, R173, R3 ;  /* 0x00000003ad037221 */ /* 0x002fce0000010000 */
[----:B------:R-:W1:Y:S01]  /*16e60*/  MUFU.EX2 R194, R194 ;  /* 0x000000c200c27308 */ /* 0x000e620000000800 */
[C---:B---3--:R-:W-:Y:S01]  /*16e70*/  FADD.FTZ R3, R190.reuse, R3 ;  /* 0x00000003be037221 */ /* 0x048fe20000010000 */
[----:B------:R-:W-:-:S03]  /*16e80*/  F2FP.BF16.F32.PACK_AB R173, R190, R173 ;  /* 0x000000adbead723e */ /* 0x000fc600000010ff */
[----:B0-----:R-:W-:-:S04]  /*16e90*/  FADD.FTZ R3, R193, R3 ;  /* 0x00000003c1037221 */ /* 0x001fc80000010000 */
[C---:B-1----:R-:W-:Y:S01]  /*16ea0*/  FADD.FTZ R3, R194.reuse, R3 ;  /* 0x00000003c2037221 */ /* 0x042fe20000010000 */
[----:B------:R-:W-:Y:S01]  /*16eb0*/  F2FP.BF16.F32.PACK_AB R175, R194, R193 ;  /* 0x000000c1c2af723e */ /* 0x000fe200000010ff */
[----:B------:R-:W-:Y:S06]  /*16ec0*/  @!P6 BRA `(.L_x_3026) ;  /* 0x000000000004e947 */ /* 0x000fec0003800000 */
[----:B------:R-:W-:Y:S01]  /*16ed0*/  BPT.TRAP 0x1 ;  /* 0x000000040000795c */ /* 0x000fe20000300000 */
.L_x_3026:
[----:B------:R0:W1:Y:S01]  /*16ee0*/  SYNCS.PHASECHK.TRANS64.TRYWAIT P0, [R9+URZ+0x22850], R20 ;  /* 0x02285014090075a7 */ /* 0x000062000800017f */
[----:B------:R-:W-:Y:S05]  /*16ef0*/  @!P6 BRA `(.L_x_3027) ;  /* 0x000000000004e947 */ /* 0x000fea0003800000 */
[----:B------:R-:W-:Y:S01]  /*16f00*/  BPT.TRAP 0x1 ;  /* 0x000000040000795c */ /* 0x000fe20000300000 */
.L_x_3027:
[----:B------:R-:W-:Y:S04]  /*16f10*/  BSSY B0, `(.L_x_3028) ;  /* 0x0000004000007945 */ /* 0x000fe80003800000 */
[----:B-1----:R-:W-:Y:S05]  /*16f20*/  @P0 BRA `(.L_x_3029) ;  /* 0x0000000000080947 */ /* 0x002fea0003800000 */
[----:B------:R-:W1:Y:S02]  /*16f30*/  SYNCS.PHASECHK.TRANS64.TRYWAIT P0, [R9+URZ+0x22850], R20 ;  /* 0x02285014090075a7 */ /* 0x000e64000800017f */
[----:B-1----:R-:W-:Y:S05]  /*16f40*/  @!P0 BRA `(.L_x_3030) ;  /* 0x000000f400f08947 */ /* 0x002fea0003800000 */
.L_x_3029:
[----:B------:R-:W-:Y:S05]  /*16f50*/  BSYNC B0 ;  /* 0x0000000000007941 */ /* 0x000fea0003800000 */
.L_x_3028:
[----:B------:R-:W3:Y:S01]  /*16f60*/  S2R R178, SR_TID.X ;  /* 0x0000000000b27919 */ /* 0x000ee20000002100 */
[----:B------:R-:W-:Y:S05]  /*16f70*/  WARPSYNC.ALL ;  /* 0x0000000000007948 */ /* 0x000fea0003800000 */
[----:B------:R-:W-:Y:S02]  /*16f80*/  IMAD.MOV.U32 R176, RZ, RZ, 0xc00 ;  /* 0x00000c00ffb07424 */ /* 0x000fe400078e00ff */
[----:B------:R-:W-:Y:S02]  /*16f90*/  IMAD.MOV.U32 R177, RZ, RZ, 0x40000040 ;  /* 0x40000040ffb17424 */ /* 0x000fe400078e00ff */
[----:B------:R-:W-:-:S03]  /*16fa0*/  IMAD R176, R2, R176, UR49 ;  /* 0x0000003102b07e24 */ /* 0x000fc6000f8e02b0 */
[----:B------:R-:W-:Y:S01]  /*16fb0*/  R2UR UR7, R177 ;  /* 0x00000000b10772ca */ /* 0x000fe200000e0000 */
[----:B------:R-:W-:Y:S01]  /*16fc0*/  IMAD.MOV.U32 R177, RZ, RZ, 0x40000040 ;  /* 0x40000040ffb17424 */ /* 0x000fe200078e00ff */
[----:B------:R-:W-:Y:S02]  /*16fd0*/  R2UR UR6, R176 ;  /* 0x00000000b00672ca */ /* 0x000fe400000e0000 */
[----:B---3--:R-:W-:-:S05]  /*16fe0*/  SHF.R.U32.HI R178, RZ, 0x7, R178 ;  /* 0x00000007ffb27819 */ /* 0x008fca00000116b2 */
        /* <DEDUP_REMOVED lines=47> */
.L_x_3031:
[----:B------:R-:W3:Y:S01]  /*172e0*/  LDL R152, [R1+0x24] ;  /* 0x0000240001987983 */ /* 0x000ee20000100800 */
[----:B------:R-:W-:Y:S02]  /*172f0*/  VIADD R9, R9, 0x22860 ;  /* 0x0002286009097836 */ /* 0x000fe40000000000 */
[----:B------:R-:W-:Y:S02]  /*17300*/  IMAD.U32 R20, RZ, RZ, UR47 ;  /* 0x0000002fff147e24 */ /* 0x000fe4000f8e00ff */
[----:B------:R-:W-:Y:S02]  /*17310*/  IMAD.MOV.U32 R213, RZ, RZ, R7 ;  /* 0x000000ffffd57224 */ /* 0x000fe400078e0007 */
[----:B------:R-:W-:Y:S01]  /*17320*/  IMAD.MOV.U32 R214, RZ, RZ, R6 ;  /* 0x000000ffffd67224 */ /* 0x000fe200078e0006 */
[----:B------:R-:W-:-:S04]  /*17330*/  PRMT R9, R20, 0x654, R9 ;  /* 0x0000065414097816 */ /* 0x000fc80000000009 */
[----:B------:R0:W-:Y:S01]  /*17340*/  SYNCS.ARRIVE.TRANS64.RED.A1T0 RZ, [R9+URZ], RZ ;  /* 0x000000ff09ff79a7 */ /* 0x0001e2000810043f */
[C---:B---3--:R-:W-:Y:S01]  /*17350*/  ISETP.GT.AND P0, PT, R0.reuse, R152, PT ;  /* 0x000000980000720c */ /* 0x048fe20003f04270 */
[----:B------:R-:W-:-:S12]  /*17360*/  VIADD R0, R0, 0xffffffff ;  /* 0xffffffff00007836 */ /* 0x000fd80000000000 */
[----:B0-----:R-:W-:Y:S05]  /*17370*/  @P0 BRA `(.L_x_3032) ;  /* 0xffffffc400f40947 */ /* 0x001fea000383ffff */
.L_x_3012:
[----:B------:R-:W3:Y:S01]  /*17380*/  LDL.LU R9, [R1+0x3c] ;  /* 0x00003c0001097983 */ /* 0x000ee20000300800 */
[----:B------:R-:W-:Y:S05]  /*17390*/  WARPSYNC.ALL ;  /* 0x0000000000007948 */ /* 0x000fea0003800000 */
[----:B------:R-:W0:Y:S01]  /*173a0*/  SHFL.BFLY PT, R0, R8, 0x2, 0x1f ;  /* 0x0c401f0008007f89 */ /* 0x000e2200000e0000 */
[----:B------:R-:W-:Y:S02]  /*173b0*/  IMAD.MOV.U32 R154, RZ, RZ, -0x800000 ;  /* 0xff800000ff9a7424 */ /* 0x000fe400078e00ff */
[----:B------:R-:W-:Y:S01]  /*173c0*/  VIADD R2, R2, 0x1 ;  /* 0x0000000102027836 */ /* 0x000fe20000000000 */
[----:B------:R2:W-:Y:S08]  /*173d0*/  BAR.ARV R21, 0x100 ;  /* 0x000400150000751d */ /* 0x0005f00000002000 */
[----:B------:R-:W-:Y:S06]  /*173e0*/  BAR.ARV 0x8, 0x180 ;  /* 0x0206000000007b1d */ /* 0x000fec0000002000 */
[----:B------:R-:W-:-:S04]  /*173f0*/  ISETP.NE.AND P1, PT, R2, 0x2, PT ;  /* 0x000000020200780c */ /* 0x000fc80003f25270 */
[----:B------:R-:W-:Y:S01]  /*17400*/  SEL R2, R2, RZ, P1 ;  /* 0x000000ff02027207 */ /* 0x000fe20000800000 */
[----:B0-----:R-:W-:-:S05]  /*17410*/  FADD.FTZ R0, R0, R8 ;  /* 0x0000000800007221 */ /* 0x001fca0000010000 */
[----:B------:R-:W0:Y:S02]  /*17420*/  SHFL.BFLY PT, R4, R0, 0x1, 0x1f ;  /* 0x0c201f0000047f89 */ /* 0x000e2400000e0000 */
[----:B0-----:R-:W-:Y:S01]  /*17430*/  FADD.FTZ R0, R0, R4 ;  /* 0x0000000400007221 */ /* 0x001fe20000010000 */
[----:B------:R-:W-:-:S04]  /*17440*/  IMAD.MOV.U32 R4, RZ, RZ, RZ ;  /* 0x000000ffff047224 */ /* 0x000fc800078e00ff */
[----:B------:R-:W-:-:S13]  /*17450*/  FSETP.NE.FTZ.AND P0, PT, R0, RZ, PT ;  /* 0x000000ff0000720b */ /* 0x000fda0003f15000 */
[----:B------:R-:W0:Y:S08]  /*17460*/  @P0 MUFU.LG2 R5, R0 ;  /* 0x0000000000050308 */ /* 0x000e300000000c00 */
[----:B------:R1:W4:Y:S02]  /*17470*/  @P0 MUFU.RCP R4, R0 ;  /* 0x0000000000040308 */ /* 0x0003240000001000 */
[----:B-1----:R-:W-:-:S02]  /*17480*/  IMAD.U32 R0, RZ, RZ, UR48 ;  /* 0x00000030ff007e24 */ /* 0x002fc4000f8e00ff */
[----:B0-----:R-:W-:Y:S02]  /*17490*/  @P0 FMUL.FTZ R5, R5, 0.69314718246459960938 ;  /* 0x3f31721805050820 */ /* 0x001fe40000410000 */
[----:B------:R-:W-:-:S04]  /*174a0*/  @P0 FMUL.FTZ R0, R0, 0.69314718246459960938 ;  /* 0x3f31721800000820 */ /* 0x000fc80000410000 */
[----:B------:R-:W-:Y:S01]  /*174b0*/  @P0 FFMA.FTZ R154, R0, R6, R5 ;  /* 0x00000006009a0223 */ /* 0x000fe20000010005 */
[----:B------:R-:W-:Y:S01]  /*174c0*/  IMAD.U32 R5, RZ, RZ, UR48 ;  /* 0x00000030ff057e24 */ /* 0x000fe2000f8e00ff */
[----:B------:R-:W0:Y:S01]  /*174d0*/  SHFL.BFLY PT, R0, R3, 0x2, 0x1f ;  /* 0x0c401f0003007f89 */ /* 0x000e2200000e0000 */
        /* <DEDUP_REMOVED lines=55> */
[-C--:B------:R-:W-:Y:S01]  /*17850*/  FMUL.FTZ R125, R125, R4.reuse ;  /* 0x000000047d7d7220 */ /* 0x080fe20000410000 */
[-C--:B------:R-:W-:Y:S01]  /*17860*/  FMUL.FTZ R128, R128, R4.reuse ;  /* 0x0000000480807220 */ /* 0x080fe20000410000 */
[----:B------:R-:W-:Y:S01]  /*17870*/  FSETP.NE.FTZ.AND P0, PT, R3, RZ, PT ;  /* 0x000000ff0300720b */ /* 0x000fe20003f15000 */
        /* <DEDUP_REMOVED lines=10> */
[----:B------:R-:W-:-:S02]  /*17920*/  FMUL.FTZ R149, R149, R4 ;  /* 0x0000000495957220 */ /* 0x000fc40000410000 */
[----:B------:R-:W0:Y:S01]  /*17930*/  @P0 MUFU.LG2 R6, R3 ;  /* 0x0000000300060308 */ /* 0x000e220000000c00 */
[----:B------:R-:W-:-:S07]  /*17940*/  @P0 FMUL.FTZ R5, R5, 0.69314718246459960938 ;  /* 0x3f31721805050820 */ /* 0x000fce0000410000 */
[----:B------:R1:W2:Y:S01]  /*17950*/  @P0 MUFU.RCP R0, R3 ;  /* 0x0000000300000308 */ /* 0x0002a20000001000 */
[----:B0-----:R-:W-:Y:S01]  /*17960*/  @P0 FMUL.FTZ R6, R6, 0.69314718246459960938 ;  /* 0x3f31721806060820 */ /* 0x001fe20000410000 */
[----:B-1----:R-:W-:-:S03]  /*17970*/  IMAD.MOV.U32 R3, RZ, RZ, -0x800000 ;  /* 0xff800000ff037424 */ /* 0x002fc600078e00ff */
[----:B------:R-:W-:Y:S01]  /*17980*/  @P0 FFMA.FTZ R3, R5, R7, R6 ;  /* 0x0000000705030223 */ /* 0x000fe20000010006 */
[----:B------:R-:W-:Y:S01]  /*17990*/  PLOP3.LUT P0, PT, PT, PT, PT, 0x8, 0x0 ;  /* 0x000000000000781c */ /* 0x000fe20003f0e170 */
        /* <DEDUP_REMOVED lines=64> */
[----:B------:R-:W-:-:S04]  /*17da0*/  SEL R0, RZ, 0x1, P1 ;  /* 0x00000001ff007807 */ /* 0x000fc80000800000 */
[----:B------:R-:W-:Y:S01]  /*17db0*/  LOP3.LUT R202, R202, R0, RZ, 0x3c, !PT ;  /* 0x00000000caca7212 */ /* 0x000fe200078e3cff */
[----:B---3--:R-:W-:-:S05]  /*17dc0*/  VIADD R9, R9, 0x1 ;  /* 0x0000000109097836 */ /* 0x008fca0000000000 */
[----:B------:R0:W-:Y:S02]  /*17dd0*/  STL [R1+0x3c], R9 ;  /* 0x00003c0901007387 */ /* 0x0001e40000100800 */
.L_x_2916:
[----:B------:R-:W-:Y:S05]  /*17de0*/  WARPSYNC.ALL ;  /* 0x0000000000007948 */ /* 0x000fea0003800000 */
[----:B------:R-:W1:Y:S08]  /*17df0*/  S2UR UR47, SR_CgaCtaId ;  /* 0x00000000002f79c3 */ /* 0x000e700000008800 */
[----:B------:R-:W-:Y:S06]  /*17e00*/  BAR.SYNC.DEFER_BLOCKING 0x5, 0x180 ;  /* 0x0146000000007b1d */ /* 0x000fec0000010000 */
[----:B------:R-:W-:Y:S01]  /*17e10*/  UMOV UR4, 0x400 ;  /* 0x0000040000047882 */ /* 0x000fe20000000000 */
[----:B------:R-:W-:Y:S01]  /*17e20*/  BSSY B0, `(.L_x_3033) ;  /* 0x000054a000007945 */ /* 0x000fe20003800000 */
[----:B-1----:R-:W-:-:S06]  /*17e30*/  ULEA UR4, UR47, UR4, 0x18 ;  /* 0x000000042f047291 */ /* 0x002fcc000f8ec03f */
[----:B------:R-:W-:-:S05]  /*17e40*/  IMAD.U32 R23, RZ, RZ, UR4 ;  /* 0x00000004ff177e24 */ /* 0x000fca000f8e00ff */
[----:B------:R1:W2:Y:S01]  /*17e50*/  LDS.128 R48, [R23+0x228d0] ;  /* 0x0228d00017307984 */ /* 0x0002a20000000c00 */
        /* <DEDUP_REMOVED lines=8> */
[----:B--2---:R-:W2:Y:S01]  /*17ee0*/  LDL R48, [R1+0x38] ;  /* 0x0000380001307983 */ /* 0x004ea20000100800 */
[----:B------:R-:W-:Y:S02]  /*17ef0*/  MOV R6, R23 ;  /* 0x0000001700067202 */ /* 0x000fe40000000f00 */
[----:B0-----:R-:W-:Y:S02]  /*17f00*/  MOV R7, R0 ;  /* 0x0000000000077202 */ /* 0x001fe40000000f00 */
[----:B------:R-:W-:-:S02]  /*17f10*/  F2FP.BF16.F32.PACK_AB R14, R37, R36 ;  /* 0x00000024250e723e */ /* 0x000fc400000010ff */
        /* <DEDUP_REMOVED lines=18> */
[----:B------:R-:W-:-:S04]  /*18040*/  LOP3.LUT R9, R8, 0x380, RZ, 0xc0, !PT ;  /* 0x0000038008097812 */ /* 0x000fc800078ec0ff */
[----:B------:R-:W-:-:S04]  /*18050*/  SHF.R.U64 R9, R9, 0x3, RZ ;  /* 0x0000000309097819 */ /* 0x000fc800000012ff */
[----:B------:R-:W-:Y:S01]  /*18060*/  LOP3.LUT R8, R9, R8, RZ, 0x3c, !PT ;  /* 0x0000000809087212 */ /* 0x000fe200078e3cff */
[----:B------:R-:W-:Y:S01]  /*18070*/  IMAD.X R9, RZ, RZ, R25, P0 ;  /* 0x000000ffff097224 */ /* 0x000fe200000e0619 */
[----:B------:R-:W-:-:S04]  /*18080*/  F2FP.BF16.F32.PACK_AB R12, R33, R32 ;  /* 0x00000020210c723e */ /* 0x000fc800000010ff */
[----:B------:R-:W-:-:S05]  /*18090*/  MOV R8, R8 ;  /* 0x0000000800087202 */ /* 0x000fca0000000f00 */
[----:B------:R0:W-:Y:S02]  /*180a0*/  STSM.16.M88.4 [R8], R12 ;  /* 0x0000000c08007844 */ /* 0x0001e40000000200 */
[----:B0-----:R-:W-:-:S04]  /*180b0*/  IADD3 R8, P0, R24, 0x40, RZ ;  /* 0x0000004018087810 */ /* 0x001fc80007f1e0ff */
[----:B------:R-:W-:-:S04]  /*180c0*/  LOP3.LUT R9, R8, 0x380, RZ, 0xc0, !PT ;  /* 0x0000038008097812 */ /* 0x000fc800078ec0ff */
[----:B------:R-:W-:-:S04]  /*180d0*/  SHF.R.U64 R9, R9, 0x3, RZ ;  /* 0x0000000309097819 */ /* 0x000fc800000012ff */
[----:B------:R-:W-:Y:S01]  /*180e0*/  LOP3.LUT R8, R9, R8, RZ, 0x3c, !PT ;  /* 0x0000000809087212 */ /* 0x000fe200078e3cff */
[----:B------:R-:W-:Y:S01]  /*180f0*/  IMAD.X R9, RZ, RZ, R25, P0 ;  /* 0x000000ffff097224 */ /* 0x000fe200000e0619 */
[----:B------:R-:W-:Y:S02]  /*18100*/  F2FP.BF16.F32.PACK_AB R10, R45, R44 ;  /* 0x0000002c2d0a723e */ /* 0x000fe400000010ff */
[----:B------:R-:W-:Y:S02]  /*18110*/  F2FP.BF16.F32.PACK_AB R11, R47, R46 ;  /* 0x0000002e2f0b723e */ /* 0x000fe400000010ff */
[----:B------:R-:W-:Y:S02]  /*18120*/  MOV R12, R8 ;  /* 0x00000008000c7202 */ /* 0x000fe40000000f00 */
[----:B------:R-:W-:Y:S02]  /*18130*/  F2FP.BF16.F32.PACK_AB R8, R41, R40 ;  /* 0x000000282908723e */ /* 0x000fe400000010ff */
[----:B------:R-:W-:-:S05]  /*18140*/  F2FP.BF16.F32.PACK_AB R9, R43, R42 ;  /* 0x0000002a2b09723e */ /* 0x000fca00000010ff */
        /* <DEDUP_REMOVED lines=138> */
[----:B------:R-:W-:Y:S01]  /*189f0*/  F2FP.BF16.F32.PACK_AB R12, R145, R144 ;  /* 0x00000090910c723e */ /* 0x000fe200000010ff */
[----:B------:R-:W2:Y:S01]  /*18a00*/  LDC.64 R8, c[0x0][0xc00] ;  /* 0x00030000ff087b82 */ /* 0x000ea20000000a00 */
        /* <DEDUP_REMOVED lines=8> */
[----:B------:R-:W-:Y:S02]  /*18a90*/  IMAD.MOV.U32 R10, RZ, RZ, RZ ;  /* 0x000000ffff0a7224 */ /* 0x000fe400078e00ff */
[----:B--2---:R-:W-:-:S10]  /*18aa0*/  IMAD.WIDE R8, R48, 0x4, R8 ;  /* 0x0000000430087825 */ /* 0x004fd400078e0208 */
[----:B------:R-:W5:Y:S01]  /*18ab0*/  @P1 LDG.E R10, desc[UR54][R8.64] ;  /* 0x00000036080a1981 */ /* 0x000f62000c1e1900 */
[----:B------:R-:W-:-:S04]  /*18ac0*/  ISETP.NE.U32.AND P0, PT, RZ, UR6, PT ;  /* 0x00000006ff007c0c */ /* 0x000fc8000bf05070 */
[----:B------:R-:W-:-:S13]  /*18ad0*/  ISETP.NE.AND.EX P0, PT, RZ, UR7, PT, P0 ;  /* 0x00000007ff007c0c */ /* 0x000fda000bf05300 */
[----:B0-----:R-:W0:Y:S01]  /*18ae0*/  @P0 LDC.64 R12, c[0x0][0xc08] ;  /* 0x00030200ff0c0b82 */ /* 0x001e220000000a00 */
[----:B------:R-:W-:Y:S01]  /*18af0*/  ISETP.GT.AND P2, PT, R0, 0x1, PT ;  /* 0x000000010000780c */ /* 0x000fe20003f44270 */
[----:B------:R-:W-:Y:S01]  /*18b00*/  ULDC UR6, c[0x0][0xa88] ;  /* 0x0002a20000067ab9 */ /* 0x000fe20000000800 */
[----:B------:R-:W-:Y:S02]  /*18b10*/  IMAD.MOV.U32 R0, RZ, RZ, 0x9b8 ;  /* 0x000009b8ff007424 */ /* 0x000fe400078e00ff */
[----:B------:R-:W-:-:S03]  /*18b20*/  IMAD.U32 R11, RZ, RZ, UR6 ;  /* 0x00000006ff0b7e24 */ /* 0x000fc6000f8e00ff */
[----:B------:R-:W-:-:S04]  /*18b30*/  SEL R0, R0, 0x978, P2 ;  /* 0x0000097800007807 */ /* 0x000fc80001000000 */
[----:B------:R2:W3:Y:S01]  /*18b40*/  LDC.64 R14, c[0x0][R0+0x220] ;  /* 0x00008800000e7b82 */ /* 0x0004e20000000a00 */
[----:B0-----:R-:W-:-:S05]  /*18b50*/  @P0 IMAD.WIDE R12, R48, 0x4, R12 ;  /* 0x00000004300c0825 */ /* 0x001fca00078e020c */
[----:B------:R0:W5:Y:S02]  /*18b60*/  @P0 LDG.E R11, desc[UR54][R12.64] ;  /* 0x000000360c0b0981 */ /* 0x000164000c1e1900 */
[----:B0-----:R2:W0:Y:S01]  /*18b70*/  LDC.64 R12, c[0x0][R0+0x218] ;  /* 0x00008600000c7b82 */ /* 0x0014220000000a00 */
[----:B---3--:R-:W-:Y:S05]  /*18b80*/  @P0 BRA `(.L_x_3035) ;  /* 0x0000000000100947 */ /* 0x008fea0003800000 */
[----:B------:R-:W-:Y:S05]  /*18b90*/  @!P1 BRA `(.L_x_3035) ;  /* 0x00000000000c9947 */ /* 0x000fea0003800000 */
[----:B-----5:R-:W3:Y:S04]  /*18ba0*/  LDG.E R11, desc[UR54][R8.64] ;  /* 0x00000036080b7981 */ /* 0x020ee8000c1e1900 */
[----:B------:R-:W3:Y:S02]  /*18bb0*/  LDG.E R8, desc[UR54][R8.64+0x4] ;  /* 0x0000043608087981 */ /* 0x000ee4000c1e1900 */
[----:B---3--:R-:W-:-:S07]  /*18bc0*/  IMAD.IADD R11, R8, 0x1, -R11 ;  /* 0x00000001080b7824 */ /* 0x008fce00078e0a0b */
.L_x_3035:
[----:B------:R-:W3:Y:S01]  /*18bd0*/  LDL R158, [R1+0x40] ;  /* 0x00004000019e7983 */ /* 0x000ee20000100800 */
[----:B------:R-:W4:Y:S03]  /*18be0*/  LDC R157, c[0x0][0xbe8] ;  /* 0x0002fa00ff9d7b82 */ /* 0x000f260000000800 */
[----:B------:R-:W2:Y:S04]  /*18bf0*/  LDL R161, [R1+0x4] ;  /* 0x0000040001a17983 */ /* 0x000ea80000100800 */
[----:B------:R-:W2:Y:S04]  /*18c00*/  LDL R160, [R1+0x4c] ;  /* 0x00004c0001a07983 */ /* 0x000ea80000100800 */
[----:B------:R-:W2:Y:S01]  /*18c10*/  LDL R159, [R1+0x44] ;  /* 0x00004400019f7983 */ /* 0x000ea20000100800 */
[----:B------:R-:W1:Y:S01]  /*18c20*/  LDC.64 R24, c[0x0][R0+0x228] ;  /* 0x00008a0000187b82 */ /* 0x000e620000000a00 */
[----:B------:R-:W-:-:S04]  /*18c30*/  ISETP.NE.U32.AND P0, PT, RZ, UR4, PT ;  /* 0x00000004ff007c0c */ /* 0x000fc8000bf05070 */
[----:B------:R-:W-:Y:S02]  /*18c40*/  ISETP.NE.AND.EX P0, PT, RZ, UR5, PT, P0 ;  /* 0x00000005ff007c0c */ /* 0x000fe4000bf05300 */
[----:B------:R-:W-:Y:S02]  /*18c50*/  SHF.R.S32.HI R8, RZ, 0x1f, R48 ;  /* 0x0000001fff087819 */ /* 0x000fe40000011430 */
[----:B------:R-:W-:Y:S02]  /*18c60*/  SEL R9, R48, RZ, !P0 ;  /* 0x000000ff30097207 */ /* 0x000fe40004000000 */
[----:B------:R-:W-:Y:S02]  /*18c70*/  SEL R8, R8, RZ, !P0 ;  /* 0x000000ff08087207 */ /* 0x000fe40004000000 */
[----:B----4-:R-:W-:Y:S01]  /*18c80*/  ISETP.NE.AND P1, PT, R157, 0x1, PT ;  /* 0x000000019d00780c */ /* 0x010fe20003f25270 */
[----:B------:R-:W-:-:S04]  /*18c90*/  IMAD R48, R15, R9, RZ ;  /* 0x000000090f307224 */ /* 0x000fc800078e02ff */
[----:B------:R-:W-:Y:S02]  /*18ca0*/  IMAD R48, R14, R8, R48 ;  /* 0x000000080e307224 */ /* 0x000fe400078e0230 */
[-C--:B0-----:R-:W-:Y:S02]  /*18cb0*/  IMAD R8, R13, R205.reuse, RZ ;  /* 0x000000cd0d087224 */ /* 0x081fe400078e02ff */
[----:B------:R-:W-:-:S04]  /*18cc0*/  IMAD.WIDE.U32 R12, R12, R205, RZ ;  /* 0x000000cd0c0c7225 */ /* 0x000fc800078e00ff */
[----:B------:R-:W-:-:S04]  /*18cd0*/  IMAD.WIDE.U32 R14, R14, R9, RZ ;  /* 0x000000090e0e7225 */ /* 0x000fc800078e00ff */
[----:B------:R-:W-:Y:S02]  /*18ce0*/  IMAD.IADD R156, R13, 0x1, R8 ;  /* 0x000000010d9c7824 */ /* 0x000fe400078e0208 */
[----:B------:R-:W0:Y:S01]  /*18cf0*/  @P1 LDC R13, c[0x0][0xbec] ;  /* 0x0002fb00ff0d1b82 */ /* 0x000e220000000800 */
[----:B-----5:R-:W-:-:S07]  /*18d00*/  IADD3 R155, P0, P3, R14, R12, R10 ;  /* 0x0000000c0e9b7210 */ /* 0x020fce0007b1e00a */
[----:B------:R-:W4:Y:S01]  /*18d10*/  @P1 LDC R12, c[0x0][0xbf0] ;  /* 0x0002fc00ff0c1b82 */ /* 0x000f220000000800 */
[----:B------:R-:W-:Y:S01]  /*18d20*/  IMAD.IADD R48, R15, 0x1, R48 ;  /* 0x000000010f307824 */ /* 0x000fe200078e0230 */
[----:B------:R-:W-:Y:S02]  /*18d30*/  SHF.R.S32.HI R8, RZ, 0x1f, R10 ;  /* 0x0000001fff087819 */ /* 0x000fe4000001140a */
[----:B---3--:R-:W-:-:S05]  /*18d40*/  SEL R14, R158, RZ, P2 ;  /* 0x000000ff9e0e7207 */ /* 0x008fca0001000000 */
[-C--:B-1----:R-:W-:Y:S02]  /*18d50*/  IMAD R25, R25, R14.reuse, RZ ;  /* 0x0000000e19197224 */ /* 0x082fe400078e02ff */
[----:B------:R-:W-:Y:S01]  /*18d60*/  IMAD.WIDE.U32 R14, R24, R14, RZ ;  /* 0x0000000e180e7225 */ /* 0x000fe200078e00ff */
[----:B------:R-:W-:-:S03]  /*18d70*/  IADD3.X R24, R48, R156, R8, P0, P3 ;  /* 0x0000009c30187210 */ /* 0x000fc600007e6408 */
[----:B--2---:R-:W-:-:S04]  /*18d80*/  IMAD.IADD R48, R161, 0x1, R228 ;  /* 0x00000001a1307824 */ /* 0x004fc800078e02e4 */
[----:B0-----:R-:W-:-:S04]  /*18d90*/  @P1 IMAD.HI.U32 R13, R48, R13, RZ ;  /* 0x0000000d300d1227 */ /* 0x001fc800078e00ff */
[----:B------:R-:W-:Y:S01]  /*18da0*/  IMAD.MOV.U32 R156, RZ, RZ, R48 ;  /* 0x000000ffff9c7224 */ /* 0x000fe200078e0030 */
[----:B----4-:R-:W-:Y:S02]  /*18db0*/  @P1 SHF.R.U32.HI R156, RZ, R12, R13 ;  /* 0x0000000cff9c1219 */ /* 0x010fe4000001160d */
        /* <DEDUP_REMOVED lines=18> */
[----:B------:R-:W-:-:S03]  /*18ee0*/  IMAD.IADD R25, R160, 0x1, R228 ;  /* 0x00000001a0197824 */ /* 0x000fc600078e02e4 */
[----:B------:R-:W0:Y:S04]  /*18ef0*/  SHFL.IDX PT, R13, R0, RZ, 0x1c1f ;  /* 0x001c1fff000d7589 */ /* 0x000e2800000e0000 */
[----:B------:R1:W-:Y:S04]  /*18f00*/  SHFL.IDX PT, R14, R24, 0x1, 0x1c1f ;  /* 0x003c1f00180e7f89 */ /* 0x0003e800000e0000 */
[----:B------:R2:W3:Y:S01]  /*18f10*/  SHFL.IDX PT, R15, R0, 0x1, 0x1c1f ;  /* 0x003c1f00000f7f89 */ /* 0x0004e200000e0000 */
[----:B------:R-:W-:Y:S01]  /*18f20*/  LOP3.LUT P0, RZ, R159, 0x3, RZ, 0xc0, !PT ;  /* 0x000000039fff7812 */ /* 0x000fe2000780c0ff */
[----:B-1----:R-:W-:-:S02]  /*18f30*/  VIADD R24, R25, 0x8 ;  /* 0x0000000819187836 */ /* 0x002fc40000000000 */
[----:B--2---:R-:W-:-:S05]  /*18f40*/  IMAD R0, R11, R157, RZ ;  /* 0x0000009d0b007224 */ /* 0x004fca00078e02ff */
[-C--:B------:R-:W-:Y:S02]  /*18f50*/  ISETP.GE.OR P3, PT, R25, R0.reuse, P0 ;  /* 0x000000001900720c */ /* 0x080fe40000766670 */
[----:B------:R-:W-:-:S11]  /*18f60*/  ISETP.GE.OR P0, PT, R24, R0, P0 ;  /* 0x000000001800720c */ /* 0x000fd60000706670 */
[----:B0-----:R0:W-:Y:S04]  /*18f70*/  @!P3 ST.E desc[UR54][R12.64], R154 ;  /* 0x0000009a0c00b985 */ /* 0x0011e8000c101936 */
[----:B---3--:R0:W-:Y:S01]  /*18f80*/  @!P0 ST.E desc[UR54][R14.64], R3 ;  /* 0x000000030e008985 */ /* 0x0081e2000c101936 */
        /* <DEDUP_REMOVED lines=24> */
[----:B------:R-:W-:-:S02]  /*19110*/  SHF.R.U64 R24, R24, 0x3, RZ ;  /* 0x0000000318187819 */ /* 0x000fc400000012ff */
[----:B------:R-:W-:Y:S02]  /*19120*/  SHF.R.U64 R28, R28, 0x3, RZ ;  /* 0x000000031c1c7819 */ /* 0x000fe400000012ff */
[----:B------:R-:W-:Y:S01]  /*19130*/  SHF.R.U64 R32, R32, 0x3, RZ ;  /* 0x0000000320207819 */ /* 0x000fe200000012ff */
[----:B------:R-:W5:Y:S01]  /*19140*/  LD.E.128 R40, desc[UR54][R40.64] ;  /* 0x0000003628287980 */ /* 0x000f62000c101d00 */
[----:B------:R-:W-:Y:S02]  /*19150*/  SHF.R.U64 R36, R36, 0x3, RZ ;  /* 0x0000000324247819 */ /* 0x000fe400000012ff */
[----:B------:R-:W-:Y:S02]  /*19160*/  IADD3 R65, P5, R6, 0xa000, RZ ;  /* 0x0000a00006417810 */ /* 0x000fe40007fbe0ff */
        /* <DEDUP_REMOVED lines=8> */
[----:B------:R-:W-:Y:S01]  /*191f0*/  LOP3.LUT R64, R65, 0x380, RZ, 0xc0, !PT ;  /* 0x0000038041407812 */ /* 0x000fe200078ec0ff */
[----:B------:R-:W5:Y:S01]  /*19200*/  LD.E.128 R24, desc[UR54][R24.64] ;  /* 0x0000003618187980 */ /* 0x000f62000c101d00 */
[----:B------:R-:W-:-:S02]  /*19210*/  IADD3 R45, P0, R6, 0x6000, RZ ;  /* 0x00006000062d7810 */ /* 0x000fc40007f1e0ff */
        /* <DEDUP_REMOVED lines=9> */
[----:B------:R-:W-:Y:S02]  /*192b0*/  LOP3.LUT R56, R57, 0x380, RZ, 0xc0, !PT ;  /* 0x0000038039387812 */ /* 0x000fe400078ec0ff */
[----:B------:R-:W-:Y:S02]  /*192c0*/  LOP3.LUT R60, R61, 0x380, RZ, 0xc0, !PT ;  /* 0x000003803d3c7812 */ /* 0x000fe400078ec0ff */
[----:B------:R-:W-:Y:S01]  /*192d0*/  LOP3.LUT R64, R64, R65, RZ, 0x3c, !PT ;  /* 0x0000004140407212 */ /* 0x000fe200078e3cff */
[----:B------:R-:W-:Y:S01]  /*192e0*/  IMAD.X R65, RZ, RZ, R7, P5 ;  /* 0x000000ffff417224 */ /* 0x000fe200028e0607 */
[----:B------:R-:W-:Y:S02]  /*192f0*/  LOP3.LUT R15, R6, 0x380, RZ, 0xc0, !PT ;  /* 0x00000380060f7812 */ /* 0x000fe400078ec0ff */
[----:B------:R-:W-:Y:S02]  /*19300*/  SHF.R.U64 R44, R44, 0x3, RZ ;  /* 0x000000032c2c7819 */ /* 0x000fe400000012ff */
[----:B------:R-:W-:Y:S01]  /*19310*/  SHF.R.U64 R52, R52, 0x3, RZ ;  /* 0x0000000334347819 */ /* 0x000fe200000012ff */
[----:B------:R-:W5:Y:S01]  /*19320*/  LD.E.128 R64, desc[UR54][R64.64] ;  /* 0x0000003640407980 */ /* 0x000f62000c101d00 */
[----:B------:R-:W-:-:S02]  /*19330*/  SHF.R.U64 R56, R56, 0x3, RZ ;  /* 0x0000000338387819 */ /* 0x000fc400000012ff */
[----:B------:R-:W-:Y:S02]  /*19340*/  SHF.R.U64 R60, R60, 0x3, RZ ;  /* 0x000000033c3c7819 */ /* 0x000fe400000012ff */
[----:B------:R-:W-:Y:S02]  /*19350*/  IADD3 R11, P5, R6, 0xf000, RZ ;  /* 0x0000f000060b7810 */ /* 0x000fe40007fbe0ff */
[----:B------:R-:W-:Y:S02]  /*19360*/  SHF.R.U64 R15, R15, 0x3, RZ ;  /* 0x000000030f0f7819 */ /* 0x000fe400000012ff */
        /* <DEDUP_REMOVED lines=8> */
[----:B------:R-:W-:Y:S01]  /*193f0*/  LOP3.LUT R5, R11, 0x380, RZ, 0xc0, !PT ;  /* 0x000003800b057812 */ /* 0x000fe200078ec0ff */
        /* <DEDUP_REMOVED lines=13> */
[----:B------:R-:W-:-:S02]  /*194d0*/  LOP3.LUT R68, R69, 0x380, RZ, 0xc0, !PT ;  /* 0x0000038045447812 */ /* 0x000fc400078ec0ff */
[----:B------:R-:W-:Y:S02]  /*194e0*/  LOP3.LUT R72, R73, 0x380, RZ, 0xc0, !PT ;  /* 0x0000038049487812 */ /* 0x000fe400078ec0ff */
[----:B------:R-:W-:Y:S02]  /*194f0*/  LOP3.LUT R76, R77, 0x380, RZ, 0xc0, !PT ;  /* 0x000003804d4c7812 */ /* 0x000fe400078ec0ff */
[----:B------:R-:W-:Y:S02]  /*19500*/  LOP3.LUT R80, R81, 0x380, RZ, 0xc0, !PT ;  /* 0x0000038051507812 */ /* 0x000fe400078ec0ff */
[----:B------:R-:W-:Y:S01]  /*19510*/  LOP3.LUT R84, R6, R11, RZ, 0x3c, !PT ;  /* 0x0000000b06547212 */ /* 0x000fe200078e3cff */
[----:B------:R-:W-:Y:S01]  /*19520*/  IMAD R11, R8, UR4, RZ ;  /* 0x00000004080b7c24 */ /* 0x000fe2000f8e02ff */
[----:B------:R-:W-:Y:S01]  /*19530*/  SHF.R.U64 R68, R68, 0x3, RZ ;  /* 0x0000000344447819 */ /* 0x000fe200000012ff */
[----:B------:R-:W-:Y:S01]  /*19540*/  IMAD.IADD R12, R12, 0x1, -R13 ;  /* 0x000000010c0c7824 */ /* 0x000fe200078e0a0d */
[----:B------:R-:W-:-:S02]  /*19550*/  SHF.R.U64 R72, R72, 0x3, RZ ;  /* 0x0000000348487819 */ /* 0x000fc400000012ff */
[----:B------:R-:W-:Y:S02]  /*19560*/  SHF.R.U64 R76, R76, 0x3, RZ ;  /* 0x000000034c4c7819 */ /* 0x000fe400000012ff */
[----:B------:R-:W-:Y:S01]  /*19570*/  SHF.R.U64 R80, R80, 0x3, RZ ;  /* 0x0000000350507819 */ /* 0x000fe200000012ff */
[----:B------:R-:W-:Y:S01]  /*19580*/  IMAD R15, R10, UR5, R11 ;  /* 0x000000050a0f7c24 */ /* 0x000fe2000f8e020b */
[----:B------:R-:W-:Y:S01]  /*19590*/  LOP3.LUT R68, R68, R69, RZ, 0x3c, !PT ;  /* 0x0000004544447212 */ /* 0x000fe200078e3cff */
[----:B------:R-:W-:Y:S01]  /*195a0*/  IMAD.WIDE.U32 R10, R10, UR4, RZ ;  /* 0x000000040a0a7c25 */ /* 0x000fe2000f8e00ff */
[----:B------:R-:W-:Y:S01]  /*195b0*/  LOP3.LUT R72, R72, R73, RZ, 0x3c, !PT ;  /* 0x0000004948487212 */ /* 0x000fe200078e3cff */
[----:B------:R-:W-:Y:S01]  /*195c0*/  ULDC.64 UR4, c[0x0][0xae8] ;  /* 0x0002ba0000047ab9 */ /* 0x000fe20000000a00 */
[----:B------:R-:W-:Y:S01]  /*195d0*/  LOP3.LUT R76, R76, R77, RZ, 0x3c, !PT ;  /* 0x0000004d4c4c7212 */ /* 0x000fe200078e3cff */
[----:B------:R-:W-:Y:S01]  /*195e0*/  IMAD R13, R12, 0x20, R3 ;  /* 0x000000200c0d7824 */ /* 0x000fe200078e0203 */
[----:B------:R-:W-:Y:S01]  /*195f0*/  LOP3.LUT R80, R80, R81, RZ, 0x3c, !PT ;  /* 0x0000005150507212 */ /* 0x000fe200078e3cff */
[--C-:B------:R-:W-:Y:S01]  /*19600*/  IMAD.X R69, RZ, RZ, R7.reuse, P0 ;  /* 0x000000ffff457224 */ /* 0x100fe200000e0607 */
[----:B------:R-:W5:Y:S01]  /*19610*/  LD.E.128 R84, desc[UR54][R84.64] ;  /* 0x0000003654547980 */ /* 0x000f62000c101d00 */
[----:B------:R-:W-:-:S02]  /*19620*/  IMAD.X R73, RZ, RZ, R7, P2 ;  /* 0x000000ffff497224 */ /* 0x000fc400010e0607 */
[--C-:B------:R-:W-:Y:S02]  /*19630*/  IMAD.X R77, RZ, RZ, R7.reuse, P3 ;  /* 0x000000ffff4d7224 */ /* 0x100fe400018e0607 */
[----:B------:R-:W-:Y:S01]  /*19640*/  IMAD.X R81, RZ, RZ, R7, P4 ;  /* 0x000000ffff517224 */ /* 0x000fe200020e0607 */
[----:B------:R-:W5:Y:S01]  /*19650*/  LD.E.128 R68, desc[UR54][R68.64] ;  /* 0x0000003644447980 */ /* 0x000f62000c101d00 */
[----:B------:R-:W-:Y:S02]  /*19660*/  IMAD.IADD R11, R11, 0x1, R15 ;  /* 0x000000010b0b7824 */ /* 0x000fe400078e020f */
[----:B------:R-:W-:Y:S01]  /*19670*/  IMAD.IADD R20, R228, 0x1, R13 ;  /* 0x00000001e4147824 */ /* 0x000fe200078e020d */
[----:B------:R-:W5:Y:S01]  /*19680*/  LD.E.128 R4, desc[UR54][R4.64] ;  /* 0x0000003604047980 */ /* 0x000f62000c101d00 */
[----:B------:R-:W-:-:S03]  /*19690*/  IMAD.WIDE.U32 R10, R205, UR4, R10 ;  /* 0x00000004cd0a7c25 */ /* 0x000fc6000f8e000a */
[----:B------:R-:W5:Y:S01]  /*196a0*/  LD.E.128 R72, desc[UR54][R72.64] ;  /* 0x0000003648487980 */ /* 0x000f62000c101d00 */
[----:B-1----:R-:W-:-:S03]  /*196b0*/  @P1 IMAD.HI.U32 R8, R20, R21, RZ ;  /* 0x0000001514081227 */ /* 0x002fc600078e00ff */
[----:B------:R-:W5:Y:S01]  /*196c0*/  LD.E.128 R76, desc[UR54][R76.64] ;  /* 0x000000364c4c7980 */ /* 0x000f62000c101d00 */
[----:B------:R-:W-:-:S03]  /*196d0*/  SHF.R.S32.HI R12, RZ, 0x1f, R9 ;  /* 0x0000001fff0c7819 */ /* 0x000fc60000011409 */
[----:B------:R-:W5:Y:S01]  /*196e0*/  LD.E.128 R80, desc[UR54][R80.64] ;  /* 0x0000003650507980 */ /* 0x000f62000c101d00 */
        /* <DEDUP_REMOVED lines=9> */
[----:B--2---:R-:W-:Y:S01]  /*19780*/  @P1 SHF.R.U32.HI R13, RZ, R89, R8 ;  /* 0x00000059ff0d1219 */ /* 0x004fe20000011608 */
[----:B------:R-:W-:-:S03]  /*19790*/  IMAD R12, R12, UR4, RZ ;  /* 0x000000040c0c7c24 */ /* 0x000fc6000f8e02ff */
[----:B------:R-:W-:Y:S01]  /*197a0*/  SHF.R.S32.HI R8, RZ, 0x1f, R13 ;  /* 0x0000001fff087819 */ /* 0x000fe2000001140d */
[C---:B------:R-:W-:Y:S02]  /*197b0*/  IMAD R15, R9.reuse, UR5, R12 ;  /* 0x00000005090f7c24 */ /* 0x040fe4000f8e020c */
[----:B------:R-:W-:Y:S01]  /*197c0*/  IMAD.WIDE.U32 R10, R9, UR4, R10 ;  /* 0x00000004090a7c25 */ /* 0x000fe2000f8e000a */
[----:B------:R-:W-:-:S03]  /*197d0*/  ULDC.64 UR4, c[0x0][0xae0] ;  /* 0x0002b80000047ab9 */ /* 0x000fc60000000a00 */
[----:B------:R-:W-:Y:S02]  /*197e0*/  IMAD.MOV R14, RZ, RZ, -R13 ;  /* 0x000000ffff0e7224 */ /* 0x000fe400078e0a0d */
[----:B------:R-:W-:Y:S02]  /*197f0*/  IMAD R12, R8, UR4, RZ ;  /* 0x00000004080c7c24 */ /* 0x000fe4000f8e02ff */
[----:B------:R-:W-:Y:S02]  /*19800*/  IMAD R157, R157, R14, R20 ;  /* 0x0000000e9d9d7224 */ /* 0x000fe400078e0214 */
[----:B------:R-:W-:Y:S02]  /*19810*/  VIADD R8, R23, 0x22820 ;  /* 0x0002282017087836 */ /* 0x000fe40000000000 */
[----:B------:R-:W-:Y:S01]  /*19820*/  IMAD.IADD R11, R11, 0x1, R15 ;  /* 0x000000010b0b7824 */ /* 0x000fe200078e020f */
[----:B------:R-:W-:Y:S02]  /*19830*/  SHF.R.S32.HI R9, RZ, 0x1f, R157 ;  /* 0x0000001fff097819 */ /* 0x000fe4000001149d */
[----:B------:R-:W-:Y:S01]  /*19840*/  PRMT R8, RZ, 0x654, R8 ;  /* 0x00000654ff087816 */ /* 0x000fe20000000008 */
[----:B------:R-:W-:-:S03]  /*19850*/  IMAD.WIDE.U32 R10, R13, UR4, R10 ;  /* 0x000000040d0a7c25 */ /* 0x000fc6000f8e000a */
[----:B0-----:R0:W-:Y:S01]  /*19860*/  SYNCS.ARRIVE.TRANS64.RED.A1T0 RZ, [R8+URZ], RZ ;  /* 0x000000ff08ff79a7 */ /* 0x0011e2000810043f */
[----:B------:R-:W-:Y:S01]  /*19870*/  IMAD R13, R13, UR5, R12 ;  /* 0x000000050d0d7c24 */ /* 0x000fe2000f8e020c */
[----:B------:R-:W-:-:S03]  /*19880*/  ULDC.64 UR4, c[0x0][0xad8] ;  /* 0x0002b60000047ab9 */ /* 0x000fc60000000a00 */
[----:B------:R-:W-:Y:S02]  /*19890*/  IMAD.IADD R11, R11, 0x1, R13 ;  /* 0x000000010b0b7824 */ /* 0x000fe400078e020d */
[----:B0-----:R-:W-:Y:S02]  /*198a0*/  IMAD R8, R9, UR4, RZ ;  /* 0x0000000409087c24 */ /* 0x001fe4000f8e02ff */
        /* <DEDUP_REMOVED lines=10> */
.L_x_3263:
[----:B------:R-:W-:Y:S01]  /*19950*/  IMAD.IADD R89, R3, 0x1, R228 ;  /* 0x0000000103597824 */ /* 0x000fe200078e02e4 */
        /* <DEDUP_REMOVED lines=30> */
.L_x_3039:
[----:B------:R-:W-:Y:S05]  /*19b40*/  BSYNC B1 ;  /* 0x0000000000017941 */ /* 0x000fea0003800000 */
.L_x_3038:
[----:B------:R-:W-:-:S03]  /*19b50*/  UMOV UR4, 0xffffffff ;  /* 0xffffffff00047882 */ /* 0x000fc60000000000 */
[----:B------:R-:W-:Y:S05]  /*19b60*/  BRA.DIV UR4, `(.L_x_3040) ;  /* 0x000000ce04307947 */ /* 0x000fea000b800000 */
[----:B-1----:R1:W4:Y:S04]  /*19b70*/  SHFL.IDX PT, R20, R48, 0x1, 0x181f ;  /* 0x00381f0030147f89 */ /* 0x00232800000e0000 */
[----:B--23--:R1:W2:Y:S02]  /*19b80*/  SHFL.IDX PT, R14, R21, 0x1, 0x181f ;  /* 0x00381f00150e7f89 */ /* 0x00c2a400000e0000 */
.L_x_3267:
        /* <DEDUP_REMOVED lines=12> */
[C---:B-----5:R-:W-:Y:S01]  /*19c50*/  VIADD R36, R211.reuse, 0x80 ;  /* 0x00000080d3247836 */ /* 0x060fe20000000000 */
        /* <DEDUP_REMOVED lines=18> */
.L_x_3042:
[----:B------:R-:W-:Y:S05]  /*19d80*/  BSYNC B1 ;  /* 0x0000000000017941 */ /* 0x000fea0003800000 */
.L_x_3041:
[----:B------:R-:W-:-:S03]  /*19d90*/  UMOV UR4, 0xffffffff ;  /* 0xffffffff00047882 */ /* 0x000fc60000000000 */
[----:B------:R-:W-:Y:S05]  /*19da0*/  BRA.DIV UR4, `(.L_x_3043) ;  /* 0x000000ca04e87947 */ /* 0x000fea000b800000 */
[----:B----4-:R4:W0:Y:S04]  /*19db0*/  SHFL.IDX PT, R20, R48, 0x2, 0x181f ;  /* 0x00581f0030147f89 */ /* 0x01082800000e0000 */
[----:B--2---:R4:W2:Y:S02]  /*19dc0*/  SHFL.IDX PT, R14, R21, 0x2, 0x181f ;  /* 0x00581f00150e7f89 */ /* 0x0048a400000e0000 */
.L_x_3271:
[----:B------:R-:W-:Y:S01]  /*19dd0*/  VIADD R3, R89, 0x40 ;  /* 0x0000004059037836 */ /* 0x000fe20000000000 */
[----:B------:R-:W-:Y:S04]  /*19de0*/  BSSY B1, `(.L_x_3044) ;  /* 0x000001e000017945 */ /* 0x000fe80003800000 */
[----:B------:R-:W-:-:S13]  /*19df0*/  ISETP.GE.AND P0, PT, R3, R0, PT ;  /* 0x000000000300720c */ /* 0x000fda0003f06270 */
        /* <DEDUP_REMOVED lines=28> */
.L_x_3045:
[----:B------:R-:W-:Y:S05]  /*19fc0*/  BSYNC B1 ;  /* 0x0000000000017941 */ /* 0x000fea0003800000 */
.L_x_3044:
[----:B------:R-:W-:-:S03]  /*19fd0*/  UMOV UR4, 0xffffffff ;  /* 0xffffffff00047882 */ /* 0x000fc60000000000 */
[----:B------:R-:W-:Y:S05]  /*19fe0*/  BRA.DIV UR4, `(.L_x_3046) ;  /* 0x000000ca04a07947 */ /* 0x000fea000b800000 */
[----:B0--3--:R0:W3:Y:S04]  /*19ff0*/  SHFL.IDX PT, R10, R48, 0x3, 0x181f ;  /* 0x00781f00300a7f89 */ /* 0x0090e800000e0000 */
[----:B--2---:R0:W2:Y:S02]  /*1a000*/  SHFL.IDX PT, R14, R21, 0x3, 0x181f ;  /* 0x00781f00150e7f89 */ /* 0x0040a400000e0000 */
.L_x_3275:
[----:B------:R-:W-:-:S05]  /*1a010*/  VIADD R3, R89, 0x60 ;  /* 0x0000006059037836 */ /* 0x000fca0000000000 */
        /* <DEDUP_REMOVED lines=13> */
[-C--:B--2--5:R-:W-:Y:S02]  /*1a0f0*/  @!P3 LEA R4, P0, R211, R14.reuse, 0x1 ;  /* 0x0000000ed304b211 */ /* 0x0a4fe400078008ff */
[-C--:B------:R-:W-:Y:S02]  /*1a100*/  @!P4 LEA R6, P1, R13, R14.reuse, 0x1 ;  /* 0x0000000e0d06c211 */ /* 0x080fe400078208ff */
[----:B------:R-:W-:Y:S02]  /*1a110*/  @!P5 LEA R8, P2, R11, R14, 0x1 ;  /* 0x0000000e0b08d211 */ /* 0x000fe400078408ff */
[-C--:B---3--:R-:W-:Y:S02]  /*1a120*/  @!P3 LEA.HI.X R5, R211, R10.reuse, R20, 0x1, P0 ;  /* 0x0000000ad305b211 */ /* 0x088fe400000f0c14 */
        /* <DEDUP_REMOVED lines=9> */
[----:B------:R-:W-:-:S04]  /*1a1c0*/  LEA R14, P0, R11, R14, 0x1 ;  /* 0x0000000e0b0e7211 */ /* 0x000fc800078008ff */
[----:B------:R-:W-:-:S04]  /*1a1d0*/  SHF.R.S32.HI R12, RZ, 0x1f, R12 ;  /* 0x0000001fff0c7819 */ /* 0x000fc8000001140c */
[----:B------:R-:W-:-:S05]  /*1a1e0*/  LEA.HI.X R15, R11, R10, R12, 0x1, P0 ;  /* 0x0000000a0b0f7211 */ /* 0x000fca00000f0c0c */
[----:B------:R3:W-:Y:S01]  /*1a1f0*/  ST.E.128 desc[UR54][R14.64], R84 ;  /* 0x000000540e007985 */ /* 0x0007e2000c101d36 */
[----:B------:R-:W-:Y:S05]  /*1a200*/  BRA `(.L_x_3047) ;  /* 0x00000030002c7947 */ /* 0x000fea0003800000 */
.L_x_3036:
[----:B------:R-:W1:Y:S01]  /*1a210*/  @P1 LDC R7, c[0x0][0xbec] ;  /* 0x0002fb00ff071b82 */ /* 0x000e620000000800 */
[----:B0-----:R-:W-:Y:S01]  /*1a220*/  IMAD.MOV.U32 R3, RZ, RZ, R48 ;  /* 0x000000ffff037224 */ /* 0x001fe200078e0030 */
[----:B------:R-:W-:-:S06]  /*1a230*/  ULDC.64 UR4, c[0x0][0xb08] ;  /* 0x0002c20000047ab9 */ /* 0x000fcc0000000a00 */
[----:B------:R-:W0:Y:S01]  /*1a240*/  @P1 LDC R6, c[0x0][0xbf0] ;  /* 0x0002fc00ff061b82 */ /* 0x000e220000000800 */
[----:B-1----:R-:W-:-:S05]  /*1a250*/  @P1 IMAD.HI.U32 R7, R48, R7, RZ ;  /* 0x0000000730071227 */ /* 0x002fca00078e00ff */
[----:B0-----:R-:W-:Y:S01]  /*1a260*/  @P1 SHF.R.U32.HI R3, RZ, R6, R7 ;  /* 0x00000006ff031219 */ /* 0x001fe20000011607 */
[----:B------:R-:W-:-:S03]  /*1a270*/  IMAD R6, R8, UR4, RZ ;  /* 0x0000000408067c24 */ /* 0x000fc6000f8e02ff */
[----:B------:R-:W-:Y:S01]  /*1a280*/  SHF.R.S32.HI R7, RZ, 0x1f, R3 ;  /* 0x0000001fff077819 */ /* 0x000fe20000011403 */
        /* <DEDUP_REMOVED lines=11> */
[----:B------:R-:W-:-:S03]  /*1a340*/  ULDC.64 UR4, c[0x0][0xb48] ;  /* 0x0002d20000047ab9 */ /* 0x000fc60000000a00 */
        /* <DEDUP_REMOVED lines=26> */
.L_x_3278:
[----:B------:R-:W-:Y:S01]  /*1a4f0*/  ISETP.GE.AND P0, PT, R25, R0, PT ;  /* 0x000000001900720c */ /* 0x000fe20003f06270 */
[----:B------:R-:W-:-:S12]  /*1a500*/  BSSY B1, `(.L_x_3049) ;  /* 0x00000e1000017945 */ /* 0x000fd80003800000 */
[----:B------:R-:W-:Y:S05]  /*1a510*/  @P0 BRA `(.L_x_3050) ;  /* 0x0000000c007c0947 */ /* 0x000fea0003800000 */
[----:B------:R-:W-:Y:S01]  /*1a520*/  ULDC UR4, c[0x0][0xac8] ;  /* 0x0002b20000047ab9 */ /* 0x000fe20000000800 */
[C---:B------:R-:W-:Y:S01]  /*1a530*/  VIADD R12, R207.reuse, 0x8 ;  /* 0x00000008cf0c7836 */ /* 0x040fe20000000000 */
[C---:B------:R-:W-:Y:S01]  /*1a540*/  ISETP.GE.AND P0, PT, R207.reuse, UR4, PT ;  /* 0x00000004cf007c0c */ /* 0x040fe2000bf06270 */
[C---:B------:R-:W-:Y:S02]  /*1a550*/  VIADD R13, R207.reuse, 0x8 ;  /* 0x00000008cf0d7836 */ /* 0x040fe40000000000 */
[C---:B------:R-:W-:Y:S02]  /*1a560*/  VIADD R9, R207.reuse, 0x10 ;  /* 0x00000010cf097836 */ /* 0x040fe40000000000 */
[C---:B------:R-:W-:Y:S01]  /*1a570*/  VIADD R8, R207.reuse, 0x18 ;  /* 0x00000018cf087836 */ /* 0x040fe20000000000 */
[----:B------:R-:W-:Y:S01]  /*1a580*/  SHF.R.S32.HI R13, RZ, 0x1f, R13 ;  /* 0x0000001fff0d7819 */ /* 0x000fe2000001140d */
[C---:B------:R-:W-:Y:S02]  /*1a590*/  VIADD R15, R207.reuse, 0x50 ;  /* 0x00000050cf0f7836 */ /* 0x040fe40000000000 */
[----:B------:R-:W-:-:S02]  /*1a5a0*/  VIADD R25, R207, 0x60 ;  /* 0x00000060cf197836 */ /* 0x000fc40000000000 */
[----:B------:R-:W-:Y:S01]  /*1a5b0*/  VIADD R14, R207, 0x58 ;  /* 0x00000058cf0e7836 */ /* 0x000fe20000000000 */
[----:B------:R-:W-:Y:S01]  /*1a5c0*/  ISETP.GE.AND P3, PT, R15, UR4, PT ;  /* 0x000000040f007c0c */ /* 0x000fe2000bf66270 */
[----:B--2---:R-:W-:Y:S02]  /*1a5d0*/  @!P0 IMAD.MOV.U32 R6, RZ, RZ, R11 ;  /* 0x000000ffff068224 */ /* 0x004fe400078e000b */
[----:B-1----:R-:W-:Y:S01]  /*1a5e0*/  @!P0 IMAD.MOV.U32 R7, RZ, RZ, R48 ;  /* 0x000000ffff078224 */ /* 0x002fe200078e0030 */
[----:B------:R-:W-:Y:S01]  /*1a5f0*/  SHF.R.S32.HI R14, RZ, 0x1f, R14 ;  /* 0x0000001fff0e7819 */ /* 0x000fe2000001140e */
[----:B------:R-:W-:-:S05]  /*1a600*/  @!P0 IMAD.WIDE R6, R207, 0x4, R6 ;  /* 0x00000004cf068825 */ /* 0x000fca00078e0206 */
[----:B------:R1:W-:Y:S01]  /*1a610*/  @!P0 ST.E.64 desc[UR54][R6.64], R152 ;  /* 0x0000009806008985 */ /* 0x0003e2000c101b36 */
[----:B------:R-:W-:-:S13]  /*1a620*/  ISETP.GE.AND P0, PT, R12, UR4, PT ;  /* 0x000000040c007c0c */ /* 0x000fda000bf06270 */
[----:B-1----:R-:W-:-:S04]  /*1a630*/  @!P0 LEA R6, P1, R12, R11, 0x2 ;  /* 0x0000000b0c068211 */ /* 0x002fc800078210ff */
[----:B------:R-:W-:Y:S01]  /*1a640*/  @!P0 LEA.HI.X R7, R12, R48, R13, 0x2, P1 ;  /* 0x000000300c078211 */ /* 0x000fe200008f140d */
[C---:B------:R-:W-:Y:S01]  /*1a650*/  VIADD R13, R207.reuse, 0x10 ;  /* 0x00000010cf0d7836 */ /* 0x040fe20000000000 */
[----:B------:R-:W-:Y:S01]  /*1a660*/  ISETP.GE.AND P1, PT, R8, UR4, PT ;  /* 0x0000000408007c0c */ /* 0x000fe2000bf26270 */
[----:B------:R-:W-:Y:S02]  /*1a670*/  VIADD R12, R207, 0x20 ;  /* 0x00000020cf0c7836 */ /* 0x000fe40000000000 */
[----:B------:R1:W-:Y:S01]  /*1a680*/  @!P0 ST.E.64 desc[UR54][R6.64], R28 ;  /* 0x0000001c06008985 */ /* 0x0003e2000c101b36 */
[----:B------:R-:W-:Y:S02]  /*1a690*/  ISETP.GE.AND P0, PT, R9, UR4, PT ;  /* 0x0000000409007c0c */ /* 0x000fe4000bf06270 */
[----:B------:R-:W-:-:S11]  /*1a6a0*/  SHF.R.S32.HI R13, RZ, 0x1f, R13 ;  /* 0x0000001fff0d7819 */ /* 0x000fd6000001140d */
[----:B-1----:R-:W-:Y:S01]  /*1a6b0*/  @!P0 LEA R6, P2, R9, R11, 0x2 ;  /* 0x0000000b09068211 */ /* 0x002fe200078410ff */
[----:B------:R-:W-:-:S03]  /*1a6c0*/  VIADD R28, R207, 0x50 ;  /* 0x00000050cf1c7836 */ /* 0x000fc60000000000 */
[----:B------:R-:W-:Y:S01]  /*1a6d0*/  @!P0 LEA.HI.X R7, R9, R48, R13, 0x2, P2 ;  /* 0x0000003009078211 */ /* 0x000fe200010f140d */
[C---:B------:R-:W-:Y:S01]  /*1a6e0*/  VIADD R13, R207.reuse, 0x18 ;  /* 0x00000018cf0d7836 */ /* 0x040fe20000000000 */
[----:B------:R-:W-:Y:S01]  /*1a6f0*/  SHF.R.S32.HI R28, RZ, 0x1f, R28 ;  /* 0x0000001fff1c7819 */ /* 0x000fe2000001141c */
[----:B------:R-:W-:Y:S02]  /*1a700*/  VIADD R9, R207, 0x28 ;  /* 0x00000028cf097836 */ /* 0x000fe40000000000 */
[----:B------:R1:W-:Y:S01]  /*1a710*/  @!P0 ST.E.64 desc[UR54][R6.64], R32 ;  /* 0x0000002006008985 */ /* 0x0003e2000c101b36 */
[----:B------:R-:W-:Y:S02]  /*1a720*/  ISETP.GE.AND P0, PT, R12, UR4, PT ;  /* 0x000000040c007c0c */ /* 0x000fe4000bf06270 */
[----:B------:R-:W-:Y:S02]  /*1a730*/  SHF.R.S32.HI R13, RZ, 0x1f, R13 ;  /* 0x0000001fff0d7819 */ /* 0x000fe4000001140d */
[----:B-1----:R-:W-:-:S04]  /*1a740*/  @!P1 LEA R6, P2, R8, R11, 0x2 ;  /* 0x0000000b08069211 */ /* 0x002fc800078410ff */
[----:B------:R-:W-:Y:S01]  /*1a750*/  @!P1 LEA.HI.X R7, R8, R48, R13, 0x2, P2 ;  /* 0x0000003008079211 */ /* 0x000fe200010f140d */
[C---:B------:R-:W-:Y:S02]  /*1a760*/  VIADD R13, R207.reuse, 0x20 ;  /* 0x00000020cf0d7836 */ /* 0x040fe40000000000 */
        /* <DEDUP_REMOVED lines=25> */
[----:B-1----:R-:W-:Y:S01]  /*1a900*/  @!P1 LEA R6, P2, R12, R11, 0x2 ;  /* 0x0000000b0c069211 */ /* 0x002fe200078410ff */
[----:B------:R-:W-:-:S02]  /*1a910*/  VIADD R20, R207, 0x70 ;  /* 0x00000070cf147836 */ /* 0x000fc40000000000 */
[C---:B------:R-:W-:Y:S01]  /*1a920*/  VIADD R21, R207.reuse, 0x90 ;  /* 0x00000090cf157836 */ /* 0x040fe20000000000 */
[----:B------:R-:W-:Y:S01]  /*1a930*/  @!P1 LEA.HI.X R7, R12, R48, R13, 0x2, P2 ;  /* 0x000000300c079211 */ /* 0x000fe200010f140d */
[C---:B------:R-:W-:Y:S01]  /*1a940*/  VIADD R12, R207.reuse, 0x40 ;  /* 0x00000040cf0c7836 */ /* 0x040fe20000000000 */
[----:B------:R-:W-:Y:S01]  /*1a950*/  SHF.R.S32.HI R20, RZ, 0x1f, R20 ;  /* 0x0000001fff147819 */ /* 0x000fe20000011414 */
[----:B------:R-:W-:Y:S01]  /*1a960*/  VIADD R13, R207, 0x68 ;  /* 0x00000068cf0d7836 */ /* 0x000fe20000000000 */
[----:B------:R-:W-:Y:S01]  /*1a970*/  SHF.R.S32.HI R21, RZ, 0x1f, R21 ;  /* 0x0000001fff157819 */ /* 0x000fe20000011415 */
        /* <DEDUP_REMOVED lines=11> */
[----:B------:R-:W-:Y:S02]  /*1aa30*/  @!P1 LEA.HI.X R7, R8, R48, R9, 0x2, P0 ;  /* 0x0000003008079211 */ /* 0x000fe400000f1409 */
[----:B------:R-:W-:-:S03]  /*1aa40*/  ISETP.GE.AND P0, PT, R25, UR4, PT ;  /* 0x0000000419007c0c */ /* 0x000fc6000bf06270 */
[C---:B------:R-:W-:Y:S01]  /*1aa50*/  @!P2 LEA R8, P5, R12.reuse, R11, 0x2 ;  /* 0x0000000b0c08a211 */ /* 0x040fe200078a10ff */
[----:B------:R1:W-:Y:S01]  /*1aa60*/  @!P1 ST.E.64 desc[UR54][R6.64], R60 ;  /* 0x0000003c06009985 */ /* 0x0003e2000c101b36 */
[----:B------:R-:W-:Y:S02]  /*1aa70*/  ISETP.GE.AND P1, PT, R13, UR4, PT ;  /* 0x000000040d007c0c */ /* 0x000fe4000bf26270 */
[----:B------:R-:W-:Y:S01]  /*1aa80*/  @!P2 LEA.HI.X R9, R12, R48, R14, 0x2, P5 ;  /* 0x000000300c09a211 */ /* 0x000fe200028f140e */
[C---:B------:R-:W-:Y:S02]  /*1aa90*/  VIADD R12, R207.reuse, 0x78 ;  /* 0x00000078cf0c7836 */ /* 0x040fe40000000000 */
[----:B------:R-:W-:-:S05]  /*1aaa0*/  VIADD R14, R207, 0x68 ;  /* 0x00000068cf0e7836 */ /* 0x000fca0000000000 */
[----:B------:R-:W-:Y:S02]  /*1aab0*/  SHF.R.S32.HI R14, RZ, 0x1f, R14 ;  /* 0x0000001fff0e7819 */ /* 0x000fe4000001140e */
[----:B-1----:R-:W-:-:S04]  /*1aac0*/  @!P3 LEA R6, P4, R15, R11, 0x2 ;  /* 0x0000000b0f06b211 */ /* 0x002fc800078810ff */
[----:B------:R-:W-:Y:S01]  /*1aad0*/  @!P3 LEA.HI.X R7, R15, R48, R28, 0x2, P4 ;  /* 0x000000300f07b211 */ /* 0x000fe200020f141c */
[C---:B------:R-:W-:Y:S02]  /*1aae0*/  VIADD R15, R207.reuse, 0x70 ;  /* 0x00000070cf0f7836 */ /* 0x040fe40000000000 */
[----:B------:R-:W-:Y:S02]  /*1aaf0*/  VIADD R28, R207, 0x60 ;  /* 0x00000060cf1c7836 */ /* 0x000fe40000000000 */
[----:B------:R1:W-:Y:S01]  /*1ab00*/  @!P3 ST.E.64 desc[UR54][R6.64], R64 ;  /* 0x000000400600b985 */ /* 0x0003e2000c101b36 */
[----:B------:R-:W-:Y:S02]  /*1ab10*/  ISETP.GE.AND P3, PT, R15, UR4, PT ;  /* 0x000000040f007c0c */ /* 0x000fe4000bf66270 */
[----:B------:R-:W-:Y:S01]  /*1ab20*/  SHF.R.S32.HI R28, RZ, 0x1f, R28 ;  /* 0x0000001fff1c7819 */ /* 0x000fe2000001141c */
[----:B------:R2:W-:Y:S01]  /*1ab30*/  @!P2 ST.E.64 desc[UR54][R8.64], R68 ;  /* 0x000000440800a985 */ /* 0x0005e2000c101b36 */
[----:B------:R-:W-:-:S02]  /*1ab40*/  ISETP.GE.AND P2, PT, R12, UR4, PT ;  /* 0x000000040c007c0c */ /* 0x000fc4000bf46270 */
[-C--:B-1----:R-:W-:Y:S02]  /*1ab50*/  @!P0 LEA R6, P4, R25, R11.reuse, 0x2 ;  /* 0x0000000b19068211 */ /* 0x082fe400078810ff */
[----:B--2---:R-:W-:Y:S02]  /*1ab60*/  @!P1 LEA R8, P5, R13, R11, 0x2 ;  /* 0x0000000b0d089211 */ /* 0x004fe400078a10ff */
[-C--:B------:R-:W-:Y:S01]  /*1ab70*/  @!P0 LEA.HI.X R7, R25, R48.reuse, R28, 0x2, P4 ;  /* 0x0000003019078211 */ /* 0x080fe200020f141c */
[----:B------:R-:W-:Y:S01]  /*1ab80*/  VIADD R25, R207, 0x80 ;  /* 0x00000080cf197836 */ /* 0x000fe20000000000 */
[----:B------:R-:W-:Y:S01]  /*1ab90*/  @!P1 LEA.HI.X R9, R13, R48, R14, 0x2, P5 ;  /* 0x000000300d099211 */ /* 0x000fe200028f140e */
[C---:B------:R-:W-:Y:S02]  /*1aba0*/  VIADD R13, R207.reuse, 0x88 ;  /* 0x00000088cf0d7836 */ /* 0x040fe40000000000 */
[----:B------:R-:W-:Y:S01]  /*1abb0*/  VIADD R14, R207, 0x78 ;  /* 0x00000078cf0e7836 */ /* 0x000fe20000000000 */
[----:B------:R1:W-:Y:S01]  /*1abc0*/  @!P0 ST.E.64 desc[UR54][R6.64], R72 ;  /* 0x0000004806008985 */ /* 0x0003e2000c101b36 */
[----:B------:R-:W-:Y:S01]  /*1abd0*/  ISETP.GE.AND P0, PT, R25, UR4, PT ;  /* 0x0000000419007c0c */ /* 0x000fe2000bf06270 */
[----:B------:R-:W-:-:S02]  /*1abe0*/  VIADD R28, R207, 0xd8 ;  /* 0x000000d8cf1c7836 */ /* 0x000fc40000000000 */
[----:B------:R2:W-:Y:S01]  /*1abf0*/  @!P1 ST.E.64 desc[UR54][R8.64], R76 ;  /* 0x0000004c08009985 */ /* 0x0005e2000c101b36 */
[----:B------:R-:W-:Y:S02]  /*1ac00*/  ISETP.GE.AND P1, PT, R13, UR4, PT ;  /* 0x000000040d007c0c */ /* 0x000fe4000bf26270 */
[----:B------:R-:W-:Y:S02]  /*1ac10*/  SHF.R.S32.HI R14, RZ, 0x1f, R14 ;  /* 0x0000001fff0e7819 */ /* 0x000fe4000001140e */
[----:B------:R-:W-:Y:S02]  /*1ac20*/  SHF.R.S32.HI R28, RZ, 0x1f, R28 ;  /* 0x0000001fff1c7819 */ /* 0x000fe4000001141c */
[CC--:B-1----:R-:W-:Y:S02]  /*1ac30*/  @!P3 LEA R6, P4, R15.reuse, R11.reuse, 0x2 ;  /* 0x0000000b0f06b211 */ /* 0x0c2fe400078810ff */
[C---:B--2---:R-:W-:Y:S02]  /*1ac40*/  @!P2 LEA R8, P5, R12.reuse, R11, 0x2 ;  /* 0x0000000b0c08a211 */ /* 0x044fe400078a10ff */
[-C--:B------:R-:W-:Y:S01]  /*1ac50*/  @!P3 LEA.HI.X R7, R15, R48.reuse, R20, 0x2, P4 ;  /* 0x000000300f07b211 */ /* 0x080fe200020f1414 */
[C---:B------:R-:W-:Y:S01]  /*1ac60*/  VIADD R15, R207.reuse, 0x90 ;  /* 0x00000090cf0f7836 */ /* 0x040fe20000000000 */
[----:B------:R-:W-:Y:S01]  /*1ac70*/  @!P2 LEA.HI.X R9, R12, R48, R14, 0x2, P5 ;  /* 0x000000300c09a211 */ /* 0x000fe200028f140e */
[----:B------:R-:W-:-:S02]  /*1ac80*/  VIADD R12, R207, 0x98 ;  /* 0x00000098cf0c7836 */ /* 0x000fc40000000000 */
[C---:B------:R-:W-:Y:S01]  /*1ac90*/  VIADD R20, R207.reuse, 0x80 ;  /* 0x00000080cf147836 */ /* 0x040fe20000000000 */
[----:B------:R1:W-:Y:S01]  /*1aca0*/  @!P3 ST.E.64 desc[UR54][R6.64], R80 ;  /* 0x000000500600b985 */ /* 0x0003e2000c101b36 */
[----:B------:R-:W-:Y:S01]  /*1acb0*/  VIADD R14, R207, 0x88 ;  /* 0x00000088cf0e7836 */ /* 0x000fe20000000000 */
[----:B------:R-:W-:Y:S02]  /*1acc0*/  ISETP.GE.AND P3, PT, R15, UR4, PT ;  /* 0x000000040f007c0c */ /* 0x000fe4000bf66270 */
[----:B------:R2:W-:Y:S01]  /*1acd0*/  @!P2 ST.E.64 desc[UR54][R8.64], R84 ;  /* 0x000000540800a985 */ /* 0x0005e2000c101b36 */
[----:B------:R-:W-:Y:S02]  /*1ace0*/  ISETP.GE.AND P2, PT, R12, UR4, PT ;  /* 0x000000040c007c0c */ /* 0x000fe4000bf46270 */
[----:B------:R-:W-:Y:S02]  /*1acf0*/  SHF.R.S32.HI R20, RZ, 0x1f, R20 ;  /* 0x0000001fff147819 */ /* 0x000fe40000011414 */
[----:B------:R-:W-:-:S02]  /*1ad00*/  SHF.R.S32.HI R14, RZ, 0x1f, R14 ;  /* 0x0000001fff0e7819 */ /* 0x000fc4000001140e */
[-C--:B-1----:R-:W-:Y:S02]  /*1ad10*/  @!P0 LEA R6, P4, R25, R11.reuse, 0x2 ;  /* 0x0000000b19068211 */ /* 0x082fe400078810ff */
[----:B--2---:R-:W-:Y:S02]  /*1ad20*/  @!P1 LEA R8, P5, R13, R11, 0x2 ;  /* 0x0000000b0d089211 */ /* 0x004fe400078a10ff */
[-C--:B------:R-:W-:Y:S01]  /*1ad30*/  @!P0 LEA.HI.X R7, R25, R48.reuse, R20, 0x2, P4 ;  /* 0x0000003019078211 */ /* 0x080fe200020f1414 */
[----:B------:R-:W-:Y:S01]  /*1ad40*/  VIADD R20, R207, 0xa0 ;  /* 0x000000a0cf147836 */ /* 0x000fe20000000000 */
[----:B------:R-:W-:Y:S01]  /*1ad50*/  @!P1 LEA.HI.X R9, R13, R48, R14, 0x2, P5 ;  /* 0x000000300d099211 */ /* 0x000fe200028f140e */
[C---:B------:R-:W-:Y:S02]  /*1ad60*/  VIADD R14, R207.reuse, 0xa8 ;  /* 0x000000a8cf0e7836 */ /* 0x040fe40000000000 */
[C---:B------:R-:W-:Y:S01]  /*1ad70*/  VIADD R13, R207.reuse, 0x98 ;  /* 0x00000098cf0d7836 */ /* 0x040fe20000000000 */
        /* <DEDUP_REMOVED lines=13> */
[----:B------:R1:W-:Y:S01]  /*1ae50*/  @!P3 ST.E.64 desc[UR54][R6.64], R96 ;  /* 0x000000600600b985 */ /* 0x0003e2000c101b36 */
[----:B------:R-:W-:Y:S01]  /*1ae60*/  VIADD R15, R207, 0xa8 ;  /* 0x000000a8cf0f7836 */ /* 0x000fe20000000000 */
[----:B------:R-:W-:Y:S01]  /*1ae70*/  ISETP.GE.AND P3, PT, R21, UR4, PT ;  /* 0x0000000415007c0c */ /* 0x000fe2000bf66270 */
[----:B------:R-:W-:Y:S01]  /*1ae80*/  VIADD R12, R207, 0xc0 ;  /* 0x000000c0cf0c7836 */ /* 0x000fe20000000000 */
[----:B------:R-:W-:Y:S01]  /*1ae90*/  ISETP.GE.AND P4, PT, R13, UR4, PT ;  /* 0x000000040d007c0c */ /* 0x000fe2000bf86270 */
[----:B------:R2:W-:Y:S01]  /*1aea0*/  @!P2 ST.E.64 desc[UR54][R8.64], R100 ;  /* 0x000000640800a985 */ /* 0x0005e2000c101b36 */
[----:B------:R-:W-:Y:S02]  /*1aeb0*/  SHF.R.S32.HI R15, RZ, 0x1f, R15 ;  /* 0x0000001fff0f7819 */ /* 0x000fe4000001140f */
[----:B-1----:R-:W-:-:S04]  /*1aec0*/  @!P0 LEA R6, P5, R20, R11, 0x2 ;  /* 0x0000000b14068211 */ /* 0x002fc800078a10ff */
[-C--:B------:R-:W-:Y:S01]  /*1aed0*/  @!P0 LEA.HI.X R7, R20, R48.reuse, R25, 0x2, P5 ;  /* 0x0000003014078211 */ /* 0x080fe200028f1419 */
[C---:B------:R-:W-:Y:S01]  /*1aee0*/  VIADD R25, R207.reuse, 0xb0 ;  /* 0x000000b0cf197836 */ /* 0x040fe20000000000 */
[C---:B--2---:R-:W-:Y:S01]  /*1aef0*/  @!P1 LEA R8, P2, R14.reuse, R11, 0x2 ;  /* 0x0000000b0e089211 */ /* 0x044fe200078410ff */
[C---:B------:R-:W-:Y:S02]  /*1af00*/  VIADD R20, R207.reuse, 0xd0 ;  /* 0x000000d0cf147836 */ /* 0x040fe40000000000 */
[----:B------:R1:W-:Y:S01]  /*1af10*/  @!P0 ST.E.64 desc[UR54][R6.64], R104 ;  /* 0x0000006806008985 */ /* 0x0003e2000c101b36 */
[----:B------:R-:W-:Y:S01]  /*1af20*/  @!P1 LEA.HI.X R9, R14, R48, R15, 0x2, P2 ;  /* 0x000000300e099211 */ /* 0x000fe200010f140f */
[C---:B------:R-:W-:Y:S01]  /*1af30*/  VIADD R15, R207.reuse, 0xb8 ;  /* 0x000000b8cf0f7836 */ /* 0x040fe20000000000 */
[----:B------:R-:W-:Y:S01]  /*1af40*/  ISETP.GE.AND P2, PT, R12, UR4, PT ;  /* 0x000000040c007c0c */ /* 0x000fe2000bf46270 */
[----:B------:R-:W-:Y:S01]  /*1af50*/  VIADD R14, R207, 0xc8 ;  /* 0x000000c8cf0e7836 */ /* 0x000fe20000000000 */
[----:B------:R-:W-:Y:S01]  /*1af60*/  SHF.R.S32.HI R25, RZ, 0x1f, R25 ;  /* 0x0000001fff197819 */ /* 0x000fe20000011419 */
[----:B------:R2:W-:Y:S01]  /*1af70*/  @!P1 ST.E.64 desc[UR54][R8.64], R108 ;  /* 0x0000006c08009985 */ /* 0x0005e2000c101b36 */
[----:B------:R-:W-:-:S02]  /*1af80*/  SHF.R.S32.HI R15, RZ, 0x1f, R15 ;  /* 0x0000001fff0f7819 */ /* 0x000fc4000001140f */
[----:B------:R-:W-:Y:S02]  /*1af90*/  ISETP.GE.AND P1, PT, R14, UR4, PT ;  /* 0x000000040e007c0c */ /* 0x000fe4000bf26270 */
[----:B-1----:R-:W-:-:S04]  /*1afa0*/  @!P3 LEA R6, P0, R21, R11, 0x2 ;  /* 0x0000000b1506b211 */ /* 0x002fc800078010ff */
[-C--:B------:R-:W-:Y:S01]  /*1afb0*/  @!P3 LEA.HI.X R7, R21, R48.reuse, R25, 0x2, P0 ;  /* 0x000000301507b211 */ /* 0x080fe200000f1419 */
[----:B------:R-:W-:Y:S01]  /*1afc0*/  VIADD R21, R207, 0xd8 ;  /* 0x000000d8cf157836 */ /* 0x000fe20000000000 */
[----:B--2---:R-:W-:Y:S01]  /*1afd0*/  @!P4 LEA R8, P5, R13, R11, 0x2 ;  /* 0x0000000b0d08c211 */ /* 0x004fe200078a10ff */
[----:B------:R-:W-:Y:S01]  /*1afe0*/  VIADD R25, R207, 0xc8 ;  /* 0x000000c8cf197836 */ /* 0x000fe20000000000 */
[----:B------:R-:W-:Y:S01]  /*1aff0*/  ISETP.GE.AND P0, PT, R20, UR4, PT ;  /* 0x0000000414007c0c */ /* 0x000fe2000bf06270 */
[----:B------:R1:W-:Y:S01]  /*1b000*/  @!P3 ST.E.64 desc[UR54][R6.64], R112 ;  /* 0x000000700600b985 */ /* 0x0003e2000c101b36 */
[----:B------:R-:W-:Y:S01]  /*1b010*/  @!P4 LEA.HI.X R9, R13, R48, R15, 0x2, P5 ;  /* 0x000000300d09c211 */ /* 0x000fe200028f140f */
[C---:B------:R-:W-:Y:S01]  /*1b020*/  VIADD R13, R207.reuse, 0xc0 ;  /* 0x000000c0cf0d7836 */ /* 0x040fe20000000000 */
[----:B------:R-:W-:Y:S01]  /*1b030*/  SHF.R.S32.HI R25, RZ, 0x1f, R25 ;  /* 0x0000001fff197819 */ /* 0x000fe20000011419 */
[----:B------:R-:W-:Y:S02]  /*1b040*/  VIADD R15, R207, 0xe0 ;  /* 0x000000e0cf0f7836 */ /* 0x000fe40000000000 */
[----:B------:R2:W-:Y:S01]  /*1b050*/  @!P4 ST.E.64 desc[UR54][R8.64], R116 ;  /* 0x000000740800c985 */ /* 0x0005e2000c101b36 */
[----:B------:R-:W-:-:S02]  /*1b060*/  ISETP.GE.AND P4, PT, R21, UR4, PT ;  /* 0x0000000415007c0c */ /* 0x000fc4000bf86270 */
[----:B------:R-:W-:Y:S02]  /*1b070*/  SHF.R.S32.HI R13, RZ, 0x1f, R13 ;  /* 0x0000001fff0d7819 */ /* 0x000fe4000001140d */
[----:B-1----:R-:W-:-:S04]  /*1b080*/  @!P2 LEA R6, P3, R12, R11, 0x2 ;  /* 0x0000000b0c06a211 */ /* 0x002fc800078610ff */
[-C--:B------:R-:W-:Y:S02]  /*1b090*/  @!P2 LEA.HI.X R7, R12, R48.reuse, R13, 0x2, P3 ;  /* 0x000000300c07a211 */ /* 0x080fe400018f140d */
[-C--:B--2---:R-:W-:Y:S02]  /*1b0a0*/  @!P1 LEA R8, P5, R14, R11.reuse, 0x2 ;  /* 0x0000000b0e089211 */ /* 0x084fe400078a10ff */
[----:B------:R-:W-:Y:S01]  /*1b0b0*/  @!P0 LEA R12, P3, R20, R11, 0x2 ;  /* 0x0000000b140c8211 */ /* 0x000fe200078610ff */
[----:B------:R1:W-:Y:S01]  /*1b0c0*/  @!P2 ST.E.64 desc[UR54][R6.64], R120 ;  /* 0x000000780600a985 */ /* 0x0003e2000c101b36 */
[----:B------:R-:W-:Y:S01]  /*1b0d0*/  @!P1 LEA.HI.X R9, R14, R48, R25, 0x2, P5 ;  /* 0x000000300e099211 */ /* 0x000fe200028f1419 */
[----:B------:R-:W-:Y:S01]  /*1b0e0*/  VIADD R25, R207, 0xd0 ;  /* 0x000000d0cf197836 */ /* 0x000fe20000000000 */
[----:B------:R-:W-:Y:S01]  /*1b0f0*/  ISETP.GE.AND P2, PT, R15, UR4, PT ;  /* 0x000000040f007c0c */ /* 0x000fe2000bf46270 */
[----:B------:R-:W-:Y:S02]  /*1b100*/  VIADD R14, R207, 0xe8 ;  /* 0x000000e8cf0e7836 */ /* 0x000fe40000000000 */
[----:B------:R2:W-:Y:S01]  /*1b110*/  @!P1 ST.E.64 desc[UR54][R8.64], R124 ;  /* 0x0000007c08009985 */ /* 0x0005e2000c101b36 */
[----:B------:R-:W-:-:S04]  /*1b120*/  SHF.R.S32.HI R25, RZ, 0x1f, R25 ;  /* 0x0000001fff197819 */ /* 0x000fc80000011419 */
[-C--:B------:R-:W-:Y:S01]  /*1b130*/  @!P0 LEA.HI.X R13, R20, R48.reuse, R25, 0x2, P3 ;  /* 0x00000030140d8211 */ /* 0x080fe200018f1419 */
[C---:B------:R-:W-:Y:S01]  /*1b140*/  VIADD R25, R207.reuse, 0xf0 ;  /* 0x000000f0cf197836 */ /* 0x040fe20000000000 */
[----:B------:R-:W-:Y:S01]  /*1b150*/  ISETP.GE.AND P3, PT, R14, UR4, PT ;  /* 0x000000040e007c0c */ /* 0x000fe2000bf66270 */
[----:B------:R-:W-:Y:S01]  /*1b160*/  VIADD R20, R207, 0xf8 ;  /* 0x000000f8cf147836 */ /* 0x000fe20000000000 */
[-C--:B-1----:R-:W-:Y:S01]  /*1b170*/  @!P4 LEA R6, P5, R21, R11.reuse, 0x2 ;  /* 0x0000000b1506c211 */ /* 0x082fe200078a10ff */
[----:B------:R1:W-:Y:S01]  /*1b180*/  @!P0 ST.E.64 desc[UR54][R12.64], R128 ;  /* 0x000000800c008985 */ /* 0x0003e2000c101b36 */
[----:B------:R-:W-:Y:S02]  /*1b190*/  ISETP.GE.AND P1, PT, R25, UR4, PT ;  /* 0x0000000419007c0c */ /* 0x000fe4000bf26270 */
[----:B------:R-:W-:Y:S01]  /*1b1a0*/  @!P4 LEA.HI.X R7, R21, R48, R28, 0x2, P5 ;  /* 0x000000301507c211 */ /* 0x000fe200028f141c */
[----:B------:R-:W-:Y:S01]  /*1b1b0*/  VIADD R21, R207, 0xe0 ;  /* 0x000000e0cf157836 */ /* 0x000fe20000000000 */
[----:B--2---:R-:W-:Y:S01]  /*1b1c0*/  @!P2 LEA R8, P5, R15, R11, 0x2 ;  /* 0x0000000b0f08a211 */ /* 0x004fe200078a10ff */
[----:B------:R-:W-:Y:S01]  /*1b1d0*/  VIADD R28, R207, 0xf0 ;  /* 0x000000f0cf1c7836 */ /* 0x000fe20000000000 */
[----:B------:R-:W-:Y:S01]  /*1b1e0*/  ISETP.GE.AND P0, PT, R20, UR4, PT ;  /* 0x0000000414007c0c */ /* 0x000fe2000bf06270 */
[----:B------:R2:W-:Y:S01]  /*1b1f0*/  @!P4 ST.E.64 desc[UR54][R6.64], R132 ;  /* 0x000000840600c985 */ /* 0x0005e2000c101b36 */
[----:B------:R-:W-:-:S02]  /*1b200*/  SHF.R.S32.HI R21, RZ, 0x1f, R21 ;  /* 0x0000001fff157819 */ /* 0x000fc40000011415 */
[----:B------:R-:W-:Y:S02]  /*1b210*/  SHF.R.S32.HI R28, RZ, 0x1f, R28 ;  /* 0x0000001fff1c7819 */ /* 0x000fe4000001141c */
[----:B------:R-:W-:Y:S01]  /*1b220*/  @!P2 LEA.HI.X R9, R15, R48, R21, 0x2, P5 ;  /* 0x000000300f09a211 */ /* 0x000fe200028f1415 */
[C---:B------:R-:W-:Y:S01]  /*1b230*/  VIADD R15, R207.reuse, 0xe8 ;  /* 0x000000e8cf0f7836 */ /* 0x040fe20000000000 */
[----:B-1----:R-:W-:Y:S01]  /*1b240*/  @!P3 LEA R12, P4, R14, R11, 0x2 ;  /* 0x0000000b0e0cb211 */ /* 0x002fe200078810ff */
[----:B------:R-:W-:Y:S02]  /*1b250*/  VIADD R21, R207, 0xf8 ;  /* 0x000000f8cf157836 */ /* 0x000fe40000000000 */
[----:B------:R3:W-:Y:S01]  /*1b260*/  @!P2 ST.E.64 desc[UR54][R8.64], R136 ;  /* 0x000000880800a985 */ /* 0x0007e2000c101b36 */
[----:B------:R-:W-:Y:S02]  /*1b270*/  SHF.R.S32.HI R15, RZ, 0x1f, R15 ;  /* 0x0000001fff0f7819 */ /* 0x000fe4000001140f */
[----:B------:R-:W-:-:S02]  /*1b280*/  SHF.R.S32.HI R21, RZ, 0x1f, R21 ;  /* 0x0000001fff157819 */ /* 0x000fc40000011415 */
[CC--:B--2---:R-:W-:Y:S02]  /*1b290*/  @!P1 LEA R6, P5, R25.reuse, R11.reuse, 0x2 ;  /* 0x0000000b19069211 */ /* 0x0c4fe400078a10ff */
[-C--:B------:R-:W-:Y:S02]  /*1b2a0*/  @!P3 LEA.HI.X R13, R14, R48.reuse, R15, 0x2, P4 ;  /* 0x000000300e0db211 */ /* 0x080fe400020f140f */
[C---:B------:R-:W-:Y:S02]  /*1b2b0*/  @!P0 LEA R14, P4, R20.reuse, R11, 0x2 ;  /* 0x0000000b140e8211 */ /* 0x040fe400078810ff */
[-C--:B------:R-:W-:Y:S01]  /*1b2c0*/  @!P1 LEA.HI.X R7, R25, R48.reuse, R28, 0x2, P5 ;  /* 0x0000003019079211 */ /* 0x080fe200028f141c */
[----:B------:R3:W-:Y:S01]  /*1b2d0*/  @!P3 ST.E.64 desc[UR54][R12.64], R140 ;  /* 0x0000008c0c00b985 */ /* 0x0007e2000c101b36 */
[----:B------:R-:W-:-:S03]  /*1b2e0*/  @!P0 LEA.HI.X R15, R20, R48, R21, 0x2, P4 ;  /* 0x00000030140f8211 */ /* 0x000fc600020f1415 */
[----:B------:R3:W-:Y:S04]  /*1b2f0*/  @!P1 ST.E.64 desc[UR54][R6.64], R144 ;  /* 0x0000009006009985 */ /* 0x0007e8000c101b36 */
[----:B------:R3:W-:Y:S02]  /*1b300*/  @!P0 ST.E.64 desc[UR54][R14.64], R148 ;  /* 0x000000940e008985 */ /* 0x0007e4000c101b36 */
.L_x_3050:
[----:B------:R-:W-:Y:S05]  /*1b310*/  BSYNC B1 ;  /* 0x0000000000017941 */ /* 0x000fea0003800000 */
.L_x_3049:
[----:B------:R-:W-:-:S03]  /*1b320*/  UMOV UR4, 0xffffffff ;  /* 0xffffffff00047882 */ /* 0x000fc60000000000 */
[----:B------:R-:W-:Y:S05]  /*1b330*/  BRA.DIV UR4, `(.L_x_3051) ;  /* 0x000000ba044c7947 */ /* 0x000fea000b800000 */
[----:B0-----:R-:W0:Y:S04]  /*1b340*/  SHFL.IDX PT, R10, R10, 0x1, 0x1c1f ;  /* 0x003c1f000a0a7f89 */ /* 0x001e2800000e0000 */
[----:B------:R-:W4:Y:S02]  /*1b350*/  SHFL.IDX PT, R3, R3, 0x1, 0x1c1f ;  /* 0x003c1f0003037f89 */ /* 0x000f2400000e0000 */
.L_x_3282:
[----:B------:R-:W-:-:S13]  /*1b360*/  ISETP.GE.AND P0, PT, R24, R0, PT ;  /* 0x000000001800720c */ /* 0x000fda0003f06270 */
[----:B------:R-:W-:Y:S05]  /*1b370*/  @P0 BRA `(.L_x_3047) ;  /* 0x0000001c00d00947 */ /* 0x000fea0003800000 */
[----:B------:R-:W-:Y:S01]  /*1b380*/  ULDC UR4, c[0x0][0xac8] ;  /* 0x0002b20000047ab9 */ /* 0x000fe20000000800 */
[C---:B---3--:R-:W-:Y:S01]  /*1b390*/  VIADD R14, R207.reuse, 0x8 ;  /* 0x00000008cf0e7836 */ /* 0x048fe20000000000 */
[C---:B------:R-:W-:Y:S01]  /*1b3a0*/  ISETP.GE.AND P2, PT, R207.reuse, UR4, PT ;  /* 0x00000004cf007c0c */ /* 0x040fe2000bf46270 */
[C---:B------:R-:W-:Y:S02]  /*1b3b0*/  VIADD R12, R207.reuse, 0x10 ;  /* 0x00000010cf0c7836 */ /* 0x040fe40000000000 */
[C---:B------:R-:W-:Y:S01]  /*1b3c0*/  VIADD R15, R207.reuse, 0x18 ;  /* 0x00000018cf0f7836 */ /* 0x040fe20000000000 */
[----:B------:R-:W-:Y:S01]  /*1b3d0*/  ISETP.GE.AND P3, PT, R14, UR4, PT ;  /* 0x000000040e007c0c */ /* 0x000fe2000bf66270 */
[C---:B------:R-:W-:Y:S01]  /*1b3e0*/  VIADD R20, R207.reuse, 0x8 ;  /* 0x00000008cf147836 */ /* 0x040fe20000000000 */
[----:B------:R-:W-:Y:S01]  /*1b3f0*/  ISETP.GE.AND P1, PT, R12, UR4, PT ;  /* 0x000000040c007c0c */ /* 0x000fe2000bf26270 */
[----:B--2---:R-:W-:Y:S01]  /*1b400*/  VIADD R11, R207, 0x20 ;  /* 0x00000020cf0b7836 */ /* 0x004fe20000000000 */
[----:B------:R-:W-:Y:S01]  /*1b410*/  ISETP.GE.AND P0, PT, R15, UR4, PT ;  /* 0x000000040f007c0c */ /* 0x000fe2000bf06270 */
[C---:B------:R-:W-:Y:S01]  /*1b420*/  VIADD R13, R207.reuse, 0x10 ;  /* 0x00000010cf0d7836 */ /* 0x040fe20000000000 */
[----:B------:R-:W-:Y:S01]  /*1b430*/  SHF.R.S32.HI R20, RZ, 0x1f, R20 ;  /* 0x0000001fff147819 */ /* 0x000fe20000011414 */
[----:B------:R-:W-:-:S02]  /*1b440*/  VIADD R21, R207, 0x98 ;  /* 0x00000098cf157836 */ /* 0x000fc40000000000 */
[----:B----4-:R-:W-:Y:S01]  /*1b450*/  @!P2 IMAD.MOV.U32 R6, RZ, RZ, R3 ;  /* 0x000000ffff06a224 */ /* 0x010fe200078e0003 */
[----:B------:R-:W-:Y:S01]  /*1b460*/  SHF.R.S32.HI R13, RZ, 0x1f, R13 ;  /* 0x0000001fff0d7819 */ /* 0x000fe2000001140d */
[----:B0-----:R-:W-:Y:S01]  /*1b470*/  @!P2 IMAD.MOV.U32 R7, RZ, RZ, R10 ;  /* 0x000000ffff07a224 */ /* 0x001fe200078e000a */
[----:B------:R-:W-:Y:S02]  /*1b480*/  SHF.R.S32.HI R21, RZ, 0x1f, R21 ;  /* 0x0000001fff157819 */ /* 0x000fe40000011415 */
[----:B------:R-:W-:Y:S01]  /*1b490*/  @!P3 LEA R8, P4, R14, R3, 0x2 ;  /* 0x000000030e08b211 */ /* 0x000fe200078810ff */
[----:B------:R-:W-:-:S03]  /*1b4a0*/  @!P2 IMAD.WIDE R6, R207, 0x4, R6 ;  /* 0x00000004cf06a825 */ /* 0x000fc600078e0206 */
[----:B------:R-:W-:Y:S01]  /*1b4b0*/  @!P3 LEA.HI.X R9, R14, R10, R20, 0x2, P4 ;  /* 0x0000000a0e09b211 */ /* 0x000fe200020f1414 */
[----:B------:R-:W-:Y:S01]  /*1b4c0*/  VIADD R14, R207, 0x28 ;  /* 0x00000028cf0e7836 */ /* 0x000fe20000000000 */
[----:B------:R0:W-:Y:S01]  /*1b4d0*/  @!P2 ST.E.64 desc[UR54][R6.64], R26 ;  /* 0x0000001a0600a985 */ /* 0x0001e2000c101b36 */
[----:B------:R-:W-:Y:S01]  /*1b4e0*/  ISETP.GE.AND P2, PT, R11, UR4, PT ;  /* 0x000000040b007c0c */ /* 0x000fe2000bf46270 */
[----:B------:R-:W-:Y:S02]  /*1b4f0*/  VIADD R20, R207, 0x18 ;  /* 0x00000018cf147836 */ /* 0x000fe40000000000 */
[----:B------:R2:W-:Y:S01]  /*1b500*/  @!P3 ST.E.64 desc[UR54][R8.64], R30 ;  /* 0x0000001e0800b985 */ /* 0x0005e2000c101b36 */
[----:B------:R-:W-:Y:S02]  /*1b510*/  ISETP.GE.AND P3, PT, R14, UR4, PT ;  /* 0x000000040e007c0c */ /* 0x000fe4000bf66270 */
[----:B------:R-:W-:Y:S02]  /*1b520*/  SHF.R.S32.HI R20, RZ, 0x1f, R20 ;  /* 0x0000001fff147819 */ /* 0x000fe40000011414 */
[----:B0-----:R-:W-:-:S04]  /*1b530*/  @!P1 LEA R6, P5, R12, R3, 0x2 ;  /* 0x000000030c069211 */ /* 0x001fc800078a10ff */
[-C--:B------:R-:W-:Y:S01]  /*1b540*/  @!P1 LEA.HI.X R7, R12, R10.reuse, R13, 0x2, P5 ;  /* 0x0000000a0c079211 */ /* 0x080fe200028f140d */
[----:B------:R-:W-:Y:S01]  /*1b550*/  VIADD R12, R207, 0x30 ;  /* 0x00000030cf0c7836 */ /* 0x000fe20000000000 */
[----:B--2---:R-:W-:Y:S01]  /*1b560*/  @!P0 LEA R8, P4, R15, R3, 0x2 ;  /* 0x000000030f088211 */ /* 0x004fe200078810ff */
[----:B------:R-:W-:Y:S02]  /*1b570*/  VIADD R13, R207, 0x20 ;  /* 0x00000020cf0d7836 */ /* 0x000fe40000000000 */
[----:B------:R0:W-:Y:S01]  /*1b580*/  @!P1 ST.E.64 desc[UR54][R6.64], R34 ;  /* 0x0000002206009985 */ /* 0x0001e2000c101b36 */
[----:B------:R-:W-:Y:S02]  /*1b590*/  ISETP.GE.AND P1, PT, R12, UR4, PT ;  /* 0x000000040c007c0c */ /* 0x000fe4000bf26270 */
[----:B------:R-:W-:Y:S02]  /*1b5a0*/  SHF.R.S32.HI R13, RZ, 0x1f, R13 ;  /* 0x0000001fff0d7819 */ /* 0x000fe4000001140d */
[----:B------:R-:W-:Y:S01]  /*1b5b0*/  @!P0 LEA.HI.X R9, R15, R10, R20, 0x2, P4 ;  /* 0x0000000a0f098211 */ /* 0x000fe200020f1414 */
[----:B------:R-:W-:-:S02]  /*1b5c0*/  VIADD R15, R207, 0x38 ;  /* 0x00000038cf0f7836 */ /* 0x000fc40000000000 */
[----:B------:R-:W-:Y:S02]  /*1b5d0*/  VIADD R20, R207, 0x28 ;  /* 0x00000028cf147836 */ /* 0x000fe40000000000 */
[----:B------:R2:W-:Y:S01]  /*1b5e0*/  @!P0 ST.E.64 desc[UR54][R8.64], R38 ;  /* 0x0000002608008985 */ /* 0x0005e2000c101b36 */
[----:B------:R-:W-:Y:S02]  /*1b5f0*/  ISETP.GE.AND P0, PT, R15, UR4, PT ;  /* 0x000000040f007c0c */ /* 0x000fe4000bf06270 */
[----:B------:R-:W-:Y:S02]  /*1b600*/  SHF.R.S32.HI R20, RZ, 0x1f, R20 ;  /* 0x0000001fff147819 */ /* 0x000fe40000011414 */
[----:B0-----:R-:W-:-:S04]  /*1b610*/  @!P2 LEA R6, P5, R11, R3, 0x2 ;  /* 0x000000030b06a211 */ /* 0x001fc800078a10ff */
[-C--:B------:R-:W-:Y:S01]  /*1b620*/  @!P2 LEA.HI.X R7, R11, R10.reuse, R13, 0x2, P5 ;  /* 0x0000000a0b07a211 */ /* 0x080fe200028f140d */
[C---:B------:R-:W-:Y:S02]  /*1b630*/  VIADD R11, R207.reuse, 0x40 ;  /* 0x00000040cf0b7836 */ /* 0x040fe40000000000 */
[----:B------:R-:W-:Y:S01]  /*1b640*/  VIADD R13, R207, 0x30 ;  /* 0x00000030cf0d7836 */ /* 0x000fe20000000000 */
[C---:B--2---:R-:W-:Y:S01]  /*1b650*/  @!P3 LEA R8, P4, R14.reuse, R3, 0x2 ;  /* 0x000000030e08b211 */ /* 0x044fe200078810ff */
        /* <DEDUP_REMOVED lines=20> */
[----:B------:R-:W-:Y:S01]  /*1b7a0*/  @!P0 ST.E.64 desc[UR54][R8.64], R54 ;  /* 0x0000003608008985 */ /* 0x000fe2000c101b36 */
[----:B------:R-:W-:Y:S02]  /*1b7b0*/  ISETP.GE.AND P0, PT, R15, UR4, PT ;  /* 0x000000040f007c0c */ /* 0x000fe4000bf06270 */
[----:B------:R-:W-:Y:S02]  /*1b7c0*/  SHF.R.S32.HI R20, RZ, 0x1f, R20 ;  /* 0x0000001fff147819 */ /* 0x000fe40000011414 */
[CC--:B0-----:R-:W-:Y:S02]  /*1b7d0*/  @!P2 LEA R4, P5, R11.reuse, R3.reuse, 0x2 ;  /* 0x000000030b04a211 */ /* 0x0c1fe400078a10ff */
[C---:B------:R-:W-:Y:S02]  /*1b7e0*/  @!P3 LEA R6, P4, R14.reuse, R3, 0x2 ;  /* 0x000000030e06b211 */ /* 0x040fe400078810ff */
[-C--:B------:R-:W-:Y:S01]  /*1b7f0*/  @!P2 LEA.HI.X R5, R11, R10.reuse, R13, 0x2, P5 ;  /* 0x0000000a0b05a211 */ /* 0x080fe200028f140d */
[C---:B------:R-:W-:Y:S01]  /*1b800*/  VIADD R11, R207.reuse, 0x60 ;  /* 0x00000060cf0b7836 */ /* 0x040fe20000000000 */
[----:B------:R-:W-:Y:S01]  /*1b810*/  @!P3 LEA.HI.X R7, R14, R10, R20, 0x2, P4 ;  /* 0x0000000a0e07b211 */ /* 0x000fe200020f1414 */
[----:B------:R-:W-:-:S02]  /*1b820*/  VIADD R13, R207, 0x50 ;  /* 0x00000050cf0d7836 */ /* 0x000fc40000000000 */
[----:B------:R0:W-:Y:S01]  /*1b830*/  @!P2 ST.E.64 desc[UR54][R4.64], R58 ;  /* 0x0000003a0400a985 */ /* 0x0001e2000c101b36 */
[----:B------:R-:W-:Y:S01]  /*1b840*/  ISETP.GE.AND P2, PT, R11, UR4, PT ;  /* 0x000000040b007c0c */ /* 0x000fe2000bf46270 */
[C---:B------:R-:W-:Y:S01]  /*1b850*/  VIADD R14, R207.reuse, 0x68 ;  /* 0x00000068cf0e7836 */ /* 0x040fe20000000000 */
[----:B------:R-:W-:Y:S01]  /*1b860*/  SHF.R.S32.HI R13, RZ, 0x1f, R13 ;  /* 0x0000001fff0d7819 */ /* 0x000fe2000001140d */
[----:B------:R-:W-:Y:S01]  /*1b870*/  VIADD R20, R207, 0x58 ;  /* 0x00000058cf147836 */ /* 0x000fe20000000000 */
[----:B------:R2:W-:Y:S02]  /*1b880*/  @!P3 ST.E.64 desc[UR54][R6.64], R62 ;  /* 0x0000003e0600b985 */ /* 0x0005e4000c101b36 */
        /* <DEDUP_REMOVED lines=57> */
[----:B------:R-:W-:Y:S02]  /*1bc20*/  ISETP.GE.AND P3, PT, R14, UR4, PT ;  /* 0x000000040e007c0c */ /* 0x000fe4000bf66270 */
[----:B0-----:R-:W-:-:S04]  /*1bc30*/  @!P1 LEA R4, P5, R12, R3, 0x2 ;  /* 0x000000030c049211 */ /* 0x001fc800078a10ff */
[-C--:B------:R-:W-:Y:S01]  /*1bc40*/  @!P1 LEA.HI.X R5, R12, R10.reuse, R13, 0x2, P5 ;  /* 0x0000000a0c059211 */ /* 0x080fe200028f140d */
[C---:B------:R-:W-:Y:S02]  /*1bc50*/  VIADD R12, R207.reuse, 0xa0 ;  /* 0x000000a0cf0c7836 */ /* 0x040fe40000000000 */
[----:B------:R-:W-:Y:S01]  /*1bc60*/  VIADD R13, R207, 0xb8 ;  /* 0x000000b8cf0d7836 */ /* 0x000fe20000000000 */
[C---:B--2---:R-:W-:Y:S01]  /*1bc70*/  @!P0 LEA R6, P5, R15.reuse, R3, 0x2 ;  /* 0x000000030f068211 */ /* 0x044fe200078a10ff */
[----:B------:R0:W-:Y:S01]  /*1bc80*/  @!P1 ST.E.64 desc[UR54][R4.64], R98 ;  /* 0x0000006204009985 */ /* 0x0001e2000c101b36 */
[----:B------:R-:W-:Y:S02]  /*1bc90*/  SHF.R.S32.HI R12, RZ, 0x1f, R12 ;  /* 0x0000001fff0c7819 */ /* 0x000fe4000001140c */
[----:B------:R-:W-:Y:S01]  /*1bca0*/  @!P0 LEA.HI.X R7, R15, R10, R21, 0x2, P5 ;  /* 0x0000000a0f078211 */ /* 0x000fe200028f1415 */
[C---:B------:R-:W-:Y:S02]  /*1bcb0*/  VIADD R21, R207.reuse, 0xa8 ;  /* 0x000000a8cf157836 */ /* 0x040fe40000000000 */
[----:B------:R-:W-:-:S02]  /*1bcc0*/  VIADD R15, R207, 0xb0 ;  /* 0x000000b0cf0f7836 */ /* 0x000fc40000000000 */
[----:B------:R2:W-:Y:S01]  /*1bcd0*/  @!P0 ST.E.64 desc[UR54][R6.64], R102 ;  /* 0x0000006606008985 */ /* 0x0005e2000c101b36 */
[----:B------:R-:W-:Y:S02]  /*1bce0*/  SHF.R.S32.HI R21, RZ, 0x1f, R21 ;  /* 0x0000001fff157819 */ /* 0x000fe40000011415 */
[----:B------:R-:W-:Y:S02]  /*1bcf0*/  SHF.R.S32.HI R15, RZ, 0x1f, R15 ;  /* 0x0000001fff0f7819 */ /* 0x000fe4000001140f */
[----:B0-----:R-:W-:-:S04]  /*1bd00*/  @!P2 LEA R4, P1, R11, R3, 0x2 ;  /* 0x000000030b04a211 */ /* 0x001fc800078210ff */
[-C--:B------:R-:W-:Y:S01]  /*1bd10*/  @!P2 LEA.HI.X R5, R11, R10.reuse, R12, 0x2, P1 ;  /* 0x0000000a0b05a211 */ /* 0x080fe200008f140c */
[----:B------:R-:W-:Y:S01]  /*1bd20*/  VIADD R12, R207, 0xc0 ;  /* 0x000000c0cf0c7836 */ /* 0x000fe20000000000 */
[----:B------:R-:W-:Y:S01]  /*1bd30*/  ISETP.GE.AND P1, PT, R13, UR4, PT ;  /* 0x000000040d007c0c */ /* 0x000fe2000bf26270 */
[C---:B------:R-:W-:Y:S01]  /*1bd40*/  VIADD R11, R207.reuse, 0xc8 ;  /* 0x000000c8cf0b7836 */ /* 0x040fe20000000000 */
[----:B--2---:R-:W-:Y:S01]  /*1bd50*/  @!P4 LEA R6, P0, R20, R3, 0x2 ;  /* 0x000000031406c211 */ /* 0x004fe200078010ff */
[----:B------:R0:W-:Y:S01]  /*1bd60*/  @!P2 ST.E.64 desc[UR54][R4.64], R106 ;  /* 0x0000006a0400a985 */ /* 0x0001e2000c101b36 */
[----:B------:R-:W-:Y:S02]  /*1bd70*/  ISETP.GE.AND P2, PT, R12, UR4, PT ;  /* 0x000000040c007c0c */ /* 0x000fe4000bf46270 */
[----:B------:R-:W-:Y:S01]  /*1bd80*/  @!P4 LEA.HI.X R7, R20, R10, R21, 0x2, P0 ;  /* 0x0000000a1407c211 */ /* 0x000fe200000f1415 */
[----:B------:R-:W-:Y:S01]  /*1bd90*/  VIADD R20, R207, 0xb8 ;  /* 0x000000b8cf147836 */ /* 0x000fe20000000000 */
[----:B------:R-:W-:-:S03]  /*1bda0*/  ISETP.GE.AND P0, PT, R11, UR4, PT ;  /* 0x000000040b007c0c */ /* 0x000fc6000bf06270 */
[----:B------:R2:W-:Y:S01]  /*1bdb0*/  @!P4 ST.E.64 desc[UR54][R6.64], R110 ;  /* 0x0000006e0600c985 */ /* 0x0005e2000c101b36 */
[----:B------:R-:W-:Y:S02]  /*1bdc0*/  SHF.R.S32.HI R20, RZ, 0x1f, R20 ;  /* 0x0000001fff147819 */ /* 0x000fe40000011414 */
[----:B0-----:R-:W-:-:S04]  /*1bdd0*/  @!P3 LEA R4, P5, R14, R3, 0x2 ;  /* 0x000000030e04b211 */ /* 0x001fc800078a10ff */
[-C--:B------:R-:W-:Y:S01]  /*1bde0*/  @!P3 LEA.HI.X R5, R14, R10.reuse, R15, 0x2, P5 ;  /* 0x0000000a0e05b211 */ /* 0x080fe200028f140f */
[C---:B------:R-:W-:Y:S02]  /*1bdf0*/  VIADD R14, R207.reuse, 0xd0 ;  /* 0x000000d0cf0e7836 */ /* 0x040fe40000000000 */
[----:B------:R-:W-:Y:S01]  /*1be00*/  VIADD R15, R207, 0xc0 ;  /* 0x000000c0cf0f7836 */ /* 0x000fe20000000000 */
[CC--:B--2---:R-:W-:Y:S01]  /*1be10*/  @!P1 LEA R6, P4, R13.reuse, R3.reuse, 0x2 ;  /* 0x000000030d069211 */ /* 0x0c4fe200078810ff */
[----:B------:R0:W-:Y:S01]  /*1be20*/  @!P3 ST.E.64 desc[UR54][R4.64], R114 ;  /* 0x000000720400b985 */ /* 0x0001e2000c101b36 */
[----:B------:R-:W-:Y:S02]  /*1be30*/  ISETP.GE.AND P3, PT, R14, UR4, PT ;  /* 0x000000040e007c0c */ /* 0x000fe4000bf66270 */
[----:B------:R-:W-:Y:S02]  /*1be40*/  SHF.R.S32.HI R15, RZ, 0x1f, R15 ;  /* 0x0000001fff0f7819 */ /* 0x000fe4000001140f */
[----:B------:R-:W-:Y:S01]  /*1be50*/  @!P1 LEA.HI.X R7, R13, R10, R20, 0x2, P4 ;  /* 0x0000000a0d079211 */ /* 0x000fe200020f1414 */
[----:B------:R-:W-:Y:S01]  /*1be60*/  VIADD R13, R207, 0xd8 ;  /* 0x000000d8cf0d7836 */ /* 0x000fe20000000000 */
[----:B------:R-:W-:Y:S01]  /*1be70*/  @!P0 LEA R8, P4, R11, R3, 0x2 ;  /* 0x000000030b088211 */ /* 0x000fe200078810ff */
[----:B------:R-:W-:-:S02]  /*1be80*/  VIADD R20, R207, 0xd0 ;  /* 0x000000d0cf147836 */ /* 0x000fc40000000000 */
[----:B------:R-:W-:Y:S01]  /*1be90*/  @!P1 ST.E.64 desc[UR54][R6.64], R118 ;  /* 0x0000007606009985 */ /* 0x000fe2000c101b36 */
[----:B------:R-:W-:Y:S02]  /*1bea0*/  ISETP.GE.AND P1, PT, R13, UR4, PT ;  /* 0x000000040d007c0c */ /* 0x000fe4000bf26270 */
[----:B------:R-:W-:Y:S02]  /*1beb0*/  SHF.R.S32.HI R20, RZ, 0x1f, R20 ;  /* 0x0000001fff147819 */ /* 0x000fe40000011414 */
[----:B0-----:R-:W-:-:S04]  /*1bec0*/  @!P2 LEA R4, P5, R12, R3, 0x2 ;  /* 0x000000030c04a211 */ /* 0x001fc800078a10ff */
[----:B------:R-:W-:Y:S01]  /*1bed0*/  @!P2 LEA.HI.X R5, R12, R10, R15, 0x2, P5 ;  /* 0x0000000a0c05a211 */ /* 0x000fe200028f140f */
[C---:B------:R-:W-:Y:S02]  /*1bee0*/  VIADD R15, R207.reuse, 0xc8 ;  /* 0x000000c8cf0f7836 */ /* 0x040fe40000000000 */
[----:B------:R-:W-:Y:S02]  /*1bef0*/  VIADD R12, R207, 0xe0 ;  /* 0x000000e0cf0c7836 */ /* 0x000fe40000000000 */
[----:B------:R0:W-:Y:S01]  /*1bf00*/  @!P2 ST.E.64 desc[UR54][R4.64], R122 ;  /* 0x0000007a0400a985 */ /* 0x0001e2000c101b36 */
[----:B------:R-:W-:-:S04]  /*1bf10*/  SHF.R.S32.HI R15, RZ, 0x1f, R15 ;  /* 0x0000001fff0f7819 */ /* 0x000fc8000001140f */
[----:B------:R-:W-:Y:S01]  /*1bf20*/  @!P0 LEA.HI.X R9, R11, R10, R15, 0x2, P4 ;  /* 0x0000000a0b098211 */ /* 0x000fe200020f140f */
[C---:B------:R-:W-:Y:S01]  /*1bf30*/  VIADD R15, R207.reuse, 0xe8 ;  /* 0x000000e8cf0f7836 */ /* 0x040fe20000000000 */
[----:B------:R-:W-:Y:S01]  /*1bf40*/  ISETP.GE.AND P4, PT, R12, UR4, PT ;  /* 0x000000040c007c0c */ /* 0x000fe2000bf86270 */
[----:B------:R-:W-:Y:S02]  /*1bf50*/  VIADD R11, R207, 0xf0 ;  /* 0x000000f0cf0b7836 */ /* 0x000fe40000000000 */
[----:B------:R2:W-:Y:S01]  /*1bf60*/  @!P0 ST.E.64 desc[UR54][R8.64], R126 ;  /* 0x0000007e08008985 */ /* 0x0005e2000c101b36 */
[----:B------:R-:W-:Y:S02]  /*1bf70*/  ISETP.GE.AND P2, PT, R15, UR4, PT ;  /* 0x000000040f007c0c */ /* 0x000fe4000bf46270 */
[----:B------:R-:W-:Y:S02]  /*1bf80*/  ISETP.GE.AND P0, PT, R11, UR4, PT ;  /* 0x000000040b007c0c */ /* 0x000fe4000bf06270 */
[----:B0-----:R-:W-:-:S04]  /*1bf90*/  @!P3 LEA R4, P5, R14, R3, 0x2 ;  /* 0x000000030e04b211 */ /* 0x001fc800078a10ff */
[-C--:B------:R-:W-:Y:S01]  /*1bfa0*/  @!P3 LEA.HI.X R5, R14, R10.reuse, R20, 0x2, P5 ;  /* 0x0000000a0e05b211 */ /* 0x080fe200028f1414 */
[----:B------:R-:W-:Y:S01]  /*1bfb0*/  VIADD R14, R207, 0xd8 ;  /* 0x000000d8cf0e7836 */ /* 0x000fe20000000000 */
[-C--:B------:R-:W-:Y:S01]  /*1bfc0*/  @!P1 LEA R6, P5, R13, R3.reuse, 0x2 ;  /* 0x000000030d069211 */ /* 0x080fe200078a10ff */
[----:B------:R-:W-:Y:S02]  /*1bfd0*/  VIADD R20, R207, 0xe8 ;  /* 0x000000e8cf147836 */ /* 0x000fe40000000000 */
[----:B------:R0:W-:Y:S01]  /*1bfe0*/  @!P3 ST.E.64 desc[UR54][R4.64], R130 ;  /* 0x000000820400b985 */ /* 0x0001e2000c101b36 */
[----:B------:R-:W-:Y:S02]  /*1bff0*/  SHF.R.S32.HI R14, RZ, 0x1f, R14 ;  /* 0x0000001fff0e7819 */ /* 0x000fe4000001140e */
[----:B------:R-:W-:Y:S02]  /*1c000*/  SHF.R.S32.HI R20, RZ, 0x1f, R20 ;  /* 0x0000001fff147819 */ /* 0x000fe40000011414 */
[----:B------:R-:W-:Y:S01]  /*1c010*/  @!P1 LEA.HI.X R7, R13, R10, R14, 0x2, P5 ;  /* 0x0000000a0d079211 */ /* 0x000fe200028f140e */
[----:B------:R-:W-:Y:S01]  /*1c020*/  VIADD R13, R207, 0xe0 ;  /* 0x000000e0cf0d7836 */ /* 0x000fe20000000000 */
[----:B--2---:R-:W-:Y:S01]  /*1c030*/  @!P2 LEA R8, P5, R15, R3, 0x2 ;  /* 0x000000030f08a211 */ /* 0x004fe200078a10ff */
[----:B------:R-:W-:-:S02]  /*1c040*/  VIADD R14, R207, 0xf0 ;  /* 0x000000f0cf0e7836 */ /* 0x000fc40000000000 */
[----:B------:R2:W-:Y:S01]  /*1c050*/  @!P1 ST.E.64 desc[UR54][R6.64], R134 ;  /* 0x0000008606009985 */ /* 0x0005e2000c101b36 */
[----:B------:R-:W-:Y:S02]  /*1c060*/  SHF.R.S32.HI R13, RZ, 0x1f, R13 ;  /* 0x0000001fff0d7819 */ /* 0x000fe4000001140d */
[----:B------:R-:W-:Y:S02]  /*1c070*/  SHF.R.S32.HI R14, RZ, 0x1f, R14 ;  /* 0x0000001fff0e7819 */ /* 0x000fe4000001140e */
[CC--:B0-----:R-:W-:Y:S02]  /*1c080*/  @!P4 LEA R4, P3, R12.reuse, R3.reuse, 0x2 ;  /* 0x000000030c04c211 */ /* 0x0c1fe400078610ff */
[-C--:B------:R-:W-:Y:S02]  /*1c090*/  @!P2 LEA.HI.X R9, R15, R10.reuse, R20, 0x2, P5 ;  /* 0x0000000a0f09a211 */ /* 0x080fe400028f1414 */
[----:B------:R-:W-:Y:S02]  /*1c0a0*/  @!P4 LEA.HI.X R5, R12, R10, R13, 0x2, P3 ;  /* 0x0000000a0c05c211 */ /* 0x000fe400018f140d */
[----:B------:R-:W-:-:S03]  /*1c0b0*/  @!P0 LEA R12, P3, R11, R3, 0x2 ;  /* 0x000000030b0c8211 */ /* 0x000fc600078610ff */
[----:B------:R2:W-:Y:S01]  /*1c0c0*/  @!P4 ST.E.64 desc[UR54][R4.64], R138 ;  /* 0x0000008a0400c985 */ /* 0x0005e2000c101b36 */
[----:B------:R-:W-:Y:S01]  /*1c0d0*/  @!P0 LEA.HI.X R13, R11, R10, R14, 0x2, P3 ;  /* 0x0000000a0b0d8211 */ /* 0x000fe200018f140e */
[----:B------:R-:W-:Y:S02]  /*1c0e0*/  VIADD R11, R207, 0xf8 ;  /* 0x000000f8cf0b7836 */ /* 0x000fe40000000000 */
[----:B------:R2:W-:Y:S04]  /*1c0f0*/  @!P2 ST.E.64 desc[UR54][R8.64], R142 ;  /* 0x0000008e0800a985 */ /* 0x0005e8000c101b36 */
[----:B------:R2:W-:Y:S01]  /*1c100*/  @!P0 ST.E.64 desc[UR54][R12.64], R146 ;  /* 0x000000920c008985 */ /* 0x0005e2000c101b36 */
[----:B------:R-:W-:-:S13]  /*1c110*/  ISETP.GE.AND P0, PT, R11, UR4, PT ;  /* 0x000000040b007c0c */ /* 0x000fda000bf06270 */
[----:B--2---:R-:W-:Y:S05]  /*1c120*/  @P0 BRA `(.L_x_3047) ;  /* 0x0000001000640947 */ /* 0x004fea0003800000 */
[----:B------:R-:W-:Y:S01]  /*1c130*/  VIADD R14, R207, 0xf8 ;  /* 0x000000f8cf0e7836 */ /* 0x000fe20000000000 */
[----:B------:R-:W-:-:S04]  /*1c140*/  LEA R4, P0, R11, R3, 0x2 ;  /* 0x000000030b047211 */ /* 0x000fc800078010ff */
[----:B------:R-:W-:-:S04]  /*1c150*/  SHF.R.S32.HI R14, RZ, 0x1f, R14 ;  /* 0x0000001fff0e7819 */ /* 0x000fc8000001140e */
[----:B------:R-:W-:-:S05]  /*1c160*/  LEA.HI.X R5, R11, R10, R14, 0x2, P0 ;  /* 0x0000000a0b057211 */ /* 0x000fca00000f140e */
[----:B------:R0:W-:Y:S01]  /*1c170*/  ST.E.64 desc[UR54][R4.64], R150 ;  /* 0x0000009604007985 */ /* 0x0001e2000c101b36 */
[----:B------:R-:W-:Y:S05]  /*1c180*/  BRA `(.L_x_3047) ;  /* 0x00000010004c7947 */ /* 0x000fea0003800000 */
.L_x_3034:
[----:B0-----:R-:W3:Y:S01]  /*1c190*/  LDL R9, [R1+0x38] ;  /* 0x0000380001097983 */ /* 0x001ee20000100800 */
[----:B------:R-:W-:Y:S01]  /*1c1a0*/  ULDC.64 UR4, c[0x0][0xc08] ;  /* 0x0003020000047ab9 */ /* 0x000fe20000000a00 */
[----:B------:R-:W3:Y:S01]  /*1c1b0*/  LDC.64 R6, c[0x0][0xc00] ;  /* 0x00030000ff067b82 */ /* 0x000ee20000000a00 */
[----:B------:R-:W-:Y:S01]  /*1c1c0*/  ISETP.NE.U32.AND P0, PT, RZ, UR4, PT ;  /* 0x00000004ff007c0c */ /* 0x000fe2000bf05070 */
[----:B------:R-:W4:Y:S01]  /*1c1d0*/  LDL R8, [R1+0x34] ;  /* 0x0000340001087983 */ /* 0x000f220000100800 */
[----:B------:R-:W-:Y:S02]  /*1c1e0*/  IMAD.MOV.U32 R3, RZ, RZ, RZ ;  /* 0x000000ffff037224 */ /* 0x000fe400078e00ff */
[----:B------:R-:W-:Y:S01]  /*1c1f0*/  ISETP.NE.AND.EX P1, PT, RZ, UR5, PT, P0 ;  /* 0x00000005ff007c0c */ /* 0x000fe2000bf25300 */
[----:B------:R-:W-:Y:S02]  /*1c200*/  ULDC.64 UR4, c[0x0][0xc00] ;  /* 0x0003000000047ab9 */ /* 0x000fe40000000a00 */
[----:B------:R-:W-:-:S04]  /*1c210*/  ISETP.NE.U32.AND P0, PT, RZ, UR4, PT ;  /* 0x00000004ff007c0c */ /* 0x000fc8000bf05070 */
[----:B------:R-:W-:-:S06]  /*1c220*/  ISETP.NE.AND.EX P0, PT, RZ, UR5, PT, P0 ;  /* 0x00000005ff007c0c */ /* 0x000fcc000bf05300 */
[----:B------:R-:W0:Y:S01]  /*1c230*/  @P1 LDC.64 R4, c[0x0][0xc08] ;  /* 0x00030200ff041b82 */ /* 0x000e220000000a00 */
[----:B------:R-:W-:Y:S02]  /*1c240*/  ULDC UR4, c[0x0][0xa88] ;  /* 0x0002a20000047ab9 */ /* 0x000fe40000000800 */
[----:B------:R-:W-:Y:S01]  /*1c250*/  IMAD.U32 R24, RZ, RZ, UR4 ;  /* 0x00000004ff187e24 */ /* 0x000fe2000f8e00ff */
[----:B------:R-:W1:Y:S01]  /*1c260*/  S2R R31, SR_TID.X ;  /* 0x00000000001f7919 */ /* 0x000e620000002100 */
[----:B---3--:R-:W-:-:S04]  /*1c270*/  IMAD.WIDE R6, R9, 0x4, R6 ;  /* 0x0000000409067825 */ /* 0x008fc800078e0206 */
[----:B0-----:R-:W-:Y:S01]  /*1c280*/  @P1 IMAD.WIDE R4, R9, 0x4, R4 ;  /* 0x0000000409041825 */ /* 0x001fe200078e0204 */
[----:B------:R0:W5:Y:S04]  /*1c290*/  @P0 LDG.E R3, desc[UR54][R6.64] ;  /* 0x0000003606030981 */ /* 0x000168000c1e1900 */
[----:B------:R0:W5:Y:S01]  /*1c2a0*/  @P1 LDG.E R24, desc[UR54][R4.64] ;  /* 0x0000003604181981 */ /* 0x000162000c1e1900 */
[----:B----4-:R-:W-:Y:S01]  /*1c2b0*/  ISETP.NE.AND P2, PT, R8, RZ, PT ;  /* 0x000000ff0800720c */ /* 0x010fe20003f45270 */
[----:B-1----:R-:W-:Y:S01]  /*1c2c0*/  VIADD R0, R31, 0xffffff80 ;  /* 0xffffff801f007836 */ /* 0x002fe20000000000 */
[----:B------:R-:W-:-:S04]  /*1c2d0*/  SHF.R.S32.HI R28, RZ, 0x1f, R9 ;  /* 0x0000001fff1c7819 */ /* 0x000fc80000011409 */
[----:B------:R-:W-:-:S07]  /*1c2e0*/  ISETP.GT.AND P3, PT, R0, 0x7f, PT ;  /* 0x0000007f0000780c */ /* 0x000fce0003f64270 */
[----:B------:R-:W1:Y:S02]  /*1c2f0*/  @!P2 LDC R8, c[0x0][0xad4] ;  /* 0x0002b500ff08ab82 */ /* 0x000e640000000800 */
[----:B-1----:R0:W-:Y:S01]  /*1c300*/  @!P2 STL [R1+0x34], R8 ;  /* 0x000034080100a387 */ /* 0x0021e20000100800 */
[----:B------:R-:W-:Y:S01]  /*1c310*/  ISETP.GT.AND P2, PT, R8, 0x1, PT ;  /* 0x000000010800780c */ /* 0x000fe20003f44270 */
[----:B------:R-:W-:-:S12]  /*1c320*/  @P1 BRA `(.L_x_3052) ;  /* 0x0000000000101947 */ /* 0x000fd80003800000 */
[----:B------:R-:W-:Y:S05]  /*1c330*/  @!P0 BRA `(.L_x_3052) ;  /* 0x00000000000c8947 */ /* 0x000fea0003800000 */
[----:B0-----:R-:W3:Y:S04]  /*1c340*/  LDG.E R5, desc[UR54][R6.64] ;  /* 0x0000003606057981 */ /* 0x001ee8000c1e1900 */
[----:B-----5:R-:W3:Y:S02]  /*1c350*/  LDG.E R24, desc[UR54][R6.64+0x4] ;  /* 0x0000043606187981 */ /* 0x020ee4000c1e1900 */
[----:B---3--:R-:W-:-:S07]  /*1c360*/  IMAD.IADD R24, R24, 0x1, -R5 ;  /* 0x0000000118187824 */ /* 0x008fce00078e0a05 */
.L_x_3052:
[----:B------:R-:W-:Y:S01]  /*1c370*/  BSSY B1, `(.L_x_3053) ;  /* 0x0000036000017945 */ /* 0x000fe20003800000 */
[----:B------:R-:W-:Y:S02]  /*1c380*/  SEL R29, R9, RZ, !P0 ;  /* 0x000000ff091d7207 */ /* 0x000fe40004000000 */
[----:B------:R-:W-:Y:S02]  /*1c390*/  SEL R28, R28, RZ, !P0 ;  /* 0x000000ff1c1c7207 */ /* 0x000fe40004000000 */
[----:B-----5:R-:W-:Y:S01]  /*1c3a0*/  SHF.R.S32.HI R26, RZ, 0x1f, R3 ;  /* 0x0000001fff1a7819 */ /* 0x020fe20000011403 */
[----:B------:R-:W-:Y:S06]  /*1c3b0*/  @P3 BRA `(.L_x_3054) ;  /* 0x0000000000c43947 */ /* 0x000fec0003800000 */
[----:B------:R-:W1:Y:S01]  /*1c3c0*/  LDC R33, c[0x0][0xbe8] ;  /* 0x0002fa00ff217b82 */ /* 0x000e620000000800 */
[----:B------:R-:W-:Y:S01]  /*1c3d0*/  IADD3 R31, R228, -0x80, R31 ;  /* 0xffffff80e41f7810 */ /* 0x000fe20007ffe01f */
[----:B-1----:R-:W-:-:S05]  /*1c3e0*/  IMAD R0, R24, R33, RZ ;  /* 0x0000002118007224 */ /* 0x002fca00078e02ff */
[----:B------:R-:W-:-:S13]  /*1c3f0*/  ISETP.GE.AND P0, PT, R31, R0, PT ;  /* 0x000000001f00720c */ /* 0x000fda0003f06270 */
[----:B------:R-:W-:Y:S05]  /*1c400*/  @P0 BRA `(.L_x_3054) ;  /* 0x0000000000b00947 */ /* 0x000fea0003800000 */
[----:B------:R-:W3:Y:S01]  /*1c410*/  LDL.LU R30, [R1+0x40] ;  /* 0x00004000011e7983 */ /* 0x000ee20000300800 */
[----:B------:R-:W-:Y:S01]  /*1c420*/  IMAD.MOV.U32 R20, RZ, RZ, 0x9b8 ;  /* 0x000009b8ff147424 */ /* 0x000fe200078e00ff */
[----:B------:R-:W-:Y:S01]  /*1c430*/  ISETP.GT.AND P0, PT, R8, 0x1, PT ;  /* 0x000000010800780c */ /* 0x000fe20003f04270 */
[----:B------:R-:W1:Y:S01]  /*1c440*/  LDC.64 R10, c[0x0][0xba8] ;  /* 0x0002ea00ff0a7b82 */ /* 0x000e620000000a00 */
[----:B------:R-:W-:Y:S01]  /*1c450*/  ISETP.NE.AND P1, PT, R33, 0x1, PT ;  /* 0x000000012100780c */ /* 0x000fe20003f25270 */
[----:B------:R-:W-:Y:S01]  /*1c460*/  IMAD.MOV.U32 R21, RZ, RZ, R31 ;  /* 0x000000ffff157224 */ /* 0x000fe200078e001f */
[----:B------:R-:W-:-:S05]  /*1c470*/  SEL R20, R20, 0x978, P0 ;  /* 0x0000097814147807 */ /* 0x000fca0000000000 */
[----:B0-----:R-:W0:Y:S08]  /*1c480*/  LDC.64 R4, c[0x0][R20+0x220] ;  /* 0x0000880014047b82 */ /* 0x001e300000000a00 */
[----:B------:R-:W4:Y:S08]  /*1c490*/  LDC.64 R12, c[0x0][R20+0x218] ;  /* 0x00008600140c7b82 */ /* 0x000f300000000a00 */
[----:B------:R-:W5:Y:S08]  /*1c4a0*/  LDC.64 R6, c[0x0][R20+0x228] ;  /* 0x00008a0014067b82 */ /* 0x000f700000000a00 */
[----:B------:R-:W2:Y:S08]  /*1c4b0*/  @P1 LDC R0, c[0x0][0xbec] ;  /* 0x0002fb00ff001b82 */ /* 0x000eb00000000800 */
[----:B------:R-:W5:Y:S08]  /*1c4c0*/  LDC.64 R8, c[0x0][R20+0x210] ;  /* 0x0000840014087b82 */ /* 0x000f700000000a00 */
[----:B------:R-:W5:Y:S01]  /*1c4d0*/  @P1 LDC R27, c[0x0][0xbf0] ;  /* 0x0002fc00ff1b1b82 */ /* 0x000f620000000800 */
[----:B--2---:R-:W-:-:S07]  /*1c4e0*/  @P1 IMAD.HI.U32 R0, R31, R0, RZ ;  /* 0x000000001f001227 */ /* 0x004fce00078e00ff */
[----:B-1----:R-:W1:Y:S01]  /*1c4f0*/  @!P0 LDC R10, c[0x0][0xb50] ;  /* 0x0002d400ff0a8b82 */ /* 0x002e620000000800 */
[-C--:B0-----:R-:W-:Y:S02]  /*1c500*/  IMAD R5, R5, R29.reuse, RZ ;  /* 0x0000001d05057224 */ /* 0x081fe400078e02ff */
[----:B------:R-:W-:-:S05]  /*1c510*/  IMAD.WIDE.U32 R14, R4, R29, RZ ;  /* 0x0000001d040e7225 */ /* 0x000fca00078e00ff */
[----:B------:R-:W0:Y:S01]  /*1c520*/  @!P0 LDC R11, c[0x0][0xb54] ;  /* 0x0002d500ff0b8b82 */ /* 0x000e220000000800 */
        /* <DEDUP_REMOVED lines=8> */
[----:B---3--:R-:W-:-:S05]  /*1c5b0*/  SEL R5, R30, RZ, P0 ;  /* 0x000000ff1e057207 */ /* 0x008fca0000000000 */
        /* <DEDUP_REMOVED lines=12> */
[----:B-1----:R-:W-:Y:S01]  /*1c680*/  LEA R10, P0, R6, R10, 0x2 ;  /* 0x0000000a060a7211 */ /* 0x002fe200078010ff */
[----:B------:R-:W-:Y:S02]  /*1c690*/  IMAD.MOV.U32 R5, RZ, RZ, -0x800000 ;  /* 0xff800000ff057424 */ /* 0x000fe400078e00ff */
[----:B------:R-:W-:-:S05]  /*1c6a0*/  IMAD.IADD R0, R7, 0x1, R13 ;  /* 0x0000000107007824 */ /* 0x000fca00078e020d */
[----:B0-----:R-:W-:-:S05]  /*1c6b0*/  LEA.HI.X R11, R6, R11, R0, 0x2, P0 ;  /* 0x0000000b060b7211 */ /* 0x001fca00000f1400 */
[----:B------:R1:W-:Y:S02]  /*1c6c0*/  STG.E desc[UR54][R10.64], R5 ;  /* 0x000000050a007986 */ /* 0x0003e4000c101936 */
.L_x_3054:
[----:B------:R-:W-:Y:S05]  /*1c6d0*/  BSYNC B1 ;  /* 0x0000000000017941 */ /* 0x000fea0003800000 */
.L_x_3053:
[----:B------:R-:W-:Y:S05]  /*1c6e0*/  @P2 BRA `(.L_x_3047) ;  /* 0x0000000800f42947 */ /* 0x000fea0003800000 */
[----:B------:R-:W0:Y:S01]  /*1c6f0*/  S2R R0, SR_TID.X ;  /* 0x0000000000007919 */ /* 0x000e220000002100 */
[----:B------:R-:W3:Y:S01]  /*1c700*/  LDC R9, c[0x0][0xbe8] ;  /* 0x0002fa00ff097b82 */ /* 0x000ee20000000800 */
[----:B------:R-:W-:Y:S01]  /*1c710*/  ULDC.64 UR4, c[0x0][0xaa0] ;  /* 0x0002a80000047ab9 */ /* 0x000fe20000000a00 */
[----:B---3--:R-:W-:Y:S01]  /*1c720*/  ISETP.NE.AND P0, PT, R9, 0x1, PT ;  /* 0x000000010900780c */ /* 0x008fe20003f05270 */
[----:B0-----:R-:W-:Y:S02]  /*1c730*/  VIADD R6, R0, 0xffffff80 ;  /* 0xffffff8000067836 */ /* 0x001fe40000000000 */
[----:B------:R-:W-:-:S03]  /*1c740*/  IMAD R0, R26, UR4, RZ ;  /* 0x000000041a007c24 */ /* 0x000fc6000f8e02ff */
[----:B-1----:R-:W-:-:S07]  /*1c750*/  SHF.R.S32.HI R5, RZ, 0x1f, R6 ;  /* 0x0000001fff057819 */ /* 0x002fce0000011406 */
[----:B------:R-:W0:Y:S01]  /*1c760*/  @P0 LDC R11, c[0x0][0xbec] ;  /* 0x0002fb00ff0b0b82 */ /* 0x000e220000000800 */
[----:B------:R-:W-:Y:S01]  /*1c770*/  IMAD R7, R3, UR5, R0 ;  /* 0x0000000503077c24 */ /* 0x000fe2000f8e0200 */
[----:B------:R-:W-:Y:S01]  /*1c780*/  LEA.HI R0, R5, R6, RZ, 0x3 ;  /* 0x0000000605007211 */ /* 0x000fe200078f18ff */
[----:B------:R-:W-:Y:S01]  /*1c790*/  IMAD.WIDE.U32 R4, R3, UR4, RZ ;  /* 0x0000000403047c25 */ /* 0x000fe2000f8e00ff */
[----:B------:R-:W-:Y:S02]  /*1c7a0*/  ULDC.64 UR4, c[0x0][0xae8] ;  /* 0x0002ba0000047ab9 */ /* 0x000fe40000000a00 */
[----:B------:R-:W-:Y:S02]  /*1c7b0*/  LOP3.LUT R3, R0, 0xfffffff8, RZ, 0xc0, !PT ;  /* 0xfffffff800037812 */ /* 0x000fe400078ec0ff */
[----:B------:R-:W1:Y:S01]  /*1c7c0*/  @P0 LDC R13, c[0x0][0xbf0] ;  /* 0x0002fc00ff0d0b82 */ /* 0x000e620000000800 */
[----:B------:R-:W-:Y:S01]  /*1c7d0*/  SHF.R.S32.HI R10, RZ, 0x3, R0 ;  /* 0x00000003ff0a7819 */ /* 0x000fe20000011400 */
[----:B------:R-:W-:-:S02]  /*1c7e0*/  IMAD.IADD R5, R5, 0x1, R7 ;  /* 0x0000000105057824 */ /* 0x000fc400078e0207 */
[----:B------:R-:W-:Y:S02]  /*1c7f0*/  IMAD.IADD R3, R6, 0x1, -R3 ;  /* 0x0000000106037824 */ /* 0x000fe400078e0a03 */
[----:B------:R-:W-:-:S04]  /*1c800*/  IMAD.WIDE.U32 R4, R205, UR4, R4 ;  /* 0x00000004cd047c25 */ /* 0x000fc8000f8e0004 */
[----:B------:R-:W-:Y:S02]  /*1c810*/  IMAD R3, R3, 0x20, R10 ;  /* 0x0000002003037824 */ /* 0x000fe400078e020a */
[----:B------:R-:W-:Y:S01]  /*1c820*/  IMAD R5, R205, UR5, R5 ;  /* 0x00000005cd057c24 */ /* 0x000fe2000f8e0205 */
[----:B------:R-:W-:Y:S01]  /*1c830*/  ULDC.64 UR4, c[0x0][0xaf0] ;  /* 0x0002bc0000047ab9 */ /* 0x000fe20000000a00 */
[----:B------:R-:W-:Y:S02]  /*1c840*/  IMAD.IADD R8, R228, 0x1, R3 ;  /* 0x00000001e4087824 */ /* 0x000fe400078e0203 */
[----:B------:R-:W-:Y:S02]  /*1c850*/  IMAD R6, R28, UR4, RZ ;  /* 0x000000041c067c24 */ /* 0x000fe4000f8e02ff */
[----:B0-----:R-:W-:-:S04]  /*1c860*/  @P0 IMAD.HI.U32 R0, R8, R11, RZ ;  /* 0x0000000b08000227 */ /* 0x001fc800078e00ff */
[----:B------:R-:W-:Y:S02]  /*1c870*/  IMAD.MOV.U32 R3, RZ, RZ, R8 ;  /* 0x000000ffff037224 */ /* 0x000fe400078e0008 */
[C---:B------:R-:W-:Y:S01]  /*1c880*/  IMAD R7, R29.reuse, UR5, R6 ;  /* 0x000000051d077c24 */ /* 0x040fe2000f8e0206 */
[----:B-1----:R-:W-:Y:S01]  /*1c890*/  @P0 SHF.R.U32.HI R3, RZ, R13, R0 ;  /* 0x0000000dff030219 */ /* 0x002fe20000011600 */
[----:B------:R-:W-:Y:S01]  /*1c8a0*/  IMAD.WIDE.U32 R4, R29, UR4, R4 ;  /* 0x000000041d047c25 */ /* 0x000fe2000f8e0004 */
[----:B------:R-:W-:Y:S02]  /*1c8b0*/  ULDC.64 UR4, c[0x0][0xae0] ;  /* 0x0002b80000047ab9 */ /* 0x000fe40000000a00 */
[----:B------:R-:W-:Y:S01]  /*1c8c0*/  SHF.R.S32.HI R0, RZ, 0x1f, R3 ;  /* 0x0000001fff007819 */ /* 0x000fe20000011403 */
[----:B------:R-:W-:Y:S02]  /*1c8d0*/  IMAD.IADD R5, R5, 0x1, R7 ;  /* 0x0000000105057824 */ /* 0x000fe400078e0207 */
[----:B------:R-:W-:-:S02]  /*1c8e0*/  IMAD.MOV R7, RZ, RZ, -R3 ;  /* 0x000000ffff077224 */ /* 0x000fc400078e0a03 */
[----:B------:R-:W-:Y:S02]  /*1c8f0*/  IMAD R0, R0, UR4, RZ ;  /* 0x0000000400007c24 */ /* 0x000fe4000f8e02ff */
[----:B------:R-:W-:Y:S02]  /*1c900*/  IMAD R7, R9, R7, R8 ;  /* 0x0000000709077224 */ /* 0x000fe400078e0208 */
[----:B------:R-:W-:-:S04]  /*1c910*/  IMAD.WIDE.U32 R4, R3, UR4, R4 ;  /* 0x0000000403047c25 */ /* 0x000fc8000f8e0004 */
        /* <DEDUP_REMOVED lines=14> */
[----:B------:R0:W3:Y:S02]  /*1ca00*/  SHFL.IDX PT, R14, R3, RZ, 0x181f ;  /* 0x00181fff030e7589 */ /* 0x0000e400000e0000 */
.L_x_3285:
[----:B------:R-:W-:Y:S01]  /*1ca10*/  IMAD R21, R24, R9, RZ ;  /* 0x0000000918157224 */ /* 0x000fe200078e02ff */
[----:B------:R-:W-:Y:S01]  /*1ca20*/  BSSY B1, `(.L_x_3056) ;  /* 0x000001f000017945 */ /* 0x000fe20003800000 */
[----:B------:R-:W-:-:S05]  /*1ca30*/  IMAD.IADD R228, R10, 0x1, R228 ;  /* 0x000000010ae47824 */ /* 0x000fca00078e02e4 */
[----:B------:R-:W-:-:S13]  /*1ca40*/  ISETP.GE.AND P0, PT, R228, R21, PT ;  /* 0x00000015e400720c */ /* 0x000fda0003f06270 */
[----:B------:R-:W-:Y:S05]  /*1ca50*/  @P0 BRA `(.L_x_3057) ;  /* 0x00000000006c0947 */ /* 0x000fea0003800000 */
[----:B------:R-:W-:Y:S01]  /*1ca60*/  ULDC UR4, c[0x0][0xac8] ;  /* 0x0002b20000047ab9 */ /* 0x000fe20000000800 */
[C---:B------:R-:W-:Y:S01]  /*1ca70*/  VIADD R4, R211.reuse, 0x40 ;  /* 0x00000040d3047836 */ /* 0x040fe20000000000 */
[C---:B------:R-:W-:Y:S01]  /*1ca80*/  ISETP.GE.AND P3, PT, R211.reuse, UR4, PT ;  /* 0x00000004d3007c0c */ /* 0x040fe2000bf66270 */
[C---:B------:R-:W-:Y:S01]  /*1ca90*/  VIADD R15, R211.reuse, 0x80 ;  /* 0x00000080d30f7836 */ /* 0x040fe20000000000 */
[----:B------:R-:W-:Y:S01]  /*1caa0*/  SHF.R.S32.HI R5, RZ, 0x1f, R211 ;  /* 0x0000001fff057819 */ /* 0x000fe200000114d3 */
        /* <DEDUP_REMOVED lines=8> */
[----:B---3--:R-:W-:-:S03]  /*1cb30*/  @!P3 LEA R6, P5, R211, R14, 0x1 ;  /* 0x0000000ed306b211 */ /* 0x008fc600078a08ff */
[----:B------:R-:W-:Y:S02]  /*1cb40*/  @!P2 LEA R8, P4, R4, R14, 0x1 ;  /* 0x0000000e0408a211 */ /* 0x000fe400078808ff */
[C---:B-1----:R-:W-:Y:S01]  /*1cb50*/  @!P3 LEA.HI.X R7, R211.reuse, R0, R5, 0x1, P5 ;  /* 0x00000000d307b211 */ /* 0x042fe200028f0c05 */
[----:B------:R-:W-:Y:S01]  /*1cb60*/  VIADD R5, R211, 0x40 ;  /* 0x00000040d3057836 */ /* 0x000fe20000000000 */
[----:B------:R-:W-:-:S03]  /*1cb70*/  @!P1 LEA R10, P5, R15, R14, 0x1 ;  /* 0x0000000e0f0a9211 */ /* 0x000fc600078a08ff */
[----:B------:R4:W-:Y:S01]  /*1cb80*/  @!P3 ST.E.128 desc[UR54][R6.64], RZ ;  /* 0x000000ff0600b985 */ /* 0x0009e2000c101d36 */
[----:B------:R-:W-:Y:S02]  /*1cb90*/  SHF.R.S32.HI R5, RZ, 0x1f, R5 ;  /* 0x0000001fff057819 */ /* 0x000fe40000011405 */
[-C--:B------:R-:W-:Y:S02]  /*1cba0*/  @!P1 LEA.HI.X R11, R15, R0.reuse, R25, 0x1, P5 ;  /* 0x000000000f0b9211 */ /* 0x080fe400028f0c19 */
[----:B------:R-:W-:Y:S02]  /*1cbb0*/  @!P2 LEA.HI.X R9, R4, R0, R5, 0x1, P4 ;  /* 0x000000000409a211 */ /* 0x000fe400020f0c05 */
[----:B------:R-:W-:-:S03]  /*1cbc0*/  @!P0 LEA R4, P4, R12, R14, 0x1 ;  /* 0x0000000e0c048211 */ /* 0x000fc600078808ff */
[----:B------:R4:W-:Y:S01]  /*1cbd0*/  @!P2 ST.E.128 desc[UR54][R8.64], RZ ;  /* 0x000000ff0800a985 */ /* 0x0009e2000c101d36 */
[----:B------:R-:W-:-:S03]  /*1cbe0*/  @!P0 LEA.HI.X R5, R12, R0, R13, 0x1, P4 ;  /* 0x000000000c058211 */ /* 0x000fc600020f0c0d */
[----:B------:R4:W-:Y:S04]  /*1cbf0*/  @!P1 ST.E.128 desc[UR54][R10.64], RZ ;  /* 0x000000ff0a009985 */ /* 0x0009e8000c101d36 */
[----:B------:R4:W-:Y:S02]  /*1cc00*/  @!P0 ST.E.128 desc[UR54][R4.64], RZ ;  /* 0x000000ff04008985 */ /* 0x0009e4000c101d36 */
.L_x_3057:
[----:B------:R-:W-:Y:S05]  /*1cc10*/  BSYNC B1 ;  /* 0x0000000000017941 */ /* 0x000fea0003800000 */
.L_x_3056:
[----:B------:R-:W-:-:S03]  /*1cc20*/  UMOV UR4, 0xffffffff ;  /* 0xffffffff00047882 */ /* 0x000fc60000000000 */
[----:B------:R-:W-:Y:S05]  /*1cc30*/  BRA.DIV UR4, `(.L_x_3058) ;  /* 0x000000a2048c7947 */ /* 0x000fea000b800000 */
[----:B-1----:R1:W0:Y:S04]  /*1cc40*/  SHFL.IDX PT, R0, R20, 0x1, 0x181f ;  /* 0x00381f0014007f89 */ /* 0x00222800000e0000 */
[----:B---3--:R1:W3:Y:S02]  /*1cc50*/  SHFL.IDX PT, R14, R3, 0x1, 0x181f ;  /* 0x00381f00030e7f89 */ /* 0x0082e400000e0000 */
.L_x_3289:
        /* <DEDUP_REMOVED lines=18> */
[-C--:B---3--:R-:W-:Y:S02]  /*1cd80*/  @!P3 LEA R6, P5, R211, R14.reuse, 0x1 ;  /* 0x0000000ed306b211 */ /* 0x088fe400078a08ff */
        /* <DEDUP_REMOVED lines=12> */
.L_x_3060:
[----:B------:R-:W-:Y:S05]  /*1ce50*/  BSYNC B1 ;  /* 0x0000000000017941 */ /* 0x000fea0003800000 */
.L_x_3059:
[----:B------:R-:W-:-:S03]  /*1ce60*/  UMOV UR4, 0xffffffff ;  /* 0xffffffff00047882 */ /* 0x000fc60000000000 */
[----:B------:R-:W-:Y:S05]  /*1ce70*/  BRA.DIV UR4, `(.L_x_3061) ;  /* 0x000000a204447947 */ /* 0x000fea000b800000 */
[----:B0-----:R0:W0:Y:S04]  /*1ce80*/  SHFL.IDX PT, R0, R20, 0x2, 0x181f ;  /* 0x00581f0014007f89 */ /* 0x00102800000e0000 */
[----:B---3--:R3:W0:Y:S02]  /*1ce90*/  SHFL.IDX PT, R14, R3, 0x2, 0x181f ;  /* 0x00581f00030e7f89 */ /* 0x00862400000e0000 */
.L_x_3293:
        /* <DEDUP_REMOVED lines=18> */
[-C--:B0-----:R-:W-:Y:S02]  /*1cfc0*/  @!P3 LEA R6, P5, R211, R14.reuse, 0x1 ;  /* 0x0000000ed306b211 */ /* 0x081fe400078a08ff */
        /* <DEDUP_REMOVED lines=12> */
.L_x_3063:
[----:B------:R-:W-:Y:S05]  /*1d090*/  BSYNC B1 ;  /* 0x0000000000017941 */ /* 0x000fea0003800000 */
.L_x_3062:
[----:B------:R-:W-:-:S03]  /*1d0a0*/  UMOV UR4, 0xffffffff ;  /* 0xffffffff00047882 */ /* 0x000fc60000000000 */
[----:B------:R-:W-:Y:S05]  /*1d0b0*/  BRA.DIV UR4, `(.L_x_3064) ;  /* 0x0000009e04fc7947 */ /* 0x000fea000b800000 */
[----:B0-----:R0:W0:Y:S04]  /*1d0c0*/  SHFL.IDX PT, R0, R20, 0x3, 0x181f ;  /* 0x00781f0014007f89 */ /* 0x00102800000e0000 */
[----:B------:R0:W0:Y:S02]  /*1d0d0*/  SHFL.IDX PT, R14, R3, 0x3, 0x181f ;  /* 0x00781f00030e7f89 */ /* 0x00002400000e0000 */
.L_x_3297:
[----:B01-3--:R-:W-:-:S05]  /*1d0e0*/  VIADD R3, R228, 0x60 ;  /* 0x00000060e4037836 */ /* 0x00bfca0000000000 */
[----:B------:R-:W-:-:S13]  /*1d0f0*/  ISETP.GE.AND P0, PT, R3, R21, PT ;  /* 0x000000150300720c */ /* 0x000fda0003f06270 */
[----:B------:R-:W-:Y:S05]  /*1d100*/  @P0 BRA `(.L_x_3047) ;  /* 0x00000000006c0947 */ /* 0x000fea0003800000 */
[----:B------:R-:W-:Y:S01]  /*1d110*/  ULDC UR4, c[0x0][0xac8] ;  /* 0x0002b20000047ab9 */ /* 0x000fe20000000800 */
[C---:B----4-:R-:W-:Y:S01]  /*1d120*/  VIADD R4, R211.reuse, 0x40 ;  /* 0x00000040d3047836 */ /* 0x050fe20000000000 */
        /* <DEDUP_REMOVED lines=11> */
[----:B------:R-:W-:-:S03]  /*1d1e0*/  @!P3 LEA R6, P5, R211, R14, 0x1 ;  /* 0x0000000ed306b211 */ /* 0x000fc600078a08ff */
[----:B------:R-:W-:Y:S02]  /*1d1f0*/  @!P2 LEA R8, P4, R4, R14, 0x1 ;  /* 0x0000000e0408a211 */ /* 0x000fe400078808ff */
[C---:B------:R-:W-:Y:S01]  /*1d200*/  @!P3 LEA.HI.X R7, R211.reuse, R0, R5, 0x1, P5 ;  /* 0x00000000d307b211 */ /* 0x040fe200028f0c05 */
        /* <DEDUP_REMOVED lines=11> */
.L_x_3047:
[----:B------:R-:W-:Y:S05]  /*1d2c0*/  BSYNC B0 ;  /* 0x0000000000007941 */ /* 0x000fea0003800000 */
.L_x_3033:
[----:B------:R-:W-:Y:S02]  /*1d2d0*/  ULDC UR4, c[0x0][0xc3c] ;  /* 0x00030f0000047ab9 */ /* 0x000fe40000000800 */
[----:B--2---:R-:W-:-:S13]  /*1d2e0*/  ISETP.GE.AND P0, PT, R51, UR4, PT ;  /* 0x0000000433007c0c */ /* 0x004fda000bf06270 */
[----:B------:R-:W-:Y:S05]  /*1d2f0*/  @!P0 BRA `(.L_x_3065) ;  /* 0xfffffe4000808947 */ /* 0x000fea000383ffff */
[----:B------:R-:W-:Y:S05]  /*1d300*/  BRA `(.L_x_2832) ;  /* 0x0000007c00c47947 */ /* 0x000fea0003800000 */
.L_x_2830:
        /* <DEDUP_REMOVED lines=16> */
.L_x_3066:
        /* <DEDUP_REMOVED lines=43> */
.L_x_3070:
        /* <DEDUP_REMOVED lines=37> */
.L_x_3068:
        /* <DEDUP_REMOVED lines=13> */
.L_x_3071:
        /* <DEDUP_REMOVED lines=62> */
.L_x_3072:
        /* <DEDUP_REMOVED lines=61> */
.L_x_3073:
[----:B------:R-:W-:-:S05]  /*1e190*/  LOP3.LUT R25, RZ, R2, RZ, 0x33, !PT ;  /* 0x00000002ff197212 */ /* 0x000fca00078e33ff */
[----:B------:R-:W-:Y:S01]  /*1e1a0*/  IMAD.IADD R25, R6, 0x1, R25 ;  /* 0x0000000106197824 */ /* 0x000fe200078e0219 */
[----:B------:R-:W-:Y:S06]  /*1e1b0*/  BRA `(.L_x_3074) ;  /* 0x00000000000c7947 */ /* 0x000fec0003800000 */
.L_x_3069:
[----:B------:R-:W-:Y:S02]  /*1e1c0*/  IMAD.MOV.U32 R25, RZ, RZ, RZ ;  /* 0x000000ffff197224 */ /* 0x000fe400078e00ff */
[----:B------:R-:W-:Y:S02]  /*1e1d0*/  IMAD.U32 R24, RZ, RZ, UR6 ;  /* 0x00000006ff187e24 */ /* 0x000fe4000f8e00ff */
[----:B------:R-:W-:-:S07]  /*1e1e0*/  IMAD.MOV.U32 R26, RZ, RZ, RZ ;  /* 0x000000ffff1a7224 */ /* 0x000fce00078e00ff */
.L_x_3074:
[----:B------:R-:W-:-:S13]  /*1e1f0*/  ISETP.NE.AND P0, PT, R7, RZ, PT ;  /* 0x000000ff0700720c */ /* 0x000fda0003f05270 */
[----:B------:R-:W0:Y:S01]  /*1e200*/  @!P0 S2R R3, SR_CgaCtaId ;  /* 0x0000000000038919 */ /* 0x000e220000008800 */
[----:B------:R-:W-:-:S04]  /*1e210*/  @!P0 MOV R2, 0x400 ;  /* 0x0000040000028802 */ /* 0x000fc80000000f00 */
[----:B0-----:R-:W-:-:S05]  /*1e220*/  @!P0 LEA R2, R3, R2, 0x18 ;  /* 0x0000000203028211 */ /* 0x001fca00078ec0ff */
[----:B------:R1:W-:Y:S01]  /*1e230*/  @!P0 STS.128 [R2+0x228d0], R24 ;  /* 0x0228d01802008388 */ /* 0x0003e20000000c00 */
[----:B------:R-:W-:Y:S06]  /*1e240*/  BAR.ARV 0x5, 0x180 ;  /* 0x0146000000007b1d */ /* 0x000fec0000002000 */
.L_x_3067:
[----:B------:R2:W-:Y:S01]  /*1e250*/  STL [R1+0x20], RZ ;  /* 0x000020ff01007387 */ /* 0x0005e20000100800 */
[----:B------:R-:W-:Y:S01]  /*1e260*/  ULDC UR4, c[0x0][0xc3c] ;  /* 0x00030f0000047ab9 */ /* 0x000fe20000000800 */
[----:B------:R-:W-:Y:S01]  /*1e270*/  IMAD.MOV.U32 R23, RZ, RZ, 0x1 ;  /* 0x00000001ff177424 */ /* 0x000fe200078e00ff */
[----:B0-----:R-:W-:Y:S01]  /*1e280*/  ISETP.GE.AND P0, PT, R27, UR4, PT ;  /* 0x000000041b007c0c */ /* 0x001fe2000bf06270 */
[----:B------:R-:W-:-:S12]  /*1e290*/  IMAD.MOV.U32 R19, RZ, RZ, RZ ;  /* 0x000000ffff137224 */ /* 0x000fd800078e00ff */
[----:B--2---:R-:W-:Y:S05]  /*1e2a0*/  @P0 BRA `(.L_x_3075) ;  /* 0x0000006c00000947 */ /* 0x004fea0003800000 */
[----:B------:R-:W0:Y:S01]  /*1e2b0*/  S2UR UR5, SR_CgaCtaId ;  /* 0x00000000000579c3 */ /* 0x000e220000008800 */
[C---:B-1----:R-:W-:Y:S01]  /*1e2c0*/  IMAD.SHL.U32 R2, R0.reuse, 0x8, RZ ;  /* 0x0000000800027824 */ /* 0x042fe200078e00ff */
[----:B------:R-:W-:Y:S01]  /*1e2d0*/  LOP3.LUT R5, R0, 0x7f, RZ, 0xc0, !PT ;  /* 0x0000007f00057812 */ /* 0x000fe200078ec0ff */
[----:B------:R-:W-:Y:S01]  /*1e2e0*/  UMOV UR4, 0x400 ;  /* 0x0000040000047882 */ /* 0x000fe20000000000 */
[----:B------:R1:W-:Y:S01]  /*1e2f0*/  STL [R1+0x20], RZ ;  /* 0x000020ff01007387 */ /* 0x0003e20000100800 */
[----:B------:R-:W-:Y:S01]  /*1e300*/  BSSY B8, `(.L_x_3075) ;  /* 0x00006ba000087945 */ /* 0x000fe20003800000 */
[C---:B------:R-:W-:Y:S01]  /*1e310*/  LOP3.LUT R3, R2.reuse, 0x1f8, RZ, 0xc0, !PT ;  /* 0x000001f802037812 */ /* 0x040fe200078ec0ff */
[----:B------:R-:W-:Y:S01]  /*1e320*/  IMAD.SHL.U32 R29, R5, 0x8, RZ ;  /* 0x00000008051d7824 */ /* 0x000fe200078e00ff */
[----:B------:R-:W-:Y:S01]  /*1e330*/  LOP3.LUT R2, R2, 0x38, RZ, 0xc0, !PT ;  /* 0x0000003802027812 */ /* 0x000fe200078ec0ff */
[----:B------:R-:W-:Y:S01]  /*1e340*/  IMAD.MOV.U32 R28, RZ, RZ, 0x1 ;  /* 0x00000001ff1c7424 */ /* 0x000fe200078e00ff */
[----:B------:R-:W-:Y:S01]  /*1e350*/  LOP3.LUT R4, R3, 0x38, R0, 0x78, !PT ;  /* 0x0000003803047812 */ /* 0x000fe200078e7800 */
[----:B------:R-:W-:Y:S01]  /*1e360*/  IMAD.SHL.U32 R0, R0, 0x10, RZ ;  /* 0x0000001000007824 */ /* 0x000fe200078e00ff */
[----:B------:R-:W-:-:S02]  /*1e370*/  SHF.R.U32.HI R3, RZ, 0x3, R5 ;  /* 0x00000003ff037819 */ /* 0x000fc40000011605 */
[----:B------:R-:W-:Y:S02]  /*1e380*/  CS2R R18, SRZ ;  /* 0x0000000000127805 */ /* 0x000fe4000001ff00 */
[----:B------:R-:W-:Y:S01]  /*1e390*/  LOP3.LUT R29, R4, 0x200, R29, 0xf8, !PT ;  /* 0x00000200041d7812 */ /* 0x000fe200078ef81d */
[----:B------:R-:W-:Y:S01]  /*1e3a0*/  IMAD.MOV.U32 R23, RZ, RZ, 0x1 ;  /* 0x00000001ff177424 */ /* 0x000fe200078e00ff */
[----:B------:R-:W-:Y:S01]  /*1e3b0*/  LOP3.LUT R3, R3, 0x70, R0, 0xf8, !PT ;  /* 0x0000007003037812 */ /* 0x000fe200078ef800 */
[----:B------:R-:W-:Y:S01]  /*1e3c0*/  ULDC.64 UR40, c[0x0][0x198] ;  /* 0x0000660000287ab9 */ /* 0x000fe20000000a00 */
[C---:B------:R-:W-:Y:S01]  /*1e3d0*/  LOP3.LUT R0, R2.reuse, 0x40, RZ, 0xfc, !PT ;  /* 0x0000004002007812 */ /* 0x040fe200078efcff */
[----:B------:R-:W-:Y:S01]  /*1e3e0*/  ULOP3.LUT UR38, UR36, 0x2, URZ, 0xfc, !UPT ;  /* 0x0000000224267892 */ /* 0x000fe2000f8efc3f */
[C---:B------:R-:W-:Y:S01]  /*1e3f0*/  LOP3.LUT R3, R2.reuse, 0x80, RZ, 0xfc, !PT ;  /* 0x0000008002037812 */ /* 0x040fe200078efcff */
[----:B------:R-:W-:Y:S01]  /*1e400*/  ULDC UR37, c[0x0][0xc] ;  /* 0x0000030000257ab9 */ /* 0x000fe20000000800 */
[----:B------:R-:W-:Y:S01]  /*1e410*/  LOP3.LUT R2, R2, 0xc0, RZ, 0xfc, !PT ;  /* 0x000000c002027812 */ /* 0x000fe200078efcff */
[----:B0-----:R-:W-:-:S06]  /*1e420*/  ULEA UR4, UR5, UR4, 0x18 ;  /* 0x0000000405047291 */ /* 0x001fcc000f8ec03f */
[----:B------:R-:W-:-:S04]  /*1e430*/  IMAD.U32 R17, RZ, RZ, UR4 ;  /* 0x00000004ff117e24 */ /* 0x000fc8000f8e00ff */
[----:B------:R-:W-:-:S05]  /*1e440*/  IMAD R0, R29, 0x2, R17 ;  /* 0x000000021d007824 */ /* 0x000fca00078e0211 */
[----:B------:R1:W-:Y:S02]  /*1e450*/  STL [R1+0x4], R0 ;  /* 0x0000040001007387 */ /* 0x0003e40000100800 */
.L_x_3194:
[----:B------:R-:W-:Y:S05]  /*1e460*/  YIELD ;  /* 0x0000000000007946 */ /* 0x000fea0003800000 */
[----:B------:R-:W-:Y:S01]  /*1e470*/  ULDC.64 UR4, c[0x0][0xa28] ;  /* 0x00028a0000047ab9 */ /* 0x000fe20000000a00 */
[----:B------:R-:W-:Y:S01]  /*1e480*/  IMAD.MOV.U32 R31, RZ, RZ, RZ ;  /* 0x000000ffff1f7224 */ /* 0x000fe200078e00ff */
[----:B------:R-:W-:Y:S01]  /*1e490*/  ISETP.NE.U32.AND P0, PT, RZ, UR4, PT ;  /* 0x00000004ff007c0c */ /* 0x000fe2000bf05070 */
[----:B------:R-:W0:Y:S01]  /*1e4a0*/  LDC.64 R4, c[0x0][0xa00] ;  /* 0x00028000ff047b82 */ /* 0x000e220000000a00 */
[----:B------:R-:W-:Y:S01]  /*1e4b0*/  IMAD.MOV.U32 R8, RZ, RZ, RZ ;  /* 0x000000ffff087224 */ /* 0x000fe200078e00ff */
[----:B------:R-:W-:Y:S01]  /*1e4c0*/  ULDC.64 UR6, c[0x0][0xa10] ;  /* 0x0002840000067ab9 */ /* 0x000fe20000000a00 */
[----:B------:R-:W-:Y:S01]  /*1e4d0*/  ISETP.NE.AND.EX P0, PT, RZ, UR5, PT, P0 ;  /* 0x00000005ff007c0c */ /* 0x000fe2000bf05300 */
[----:B------:R-:W-:-:S12]  /*1e4e0*/  ULDC.64 UR4, c[0x0][0xa18] ;  /* 0x0002860000047ab9 */ /* 0x000fd80000000a00 */
[----:B--2---:R-:W2:Y:S02]  /*1e4f0*/  @P0 LDC.64 R2, c[0x0][0xa28] ;  /* 0x00028a00ff020b82 */ /* 0x004ea40000000a00 */
[----:B--2---:R-:W-:-:S05]  /*1e500*/  @P0 IMAD.WIDE R2, R27, 0x4, R2 ;  /* 0x000000041b020825 */ /* 0x004fca00078e0202 */
[----:B------:R2:W5:Y:S01]  /*1e510*/  @P0 LDG.E R31, desc[UR54][R2.64] ;  /* 0x00000036021f0981 */ /* 0x000562000c1e1900 */
[----:B------:R-:W-:Y:S01]  /*1e520*/  ISETP.NE.U32.AND P0, PT, RZ, UR4, PT ;  /* 0x00000004ff007c0c */ /* 0x000fe2000bf05070 */
[----:B0-----:R-:W-:Y:S01]  /*1e530*/  IMAD.WIDE R4, R27, 0x4, R4 ;  /* 0x000000041b047825 */ /* 0x001fe200078e0204 */
[----:B------:R-:W-:Y:S02]  /*1e540*/  ISETP.NE.U32.AND P1, PT, RZ, UR6, PT ;  /* 0x00000006ff007c0c */ /* 0x000fe4000bf25070 */
[----:B------:R-:W-:Y:S01]  /*1e550*/  ISETP.NE.AND.EX P2, PT, RZ, UR5, PT, P0 ;  /* 0x00000005ff007c0c */ /* 0x000fe2000bf45300 */
[----:B------:R-:W-:Y:S01]  /*1e560*/  ULDC.64 UR4, c[0x0][0xa00] ;  /* 0x0002800000047ab9 */ /* 0x000fe20000000a00 */
[----:B------:R-:W-:Y:S01]  /*1e570*/  ISETP.NE.AND.EX P1, PT, RZ, UR7, PT, P1 ;  /* 0x00000007ff007c0c */ /* 0x000fe2000bf25310 */
[----:B-1----:R-:W-:Y:S01]  /*1e580*/  IMAD.MOV.U32 R0, RZ, RZ, RZ ;  /* 0x000000ffff007224 */ /* 0x002fe200078e00ff */
[----:B------:R-:W-:Y:S01]  /*1e590*/  ISETP.NE.U32.AND P0, PT, RZ, UR4, PT ;  /* 0x00000004ff007c0c */ /* 0x000fe2000bf05070 */
[----:B--2---:R-:W0:Y:S03]  /*1e5a0*/  LDC.64 R2, c[0x0][0xa10] ;  /* 0x00028400ff027b82 */ /* 0x004e260000000a00 */
[----:B------:R-:W-:-:S05]  /*1e5b0*/  ISETP.NE.AND.EX P0, PT, RZ, UR5, PT, P0 ;  /* 0x00000005ff007c0c */ /* 0x000fca000bf05300 */
[----:B---3--:R-:W1:Y:S08]  /*1e5c0*/  @P2 LDC.64 R6, c[0x0][0xa18] ;  /* 0x00028600ff062b82 */ /* 0x008e700000000a00 */
[----:B------:R-:W2:Y:S01]  /*1e5d0*/  @P0 LDG.E R8, desc[UR54][R4.64] ;  /* 0x0000003604080981 */ /* 0x000ea2000c1e1900 */
[----:B------:R-:W-:Y:S01]  /*1e5e0*/  ULDC UR4, c[0x0][0x288] ;  /* 0x0000a20000047ab9 */ /* 0x000fe20000000800 */
[----:B0-----:R-:W-:-:S05]  /*1e5f0*/  IMAD.WIDE R2, R27, 0x4, R2 ;  /* 0x000000041b027825 */ /* 0x001fca00078e0202 */
[----:B------:R-:W5:Y:S01]  /*1e600*/  @P1 LDG.E R0, desc[UR54][R2.64] ;  /* 0x0000003602001981 */ /* 0x000f62000c1e1900 */
[----:B-1----:R-:W-:-:S03]  /*1e610*/  @P2 IMAD.WIDE R6, R27, 0x4, R6 ;  /* 0x000000041b062825 */ /* 0x002fc600078e0206 */
[----:B--2---:R0:W-:Y:S02]  /*1e620*/  STL [R1+0x8], R8 ;  /* 0x0000080801007387 */ /* 0x0041e40000100800 */
[----:B0-----:R-:W-:Y:S01]  /*1e630*/  IMAD.U32 R8, RZ, RZ, UR4 ;  /* 0x00000004ff087e24 */ /* 0x001fe2000f8e00ff */
[----:B------:R-:W-:-:S05]  /*1e640*/  ULDC.64 UR4, c[0x0][0x418] ;  /* 0x0001060000047ab9 */ /* 0x000fca0000000a00 */
        /* <DEDUP_REMOVED lines=8> */
[----:B0-----:R-:W-:Y:S02]  /*1e6d0*/  IMAD.U32 R7, RZ, RZ, UR5 ;  /* 0x00000005ff077e24 */ /* 0x001fe4000f8e00ff */
[----:B------:R-:W-:Y:S01]  /*1e6e0*/  IMAD.U32 R10, RZ, RZ, UR4 ;  /* 0x00000004ff0a7e24 */ /* 0x000fe2000f8e00ff */
[----:B--2---:R0:W-:Y:S01]  /*1e6f0*/  STL [R1], R8 ;  /* 0x0000000801007387 */ /* 0x0041e20000100800 */
[----:B------:R-:W-:Y:S01]  /*1e700*/  IMAD.MOV.U32 R12, RZ, RZ, R8 ;  /* 0x000000ffff0c7224 */ /* 0x000fe200078e0008 */
[----:B----4-:R-:W-:Y:S06]  /*1e710*/  @P2 BRA `(.L_x_3076) ;  /* 0x0000000000142947 */ /* 0x010fec0003800000 */
[----:B------:R-:W-:Y:S05]  /*1e720*/  @!P0 BRA `(.L_x_3076) ;  /* 0x0000000000108947 */ /* 0x000fea0003800000 */
[----:B------:R-:W2:Y:S04]  /*1e730*/  LDG.E R9, desc[UR54][R4.64] ;  /* 0x0000003604097981 */ /* 0x000ea8000c1e1900 */
[----:B------:R-:W2:Y:S02]  /*1e740*/  LDG.E R6, desc[UR54][R4.64+0x4] ;  /* 0x0000043604067981 */ /* 0x000ea4000c1e1900 */
[----:B--2---:R-:W-:-:S05]  /*1e750*/  IMAD.IADD R12, R6, 0x1, -R9 ;  /* 0x00000001060c7824 */ /* 0x004fca00078e0a09 */
[----:B------:R1:W-:Y:S02]  /*1e760*/  STL [R1], R12 ;  /* 0x0000000c01007387 */ /* 0x0003e40000100800 */
.L_x_3076:
[----:B------:R-:W-:Y:S01]  /*1e770*/  ULDC.64 UR4, c[0x0][0xa20] ;  /* 0x0002880000047ab9 */ /* 0x000fe20000000a00 */
[C---:B------:R-:W-:Y:S02]  /*1e780*/  LOP3.LUT R4, R26.reuse, 0xff000000, RZ, 0xc0, !PT ;  /* 0xff0000001a047812 */ /* 0x040fe400078ec0ff */
[----:B------:R-:W-:Y:S02]  /*1e790*/  ISETP.NE.U32.AND P0, PT, RZ, UR4, PT ;  /* 0x00000004ff007c0c */ /* 0x000fe4000bf05070 */
[----:B------:R-:W-:Y:S02]  /*1e7a0*/  SHF.R.U32.HI R5, RZ, 0x8, R4 ;  /* 0x00000008ff057819 */ /* 0x000fe40000011604 */
[----:B------:R-:W-:Y:S02]  /*1e7b0*/  ISETP.NE.AND.EX P0, PT, RZ, UR5, PT, P0 ;  /* 0x00000005ff007c0c */ /* 0x000fe4000bf05300 */
[C---:B------:R-:W-:Y:S02]  /*1e7c0*/  LOP3.LUT R6, R26.reuse, 0xff0000, RZ, 0xc0, !PT ;  /* 0x00ff00001a067812 */ /* 0x040fe400078ec0ff */
[----:B------:R-:W-:-:S02]  /*1e7d0*/  LOP3.LUT R26, R26, 0xffff, RZ, 0xc0, !PT ;  /* 0x0000ffff1a1a7812 */ /* 0x000fc400078ec0ff */
[----:B------:R-:W-:-:S07]  /*1e7e0*/  LEA.HI R6, R6, R5, RZ, 0x10 ;  /* 0x0000000506067211 */ /* 0x000fce00078f80ff */
[----:B------:R-:W-:Y:S05]  /*1e7f0*/  @!P0 BRA `(.L_x_3077) ;  /* 0x0000000000108947 */ /* 0x000fea0003800000 */
[----:B------:R-:W2:Y:S02]  /*1e800*/  LDC.64 R4, c[0x0][0xa20] ;  /* 0x00028800ff047b82 */ /* 0x000ea40000000a00 */
[----:B--2---:R-:W-:-:S05]  /*1e810*/  IMAD.WIDE R4, R27, 0x4, R4 ;  /* 0x000000041b047825 */ /* 0x004fca00078e0204 */
[----:B------:R2:W5:Y:S01]  /*1e820*/  LDG.E R10, desc[UR54][R4.64] ;  /* 0x00000036040a7981 */ /* 0x000562000c1e1900 */
[----:B------:R-:W-:Y:S05]  /*1e830*/  BRA `(.L_x_3078) ;  /* 0x0000000000247947 */ /* 0x000fea0003800000 */
.L_x_3077:
[----:B------:R-:W-:Y:S02]  /*1e840*/  ULDC.64 UR4, c[0x0][0xa08] ;  /* 0x0002820000047ab9 */ /* 0x000fe40000000a00 */
[----:B------:R-:W-:-:S04]  /*1e850*/  ISETP.NE.U32.AND P0, PT, RZ, UR4, PT ;  /* 0x00000004ff007c0c */ /* 0x000fc8000bf05070 */
[----:B------:R-:W-:-:S13]  /*1e860*/  ISETP.NE.AND.EX P0, PT, RZ, UR5, PT, P0 ;  /* 0x00000005ff007c0c */ /* 0x000fda000bf05300 */
[----:B------:R-:W-:Y:S05]  /*1e870*/  @!P0 BRA `(.L_x_3078) ;  /* 0x0000000000148947 */ /* 0x000fea0003800000 */
[----:B------:R-:W2:Y:S02]  /*1e880*/  LDC.64 R4, c[0x0][0xa08] ;  /* 0x00028200ff047b82 */ /* 0x000ea40000000a00 */
[----:B--2---:R-:W-:-:S05]  /*1e890*/  IMAD.WIDE R4, R27, 0x4, R4 ;  /* 0x000000041b047825 */ /* 0x004fca00078e0204 */
[----:B------:R-:W2:Y:S04]  /*1e8a0*/  LDG.E R10, desc[UR54][R4.64] ;  /* 0x00000036040a7981 */ /* 0x000ea8000c1e1900 */
[----:B------:R-:W2:Y:S02]  /*1e8b0*/  LDG.E R9, desc[UR54][R4.64+0x4] ;  /* 0x0000043604097981 */ /* 0x000ea4000c1e1900 */
[----:B--2---:R-:W-:-:S07]  /*1e8c0*/  IMAD.IADD R10, R9, 0x1, -R10 ;  /* 0x00000001090a7824 */ /* 0x004fce00078e0a0a */
.L_x_3078:
[----:B--2---:R-:W2:Y:S01]  /*1e8d0*/  @P1 LDG.E R5, desc[UR54][R2.64] ;  /* 0x0000003602051981 */ /* 0x004ea2000c1e1900 */
[----:B0-----:R-:W0:Y:S03]  /*1e8e0*/  LDC R8, c[0x0][0x448] ;  /* 0x00011200ff087b82 */ /* 0x001e260000000800 */
[----:B------:R3:W2:Y:S01]  /*1e8f0*/  @P1 LDG.E R4, desc[UR54][R2.64+0x4] ;  /* 0x0000043602041981 */ /* 0x0006a2000c1e1900 */
[----:B------:R-:W-:Y:S02]  /*1e900*/  IMAD.SHL.U32 R35, R25, 0x80, RZ ;  /* 0x0000008019237824 */ /* 0x000fe400078e00ff */
[----:B-----5:R-:W-:Y:S02]  /*1e910*/  IMAD.IADD R10, R10, 0x1, -R31 ;  /* 0x000000010a0a7824 */ /* 0x020fe400078e0a1f */
[----:B---3--:R-:W3:Y:S01]  /*1e920*/  LDC.64 R2, c[0x0][0x9e0] ;  /* 0x00027800ff027b82 */ /* 0x008ee20000000a00 */
[----:B0-----:R-:W-:Y:S01]  /*1e930*/  ISETP.NE.AND P2, PT, R8, 0x1, PT ;  /* 0x000000010800780c */ /* 0x001fe20003f45270 */
[----:B------:R-:W-:-:S12]  /*1e940*/  VIADD R8, R35, 0x7f ;  /* 0x0000007f23087836 */ /* 0x000fd80000000000 */
[----:B------:R-:W0:Y:S01]  /*1e950*/  @P2 LDC R9, c[0x0][0x44c] ;  /* 0x00011300ff092b82 */ /* 0x000e220000000800 */
[----:B---3--:R-:W-:-:S07]  /*1e960*/  ISETP.GE.AND P3, PT, R3, 0x1, PT ;  /* 0x000000010300780c */ /* 0x008fce0003f66270 */
[----:B------:R-:W3:Y:S01]  /*1e970*/  @P2 LDC R11, c[0x0][0x450] ;  /* 0x00011400ff0b2b82 */ /* 0x000ee20000000800 */
[----:B--2---:R-:W-:Y:S02]  /*1e980*/  @P1 IMAD.IADD R7, R4, 0x1, -R5 ;  /* 0x0000000104071824 */ /* 0x004fe400078e0a05 */
[----:B0-----:R-:W-:-:S04]  /*1e990*/  @P2 IMAD.HI.U32 R4, R8, R9, RZ ;  /* 0x0000000908042227 */ /* 0x001fc800078e00ff */
[----:B------:R-:W-:Y:S01]  /*1e9a0*/  IMAD.IADD R22, R10, 0x1, R7 ;  /* 0x000000010a167824 */ /* 0x000fe200078e0207 */
[----:B---3--:R-:W-:-:S03]  /*1e9b0*/  @P2 SHF.R.U32.HI R8, RZ, R11, R4 ;  /* 0x0000000bff082219 */ /* 0x008fc60000011604 */
[C---:B------:R-:W-:Y:S01]  /*1e9c0*/  VIADD R4, R22.reuse, 0x5f ;  /* 0x0000005f16047836 */ /* 0x040fe20000000000 */
[----:B------:R-:W-:-:S03]  /*1e9d0*/  IADD3 R9, R22, 0x1, -R12 ;  /* 0x0000000116097810 */ /* 0x000fc60007ffe80c */
        /* <DEDUP_REMOVED lines=17> */
.L_x_3081:
[----:B------:R-:W-:-:S13]  /*1eaf0*/  ISETP.NE.AND P0, PT, R3, 0x1, PT ;  /* 0x000000010300780c */ /* 0x000fda0003f05270 */
[----:B------:R-:W0:Y:S02]  /*1eb00*/  @P0 LDC.64 R4, c[0x0][0x9e8] ;  /* 0x00027a00ff040b82 */ /* 0x000e240000000a00 */
[----:B0-----:R-:W-:-:S05]  /*1eb10*/  @P0 IMAD.HI.U32 R4, R11, R4, RZ ;  /* 0x000000040b040227 */ /* 0x001fca00078e00ff */
[----:B------:R-:W-:-:S07]  /*1eb20*/  @P0 SHF.R.U32.HI R11, RZ, R5, R4 ;  /* 0x00000005ff0b0219 */ /* 0x000fce0000011604 */
.L_x_3082:
[----:B------:R-:W-:Y:S05]  /*1eb30*/  BSYNC B0 ;  /* 0x0000000000007941 */ /* 0x000fea0003800000 */
.L_x_3080:
[----:B------:R-:W-:-:S05]  /*1eb40*/  IMAD R11, R11, R3, R3 ;  /* 0x000000030b0b7224 */ /* 0x000fca00078e0203 */
[----:B------:R-:W-:-:S07]  /*1eb50*/  VIMNMX R2, R2, R11, PT ;  /* 0x0000000b02027248 */ /* 0x000fce0003fe0100 */
.L_x_3079:
[----:B------:R-:W0:Y:S01]  /*1eb60*/  @P2 LDC R8, c[0x0][0x44c] ;  /* 0x00011300ff082b82 */ /* 0x000e220000000800 */
[----:B------:R-:W-:Y:S01]  /*1eb70*/  VIADD R2, R2, 0x5f ;  /* 0x0000005f02027836 */ /* 0x000fe20000000000 */
[----:B------:R-:W-:Y:S01]  /*1eb80*/  ULDC UR4, c[0x0][0x9dc] ;  /* 0x0002770000047ab9 */ /* 0x000fe20000000800 */
[----:B------:R-:W-:Y:S02]  /*1eb90*/  IMAD.MOV.U32 R5, RZ, RZ, R35 ;  /* 0x000000ffff057224 */ /* 0x000fe400078e0023 */
[----:B------:R-:W-:-:S03]  /*1eba0*/  IMAD.HI R2, R2, 0x2aaaaaab, RZ ;  /* 0x2aaaaaab02027827 */ /* 0x000fc600078e02ff */
[----:B------:R-:W2:Y:S01]  /*1ebb0*/  @P2 LDC R4, c[0x0][0x450] ;  /* 0x00011400ff042b82 */ /* 0x000ea20000000800 */
[----:B0-----:R-:W-:-:S04]  /*1ebc0*/  @P2 IMAD.HI.U32 R11, R35, R8, RZ ;  /* 0x00000008230b2227 */ /* 0x001fc800078e00ff */
[----:B------:R-:W-:Y:S01]  /*1ebd0*/  IMAD.IADD R8, R22, 0x1, -R12 ;  /* 0x0000000116087824 */ /* 0x000fe200078e0a0c */
[----:B--2---:R-:W-:Y:S02]  /*1ebe0*/  @P2 SHF.R.U32.HI R5, RZ, R4, R11 ;  /* 0x00000004ff052219 */ /* 0x004fe4000001160b */
[----:B------:R-:W-:-:S03]  /*1ebf0*/  SHF.R.U32.HI R11, RZ, 0x1f, R2 ;  /* 0x0000001fff0b7819 */ /* 0x000fc60000011602 */
[----:B-1----:R-:W-:Y:S01]  /*1ec00*/  IMAD.IADD R12, R8, 0x1, R5 ;  /* 0x00000001080c7824 */ /* 0x002fe200078e0205 */
[----:B------:R-:W-:-:S03]  /*1ec10*/  LEA.HI.SX32 R11, R2, R11, 0x1c ;  /* 0x0000000b020b7211 */ /* 0x000fc600078fe2ff */
[----:B------:R-:W-:Y:S01]  /*1ec20*/  VIADD R2, R12, -UR4 ;  /* 0x800000040c027c36 */ /* 0x000fe20008000000 */
[----:B------:R-:W-:Y:S01]  /*1ec30*/  VIMNMX R11, R20, R11, PT ;  /* 0x0000000b140b7248 */ /* 0x000fe20003fe0100 */
        /* <DEDUP_REMOVED lines=11> */
.L_x_3085:
[----:B------:R-:W-:-:S13]  /*1ecf0*/  ISETP.NE.AND P0, PT, R3, 0x1, PT ;  /* 0x000000010300780c */ /* 0x000fda0003f05270 */
[----:B------:R-:W0:Y:S02]  /*1ed00*/  @P0 LDC.64 R4, c[0x0][0x9e8] ;  /* 0x00027a00ff040b82 */ /* 0x000e240000000a00 */
[----:B0-----:R-:W-:-:S05]  /*1ed10*/  @P0 IMAD.HI.U32 R4, R12, R4, RZ ;  /* 0x000000040c040227 */ /* 0x001fca00078e00ff */
[----:B------:R-:W-:-:S07]  /*1ed20*/  @P0 SHF.R.U32.HI R12, RZ, R5, R4 ;  /* 0x00000005ff0c0219 */ /* 0x000fce0000011604 */
.L_x_3086:
[----:B------:R-:W-:Y:S05]  /*1ed30*/  BSYNC B0 ;  /* 0x0000000000007941 */ /* 0x000fea0003800000 */
.L_x_3084:
[----:B------:R-:W-:-:S05]  /*1ed40*/  IMAD R3, R12, R3, RZ ;  /* 0x000000030c037224 */ /* 0x000fca00078e02ff */
[----:B------:R-:W-:-:S07]  /*1ed50*/  VIMNMX R2, R2, R3, !PT ;  /* 0x0000000302027248 */ /* 0x000fce0007fe0100 */
.L_x_3083:
[----:B------:R-:W-:Y:S01]  /*1ed60*/  IMAD.HI R2, R2, 0x2aaaaaab, RZ ;  /* 0x2aaaaaab02027827 */ /* 0x000fe200078e02ff */
[----:B------:R-:W-:Y:S01]  /*1ed70*/  BSSY B0, `(.L_x_3087) ;  /* 0x0000026000007945 */ /* 0x000fe20003800000 */
[----:B------:R-:W-:Y:S02]  /*1ed80*/  LOP3.LUT R30, R6, 0xff, RZ, 0xc0, !PT ;  /* 0x000000ff061e7812 */ /* 0x000fe400078ec0ff */
[----:B------:R-:W-:Y:S01]  /*1ed90*/  SHF.R.U32.HI R6, RZ, 0x10, R6 ;  /* 0x00000010ff067819 */ /* 0x000fe20000011606 */
[----:B------:R-:W-:Y:S01]  /*1eda0*/  IMAD.MOV.U32 R14, RZ, RZ, RZ ;  /* 0x000000ffff0e7224 */ /* 0x000fe200078e00ff */
[----:B------:R-:W-:-:S04]  /*1edb0*/  SHF.R.U32.HI R3, RZ, 0x1f, R2 ;  /* 0x0000001fff037819 */ /* 0x000fc80000011602 */
[----:B------:R-:W-:-:S04]  /*1edc0*/  LEA.HI.SX32 R3, R2, R3, 0x1c ;  /* 0x0000000302037211 */ /* 0x000fc800078fe2ff */
[----:B------:R-:W-:-:S04]  /*1edd0*/  VIMNMX R4, RZ, R3, !PT ;  /* 0x00000003ff047248 */ /* 0x000fc80007fe0100 */
[----:B------:R-:W-:-:S13]  /*1ede0*/  ISETP.GT.AND P0, PT, R11, R4, PT ;  /* 0x000000040b00720c */ /* 0x000fda0003f04270 */
[----:B------:R-:W-:Y:S05]  /*1edf0*/  @!P0 BRA `(.L_x_3088) ;  /* 0x0000000000748947 */ /* 0x000fea0003800000 */
[----:B------:R-:W-:Y:S01]  /*1ee00*/  ISETP.NE.AND P0, PT, R6, RZ, PT ;  /* 0x000000ff0600720c */ /* 0x000fe20003f05270 */
[----:B------:R-:W-:-:S03]  /*1ee10*/  ULDC UR4, c[0x0][0x9f0] ;  /* 0x00027c0000047ab9 */ /* 0x000fc60000000800 */
[----:B------:R-:W-:-:S04]  /*1ee20*/  SEL R5, R6, UR4, P0 ;  /* 0x0000000406057c07 */ /* 0x000fc80008000000 */
[----:B------:R-:W-:Y:S02]  /*1ee30*/  IABS R13, R5 ;  /* 0x00000005000d7213 */ /* 0x000fe40000000000 */
[----:B------:R-:W-:Y:S02]  /*1ee40*/  IADD3 R12, R5, -0x1, R11 ;  /* 0xffffffff050c7810 */ /* 0x000fe40007ffe00b */
[----:B------:R-:W0:Y:S03]  /*1ee50*/  I2F.RP R2, R13 ;  /* 0x0000000d00027306 */ /* 0x000e260000209400 */
[----:B------:R-:W-:-:S05]  /*1ee60*/  IMAD.IADD R12, R12, 0x1, -R4 ;  /* 0x000000010c0c7824 */ /* 0x000fca00078e0a04 */
        /* <DEDUP_REMOVED lines=22> */
.L_x_3088:
[----:B------:R-:W-:Y:S05]  /*1efd0*/  BSYNC B0 ;  /* 0x0000000000007941 */ /* 0x000fea0003800000 */
.L_x_3087:
[-C--:B------:R-:W-:Y:S01]  /*1efe0*/  IMAD R3, R30, R14.reuse, R4 ;  /* 0x0000000e1e037224 */ /* 0x080fe200078e0204 */
[----:B------:R-:W-:Y:S04]  /*1eff0*/  BSSY B0, `(.L_x_3089) ;  /* 0x0000131000007945 */ /* 0x000fe80003800000 */
[C---:B------:R-:W-:Y:S01]  /*1f000*/  VIADDMNMX R11, R3.reuse, R14, R11, PT ;  /* 0x0000000e030b7246 */ /* 0x040fe2000380010b */
[----:B------:R-:W-:-:S04]  /*1f010*/  IMAD R3, R3, 0x60, -R10 ;  /* 0x0000006003037824 */ /* 0x000fc800078e0a0a */
[----:B------:R-:W-:Y:S01]  /*1f020*/  IMAD R10, R11, 0x60, -R10 ;  /* 0x000000600b0a7824 */ /* 0x000fe200078e0a0a */
[----:B------:R-:W-:-:S04]  /*1f030*/  VIMNMX R3, RZ, R3, !PT ;  /* 0x00000003ff037248 */ /* 0x000fc80007fe0100 */
[----:B------:R-:W-:-:S04]  /*1f040*/  VIMNMX R10, R10, R7, PT ;  /* 0x000000070a0a7248 */ /* 0x000fc80003fe0100 */
[----:B------:R-:W-:Y:S01]  /*1f050*/  ISETP.GT.AND P0, PT, R10, R3, PT ;  /* 0x000000030a00720c */ /* 0x000fe20003f04270 */
[----:B------:R-:W-:-:S05]  /*1f060*/  IMAD.WIDE.U32 R2, R3, -0x55555555, RZ ;  /* 0xaaaaaaab03027825 */ /* 0x000fca00078e00ff */
[----:B------:R-:W-:-:S05]  /*1f070*/  SHF.R.U32.HI R4, RZ, 0x6, R3 ;  /* 0x00000006ff047819 */ /* 0x000fca0000011603 */
[----:B------:R-:W-:Y:S02]  /*1f080*/  IMAD.MOV.U32 R2, RZ, RZ, R4 ;  /* 0x000000ffff027224 */ /* 0x000fe400078e0004 */
[----:B------:R-:W-:-:S04]  /*1f090*/  @P0 VIADD R5, R10, 0x5f ;  /* 0x0000005f0a050836 */ /* 0x000fc80000000000 */
[----:B------:R-:W-:-:S05]  /*1f0a0*/  @P0 IMAD.HI R5, R5, 0x2aaaaaab, RZ ;  /* 0x2aaaaaab05050827 */ /* 0x000fca00078e02ff */
[----:B------:R-:W-:-:S04]  /*1f0b0*/  @P0 SHF.R.U32.HI R10, RZ, 0x1f, R5 ;  /* 0x0000001fff0a0819 */ /* 0x000fc80000011605 */
        /* <DEDUP_REMOVED lines=11> */
.L_x_3300:
[----:B-1----:R-:W-:Y:S02]  /*1f170*/  ISETP.NE.AND P0, PT, R14, RZ, PT ;  /* 0x000000ff0e00720c */ /* 0x002fe40003f05270 */
[----:B------:R-:W-:-:S11]  /*1f180*/  PLOP3.LUT P6, PT, PT, PT, PT, 0x8, 0x0 ;  /* 0x000000000000781c */ /* 0x000fd60003fce170 */
[----:B------:R-:W-:Y:S05]  /*1f190*/  @P0 BRA `(.L_x_3092) ;  /* 0x00000000000c0947 */ /* 0x000fea0003800000 */
[----:B------:R-:W-:-:S03]  /*1f1a0*/  UMOV UR4, 0xffffffff ;  /* 0xffffffff00047882 */ /* 0x000fc60000000000 */
[----:B------:R-:W-:Y:S05]  /*1f1b0*/  BRA.DIV UR4, `(.L_x_3093) ;  /* 0x0000008204387947 */ /* 0x000fea000b800000 */
[----:B------:R-:W-:-:S13]  /*1f1c0*/  ELECT P6, URZ, PT ;  /* 0x00000000003f782f */ /* 0x000fda00038c0000 */
.L_x_3092:
        /* <DEDUP_REMOVED lines=9> */
.L_x_3303:
[----:B------:R-:W-:Y:S05]  /*1f260*/  BSYNC B1 ;  /* 0x0000000000017941 */ /* 0x000fea0003800000 */
.L_x_3094:
[----:B------:R-:W-:Y:S04]  /*1f270*/  BSSY B1, `(.L_x_3096) ;  /* 0x000007b000017945 */ /* 0x000fe80003800000 */
[----:B------:R-:W-:Y:S05]  /*1f280*/  @!P6 BRA `(.L_x_3097) ;  /* 0x0000000400e4e947 */ /* 0x000fea0003800000 */
[----:B------:R-:W-:Y:S01]  /*1f290*/  IMAD R12, R18, 0x8, R17 ;  /* 0x00000008120c7824 */ /* 0x000fe200078e0211 */
[----:B0-----:R-:W-:Y:S01]  /*1f2a0*/  SHF.L.U32 R10, R28, 0x1f, RZ ;  /* 0x0000001f1c0a7819 */ /* 0x001fe200000006ff */
[----:B------:R-:W0:Y:S01]  /*1f2b0*/  S2R R3, SR_TID.X ;  /* 0x0000000000037919 */ /* 0x000e220000002100 */
[----:B------:R-:W-:Y:S02]  /*1f2c0*/  BSSY B2, `(.L_x_3098) ;  /* 0x0000005000027945 */ /* 0x000fe40003800000 */
[----:B------:R-:W1:Y:S01]  /*1f2d0*/  SYNCS.PHASECHK.TRANS64.TRYWAIT P0, [R12+URZ+0x228a0], R10 ;  /* 0x0228a00a0c0075a7 */ /* 0x000e62000800017f */
[----:B0-----:R-:W-:-:S04]  /*1f2e0*/  LOP3.LUT R3, R3, 0x7f, RZ, 0xc0, !PT ;  /* 0x0000007f03037812 */ /* 0x001fc800078ec0ff */
[----:B------:R-:W-:Y:S01]  /*1f2f0*/  ISETP.NE.AND P1, PT, R3, RZ, PT ;  /* 0x000000ff0300720c */ /* 0x000fe20003f25270 */
[----:B-1----:R-:W-:-:S12]  /*1f300*/  @!P0 BRA `(.L_x_3099) ;  /* 0x0000008000188947 */ /* 0x002fd80003800000 */
.L_x_3304:
[----:B------:R-:W-:Y:S05]  /*1f310*/  BSYNC B2 ;  /* 0x0000000000027941 */ /* 0x000fea0003800000 */
.L_x_3098:
        /* <DEDUP_REMOVED lines=9> */
.L_x_3101:
[----:B------:R-:W-:Y:S05]  /*1f3b0*/  BSYNC B2 ;  /* 0x0000000000027941 */ /* 0x000fea0003800000 */
.L_x_3100:
        /* <DEDUP_REMOVED lines=12> */
.L_x_3102:
        /* <DEDUP_REMOVED lines=13> */
.L_x_3305:
[----:B------:R-:W-:Y:S05]  /*1f550*/  BSYNC B2 ;  /* 0x0000000000027941 */ /* 0x000fea0003800000 */
.L_x_3103:
        /* <DEDUP_REMOVED lines=11> */
.L_x_3106:
[----:B------:R-:W-:Y:S05]  /*1f610*/  BSYNC B2 ;  /* 0x0000000000027941 */ /* 0x000fea0003800000 */
.L_x_3105:
[----:B------:R-:W-:Y:S01]  /*1f620*/  R2UR UR6, R10 ;  /* 0x000000000a0672ca */ /* 0x000fe200000e0000 */
[----:B------:R-:W-:Y:S01]  /*1f630*/  UIADD3 UR4, UP0, UR40, 0x670, URZ ;  /* 0x0000067028047890 */ /* 0x000fe2000ff1e03f */
[----:B------:R-:W-:Y:S01]  /*1f640*/  R2UR UR7, R11 ;  /* 0x000000000b0772ca */ /* 0x000fe200000e0000 */
[----:B------:R-:W-:Y:S01]  /*1f650*/  VIADD R12, R12, 0x228b0 ;  /* 0x000228b00c0c7836 */ /* 0x000fe20000000000 */
[----:B------:R-:W-:Y:S01]  /*1f660*/  R2UR UR10, R7 ;  /* 0x00000000070a72ca */ /* 0x000fe200000e0000 */
[----:B------:R-:W-:Y:S01]  /*1f670*/  IMAD R7, R18, 0xc000, R17 ;  /* 0x0000c00012077824 */ /* 0x000fe200078e0211 */
[----:B------:R-:W-:Y:S01]  /*1f680*/  PLOP3.LUT P0, PT, PT, PT, PT, 0x80, 0x0 ;  /* 0x000000000000781c */ /* 0x000fe20003f0f070 */
[----:B------:R-:W-:Y:S02]  /*1f690*/  UIADD3.X UR5, URZ, UR41, URZ, UP0, !UPT ;  /* 0x000000293f057290 */ /* 0x000fe400087fe43f */
[----:B------:R-:W-:-:S10]  /*1f6a0*/  VIADD R13, R7, 0x400 ;  /* 0x00000400070d7836 */ /* 0x000fd40000000000 */
.L_x_3107:
        /* <DEDUP_REMOVED lines=15> */
.L_x_3108:
        /* <DEDUP_REMOVED lines=15> */
.L_x_3109:
        /* <DEDUP_REMOVED lines=15> */
.L_x_3110:
        /* <DEDUP_REMOVED lines=10> */
.L_x_3097:
[----:B------:R-:W-:Y:S05]  /*1fa20*/  BSYNC B1 ;  /* 0x0000000000017941 */ /* 0x000fea0003800000 */
.L_x_3096:
        /* <DEDUP_REMOVED lines=9> */
.L_x_3126:
[----:B------:R-:W-:Y:S05]  /*1fac0*/  YIELD ;  /* 0x0000000000007946 */ /* 0x000fea0003800000 */
        /* <DEDUP_REMOVED lines=10> */
.L_x_3306:
[----:B------:R-:W-:Y:S05]  /*1fb70*/  BSYNC B2 ;  /* 0x0000000000027941 */ /* 0x000fea0003800000 */
.L_x_3113:
        /* <DEDUP_REMOVED lines=9> */
.L_x_3116:
[----:B------:R-:W-:Y:S05]  /*1fc10*/  BSYNC B2 ;  /* 0x0000000000027941 */ /* 0x000fea0003800000 */
.L_x_3115:
        /* <DEDUP_REMOVED lines=11> */
.L_x_3117:
        /* <DEDUP_REMOVED lines=13> */
.L_x_3307:
[----:B------:R-:W-:Y:S05]  /*1fda0*/  BSYNC B2 ;  /* 0x0000000000027941 */ /* 0x000fea0003800000 */
.L_x_3118:
        /* <DEDUP_REMOVED lines=11> */
.L_x_3121:
[----:B------:R-:W-:Y:S05]  /*1fe60*/  BSYNC B2 ;  /* 0x0000000000027941 */ /* 0x000fea0003800000 */
.L_x_3120:
        /* <DEDUP_REMOVED lines=9> */
.L_x_3122:
        /* <DEDUP_REMOVED lines=15> */
.L_x_3123:
        /* <DEDUP_REMOVED lines=15> */
.L_x_3124:
        /* <DEDUP_REMOVED lines=15> */
.L_x_3125:
        /* <DEDUP_REMOVED lines=10> */
.L_x_3112:
[----:B------:R-:W-:Y:S05]  /*20270*/  BSYNC B1 ;  /* 0x0000000000017941 */ /* 0x000fea0003800000 */
.L_x_3111:
[C---:B------:R-:W-:Y:S01]  /*20280*/  ISETP.GT.AND P2, PT, R11.reuse, R4, PT ;  /* 0x000000040b00720c */ /* 0x040fe20003f44270 */
[----:B------:R-:W-:Y:S02]  /*20290*/  VIADD R18, R18, 0x1 ;  /* 0x0000000112127836 */ /* 0x000fe40000000000 */
[----:B------:R-:W-:-:S03]  /*202a0*/  VIADD R11, R11, 0xffffffff ;  /* 0xffffffff0b0b7836 */ /* 0x000fc60000000000 */
[----:B------:R-:W-:-:S04]  /*202b0*/  ISETP.NE.AND P1, PT, R18, 0x2, PT ;  /* 0x000000021200780c */ /* 0x000fc80003f25270 */
[----:B------:R-:W-:Y:S02]  /*202c0*/  SEL R3, RZ, 0x1, P1 ;  /* 0x00000001ff037807 */ /* 0x000fe40000800000 */
[----:B------:R-:W-:Y:S02]  /*202d0*/  SEL R18, R18, RZ, P1 ;  /* 0x000000ff12127207 */ /* 0x000fe40000800000 */
[----:B------:R-:W-:Y:S01]  /*202e0*/  LOP3.LUT R28, R28, R3, RZ, 0x3c, !PT ;  /* 0x000000031c1c7212 */ /* 0x000fe200078e3cff */
[----:B------:R-:W-:Y:S06]  /*202f0*/  @P2 BRA `(.L_x_3126) ;  /* 0xfffffff400f02947 */ /* 0x000fec000383ffff */
.L_x_3090:
[----:B------:R-:W-:Y:S05]  /*20300*/  BSYNC B0 ;  /* 0x0000000000007941 */ /* 0x000fea0003800000 */
.L_x_3089:
[----:B------:R-:W1:Y:S01]  /*20310*/  LDC R0, c[0x0][0x448] ;  /* 0x00011200ff007b82 */ /* 0x000e620000000800 */
[----:B------:R-:W-:Y:S07]  /*20320*/  @!P0 WARPSYNC.ALL ;  /* 0x0000000000008948 */ /* 0x000fee0003800000 */
[----:B------:R-:W-:Y:S01]  /*20330*/  @!P0 BAR.SYNC.DEFER_BLOCKING 0xc, 0x180 ;  /* 0x0306000000008b1d */ /* 0x000fe20000010000 */
[----:B-1----:R-:W-:Y:S01]  /*20340*/  ISETP.NE.AND P1, PT, R0, 0x1, PT ;  /* 0x000000010000780c */ /* 0x002fe20003f25270 */
[----:B------:R-:W-:-:S12]  /*20350*/  VIADD R0, R35, 0x7f ;  /* 0x0000007f23007836 */ /* 0x000fd80000000000 */
[----:B------:R-:W1:Y:S08]  /*20360*/  @P1 LDC R3, c[0x0][0x44c] ;  /* 0x00011300ff031b82 */ /* 0x000e700000000800 */
[----:B------:R-:W2:Y:S01]  /*20370*/  @P1 LDC R2, c[0x0][0x450] ;  /* 0x00011400ff021b82 */ /* 0x000ea20000000800 */
[----:B-1----:R-:W-:-:S05]  /*20380*/  @P1 IMAD.HI.U32 R3, R0, R3, RZ ;  /* 0x0000000300031227 */ /* 0x002fca00078e00ff */
[----:B--2---:R-:W-:Y:S02]  /*20390*/  @P1 SHF.R.U32.HI R0, RZ, R2, R3 ;  /* 0x00000002ff001219 */ /* 0x004fe40000011603 */
[----:B------:R-:W1:Y:S03]  /*203a0*/  LDC.64 R2, c[0x0][0x9e0] ;  /* 0x00027800ff027b82 */ /* 0x000e660000000a00 */
[----:B------:R-:W-:Y:S01]  /*203b0*/  IMAD.IADD R7, R9, 0x1, R0 ;  /* 0x0000000109077824 */ /* 0x000fe200078e0200 */
[----:B-1----:R-:W-:-:S03]  /*203c0*/  ISETP.GE.AND P2, PT, R3, 0x1, PT ;  /* 0x000000010300780c */ /* 0x002fc60003f46270 */
[----:B------:R-:W-:-:S10]  /*203d0*/  IMAD.IADD R2, R7, 0x1, R2 ;  /* 0x0000000107027824 */ /* 0x000fd400078e0202 */
[----:B------:R-:W-:Y:S05]  /*203e0*/  @!P2 BRA `(.L_x_3127) ;  /* 0x000000000048a947 */ /* 0x000fea0003800000 */
[C---:B------:R-:W-:Y:S01]  /*203f0*/  ISETP.GT.AND P0, PT, R7.reuse, RZ, PT ;  /* 0x000000ff0700720c */ /* 0x040fe20003f04270 */
[----:B------:R-:W-:Y:S01]  /*20400*/  BSSY B0, `(.L_x_3128) ;  /* 0x000000e000007945 */ /* 0x000fe20003800000 */
[----:B------:R-:W-:-:S11]  /*20410*/  VIADD R0, R7, 0xffffffff ;  /* 0xffffffff07007836 */ /* 0x000fd60000000000 */
[----:B------:R-:W-:Y:S05]  /*20420*/  @P0 BRA `(.L_x_3129) ;  /* 0x00000000001c0947 */ /* 0x000fea0003800000 */
[----:B------:R-:W-:Y:S01]  /*20430*/  ISETP.NE.AND P0, PT, R3, 0x1, PT ;  /* 0x000000010300780c */ /* 0x000fe20003f05270 */
[----:B------:R-:W-:-:S12]  /*20440*/  IMAD.MOV R7, RZ, RZ, -R7 ;  /* 0x000000ffff077224 */ /* 0x000fd800078e0a07 */
[----:B------:R-:W1:Y:S02]  /*20450*/  @P0 LDC.64 R4, c[0x0][0x9e8] ;  /* 0x00027a00ff040b82 */ /* 0x000e640000000a00 */
[----:B-1----:R-:W-:-:S05]  /*20460*/  @P0 IMAD.HI.U32 R4, R7, R4, RZ ;  /* 0x0000000407040227 */ /* 0x002fca00078e00ff */
[----:B------:R-:W-:-:S04]  /*20470*/  @P0 SHF.R.U32.HI R7, RZ, R5, R4 ;  /* 0x00000005ff070219 */ /* 0x000fc80000011604 */
[----:B------:R-:W-:Y:S01]  /*20480*/  LOP3.LUT R0, RZ, R7, RZ, 0x33, !PT ;  /* 0x00000007ff007212 */ /* 0x000fe200078e33ff */
[----:B------:R-:W-:Y:S06]  /*20490*/  BRA `(.L_x_3130) ;  /* 0x0000000000107947 */ /* 0x000fec0003800000 */
.L_x_3129:
[----:B------:R-:W-:-:S13]  /*204a0*/  ISETP.NE.AND P0, PT, R3, 0x1, PT ;  /* 0x000000010300780c */ /* 0x000fda0003f05270 */
[----:B------:R-:W1:Y:S02]  /*204b0*/  @P0 LDC.64 R4, c[0x0][0x9e8] ;  /* 0x00027a00ff040b82 */ /* 0x000e640000000a00 */
[----:B-1----:R-:W-:-:S05]  /*204c0*/  @P0 IMAD.HI.U32 R4, R0, R4, RZ ;  /* 0x0000000400040227 */ /* 0x002fca00078e00ff */
[----:B------:R-:W-:-:S07]  /*204d0*/  @P0 SHF.R.U32.HI R0, RZ, R5, R4 ;  /* 0x00000005ff000219 */ /* 0x000fce0000011604 */
.L_x_3130:
[----:B------:R-:W-:Y:S05]  /*204e0*/  BSYNC B0 ;  /* 0x0000000000007941 */ /* 0x000fea0003800000 */
.L_x_3128:
[----:B------:R-:W-:-:S05]  /*204f0*/  IMAD R5, R0, R3, R3 ;  /* 0x0000000300057224 */ /* 0x000fca00078e0203 */
[----:B------:R-:W-:-:S07]  /*20500*/  VIMNMX R2, R2, R5, PT ;  /* 0x0000000502027248 */ /* 0x000fce0003fe0100 */
.L_x_3127:
[----:B------:R-:W1:Y:S01]  /*20510*/  @P1 LDC R4, c[0x0][0x44c] ;  /* 0x00011300ff041b82 */ /* 0x000e620000000800 */
[----:B------:R-:W-:Y:S01]  /*20520*/  VIADD R2, R2, 0x5f ;  /* 0x0000005f02027836 */ /* 0x000fe20000000000 */
[----:B------:R-:W-:Y:S01]  /*20530*/  ULDC UR4, c[0x0][0x9dc] ;  /* 0x0002770000047ab9 */ /* 0x000fe20000000800 */
[----:B------:R-:W-:Y:S02]  /*20540*/  IMAD.MOV.U32 R7, RZ, RZ, R35 ;  /* 0x000000ffff077224 */ /* 0x000fe400078e0023 */
[----:B------:R-:W-:-:S03]  /*20550*/  IMAD.HI R2, R2, 0x2aaaaaab, RZ ;  /* 0x2aaaaaab02027827 */ /* 0x000fc600078e02ff */
[----:B------:R-:W2:Y:S02]  /*20560*/  @P1 LDC R0, c[0x0][0x450] ;  /* 0x00011400ff001b82 */ /* 0x000ea40000000800 */
[----:B------:R-:W-:-:S04]  /*20570*/  SHF.R.U32.HI R5, RZ, 0x1f, R2 ;  /* 0x0000001fff057819 */ /* 0x000fc80000011602 */
[----:B------:R-:W-:Y:S01]  /*20580*/  LEA.HI.SX32 R5, R2, R5, 0x1c ;  /* 0x0000000502057211 */ /* 0x000fe200078fe2ff */
[----:B-1----:R-:W-:-:S05]  /*20590*/  @P1 IMAD.HI.U32 R9, R35, R4, RZ ;  /* 0x0000000423091227 */ /* 0x002fca00078e00ff */
[----:B--2---:R-:W-:-:S05]  /*205a0*/  @P1 SHF.R.U32.HI R7, RZ, R0, R9 ;  /* 0x00000000ff071219 */ /* 0x004fca0000011609 */
[----:B------:R-:W-:Y:S01]  /*205b0*/  IMAD.IADD R8, R8, 0x1, R7 ;  /* 0x0000000108087824 */ /* 0x000fe200078e0207 */
[----:B------:R-:W-:-:S03]  /*205c0*/  VIMNMX R7, R20, R5, PT ;  /* 0x0000000514077248 */ /* 0x000fc60003fe0100 */
[----:B------:R-:W-:Y:S01]  /*205d0*/  VIADD R0, R8, -UR4 ;  /* 0x8000000408007c36 */ /* 0x000fe20008000000 */
[----:B------:R-:W-:Y:S06]  /*205e0*/  @!P2 BRA `(.L_x_3131) ;  /* 0x000000000044a947 */ /* 0x000fec0003800000 */
[----:B------:R-:W-:Y:S01]  /*205f0*/  ISETP.GT.AND P0, PT, R8, -0x1, PT ;  /* 0xffffffff0800780c */ /* 0x000fe20003f04270 */
[----:B------:R-:W-:-:S12]  /*20600*/  BSSY B0, `(.L_x_3132) ;  /* 0x000000d000007945 */ /* 0x000fd80003800000 */
[----:B------:R-:W-:Y:S05]  /*20610*/  @P0 BRA `(.L_x_3133) ;  /* 0x00000000001c0947 */ /* 0x000fea0003800000 */
[----:B------:R-:W-:Y:S02]  /*20620*/  ISETP.NE.AND P0, PT, R3, 0x1, PT ;  /* 0x000000010300780c */ /* 0x000fe40003f05270 */
[----:B------:R-:W-:-:S11]  /*20630*/  LOP3.LUT R9, RZ, R8, RZ, 0x33, !PT ;  /* 0x00000008ff097212 */ /* 0x000fd600078e33ff */
[----:B------:R-:W1:Y:S02]  /*20640*/  @P0 LDC.64 R4, c[0x0][0x9e8] ;  /* 0x00027a00ff040b82 */ /* 0x000e640000000a00 */
[----:B-1----:R-:W-:-:S05]  /*20650*/  @P0 IMAD.HI.U32 R4, R9, R4, RZ ;  /* 0x0000000409040227 */ /* 0x002fca00078e00ff */
[----:B------:R-:W-:-:S04]  /*20660*/  @P0 SHF.R.U32.HI R9, RZ, R5, R4 ;  /* 0x00000005ff090219 */ /* 0x000fc80000011604 */
[----:B------:R-:W-:Y:S01]  /*20670*/  LOP3.LUT R8, RZ, R9, RZ, 0x33, !PT ;  /* 0x00000009ff087212 */ /* 0x000fe200078e33ff */
[----:B------:R-:W-:Y:S06]  /*20680*/  BRA `(.L_x_3134) ;  /* 0x0000000000107947 */ /* 0x000fec0003800000 */
.L_x_3133:
[----:B------:R-:W-:-:S13]  /*20690*/  ISETP.NE.AND P0, PT, R3, 0x1, PT ;  /* 0x000000010300780c */ /* 0x000fda0003f05270 */
[----:B------:R-:W1:Y:S02]  /*206a0*/  @P0 LDC.64 R4, c[0x0][0x9e8] ;  /* 0x00027a00ff040b82 */ /* 0x000e640000000a00 */
[----:B-1----:R-:W-:-:S05]  /*206b0*/  @P0 IMAD.HI.U32 R4, R8, R4, RZ ;  /* 0x0000000408040227 */ /* 0x002fca00078e00ff */
[----:B------:R-:W-:-:S07]  /*206c0*/  @P0 SHF.R.U32.HI R8, RZ, R5, R4 ;  /* 0x00000005ff080219 */ /* 0x000fce0000011604 */
.L_x_3134:
[----:B------:R-:W-:Y:S05]  /*206d0*/  BSYNC B0 ;  /* 0x0000000000007941 */ /* 0x000fea0003800000 */
.L_x_3132:
[----:B------:R-:W-:-:S05]  /*206e0*/  IMAD R3, R8, R3, RZ ;  /* 0x0000000308037224 */ /* 0x000fca00078e02ff */
[----:B------:R-:W-:-:S07]  /*206f0*/  VIMNMX R0, R0, R3, !PT ;  /* 0x0000000300007248 */ /* 0x000fce0007fe0100 */
.L_x_3131:
[----:B------:R-:W-:Y:S01]  /*20700*/  ISETP.NE.AND P1, PT, R6, RZ, PT ;  /* 0x000000ff0600720c */ /* 0x000fe20003f25270 */
[----:B------:R-:W-:Y:S01]  /*20710*/  IMAD.HI R0, R0, 0x2aaaaaab, RZ ;  /* 0x2aaaaaab00007827 */ /* 0x000fe200078e02ff */
[----:B------:R-:W-:Y:S04]  /*20720*/  BSSY B0, `(.L_x_3135) ;  /* 0x0000023000007945 */ /* 0x000fe80003800000 */
[----:B------:R-:W-:-:S04]  /*20730*/  SHF.R.U32.HI R3, RZ, 0x1f, R0 ;  /* 0x0000001fff037819 */ /* 0x000fc80000011600 */
[----:B------:R-:W-:Y:S01]  /*20740*/  LEA.HI.SX32 R0, R0, R3, 0x1c ;  /* 0x0000000300007211 */ /* 0x000fe200078fe2ff */
[----:B------:R-:W-:Y:S02]  /*20750*/  IMAD.MOV.U32 R3, RZ, RZ, RZ ;  /* 0x000000ffff037224 */ /* 0x000fe400078e00ff */
[----:B------:R-:W1:Y:S01]  /*20760*/  @!P1 LDC R6, c[0x0][0x9f0] ;  /* 0x00027c00ff069b82 */ /* 0x000e620000000800 */
[----:B------:R-:W-:-:S04]  /*20770*/  VIMNMX R0, RZ, R0, !PT ;  /* 0x00000000ff007248 */ /* 0x000fc80007fe0100 */
[----:B------:R-:W-:-:S13]  /*20780*/  ISETP.GT.AND P0, PT, R7, R0, PT ;  /* 0x000000000700720c */ /* 0x000fda0003f04270 */
[----:B------:R-:W-:Y:S05]  /*20790*/  @!P0 BRA `(.L_x_3136) ;  /* 0x00000000006c8947 */ /* 0x000fea0003800000 */
[----:B-1----:R-:W-:Y:S01]  /*207a0*/  IABS R4, R6 ;  /* 0x0000000600047213 */ /* 0x002fe20000000000 */
[----:B------:R-:W-:-:S03]  /*207b0*/  IMAD.MOV.U32 R2, RZ, RZ, RZ ;  /* 0x000000ffff027224 */ /* 0x000fc600078e00ff */
[----:B------:R-:W1:Y:S08]  /*207c0*/  I2F.RP R5, R4 ;  /* 0x0000000400057306 */ /* 0x000e700000209400 */
[----:B-1----:R-:W1:Y:S02]  /*207d0*/  MUFU.RCP R5, R5 ;  /* 0x0000000500057308 */ /* 0x002e640000001000 */
[----:B-1----:R-:W-:-:S06]  /*207e0*/  VIADD R8, R5, 0xffffffe ;  /* 0x0ffffffe05087836 */ /* 0x002fcc0000000000 */
[----:B------:R-:W1:Y:S02]  /*207f0*/  F2I.FTZ.U32.TRUNC.NTZ R3, R8 ;  /* 0x0000000800037305 */ /* 0x000e64000021f000 */
[----:B-1----:R-:W-:-:S04]  /*20800*/  IMAD.MOV R9, RZ, RZ, -R3 ;  /* 0x000000ffff097224 */ /* 0x002fc800078e0a03 */
[----:B------:R-:W-:-:S04]  /*20810*/  IMAD R9, R9, R4, RZ ;  /* 0x0000000409097224 */ /* 0x000fc800078e02ff */
[----:B------:R-:W-:Y:S01]  /*20820*/  IMAD.HI.U32 R2, R3, R9, R2 ;  /* 0x0000000903027227 */ /* 0x000fe200078e0002 */
[----:B------:R-:W-:Y:S02]  /*20830*/  IADD3 R3, R6, -0x1, R7 ;  /* 0xffffffff06037810 */ /* 0x000fe40007ffe007 */
[----:B------:R-:W-:-:S03]  /*20840*/  IABS R9, R6 ;  /* 0x0000000600097213 */ /* 0x000fc60000000000 */
[----:B------:R-:W-:Y:S02]  /*20850*/  IMAD.IADD R3, R3, 0x1, -R0 ;  /* 0x0000000103037824 */ /* 0x000fe400078e0a00 */
[----:B------:R-:W-:-:S03]  /*20860*/  IMAD.MOV R8, RZ, RZ, -R9 ;  /* 0x000000ffff087224 */ /* 0x000fc600078e0a09 */
        /* <DEDUP_REMOVED lines=14> */
.L_x_3136:
[----:B------:R-:W-:Y:S05]  /*20950*/  BSYNC B0 ;  /* 0x0000000000007941 */ /* 0x000fea0003800000 */
.L_x_3135:
[-C--:B------:R-:W-:Y:S01]  /*20960*/  IMAD R30, R30, R3.reuse, R0 ;  /* 0x000000031e1e7224 */ /* 0x080fe200078e0200 */
        /* <DEDUP_REMOVED lines=20> */
[----:B---3--:R-:W-:Y:S01]  /*20ab0*/  IADD3 R24, R0, UR37, R7 ;  /* 0x0000002500187c10 */ /* 0x008fe2000fffe007 */
[----:B------:R-:W-:Y:S06]  /*20ac0*/  BRA `(.L_x_3139) ;  /* 0x0000003000e47947 */ /* 0x000fec0003800000 */
.L_x_3138:
        /* <DEDUP_REMOVED lines=11> */
[----:B-1----:R-:W-:Y:S02]  /*20b80*/  IMAD.U32 R6, RZ, RZ, UR8 ;  /* 0x00000008ff067e24 */ /* 0x002fe4000f8e00ff */
[----:B------:R-:W-:-:S02]  /*20b90*/  IMAD.U32 R7, RZ, RZ, UR9 ;  /* 0x00000009ff077e24 */ /* 0x000fc4000f8e00ff */
[----:B0-----:R-:W-:Y:S02]  /*20ba0*/  IMAD.U32 R10, RZ, RZ, UR4 ;  /* 0x00000004ff0a7e24 */ /* 0x001fe4000f8e00ff */
[----:B------:R-:W-:Y:S02]  /*20bb0*/  IMAD.U32 R11, RZ, RZ, UR5 ;  /* 0x00000005ff0b7e24 */ /* 0x000fe4000f8e00ff */
[----:B------:R-:W-:Y:S02]  /*20bc0*/  IMAD.MOV.U32 R8, RZ, RZ, 0x70 ;  /* 0x00000070ff087424 */ /* 0x000fe400078e00ff */
[----:B------:R-:W-:Y:S02]  /*20bd0*/  IMAD.MOV.U32 R12, RZ, RZ, 0x1 ;  /* 0x00000001ff0c7424 */ /* 0x000fe400078e00ff */
[----:B------:R-:W-:-:S07]  /*20be0*/  IMAD.MOV.U32 R13, RZ, RZ, RZ ;  /* 0x000000ffff0d7224 */ /* 0x000fce00078e00ff */
[----:B------:R-:W-:-:S07]  /*20bf0*/  LEPC R20, `(.L_x_3141) ;  /* 0x000000001014794e */ /* 0x000fce0000000000 */
[----:B--2---:R-:W-:Y:S05]  /*20c00*/  CALL.ABS.NOINC R2 ;  /* 0x0000000002007343 */ /* 0x004fea0003c00000 */
.L_x_3141:
[----:B------:R-:W-:Y:S05]  /*20c10*/  BSYNC B6 ;  /* 0x0000000000067941 */ /* 0x000fea0003800000 */
.L_x_3140:
        /* <DEDUP_REMOVED lines=11> */
[----:B-1----:R-:W-:Y:S02]  /*20cd0*/  IMAD.U32 R6, RZ, RZ, UR8 ;  /* 0x00000008ff067e24 */ /* 0x002fe4000f8e00ff */
[----:B------:R-:W-:-:S02]  /*20ce0*/  IMAD.U32 R7, RZ, RZ, UR9 ;  /* 0x00000009ff077e24 */ /* 0x000fc4000f8e00ff */
[----:B0-----:R-:W-:Y:S02]  /*20cf0*/  IMAD.U32 R10, RZ, RZ, UR4 ;  /* 0x00000004ff0a7e24 */ /* 0x001fe4000f8e00ff */
[----:B------:R-:W-:Y:S02]  /*20d00*/  IMAD.U32 R11, RZ, RZ, UR5 ;  /* 0x00000005ff0b7e24 */ /* 0x000fe4000f8e00ff */
[----:B------:R-:W-:Y:S02]  /*20d10*/  IMAD.MOV.U32 R8, RZ, RZ, 0x70 ;  /* 0x00000070ff087424 */ /* 0x000fe400078e00ff */
[----:B------:R-:W-:Y:S02]  /*20d20*/  IMAD.MOV.U32 R12, RZ, RZ, 0x1 ;  /* 0x00000001ff0c7424 */ /* 0x000fe400078e00ff */
[----:B--2---:R-:W-:-:S07]  /*20d30*/  IMAD.MOV.U32 R13, RZ, RZ, RZ ;  /* 0x000000ffff0d7224 */ /* 0x004fce00078e00ff */
[----:B------:R-:W-:-:S07]  /*20d40*/  LEPC R20, `(.L_x_3144) ;  /* 0x000000001014794e */ /* 0x000fce0000000000 */
[----:B---3--:R-:W-:Y:S05]  /*20d50*/  CALL.ABS.NOINC R2 ;  /* 0x0000000002007343 */ /* 0x008fea0003c00000 */
.L_x_3144:
        /* <DEDUP_REMOVED lines=15> */
.L_x_3143:
[----:B------:R-:W-:Y:S05]  /*20e50*/  BSYNC B6 ;  /* 0x0000000000067941 */ /* 0x000fea0003800000 */
.L_x_3142:
[----:B------:R-:W-:Y:S01]  /*20e60*/  ULDC.64 UR4, c[0x0][0x9f8] ;  /* 0x00027e0000047ab9 */ /* 0x000fe20000000a00 */
[----:B------:R-:W-:Y:S01]  /*20e70*/  IMAD.MOV.U32 R25, RZ, RZ, R27 ;  /* 0x000000ffff197224 */ /* 0x000fe200078e001b */
[----:B------:R-:W-:Y:S01]  /*20e80*/  ISETP.NE.U32.AND P0, PT, RZ, UR4, PT ;  /* 0x00000004ff007c0c */ /* 0x000fe2000bf05070 */
[----:B------:R-:W2:Y:S01]  /*20e90*/  S2R R20, SR_TID.X ;  /* 0x0000000000147919 */ /* 0x000ea20000002100 */
[----:B------:R-:W3:Y:S01]  /*20ea0*/  LDC R8, c[0x0][0x430] ;  /* 0x00010c00ff087b82 */ /* 0x000ee20000000800 */
[----:B------:R-:W-:Y:S01]  /*20eb0*/  VIADD R0, R32, 0xffffffff ;  /* 0xffffffff20007836 */ /* 0x000fe20000000000 */
[----:B------:R-:W-:Y:S01]  /*20ec0*/  ISETP.NE.AND.EX P0, PT, RZ, UR5, PT, P0 ;  /* 0x00000005ff007c0c */ /* 0x000fe2000bf05300 */
[----:B------:R-:W-:Y:S02]  /*20ed0*/  IMAD.MOV.U32 R36, RZ, RZ, RZ ;  /* 0x000000ffff247224 */ /* 0x000fe400078e00ff */
[----:B------:R-:W-:Y:S01]  /*20ee0*/  IMAD.U32 R9, RZ, RZ, UR38 ;  /* 0x00000026ff097e24 */ /* 0x000fe2000f8e00ff */
[----:B------:R-:W-:Y:S01]  /*20ef0*/  LOP3.LUT R16, R16, 0xffffffdf, RZ, 0xc0, !PT ;  /* 0xffffffdf10107812 */ /* 0x000fe200078ec0ff */
[----:B------:R-:W-:-:S08]  /*20f00*/  ULDC UR4, c[0x0][0x320] ;  /* 0x0000c80000047ab9 */ /* 0x000fd00000000800 */
[----:B------:R-:W4:Y:S01]  /*20f10*/  @P0 LDC.64 R2, c[0x0][0x9f8] ;  /* 0x00027e00ff020b82 */ /* 0x000f220000000a00 */
[----:B--2---:R-:W-:-:S04]  /*20f20*/  LOP3.LUT R20, R20, 0x7f, RZ, 0xc0, !PT ;  /* 0x0000007f14147812 */ /* 0x004fc800078ec0ff */
[----:B------:R-:W-:Y:S01]  /*20f30*/  SHF.R.U32.HI R21, RZ, 0x3, R20 ;  /* 0x00000003ff157819 */ /* 0x000fe20000011614 */
[----:B----4-:R-:W-:-:S05]  /*20f40*/  @P0 IMAD.WIDE R2, R27, 0x4, R2 ;  /* 0x000000041b020825 */ /* 0x010fca00078e0202 */
[----:B------:R2:W4:Y:S01]  /*20f50*/  @P0 LDG.E R25, desc[UR54][R2.64] ;  /* 0x0000003602190981 */ /* 0x000522000c1e1900 */
[----:B---3--:R-:W-:Y:S01]  /*20f60*/  ISETP.NE.AND P1, PT, R8, 0x1, PT ;  /* 0x000000010800780c */ /* 0x008fe20003f25270 */
[----:B------:R-:W3:-:S12]  /*20f70*/  S2R R20, SR_TID.X ;  /* 0x0000000000147919 */ /* 0x000ed80000002100 */
[----:B-1----:R-:W1:Y:S08]  /*20f80*/  @P1 LDC R6, c[0x0][0x434] ;  /* 0x00010d00ff061b82 */ /* 0x002e700000000800 */
[----:B------:R-:W0:Y:S01]  /*20f90*/  @P1 LDC R4, c[0x0][0x438] ;  /* 0x00010e00ff041b82 */ /* 0x000e220000000800 */
[----:B---3--:R-:W-:-:S05]  /*20fa0*/  IMAD.SHL.U32 R20, R20, 0x10, RZ ;  /* 0x0000001014147824 */ /* 0x008fca00078e00ff */
[----:B------:R-:W-:-:S05]  /*20fb0*/  LOP3.LUT R20, R21, 0x70, R20, 0xf8, !PT ;  /* 0x0000007015147812 */ /* 0x000fca00078ef814 */
[----:B------:R-:W-:-:S05]  /*20fc0*/  IMAD R37, R0, 0x60, R20 ;  /* 0x0000006000257824 */ /* 0x000fca00078e0214 */
[C---:B------:R-:W-:Y:S01]  /*20fd0*/  ISETP.GE.AND P0, PT, R37.reuse, R22, PT ;  /* 0x000000162500720c */ /* 0x040fe20003f06270 */
[----:B------:R-:W-:-:S03]  /*20fe0*/  IMAD.IADD R37, R37, 0x1, R31 ;  /* 0x0000000125257824 */ /* 0x000fc600078e021f */
[----:B------:R-:W-:Y:S01]  /*20ff0*/  ISETP.GT.U32.OR P0, PT, R20, 0x5f, P0 ;  /* 0x0000005f1400780c */ /* 0x000fe20000704470 */
[----:B-1----:R-:W-:-:S04]  /*21000*/  @P1 IMAD.HI.U32 R5, R37, R6, RZ ;  /* 0x0000000625051227 */ /* 0x002fc800078e00ff */
[----:B------:R-:W-:Y:S01]  /*21010*/  IMAD.MOV.U32 R6, RZ, RZ, R37 ;  /* 0x000000ffff067224 */ /* 0x000fe200078e0025 */
[----:B0-----:R-:W-:-:S07]  /*21020*/  @P1 SHF.R.U32.HI R6, RZ, R4, R5 ;  /* 0x00000004ff061219 */ /* 0x001fce0000011605 */
[----:B--2---:R-:W0:Y:S01]  /*21030*/  @!P0 LDC.64 R2, c[0x0][0x428] ;  /* 0x00010a00ff028b82 */ /* 0x004e220000000a00 */
[--C-:B------:R-:W-:Y:S01]  /*21040*/  @!P0 SHF.R.S32.HI R5, RZ, 0x1f, R6.reuse ;  /* 0x0000001fff058819 */ /* 0x100fe20000011406 */
[----:B------:R-:W-:Y:S01]  /*21050*/  @!P0 IMAD.MOV.U32 R4, RZ, RZ, R6 ;  /* 0x000000ffff048224 */ /* 0x000fe200078e0006 */
[----:B------:R-:W-:Y:S01]  /*21060*/  ISETP.NE.AND P2, PT, R9, 0x3, PT ;  /* 0x000000030900780c */ /* 0x000fe20003f45270 */
[----:B------:R-:W-:Y:S01]  /*21070*/  UMOV UR5, 0xffffffff ;  /* 0xffffffff00057882 */ /* 0x000fe20000000000 */
[----:B----4-:R-:W-:Y:S01]  /*21080*/  SHF.R.S32.HI R32, RZ, 0x1f, R25 ;  /* 0x0000001fff207819 */ /* 0x010fe20000011419 */
[----:B0-----:R-:W-:-:S04]  /*21090*/  @!P0 IMAD.WIDE.U32 R4, R25, R2, R4 ;  /* 0x0000000219048225 */ /* 0x001fc800078e0004 */
[----:B------:R-:W-:-:S04]  /*210a0*/  @!P0 IMAD R7, R32, R2, RZ ;  /* 0x0000000220078224 */ /* 0x000fc800078e02ff */
[----:B------:R-:W-:Y:S02]  /*210b0*/  @!P0 IMAD R7, R25, R3, R7 ;  /* 0x0000000319078224 */ /* 0x000fe400078e0207 */
[----:B------:R-:W0:Y:S02]  /*210c0*/  @!P0 LDC.64 R2, c[0x0][0x418] ;  /* 0x00010600ff028b82 */ /* 0x000e240000000a00 */
[----:B------:R-:W-:Y:S01]  /*210d0*/  @!P0 IMAD.IADD R7, R5, 0x1, R7 ;  /* 0x0000000105078824 */ /* 0x000fe200078e0207 */
[----:B0-----:R-:W-:-:S04]  /*210e0*/  @!P0 LEA R2, P1, R4, R2, 0x2 ;  /* 0x0000000204028211 */ /* 0x001fc800078210ff */
[----:B------:R-:W-:-:S05]  /*210f0*/  @!P0 LEA.HI.X R3, R4, R3, R7, 0x2, P1 ;  /* 0x0000000304038211 */ /* 0x000fca00008f1407 */
[----:B------:R0:W5:Y:S01]  /*21100*/  @!P0 LDG.E R36, desc[UR54][R2.64] ;  /* 0x0000003602248981 */ /* 0x000162000c1e1900 */
[----:B------:R-:W-:Y:S01]  /*21110*/  ISETP.GT.U32.AND P0, PT, R20, 0x5f, PT ;  /* 0x0000005f1400780c */ /* 0x000fe20003f04070 */
[----:B------:R-:W-:Y:S01]  /*21120*/  IMAD.MOV R4, RZ, RZ, -R6 ;  /* 0x000000ffff047224 */ /* 0x000fe200078e0a06 */
[----:B------:R-:W1:Y:S03]  /*21130*/  S2R R20, SR_TID.X ;  /* 0x0000000000147919 */ /* 0x000e660000002100 */
[----:B------:R-:W-:-:S08]  /*21140*/  IMAD R37, R8, R4, R37 ;  /* 0x0000000408257224 */ /* 0x000fd000078e0225 */
[----:B------:R-:W-:-:S04]  /*21150*/  @P0 LOP3.LUT R16, R16, 0x20, RZ, 0xfc, !PT ;  /* 0x0000002010100812 */ /* 0x000fc800078efcff */
[----:B------:R-:W-:-:S04]  /*21160*/  LOP3.LUT R16, R16, 0xffffffbf, RZ, 0xc0, !PT ;  /* 0xffffffbf10107812 */ /* 0x000fc800078ec0ff */
[----:B------:R-:W-:-:S04]  /*21170*/  @P2 LOP3.LUT R16, R16, 0x40, RZ, 0xfc, !PT ;  /* 0x0000004010102812 */ /* 0x000fc800078efcff */
[----:B------:R-:W-:Y:S01]  /*21180*/  LOP3.LUT R16, R16, 0xfffffff7, RZ, 0xc0, !PT ;  /* 0xfffffff710107812 */ /* 0x000fe200078ec0ff */
[----:B-1----:R-:W-:-:S05]  /*21190*/  IMAD.SHL.U32 R20, R20, 0x8, RZ ;  /* 0x0000000814147824 */ /* 0x002fca00078e00ff */
[----:B------:R-:W-:-:S04]  /*211a0*/  LOP3.LUT R20, R20, 0x38, RZ, 0xc0, !PT ;  /* 0x0000003814147812 */ /* 0x000fc800078ec0ff */
[C---:B------:R-:W-:Y:S02]  /*211b0*/  LOP3.LUT R11, R20.reuse, 0x40, RZ, 0xfc, !PT ;  /* 0x00000040140b7812 */ /* 0x040fe400078efcff */
[----:B------:R-:W-:Y:S02]  /*211c0*/  LOP3.LUT R10, R20, 0x80, RZ, 0xfc, !PT ;  /* 0x00000080140a7812 */ /* 0x000fe400078efcff */
[----:B------:R-:W-:Y:S02]  /*211d0*/  ISETP.GE.AND P4, PT, R11, UR4, PT ;  /* 0x000000040b007c0c */ /* 0x000fe4000bf86270 */
[----:B------:R-:W-:Y:S02]  /*211e0*/  ISETP.GE.AND P3, PT, R10, UR4, PT ;  /* 0x000000040a007c0c */ /* 0x000fe4000bf66270 */
        /* <DEDUP_REMOVED lines=11> */
.L_x_3310:
[----:B------:R-:W-:Y:S01]  /*212a0*/  SEL R6, RZ, 0x1, P0 ;  /* 0x00000001ff067807 */ /* 0x000fe20000000000 */
[----:B------:R-:W-:Y:S06]  /*212b0*/  @!P2 BRA `(.L_x_3146) ;  /* 0x000000000004a947 */ /* 0x000fec0003800000 */
[----:B------:R-:W-:Y:S01]  /*212c0*/  BPT.TRAP 0x1 ;  /* 0x000000040000795c */ /* 0x000fe20000300000 */
.L_x_3146:
[----:B------:R-:W-:Y:S01]  /*212d0*/  IMAD R22, R0, -0x60, R22 ;  /* 0xffffffa000167824 */ /* 0x000fe200078e0216 */
[----:B------:R-:W-:Y:S01]  /*212e0*/  SHF.L.U32 R0, R23, 0x1f, RZ ;  /* 0x0000001f17007819 */ /* 0x000fe200000006ff */
[----:B------:R-:W-:Y:S01]  /*212f0*/  IMAD R33, R19, 0x8, R17 ;  /* 0x0000000813217824 */ /* 0x000fe200078e0211 */
[----:B------:R-:W-:Y:S03]  /*21300*/  BSSY B0, `(.L_x_3147) ;  /* 0x0000003000007945 */ /* 0x000fe60003800000 */
[----:B------:R-:W0:Y:S02]  /*21310*/  SYNCS.PHASECHK.TRANS64.TRYWAIT P0, [R33+URZ+0x22840], R0 ;  /* 0x02284000210075a7 */ /* 0x000e24000800017f */
[----:B0-----:R-:W-:Y:S05]  /*21320*/  @!P0 BRA `(.L_x_3148) ;  /* 0x0000006000948947 */ /* 0x001fea0003800000 */
.L_x_3311:
[----:B------:R-:W-:Y:S05]  /*21330*/  BSYNC B0 ;  /* 0x0000000000007941 */ /* 0x000fea0003800000 */
.L_x_3147:
        /* <DEDUP_REMOVED lines=87> */
.L_x_3325:
        /* <DEDUP_REMOVED lines=10> */
.L_x_3150:
        /* <DEDUP_REMOVED lines=11> */
.L_x_3151:
[----:B0-----:R0:W5:Y:S01]  /*21a00*/  LDL.LU R3, [R1+0x8] ;  /* 0x0000080001037983 */ /* 0x0011620000300800 */
        /* <DEDUP_REMOVED lines=9> */
[----:B------:R-:W-:Y:S01]  /*21aa0*/  SEL R34, RZ, 0x8, P0 ;  /* 0x00000008ff227807 */ /* 0x000fe20000000000 */
[----:B------:R-:W-:Y:S01]  /*21ab0*/  BSSY B6, `(.L_x_3152) ;  /* 0x0000025000067945 */ /* 0x000fe20003800000 */
[----:B------:R-:W-:-:S02]  /*21ac0*/  IADD3 R0, R2, R0, R6 ;  /* 0x0000000002007210 */ /* 0x000fc40007ffe006 */
[----:B------:R-:W-:-:S03]  /*21ad0*/  ISETP.NE.U32.AND P0, PT, RZ, UR4, PT ;  /* 0x00000004ff007c0c */ /* 0x000fc6000bf05070 */
[----:B------:R-:W-:Y:S01]  /*21ae0*/  IMAD.IADD R34, R0, 0x1, R34 ;  /* 0x0000000100227824 */ /* 0x000fe200078e0222 */
[----:B------:R-:W-:Y:S01]  /*21af0*/  ISETP.NE.AND.EX P0, PT, RZ, UR5, PT, P0 ;  /* 0x00000005ff007c0c */ /* 0x000fe2000bf05300 */
[----:B------:R-:W-:Y:S01]  /*21b00*/  VIADD R0, R17, 0x18400 ;  /* 0x0001840011007836 */ /* 0x000fe20000000000 */
[----:B------:R-:W-:Y:S02]  /*21b10*/  ULDC.64 UR4, c[0x0][0x298] ;  /* 0x0000a60000047ab9 */ /* 0x000fe40000000a00 */
[----:B------:R-:W-:Y:S02]  /*21b20*/  SEL R2, R27, RZ, !P0 ;  /* 0x000000ff1b027207 */ /* 0x000fe40004000000 */
[----:B------:R-:W-:Y:S02]  /*21b30*/  LOP3.LUT P1, RZ, R0, 0x3ff, RZ, 0xc0, !PT ;  /* 0x000003ff00ff7812 */ /* 0x000fe4000782c0ff */
[----:B------:R-:W-:-:S04]  /*21b40*/  SHF.R.S32.HI R0, RZ, 0x1f, R27 ;  /* 0x0000001fff007819 */ /* 0x000fc8000001141b */
[----:B------:R-:W-:-:S05]  /*21b50*/  SEL R0, R0, RZ, !P0 ;  /* 0x000000ff00007207 */ /* 0x000fca0004000000 */
[----:B------:R1:W-:Y:S04]  /*21b60*/  STL [R1+0x30], R0 ;  /* 0x0000300001007387 */ /* 0x0003e80000100800 */
[----:B------:R2:W-:Y:S01]  /*21b70*/  STL [R1+0x18], R2 ;  /* 0x0000180201007387 */ /* 0x0005e20000100800 */
[----:B-1---5:R-:W-:-:S05]  /*21b80*/  SHF.R.S32.HI R0, RZ, 0x1f, R3 ;  /* 0x0000001fff007819 */ /* 0x022fca0000011403 */
[----:B------:R-:W-:-:S04]  /*21b90*/  IMAD R0, R0, UR4, RZ ;  /* 0x0000000400007c24 */ /* 0x000fc8000f8e02ff */
[C---:B------:R-:W-:Y:S02]  /*21ba0*/  IMAD R0, R3.reuse, UR5, R0 ;  /* 0x0000000503007c24 */ /* 0x040fe4000f8e0200 */
[----:B--2---:R-:W-:-:S04]  /*21bb0*/  IMAD.WIDE.U32 R2, R3, UR4, RZ ;  /* 0x0000000403027c25 */ /* 0x004fc8000f8e00ff */
[----:B------:R-:W-:Y:S01]  /*21bc0*/  IMAD.IADD R0, R3, 0x1, R0 ;  /* 0x0000000103007824 */ /* 0x000fe200078e0200 */
[----:B------:R1:W-:Y:S04]  /*21bd0*/  STL.64 [R1+0x10], R2 ;  /* 0x0000100201007387 */ /* 0x0003e80000100a00 */
[----:B------:R1:W-:Y:S01]  /*21be0*/  STL [R1+0x8], R0 ;  /* 0x0000080001007387 */ /* 0x0003e20000100800 */
[----:B------:R-:W-:Y:S05]  /*21bf0*/  @!P1 BRA `(.L_x_3153) ;  /* 0x0000000000409947 */ /* 0x000fea0003800000 */
[----:B-1----:R-:W-:Y:S01]  /*21c00*/  MOV R2, 0x0 ;  /* 0x0000000000027802 */ /* 0x002fe20000000f00 */
        /* <DEDUP_REMOVED lines=15> */
.L_x_3153:
[----:B------:R-:W-:Y:S05]  /*21d00*/  BSYNC B6 ;  /* 0x0000000000067941 */ /* 0x000fea0003800000 */
.L_x_3152:
[----:B-1----:R-:W2:Y:S01]  /*21d10*/  LDL.LU R0, [R1+0x8] ;  /* 0x0000080001007983 */ /* 0x002ea20000300800 */
[----:B------:R-:W-:Y:S01]  /*21d20*/  ULDC.64 UR4, c[0x0][0x2d8] ;  /* 0x0000b60000047ab9 */ /* 0x000fe20000000a00 */
[----:B------:R-:W1:Y:S02]  /*21d30*/  LDC R7, c[0x0][0x448] ;  /* 0x00011200ff077b82 */ /* 0x000e640000000800 */
[----:B------:R-:W2:Y:S04]  /*21d40*/  LDL.LU.64 R2, [R1+0x10] ;  /* 0x0000100001027983 */ /* 0x000ea80000300a00 */
[----:B------:R-:W3:Y:S04]  /*21d50*/  LDL.LU R20, [R1+0x30] ;  /* 0x0000300001147983 */ /* 0x000ee80000300800 */
[----:B------:R-:W4:Y:S04]  /*21d60*/  LDL.LU R21, [R1+0x18] ;  /* 0x0000180001157983 */ /* 0x000f280000300800 */
[----:B------:R0:W5:Y:S01]  /*21d70*/  LDL R8, [R1+0x4] ;  /* 0x0000040001087983 */ /* 0x0001620000100800 */
[----:B-1----:R-:W-:-:S13]  /*21d80*/  ISETP.NE.AND P0, PT, R7, 0x1, PT ;  /* 0x000000010700780c */ /* 0x002fda0003f05270 */
[----:B------:R-:W1:Y:S01]  /*21d90*/  @P0 LDC R6, c[0x0][0x44c] ;  /* 0x00011300ff060b82 */ /* 0x000e620000000800 */
[----:B--2---:R-:W-:Y:S02]  /*21da0*/  IMAD.MOV.U32 R3, RZ, RZ, R0 ;  /* 0x000000ffff037224 */ /* 0x004fe400078e0000 */
[----:B------:R-:W-:-:S04]  /*21db0*/  IMAD.WIDE.U32 R2, R26, UR4, R2 ;  /* 0x000000041a027c25 */ /* 0x000fc8000f8e0002 */
[----:B------:R-:W-:Y:S01]  /*21dc0*/  IMAD R3, R26, UR5, R3 ;  /* 0x000000051a037c24 */ /* 0x000fe2000f8e0203 */
[----:B------:R-:W-:Y:S02]  /*21dd0*/  ULDC.64 UR4, c[0x0][0x2e0] ;  /* 0x0000b80000047ab9 */ /* 0x000fe40000000a00 */
[----:B---3--:R-:W-:Y:S02]  /*21de0*/  IMAD R0, R20, UR4, RZ ;  /* 0x0000000414007c24 */ /* 0x008fe4000f8e02ff */
[----:B------:R-:W2:Y:S01]  /*21df0*/  S2R R20, SR_TID.X ;  /* 0x0000000000147919 */ /* 0x000ea20000002100 */
[----:B----4-:R-:W-:-:S04]  /*21e00*/  IMAD.WIDE.U32 R2, R21, UR4, R2 ;  /* 0x0000000415027c25 */ /* 0x010fc8000f8e0002 */
[----:B------:R-:W-:Y:S01]  /*21e10*/  IMAD R0, R21, UR5, R0 ;  /* 0x0000000515007c24 */ /* 0x000fe2000f8e0200 */
[----:B------:R-:W3:Y:S01]  /*21e20*/  S2R R9, SR_TID.X ;  /* 0x0000000000097919 */ /* 0x000ee20000002100 */
[----:B------:R-:W-:Y:S02]  /*21e30*/  ULDC.64 UR4, c[0x0][0x2d0] ;  /* 0x0000b40000047ab9 */ /* 0x000fe40000000a00 */
[----:B------:R-:W-:Y:S02]  /*21e40*/  IMAD.IADD R3, R3, 0x1, R0 ;  /* 0x0000000103037824 */ /* 0x000fe400078e0200 */
[----:B------:R-:W4:Y:S01]  /*21e50*/  @P0 LDC R0, c[0x0][0x450] ;  /* 0x00011400ff000b82 */ /* 0x000f220000000800 */
[----:B--2---:R-:W-:-:S04]  /*21e60*/  LOP3.LUT R20, R20, 0x7f, RZ, 0xc0, !PT ;  /* 0x0000007f14147812 */ /* 0x004fc800078ec0ff */
[----:B------:R-:W-:Y:S02]  /*21e70*/  SHF.R.U32.HI R21, RZ, 0x3, R20 ;  /* 0x00000003ff157819 */ /* 0x000fe40000011614 */
[----:B------:R-:W2:Y:S02]  /*21e80*/  S2R R20, SR_TID.X ;  /* 0x0000000000147919 */ /* 0x000ea40000002100 */
[----:B--2---:R-:W-:-:S05]  /*21e90*/  IMAD.SHL.U32 R20, R20, 0x10, RZ ;  /* 0x0000001014147824 */ /* 0x004fca00078e00ff */
[----:B------:R-:W-:-:S05]  /*21ea0*/  LOP3.LUT R20, R21, 0x70, R20, 0xf8, !PT ;  /* 0x0000007015147812 */ /* 0x000fca00078ef814 */
[----:B------:R-:W-:Y:S02]  /*21eb0*/  IMAD.IADD R5, R20, 0x1, R35 ;  /* 0x0000000114057824 */ /* 0x000fe400078e0223 */
[----:B------:R0:W5:Y:S02]  /*21ec0*/  LDL R20, [R1] ;  /* 0x0000000001147983 */ /* 0x0001640000100800 */
[----:B-1----:R-:W-:-:S04]  /*21ed0*/  @P0 IMAD.HI.U32 R6, R5, R6, RZ ;  /* 0x0000000605060227 */ /* 0x002fc800078e00ff */
[----:B------:R-:W-:Y:S01]  /*21ee0*/  IMAD.MOV.U32 R4, RZ, RZ, R5 ;  /* 0x000000ffff047224 */ /* 0x000fe200078e0005 */
[----:B----4-:R-:W-:Y:S01]  /*21ef0*/  @P0 SHF.R.U32.HI R4, RZ, R0, R6 ;  /* 0x00000000ff040219 */ /* 0x010fe20000011606 */
[----:B------:R-:W1:Y:S04]  /*21f00*/  S2R R21, SR_TID.X ;  /* 0x0000000000157919 */ /* 0x000e680000002100 */
        /* <DEDUP_REMOVED lines=13> */
[----:B---3--:R-:W-:Y:S01]  /*21fe0*/  IMAD.SHL.U32 R9, R9, 0x8, RZ ;  /* 0x0000000809097824 */ /* 0x008fe200078e00ff */
[C---:B------:R-:W-:Y:S01]  /*21ff0*/  LEA R0, P0, R2.reuse, UR4, 0x1 ;  /* 0x0000000402007c11 */ /* 0x040fe2000f8008ff */
[----:B------:R-:W-:Y:S01]  /*22000*/  IMAD.IADD R4, R3, 0x1, R4 ;  /* 0x0000000103047824 */ /* 0x000fe200078e0204 */
[----:B------:R-:W-:Y:S02]  /*22010*/  ULDC UR4, c[0x0][0x2b8] ;  /* 0x0000ae0000047ab9 */ /* 0x000fe40000000800 */
[----:B------:R-:W-:Y:S02]  /*22020*/  LOP3.LUT R9, R9, 0x38, RZ, 0xc0, !PT ;  /* 0x0000003809097812 */ /* 0x000fe400078ec0ff */
[----:B------:R-:W-:Y:S01]  /*22030*/  LEA.HI.X R4, R2, UR5, R4, 0x1, P0 ;  /* 0x0000000502047c11 */ /* 0x000fe200080f0c04 */
[----:B------:R-:W-:Y:S01]  /*22040*/  UMOV UR5, 0xffffffff ;  /* 0xffffffff00057882 */ /* 0x000fe20000000000 */
[----:B-1----:R-:W-:-:S02]  /*22050*/  LOP3.LUT R21, R21, 0x7f, RZ, 0xc0, !PT ;  /* 0x0000007f15157812 */ /* 0x002fc400078ec0ff */
[----:B------:R-:W-:Y:S02]  /*22060*/  ISETP.GE.AND P1, PT, R9, UR4, PT ;  /* 0x0000000409007c0c */ /* 0x000fe4000bf26270 */
[----:B------:R-:W-:Y:S01]  /*22070*/  SHF.R.U32.HI R10, RZ, 0x3, R21 ;  /* 0x00000003ff0a7819 */ /* 0x000fe20000011615 */
[----:B0-----:R-:W-:Y:S10]  /*22080*/  BRA.DIV UR5, `(.L_x_3154) ;  /* 0x0000005e05507947 */ /* 0x001ff4000b800000 */
        /* <DEDUP_REMOVED lines=74> */
.L_x_3342:
        /* <DEDUP_REMOVED lines=10> */
.L_x_3155:
        /* <DEDUP_REMOVED lines=18> */
.L_x_3343:
[----:B------:R-:W-:Y:S05]  /*226f0*/  BSYNC B0 ;  /* 0x0000000000007941 */ /* 0x000fea0003800000 */
.L_x_3156:
[----:B------:R-:W-:-:S05]  /*22700*/  IMAD.U32 R2, RZ, RZ, UR38 ;  /* 0x00000026ff027e24 */ /* 0x000fca000f8e00ff */
[----:B------:R-:W-:-:S13]  /*22710*/  ISETP.NE.AND P0, PT, R2, 0x3, PT ;  /* 0x000000030200780c */ /* 0x000fda0003f05270 */
[----:B------:R-:W-:Y:S05]  /*22720*/  @!P0 BRA `(.L_x_3158) ;  /* 0x0000000000048947 */ /* 0x000fea0003800000 */
[----:B------:R-:W-:Y:S01]  /*22730*/  BPT.TRAP 0x1 ;  /* 0x000000040000795c */ /* 0x000fe20000300000 */
.L_x_3158:
[----:B0-----:R-:W-:Y:S01]  /*22740*/  SHF.L.U32 R0, R23, 0x1f, RZ ;  /* 0x0000001f17007819 */ /* 0x001fe200000006ff */
[----:B------:R-:W-:Y:S03]  /*22750*/  BSSY B0, `(.L_x_3159) ;  /* 0x0000003000007945 */ /* 0x000fe60003800000 */
[----:B------:R-:W0:Y:S02]  /*22760*/  SYNCS.PHASECHK.TRANS64.TRYWAIT P0, [R33+URZ+0x22860], R0 ;  /* 0x02286000210075a7 */ /* 0x000e24000800017f */
[----:B0-----:R-:W-:Y:S05]  /*22770*/  @!P0 BRA `(.L_x_3160) ;  /* 0x00000060004c8947 */ /* 0x001fea0003800000 */
.L_x_3344:
[----:B------:R-:W-:Y:S05]  /*22780*/  BSYNC B0 ;  /* 0x0000000000007941 */ /* 0x000fea0003800000 */
.L_x_3159:
[----:B------:R-:W0:Y:S01]  /*22790*/  LDL.LU R2, [R1+0x24] ;  /* 0x0000240001027983 */ /* 0x000e220000300800 */
[----:B------:R-:W-:Y:S01]  /*227a0*/  ULDC.64 UR4, c[0x0][0x328] ;  /* 0x0000ca0000047ab9 */ /* 0x000fe20000000a00 */
[----:B------:R-:W-:Y:S02]  /*227b0*/  ULDC.64 UR6, c[0x0][0x318] ;  /* 0x0000c60000067ab9 */ /* 0x000fe40000000a00 */
[----:B------:R-:W2:Y:S01]  /*227c0*/  LDL.LU R4, [R1+0x28] ;  /* 0x0000280001047983 */ /* 0x000ea20000300800 */
[----:B0-----:R-:W-:Y:S02]  /*227d0*/  IMAD R0, R2, UR4, RZ ;  /* 0x0000000402007c24 */ /* 0x001fe4000f8e02ff */
[----:B------:R-:W-:-:S04]  /*227e0*/  IMAD.WIDE.U32 R2, R37, UR4, RZ ;  /* 0x0000000425027c25 */ /* 0x000fc8000f8e00ff */
        /* <DEDUP_REMOVED lines=87> */
.L_x_3358:
        /* <DEDUP_REMOVED lines=15> */
.L_x_3162:
        /* <DEDUP_REMOVED lines=11> */
.L_x_3163:
[----:B------:R-:W2:Y:S01]  /*22f00*/  LDL.LU R2, [R1+0x1c] ;  /* 0x00001c0001027983 */ /* 0x000ea20000300800 */
[----:B------:R0:W-:Y:S01]  /*22f10*/  SYNCS.ARRIVE.TRANS64.A1T0 RZ, [R33+URZ+0x22850], RZ ;  /* 0x022850ff21ff79a7 */ /* 0x0001e2000810003f */
[----:B------:R-:W-:Y:S01]  /*22f20*/  BSSY B0, `(.L_x_3164) ;  /* 0x00000dc000007945 */ /* 0x000fe20003800000 */
[----:B--2---:R-:W-:-:S05]  /*22f30*/  VIADD R10, R2, 0xfffffffe ;  /* 0xfffffffe020a7836 */ /* 0x004fca0000000000 */
[----:B------:R-:W-:-:S13]  /*22f40*/  ISETP.GE.AND P0, PT, R10, R30, PT ;  /* 0x0000001e0a00720c */ /* 0x000fda0003f06270 */
[----:B0-----:R-:W-:Y:S05]  /*22f50*/  @!P0 BRA `(.L_x_3165) ;  /* 0x0000000c00608947 */ /* 0x001fea0003800000 */
.L_x_3178:
[----:B0-----:R-:W0:Y:S01]  /*22f60*/  S2R R2, SR_TID.X ;  /* 0x0000000000027919 */ /* 0x001e220000002100 */
[----:B------:R-:W1:Y:S01]  /*22f70*/  LDC R8, c[0x0][0x430] ;  /* 0x00010c00ff087b82 */ /* 0x000e620000000800 */
[----:B------:R-:W-:Y:S01]  /*22f80*/  IMAD R9, R10, 0x60, R31 ;  /* 0x000000600a097824 */ /* 0x000fe200078e021f */
[----:B--2---:R-:W2:Y:S01]  /*22f90*/  S2R R4, SR_TID.X ;  /* 0x0000000000047919 */ /* 0x004ea20000002100 */
        /* <DEDUP_REMOVED lines=12> */
[----:B---3--:R-:W3:Y:S01]  /*23060*/  @!P1 LDC.64 R6, c[0x0][0x418] ;  /* 0x00010600ff069b82 */ /* 0x008ee20000000a00 */
[----:B-1----:R-:W-:-:S05]  /*23070*/  @P0 IMAD.HI.U32 R2, R9, R2, RZ ;  /* 0x0000000209020227 */ /* 0x002fca00078e00ff */
[----:B0-----:R-:W-:-:S04]  /*23080*/  @P0 SHF.R.U32.HI R11, RZ, R3, R2 ;  /* 0x00000003ff0b0219 */ /* 0x001fc80000011602 */
[----:B------:R-:W-:Y:S01]  /*23090*/  @!P1 SHF.R.S32.HI R3, RZ, 0x1f, R11 ;  /* 0x0000001fff039819 */ /* 0x000fe2000001140b */
[----:B--2---:R-:W-:-:S04]  /*230a0*/  @!P1 IMAD R2, R32, R4, RZ ;  /* 0x0000000420029224 */ /* 0x004fc800078e02ff */
[----:B------:R-:W-:Y:S02]  /*230b0*/  @!P1 IMAD R5, R25, R5, R2 ;  /* 0x0000000519059224 */ /* 0x000fe400078e0202 */
[----:B------:R-:W-:-:S04]  /*230c0*/  @!P1 IMAD.MOV.U32 R2, RZ, RZ, R11 ;  /* 0x000000ffff029224 */ /* 0x000fc800078e000b */
[----:B------:R-:W-:-:S04]  /*230d0*/  @!P1 IMAD.WIDE.U32 R2, R25, R4, R2 ;  /* 0x0000000419029225 */ /* 0x000fc800078e0002 */
[----:B------:R-:W-:Y:S01]  /*230e0*/  @!P1 IMAD.IADD R5, R5, 0x1, R3 ;  /* 0x0000000105059824 */ /* 0x000fe200078e0203 */
[C---:B---3--:R-:W-:Y:S01]  /*230f0*/  @!P1 LEA R6, P0, R2.reuse, R6, 0x2 ;  /* 0x0000000602069211 */ /* 0x048fe200078010ff */
[----:B------:R-:W-:Y:S02]  /*23100*/  IMAD.MOV.U32 R4, RZ, RZ, RZ ;  /* 0x000000ffff047224 */ /* 0x000fe400078e00ff */
[----:B------:R-:W-:Y:S01]  /*23110*/  IMAD.U32 R12, RZ, RZ, UR38 ;  /* 0x00000026ff0c7e24 */ /* 0x000fe2000f8e00ff */
[----:B------:R-:W-:Y:S02]  /*23120*/  @!P1 LEA.HI.X R7, R2, R7, R5, 0x2, P0 ;  /* 0x0000000702079211 */ /* 0x000fe400000f1405 */
[----:B------:R-:W-:-:S03]  /*23130*/  ISETP.NE.AND P0, PT, R19, 0x2, PT ;  /* 0x000000021300780c */ /* 0x000fc60003f05270 */
[----:B------:R0:W5:Y:S01]  /*23140*/  @!P1 LDG.E R4, desc[UR54][R6.64] ;  /* 0x0000003606049981 */ /* 0x000162000c1e1900 */
[----:B------:R-:W-:Y:S01]  /*23150*/  ISETP.NE.AND P1, PT, R12, 0x3, PT ;  /* 0x000000030c00780c */ /* 0x000fe20003f25270 */
[----:B------:R-:W-:Y:S01]  /*23160*/  IMAD.MOV.U32 R3, RZ, RZ, R10 ;  /* 0x000000ffff037224 */ /* 0x000fe200078e000a */
[----:B------:R-:W-:Y:S01]  /*23170*/  SEL R2, RZ, 0x1, P0 ;  /* 0x00000001ff027807 */ /* 0x000fe20000000000 */
[----:B------:R-:W-:Y:S01]  /*23180*/  IMAD.MOV R5, RZ, RZ, -R11 ;  /* 0x000000ffff057224 */ /* 0x000fe200078e0a0b */
[----:B------:R-:W-:Y:S05]  /*23190*/  YIELD ;  /* 0x0000000000007946 */ /* 0x000fea0003800000 */
[----:B------:R-:W-:Y:S01]  /*231a0*/  SEL R19, R19, RZ, P0 ;  /* 0x000000ff13137207 */ /* 0x000fe20000000000 */
[----:B------:R-:W-:Y:S01]  /*231b0*/  IMAD R5, R8, R5, R9 ;  /* 0x0000000508057224 */ /* 0x000fe200078e0209 */
[----:B------:R-:W-:Y:S01]  /*231c0*/  LOP3.LUT R23, R23, R2, RZ, 0x3c, !PT ;  /* 0x0000000217177212 */ /* 0x000fe200078e3cff */
[----:B------:R-:W-:Y:S01]  /*231d0*/  VIADD R10, R10, 0xffffffff ;  /* 0xffffffff0a0a7836 */ /* 0x000fe20000000000 */
[----:B------:R-:W-:Y:S01]  /*231e0*/  ISETP.GT.AND P2, PT, R3, R30, PT ;  /* 0x0000001e0300720c */ /* 0x000fe20003f44270 */
[----:B0-----:R-:W-:-:S12]  /*231f0*/  @!P1 BRA `(.L_x_3166) ;  /* 0x0000000000049947 */ /* 0x001fd80003800000 */
[----:B------:R-:W-:Y:S01]  /*23200*/  BPT.TRAP 0x1 ;  /* 0x000000040000795c */ /* 0x000fe20000300000 */
.L_x_3166:
[----:B------:R-:W-:Y:S01]  /*23210*/  IMAD R6, R19, 0x8, R17 ;  /* 0x0000000813067824 */ /* 0x000fe200078e0211 */
[----:B------:R-:W-:Y:S01]  /*23220*/  SHF.L.U32 R22, R23, 0x1f, RZ ;  /* 0x0000001f17167819 */ /* 0x000fe200000006ff */
[----:B------:R-:W-:Y:S01]  /*23230*/  BSSY B1, `(.L_x_3167) ;  /* 0x0000004000017945 */ /* 0x000fe20003800000 */
[----:B------:R-:W-:Y:S02]  /*23240*/  SHF.R.S32.HI R20, RZ, 0x1f, R5 ;  /* 0x0000001fff147819 */ /* 0x000fe40000011405 */
[----:B------:R-:W0:Y:S02]  /*23250*/  SYNCS.PHASECHK.TRANS64.TRYWAIT P0, [R6+URZ+0x22840], R22 ;  /* 0x02284016060075a7 */ /* 0x000e24000800017f */
[----:B0-----:R-:W-:Y:S05]  /*23260*/  @!P0 BRA `(.L_x_3168) ;  /* 0x0000005c00ec8947 */ /* 0x001fea0003800000 */
.L_x_3359:
[----:B------:R-:W-:Y:S05]  /*23270*/  BSYNC B1 ;  /* 0x0000000000017941 */ /* 0x000fea0003800000 */
.L_x_3167:
        /* <DEDUP_REMOVED lines=50> */
.L_x_3373:
        /* <DEDUP_REMOVED lines=8> */
.L_x_3170:
[----:B------:R-:W-:Y:S02]  /*23620*/  PLOP3.LUT P1, PT, P1, P0, PT, 0xa2, 0x0 ;  /* 0x000000000000781c */ /* 0x000fe40000f21472 */
[----:B------:R-:W-:-:S08]  /*23630*/  @P0 R2UR P1, UR4, R6 ;  /* 0x00000000060402ca */ /* 0x000fd00000020000 */
[----:B------:R-:W-:-:S05]  /*23640*/  @P0 PLOP3.LUT P0, PT, P1, PT, PT, 0x80, 0x0 ;  /* 0x000000000000081c */ /* 0x000fca0000f0f070 */
[----:B------:R-:W-:Y:S01]  /*23650*/  @!P1 SYNCS.ARRIVE.TRANS64.RED.A0T1 RZ, [UR4+0x22830], RZ ;  /* 0x022830ffffff99a7 */ /* 0x000fe20008200404 */
[----:B------:R-:W-:Y:S07]  /*23660*/  @!P1 ARRIVES.LDGSTSBAR.64.TRANSCNT [UR4+0x22830] ;  /* 0x02283000ff0099b0 */ /* 0x000fee0008000a84 */
[----:B------:R-:W-:Y:S05]  /*23670*/  @P0 BRA.U.ANY `(.L_x_3170) ;  /* 0xfffffffd00e80947 */ /* 0x000fea000393ffff */
[----:B------:R-:W-:Y:S01]  /*23680*/  NOP ;  /* 0x0000000000007918 */ /* 0x000fe20000000000 */
[----:B--2---:R-:W-:-:S05]  /*23690*/  IMAD.U32 R2, RZ, RZ, UR38 ;  /* 0x00000026ff027e24 */ /* 0x004fca000f8e00ff */
[----:B------:R-:W-:-:S13]  /*236a0*/  ISETP.NE.AND P3, PT, R2, 0x3, PT ;  /* 0x000000030200780c */ /* 0x000fda0003f65270 */
[----:B------:R-:W-:Y:S05]  /*236b0*/  @!P3 BRA `(.L_x_3171) ;  /* 0x000000000004b947 */ /* 0x000fea0003800000 */
[----:B------:R-:W-:Y:S01]  /*236c0*/  BPT.TRAP 0x1 ;  /* 0x000000040000795c */ /* 0x000fe20000300000 */
.L_x_3171:
[----:B------:R2:W-:Y:S01]  /*236d0*/  SYNCS.ARRIVE.TRANS64.A1T0 RZ, [R6+URZ+0x22830], RZ ;  /* 0x022830ff06ff79a7 */ /* 0x0005e2000810003f */
[----:B------:R-:W-:Y:S05]  /*236e0*/  @!P3 BRA `(.L_x_3172) ;  /* 0x000000000004b947 */ /* 0x000fea0003800000 */
[----:B------:R-:W-:Y:S01]  /*236f0*/  BPT.TRAP 0x1 ;  /* 0x000000040000795c */ /* 0x000fe20000300000 */
.L_x_3172:
[----:B------:R-:W3:Y:S01]  /*23700*/  SYNCS.PHASECHK.TRANS64.TRYWAIT P0, [R6+URZ+0x22860], R22 ;  /* 0x02286016060075a7 */ /* 0x000ee2000800017f */
[----:B------:R-:W-:Y:S04]  /*23710*/  BSSY B1, `(.L_x_3173) ;  /* 0x0000002000017945 */ /* 0x000fe80003800000 */
[----:B---3--:R-:W-:Y:S05]  /*23720*/  @!P0 BRA `(.L_x_3174) ;  /* 0x0000006000748947 */ /* 0x008fea0003800000 */
.L_x_3374:
[----:B------:R-:W-:Y:S05]  /*23730*/  BSYNC B1 ;  /* 0x0000000000017941 */ /* 0x000fea0003800000 */
.L_x_3173:
[----:B------:R-:W-:Y:S01]  /*23740*/  ULDC.64 UR4, c[0x0][0x328] ;  /* 0x0000ca0000047ab9 */ /* 0x000fe20000000a00 */
[----:B------:R-:W-:Y:S01]  /*23750*/  ULDC.64 UR6, c[0x0][0x318] ;  /* 0x0000c60000067ab9 */ /* 0x000fe20000000a00 */
[----:B------:R-:W-:Y:S01]  /*23760*/  IMAD R20, R20, UR4, RZ ;  /* 0x0000000414147c24 */ /* 0x000fe2000f8e02ff */
[C---:B------:R-:W-:Y:S01]  /*23770*/  LOP3.LUT P5, RZ, R16.reuse, 0x10, RZ, 0xc0, !PT ;  /* 0x0000001010ff7812 */ /* 0x040fe200078ac0ff */
[C---:B------:R-:W-:Y:S01]  /*23780*/  IMAD.WIDE.U32 R2, R5.reuse, UR4, RZ ;  /* 0x0000000405027c25 */ /* 0x040fe2000f8e00ff */
[C---:B------:R-:W-:Y:S02]  /*23790*/  LOP3.LUT P4, RZ, R16.reuse, 0x8, RZ, 0xc0, !PT ;  /* 0x0000000810ff7812 */ /* 0x040fe4000788c0ff */
[C---:B------:R-:W-:Y:S01]  /*237a0*/  LOP3.LUT P3, RZ, R16.reuse, 0x4, RZ, 0xc0, !PT ;  /* 0x0000000410ff7812 */ /* 0x040fe2000786c0ff */
[----:B------:R-:W-:Y:S01]  /*237b0*/  IMAD R7, R5, UR5, R20 ;  /* 0x0000000505077c24 */ /* 0x000fe2000f8e0214 */
[----:B------:R-:W-:Y:S01]  /*237c0*/  ULDC.64 UR4, c[0x0][0x338] ;  /* 0x0000ce0000047ab9 */ /* 0x000fe20000000a00 */
[----:B------:R-:W-:Y:S01]  /*237d0*/  LOP3.LUT P1, RZ, R16, 0x2, RZ, 0xc0, !PT ;  /* 0x0000000210ff7812 */ /* 0x000fe2000782c0ff */
[----:B------:R-:W-:-:S02]  /*237e0*/  IMAD R21, R21, UR4, RZ ;  /* 0x0000000415157c24 */ /* 0x000fc4000f8e02ff */
[----:B------:R-:W-:Y:S02]  /*237f0*/  IMAD.IADD R3, R3, 0x1, R7 ;  /* 0x0000000103037824 */ /* 0x000fe400078e0207 */
[C---:B------:R-:W-:Y:S02]  /*23800*/  IMAD R21, R4.reuse, UR5, R21 ;  /* 0x0000000504157c24 */ /* 0x040fe4000f8e0215 */
[----:B------:R-:W-:Y:S01]  /*23810*/  IMAD.WIDE.U32 R2, R4, UR4, R2 ;  /* 0x0000000404027c25 */ /* 0x000fe2000f8e0002 */
[----:B------:R-:W-:-:S03]  /*23820*/  ULDC.64 UR4, c[0x0][0x330] ;  /* 0x0000cc0000047ab9 */ /* 0x000fc60000000a00 */
[----:B------:R-:W-:Y:S02]  /*23830*/  IMAD.IADD R3, R3, 0x1, R21 ;  /* 0x0000000103037824 */ /* 0x000fe400078e0215 */
[----:B------:R-:W-:Y:S02]  /*23840*/  IMAD R7, R19, 0x6000, R29 ;  /* 0x0000600013077824 */ /* 0x000fe400078e021d */
[----:B------:R-:W-:Y:S01]  /*23850*/  IMAD.WIDE.U32 R2, R26, UR4, R2 ;  /* 0x000000041a027c25 */ /* 0x000fe2000f8e0002 */
[----:B------:R-:W-:-:S03]  /*23860*/  UMOV UR4, 0xffffffff ;  /* 0xffffffff00047882 */ /* 0x000fc60000000000 */
[----:B------:R-:W-:Y:S01]  /*23870*/  IMAD R9, R26, UR5, R3 ;  /* 0x000000051a097c24 */ /* 0x000fe2000f8e0203 */
[----:B-1----:R-:W-:-:S04]  /*23880*/  LEA R8, P0, R2, UR6, 0x1 ;  /* 0x0000000602087c11 */ /* 0x002fc8000f8008ff */
[----:B------:R-:W-:Y:S01]  /*23890*/  LEA.HI.X R9, R2, UR7, R9, 0x1, P0 ;  /* 0x0000000702097c11 */ /* 0x000fe200080f0c09 */
[----:B------:R-:W-:Y:S08]  /*238a0*/  BRA.DIV UR4, `(.L_x_3175) ;  /* 0x0000006204287947 */ /* 0x000ff0000b800000 */
[----:B------:R-:W1:Y:S01]  /*238b0*/  SHFL.IDX PT, R14, R8, RZ, 0x181f ;  /* 0x00181fff080e7589 */ /* 0x000e6200000e0000 */
[----:B------:R-:W-:-:S03]  /*238c0*/  IMAD R7, R7, 0x2, R17 ;  /* 0x0000000207077824 */ /* 0x000fc600078e0211 */
[----:B------:R-:W4:Y:S04]  /*238d0*/  SHFL.IDX PT, R3, R9, RZ, 0x181f ;  /* 0x00181fff09037589 */ /* 0x000f2800000e0000 */
[----:B------:R-:W-:Y:S04]  /*238e0*/  SHFL.IDX PT, R5, R9, 0x1, 0x181f ;  /* 0x00381f0009057f89 */ /* 0x000fe800000e0000 */
[----:B------:R-:W-:Y:S01]  /*238f0*/  SHFL.IDX PT, R20, R9, 0x2, 0x181f ;  /* 0x00581f0009147f89 */ /* 0x000fe200000e0000 */
[----:B-1----:R-:W-:-:S03]  /*23900*/  IADD3 R2, P0, R14, R0, RZ ;  /* 0x000000000e027210 */ /* 0x002fc60007f1e0ff */
[----:B------:R-:W1:Y:S02]  /*23910*/  SHFL.IDX PT, R14, R8, 0x1, 0x181f ;  /* 0x00381f00080e7f89 */ /* 0x000e6400000e0000 */
[----:B----4-:R-:W-:-:S05]  /*23920*/  IMAD.X R3, RZ, RZ, R3, P0 ;  /* 0x000000ffff037224 */ /* 0x010fca00000e0603 */
[----:B------:R-:W-:Y:S04]  /*23930*/  LDGSTS.E.BYPASS.LTC128B.128 [R7+0x400], desc[UR54][R2.64], !P5 ;  /* 0x0040000002077fae */ /* 0x000fe8000e901d76 */
[----:B------:R-:W-:Y:S04]  /*23940*/  LDGSTS.E.BYPASS.LTC128B.128 [R7+0x3400], desc[UR54][R2.64+0x80], !P4 ;  /* 0x0340008002077fae */ /* 0x000fe8000e101d76 */
[----:B------:R-:W-:Y:S04]  /*23950*/  LDGSTS.E.BYPASS.LTC128B.128 [R7+0x6400], desc[UR54][R2.64+0x100], !P3 ;  /* 0x0640010002077fae */ /* 0x000fe8000d901d76 */
[----:B------:R4:W-:Y:S01]  /*23960*/  LDGSTS.E.BYPASS.LTC128B.128 [R7+0x9400], desc[UR54][R2.64+0x180], !P1 ;  /* 0x0940018002077fae */ /* 0x0009e2000c901d76 */
[----:B-1----:R-:W-:-:S03]  /*23970*/  IADD3 R4, P0, R14, R0, RZ ;  /* 0x000000000e047210 */ /* 0x002fc60007f1e0ff */
[----:B------:R-:W4:Y:S02]  /*23980*/  SHFL.IDX PT, R14, R8, 0x2, 0x181f ;  /* 0x00581f00080e7f89 */ /* 0x000f2400000e0000 */
[----:B------:R-:W-:-:S05]  /*23990*/  IMAD.X R5, RZ, RZ, R5, P0 ;  /* 0x000000ffff057224 */ /* 0x000fca00000e0605 */
[----:B------:R-:W-:Y:S04]  /*239a0*/  LDGSTS.E.BYPASS.LTC128B.128 [R7+0xc00], desc[UR54][R4.64], !P5 ;  /* 0x00c0000004077fae */ /* 0x000fe8000e901d76 */
[----:B------:R-:W-:Y:S04]  /*239b0*/  LDGSTS.E.BYPASS.LTC128B.128 [R7+0x3c00], desc[UR54][R4.64+0x80], !P4 ;  /* 0x03c0008004077fae */ /* 0x000fe8000e101d76 */
[----:B------:R-:W-:Y:S04]  /*239c0*/  LDGSTS.E.BYPASS.LTC128B.128 [R7+0x6c00], desc[UR54][R4.64+0x100], !P3 ;  /* 0x06c0010004077fae */ /* 0x000fe8000d901d76 */
[----:B------:R1:W-:Y:S01]  /*239d0*/  LDGSTS.E.BYPASS.LTC128B.128 [R7+0x9c00], desc[UR54][R4.64+0x180], !P1 ;  /* 0x09c0018004077fae */ /* 0x0003e2000c901d76 */
[----:B----4-:R-:W-:-:S03]  /*239e0*/  IADD3 R2, P0, R14, R0, RZ ;  /* 0x000000000e027210 */ /* 0x010fc60007f1e0ff */
[----:B------:R-:W4:Y:S02]  /*239f0*/  SHFL.IDX PT, R14, R8, 0x3, 0x181f ;  /* 0x00781f00080e7f89 */ /* 0x000f2400000e0000 */
[----:B------:R-:W-:Y:S02]  /*23a00*/  IMAD.X R3, RZ, RZ, R20, P0 ;  /* 0x000000ffff037224 */ /* 0x000fe400000e0614 */
[----:B------:R-:W-:Y:S04]  /*23a10*/  SHFL.IDX PT, R20, R9, 0x4, 0x181f ;  /* 0x00981f0009147f89 */ /* 0x000fe800000e0000 */
[----:B-1----:R-:W1:Y:S04]  /*23a20*/  SHFL.IDX PT, R5, R9, 0x3, 0x181f ;  /* 0x00781f0009057f89 */ /* 0x002e6800000e0000 */
[----:B------:R-:W-:Y:S04]  /*23a30*/  LDGSTS.E.BYPASS.LTC128B.128 [R7+0x1400], desc[UR54][R2.64], !P5 ;  /* 0x0140000002077fae */ /* 0x000fe8000e901d76 */
[----:B------:R-:W-:Y:S04]  /*23a40*/  LDGSTS.E.BYPASS.LTC128B.128 [R7+0x4400], desc[UR54][R2.64+0x80], !P4 ;  /* 0x0440008002077fae */ /* 0x000fe8000e101d76 */
[----:B------:R-:W-:Y:S01]  /*23a50*/  LDGSTS.E.BYPASS.LTC128B.128 [R7+0x7400], desc[UR54][R2.64+0x100], !P3 ;  /* 0x0740010002077fae */ /* 0x000fe2000d901d76 */
[----:B----4-:R-:W-:-:S03]  /*23a60*/  IADD3 R4, P0, R14, R0, RZ ;  /* 0x000000000e047210 */ /* 0x010fc60007f1e0ff */
[----:B------:R4:W-:Y:S04]  /*23a70*/  LDGSTS.E.BYPASS.LTC128B.128 [R7+0xa400], desc[UR54][R2.64+0x180], !P1 ;  /* 0x0a40018002077fae */ /* 0x0009e8000c901d76 */
[----:B------:R-:W4:Y:S01]  /*23a80*/  SHFL.IDX PT, R14, R8, 0x4, 0x181f ;  /* 0x00981f00080e7f89 */ /* 0x000f2200000e0000 */
[----:B-1----:R-:W-:-:S03]  /*23a90*/  IMAD.X R5, RZ, RZ, R5, P0 ;  /* 0x000000ffff057224 */ /* 0x002fc600000e0605 */
[----:B------:R-:W1:Y:S04]  /*23aa0*/  SHFL.IDX PT, R9, R9, 0x5, 0x181f ;  /* 0x00b81f0009097f89 */ /* 0x000e6800000e0000 */
[----:B------:R0:W-:Y:S04]  /*23ab0*/  LDGSTS.E.BYPASS.LTC128B.128 [R7+0x1c00], desc[UR54][R4.64], !P5 ;  /* 0x01c0000004077fae */ /* 0x0001e8000e901d76 */
[----:B------:R0:W-:Y:S04]  /*23ac0*/  LDGSTS.E.BYPASS.LTC128B.128 [R7+0x4c00], desc[UR54][R4.64+0x80], !P4 ;  /* 0x04c0008004077fae */ /* 0x0001e8000e101d76 */
[----:B------:R0:W-:Y:S04]  /*23ad0*/  LDGSTS.E.BYPASS.LTC128B.128 [R7+0x7c00], desc[UR54][R4.64+0x100], !P3 ;  /* 0x07c0010004077fae */ /* 0x0001e8000d901d76 */
[----:B------:R0:W-:Y:S01]  /*23ae0*/  LDGSTS.E.BYPASS.LTC128B.128 [R7+0xac00], desc[UR54][R4.64+0x180], !P1 ;  /* 0x0ac0018004077fae */ /* 0x0001e2000c901d76 */
[----:B----4-:R-:W-:-:S03]  /*23af0*/  IADD3 R2, P0, R14, R0, RZ ;  /* 0x000000000e027210 */ /* 0x010fc60007f1e0ff */
[----:B------:R0:W4:Y:S02]  /*23b00*/  SHFL.IDX PT, R14, R8, 0x5, 0x181f ;  /* 0x00b81f00080e7f89 */ /* 0x00012400000e0000 */
[----:B------:R-:W-:-:S05]  /*23b10*/  IMAD.X R3, RZ, RZ, R20, P0 ;  /* 0x000000ffff037224 */ /* 0x000fca00000e0614 */
[----:B------:R0:W-:Y:S04]  /*23b20*/  LDGSTS.E.BYPASS.LTC128B.128 [R7+0x2400], desc[UR54][R2.64], !P5 ;  /* 0x0240000002077fae */ /* 0x0001e8000e901d76 */
[----:B------:R0:W-:Y:S04]  /*23b30*/  LDGSTS.E.BYPASS.LTC128B.128 [R7+0x5400], desc[UR54][R2.64+0x80], !P4 ;  /* 0x0540008002077fae */ /* 0x0001e8000e101d76 */
[----:B------:R0:W-:Y:S04]  /*23b40*/  LDGSTS.E.BYPASS.LTC128B.128 [R7+0x8400], desc[UR54][R2.64+0x100], !P3 ;  /* 0x0840010002077fae */ /* 0x0001e8000d901d76 */
[----:B-1----:R0:W-:Y:S02]  /*23b50*/  LDGSTS.E.BYPASS.LTC128B.128 [R7+0xb400], desc[UR54][R2.64+0x180], !P1 ;  /* 0x0b40018002077fae */ /* 0x0021e4000c901d76 */
.L_x_3388:
        /* <DEDUP_REMOVED lines=11> */
.L_x_3176:
        /* <DEDUP_REMOVED lines=11> */
.L_x_3177:
[----:B------:R0:W-:Y:S01]  /*23cc0*/  SYNCS.ARRIVE.TRANS64.A1T0 RZ, [R6+URZ+0x22850], RZ ;  /* 0x022850ff06ff79a7 */ /* 0x0001e2000810003f */
[----:B------:R-:W-:Y:S05]  /*23cd0*/  @P2 BRA `(.L_x_3178) ;  /* 0xfffffff000a02947 */ /* 0x000fea000383ffff */
.L_x_3165:
[----:B------:R-:W-:Y:S05]  /*23ce0*/  BSYNC B0 ;  /* 0x0000000000007941 */ /* 0x000fea0003800000 */
.L_x_3164:
[----:B------:R-:W1:Y:S01]  /*23cf0*/  S2R R2, SR_TID.X ;  /* 0x0000000000027919 */ /* 0x000e620000002100 */
[----:B------:R-:W-:Y:S01]  /*23d00*/  VIADD R19, R19, 0x1 ;  /* 0x0000000113137836 */ /* 0x000fe20000000000 */
[----:B------:R-:W-:Y:S04]  /*23d10*/  BSSY B0, `(.L_x_3179) ;  /* 0x0000012000007945 */ /* 0x000fe80003800000 */
[----:B------:R-:W-:-:S04]  /*23d20*/  ISETP.NE.AND P0, PT, R19, 0x2, PT ;  /* 0x000000021300780c */ /* 0x000fc80003f05270 */
[----:B------:R-:W-:Y:S02]  /*23d30*/  SEL R0, RZ, 0x1, P0 ;  /* 0x00000001ff007807 */ /* 0x000fe40000000000 */
        /* <DEDUP_REMOVED lines=15> */
.L_x_3180:
[----:B------:R-:W-:Y:S05]  /*23e30*/  BSYNC B0 ;  /* 0x0000000000007941 */ /* 0x000fea0003800000 */
.L_x_3179:
[----:B------:R-:W-:Y:S02]  /*23e40*/  LOP3.LUT R23, R23, R0, RZ, 0x3c, !PT ;  /* 0x0000000017177212 */ /* 0x000fe400078e3cff */
[----:B------:R-:W-:-:S07]  /*23e50*/  SEL R19, R19, RZ, P0 ;  /* 0x000000ff13137207 */ /* 0x000fce0000000000 */
.L_x_3139:
[----:B------:R-:W-:Y:S05]  /*23e60*/  BSYNC B7 ;  /* 0x0000000000077941 */ /* 0x000fea0003800000 */
.L_x_3137:
[----:B------:R-:W-:-:S13]  /*23e70*/  LOP3.LUT P0, RZ, R16, 0x80, RZ, 0xc0, !PT ;  /* 0x0000008010ff7812 */ /* 0x000fda000780c0ff */
[----:B------:R-:W-:Y:S05]  /*23e80*/  @!P0 BRA `(.L_x_3181) ;  /* 0x0000000000248947 */ /* 0x000fea0003800000 */
[----:B------:R-:W-:Y:S05]  /*23e90*/  WARPSYNC.ALL ;  /* 0x0000000000007948 */ /* 0x000fea0003800000 */
[----:B------:R-:W4:Y:S08]  /*23ea0*/  S2UR UR5, SR_CgaCtaId ;  /* 0x00000000000579c3 */ /* 0x000f300000008800 */
[----:B------:R-:W-:Y:S06]  /*23eb0*/  BAR.SYNC.DEFER_BLOCKING 0x5, 0x180 ;  /* 0x0146000000007b1d */ /* 0x000fec0000010000 */
[----:B------:R-:W-:-:S02]  /*23ec0*/  UMOV UR4, 0x400 ;  /* 0x0000040000047882 */ /* 0x000fc40000000000 */
[----:B----4-:R-:W-:-:S06]  /*23ed0*/  ULEA UR4, UR5, UR4, 0x18 ;  /* 0x0000000405047291 */ /* 0x010fcc000f8ec03f */
[----:B0-----:R-:W-:-:S05]  /*23ee0*/  IMAD.U32 R17, RZ, RZ, UR4 ;  /* 0x00000004ff117e24 */ /* 0x001fca000f8e00ff */
[----:B------:R4:W0:Y:S01]  /*23ef0*/  LDS.128 R24, [R17+0x228d0] ;  /* 0x0228d00011187984 */ /* 0x0008220000000c00 */
[----:B------:R-:W-:Y:S06]  /*23f00*/  BAR.ARV 0x4, 0x180 ;  /* 0x0106000000007b1d */ /* 0x000fec0000002000 */
[----:B------:R-:W-:Y:S05]  /*23f10*/  BRA `(.L_x_3182) ;  /* 0x0000000c00d47947 */ /* 0x000fea0003800000 */
.L_x_3181:
[----:B------:R-:W4:Y:S01]  /*23f20*/  S2R R8, SR_TID.X ;  /* 0x0000000000087919 */ /* 0x000f220000002100 */
[----:B------:R-:W-:Y:S01]  /*23f30*/  UMOV UR4, 0xffffffff ;  /* 0xffffffff00047882 */ /* 0x000fe20000000000 */
[----:B----4-:R-:W-:-:S04]  /*23f40*/  LOP3.LUT R8, R8, 0x1f, RZ, 0xc0, !PT ;  /* 0x0000001f08087812 */ /* 0x010fc800078ec0ff */
[----:B------:R-:W-:Y:S01]  /*23f50*/  ISETP.NE.AND P0, PT, R8, 0x1f, PT ;  /* 0x0000001f0800780c */ /* 0x000fe20003f05270 */
[----:B------:R-:W-:-:S12]  /*23f60*/  BRA.DIV UR4, `(.L_x_3183) ;  /* 0x0000006204407947 */ /* 0x000fd8000b800000 */
[----:B------:R-:W-:Y:S01]  /*23f70*/  IMAD.IADD R7, R27, 0x1, R8 ;  /* 0x000000011b077824 */ /* 0x000fe200078e0208 */
[----:B------:R-:W-:-:S04]  /*23f80*/  ULDC UR4, c[0x0][0xc3c] ;  /* 0x00030f0000047ab9 */ /* 0x000fc80000000800 */
[----:B------:R-:W-:-:S13]  /*23f90*/  ISETP.GE.OR P1, PT, R7, UR4, !P0 ;  /* 0x0000000407007c0c */ /* 0x000fda000c726670 */
[----:B------:R-:W4:Y:S08]  /*23fa0*/  @!P1 LDC.64 R2, c[0x0][0xc80] ;  /* 0x00032000ff029b82 */ /* 0x000f300000000a00 */
[----:B------:R-:W5:Y:S01]  /*23fb0*/  @!P1 LDC.64 R4, c[0x0][0xc78] ;  /* 0x00031e00ff049b82 */ /* 0x000f620000000a00 */
[----:B----4-:R-:W-:-:S05]  /*23fc0*/  @!P1 IMAD.WIDE R2, R7, 0x4, R2 ;  /* 0x0000000407029825 */ /* 0x010fca00078e0202 */
[----:B0123--:R5:W2:Y:S02]  /*23fd0*/  @!P1 LDG.E R6, desc[UR54][R2.64] ;  /* 0x0000003602069981 */ /* 0x00faa4000c1e1900 */
[----:B-----5:R-:W-:-:S05]  /*23fe0*/  @!P1 IMAD.WIDE R2, R7, 0x4, R4 ;  /* 0x0000000407029825 */ /* 0x020fca00078e0204 */
        /* <DEDUP_REMOVED lines=30> */
.L_x_3398:
[----:B------:R-:W-:Y:S02]  /*241d0*/  ULDC UR4, c[0x0][0xc38] ;  /* 0x00030e0000047ab9 */ /* 0x000fe40000000800 */
[----:B------:R-:W-:-:S04]  /*241e0*/  IMAD.U32 R5, RZ, RZ, UR4 ;  /* 0x00000004ff057e24 */ /* 0x000fc8000f8e00ff */
[----:B-1----:R-:W-:-:S04]  /*241f0*/  IMAD R14, R14, R5, RZ ;  /* 0x000000050e0e7224 */ /* 0x002fc800078e02ff */
[----:B------:R-:W-:-:S05]  /*24200*/  IMAD.IADD R7, R7, 0x1, R14 ;  /* 0x0000000107077824 */ /* 0x000fca00078e020e */
[----:B------:R-:W-:-:S13]  /*24210*/  ISETP.GT.AND P6, PT, R7, R0, PT ;  /* 0x000000000700720c */ /* 0x000fda0003fc4270 */
[----:B------:R-:W-:Y:S05]  /*24220*/  @P6 BRA `(.L_x_3184) ;  /* 0x0000000000a46947 */ /* 0x000fea0003800000 */
.L_x_3187:
        /* <DEDUP_REMOVED lines=35> */
.L_x_3406:
[----:B------:R-:W-:Y:S02]  /*24460*/  ULDC UR4, c[0x0][0xc38] ;  /* 0x00030e0000047ab9 */ /* 0x000fe40000000800 */
[----:B------:R-:W-:-:S04]  /*24470*/  IMAD.U32 R5, RZ, RZ, UR4 ;  /* 0x00000004ff057e24 */ /* 0x000fc8000f8e00ff */
[----:B-1----:R-:W-:-:S04]  /*24480*/  IMAD R14, R14, R5, RZ ;  /* 0x000000050e0e7224 */ /* 0x002fc800078e02ff */
[----:B------:R-:W-:-:S05]  /*24490*/  IMAD.IADD R7, R14, 0x1, R7 ;  /* 0x000000010e077824 */ /* 0x000fca00078e0207 */
[----:B------:R-:W-:-:S13]  /*244a0*/  ISETP.GT.AND P6, PT, R7, R0, PT ;  /* 0x000000000700720c */ /* 0x000fda0003fc4270 */
[----:B------:R-:W-:Y:S05]  /*244b0*/  @!P6 BRA `(.L_x_3187) ;  /* 0xfffffffc005ce947 */ /* 0x000fea000383ffff */
.L_x_3184:
[----:B------:R-:W-:Y:S01]  /*244c0*/  IMAD.IADD R7, R7, 0x1, -R14 ;  /* 0x0000000107077824 */ /* 0x000fe200078e0a0e */
[----:B------:R-:W-:-:S03]  /*244d0*/  UMOV UR4, 0xffffffff ;  /* 0xffffffff00047882 */ /* 0x000fc60000000000 */
[----:B------:R-:W-:-:S05]  /*244e0*/  IMAD R3, R2, R5, R7 ;  /* 0x0000000502037224 */ /* 0x000fca00078e0207 */
[----:B------:R-:W-:Y:S01]  /*244f0*/  ISETP.GT.AND P6, PT, R3, R0, PT ;  /* 0x000000000300720c */ /* 0x000fe20003fc4270 */
[----:B------:R-:W-:-:S12]  /*24500*/  BRA.DIV UR4, `(.L_x_3188) ;  /* 0x0000006204cc7947 */ /* 0x000fd8000b800000 */
[----:B------:R-:W-:-:S04]  /*24510*/  VOTE.ANY R3, PT, !P6 ;  /* 0x0000000000037806 */ /* 0x000fc800070e0100 */
[----:B------:R-:W1:Y:S02]  /*24520*/  POPC R12, R3 ;  /* 0x00000003000c7309 */ /* 0x000e640000000000 */
[----:B-1----:R1:W2:Y:S01]  /*24530*/  SHFL.IDX PT, R25, R25, R12, 0x1f ;  /* 0x00001f0c19197589 */ /* 0x0022a200000e0000 */
[----:B------:R-:W-:-:S03]  /*24540*/  IMAD.IADD R27, R12, 0x1, R27 ;  /* 0x000000010c1b7824 */ /* 0x000fc600078e021b */
[----:B------:R1:W3:Y:S04]  /*24550*/  SHFL.IDX PT, R4, R4, R12, 0x1f ;  /* 0x00001f0c04047589 */ /* 0x0002e800000e0000 */
.L_x_3411:
[----:B------:R-:W-:-:S13]  /*24560*/  ISETP.NE.AND P0, PT, R3, RZ, PT ;  /* 0x000000ff0300720c */ /* 0x000fda0003f05270 */
[----:B------:R-:W-:Y:S05]  /*24570*/  @!P0 BRA `(.L_x_3189) ;  /* 0x0000000000108947 */ /* 0x000fea0003800000 */
[----:B------:R-:W-:Y:S01]  /*24580*/  UMOV UR4, 0xffffffff ;  /* 0xffffffff00047882 */ /* 0x000fe20000000000 */
[----:B-1----:R-:W-:Y:S02]  /*24590*/  VIADD R12, R12, 0xffffffff ;  /* 0xffffffff0c0c7836 */ /* 0x002fe40000000000 */
[----:B------:R-:W-:Y:S05]  /*245a0*/  BRA.DIV UR4, `(.L_x_3190) ;  /* 0x0000006604007947 */ /* 0x000fea000b800000 */
[----:B------:R4:W1:Y:S02]  /*245b0*/  SHFL.IDX PT, R6, R2, R12, 0x1f ;  /* 0x00001f0c02067589 */ /* 0x00086400000e0000 */
.L_x_3189:
[----:B---3--:R-:W-:Y:S01]  /*245c0*/  ISETP.NE.AND P0, PT, R4, 0x1, PT ;  /* 0x000000010400780c */ /* 0x008fe20003f05270 */
[----:B-1----:R-:W-:-:S04]  /*245d0*/  IMAD R24, R6, R5, R7 ;  /* 0x0000000506187224 */ /* 0x002fc800078e0207 */
[----:B------:R-:W-:-:S08]  /*245e0*/  IMAD.IADD R0, R0, 0x1, -R24 ;  /* 0x0000000100007824 */ /* 0x000fd000078e0a18 */
[----:B------:R-:W-:Y:S05]  /*245f0*/  @!P0 BRA `(.L_x_3191) ;  /* 0x0000000000dc8947 */ /* 0x000fea0003800000 */
[-C--:B--2---:R-:W-:Y:S02]  /*24600*/  IABS R5, R25.reuse ;  /* 0x0000001900057213 */ /* 0x084fe40000000000 */
[----:B------:R-:W-:Y:S02]  /*24610*/  IABS R6, R4 ;  /* 0x0000000400067213 */ /* 0x000fe40000000000 */
[----:B------:R-:W1:Y:S08]  /*24620*/  I2F.RP R7, R5 ;  /* 0x0000000500077306 */ /* 0x000e700000209400 */
[----:B------:R-:W2:Y:S08]  /*24630*/  I2F.RP R8, R6 ;  /* 0x0000000600087306 */ /* 0x000eb00000209400 */
[----:B-1----:R-:W0:Y:S08]  /*24640*/  MUFU.RCP R7, R7 ;  /* 0x0000000700077308 */ /* 0x002e300000001000 */
[----:B--2---:R-:W-:Y:S01]  /*24650*/  MUFU.RCP R8, R8 ;  /* 0x0000000800087308 */ /* 0x004fe20000001000 */
[----:B0---4-:R-:W-:Y:S01]  /*24660*/  VIADD R2, R7, 0xffffffe ;  /* 0x0ffffffe07027836 */ /* 0x011fe20000000000 */
[----:B------:R-:W-:-:S06]  /*24670*/  IABS R7, R25 ;  /* 0x0000001900077213 */ /* 0x000fcc0000000000 */
[----:B------:R0:W1:Y:S02]  /*24680*/  F2I.FTZ.U32.TRUNC.NTZ R3, R2 ;  /* 0x0000000200037305 */ /* 0x000064000021f000 */
[----:B0-----:R-:W-:Y:S02]  /*24690*/  IMAD.MOV.U32 R2, RZ, RZ, RZ ;  /* 0x000000ffff027224 */ /* 0x001fe400078e00ff */
[----:B-1----:R-:W-:-:S04]  /*246a0*/  IMAD.MOV R10, RZ, RZ, -R3 ;  /* 0x000000ffff0a7224 */ /* 0x002fc800078e0a03 */
[----:B------:R-:W-:-:S04]  /*246b0*/  IMAD R9, R10, R5, RZ ;  /* 0x000000050a097224 */ /* 0x000fc800078e02ff */
[----:B------:R-:W-:Y:S01]  /*246c0*/  IMAD.HI.U32 R3, R3, R9, R2 ;  /* 0x0000000903037227 */ /* 0x000fe200078e0002 */
[----:B------:R-:W-:-:S03]  /*246d0*/  IABS R2, R0 ;  /* 0x0000000000027213 */ /* 0x000fc60000000000 */
[----:B------:R-:W-:Y:S02]  /*246e0*/  IMAD.MOV R9, RZ, RZ, -R7 ;  /* 0x000000ffff097224 */ /* 0x000fe400078e0a07 */
[----:B------:R-:W-:-:S04]  /*246f0*/  IMAD.HI.U32 R7, R3, R2, RZ ;  /* 0x0000000203077227 */ /* 0x000fc800078e00ff */
[----:B------:R-:W-:Y:S02]  /*24700*/  IMAD R2, R7, R9, R2 ;  /* 0x0000000907027224 */ /* 0x000fe400078e0202 */
[----:B------:R-:W-:-:S03]  /*24710*/  VIADD R3, R8, 0xffffffe ;  /* 0x0ffffffe08037836 */ /* 0x000fc60000000000 */
[----:B------:R-:W-:-:S03]  /*24720*/  ISETP.GT.U32.AND P1, PT, R5, R2, PT ;  /* 0x000000020500720c */ /* 0x000fc60003f24070 */
[----:B------:R-:W0:Y:S10]  /*24730*/  F2I.FTZ.U32.TRUNC.NTZ R3, R3 ;  /* 0x0000000300037305 */ /* 0x000e34000021f000 */
[----:B------:R-:W-:-:S02]  /*24740*/  @!P1 IMAD.IADD R2, R2, 0x1, -R5 ;  /* 0x0000000102029824 */ /* 0x000fc400078e0a05 */
[----:B------:R-:W-:Y:S01]  /*24750*/  @!P1 VIADD R7, R7, 0x1 ;  /* 0x0000000107079836 */ /* 0x000fe20000000000 */
[----:B------:R-:W-:Y:S02]  /*24760*/  ISETP.NE.AND P1, PT, R25, RZ, PT ;  /* 0x000000ff1900720c */ /* 0x000fe40003f25270 */
[----:B------:R-:W-:Y:S01]  /*24770*/  ISETP.GE.U32.AND P0, PT, R2, R5, PT ;  /* 0x000000050200720c */ /* 0x000fe20003f06070 */
[----:B0-----:R-:W-:Y:S02]  /*24780*/  IMAD.MOV R5, RZ, RZ, -R3 ;  /* 0x000000ffff057224 */ /* 0x001fe400078e0a03 */
[----:B------:R-:W-:Y:S02]  /*24790*/  IMAD.MOV.U32 R2, RZ, RZ, RZ ;  /* 0x000000ffff027224 */ /* 0x000fe400078e00ff */
[----:B------:R-:W-:-:S04]  /*247a0*/  IMAD R5, R5, R6, RZ ;  /* 0x0000000605057224 */ /* 0x000fc800078e02ff */
[----:B------:R-:W-:Y:S01]  /*247b0*/  IMAD.HI.U32 R5, R3, R5, R2 ;  /* 0x0000000503057227 */ /* 0x000fe200078e0002 */
[----:B------:R-:W-:Y:S02]  /*247c0*/  LOP3.LUT R2, R0, R25, RZ, 0x3c, !PT ;  /* 0x0000001900027212 */ /* 0x000fe400078e3cff */
[----:B------:R-:W-:Y:S01]  /*247d0*/  IABS R3, R4 ;  /* 0x0000000400037213 */ /* 0x000fe20000000000 */
[----:B------:R-:W-:Y:S01]  /*247e0*/  @P0 VIADD R7, R7, 0x1 ;  /* 0x0000000107070836 */ /* 0x000fe20000000000 */
[----:B------:R-:W-:-:S03]  /*247f0*/  ISETP.GE.AND P2, PT, R2, RZ, PT ;  /* 0x000000ff0200720c */ /* 0x000fc60003f46270 */
[----:B------:R-:W-:-:S10]  /*24800*/  IMAD.MOV R3, RZ, RZ, -R3 ;  /* 0x000000ffff037224 */ /* 0x000fd400078e0a03 */
[----:B------:R-:W-:Y:S01]  /*24810*/  @!P2 IMAD.MOV R7, RZ, RZ, -R7 ;  /* 0x000000ffff07a224 */ /* 0x000fe200078e0a07 */
[----:B------:R-:W-:-:S04]  /*24820*/  @!P1 LOP3.LUT R7, RZ, R25, RZ, 0x33, !PT ;  /* 0x00000019ff079212 */ /* 0x000fc800078e33ff */
[----:B------:R-:W-:-:S05]  /*24830*/  IABS R2, R7 ;  /* 0x0000000700027213 */ /* 0x000fca0000000000 */
[----:B------:R-:W-:-:S04]  /*24840*/  IMAD.HI.U32 R5, R5, R2, RZ ;  /* 0x0000000205057227 */ /* 0x000fc800078e00ff */
[----:B------:R-:W-:Y:S01]  /*24850*/  IMAD R3, R5, R3, R2 ;  /* 0x0000000305037224 */ /* 0x000fe200078e0202 */
[----:B------:R-:W-:-:S04]  /*24860*/  LOP3.LUT R2, R7, R4, RZ, 0x3c, !PT ;  /* 0x0000000407027212 */ /* 0x000fc800078e3cff */
[----:B------:R-:W-:Y:S02]  /*24870*/  ISETP.GT.U32.AND P1, PT, R6, R3, PT ;  /* 0x000000030600720c */ /* 0x000fe40003f24070 */
        /* <DEDUP_REMOVED lines=8> */
[--C-:B------:R-:W-:Y:S02]  /*24900*/  IMAD.MOV R2, RZ, RZ, -R5.reuse ;  /* 0x000000ffff027224 */ /* 0x100fe400078e0a05 */
[C---:B------:R-:W-:Y:S02]  /*24910*/  IMAD R5, R4.reuse, 0x1000000, R5 ;  /* 0x0100000004057824 */ /* 0x040fe400078e0205 */
[--C-:B------:R-:W-:Y:S02]  /*24920*/  IMAD R4, R4, R2, R7.reuse ;  /* 0x0000000204047224 */ /* 0x100fe400078e0207 */
[----:B------:R-:W-:Y:S02]  /*24930*/  IMAD.MOV R2, RZ, RZ, -R7 ;  /* 0x000000ffff027224 */ /* 0x000fe400078e0a07 */
[----:B------:R-:W-:Y:S02]  /*24940*/  IMAD R26, R4, 0x10000, R5 ;  /* 0x00010000041a7824 */ /* 0x000fe400078e0205 */
[----:B------:R-:W-:Y:S01]  /*24950*/  IMAD R2, R25, R2, R0 ;  /* 0x0000000219027224 */ /* 0x000fe200078e0200 */
[----:B------:R-:W-:Y:S06]  /*24960*/  BRA `(.L_x_3192) ;  /* 0x0000000000f07947 */ /* 0x000fec0003800000 */
.L_x_3191:
[----:B0---4-:R-:W0:Y:S02]  /*24970*/  LDC.64 R2, c[0x0][0xc90] ;  /* 0x00032400ff027b82 */ /* 0x011e240000000a00 */
[----:B0-----:R-:W-:-:S05]  /*24980*/  IMAD.WIDE R2, R27, 0x4, R2 ;  /* 0x000000041b027825 */ /* 0x001fca00078e0202 */
[----:B------:R0:W2:Y:S02]  /*24990*/  LDG.E R6, desc[UR54][R2.64] ;  /* 0x0000003602067981 */ /* 0x0000a4000c1e1900 */
[----:B0-----:R-:W-:Y:S02]  /*249a0*/  IMAD.MOV.U32 R2, RZ, RZ, RZ ;  /* 0x000000ffff027224 */ /* 0x001fe400078e00ff */
[----:B--2---:R-:W-:-:S05]  /*249b0*/  IMAD R7, R25, R6, RZ ;  /* 0x0000000619077224 */ /* 0x004fca00078e02ff */
        /* <DEDUP_REMOVED lines=55> */
.L_x_3192:
[----:B------:R-:W-:-:S05]  /*24d30*/  LOP3.LUT R2, RZ, R2, RZ, 0x33, !PT ;  /* 0x00000002ff027212 */ /* 0x000fca00078e33ff */
[----:B------:R-:W-:Y:S01]  /*24d40*/  IMAD.IADD R25, R25, 0x1, R2 ;  /* 0x0000000119197824 */ /* 0x000fe200078e0202 */
[----:B------:R-:W-:Y:S06]  /*24d50*/  BRA `(.L_x_3193) ;  /* 0x00000000001c7947 */ /* 0x000fec0003800000 */
.L_x_3185:
[----:B------:R-:W-:Y:S01]  /*24d60*/  UMOV UR4, URZ ;  /* 0x0000003f00047c82 */ /* 0x000fe20008000000 */
[----:B------:R-:W-:Y:S01]  /*24d70*/  UMOV UR5, URZ ;  /* 0x0000003f00057c82 */ /* 0x000fe20008000000 */
[----:B------:R-:W-:Y:S01]  /*24d80*/  ULDC UR6, c[0x0][0xc3c] ;  /* 0x00030f0000067ab9 */ /* 0x000fe20000000800 */
[----:B------:R-:W-:Y:S02]  /*24d90*/  IMAD.MOV.U32 R24, RZ, RZ, R0 ;  /* 0x000000ffff187224 */ /* 0x000fe400078e0000 */
[----:B------:R-:W-:Y:S02]  /*24da0*/  IMAD.U32 R25, RZ, RZ, UR4 ;  /* 0x00000004ff197e24 */ /* 0x000fe4000f8e00ff */
[----:B------:R-:W-:Y:S02]  /*24db0*/  IMAD.U32 R26, RZ, RZ, UR5 ;  /* 0x00000005ff1a7e24 */ /* 0x000fe4000f8e00ff */
[----:B------:R-:W-:-:S07]  /*24dc0*/  IMAD.U32 R27, RZ, RZ, UR6 ;  /* 0x00000006ff1b7e24 */ /* 0x000fce000f8e00ff */
.L_x_3193:
        /* <DEDUP_REMOVED lines=10> */
.L_x_3182:
[----:B------:R-:W-:Y:S02]  /*24e70*/  ULDC UR4, c[0x0][0xc3c] ;  /* 0x00030f0000047ab9 */ /* 0x000fe40000000800 */
[----:B0-----:R-:W-:-:S13]  /*24e80*/  ISETP.GE.AND P0, PT, R27, UR4, PT ;  /* 0x000000041b007c0c */ /* 0x001fda000bf06270 */
[----:B------:R-:W-:Y:S05]  /*24e90*/  @!P0 BRA `(.L_x_3194) ;  /* 0xffffff9400708947 */ /* 0x000fea000383ffff */
[----:B------:R-:W-:Y:S05]  /*24ea0*/  BSYNC B8 ;  /* 0x0000000000087941 */ /* 0x000fea0003800000 */
.L_x_3075:
[----:B------:R-:W5:Y:S01]  /*24eb0*/  LDL.LU R0, [R1+0x20] ;  /* 0x0000200001007983 */ /* 0x000f620000300800 */
[----:B------:R-:W-:Y:S01]  /*24ec0*/  BSSY B0, `(.L_x_3195) ;  /* 0x000000b000007945 */ /* 0x000fe20003800000 */
[----:B------:R-:W0:Y:S01]  /*24ed0*/  S2R R5, SR_CgaCtaId ;  /* 0x0000000000057919 */ /* 0x000e220000008800 */
[----:B-----5:R-:W-:-:S05]  /*24ee0*/  VIADD R0, R0, 0x1 ;  /* 0x0000000100007836 */ /* 0x020fca0000000000 */
[----:B-1----:R-:W-:-:S04]  /*24ef0*/  LEA.HI R2, R0, R0, RZ, 0x1 ;  /* 0x0000000000027211 */ /* 0x002fc800078f08ff */
[----:B------:R-:W-:Y:S02]  /*24f00*/  LOP3.LUT R3, R2, 0xfffffffe, RZ, 0xc0, !PT ;  /* 0xfffffffe02037812 */ /* 0x000fe400078ec0ff */
[----:B------:R-:W-:-:S03]  /*24f10*/  MOV R2, 0x400 ;  /* 0x0000040000027802 */ /* 0x000fc60000000f00 */
[----:B------:R-:W-:Y:S01]  /*24f20*/  IMAD.IADD R0, R0, 0x1, -R3 ;  /* 0x0000000100007824 */ /* 0x000fe200078e0a03 */
[----:B0-----:R-:W-:-:S04]  /*24f30*/  LEA R5, R5, R2, 0x18 ;  /* 0x0000000205057211 */ /* 0x001fc800078ec0ff */
[----:B------:R-:W-:-:S04]  /*24f40*/  SHF.L.U32 R0, R0, 0x1f, RZ ;  /* 0x0000001f00007819 */ /* 0x000fc800000006ff */
[----:B------:R-:W0:Y:S02]  /*24f50*/  SYNCS.PHASECHK.TRANS64.TRYWAIT P0, [R5+URZ+0x22820], R0 ;  /* 0x02282000050075a7 */ /* 0x000e24000800017f */
[----:B0-----:R-:W-:Y:S05]  /*24f60*/  @!P0 BRA `(.L_x_3196) ;  /* 0x0000005800b88947 */ /* 0x001fea0003800000 */
.L_x_3414:
[----:B------:R-:W-:Y:S05]  /*24f70*/  BSYNC B0 ;  /* 0x0000000000007941 */ /* 0x000fea0003800000 */
.L_x_3195:
[----:B------:R-:W-:-:S03]  /*24f80*/  UMOV UR4, 0xffffffff ;  /* 0xffffffff00047882 */ /* 0x000fc60000000000 */
[----:B------:R-:W-:Y:S05]  /*24f90*/  BRA.DIV UR4, `(.L_x_3197) ;  /* 0x0000005a04c07947 */ /* 0x000fea000b800000 */
[----:B0-----:R-:W0:Y:S02]  /*24fa0*/  S2R R0, SR_TID.X ;  /* 0x0000000000007919 */ /* 0x001e240000002100 */
[----:B0-----:R-:W-:-:S04]  /*24fb0*/  SHF.R.U32.HI R0, RZ, 0x5, R0 ;  /* 0x00000005ff007819 */ /* 0x001fc80000011600 */
[----:B------:R-:W-:-:S05]  /*24fc0*/  LOP3.LUT R0, R0, 0x3, RZ, 0xc0, !PT ;  /* 0x0000000300007812 */ /* 0x000fca00078ec0ff */
[----:B------:R0:W1:Y:S02]  /*24fd0*/  SHFL.IDX PT, R14, R0, RZ, 0x1f ;  /* 0x00001fff000e7589 */ /* 0x00006400000e0000 */
.L_x_3417:
[----:B-1----:R-:W-:-:S13]  /*24fe0*/  ISETP.NE.AND P0, PT, R14, RZ, PT ;  /* 0x000000ff0e00720c */ /* 0x002fda0003f05270 */
[----:B------:R-:W-:Y:S05]  /*24ff0*/  @P0 BRA `(.L_x_2832) ;  /* 0x0000000000880947 */ /* 0x000fea0003800000 */
[----:B------:R-:W-:-:S03]  /*25000*/  UMOV UR4, 0xffffffff ;  /* 0xffffffff00047882 */ /* 0x000fc60000000000 */
[----:B------:R-:W-:Y:S05]  /*25010*/  BRA.DIV UR4, `(.L_x_3198) ;  /* 0x0000005a04d47947 */ /* 0x000fea000b800000 */
[----:B------:R-:W-:-:S13]  /*25020*/  ELECT P6, URZ, PT ;  /* 0x00000000003f782f */ /* 0x000fda00038c0000 */
.L_x_3420:
[----:B------:R-:W-:Y:S05]  /*25030*/  @!P6 BRA `(.L_x_2832) ;  /* 0x000000000078e947 */ /* 0x000fea0003800000 */
[----:B------:R-:W-:-:S06]  /*25040*/  ULOP3.LUT UR4, UR36, 0x2, URZ, 0xfc, !UPT ;  /* 0x0000000224047892 */ /* 0x000fcc000f8efc3f */
[----:B0-----:R-:W-:-:S05]  /*25050*/  IMAD.U32 R0, RZ, RZ, UR4 ;  /* 0x00000004ff007e24 */ /* 0x001fca000f8e00ff */
[----:B------:R-:W-:-:S13]  /*25060*/  ISETP.NE.AND P0, PT, R0, 0x3, PT ;  /* 0x000000030000780c */ /* 0x000fda0003f05270 */
[----:B------:R-:W-:Y:S05]  /*25070*/  @!P0 BRA `(.L_x_3199) ;  /* 0x0000000000048947 */ /* 0x000fea0003800000 */
[----:B------:R-:W-:Y:S01]  /*25080*/  BPT.TRAP 0x1 ;  /* 0x000000040000795c */ /* 0x000fe20000300000 */
.L_x_3199:
[----:B------:R-:W-:Y:S01]  /*25090*/  IMAD R3, R19, 0x8, R5 ;  /* 0x0000000813037824 */ /* 0x000fe200078e0205 */
[----:B------:R-:W-:Y:S01]  /*250a0*/  SHF.L.U32 R2, R23, 0x1f, RZ ;  /* 0x0000001f17027819 */ /* 0x000fe200000006ff */
[----:B------:R-:W-:-:S03]  /*250b0*/  VIADD R19, R19, 0x1 ;  /* 0x0000000113137836 */ /* 0x000fc60000000000 */
[----:B------:R-:W0:Y:S02]  /*250c0*/  SYNCS.PHASECHK.TRANS64.TRYWAIT P1, [R3+URZ+0x22840], R2 ;  /* 0x02284002030075a7 */ /* 0x000e24000802017f */
[----:B------:R-:W-:-:S04]  /*250d0*/  ISETP.NE.AND P2, PT, R19, 0x2, PT ;  /* 0x000000021300780c */ /* 0x000fc80003f45270 */
[----:B------:R-:W-:Y:S01]  /*250e0*/  SEL R0, RZ, 0x1, P2 ;  /* 0x00000001ff007807 */ /* 0x000fe20001000000 */
[----:B0-----:R-:W-:Y:S08]  /*250f0*/  @!P1 BRA `(.L_x_3200) ;  /* 0x0000005800bc9947 */ /* 0x001ff00003800000 */
.L_x_3421:
[----:B------:R-:W-:Y:S02]  /*25100*/  SEL R19, R19, RZ, P2 ;  /* 0x000000ff13137207 */ /* 0x000fe40001000000 */
[----:B------:R-:W-:Y:S01]  /*25110*/  LOP3.LUT R0, R23, R0, RZ, 0x3c, !PT ;  /* 0x0000000017007212 */ /* 0x000fe200078e3cff */
[----:B------:R-:W-:Y:S06]  /*25120*/  @!P0 BRA `(.L_x_3201) ;  /* 0x0000000000048947 */ /* 0x000fec0003800000 */
[----:B------:R-:W-:Y:S01]  /*25130*/  BPT.TRAP 0x1 ;  /* 0x000000040000795c */ /* 0x000fe20000300000 */
.L_x_3201:
[----:B------:R-:W-:Y:S01]  /*25140*/  IMAD R19, R19, 0x8, R5 ;  /* 0x0000000813137824 */ /* 0x000fe200078e0205 */
[----:B------:R-:W-:-:S04]  /*25150*/  SHF.L.U32 R0, R0, 0x1f, RZ ;  /* 0x0000001f00007819 */ /* 0x000fc800000006ff */
[----:B------:R-:W1:Y:S02]  /*25160*/  SYNCS.PHASECHK.TRANS64.TRYWAIT P1, [R19+URZ+0x22840], R0 ;  /* 0x02284000130075a7 */ /* 0x000e64000802017f */
[----:B-1----:R-:W-:Y:S05]  /*25170*/  @!P1 BRA `(.L_x_3202) ;  /* 0x0000005800b09947 */ /* 0x002fea0003800000 */
.L_x_3422:
[----:B------:R-:W-:Y:S05]  /*25180*/  @!P0 BRA `(.L_x_3203) ;  /* 0x0000000000048947 */ /* 0x000fea0003800000 */
[----:B------:R-:W-:Y:S01]  /*25190*/  BPT.TRAP 0x1 ;  /* 0x000000040000795c */ /* 0x000fe20000300000 */
.L_x_3203:
[----:B------:R-:W5:Y:S02]  /*251a0*/  SYNCS.PHASECHK.TRANS64.TRYWAIT P1, [R3+URZ+0x22860], R2 ;  /* 0x02286002030075a7 */ /* 0x000f64000802017f */
[----:B-----5:R-:W-:Y:S05]  /*251b0*/  @!P1 BRA `(.L_x_3204) ;  /* 0x0000005800b49947 */ /* 0x020fea0003800000 */
.L_x_3423:
[----:B------:R-:W-:Y:S05]  /*251c0*/  @!P0 BRA `(.L_x_3205) ;  /* 0x0000000000048947 */ /* 0x000fea0003800000 */
[----:B------:R-:W-:Y:S01]  /*251d0*/  BPT.TRAP 0x1 ;  /* 0x000000040000795c */ /* 0x000fe20000300000 */
.L_x_3205:
[----:B------:R0:W0:Y:S02]  /*251e0*/  SYNCS.PHASECHK.TRANS64.TRYWAIT P0, [R19+URZ+0x22860], R0 ;  /* 0x02286000130075a7 */ /* 0x000024000800017f */
[----:B0-----:R-:W-:Y:S05]  /*251f0*/  @!P0 NANOSLEEP.SYNCS 0x989680 ;  /* 0x009896800000895d */ /* 0x001fea0003900000 */
[----:B------:R-:W0:Y:S02]  /*25200*/  @!P0 SYNCS.PHASECHK.TRANS64 P0, [R19+URZ+0x22860], R0 ;  /* 0x02286000130085a7 */ /* 0x000e24000800007f */
[----:B0-----:R-:W-:Y:S05]  /*25210*/  @!P0 BRA `(.L_x_3205) ;  /* 0xfffffffc00f08947 */ /* 0x001fea000383ffff */
.L_x_2832:
[----:B------:R-:W-:Y:S05]  /*25220*/  BSYNC B9 ;  /* 0x0000000000097941 */ /* 0x000fea0003800000 */
.L_x_2829:
[----:B------:R-:W-:Y:S05]  /*25230*/  EXIT ;  /* 0x000000000000794d */ /* 0x000fea0003800000 */
.L_x_2860:
[----:B0-----:R0:W1:Y:S02]  /*25240*/  SYNCS.PHASECHK.TRANS64.TRYWAIT P5, [R87+URZ+0x22890], R95 ;  /* 0x0228905f570075a7 */ /* 0x00106400080a017f */
[----:B-1----:R-:W-:Y:S05]  /*25250*/  @!P5 NANOSLEEP.SYNCS 0x989680 ;  /* 0x009896800000d95d */ /* 0x002fea0003900000 */
[----:B------:R-:W1:Y:S02]  /*25260*/  @!P5 SYNCS.PHASECHK.TRANS64 P5, [R87+URZ+0x22890], R95 ;  /* 0x0228905f5700d5a7 */ /* 0x000e6400080a007f */
[----:B-1----:R-:W-:Y:S05]  /*25270*/  @!P5 BRA `(.L_x_2860) ;  /* 0xfffffffc00f0d947 */ /* 0x002fea000383ffff */
[----:B------:R-:W-:Y:S05]  /*25280*/  BRA `(.L_x_3206) ;  /* 0xfffffde4003c7947 */ /* 0x000fea000383ffff */
.L_x_2861:
        /* <DEDUP_REMOVED lines=8> */
.L_x_3208:
[----:B------:R-:W-:Y:S05]  /*25310*/  BSYNC B1 ;  /* 0x0000000000017941 */ /* 0x000fea0003800000 */
.L_x_3207:
        /* <DEDUP_REMOVED lines=8> */
.L_x_3209:
[----:B------:R-:W-:Y:S05]  /*253a0*/  BRA `(.L_x_3210) ;  /* 0xfffffde400087947 */ /* 0x000fea000383ffff */
.L_x_2870:
[----:B------:R-:W-:Y:S01]  /*253b0*/  BSSY B1, `(.L_x_3211) ;  /* 0x0000008000017945 */ /* 0x000fe20003800000 */
[----:B0---4-:R-:W-:Y:S02]  /*253c0*/  IMAD.MOV.U32 R13, RZ, RZ, R97 ;  /* 0x000000ffff0d7224 */ /* 0x011fe400078e0061 */
[----:B------:R-:W-:Y:S02]  /*253d0*/  IMAD.MOV.U32 R12, RZ, RZ, 0x1 ;  /* 0x00000001ff0c7424 */ /* 0x000fe400078e00ff */
[----:B------:R-:W-:Y:S02]  /*253e0*/  IMAD.MOV.U32 R11, RZ, RZ, 0x1c1f ;  /* 0x00001c1fff0b7424 */ /* 0x000fe400078e00ff */
[----:B------:R-:W-:-:S07]  /*253f0*/  IMAD.MOV.U32 R15, RZ, RZ, -0x1 ;  /* 0xffffffffff0f7424 */ /* 0x000fce00078e00ff */
[----:B-123--:R-:W-:Y:S05]  /*25400*/  WARPSYNC.COLLECTIVE R15, `(.L_x_3212) ;  /* 0x000000000f087348 */ /* 0x00efea0003c00000 */
[----:B---3--:R0:W3:Y:S02]  /*25410*/  SHFL.IDX P6, R14, R13, R12, R11 ;  /* 0x0000000c0d0e7389 */ /* 0x0080e400000c000b */
[----:B0123--:R-:W-:Y:S01]  /*25420*/  ENDCOLLECTIVE ;  /* 0x000000000000791b */ /* 0x00ffe20003800000 */
.L_x_3212:
[----:B------:R-:W-:Y:S05]  /*25430*/  BSYNC B1 ;  /* 0x0000000000017941 */ /* 0x000fea0003800000 */
.L_x_3211:
        /* <DEDUP_REMOVED lines=8> */
.L_x_3213:
[----:B------:R-:W-:Y:S05]  /*254c0*/  BRA `(.L_x_3214) ;  /* 0xfffffde800947947 */ /* 0x000fea000383ffff */
.L_x_2880:
[----:B-1----:R1:W2:Y:S02]  /*254d0*/  SYNCS.PHASECHK.TRANS64.TRYWAIT P4, [R87+URZ+0x22890], R95 ;  /* 0x0228905f570075a7 */ /* 0x0022a4000808017f */
[----:B--2---:R-:W-:Y:S05]  /*254e0*/  @!P4 NANOSLEEP.SYNCS 0x989680 ;  /* 0x009896800000c95d */ /* 0x004fea0003900000 */
[----:B------:R-:W2:Y:S02]  /*254f0*/  @!P4 SYNCS.PHASECHK.TRANS64 P4, [R87+URZ+0x22890], R95 ;  /* 0x0228905f5700c5a7 */ /* 0x000ea4000808007f */
[----:B--2---:R-:W-:Y:S05]  /*25500*/  @!P4 BRA `(.L_x_2880) ;  /* 0xfffffffc00f0c947 */ /* 0x004fea000383ffff */
[----:B------:R-:W-:Y:S05]  /*25510*/  BRA `(.L_x_3215) ;  /* 0xfffffdf400807947 */ /* 0x000fea000383ffff */
.L_x_2881:
        /* <DEDUP_REMOVED lines=8> */
.L_x_3217:
[----:B------:R-:W-:Y:S05]  /*255a0*/  BSYNC B1 ;  /* 0x0000000000017941 */ /* 0x000fea0003800000 */
.L_x_3216:
        /* <DEDUP_REMOVED lines=8> */
.L_x_3218:
[----:B------:R-:W-:Y:S01]  /*25630*/  IMAD.MOV.U32 R99, RZ, RZ, R14 ;  /* 0x000000ffff637224 */ /* 0x000fe200078e000e */
[----:B------:R-:W-:Y:S06]  /*25640*/  BRA `(.L_x_3219) ;  /* 0xfffffdf4004c7947 */ /* 0x000fec000383ffff */
.L_x_2886:
        /* <DEDUP_REMOVED lines=8> */
.L_x_3221:
[----:B------:R-:W-:Y:S05]  /*256d0*/  BSYNC B1 ;  /* 0x0000000000017941 */ /* 0x000fea0003800000 */
.L_x_3220:
        /* <DEDUP_REMOVED lines=8> */
.L_x_3222:
[----:B------:R-:W-:Y:S01]  /*25760*/  IMAD.MOV.U32 R96, RZ, RZ, R14 ;  /* 0x000000ffff607224 */ /* 0x000fe200078e000e */
[----:B------:R-:W-:Y:S06]  /*25770*/  BRA `(.L_x_3223) ;  /* 0xfffffdf800f87947 */ /* 0x000fec000383ffff */
.L_x_2891:
[----:B0-----:R0:W1:Y:S02]  /*25780*/  SYNCS.PHASECHK.TRANS64.TRYWAIT P2, [R87+URZ+0x22890], R95 ;  /* 0x0228905f570075a7 */ /* 0x001064000804017f */
[----:B-1----:R-:W-:Y:S05]  /*25790*/  @!P2 NANOSLEEP.SYNCS 0x989680 ;  /* 0x009896800000a95d */ /* 0x002fea0003900000 */
[----:B------:R-:W1:Y:S02]  /*257a0*/  @!P2 SYNCS.PHASECHK.TRANS64 P2, [R87+URZ+0x22890], R95 ;  /* 0x0228905f5700a5a7 */ /* 0x000e64000804007f */
[----:B-1----:R-:W-:Y:S05]  /*257b0*/  @!P2 BRA `(.L_x_2891) ;  /* 0xfffffffc00f0a947 */ /* 0x002fea000383ffff */
[----:B------:R-:W-:Y:S05]  /*257c0*/  BRA `(.L_x_3224) ;  /* 0xfffffe0400187947 */ /* 0x000fea000383ffff */
.L_x_2892:
        /* <DEDUP_REMOVED lines=8> */
.L_x_3226:
[----:B------:R-:W-:Y:S05]  /*25850*/  BSYNC B1 ;  /* 0x0000000000017941 */ /* 0x000fea0003800000 */
.L_x_3225:
        /* <DEDUP_REMOVED lines=8> */
.L_x_3227:
[----:B------:R-:W-:Y:S01]  /*258e0*/  IMAD.MOV.U32 R4, RZ, RZ, R14 ;  /* 0x000000ffff047224 */ /* 0x000fe200078e000e */
[----:B------:R-:W-:Y:S06]  /*258f0*/  BRA `(.L_x_3228) ;  /* 0xfffffe0400347947 */ /* 0x000fec000383ffff */
.L_x_2895:
        /* <DEDUP_REMOVED lines=8> */
.L_x_3230:
[----:B------:R-:W-:Y:S05]  /*25980*/  BSYNC B1 ;  /* 0x0000000000017941 */ /* 0x000fea0003800000 */
.L_x_3229:
        /* <DEDUP_REMOVED lines=8> */
.L_x_3231:
[----:B------:R-:W-:Y:S01]  /*25a10*/  IMAD.MOV.U32 R4, RZ, RZ, R14 ;  /* 0x000000ffff047224 */ /* 0x000fe200078e000e */
[----:B------:R-:W-:Y:S06]  /*25a20*/  BRA `(.L_x_3232) ;  /* 0xfffffe0400307947 */ /* 0x000fec000383ffff */
.L_x_2899:
[----:B---3--:R3:W4:Y:S02]  /*25a30*/  SYNCS.PHASECHK.TRANS64.TRYWAIT P3, [R87+URZ+0x228b0], R95 ;  /* 0x0228b05f570075a7 */ /* 0x008724000806017f */
[----:B----4-:R-:W-:Y:S05]  /*25a40*/  @!P3 NANOSLEEP.SYNCS 0x989680 ;  /* 0x009896800000b95d */ /* 0x010fea0003900000 */
[----:B------:R-:W4:Y:S02]  /*25a50*/  @!P3 SYNCS.PHASECHK.TRANS64 P3, [R87+URZ+0x228b0], R95 ;  /* 0x0228b05f5700b5a7 */ /* 0x000f24000806007f */
[----:B----4-:R-:W-:Y:S05]  /*25a60*/  @!P3 BRA `(.L_x_2899) ;  /* 0xfffffffc00f0b947 */ /* 0x010fea000383ffff */
[----:B------:R-:W-:Y:S05]  /*25a70*/  BRA `(.L_x_3233) ;  /* 0xfffffe0400a87947 */ /* 0x000fea000383ffff */
.L_x_2917:
[----:B------:R-:W-:Y:S01]  /*25a80*/  BSSY B0, `(.L_x_3234) ;  /* 0x0000007000007945 */ /* 0x000fe20003800000 */
[----:B------:R-:W-:Y:S02]  /*25a90*/  IMAD.MOV.U32 R12, RZ, RZ, RZ ;  /* 0x000000ffff0c7224 */ /* 0x000fe400078e00ff */
[----:B------:R-:W-:Y:S02]  /*25aa0*/  IMAD.MOV.U32 R11, RZ, RZ, 0x1f ;  /* 0x0000001fff0b7424 */ /* 0x000fe400078e00ff */
[----:B------:R-:W-:-:S07]  /*25ab0*/  IMAD.MOV.U32 R15, RZ, RZ, -0x1 ;  /* 0xffffffffff0f7424 */ /* 0x000fce00078e00ff */
[----:B------:R-:W-:Y:S05]  /*25ac0*/  WARPSYNC.COLLECTIVE R15, `(.L_x_3235) ;  /* 0x000000000f087348 */ /* 0x000fea0003c00000 */
[----:B------:R0:W1:Y:S02]  /*25ad0*/  SHFL.IDX P6, R14, R13, R12, R11 ;  /* 0x0000000c0d0e7389 */ /* 0x00006400000c000b */
[----:B01----:R-:W-:Y:S01]  /*25ae0*/  ENDCOLLECTIVE ;  /* 0x000000000000791b */ /* 0x003fe20003800000 */
.L_x_3235:
[----:B------:R-:W-:Y:S05]  /*25af0*/  BSYNC B0 ;  /* 0x0000000000007941 */ /* 0x000fea0003800000 */
.L_x_3234:
[----:B------:R-:W-:Y:S05]  /*25b00*/  BRA `(.L_x_3236) ;  /* 0xfffffe1800b87947 */ /* 0x000fea000383ffff */
.L_x_2929:
        /* <DEDUP_REMOVED lines=8> */
.L_x_3238:
[----:B------:R-:W-:Y:S05]  /*25b90*/  BSYNC B1 ;  /* 0x0000000000017941 */ /* 0x000fea0003800000 */
.L_x_3237:
        /* <DEDUP_REMOVED lines=8> */
.L_x_3239:
[----:B------:R-:W-:Y:S02]  /*25c20*/  IMAD.MOV.U32 R13, RZ, RZ, R34 ;  /* 0x000000ffff0d7224 */ /* 0x000fe400078e0022 */
[----:B------:R-:W-:-:S07]  /*25c30*/  IMAD.MOV.U32 R3, RZ, RZ, R14 ;  /* 0x000000ffff037224 */ /* 0x000fce00078e000e */
[----:B------:R-:W-:Y:S05]  /*25c40*/  WARPSYNC.COLLECTIVE R15, `(.L_x_3240) ;  /* 0x000000000f087348 */ /* 0x000fea0003c00000 */
[----:B------:R0:W1:Y:S02]  /*25c50*/  SHFL.IDX P6, R14, R13, R12, R11 ;  /* 0x0000000c0d0e7389 */ /* 0x00006400000c000b */
[----:B01----:R-:W-:Y:S01]  /*25c60*/  ENDCOLLECTIVE ;  /* 0x000000000000791b */ /* 0x003fe20003800000 */
.L_x_3240:
[----:B------:R-:W-:Y:S02]  /*25c70*/  IMAD.MOV.U32 R13, RZ, RZ, R30 ;  /* 0x000000ffff0d7224 */ /* 0x000fe400078e001e */
[----:B------:R-:W-:-:S07]  /*25c80*/  IMAD.MOV.U32 R7, RZ, RZ, R14 ;  /* 0x000000ffff077224 */ /* 0x000fce00078e000e */
[----:B------:R-:W-:Y:S05]  /*25c90*/  WARPSYNC.COLLECTIVE R15, `(.L_x_3241) ;  /* 0x000000000f087348 */ /* 0x000fea0003c00000 */
[----:B------:R0:W1:Y:S02]  /*25ca0*/  SHFL.IDX P6, R14, R13, R12, R11 ;  /* 0x0000000c0d0e7389 */ /* 0x00006400000c000b */
[----:B01----:R-:W-:Y:S01]  /*25cb0*/  ENDCOLLECTIVE ;  /* 0x000000000000791b */ /* 0x003fe20003800000 */
.L_x_3241:
[----:B------:R-:W-:Y:S01]  /*25cc0*/  IMAD.MOV.U32 R8, RZ, RZ, R14 ;  /* 0x000000ffff087224 */ /* 0x000fe200078e000e */
[----:B------:R-:W-:Y:S06]  /*25cd0*/  BRA `(.L_x_3242) ;  /* 0xfffffe20002c7947 */ /* 0x000fec000383ffff */
.L_x_2932:
[----:B------:R-:W-:Y:S01]  /*25ce0*/  BSSY B1, `(.L_x_3243) ;  /* 0x0000008000017945 */ /* 0x000fe20003800000 */
[----:B------:R-:W-:Y:S02]  /*25cf0*/  IMAD.MOV.U32 R13, RZ, RZ, R31 ;  /* 0x000000ffff0d7224 */ /* 0x000fe400078e001f */
[----:B------:R-:W-:Y:S02]  /*25d00*/  IMAD.MOV.U32 R12, RZ, RZ, 0x1 ;  /* 0x00000001ff0c7424 */ /* 0x000fe400078e00ff */
[----:B------:R-:W-:Y:S02]  /*25d10*/  IMAD.MOV.U32 R11, RZ, RZ, 0x1c1f ;  /* 0x00001c1fff0b7424 */ /* 0x000fe400078e00ff */
[----:B------:R-:W-:-:S07]  /*25d20*/  IMAD.MOV.U32 R15, RZ, RZ, -0x1 ;  /* 0xffffffffff0f7424 */ /* 0x000fce00078e00ff */
[----:B-1--4-:R-:W-:Y:S05]  /*25d30*/  WARPSYNC.COLLECTIVE R15, `(.L_x_3244) ;  /* 0x000000000f087348 */ /* 0x012fea0003c00000 */
[----:B------:R0:W2:Y:S02]  /*25d40*/  SHFL.IDX P6, R14, R13, R12, R11 ;  /* 0x0000000c0d0e7389 */ /* 0x0000a400000c000b */
[----:B012-4-:R-:W-:Y:S01]  /*25d50*/  ENDCOLLECTIVE ;  /* 0x000000000000791b */ /* 0x017fe20003800000 */
.L_x_3244:
[----:B------:R-:W-:Y:S05]  /*25d60*/  BSYNC B1 ;  /* 0x0000000000017941 */ /* 0x000fea0003800000 */
.L_x_3243:
        /* <DEDUP_REMOVED lines=8> */
.L_x_3245:
[----:B------:R-:W-:Y:S02]  /*25df0*/  IMAD.MOV.U32 R13, RZ, RZ, R34 ;  /* 0x000000ffff0d7224 */ /* 0x000fe400078e0022 */
[----:B------:R-:W-:-:S07]  /*25e00*/  IMAD.MOV.U32 R3, RZ, RZ, R14 ;  /* 0x000000ffff037224 */ /* 0x000fce00078e000e */
[----:B------:R-:W-:Y:S05]  /*25e10*/  WARPSYNC.COLLECTIVE R15, `(.L_x_3246) ;  /* 0x000000000f087348 */ /* 0x000fea0003c00000 */
[----:B------:R0:W1:Y:S02]  /*25e20*/  SHFL.IDX P6, R14, R13, R12, R11 ;  /* 0x0000000c0d0e7389 */ /* 0x00006400000c000b */
[----:B01----:R-:W-:Y:S01]  /*25e30*/  ENDCOLLECTIVE ;  /* 0x000000000000791b */ /* 0x003fe20003800000 */
.L_x_3246:
[----:B------:R-:W-:Y:S02]  /*25e40*/  IMAD.MOV.U32 R13, RZ, RZ, R30 ;  /* 0x000000ffff0d7224 */ /* 0x000fe400078e001e */
[----:B------:R-:W-:-:S07]  /*25e50*/  IMAD.MOV.U32 R7, RZ, RZ, R14 ;  /* 0x000000ffff077224 */ /* 0x000fce00078e000e */
[----:B------:R-:W-:Y:S05]  /*25e60*/  WARPSYNC.COLLECTIVE R15, `(.L_x_3247) ;  /* 0x000000000f087348 */ /* 0x000fea0003c00000 */
[----:B------:R0:W1:Y:S02]  /*25e70*/  SHFL.IDX P6, R14, R13, R12, R11 ;  /* 0x0000000c0d0e7389 */ /* 0x00006400000c000b */
[----:B01----:R-:W-:Y:S01]  /*25e80*/  ENDCOLLECTIVE ;  /* 0x000000000000791b */ /* 0x003fe20003800000 */
.L_x_3247:
[----:B------:R-:W-:Y:S01]  /*25e90*/  IMAD.MOV.U32 R30, RZ, RZ, R14 ;  /* 0x000000ffff1e7224 */ /* 0x000fe200078e000e */
[----:B------:R-:W-:Y:S06]  /*25ea0*/  BRA `(.L_x_3248) ;  /* 0xfffffe2000807947 */ /* 0x000fec000383ffff */
.L_x_2936:
[----:B0-----:R0:W2:Y:S02]  /*25eb0*/  SYNCS.PHASECHK.TRANS64.TRYWAIT P0, [R23+URZ+0x22800], R34 ;  /* 0x02280022170075a7 */ /* 0x0010a4000800017f */
[----:B--2---:R-:W-:Y:S05]  /*25ec0*/  @!P0 NANOSLEEP.SYNCS 0x989680 ;  /* 0x009896800000895d */ /* 0x004fea0003900000 */
[----:B------:R-:W2:Y:S02]  /*25ed0*/  @!P0 SYNCS.PHASECHK.TRANS64 P0, [R23+URZ+0x22800], R34 ;  /* 0x02280022170085a7 */ /* 0x000ea4000800007f */
[----:B--2---:R-:W-:Y:S05]  /*25ee0*/  @!P0 BRA `(.L_x_2936) ;  /* 0xfffffffc00f08947 */ /* 0x004fea000383ffff */
[----:B------:R-:W-:Y:S05]  /*25ef0*/  BRA `(.L_x_3249) ;  /* 0xfffffe2400747947 */ /* 0x000fea000383ffff */
.L_x_2944:
[----:B------:R-:W1:Y:S01]  /*25f00*/  LDC R39, c[0x0][0x3f4] ;  /* 0x0000fd00ff277b82 */ /* 0x000e620000000800 */
[----:B------:R-:W-:Y:S01]  /*25f10*/  BSSY B1, `(.L_x_3250) ;  /* 0x0000008000017945 */ /* 0x000fe20003800000 */
[----:B0-----:R-:W-:Y:S02]  /*25f20*/  IMAD.MOV.U32 R13, RZ, RZ, R26 ;  /* 0x000000ffff0d7224 */ /* 0x001fe400078e001a */
[----:B------:R-:W-:Y:S02]  /*25f30*/  IMAD.MOV.U32 R12, RZ, RZ, RZ ;  /* 0x000000ffff0c7224 */ /* 0x000fe400078e00ff */
[----:B------:R-:W-:Y:S02]  /*25f40*/  IMAD.MOV.U32 R11, RZ, RZ, 0x1c1f ;  /* 0x00001c1fff0b7424 */ /* 0x000fe400078e00ff */
[----:B------:R-:W-:-:S07]  /*25f50*/  IMAD.MOV.U32 R15, RZ, RZ, -0x1 ;  /* 0xffffffffff0f7424 */ /* 0x000fce00078e00ff */
[----:B-1----:R-:W-:Y:S05]  /*25f60*/  WARPSYNC.COLLECTIVE R15, `(.L_x_3251) ;  /* 0x000000000f087348 */ /* 0x002fea0003c00000 */
[----:B------:R0:W2:Y:S02]  /*25f70*/  SHFL.IDX P6, R14, R13, R12, R11 ;  /* 0x0000000c0d0e7389 */ /* 0x0000a400000c000b */
[----:B012---:R-:W-:Y:S01]  /*25f80*/  ENDCOLLECTIVE ;  /* 0x000000000000791b */ /* 0x007fe20003800000 */
.L_x_3251:
[----:B------:R-:W-:Y:S05]  /*25f90*/  BSYNC B1 ;  /* 0x0000000000017941 */ /* 0x000fea0003800000 */
.L_x_3250:
[----:B------:R-:W-:Y:S01]  /*25fa0*/  IMAD.MOV.U32 R13, RZ, RZ, R36 ;  /* 0x000000ffff0d7224 */ /* 0x000fe200078e0024 */
[----:B------:R-:W-:Y:S01]  /*25fb0*/  ISETP.GE.AND P0, PT, R18, R39, PT ;  /* 0x000000271200720c */ /* 0x000fe20003f06270 */
[----:B------:R-:W-:Y:S02]  /*25fc0*/  IMAD.MOV.U32 R12, RZ, RZ, RZ ;  /* 0x000000ffff0c7224 */ /* 0x000fe400078e00ff */
[----:B------:R-:W-:Y:S02]  /*25fd0*/  IMAD.MOV.U32 R11, RZ, RZ, 0x1c1f ;  /* 0x00001c1fff0b7424 */ /* 0x000fe400078e00ff */
[----:B------:R-:W-:Y:S02]  /*25fe0*/  IMAD.MOV.U32 R15, RZ, RZ, -0x1 ;  /* 0xffffffffff0f7424 */ /* 0x000fe400078e00ff */
[----:B------:R-:W-:Y:S02]  /*25ff0*/  IMAD.MOV.U32 R0, RZ, RZ, R14 ;  /* 0x000000ffff007224 */ /* 0x000fe400078e000e */
[----:B------:R-:W-:-:S07]  /*26000*/  IMAD R25, R203, R6, RZ ;  /* 0x00000006cb197224 */ /* 0x000fce00078e02ff */
[----:B------:R-:W-:Y:S05]  /*26010*/  WARPSYNC.COLLECTIVE R15, `(.L_x_3252) ;  /* 0x000000000f087348 */ /* 0x000fea0003c00000 */
[----:B------:R0:W1:Y:S02]  /*26020*/  SHFL.IDX P6, R14, R13, R12, R11 ;  /* 0x0000000c0d0e7389 */ /* 0x00006400000c000b */
[----:B01----:R-:W-:Y:S01]  /*26030*/  ENDCOLLECTIVE ;  /* 0x000000000000791b */ /* 0x003fe20003800000 */
.L_x_3252:
[----:B------:R-:W-:Y:S01]  /*26040*/  ISETP.GE.OR P1, PT, R40, R25, P0 ;  /* 0x000000192800720c */ /* 0x000fe20000726670 */
[----:B------:R-:W-:-:S12]  /*26050*/  IMAD.MOV.U32 R13, RZ, RZ, R24 ;  /* 0x000000ffff0d7224 */ /* 0x000fd800078e0018 */
[C---:B------:R-:W-:Y:S01]  /*26060*/  @!P1 IMAD.SHL.U32 R5, R18.reuse, 0x2, RZ ;  /* 0x0000000212059824 */ /* 0x040fe200078e00ff */
[----:B------:R-:W-:Y:S01]  /*26070*/  @!P1 SHF.L.U64.HI R7, R18, 0x1, R19 ;  /* 0x0000000112079819 */ /* 0x000fe20000010213 */
[----:B------:R-:W-:-:S07]  /*26080*/  IMAD.MOV.U32 R3, RZ, RZ, R14 ;  /* 0x000000ffff037224 */ /* 0x000fce00078e000e */
[----:B------:R-:W-:Y:S05]  /*26090*/  WARPSYNC.COLLECTIVE R15, `(.L_x_3253) ;  /* 0x000000000f087348 */ /* 0x000fea0003c00000 */
[----:B------:R0:W1:Y:S02]  /*260a0*/  SHFL.IDX P6, R14, R13, R12, R11 ;  /* 0x0000000c0d0e7389 */ /* 0x00006400000c000b */
[----:B01----:R-:W-:Y:S01]  /*260b0*/  ENDCOLLECTIVE ;  /* 0x000000000000791b */ /* 0x003fe20003800000 */
.L_x_3253:
[----:B------:R-:W-:-:S05]  /*260c0*/  @!P1 IADD3 R8, P2, R3, R5, RZ ;  /* 0x0000000503089210 */ /* 0x000fca0007f5e0ff */
[----:B------:R-:W-:Y:S02]  /*260d0*/  @!P1 IMAD.X R9, R0, 0x1, R7, P2 ;  /* 0x0000000100099824 */ /* 0x000fe400010e0607 */
[----:B------:R-:W-:Y:S02]  /*260e0*/  IMAD.MOV.U32 R13, RZ, RZ, R37 ;  /* 0x000000ffff0d7224 */ /* 0x000fe400078e0025 */
[----:B------:R-:W-:-:S07]  /*260f0*/  IMAD.MOV.U32 R4, RZ, RZ, R14 ;  /* 0x000000ffff047224 */ /* 0x000fce00078e000e */
[----:B------:R-:W-:Y:S05]  /*26100*/  WARPSYNC.COLLECTIVE R15, `(.L_x_3254) ;  /* 0x000000000f087348 */ /* 0x000fea0003c00000 */
[----:B------:R0:W1:Y:S02]  /*26110*/  SHFL.IDX P6, R14, R13, R12, R11 ;  /* 0x0000000c0d0e7389 */ /* 0x00006400000c000b */
[----:B01----:R-:W-:Y:S01]  /*26120*/  ENDCOLLECTIVE ;  /* 0x000000000000791b */ /* 0x003fe20003800000 */
.L_x_3254:
[----:B------:R-:W2:Y:S01]  /*26130*/  @!P1 LD.E.128 R8, desc[UR54][R8.64] ;  /* 0x0000003608089980 */ /* 0x000ea2000c101d00 */
[----:B------:R-:W-:-:S05]  /*26140*/  @!P1 IADD3 R14, P2, R14, R5, RZ ;  /* 0x000000050e0e9210 */ /* 0x000fca0007f5e0ff */
[----:B------:R-:W-:Y:S02]  /*26150*/  @!P1 IMAD.X R5, R4, 0x1, R7, P2 ;  /* 0x0000000104059824 */ /* 0x000fe400010e0607 */
[----:B------:R-:W-:-:S06]  /*26160*/  @!P1 IMAD.MOV.U32 R4, RZ, RZ, R14 ;  /* 0x000000ffff049224 */ /* 0x000fcc00078e000e */
[----:B------:R-:W5:Y:S01]  /*26170*/  @!P1 LD.E.128 R4, desc[UR54][R4.64] ;  /* 0x0000003604049980 */ /* 0x000f62000c101d00 */
[----:B------:R-:W-:Y:S01]  /*26180*/  CS2R R28, SRZ ;  /* 0x00000000001c7805 */ /* 0x000fe2000001ff00 */
[----:B------:R-:W-:Y:S01]  /*26190*/  IMAD.MOV.U32 R13, RZ, RZ, R26 ;  /* 0x000000ffff0d7224 */ /* 0x000fe200078e001a */
[----:B------:R-:W-:Y:S01]  /*261a0*/  CS2R R20, SRZ ;  /* 0x0000000000147805 */ /* 0x000fe2000001ff00 */
[----:B------:R-:W-:Y:S01]  /*261b0*/  IMAD.MOV.U32 R12, RZ, RZ, 0x1 ;  /* 0x00000001ff0c7424 */ /* 0x000fe200078e00ff */
[----:B------:R-:W-:Y:S02]  /*261c0*/  CS2R R30, SRZ ;  /* 0x00000000001e7805 */ /* 0x000fe4000001ff00 */
[----:B------:R-:W-:Y:S01]  /*261d0*/  CS2R R34, SRZ ;  /* 0x0000000000227805 */ /* 0x000fe2000001ff00 */
[----:B--2---:R-:W-:Y:S02]  /*261e0*/  @!P1 IMAD.MOV.U32 R29, RZ, RZ, R11 ;  /* 0x000000ffff1d9224 */ /* 0x004fe400078e000b */
[----:B------:R-:W-:-:S02]  /*261f0*/  IMAD.MOV.U32 R11, RZ, RZ, 0x1c1f ;  /* 0x00001c1fff0b7424 */ /* 0x000fc400078e00ff */
[----:B------:R-:W-:Y:S02]  /*26200*/  @!P1 IMAD.MOV.U32 R20, RZ, RZ, R8 ;  /* 0x000000ffff149224 */ /* 0x000fe400078e0008 */
[----:B------:R-:W-:-:S07]  /*26210*/  @!P1 IMAD.MOV.U32 R21, RZ, RZ, R9 ;  /* 0x000000ffff159224 */ /* 0x000fce00078e0009 */
[----:B-----5:R-:W-:Y:S05]  /*26220*/  WARPSYNC.COLLECTIVE R15, `(.L_x_3255) ;  /* 0x000000000f087348 */ /* 0x020fea0003c00000 */
[----:B------:R0:W1:Y:S02]  /*26230*/  SHFL.IDX P6, R14, R13, R12, R11 ;  /* 0x0000000c0d0e7389 */ /* 0x00006400000c000b */
[----:B01---5:R-:W-:Y:S01]  /*26240*/  ENDCOLLECTIVE ;  /* 0x000000000000791b */ /* 0x023fe20003800000 */
.L_x_3255:
[----:B------:R-:W-:Y:S02]  /*26250*/  IMAD.MOV.U32 R0, RZ, RZ, R20 ;  /* 0x000000ffff007224 */ /* 0x000fe400078e0014 */
[----:B------:R-:W-:Y:S02]  /*26260*/  IMAD.MOV.U32 R3, RZ, RZ, R21 ;  /* 0x000000ffff037224 */ /* 0x000fe400078e0015 */
[----:B------:R-:W-:Y:S01]  /*26270*/  @!P1 IMAD.MOV.U32 R28, RZ, RZ, R10 ;  /* 0x000000ffff1c9224 */ /* 0x000fe200078e000a */
[----:B------:R-:W-:Y:S01]  /*26280*/  PRMT R38, R38, 0x5410, R0 ;  /* 0x0000541026267816 */ /* 0x000fe20000000000 */
[----:B------:R-:W-:Y:S01]  /*26290*/  IMAD.MOV.U32 R9, RZ, RZ, R29 ;  /* 0x000000ffff097224 */ /* 0x000fe200078e001d */
[----:B------:R-:W-:Y:S01]  /*262a0*/  PRMT R48, R48, 0x5410, R3 ;  /* 0x0000541030307816 */ /* 0x000fe20000000003 */
[----:B------:R-:W-:Y:S02]  /*262b0*/  IMAD.MOV.U32 R8, RZ, RZ, R28 ;  /* 0x000000ffff087224 */ /* 0x000fe400078e001c */
[----:B------:R-:W-:-:S03]  /*262c0*/  IMAD.MOV.U32 R13, RZ, RZ, R36 ;  /* 0x000000ffff0d7224 */ /* 0x000fc600078e0024 */
[----:B------:R-:W-:Y:S01]  /*262d0*/  PRMT R38, R8, 0x7610, R38 ;  /* 0x0000761008267816 */ /* 0x000fe20000000026 */
[----:B------:R-:W-:Y:S01]  /*262e0*/  @!P1 IMAD.MOV.U32 R30, RZ, RZ, R4 ;  /* 0x000000ffff1e9224 */ /* 0x000fe200078e0004 */
[----:B------:R-:W-:Y:S01]  /*262f0*/  PRMT R36, R9, 0x7610, R36 ;  /* 0x0000761009247816 */ /* 0x000fe20000000024 */
[----:B------:R-:W-:Y:S02]  /*26300*/  @!P1 IMAD.MOV.U32 R31, RZ, RZ, R5 ;  /* 0x000000ffff1f9224 */ /* 0x000fe400078e0005 */
[----:B------:R-:W-:Y:S02]  /*26310*/  @!P1 IMAD.MOV.U32 R34, RZ, RZ, R6 ;  /* 0x000000ffff229224 */ /* 0x000fe400078e0006 */
[----:B------:R-:W-:Y:S02]  /*26320*/  @!P1 IMAD.MOV.U32 R35, RZ, RZ, R7 ;  /* 0x000000ffff239224 */ /* 0x000fe400078e0007 */
[----:B------:R-:W-:-:S07]  /*26330*/  IMAD.MOV.U32 R0, RZ, RZ, R14 ;  /* 0x000000ffff007224 */ /* 0x000fce00078e000e */
[----:B------:R-:W-:Y:S05]  /*26340*/  WARPSYNC.COLLECTIVE R15, `(.L_x_3256) ;  /* 0x000000000f087348 */ /* 0x000fea0003c00000 */
[----:B------:R0:W1:Y:S02]  /*26350*/  SHFL.IDX P6, R14, R13, R12, R11 ;  /* 0x0000000c0d0e7389 */ /* 0x00006400000c000b */
[----:B01----:R-:W-:Y:S01]  /*26360*/  ENDCOLLECTIVE ;  /* 0x000000000000791b */ /* 0x003fe20003800000 */
.L_x_3256:
[----:B------:R-:W-:Y:S02]  /*26370*/  IMAD.MOV.U32 R4, RZ, RZ, R30 ;  /* 0x000000ffff047224 */ /* 0x000fe400078e001e */
[----:B------:R-:W-:Y:S02]  /*26380*/  IMAD.MOV.U32 R5, RZ, RZ, R31 ;  /* 0x000000ffff057224 */ /* 0x000fe400078e001f */
[----:B------:R-:W-:Y:S02]  /*26390*/  IMAD.MOV.U32 R6, RZ, RZ, R34 ;  /* 0x000000ffff067224 */ /* 0x000fe400078e0022 */
[----:B------:R-:W-:Y:S01]  /*263a0*/  IMAD.MOV.U32 R7, RZ, RZ, R35 ;  /* 0x000000ffff077224 */ /* 0x000fe200078e0023 */
[----:B------:R-:W-:Y:S02]  /*263b0*/  PRMT R41, R4, 0x5410, R5 ;  /* 0x0000541004297816 */ /* 0x000fe40000000005 */
[----:B------:R-:W-:Y:S02]  /*263c0*/  CS2R R4, SRZ ;  /* 0x0000000000047805 */ /* 0x000fe4000001ff00 */
[----:B------:R-:W-:Y:S01]  /*263d0*/  PRMT R45, R7, 0x5410, R6 ;  /* 0x00005410072d7816 */ /* 0x000fe20000000006 */
[----:B------:R-:W-:-:S02]  /*263e0*/  IMAD.MOV.U32 R13, RZ, RZ, R24 ;  /* 0x000000ffff0d7224 */ /* 0x000fc400078e0018 */
[----:B------:R-:W-:-:S07]  /*263f0*/  IMAD.MOV.U32 R3, RZ, RZ, R14 ;  /* 0x000000ffff037224 */ /* 0x000fce00078e000e */
[----:B------:R-:W-:Y:S05]  /*26400*/  WARPSYNC.COLLECTIVE R15, `(.L_x_3257) ;  /* 0x000000000f087348 */ /* 0x000fea0003c00000 */
[----:B------:R0:W1:Y:S02]  /*26410*/  SHFL.IDX P6, R14, R13, R12, R11 ;  /* 0x0000000c0d0e7389 */ /* 0x00006400000c000b */
[----:B01----:R-:W-:Y:S01]  /*26420*/  ENDCOLLECTIVE ;  /* 0x000000000000791b */ /* 0x003fe20003800000 */
.L_x_3257:
[----:B------:R-:W-:Y:S02]  /*26430*/  IMAD.MOV.U32 R13, RZ, RZ, R37 ;  /* 0x000000ffff0d7224 */ /* 0x000fe400078e0025 */
[----:B------:R-:W-:-:S07]  /*26440*/  IMAD.MOV.U32 R24, RZ, RZ, R14 ;  /* 0x000000ffff187224 */ /* 0x000fce00078e000e */
[----:B------:R-:W-:Y:S05]  /*26450*/  WARPSYNC.COLLECTIVE R15, `(.L_x_3258) ;  /* 0x000000000f087348 */ /* 0x000fea0003c00000 */
[----:B------:R0:W1:Y:S02]  /*26460*/  SHFL.IDX P6, R14, R13, R12, R11 ;  /* 0x0000000c0d0e7389 */ /* 0x00006400000c000b */
[----:B01----:R-:W-:Y:S01]  /*26470*/  ENDCOLLECTIVE ;  /* 0x000000000000791b */ /* 0x003fe20003800000 */
.L_x_3258:
[----:B------:R-:W-:Y:S05]  /*26480*/  BRA `(.L_x_3259) ;  /* 0xfffffe3000807947 */ /* 0x000fea000383ffff */
.L_x_2948:
[----:B0-----:R0:W1:Y:S02]  /*26490*/  SYNCS.PHASECHK.TRANS64.TRYWAIT P1, [R23+URZ+0x22800], R12 ;  /* 0x0228000c170075a7 */ /* 0x001064000802017f */
[----:B-1----:R-:W-:Y:S05]  /*264a0*/  @!P1 NANOSLEEP.SYNCS 0x989680 ;  /* 0x009896800000995d */ /* 0x002fea0003900000 */
[----:B------:R-:W1:Y:S02]  /*264b0*/  @!P1 SYNCS.PHASECHK.TRANS64 P1, [R23+URZ+0x22800], R12 ;  /* 0x0228000c170095a7 */ /* 0x000e64000802007f */
[----:B-1----:R-:W-:Y:S05]  /*264c0*/  @!P1 BRA `(.L_x_2948) ;  /* 0xfffffffc00f09947 */ /* 0x002fea000383ffff */
[----:B------:R-:W-:Y:S05]  /*264d0*/  BRA `(.L_x_3260) ;  /* 0xfffffe3400247947 */ /* 0x000fea000383ffff */
.L_x_2954:
[----:B--2---:R2:W3:Y:S02]  /*264e0*/  SYNCS.PHASECHK.TRANS64.TRYWAIT P0, [R0+URZ+0x22830], R73 ;  /* 0x02283049000075a7 */ /* 0x0044e4000800017f */
[----:B---3--:R-:W-:Y:S05]  /*264f0*/  @!P0 NANOSLEEP.SYNCS 0x989680 ;  /* 0x009896800000895d */ /* 0x008fea0003900000 */
[----:B------:R-:W3:Y:S02]  /*26500*/  @!P0 SYNCS.PHASECHK.TRANS64 P0, [R0+URZ+0x22830], R73 ;  /* 0x02283049000085a7 */ /* 0x000ee4000800007f */
[----:B---3--:R-:W-:Y:S05]  /*26510*/  @!P0 BRA `(.L_x_2954) ;  /* 0xfffffffc00f08947 */ /* 0x008fea000383ffff */
[----:B------:R-:W-:Y:S05]  /*26520*/  BRA `(.L_x_2953) ;  /* 0xfffffe4000fc7947 */ /* 0x000fea000383ffff */
.L_x_2968:
[----:B-1----:R1:W2:Y:S02]  /*26530*/  SYNCS.PHASECHK.TRANS64.TRYWAIT P0, [R0+URZ+0x22850], R73 ;  /* 0x02285049000075a7 */ /* 0x0022a4000800017f */
[----:B--2---:R-:W-:Y:S05]  /*26540*/  @!P0 NANOSLEEP.SYNCS 0x989680 ;  /* 0x009896800000895d */ /* 0x004fea0003900000 */
[----:B------:R-:W2:Y:S02]  /*26550*/  @!P0 SYNCS.PHASECHK.TRANS64 P0, [R0+URZ+0x22850], R73 ;  /* 0x02285049000085a7 */ /* 0x000ea4000800007f */
[----:B--2---:R-:W-:Y:S05]  /*26560*/  @!P0 BRA `(.L_x_2968) ;  /* 0xfffffffc00f08947 */ /* 0x004fea000383ffff */
[----:B------:R-:W-:Y:S05]  /*26570*/  BRA `(.L_x_2967) ;  /* 0xfffffe6c00687947 */ /* 0x000fea000383ffff */
.L_x_2978:
[----:B-1----:R1:W2:Y:S02]  /*26580*/  SYNCS.PHASECHK.TRANS64.TRYWAIT P0, [R9+URZ+0x22830], R20 ;  /* 0x02283014090075a7 */ /* 0x0022a4000800017f */
[----:B--2---:R-:W-:Y:S05]  /*26590*/  @!P0 NANOSLEEP.SYNCS 0x989680 ;  /* 0x009896800000895d */ /* 0x004fea0003900000 */
[----:B------:R-:W2:Y:S02]  /*265a0*/  @!P0 SYNCS.PHASECHK.TRANS64 P0, [R9+URZ+0x22830], R20 ;  /* 0x02283014090085a7 */ /* 0x000ea4000800007f */
[----:B--2---:R-:W-:Y:S05]  /*265b0*/  @!P0 BRA `(.L_x_2978) ;  /* 0xfffffffc00f08947 */ /* 0x004fea000383ffff */
[----:B------:R-:W-:Y:S05]  /*265c0*/  BRA `(.L_x_2977) ;  /* 0xfffffe74006c7947 */ /* 0x000fea000383ffff */
.L_x_2992:
[----:B---3--:R3:W4:Y:S02]  /*265d0*/  SYNCS.PHASECHK.TRANS64.TRYWAIT P0, [R9+URZ+0x22850], R20 ;  /* 0x02285014090075a7 */ /* 0x008724000800017f */
[----:B----4-:R-:W-:Y:S05]  /*265e0*/  @!P0 NANOSLEEP.SYNCS 0x989680 ;  /* 0x009896800000895d */ /* 0x010fea0003900000 */
[----:B------:R-:W4:Y:S02]  /*265f0*/  @!P0 SYNCS.PHASECHK.TRANS64 P0, [R9+URZ+0x22850], R20 ;  /* 0x02285014090085a7 */ /* 0x000f24000800007f */
[----:B----4-:R-:W-:Y:S05]  /*26600*/  @!P0 BRA `(.L_x_2992) ;  /* 0xfffffffc00f08947 */ /* 0x010fea000383ffff */
[----:B------:R-:W-:Y:S05]  /*26610*/  BRA `(.L_x_2991) ;  /* 0xfffffea800087947 */ /* 0x000fea000383ffff */
.L_x_3003:
[----:B-1----:R1:W3:Y:S02]  /*26620*/  SYNCS.PHASECHK.TRANS64.TRYWAIT P1, [R0+URZ+0x22830], R9 ;  /* 0x02283009000075a7 */ /* 0x0022e4000802017f */
[----:B---3--:R-:W-:Y:S05]  /*26630*/  @!P1 NANOSLEEP.SYNCS 0x989680 ;  /* 0x009896800000995d */ /* 0x008fea0003900000 */
[----:B------:R-:W3:Y:S02]  /*26640*/  @!P1 SYNCS.PHASECHK.TRANS64 P1, [R0+URZ+0x22830], R9 ;  /* 0x02283009000095a7 */ /* 0x000ee4000802007f */
[----:B---3--:R-:W-:Y:S05]  /*26650*/  @!P1 BRA `(.L_x_3003) ;  /* 0xfffffffc00f09947 */ /* 0x008fea000383ffff */
[----:B------:R-:W-:Y:S05]  /*26660*/  BRA `(.L_x_3002) ;  /* 0xfffffeb0001c7947 */ /* 0x000fea000383ffff */
.L_x_3009:
[----:B-1----:R1:W2:Y:S02]  /*26670*/  SYNCS.PHASECHK.TRANS64.TRYWAIT P1, [R0+URZ+0x22850], R9 ;  /* 0x02285009000075a7 */ /* 0x0022a4000802017f */
[----:B--2---:R-:W-:Y:S05]  /*26680*/  @!P1 NANOSLEEP.SYNCS 0x989680 ;  /* 0x009896800000995d */ /* 0x004fea0003900000 */
[----:B------:R-:W2:Y:S02]  /*26690*/  @!P1 SYNCS.PHASECHK.TRANS64 P1, [R0+URZ+0x22850], R9 ;  /* 0x02285009000095a7 */ /* 0x000ea4000802007f */
[----:B--2---:R-:W-:Y:S05]  /*266a0*/  @!P1 BRA `(.L_x_3009) ;  /* 0xfffffffc00f09947 */ /* 0x004fea000383ffff */
[----:B------:R-:W-:Y:S05]  /*266b0*/  BRA `(.L_x_3008) ;  /* 0xfffffed0000c7947 */ /* 0x000fea000383ffff */
.L_x_3016:
[----:B-1----:R1:W3:Y:S02]  /*266c0*/  SYNCS.PHASECHK.TRANS64.TRYWAIT P0, [R9+URZ+0x22830], R20 ;  /* 0x02283014090075a7 */ /* 0x0022e4000800017f */
[----:B---3--:R-:W-:Y:S05]  /*266d0*/  @!P0 NANOSLEEP.SYNCS 0x989680 ;  /* 0x009896800000895d */ /* 0x008fea0003900000 */
[----:B------:R-:W3:Y:S02]  /*266e0*/  @!P0 SYNCS.PHASECHK.TRANS64 P0, [R9+URZ+0x22830], R20 ;  /* 0x02283014090085a7 */ /* 0x000ee4000800007f */
[----:B---3--:R-:W-:Y:S05]  /*266f0*/  @!P0 BRA `(.L_x_3016) ;  /* 0xfffffffc00f08947 */ /* 0x008fea000383ffff */
[----:B------:R-:W-:Y:S05]  /*26700*/  BRA `(.L_x_3015) ;  /* 0xfffffed400607947 */ /* 0x000fea000383ffff */
.L_x_3030:
[----:B-1----:R1:W3:Y:S02]  /*26710*/  SYNCS.PHASECHK.TRANS64.TRYWAIT P0, [R9+URZ+0x22850], R20 ;  /* 0x02285014090075a7 */ /* 0x0022e4000800017f */
[----:B---3--:R-:W-:Y:S05]  /*26720*/  @!P0 NANOSLEEP.SYNCS 0x989680 ;  /* 0x009896800000895d */ /* 0x008fea0003900000 */
[----:B------:R-:W3:Y:S02]  /*26730*/  @!P0 SYNCS.PHASECHK.TRANS64 P0, [R9+URZ+0x22850], R20 ;  /* 0x02285014090085a7 */ /* 0x000ee4000800007f */
[----:B---3--:R-:W-:Y:S05]  /*26740*/  @!P0 BRA `(.L_x_3030) ;  /* 0xfffffffc00f08947 */ /* 0x008fea000383ffff */
[----:B------:R-:W-:Y:S05]  /*26750*/  BRA `(.L_x_3029) ;  /* 0xffffff0400fc7947 */ /* 0x000fea000383ffff */
.L_x_3037:
[----:B------:R-:W-:Y:S02]  /*26760*/  IMAD.MOV.U32 R13, RZ, RZ, R48 ;  /* 0x000000ffff0d7224 */ /* 0x000fe400078e0030 */
[----:B------:R-:W-:Y:S02]  /*26770*/  IMAD.MOV.U32 R12, RZ, RZ, RZ ;  /* 0x000000ffff0c7224 */ /* 0x000fe400078e00ff */
[----:B------:R-:W-:Y:S02]  /*26780*/  IMAD.MOV.U32 R11, RZ, RZ, 0x181f ;  /* 0x0000181fff0b7424 */ /* 0x000fe400078e00ff */
[----:B------:R-:W-:-:S07]  /*26790*/  IMAD.MOV.U32 R15, RZ, RZ, -0x1 ;  /* 0xffffffffff0f7424 */ /* 0x000fce00078e00ff */
[----:B-----5:R-:W-:Y:S05]  /*267a0*/  WARPSYNC.COLLECTIVE R15, `(.L_x_3261) ;  /* 0x000000000f087348 */ /* 0x020fea0003c00000 */
[----:B------:R0:W1:Y:S02]  /*267b0*/  SHFL.IDX P6, R14, R13, R12, R11 ;  /* 0x0000000c0d0e7389 */ /* 0x00006400000c000b */
[----:B01---5:R-:W-:Y:S01]  /*267c0*/  ENDCOLLECTIVE ;  /* 0x000000000000791b */ /* 0x023fe20003800000 */
.L_x_3261:
[----:B------:R-:W-:Y:S02]  /*267d0*/  IMAD.MOV.U32 R13, RZ, RZ, R21 ;  /* 0x000000ffff0d7224 */ /* 0x000fe400078e0015 */
[----:B------:R-:W-:-:S07]  /*267e0*/  IMAD.MOV.U32 R20, RZ, RZ, R14 ;  /* 0x000000ffff147224 */ /* 0x000fce00078e000e */
[----:B------:R-:W-:Y:S05]  /*267f0*/  WARPSYNC.COLLECTIVE R15, `(.L_x_3262) ;  /* 0x000000000f087348 */ /* 0x000fea0003c00000 */
[----:B------:R0:W1:Y:S02]  /*26800*/  SHFL.IDX P6, R14, R13, R12, R11 ;  /* 0x0000000c0d0e7389 */ /* 0x00006400000c000b */
[----:B01----:R-:W-:Y:S01]  /*26810*/  ENDCOLLECTIVE ;  /* 0x000000000000791b */ /* 0x003fe20003800000 */
.L_x_3262:
[----:B------:R-:W-:Y:S05]  /*26820*/  BRA `(.L_x_3263) ;  /* 0xffffff3000487947 */ /* 0x000fea000383ffff */
.L_x_3040:
        /* <DEDUP_REMOVED lines=8> */
.L_x_3265:
[----:B------:R-:W-:Y:S05]  /*268b0*/  BSYNC B1 ;  /* 0x0000000000017941 */ /* 0x000fea0003800000 */
.L_x_3264:
        /* <DEDUP_REMOVED lines=8> */
.L_x_3266:
[----:B------:R-:W-:Y:S05]  /*26940*/  BRA `(.L_x_3267) ;  /* 0xffffff3000907947 */ /* 0x000fea000383ffff */
.L_x_3043:
[----:B------:R-:W-:Y:S01]  /*26950*/  BSSY B1, `(.L_x_3268) ;  /* 0x0000008000017945 */ /* 0x000fe20003800000 */
[----:B------:R-:W-:Y:S02]  /*26960*/  IMAD.MOV.U32 R13, RZ, RZ, R48 ;  /* 0x000000ffff0d7224 */ /* 0x000fe400078e0030 */
[----:B------:R-:W-:Y:S02]  /*26970*/  IMAD.MOV.U32 R12, RZ, RZ, 0x2 ;  /* 0x00000002ff0c7424 */ /* 0x000fe400078e00ff */
[----:B---3--:R-:W-:Y:S02]  /*26980*/  IMAD.MOV.U32 R11, RZ, RZ, 0x181f ;  /* 0x0000181fff0b7424 */ /* 0x008fe400078e00ff */
[----:B------:R-:W-:-:S07]  /*26990*/  IMAD.MOV.U32 R15, RZ, RZ, -0x1 ;  /* 0xffffffffff0f7424 */ /* 0x000fce00078e00ff */
[----:B012-45:R-:W-:Y:S05]  /*269a0*/  WARPSYNC.COLLECTIVE R15, `(.L_x_3269) ;  /* 0x000000000f087348 */ /* 0x037fea0003c00000 */
[----:B--2---:R2:W3:Y:S02]  /*269b0*/  SHFL.IDX P6, R14, R13, R12, R11 ;  /* 0x0000000c0d0e7389 */ /* 0x0044e400000c000b */
[----:B012345:R-:W-:Y:S01]  /*269c0*/  ENDCOLLECTIVE ;  /* 0x000000000000791b */ /* 0x03ffe20003800000 */
.L_x_3269:
[----:B------:R-:W-:Y:S05]  /*269d0*/  BSYNC B1 ;  /* 0x0000000000017941 */ /* 0x000fea0003800000 */
.L_x_3268:
        /* <DEDUP_REMOVED lines=8> */
.L_x_3270:
[----:B------:R-:W-:Y:S05]  /*26a60*/  BRA `(.L_x_3271) ;  /* 0xffffff3000d87947 */ /* 0x000fea000383ffff */
.L_x_3046:
[----:B------:R-:W-:Y:S01]  /*26a70*/  BSSY B1, `(.L_x_3272) ;  /* 0x0000008000017945 */ /* 0x000fe20003800000 */
[----:B------:R-:W-:Y:S02]  /*26a80*/  IMAD.MOV.U32 R13, RZ, RZ, R48 ;  /* 0x000000ffff0d7224 */ /* 0x000fe400078e0030 */
[----:B------:R-:W-:Y:S02]  /*26a90*/  IMAD.MOV.U32 R12, RZ, RZ, 0x3 ;  /* 0x00000003ff0c7424 */ /* 0x000fe400078e00ff */
[----:B0--3--:R-:W-:Y:S02]  /*26aa0*/  IMAD.MOV.U32 R11, RZ, RZ, 0x181f ;  /* 0x0000181fff0b7424 */ /* 0x009fe400078e00ff */
[----:B------:R-:W-:-:S07]  /*26ab0*/  IMAD.MOV.U32 R15, RZ, RZ, -0x1 ;  /* 0xffffffffff0f7424 */ /* 0x000fce00078e00ff */
[----:B-12-45:R-:W-:Y:S05]  /*26ac0*/  WARPSYNC.COLLECTIVE R15, `(.L_x_3273) ;  /* 0x000000000f087348 */ /* 0x036fea0003c00000 */
[----:B--2---:R0:W2:Y:S02]  /*26ad0*/  SHFL.IDX P6, R14, R13, R12, R11 ;  /* 0x0000000c0d0e7389 */ /* 0x0040a400000c000b */
[----:B012-45:R-:W-:Y:S01]  /*26ae0*/  ENDCOLLECTIVE ;  /* 0x000000000000791b */ /* 0x037fe20003800000 */
.L_x_3273:
[----:B------:R-:W-:Y:S05]  /*26af0*/  BSYNC B1 ;  /* 0x0000000000017941 */ /* 0x000fea0003800000 */
.L_x_3272:
        /* <DEDUP_REMOVED lines=8> */
.L_x_3274:
[----:B------:R-:W-:Y:S05]  /*26b80*/  BRA `(.L_x_3275) ;  /* 0xffffff3400207947 */ /* 0x000fea000383ffff */
.L_x_3048:
[----:B------:R-:W-:Y:S02]  /*26b90*/  IMAD.MOV.U32 R13, RZ, RZ, R10 ;  /* 0x000000ffff0d7224 */ /* 0x000fe400078e000a */
[----:B------:R-:W-:Y:S02]  /*26ba0*/  IMAD.MOV.U32 R12, RZ, RZ, RZ ;  /* 0x000000ffff0c7224 */ /* 0x000fe400078e00ff */
[----:B------:R-:W-:Y:S02]  /*26bb0*/  IMAD.MOV.U32 R11, RZ, RZ, 0x1c1f ;  /* 0x00001c1fff0b7424 */ /* 0x000fe400078e00ff */
[----:B------:R-:W-:-:S07]  /*26bc0*/  IMAD.MOV.U32 R15, RZ, RZ, -0x1 ;  /* 0xffffffffff0f7424 */ /* 0x000fce00078e00ff */
[----:B------:R-:W-:Y:S05]  /*26bd0*/  WARPSYNC.COLLECTIVE R15, `(.L_x_3276) ;  /* 0x000000000f087348 */ /* 0x000fea0003c00000 */
[----:B------:R0:W1:Y:S02]  /*26be0*/  SHFL.IDX P6, R14, R13, R12, R11 ;  /* 0x0000000c0d0e7389 */ /* 0x00006400000c000b */
[----:B01----:R-:W-:Y:S01]  /*26bf0*/  ENDCOLLECTIVE ;  /* 0x000000000000791b */ /* 0x003fe20003800000 */
.L_x_3276:
[----:B------:R-:W-:Y:S02]  /*26c00*/  IMAD.MOV.U32 R13, RZ, RZ, R3 ;  /* 0x000000ffff0d7224 */ /* 0x000fe400078e0003 */
[----:B------:R-:W-:-:S07]  /*26c10*/  IMAD.MOV.U32 R48, RZ, RZ, R14 ;  /* 0x000000ffff307224 */ /* 0x000fce00078e000e */
[----:B------:R-:W-:Y:S05]  /*26c20*/  WARPSYNC.COLLECTIVE R15, `(.L_x_3277) ;  /* 0x000000000f087348 */ /* 0x000fea0003c00000 */
[----:B------:R0:W1:Y:S02]  /*26c30*/  SHFL.IDX P6, R14, R13, R12, R11 ;  /* 0x0000000c0d0e7389 */ /* 0x00006400000c000b */
[----:B01----:R-:W-:Y:S01]  /*26c40*/  ENDCOLLECTIVE ;  /* 0x000000000000791b */ /* 0x003fe20003800000 */
.L_x_3277:
[----:B------:R-:W-:Y:S01]  /*26c50*/  IMAD.MOV.U32 R11, RZ, RZ, R14 ;  /* 0x000000ffff0b7224 */ /* 0x000fe200078e000e */
[----:B------:R-:W-:Y:S06]  /*26c60*/  BRA `(.L_x_3278) ;  /* 0xffffff3800207947 */ /* 0x000fec000383ffff */
.L_x_3051:
        /* <DEDUP_REMOVED lines=8> */
.L_x_3280:
[----:B------:R-:W-:Y:S05]  /*26cf0*/  BSYNC B1 ;  /* 0x0000000000017941 */ /* 0x000fea0003800000 */
.L_x_3279:
        /* <DEDUP_REMOVED lines=8> */
.L_x_3281:
[----:B------:R-:W-:Y:S01]  /*26d80*/  IMAD.MOV.U32 R3, RZ, RZ, R14 ;  /* 0x000000ffff037224 */ /* 0x000fe200078e000e */
[----:B------:R-:W-:Y:S06]  /*26d90*/  BRA `(.L_x_3282) ;  /* 0xffffff4400707947 */ /* 0x000fec000383ffff */
.L_x_3055:
[----:B------:R-:W-:Y:S02]  /*26da0*/  IMAD.MOV.U32 R13, RZ, RZ, R20 ;  /* 0x000000ffff0d7224 */ /* 0x000fe400078e0014 */
[----:B------:R-:W-:Y:S02]  /*26db0*/  IMAD.MOV.U32 R12, RZ, RZ, RZ ;  /* 0x000000ffff0c7224 */ /* 0x000fe400078e00ff */
[----:B------:R-:W-:Y:S02]  /*26dc0*/  IMAD.MOV.U32 R11, RZ, RZ, 0x181f ;  /* 0x0000181fff0b7424 */ /* 0x000fe400078e00ff */
[----:B------:R-:W-:-:S07]  /*26dd0*/  IMAD.MOV.U32 R15, RZ, RZ, -0x1 ;  /* 0xffffffffff0f7424 */ /* 0x000fce00078e00ff */
[----:B--2---:R-:W-:Y:S05]  /*26de0*/  WARPSYNC.COLLECTIVE R15, `(.L_x_3283) ;  /* 0x000000000f087348 */ /* 0x004fea0003c00000 */
[----:B------:R0:W1:Y:S02]  /*26df0*/  SHFL.IDX P6, R14, R13, R12, R11 ;  /* 0x0000000c0d0e7389 */ /* 0x00006400000c000b */
[----:B012---:R-:W-:Y:S01]  /*26e00*/  ENDCOLLECTIVE ;  /* 0x000000000000791b */ /* 0x007fe20003800000 */
.L_x_3283:
[----:B------:R-:W-:Y:S02]  /*26e10*/  IMAD.MOV.U32 R13, RZ, RZ, R3 ;  /* 0x000000ffff0d7224 */ /* 0x000fe400078e0003 */
[----:B------:R-:W-:-:S07]  /*26e20*/  IMAD.MOV.U32 R0, RZ, RZ, R14 ;  /* 0x000000ffff007224 */ /* 0x000fce00078e000e */
[----:B------:R-:W-:Y:S05]  /*26e30*/  WARPSYNC.COLLECTIVE R15, `(.L_x_3284) ;  /* 0x000000000f087348 */ /* 0x000fea0003c00000 */
[----:B------:R0:W1:Y:S02]  /*26e40*/  SHFL.IDX P6, R14, R13, R12, R11 ;  /* 0x0000000c0d0e7389 */ /* 0x00006400000c000b */
[----:B01----:R-:W-:Y:S01]  /*26e50*/  ENDCOLLECTIVE ;  /* 0x000000000000791b */ /* 0x003fe20003800000 */
.L_x_3284:
[----:B------:R-:W-:Y:S05]  /*26e60*/  BRA `(.L_x_3285) ;  /* 0xffffff5800e87947 */ /* 0x000fea000383ffff */
.L_x_3058:
        /* <DEDUP_REMOVED lines=8> */
.L_x_3287:
[----:B------:R-:W-:Y:S05]  /*26ef0*/  BSYNC B1 ;  /* 0x0000000000017941 */ /* 0x000fea0003800000 */
.L_x_3286:
        /* <DEDUP_REMOVED lines=8> */
.L_x_3288:
[----:B------:R-:W-:Y:S05]  /*26f80*/  BRA `(.L_x_3289) ;  /* 0xffffff5c00347947 */ /* 0x000fea000383ffff */
.L_x_3061:
        /* <DEDUP_REMOVED lines=8> */
.L_x_3291:
[----:B------:R-:W-:Y:S05]  /*27010*/  BSYNC B1 ;  /* 0x0000000000017941 */ /* 0x000fea0003800000 */
.L_x_3290:
        /* <DEDUP_REMOVED lines=8> */
.L_x_3292:
[----:B------:R-:W-:Y:S05]  /*270a0*/  BRA `(.L_x_3293) ;  /* 0xffffff5c007c7947 */ /* 0x000fea000383ffff */
.L_x_3064:
        /* <DEDUP_REMOVED lines=8> */
.L_x_3295:
[----:B------:R-:W-:Y:S05]  /*27130*/  BSYNC B1 ;  /* 0x0000000000017941 */ /* 0x000fea0003800000 */
.L_x_3294:
        /* <DEDUP_REMOVED lines=8> */
.L_x_3296:
[----:B------:R-:W-:Y:S05]  /*271c0*/  BRA `(.L_x_3297) ;  /* 0xffffff5c00c47947 */ /* 0x000fea000383ffff */
.L_x_3091:
[----:B------:R-:W0:Y:S01]  /*271d0*/  S2R R12, SR_TID.X ;  /* 0x00000000000c7919 */ /* 0x000e220000002100 */
[----:B------:R-:W-:Y:S01]  /*271e0*/  BSSY B1, `(.L_x_3298) ;  /* 0x000000a000017945 */ /* 0x000fe20003800000 */
[----:B------:R-:W-:Y:S02]  /*271f0*/  IMAD.MOV.U32 R11, RZ, RZ, 0x1f ;  /* 0x0000001fff0b7424 */ /* 0x000fe400078e00ff */
[----:B------:R-:W-:Y:S01]  /*27200*/  IMAD.MOV.U32 R15, RZ, RZ, -0x1 ;  /* 0xffffffffff0f7424 */ /* 0x000fe200078e00ff */
[----:B0-----:R-:W-:-:S04]  /*27210*/  SHF.R.U32.HI R12, RZ, 0x5, R12 ;  /* 0x00000005ff0c7819 */ /* 0x001fc8000001160c */
[----:B------:R-:W-:-:S05]  /*27220*/  LOP3.LUT R12, R12, 0x3, RZ, 0xc0, !PT ;  /* 0x000000030c0c7812 */ /* 0x000fca00078ec0ff */
[----:B------:R-:W-:Y:S02]  /*27230*/  IMAD.MOV.U32 R13, RZ, RZ, R12 ;  /* 0x000000ffff0d7224 */ /* 0x000fe400078e000c */
[----:B------:R-:W-:-:S07]  /*27240*/  IMAD.MOV.U32 R12, RZ, RZ, RZ ;  /* 0x000000ffff0c7224 */ /* 0x000fce00078e00ff */
[----:B------:R-:W-:Y:S05]  /*27250*/  WARPSYNC.COLLECTIVE R15, `(.L_x_3299) ;  /* 0x000000000f087348 */ /* 0x000fea0003c00000 */
[----:B------:R0:W1:Y:S02]  /*27260*/  SHFL.IDX P6, R14, R13, R12, R11 ;  /* 0x0000000c0d0e7389 */ /* 0x00006400000c000b */
[----:B01----:R-:W-:Y:S01]  /*27270*/  ENDCOLLECTIVE ;  /* 0x000000000000791b */ /* 0x003fe20003800000 */
.L_x_3299:
[----:B------:R-:W-:Y:S05]  /*27280*/  BSYNC B1 ;  /* 0x0000000000017941 */ /* 0x000fea0003800000 */
.L_x_3298:
[----:B------:R-:W-:Y:S05]  /*27290*/  BRA `(.L_x_3300) ;  /* 0xffffff7c00b47947 */ /* 0x000fea000383ffff */
.L_x_3093:
[----:B------:R-:W-:Y:S01]  /*272a0*/  BSSY B1, `(.L_x_3301) ;  /* 0x0000006000017945 */ /* 0x000fe20003800000 */
[----:B------:R-:W-:-:S07]  /*272b0*/  IMAD.MOV.U32 R15, RZ, RZ, -0x1 ;  /* 0xffffffffff0f7424 */ /* 0x000fce00078e00ff */
[----:B0-----:R-:W-:Y:S05]  /*272c0*/  WARPSYNC.COLLECTIVE R15, `(.L_x_3302) ;  /* 0x000000000f0c7348 */ /* 0x001fea0003c00000 */
[----:B------:R-:W-:Y:S02]  /*272d0*/  ELECT P6, UR62, PT ;  /* 0x00000000003e782f */ /* 0x000fe400038c0000 */
[----:B------:R-:W-:Y:S01]  /*272e0*/  MOV R14, UR62 ;  /* 0x0000003e000e7c02 */ /* 0x000fe20008000f00 */
[----:B0-----:R-:W-:Y:S10]  /*272f0*/  ENDCOLLECTIVE ;  /* 0x000000000000791b */ /* 0x001ff40003800000 */
.L_x_3302:
[----:B------:R-:W-:Y:S05]  /*27300*/  BSYNC B1 ;  /* 0x0000000000017941 */ /* 0x000fea0003800000 */
.L_x_3301:
[----:B------:R-:W-:Y:S05]  /*27310*/  BRA `(.L_x_3092) ;  /* 0xffffff7c00ac7947 */ /* 0x000fea000383ffff */
.L_x_3095:
[----:B0-----:R0:W1:Y:S02]  /*27320*/  SYNCS.PHASECHK.TRANS64.TRYWAIT P0, [R17+URZ+0x22820], R10 ;  /* 0x0228200a110075a7 */ /* 0x001064000800017f */
[----:B-1----:R-:W-:Y:S05]  /*27330*/  @!P0 NANOSLEEP.SYNCS 0x989680 ;  /* 0x009896800000895d */ /* 0x002fea0003900000 */
[----:B------:R-:W1:Y:S02]  /*27340*/  @!P0 SYNCS.PHASECHK.TRANS64 P0, [R17+URZ+0x22820], R10 ;  /* 0x0228200a110085a7 */ /* 0x000e64000800007f */
[----:B-1----:R-:W-:Y:S05]  /*27350*/  @!P0 BRA `(.L_x_3095) ;  /* 0xfffffffc00f08947 */ /* 0x002fea000383ffff */
[----:B------:R-:W-:Y:S05]  /*27360*/  BRA `(.L_x_3303) ;  /* 0xffffff7c00bc7947 */ /* 0x000fea000383ffff */
.L_x_3099:
[----:B0-----:R0:W1:Y:S02]  /*27370*/  SYNCS.PHASECHK.TRANS64.TRYWAIT P0, [R12+URZ+0x228a0], R10 ;  /* 0x0228a00a0c0075a7 */ /* 0x001064000800017f */
[----:B-1----:R-:W-:Y:S05]  /*27380*/  @!P0 NANOSLEEP.SYNCS 0x989680 ;  /* 0x009896800000895d */ /* 0x002fea0003900000 */
[----:B------:R-:W1:Y:S02]  /*27390*/  @!P0 SYNCS.PHASECHK.TRANS64 P0, [R12+URZ+0x228a0], R10 ;  /* 0x0228a00a0c0085a7 */ /* 0x000e64000800007f */
[----:B-1----:R-:W-:Y:S05]  /*273a0*/  @!P0 BRA `(.L_x_3099) ;  /* 0xfffffffc00f08947 */ /* 0x002fea000383ffff */
[----:B------:R-:W-:Y:S05]  /*273b0*/  BRA `(.L_x_3304) ;  /* 0xffffff7c00d47947 */ /* 0x000fea000383ffff */
.L_x_3104:
[----:B-1----:R1:W2:Y:S02]  /*273c0*/  SYNCS.PHASECHK.TRANS64.TRYWAIT P0, [R12+URZ+0x228c0], R10 ;  /* 0x0228c00a0c0075a7 */ /* 0x0022a4000800017f */
[----:B--2---:R-:W-:Y:S05]  /*273d0*/  @!P0 NANOSLEEP.SYNCS 0x989680 ;  /* 0x009896800000895d */ /* 0x004fea0003900000 */
[----:B------:R-:W2:Y:S02]  /*273e0*/  @!P0 SYNCS.PHASECHK.TRANS64 P0, [R12+URZ+0x228c0], R10 ;  /* 0x0228c00a0c0085a7 */ /* 0x000ea4000800007f */
[----:B--2---:R-:W-:Y:S05]  /*273f0*/  @!P0 BRA `(.L_x_3104) ;  /* 0xfffffffc00f08947 */ /* 0x004fea000383ffff */
[----:B------:R-:W-:Y:S05]  /*27400*/  BRA `(.L_x_3305) ;  /* 0xffffff8000507947 */ /* 0x000fea000383ffff */
.L_x_3114:
[----:B0-----:R0:W1:Y:S02]  /*27410*/  SYNCS.PHASECHK.TRANS64.TRYWAIT P1, [R10+URZ+0x228a0], R2 ;  /* 0x0228a0020a0075a7 */ /* 0x001064000802017f */
[----:B-1----:R-:W-:Y:S05]  /*27420*/  @!P1 NANOSLEEP.SYNCS 0x989680 ;  /* 0x009896800000995d */ /* 0x002fea0003900000 */
[----:B------:R-:W1:Y:S02]  /*27430*/  @!P1 SYNCS.PHASECHK.TRANS64 P1, [R10+URZ+0x228a0], R2 ;  /* 0x0228a0020a0095a7 */ /* 0x000e64000802007f */
[----:B-1----:R-:W-:Y:S05]  /*27440*/  @!P1 BRA `(.L_x_3114) ;  /* 0xfffffffc00f09947 */ /* 0x002fea000383ffff */
[----:B------:R-:W-:Y:S05]  /*27450*/  BRA `(.L_x_3306) ;  /* 0xffffff8400c47947 */ /* 0x000fea000383ffff */
.L_x_3119:
[----:B-1----:R1:W2:Y:S02]  /*27460*/  SYNCS.PHASECHK.TRANS64.TRYWAIT P1, [R10+URZ+0x228c0], R2 ;  /* 0x0228c0020a0075a7 */ /* 0x0022a4000802017f */
[----:B--2---:R-:W-:Y:S05]  /*27470*/  @!P1 NANOSLEEP.SYNCS 0x989680 ;  /* 0x009896800000995d */ /* 0x004fea0003900000 */
[----:B------:R-:W2:Y:S02]  /*27480*/  @!P1 SYNCS.PHASECHK.TRANS64 P1, [R10+URZ+0x228c0], R2 ;  /* 0x0228c0020a0095a7 */ /* 0x000ea4000802007f */
[----:B--2---:R-:W-:Y:S05]  /*27490*/  @!P1 BRA `(.L_x_3119) ;  /* 0xfffffffc00f09947 */ /* 0x004fea000383ffff */
[----:B------:R-:W-:Y:S05]  /*274a0*/  BRA `(.L_x_3307) ;  /* 0xffffff88003c7947 */ /* 0x000fea000383ffff */
.L_x_3145:
        /* <DEDUP_REMOVED lines=11> */
.L_x_3309:
[----:B------:R-:W-:Y:S05]  /*27560*/  BSYNC B0 ;  /* 0x0000000000007941 */ /* 0x000fea0003800000 */
.L_x_3308:
[----:B------:R-:W-:Y:S05]  /*27570*/  BRA `(.L_x_3310) ;  /* 0xffffff9c00487947 */ /* 0x000fea000383ffff */
.L_x_3148:
[----:B0-----:R0:W1:Y:S02]  /*27580*/  SYNCS.PHASECHK.TRANS64.TRYWAIT P0, [R33+URZ+0x22840], R0 ;  /* 0x02284000210075a7 */ /* 0x001064000800017f */
[----:B-1----:R-:W-:Y:S05]  /*27590*/  @!P0 NANOSLEEP.SYNCS 0x989680 ;  /* 0x009896800000895d */ /* 0x002fea0003900000 */
[----:B------:R-:W1:Y:S02]  /*275a0*/  @!P0 SYNCS.PHASECHK.TRANS64 P0, [R33+URZ+0x22840], R0 ;  /* 0x02284000210085a7 */ /* 0x000e64000800007f */
[----:B-1----:R-:W-:Y:S05]  /*275b0*/  @!P0 BRA `(.L_x_3148) ;  /* 0xfffffffc00f08947 */ /* 0x002fea000383ffff */
[----:B------:R-:W-:Y:S05]  /*275c0*/  BRA `(.L_x_3311) ;  /* 0xffffff9c00587947 */ /* 0x000fea000383ffff */
.L_x_3149:
        /* <DEDUP_REMOVED lines=8> */
.L_x_3313:
[----:B------:R-:W-:Y:S05]  /*27650*/  BSYNC B0 ;  /* 0x0000000000007941 */ /* 0x000fea0003800000 */
.L_x_3312:
        /* <DEDUP_REMOVED lines=9> */
.L_x_3314:
[----:B------:R-:W-:Y:S02]  /*276f0*/  IMAD.MOV.U32 R13, RZ, RZ, R4 ;  /* 0x000000ffff0d7224 */ /* 0x000fe400078e0004 */
[----:B------:R-:W-:Y:S02]  /*27700*/  IMAD.MOV.U32 R12, RZ, RZ, 0x1 ;  /* 0x00000001ff0c7424 */ /* 0x000fe400078e00ff */
[----:B------:R-:W-:-:S07]  /*27710*/  IMAD.MOV.U32 R3, RZ, RZ, R14 ;  /* 0x000000ffff037224 */ /* 0x000fce00078e000e */
[----:B------:R-:W-:Y:S05]  /*27720*/  WARPSYNC.COLLECTIVE R15, `(.L_x_3315) ;  /* 0x000000000f087348 */ /* 0x000fea0003c00000 */
[----:B------:R0:W1:Y:S02]  /*27730*/  SHFL.IDX P6, R14, R13, R12, R11 ;  /* 0x0000000c0d0e7389 */ /* 0x00006400000c000b */
[----:B01----:R-:W-:Y:S01]  /*27740*/  ENDCOLLECTIVE ;  /* 0x000000000000791b */ /* 0x003fe20003800000 */
.L_x_3315:
        /* <DEDUP_REMOVED lines=15> */
.L_x_3316:
[----:B------:R-:W-:Y:S02]  /*27840*/  @P0 IMAD R7, R5, 0x2, R17 ;  /* 0x0000000205070824 */ /* 0x000fe400078e0211 */
[----:B------:R-:W-:Y:S02]  /*27850*/  IMAD.MOV.U32 R13, RZ, RZ, R4 ;  /* 0x000000ffff0d7224 */ /* 0x000fe400078e0004 */
[----:B------:R-:W-:Y:S02]  /*27860*/  IMAD.MOV.U32 R12, RZ, RZ, 0x2 ;  /* 0x00000002ff0c7424 */ /* 0x000fe400078e00ff */
[----:B------:R-:W-:-:S07]  /*27870*/  IMAD.MOV.U32 R3, RZ, RZ, R14 ;  /* 0x000000ffff037224 */ /* 0x000fce00078e000e */
[----:B------:R-:W-:Y:S05]  /*27880*/  WARPSYNC.COLLECTIVE R15, `(.L_x_3317) ;  /* 0x000000000f087348 */ /* 0x000fea0003c00000 */
[----:B------:R0:W1:Y:S02]  /*27890*/  SHFL.IDX P6, R14, R13, R12, R11 ;  /* 0x0000000c0d0e7389 */ /* 0x00006400000c000b */
[----:B01----:R-:W-:Y:S01]  /*278a0*/  ENDCOLLECTIVE ;  /* 0x000000000000791b */ /* 0x003fe20003800000 */
.L_x_3317:
        /* <DEDUP_REMOVED lines=15> */
.L_x_3318:
[----:B------:R-:W-:Y:S02]  /*279a0*/  @P0 IMAD R7, R5, 0x2, R17 ;  /* 0x0000000205070824 */ /* 0x000fe400078e0211 */
[----:B------:R-:W-:Y:S02]  /*279b0*/  IMAD.MOV.U32 R13, RZ, RZ, R4 ;  /* 0x000000ffff0d7224 */ /* 0x000fe400078e0004 */
[----:B------:R-:W-:Y:S02]  /*279c0*/  IMAD.MOV.U32 R12, RZ, RZ, 0x3 ;  /* 0x00000003ff0c7424 */ /* 0x000fe400078e00ff */
[----:B------:R-:W-:-:S07]  /*279d0*/  IMAD.MOV.U32 R3, RZ, RZ, R14 ;  /* 0x000000ffff037224 */ /* 0x000fce00078e000e */
[----:B------:R-:W-:Y:S05]  /*279e0*/  WARPSYNC.COLLECTIVE R15, `(.L_x_3319) ;  /* 0x000000000f087348 */ /* 0x000fea0003c00000 */
[----:B------:R0:W1:Y:S02]  /*279f0*/  SHFL.IDX P6, R14, R13, R12, R11 ;  /* 0x0000000c0d0e7389 */ /* 0x00006400000c000b */
[----:B01----:R-:W-:Y:S01]  /*27a00*/  ENDCOLLECTIVE ;  /* 0x000000000000791b */ /* 0x003fe20003800000 */
.L_x_3319:
        /* <DEDUP_REMOVED lines=15> */
.L_x_3320:
[----:B------:R-:W-:Y:S02]  /*27b00*/  @P0 IMAD R7, R5, 0x2, R17 ;  /* 0x0000000205070824 */ /* 0x000fe400078e0211 */
[----:B------:R-:W-:Y:S02]  /*27b10*/  IMAD.MOV.U32 R13, RZ, RZ, R4 ;  /* 0x000000ffff0d7224 */ /* 0x000fe400078e0004 */
[----:B------:R-:W-:Y:S02]  /*27b20*/  IMAD.MOV.U32 R12, RZ, RZ, 0x4 ;  /* 0x00000004ff0c7424 */ /* 0x000fe400078e00ff */
[----:B------:R-:W-:-:S07]  /*27b30*/  IMAD.MOV.U32 R3, RZ, RZ, R14 ;  /* 0x000000ffff037224 */ /* 0x000fce00078e000e */
[----:B------:R-:W-:Y:S05]  /*27b40*/  WARPSYNC.COLLECTIVE R15, `(.L_x_3321) ;  /* 0x000000000f087348 */ /* 0x000fea0003c00000 */
[----:B------:R0:W1:Y:S02]  /*27b50*/  SHFL.IDX P6, R14, R13, R12, R11 ;  /* 0x0000000c0d0e7389 */ /* 0x00006400000c000b */
[----:B01----:R-:W-:Y:S01]  /*27b60*/  ENDCOLLECTIVE ;  /* 0x000000000000791b */ /* 0x003fe20003800000 */
.L_x_3321:
        /* <DEDUP_REMOVED lines=15> */
.L_x_3322:
[----:B------:R-:W-:Y:S02]  /*27c60*/  @P0 IMAD R7, R5, 0x2, R17 ;  /* 0x0000000205070824 */ /* 0x000fe400078e0211 */
[----:B------:R-:W-:Y:S02]  /*27c70*/  IMAD.MOV.U32 R13, RZ, RZ, R4 ;  /* 0x000000ffff0d7224 */ /* 0x000fe400078e0004 */
[----:B------:R-:W-:Y:S02]  /*27c80*/  IMAD.MOV.U32 R12, RZ, RZ, 0x5 ;  /* 0x00000005ff0c7424 */ /* 0x000fe400078e00ff */
[----:B------:R-:W-:-:S07]  /*27c90*/  IMAD.MOV.U32 R3, RZ, RZ, R14 ;  /* 0x000000ffff037224 */ /* 0x000fce00078e000e */
[----:B------:R-:W-:Y:S05]  /*27ca0*/  WARPSYNC.COLLECTIVE R15, `(.L_x_3323) ;  /* 0x000000000f087348 */ /* 0x000fea0003c00000 */
[----:B------:R0:W1:Y:S02]  /*27cb0*/  SHFL.IDX P6, R14, R13, R12, R11 ;  /* 0x0000000c0d0e7389 */ /* 0x00006400000c000b */
[----:B01----:R-:W-:Y:S01]  /*27cc0*/  ENDCOLLECTIVE ;  /* 0x000000000000791b */ /* 0x003fe20003800000 */
.L_x_3323:
        /* <DEDUP_REMOVED lines=10> */
.L_x_3324:
[----:B------:R-:W-:Y:S01]  /*27d70*/  @!PT LDS RZ, [RZ] ;  /* 0x00000000fffff984 */ /* 0x000fe20000000800 */
[----:B------:R-:W-:Y:S01]  /*27d80*/  @!PT LDS RZ, [RZ] ;  /* 0x00000000fffff984 */ /* 0x000fe20000000800 */
[----:B------:R-:W-:Y:S01]  /*27d90*/  @!PT LDS RZ, [RZ] ;  /* 0x00000000fffff984 */ /* 0x000fe20000000800 */
[----:B------:R1:W-:Y:S01]  /*27da0*/  @P0 LDGSTS.E.BYPASS.LTC128B.128 [R7+0x1e400], desc[UR54][R2.64], !P2 ;  /* 0x1e40000002070fae */ /* 0x0003e2000d101d76 */
[----:B------:R-:W-:Y:S01]  /*27db0*/  IMAD.MOV.U32 R0, RZ, RZ, R14 ;  /* 0x000000ffff007224 */ /* 0x000fe200078e000e */
[----:B------:R-:W-:Y:S06]  /*27dc0*/  BRA `(.L_x_3325) ;  /* 0xffffff9800b87947 */ /* 0x000fec000383ffff */
.L_x_3154:
        /* <DEDUP_REMOVED lines=9> */
.L_x_3326:
[C---:B------:R-:W-:Y:S01]  /*27e60*/  VIADD R6, R35.reuse, 0x10 ;  /* 0x0000001023067836 */ /* 0x040fe20000000000 */
[----:B------:R-:W-:Y:S01]  /*27e70*/  ISETP.GE.AND P0, PT, R35, R5, PT ;  /* 0x000000052300720c */ /* 0x000fe20003f06270 */
[----:B------:R-:W-:Y:S02]  /*27e80*/  IMAD.MOV.U32 R13, RZ, RZ, R0 ;  /* 0x000000ffff0d7224 */ /* 0x000fe400078e0000 */
[----:B------:R-:W-:-:S10]  /*27e90*/  IMAD.MOV.U32 R2, RZ, RZ, R14 ;  /* 0x000000ffff027224 */ /* 0x000fd400078e000e */
[----:B------:R-:W-:Y:S05]  /*27ea0*/  WARPSYNC.COLLECTIVE R15, `(.L_x_3327) ;  /* 0x000000000f087348 */ /* 0x000fea0003c00000 */
[----:B------:R0:W1:Y:S02]  /*27eb0*/  SHFL.IDX P6, R14, R13, R12, R11 ;  /* 0x0000000c0d0e7389 */ /* 0x00006400000c000b */
[----:B01----:R-:W-:Y:S01]  /*27ec0*/  ENDCOLLECTIVE ;  /* 0x000000000000791b */ /* 0x003fe20003800000 */
.L_x_3327:
[----:B------:R-:W-:Y:S02]  /*27ed0*/  IMAD.MOV.U32 R13, RZ, RZ, R4 ;  /* 0x000000ffff0d7224 */ /* 0x000fe400078e0004 */
[----:B------:R-:W-:Y:S02]  /*27ee0*/  IMAD.MOV.U32 R12, RZ, RZ, 0x1 ;  /* 0x00000001ff0c7424 */ /* 0x000fe400078e00ff */
[----:B------:R-:W-:-:S07]  /*27ef0*/  IMAD.MOV.U32 R3, RZ, RZ, R14 ;  /* 0x000000ffff037224 */ /* 0x000fce00078e000e */
[----:B------:R-:W-:Y:S05]  /*27f00*/  WARPSYNC.COLLECTIVE R15, `(.L_x_3328) ;  /* 0x000000000f087348 */ /* 0x000fea0003c00000 */
[----:B------:R0:W1:Y:S02]  /*27f10*/  SHFL.IDX P6, R14, R13, R12, R11 ;  /* 0x0000000c0d0e7389 */ /* 0x00006400000c000b */
[----:B01----:R-:W-:Y:S01]  /*27f20*/  ENDCOLLECTIVE ;  /* 0x000000000000791b */ /* 0x003fe20003800000 */
.L_x_3328:
        /* <DEDUP_REMOVED lines=15> */
.L_x_3329:
[----:B------:R-:W-:Y:S02]  /*28020*/  IMAD.MOV.U32 R13, RZ, RZ, R4 ;  /* 0x000000ffff0d7224 */ /* 0x000fe400078e0004 */
[----:B------:R-:W-:Y:S02]  /*28030*/  IMAD.MOV.U32 R12, RZ, RZ, 0x2 ;  /* 0x00000002ff0c7424 */ /* 0x000fe400078e00ff */
[----:B------:R-:W-:-:S07]  /*28040*/  IMAD.MOV.U32 R3, RZ, RZ, R14 ;  /* 0x000000ffff037224 */ /* 0x000fce00078e000e */
[----:B------:R-:W-:Y:S05]  /*28050*/  WARPSYNC.COLLECTIVE R15, `(.L_x_3330) ;  /* 0x000000000f087348 */ /* 0x000fea0003c00000 */
[----:B------:R0:W1:Y:S02]  /*28060*/  SHFL.IDX P6, R14, R13, R12, R11 ;  /* 0x0000000c0d0e7389 */ /* 0x00006400000c000b */
[----:B01----:R-:W-:Y:S01]  /*28070*/  ENDCOLLECTIVE ;  /* 0x000000000000791b */ /* 0x003fe20003800000 */
.L_x_3330:
        /* <DEDUP_REMOVED lines=16> */
.L_x_3331:
[----:B------:R-:W-:Y:S02]  /*28180*/  IMAD.MOV.U32 R13, RZ, RZ, R4 ;  /* 0x000000ffff0d7224 */ /* 0x000fe400078e0004 */
[----:B------:R-:W-:Y:S02]  /*28190*/  IMAD.MOV.U32 R12, RZ, RZ, 0x3 ;  /* 0x00000003ff0c7424 */ /* 0x000fe400078e00ff */
[----:B------:R-:W-:-:S07]  /*281a0*/  IMAD.MOV.U32 R3, RZ, RZ, R14 ;  /* 0x000000ffff037224 */ /* 0x000fce00078e000e */
[----:B------:R-:W-:Y:S05]  /*281b0*/  WARPSYNC.COLLECTIVE R15, `(.L_x_3332) ;  /* 0x000000000f087348 */ /* 0x000fea0003c00000 */
[----:B------:R0:W1:Y:S02]  /*281c0*/  SHFL.IDX P6, R14, R13, R12, R11 ;  /* 0x0000000c0d0e7389 */ /* 0x00006400000c000b */
[----:B01----:R-:W-:Y:S01]  /*281d0*/  ENDCOLLECTIVE ;  /* 0x000000000000791b */ /* 0x003fe20003800000 */
.L_x_3332:
        /* <DEDUP_REMOVED lines=16> */
.L_x_3333:
[----:B------:R-:W-:Y:S02]  /*282e0*/  IMAD.MOV.U32 R13, RZ, RZ, R4 ;  /* 0x000000ffff0d7224 */ /* 0x000fe400078e0004 */
[----:B------:R-:W-:Y:S02]  /*282f0*/  IMAD.MOV.U32 R12, RZ, RZ, 0x4 ;  /* 0x00000004ff0c7424 */ /* 0x000fe400078e00ff */
[----:B------:R-:W-:-:S07]  /*28300*/  IMAD.MOV.U32 R3, RZ, RZ, R14 ;  /* 0x000000ffff037224 */ /* 0x000fce00078e000e */
[----:B------:R-:W-:Y:S05]  /*28310*/  WARPSYNC.COLLECTIVE R15, `(.L_x_3334) ;  /* 0x000000000f087348 */ /* 0x000fea0003c00000 */
[----:B------:R0:W1:Y:S02]  /*28320*/  SHFL.IDX P6, R14, R13, R12, R11 ;  /* 0x0000000c0d0e7389 */ /* 0x00006400000c000b */
[----:B01----:R-:W-:Y:S01]  /*28330*/  ENDCOLLECTIVE ;  /* 0x000000000000791b */ /* 0x003fe20003800000 */
.L_x_3334:
        /* <DEDUP_REMOVED lines=16> */
.L_x_3335:
[----:B------:R-:W-:Y:S02]  /*28440*/  IMAD.MOV.U32 R13, RZ, RZ, R4 ;  /* 0x000000ffff0d7224 */ /* 0x000fe400078e0004 */
[----:B------:R-:W-:Y:S02]  /*28450*/  IMAD.MOV.U32 R12, RZ, RZ, 0x5 ;  /* 0x00000005ff0c7424 */ /* 0x000fe400078e00ff */
[----:B------:R-:W-:-:S07]  /*28460*/  IMAD.MOV.U32 R3, RZ, RZ, R14 ;  /* 0x000000ffff037224 */ /* 0x000fce00078e000e */
[----:B------:R-:W-:Y:S05]  /*28470*/  WARPSYNC.COLLECTIVE R15, `(.L_x_3336) ;  /* 0x000000000f087348 */ /* 0x000fea0003c00000 */
[----:B------:R0:W1:Y:S02]  /*28480*/  SHFL.IDX P6, R14, R13, R12, R11 ;  /* 0x0000000c0d0e7389 */ /* 0x00006400000c000b */
[----:B01----:R-:W-:Y:S01]  /*28490*/  ENDCOLLECTIVE ;  /* 0x000000000000791b */ /* 0x003fe20003800000 */
.L_x_3336:
        /* <DEDUP_REMOVED lines=16> */
.L_x_3337:
[----:B------:R-:W-:Y:S02]  /*285a0*/  IMAD.MOV.U32 R13, RZ, RZ, R4 ;  /* 0x000000ffff0d7224 */ /* 0x000fe400078e0004 */
[----:B------:R-:W-:Y:S02]  /*285b0*/  IMAD.MOV.U32 R12, RZ, RZ, 0x6 ;  /* 0x00000006ff0c7424 */ /* 0x000fe400078e00ff */
[----:B------:R-:W-:-:S07]  /*285c0*/  IMAD.MOV.U32 R3, RZ, RZ, R14 ;  /* 0x000000ffff037224 */ /* 0x000fce00078e000e */
[----:B------:R-:W-:Y:S05]  /*285d0*/  WARPSYNC.COLLECTIVE R15, `(.L_x_3338) ;  /* 0x000000000f087348 */ /* 0x000fea0003c00000 */
[----:B------:R0:W1:Y:S02]  /*285e0*/  SHFL.IDX P6, R14, R13, R12, R11 ;  /* 0x0000000c0d0e7389 */ /* 0x00006400000c000b */
[----:B01----:R-:W-:Y:S01]  /*285f0*/  ENDCOLLECTIVE ;  /* 0x000000000000791b */ /* 0x003fe20003800000 */
.L_x_3338:
        /* <DEDUP_REMOVED lines=16> */
.L_x_3339:
[----:B------:R-:W-:Y:S02]  /*28700*/  IMAD.MOV.U32 R13, RZ, RZ, R4 ;  /* 0x000000ffff0d7224 */ /* 0x000fe400078e0004 */
[----:B------:R-:W-:Y:S02]  /*28710*/  IMAD.MOV.U32 R12, RZ, RZ, 0x7 ;  /* 0x00000007ff0c7424 */ /* 0x000fe400078e00ff */
[----:B------:R-:W-:-:S07]  /*28720*/  IMAD.MOV.U32 R3, RZ, RZ, R14 ;  /* 0x000000ffff037224 */ /* 0x000fce00078e000e */
[----:B------:R-:W-:Y:S05]  /*28730*/  WARPSYNC.COLLECTIVE R15, `(.L_x_3340) ;  /* 0x000000000f087348 */ /* 0x000fea0003c00000 */
[----:B------:R0:W1:Y:S02]  /*28740*/  SHFL.IDX P6, R14, R13, R12, R11 ;  /* 0x0000000c0d0e7389 */ /* 0x00006400000c000b */
[----:B01----:R-:W-:Y:S01]  /*28750*/  ENDCOLLECTIVE ;  /* 0x000000000000791b */ /* 0x003fe20003800000 */
.L_x_3340:
        /* <DEDUP_REMOVED lines=10> */
.L_x_3341:
[----:B------:R-:W-:Y:S01]  /*28800*/  @!PT LDS RZ, [RZ] ;  /* 0x00000000fffff984 */ /* 0x000fe20000000800 */
[----:B------:R-:W-:Y:S01]  /*28810*/  @!PT LDS RZ, [RZ] ;  /* 0x00000000fffff984 */ /* 0x000fe20000000800 */
[----:B------:R-:W-:Y:S01]  /*28820*/  @!PT LDS RZ, [RZ] ;  /* 0x00000000fffff984 */ /* 0x000fe20000000800 */
[----:B------:R0:W-:Y:S01]  /*28830*/  @!P0 LDGSTS.E.BYPASS.LTC128B.128 [R8+0x1b400], desc[UR54][R2.64], !P1 ;  /* 0x1b40000002088fae */ /* 0x0001e2000c901d76 */
[----:B------:R-:W-:Y:S01]  /*28840*/  IMAD.MOV.U32 R0, RZ, RZ, R14 ;  /* 0x000000ffff007224 */ /* 0x000fe200078e000e */
[----:B------:R-:W-:Y:S06]  /*28850*/  BRA `(.L_x_3342) ;  /* 0xffffff9c00347947 */ /* 0x000fec000383ffff */
.L_x_3157:
[----:B0-----:R0:W1:Y:S02]  /*28860*/  SYNCS.PHASECHK.TRANS64.TRYWAIT P0, [R17+URZ+0x22820], R0 ;  /* 0x02282000110075a7 */ /* 0x001064000800017f */
[----:B-1----:R-:W-:Y:S05]  /*28870*/  @!P0 NANOSLEEP.SYNCS 0x989680 ;  /* 0x009896800000895d */ /* 0x002fea0003900000 */
[----:B------:R-:W1:Y:S02]  /*28880*/  @!P0 SYNCS.PHASECHK.TRANS64 P0, [R17+URZ+0x22820], R0 ;  /* 0x02282000110085a7 */ /* 0x000e64000800007f */
[----:B-1----:R-:W-:Y:S05]  /*28890*/  @!P0 BRA `(.L_x_3157) ;  /* 0xfffffffc00f08947 */ /* 0x002fea000383ffff */
[----:B------:R-:W-:Y:S05]  /*288a0*/  BRA `(.L_x_3343) ;  /* 0xffffff9c00907947 */ /* 0x000fea000383ffff */
.L_x_3160:
[----:B0-----:R0:W1:Y:S02]  /*288b0*/  SYNCS.PHASECHK.TRANS64.TRYWAIT P0, [R33+URZ+0x22860], R0 ;  /* 0x02286000210075a7 */ /* 0x001064000800017f */
[----:B-1----:R-:W-:Y:S05]  /*288c0*/  @!P0 NANOSLEEP.SYNCS 0x989680 ;  /* 0x009896800000895d */ /* 0x002fea0003900000 */
[----:B------:R-:W1:Y:S02]  /*288d0*/  @!P0 SYNCS.PHASECHK.TRANS64 P0, [R33+URZ+0x22860], R0 ;  /* 0x02286000210085a7 */ /* 0x000e64000800007f */
[----:B-1----:R-:W-:Y:S05]  /*288e0*/  @!P0 BRA `(.L_x_3160) ;  /* 0xfffffffc00f08947 */ /* 0x002fea000383ffff */
[----:B------:R-:W-:Y:S05]  /*288f0*/  BRA `(.L_x_3344) ;  /* 0xffffff9c00a07947 */ /* 0x000fea000383ffff */
.L_x_3161:
        /* <DEDUP_REMOVED lines=8> */
.L_x_3346:
[----:B------:R-:W-:Y:S05]  /*28980*/  BSYNC B0 ;  /* 0x0000000000007941 */ /* 0x000fea0003800000 */
.L_x_3345:
        /* <DEDUP_REMOVED lines=13> */
.L_x_3347:
        /* <DEDUP_REMOVED lines=11> */
.L_x_3348:
        /* <DEDUP_REMOVED lines=17> */
.L_x_3349:
[----:B------:R-:W-:Y:S02]  /*28c20*/  IMAD.MOV.U32 R13, RZ, RZ, R6 ;  /* 0x000000ffff0d7224 */ /* 0x000fe400078e0006 */
[----:B------:R-:W-:Y:S01]  /*28c30*/  IMAD.MOV.U32 R12, RZ, RZ, 0x2 ;  /* 0x00000002ff0c7424 */ /* 0x000fe200078e00ff */
[----:B------:R-:W-:-:S13]  /*28c40*/  IADD3 R2, P4, R14, R0, RZ ;  /* 0x000000000e027210 */ /* 0x000fda0007f9e0ff */
[----:B------:R-:W-:Y:S05]  /*28c50*/  WARPSYNC.COLLECTIVE R15, `(.L_x_3350) ;  /* 0x000000000f087348 */ /* 0x000fea0003c00000 */
[----:B------:R0:W1:Y:S02]  /*28c60*/  SHFL.IDX P6, R14, R13, R12, R11 ;  /* 0x0000000c0d0e7389 */ /* 0x00006400000c000b */
[----:B01----:R-:W-:Y:S01]  /*28c70*/  ENDCOLLECTIVE ;  /* 0x000000000000791b */ /* 0x003fe20003800000 */
.L_x_3350:
        /* <DEDUP_REMOVED lines=17> */
.L_x_3351:
[----:B------:R-:W-:Y:S02]  /*28d90*/  IMAD.MOV.U32 R13, RZ, RZ, R6 ;  /* 0x000000ffff0d7224 */ /* 0x000fe400078e0006 */
[----:B------:R-:W-:Y:S01]  /*28da0*/  IMAD.MOV.U32 R12, RZ, RZ, 0x3 ;  /* 0x00000003ff0c7424 */ /* 0x000fe200078e00ff */
[----:B------:R-:W-:-:S13]  /*28db0*/  IADD3 R2, P4, R14, R0, RZ ;  /* 0x000000000e027210 */ /* 0x000fda0007f9e0ff */
[----:B------:R-:W-:Y:S05]  /*28dc0*/  WARPSYNC.COLLECTIVE R15, `(.L_x_3352) ;  /* 0x000000000f087348 */ /* 0x000fea0003c00000 */
[----:B------:R0:W1:Y:S02]  /*28dd0*/  SHFL.IDX P6, R14, R13, R12, R11 ;  /* 0x0000000c0d0e7389 */ /* 0x00006400000c000b */
[----:B01----:R-:W-:Y:S01]  /*28de0*/  ENDCOLLECTIVE ;  /* 0x000000000000791b */ /* 0x003fe20003800000 */
.L_x_3352:
        /* <DEDUP_REMOVED lines=17> */
.L_x_3353:
[----:B------:R-:W-:Y:S02]  /*28f00*/  IMAD.MOV.U32 R13, RZ, RZ, R6 ;  /* 0x000000ffff0d7224 */ /* 0x000fe400078e0006 */
[----:B------:R-:W-:Y:S01]  /*28f10*/  IMAD.MOV.U32 R12, RZ, RZ, 0x4 ;  /* 0x00000004ff0c7424 */ /* 0x000fe200078e00ff */
[----:B------:R-:W-:-:S13]  /*28f20*/  IADD3 R2, P4, R14, R0, RZ ;  /* 0x000000000e027210 */ /* 0x000fda0007f9e0ff */
[----:B------:R-:W-:Y:S05]  /*28f30*/  WARPSYNC.COLLECTIVE R15, `(.L_x_3354) ;  /* 0x000000000f087348 */ /* 0x000fea0003c00000 */
[----:B------:R0:W1:Y:S02]  /*28f40*/  SHFL.IDX P6, R14, R13, R12, R11 ;  /* 0x0000000c0d0e7389 */ /* 0x00006400000c000b */
[----:B01----:R-:W-:Y:S01]  /*28f50*/  ENDCOLLECTIVE ;  /* 0x000000000000791b */ /* 0x003fe20003800000 */
.L_x_3354:
        /* <DEDUP_REMOVED lines=17> */
.L_x_3355:
[----:B------:R-:W-:Y:S02]  /*29070*/  IMAD.MOV.U32 R13, RZ, RZ, R6 ;  /* 0x000000ffff0d7224 */ /* 0x000fe400078e0006 */
[----:B------:R-:W-:Y:S01]  /*29080*/  IMAD.MOV.U32 R12, RZ, RZ, 0x5 ;  /* 0x00000005ff0c7424 */ /* 0x000fe200078e00ff */
[----:B------:R-:W-:-:S13]  /*29090*/  IADD3 R2, P4, R14, R0, RZ ;  /* 0x000000000e027210 */ /* 0x000fda0007f9e0ff */
[----:B------:R-:W-:Y:S05]  /*290a0*/  WARPSYNC.COLLECTIVE R15, `(.L_x_3356) ;  /* 0x000000000f087348 */ /* 0x000fea0003c00000 */
[----:B------:R0:W1:Y:S02]  /*290b0*/  SHFL.IDX P6, R14, R13, R12, R11 ;  /* 0x0000000c0d0e7389 */ /* 0x00006400000c000b */
[----:B01----:R-:W-:Y:S01]  /*290c0*/  ENDCOLLECTIVE ;  /* 0x000000000000791b */ /* 0x003fe20003800000 */
.L_x_3356:
        /* <DEDUP_REMOVED lines=12> */
.L_x_3357:
        /* <DEDUP_REMOVED lines=9> */
.L_x_3168:
[----:B0-----:R0:W1:Y:S02]  /*29220*/  SYNCS.PHASECHK.TRANS64.TRYWAIT P0, [R6+URZ+0x22840], R22 ;  /* 0x02284016060075a7 */ /* 0x001064000800017f */
[----:B-1----:R-:W-:Y:S05]  /*29230*/  @!P0 NANOSLEEP.SYNCS 0x989680 ;  /* 0x009896800000895d */ /* 0x002fea0003900000 */
[----:B------:R-:W1:Y:S02]  /*29240*/  @!P0 SYNCS.PHASECHK.TRANS64 P0, [R6+URZ+0x22840], R22 ;  /* 0x02284016060085a7 */ /* 0x000e64000800007f */
[----:B-1----:R-:W-:Y:S05]  /*29250*/  @!P0 BRA `(.L_x_3168) ;  /* 0xfffffffc00f08947 */ /* 0x002fea000383ffff */
[----:B------:R-:W-:Y:S05]  /*29260*/  BRA `(.L_x_3359) ;  /* 0xffffffa000007947 */ /* 0x000fea000383ffff */
.L_x_3169:
        /* <DEDUP_REMOVED lines=8> */
.L_x_3361:
[----:B------:R-:W-:Y:S05]  /*292f0*/  BSYNC B1 ;  /* 0x0000000000017941 */ /* 0x000fea0003800000 */
.L_x_3360:
        /* <DEDUP_REMOVED lines=9> */
.L_x_3362:
[----:B------:R-:W-:Y:S02]  /*29390*/  IMAD.MOV.U32 R13, RZ, RZ, R9 ;  /* 0x000000ffff0d7224 */ /* 0x000fe400078e0009 */
[----:B------:R-:W-:Y:S02]  /*293a0*/  IMAD.MOV.U32 R12, RZ, RZ, 0x1 ;  /* 0x00000001ff0c7424 */ /* 0x000fe400078e00ff */
[----:B------:R-:W-:-:S07]  /*293b0*/  IMAD.MOV.U32 R2, RZ, RZ, R14 ;  /* 0x000000ffff027224 */ /* 0x000fce00078e000e */
[----:B------:R-:W-:Y:S05]  /*293c0*/  WARPSYNC.COLLECTIVE R15, `(.L_x_3363) ;  /* 0x000000000f087348 */ /* 0x000fea0003c00000 */
[----:B------:R0:W1:Y:S02]  /*293d0*/  SHFL.IDX P6, R14, R13, R12, R11 ;  /* 0x0000000c0d0e7389 */ /* 0x00006400000c000b */
[----:B01----:R-:W-:Y:S01]  /*293e0*/  ENDCOLLECTIVE ;  /* 0x000000000000791b */ /* 0x003fe20003800000 */
.L_x_3363:
        /* <DEDUP_REMOVED lines=11> */
.L_x_3364:
[----:B------:R-:W-:Y:S02]  /*294a0*/  IMAD.MOV.U32 R13, RZ, RZ, R9 ;  /* 0x000000ffff0d7224 */ /* 0x000fe400078e0009 */
[----:B------:R-:W-:Y:S02]  /*294b0*/  IMAD.MOV.U32 R12, RZ, RZ, 0x2 ;  /* 0x00000002ff0c7424 */ /* 0x000fe400078e00ff */
[----:B------:R-:W-:-:S07]  /*294c0*/  IMAD.MOV.U32 R2, RZ, RZ, R14 ;  /* 0x000000ffff027224 */ /* 0x000fce00078e000e */
[----:B------:R-:W-:Y:S05]  /*294d0*/  WARPSYNC.COLLECTIVE R15, `(.L_x_3365) ;  /* 0x000000000f087348 */ /* 0x000fea0003c00000 */
[----:B------:R0:W1:Y:S02]  /*294e0*/  SHFL.IDX P6, R14, R13, R12, R11 ;  /* 0x0000000c0d0e7389 */ /* 0x00006400000c000b */
[----:B01----:R-:W-:Y:S01]  /*294f0*/  ENDCOLLECTIVE ;  /* 0x000000000000791b */ /* 0x003fe20003800000 */
.L_x_3365:
        /* <DEDUP_REMOVED lines=11> */
.L_x_3366:
[----:B------:R-:W-:Y:S02]  /*295b0*/  IMAD.MOV.U32 R13, RZ, RZ, R9 ;  /* 0x000000ffff0d7224 */ /* 0x000fe400078e0009 */
[----:B------:R-:W-:Y:S02]  /*295c0*/  IMAD.MOV.U32 R12, RZ, RZ, 0x3 ;  /* 0x00000003ff0c7424 */ /* 0x000fe400078e00ff */
[----:B------:R-:W-:-:S07]  /*295d0*/  IMAD.MOV.U32 R2, RZ, RZ, R14 ;  /* 0x000000ffff027224 */ /* 0x000fce00078e000e */
[----:B------:R-:W-:Y:S05]  /*295e0*/  WARPSYNC.COLLECTIVE R15, `(.L_x_3367) ;  /* 0x000000000f087348 */ /* 0x000fea0003c00000 */
[----:B------:R0:W1:Y:S02]  /*295f0*/  SHFL.IDX P6, R14, R13, R12, R11 ;  /* 0x0000000c0d0e7389 */ /* 0x00006400000c000b */
[----:B01----:R-:W-:Y:S01]  /*29600*/  ENDCOLLECTIVE ;  /* 0x000000000000791b */ /* 0x003fe20003800000 */
.L_x_3367:
        /* <DEDUP_REMOVED lines=11> */
.L_x_3368:
[----:B------:R-:W-:Y:S02]  /*296c0*/  IMAD.MOV.U32 R13, RZ, RZ, R9 ;  /* 0x000000ffff0d7224 */ /* 0x000fe400078e0009 */
[----:B------:R-:W-:Y:S02]  /*296d0*/  IMAD.MOV.U32 R12, RZ, RZ, 0x4 ;  /* 0x00000004ff0c7424 */ /* 0x000fe400078e00ff */
[----:B------:R-:W-:-:S07]  /*296e0*/  IMAD.MOV.U32 R2, RZ, RZ, R14 ;  /* 0x000000ffff027224 */ /* 0x000fce00078e000e */
[----:B------:R-:W-:Y:S05]  /*296f0*/  WARPSYNC.COLLECTIVE R15, `(.L_x_3369) ;  /* 0x000000000f087348 */ /* 0x000fea0003c00000 */
[----:B------:R0:W1:Y:S02]  /*29700*/  SHFL.IDX P6, R14, R13, R12, R11 ;  /* 0x0000000c0d0e7389 */ /* 0x00006400000c000b */
[----:B01----:R-:W-:Y:S01]  /*29710*/  ENDCOLLECTIVE ;  /* 0x000000000000791b */ /* 0x003fe20003800000 */
.L_x_3369:
        /* <DEDUP_REMOVED lines=11> */
.L_x_3370:
[----:B------:R-:W-:Y:S02]  /*297d0*/  IMAD.MOV.U32 R13, RZ, RZ, R9 ;  /* 0x000000ffff0d7224 */ /* 0x000fe400078e0009 */
[----:B------:R-:W-:Y:S02]  /*297e0*/  IMAD.MOV.U32 R12, RZ, RZ, 0x5 ;  /* 0x00000005ff0c7424 */ /* 0x000fe400078e00ff */
[----:B------:R-:W-:-:S07]  /*297f0*/  IMAD.MOV.U32 R2, RZ, RZ, R14 ;  /* 0x000000ffff027224 */ /* 0x000fce00078e000e */
[----:B------:R-:W-:Y:S05]  /*29800*/  WARPSYNC.COLLECTIVE R15, `(.L_x_3371) ;  /* 0x000000000f087348 */ /* 0x000fea0003c00000 */
[----:B------:R0:W1:Y:S02]  /*29810*/  SHFL.IDX P6, R14, R13, R12, R11 ;  /* 0x0000000c0d0e7389 */ /* 0x00006400000c000b */
[----:B01----:R-:W-:Y:S01]  /*29820*/  ENDCOLLECTIVE ;  /* 0x000000000000791b */ /* 0x003fe20003800000 */
.L_x_3371:
        /* <DEDUP_REMOVED lines=11> */
.L_x_3372:
[----:B------:R-:W-:Y:S01]  /*298e0*/  IMAD.MOV.U32 R2, RZ, RZ, R14 ;  /* 0x000000ffff027224 */ /* 0x000fe200078e000e */
[----:B------:R-:W-:Y:S06]  /*298f0*/  BRA `(.L_x_3373) ;  /* 0xffffff9c00287947 */ /* 0x000fec000383ffff */
.L_x_3174:
[----:B---3--:R3:W4:Y:S02]  /*29900*/  SYNCS.PHASECHK.TRANS64.TRYWAIT P0, [R6+URZ+0x22860], R22 ;  /* 0x02286016060075a7 */ /* 0x008724000800017f */
[----:B----4-:R-:W-:Y:S05]  /*29910*/  @!P0 NANOSLEEP.SYNCS 0x989680 ;  /* 0x009896800000895d */ /* 0x010fea0003900000 */
[----:B------:R-:W4:Y:S02]  /*29920*/  @!P0 SYNCS.PHASECHK.TRANS64 P0, [R6+URZ+0x22860], R22 ;  /* 0x02286016060085a7 */ /* 0x000f24000800007f */
[----:B----4-:R-:W-:Y:S05]  /*29930*/  @!P0 BRA `(.L_x_3174) ;  /* 0xfffffffc00f08947 */ /* 0x010fea000383ffff */
[----:B------:R-:W-:Y:S05]  /*29940*/  BRA `(.L_x_3374) ;  /* 0xffffff9c00787947 */ /* 0x000fea000383ffff */
.L_x_3175:
        /* <DEDUP_REMOVED lines=8> */
.L_x_3376:
[----:B------:R-:W-:Y:S05]  /*299d0*/  BSYNC B1 ;  /* 0x0000000000017941 */ /* 0x000fea0003800000 */
.L_x_3375:
        /* <DEDUP_REMOVED lines=9> */
.L_x_3377:
[----:B------:R-:W-:Y:S02]  /*29a70*/  IMAD.MOV.U32 R13, RZ, RZ, R9 ;  /* 0x000000ffff0d7224 */ /* 0x000fe400078e0009 */
[----:B------:R-:W-:Y:S01]  /*29a80*/  IMAD.MOV.U32 R12, RZ, RZ, 0x1 ;  /* 0x00000001ff0c7424 */ /* 0x000fe200078e00ff */
[----:B------:R-:W-:-:S13]  /*29a90*/  IADD3 R2, P0, R14, R0, RZ ;  /* 0x000000000e027210 */ /* 0x000fda0007f1e0ff */
[----:B------:R-:W-:Y:S05]  /*29aa0*/  WARPSYNC.COLLECTIVE R15, `(.L_x_3378) ;  /* 0x000000000f087348 */ /* 0x000fea0003c00000 */
[----:B------:R0:W1:Y:S02]  /*29ab0*/  SHFL.IDX P6, R14, R13, R12, R11 ;  /* 0x0000000c0d0e7389 */ /* 0x00006400000c000b */
[----:B01----:R-:W-:Y:S01]  /*29ac0*/  ENDCOLLECTIVE ;  /* 0x000000000000791b */ /* 0x003fe20003800000 */
.L_x_3378:
        /* <DEDUP_REMOVED lines=13> */
.L_x_3379:
[----:B------:R-:W-:Y:S02]  /*29ba0*/  IMAD.MOV.U32 R13, RZ, RZ, R9 ;  /* 0x000000ffff0d7224 */ /* 0x000fe400078e0009 */
[----:B------:R-:W-:Y:S01]  /*29bb0*/  IMAD.MOV.U32 R12, RZ, RZ, 0x2 ;  /* 0x00000002ff0c7424 */ /* 0x000fe200078e00ff */
[----:B------:R-:W-:-:S13]  /*29bc0*/  IADD3 R2, P0, R14, R0, RZ ;  /* 0x000000000e027210 */ /* 0x000fda0007f1e0ff */
[----:B------:R-:W-:Y:S05]  /*29bd0*/  WARPSYNC.COLLECTIVE R15, `(.L_x_3380) ;  /* 0x000000000f087348 */ /* 0x000fea0003c00000 */
[----:B------:R0:W1:Y:S02]  /*29be0*/  SHFL.IDX P6, R14, R13, R12, R11 ;  /* 0x0000000c0d0e7389 */ /* 0x00006400000c000b */
[----:B01----:R-:W-:Y:S01]  /*29bf0*/  ENDCOLLECTIVE ;  /* 0x000000000000791b */ /* 0x003fe20003800000 */
.L_x_3380:
        /* <DEDUP_REMOVED lines=13> */
.L_x_3381:
[----:B------:R-:W-:Y:S02]  /*29cd0*/  IMAD.MOV.U32 R13, RZ, RZ, R9 ;  /* 0x000000ffff0d7224 */ /* 0x000fe400078e0009 */
[----:B------:R-:W-:Y:S01]  /*29ce0*/  IMAD.MOV.U32 R12, RZ, RZ, 0x3 ;  /* 0x00000003ff0c7424 */ /* 0x000fe200078e00ff */
[----:B------:R-:W-:-:S13]  /*29cf0*/  IADD3 R2, P0, R14, R0, RZ ;  /* 0x000000000e027210 */ /* 0x000fda0007f1e0ff */
[----:B------:R-:W-:Y:S05]  /*29d00*/  WARPSYNC.COLLECTIVE R15, `(.L_x_3382) ;  /* 0x000000000f087348 */ /* 0x000fea0003c00000 */
[----:B------:R0:W1:Y:S02]  /*29d10*/  SHFL.IDX P6, R14, R13, R12, R11 ;  /* 0x0000000c0d0e7389 */ /* 0x00006400000c000b */
[----:B01----:R-:W-:Y:S01]  /*29d20*/  ENDCOLLECTIVE ;  /* 0x000000000000791b */ /* 0x003fe20003800000 */
.L_x_3382:
        /* <DEDUP_REMOVED lines=13> */
.L_x_3383:
[----:B------:R-:W-:Y:S02]  /*29e00*/  IMAD.MOV.U32 R13, RZ, RZ, R9 ;  /* 0x000000ffff0d7224 */ /* 0x000fe400078e0009 */
[----:B------:R-:W-:Y:S01]  /*29e10*/  IMAD.MOV.U32 R12, RZ, RZ, 0x4 ;  /* 0x00000004ff0c7424 */ /* 0x000fe200078e00ff */
[----:B------:R-:W-:-:S13]  /*29e20*/  IADD3 R2, P0, R14, R0, RZ ;  /* 0x000000000e027210 */ /* 0x000fda0007f1e0ff */
[----:B------:R-:W-:Y:S05]  /*29e30*/  WARPSYNC.COLLECTIVE R15, `(.L_x_3384) ;  /* 0x000000000f087348 */ /* 0x000fea0003c00000 */
[----:B------:R0:W1:Y:S02]  /*29e40*/  SHFL.IDX P6, R14, R13, R12, R11 ;  /* 0x0000000c0d0e7389 */ /* 0x00006400000c000b */
[----:B01----:R-:W-:Y:S01]  /*29e50*/  ENDCOLLECTIVE ;  /* 0x000000000000791b */ /* 0x003fe20003800000 */
.L_x_3384:
        /* <DEDUP_REMOVED lines=13> */
.L_x_3385:
[----:B------:R-:W-:Y:S02]  /*29f30*/  IMAD.MOV.U32 R13, RZ, RZ, R9 ;  /* 0x000000ffff0d7224 */ /* 0x000fe400078e0009 */
[----:B------:R-:W-:Y:S01]  /*29f40*/  IMAD.MOV.U32 R12, RZ, RZ, 0x5 ;  /* 0x00000005ff0c7424 */ /* 0x000fe200078e00ff */
[----:B------:R-:W-:-:S13]  /*29f50*/  IADD3 R2, P0, R14, R0, RZ ;  /* 0x000000000e027210 */ /* 0x000fda0007f1e0ff */
[----:B------:R-:W-:Y:S05]  /*29f60*/  WARPSYNC.COLLECTIVE R15, `(.L_x_3386) ;  /* 0x000000000f087348 */ /* 0x000fea0003c00000 */
[----:B------:R0:W1:Y:S02]  /*29f70*/  SHFL.IDX P6, R14, R13, R12, R11 ;  /* 0x0000000c0d0e7389 */ /* 0x00006400000c000b */
[----:B01----:R-:W-:Y:S01]  /*29f80*/  ENDCOLLECTIVE ;  /* 0x000000000000791b */ /* 0x003fe20003800000 */
.L_x_3386:
        /* <DEDUP_REMOVED lines=13> */
.L_x_3387:
[----:B------:R-:W-:Y:S05]  /*2a060*/  BRA `(.L_x_3388) ;  /* 0xffffff9800bc7947 */ /* 0x000fea000383ffff */
.L_x_3183:
        /* <DEDUP_REMOVED lines=8> */
.L_x_3390:
[----:B------:R-:W-:Y:S05]  /*2a0f0*/  BSYNC B0 ;  /* 0x0000000000007941 */ /* 0x000fea0003800000 */
.L_x_3389:
        /* <DEDUP_REMOVED lines=9> */
.L_x_3391:
        /* <DEDUP_REMOVED lines=24> */
.L_x_3392:
[----:B------:R-:W-:Y:S01]  /*2a310*/  IMAD.MOV.U32 R12, RZ, RZ, 0x2 ;  /* 0x00000002ff0c7424 */ /* 0x000fe200078e00ff */
[----:B------:R-:W-:-:S05]  /*2a320*/  SEL R14, R14, RZ, P1 ;  /* 0x000000ff0e0e7207 */ /* 0x000fca0000800000 */
[----:B------:R-:W-:-:S04]  /*2a330*/  IMAD.IADD R5, R13, 0x1, R14 ;  /* 0x000000010d057824 */ /* 0x000fc800078e020e */
[----:B------:R-:W-:-:S07]  /*2a340*/  IMAD.MOV.U32 R13, RZ, RZ, R5 ;  /* 0x000000ffff0d7224 */ /* 0x000fce00078e0005 */
[----:B------:R-:W-:Y:S05]  /*2a350*/  WARPSYNC.COLLECTIVE R15, `(.L_x_3393) ;  /* 0x000000000f087348 */ /* 0x000fea0003c00000 */
[----:B------:R0:W1:Y:S02]  /*2a360*/  SHFL.UP P6, R14, R13, R12, R11 ;  /* 0x0400000c0d0e7389 */ /* 0x00006400000c000b */
[----:B01----:R-:W-:Y:S01]  /*2a370*/  ENDCOLLECTIVE ;  /* 0x000000000000791b */ /* 0x003fe20003800000 */
.L_x_3393:
[----:B------:R-:W-:Y:S01]  /*2a380*/  IMAD.MOV.U32 R12, RZ, RZ, 0x4 ;  /* 0x00000004ff0c7424 */ /* 0x000fe200078e00ff */
[----:B------:R-:W-:-:S05]  /*2a390*/  SEL R2, R14, RZ, P2 ;  /* 0x000000ff0e027207 */ /* 0x000fca0001000000 */
[----:B------:R-:W-:-:S04]  /*2a3a0*/  IMAD.IADD R2, R5, 0x1, R2 ;  /* 0x0000000105027824 */ /* 0x000fc800078e0202 */
[----:B------:R-:W-:-:S07]  /*2a3b0*/  IMAD.MOV.U32 R13, RZ, RZ, R2 ;  /* 0x000000ffff0d7224 */ /* 0x000fce00078e0002 */
[----:B------:R-:W-:Y:S05]  /*2a3c0*/  WARPSYNC.COLLECTIVE R15, `(.L_x_3394) ;  /* 0x000000000f087348 */ /* 0x000fea0003c00000 */
[----:B------:R0:W1:Y:S02]  /*2a3d0*/  SHFL.UP P6, R14, R13, R12, R11 ;  /* 0x0400000c0d0e7389 */ /* 0x00006400000c000b */
[----:B01----:R-:W-:Y:S01]  /*2a3e0*/  ENDCOLLECTIVE ;  /* 0x000000000000791b */ /* 0x003fe20003800000 */
.L_x_3394:
[----:B------:R-:W-:Y:S01]  /*2a3f0*/  IMAD.MOV.U32 R12, RZ, RZ, 0x8 ;  /* 0x00000008ff0c7424 */ /* 0x000fe200078e00ff */
[----:B------:R-:W-:-:S05]  /*2a400*/  SEL R3, R14, RZ, P3 ;  /* 0x000000ff0e037207 */ /* 0x000fca0001800000 */
[----:B------:R-:W-:-:S04]  /*2a410*/  IMAD.IADD R3, R2, 0x1, R3 ;  /* 0x0000000102037824 */ /* 0x000fc800078e0203 */
[----:B------:R-:W-:-:S07]  /*2a420*/  IMAD.MOV.U32 R13, RZ, RZ, R3 ;  /* 0x000000ffff0d7224 */ /* 0x000fce00078e0003 */
[----:B------:R-:W-:Y:S05]  /*2a430*/  WARPSYNC.COLLECTIVE R15, `(.L_x_3395) ;  /* 0x000000000f087348 */ /* 0x000fea0003c00000 */
[----:B------:R0:W1:Y:S02]  /*2a440*/  SHFL.UP P6, R14, R13, R12, R11 ;  /* 0x0400000c0d0e7389 */ /* 0x00006400000c000b */
[----:B01----:R-:W-:Y:S01]  /*2a450*/  ENDCOLLECTIVE ;  /* 0x000000000000791b */ /* 0x003fe20003800000 */
.L_x_3395:
[----:B------:R-:W-:Y:S01]  /*2a460*/  IMAD.MOV.U32 R12, RZ, RZ, 0x10 ;  /* 0x00000010ff0c7424 */ /* 0x000fe200078e00ff */
[----:B------:R-:W-:-:S05]  /*2a470*/  SEL R14, R14, RZ, P4 ;  /* 0x000000ff0e0e7207 */ /* 0x000fca0002000000 */
[----:B------:R-:W-:-:S04]  /*2a480*/  IMAD.IADD R5, R3, 0x1, R14 ;  /* 0x0000000103057824 */ /* 0x000fc800078e020e */
[----:B------:R-:W-:-:S07]  /*2a490*/  IMAD.MOV.U32 R13, RZ, RZ, R5 ;  /* 0x000000ffff0d7224 */ /* 0x000fce00078e0005 */
[----:B------:R-:W-:Y:S05]  /*2a4a0*/  WARPSYNC.COLLECTIVE R15, `(.L_x_3396) ;  /* 0x000000000f087348 */ /* 0x000fea0003c00000 */
[----:B------:R0:W1:Y:S02]  /*2a4b0*/  SHFL.UP P6, R14, R13, R12, R11 ;  /* 0x0400000c0d0e7389 */ /* 0x00006400000c000b */
[----:B01----:R-:W-:Y:S01]  /*2a4c0*/  ENDCOLLECTIVE ;  /* 0x000000000000791b */ /* 0x003fe20003800000 */
.L_x_3396:
        /* <DEDUP_REMOVED lines=8> */
.L_x_3397:
[----:B------:R-:W-:Y:S05]  /*2a550*/  BRA `(.L_x_3398) ;  /* 0xffffff9c001c7947 */ /* 0x000fea000383ffff */
.L_x_3186:
[----:B------:R-:W-:Y:S01]  /*2a560*/  BSSY B0, `(.L_x_3399) ;  /* 0x0000007000007945 */ /* 0x000fe20003800000 */
[----:B------:R-:W-:Y:S02]  /*2a570*/  IMAD.MOV.U32 R12, RZ, RZ, 0x1 ;  /* 0x00000001ff0c7424 */ /* 0x000fe400078e00ff */
[----:B------:R-:W-:Y:S02]  /*2a580*/  IMAD.MOV.U32 R11, RZ, RZ, RZ ;  /* 0x000000ffff0b7224 */ /* 0x000fe400078e00ff */
[----:B------:R-:W-:-:S07]  /*2a590*/  IMAD.MOV.U32 R15, RZ, RZ, -0x1 ;  /* 0xffffffffff0f7424 */ /* 0x000fce00078e00ff */
[----:B------:R-:W-:Y:S05]  /*2a5a0*/  WARPSYNC.COLLECTIVE R15, `(.L_x_3400) ;  /* 0x000000000f087348 */ /* 0x000fea0003c00000 */
[----:B------:R0:W1:Y:S02]  /*2a5b0*/  SHFL.UP P6, R14, R13, R12, R11 ;  /* 0x0400000c0d0e7389 */ /* 0x00006400000c000b */
[----:B01----:R-:W-:Y:S01]  /*2a5c0*/  ENDCOLLECTIVE ;  /* 0x000000000000791b */ /* 0x003fe20003800000 */
.L_x_3400:
[----:B------:R-:W-:Y:S05]  /*2a5d0*/  BSYNC B0 ;  /* 0x0000000000007941 */ /* 0x000fea0003800000 */
.L_x_3399:
        /* <DEDUP_REMOVED lines=8> */
.L_x_3401:
[----:B------:R-:W-:Y:S01]  /*2a660*/  IMAD.MOV.U32 R12, RZ, RZ, 0x4 ;  /* 0x00000004ff0c7424 */ /* 0x000fe200078e00ff */
[----:B------:R-:W-:-:S05]  /*2a670*/  SEL R2, R14, RZ, P2 ;  /* 0x000000ff0e027207 */ /* 0x000fca0001000000 */
[----:B------:R-:W-:-:S04]  /*2a680*/  IMAD.IADD R2, R13, 0x1, R2 ;  /* 0x000000010d027824 */ /* 0x000fc800078e0202 */
[----:B------:R-:W-:-:S07]  /*2a690*/  IMAD.MOV.U32 R13, RZ, RZ, R2 ;  /* 0x000000ffff0d7224 */ /* 0x000fce00078e0002 */
[----:B------:R-:W-:Y:S05]  /*2a6a0*/  WARPSYNC.COLLECTIVE R15, `(.L_x_3402) ;  /* 0x000000000f087348 */ /* 0x000fea0003c00000 */
[----:B------:R0:W1:Y:S02]  /*2a6b0*/  SHFL.UP P6, R14, R13, R12, R11 ;  /* 0x0400000c0d0e7389 */ /* 0x00006400000c000b */
[----:B01----:R-:W-:Y:S01]  /*2a6c0*/  ENDCOLLECTIVE ;  /* 0x000000000000791b */ /* 0x003fe20003800000 */
.L_x_3402:
[----:B------:R-:W-:Y:S01]  /*2a6d0*/  IMAD.MOV.U32 R12, RZ, RZ, 0x8 ;  /* 0x00000008ff0c7424 */ /* 0x000fe200078e00ff */
[----:B------:R-:W-:-:S05]  /*2a6e0*/  SEL R3, R14, RZ, P3 ;  /* 0x000000ff0e037207 */ /* 0x000fca0001800000 */
[----:B------:R-:W-:-:S04]  /*2a6f0*/  IMAD.IADD R3, R2, 0x1, R3 ;  /* 0x0000000102037824 */ /* 0x000fc800078e0203 */
[----:B------:R-:W-:-:S07]  /*2a700*/  IMAD.MOV.U32 R13, RZ, RZ, R3 ;  /* 0x000000ffff0d7224 */ /* 0x000fce00078e0003 */
[----:B------:R-:W-:Y:S05]  /*2a710*/  WARPSYNC.COLLECTIVE R15, `(.L_x_3403) ;  /* 0x000000000f087348 */ /* 0x000fea0003c00000 */
[----:B------:R0:W1:Y:S02]  /*2a720*/  SHFL.UP P6, R14, R13, R12, R11 ;  /* 0x0400000c0d0e7389 */ /* 0x00006400000c000b */
[----:B01----:R-:W-:Y:S01]  /*2a730*/  ENDCOLLECTIVE ;  /* 0x000000000000791b */ /* 0x003fe20003800000 */
.L_x_3403:
[----:B------:R-:W-:Y:S01]  /*2a740*/  IMAD.MOV.U32 R12, RZ, RZ, 0x10 ;  /* 0x00000010ff0c7424 */ /* 0x000fe200078e00ff */
[----:B------:R-:W-:-:S05]  /*2a750*/  SEL R14, R14, RZ, P4 ;  /* 0x000000ff0e0e7207 */ /* 0x000fca0002000000 */
[----:B------:R-:W-:-:S04]  /*2a760*/  IMAD.IADD R5, R3, 0x1, R14 ;  /* 0x0000000103057824 */ /* 0x000fc800078e020e */
[----:B------:R-:W-:-:S07]  /*2a770*/  IMAD.MOV.U32 R13, RZ, RZ, R5 ;  /* 0x000000ffff0d7224 */ /* 0x000fce00078e0005 */
[----:B------:R-:W-:Y:S05]  /*2a780*/  WARPSYNC.COLLECTIVE R15, `(.L_x_3404) ;  /* 0x000000000f087348 */ /* 0x000fea0003c00000 */
[----:B------:R0:W1:Y:S02]  /*2a790*/  SHFL.UP P6, R14, R13, R12, R11 ;  /* 0x0400000c0d0e7389 */ /* 0x00006400000c000b */
[----:B01----:R-:W-:Y:S01]  /*2a7a0*/  ENDCOLLECTIVE ;  /* 0x000000000000791b */ /* 0x003fe20003800000 */
.L_x_3404:
        /* <DEDUP_REMOVED lines=8> */
.L_x_3405:
[----:B------:R-:W-:Y:S05]  /*2a830*/  BRA `(.L_x_3406) ;  /* 0xffffff9c00087947 */ /* 0x000fea000383ffff */
.L_x_3188:
[----:B------:R-:W-:Y:S01]  /*2a840*/  BSSY B0, `(.L_x_3407) ;  /* 0x0000006000007945 */ /* 0x000fe20003800000 */
[----:B------:R-:W-:Y:S01]  /*2a850*/  PLOP3.LUT P6, PT, P6, PT, PT, 0x8, 0x0 ;  /* 0x000000000000781c */ /* 0x000fe200037ce170 */
[----:B------:R-:W-:-:S12]  /*2a860*/  IMAD.MOV.U32 R15, RZ, RZ, -0x1 ;  /* 0xffffffffff0f7424 */ /* 0x000fd800078e00ff */
[----:B0-----:R-:W-:Y:S05]  /*2a870*/  WARPSYNC.COLLECTIVE R15, `(.L_x_3408) ;  /* 0x000000000f087348 */ /* 0x001fea0003c00000 */
[----:B------:R-:W-:Y:S01]  /*2a880*/  VOTE.ANY R14, PT, P6 ;  /* 0x00000000000e7806 */ /* 0x000fe200030e0100 */
[----:B0-----:R-:W-:Y:S06]  /*2a890*/  ENDCOLLECTIVE ;  /* 0x000000000000791b */ /* 0x001fec0003800000 */
.L_x_3408:
[----:B------:R-:W-:Y:S05]  /*2a8a0*/  BSYNC B0 ;  /* 0x0000000000007941 */ /* 0x000fea0003800000 */
.L_x_3407:
        /* <DEDUP_REMOVED lines=8> */
.L_x_3409:
[----:B------:R-:W-:Y:S02]  /*2a930*/  IMAD.IADD R27, R12, 0x1, R27 ;  /* 0x000000010c1b7824 */ /* 0x000fe400078e021b */
[----:B------:R-:W-:Y:S02]  /*2a940*/  IMAD.MOV.U32 R13, RZ, RZ, R4 ;  /* 0x000000ffff0d7224 */ /* 0x000fe400078e0004 */
[----:B------:R-:W-:-:S07]  /*2a950*/  IMAD.MOV.U32 R25, RZ, RZ, R14 ;  /* 0x000000ffff197224 */ /* 0x000fce00078e000e */
[----:B------:R-:W-:Y:S05]  /*2a960*/  WARPSYNC.COLLECTIVE R15, `(.L_x_3410) ;  /* 0x000000000f087348 */ /* 0x000fea0003c00000 */
[----:B------:R0:W1:Y:S02]  /*2a970*/  SHFL.IDX P6, R14, R13, R12, R11 ;  /* 0x0000000c0d0e7389 */ /* 0x00006400000c000b */
[----:B01----:R-:W-:Y:S01]  /*2a980*/  ENDCOLLECTIVE ;  /* 0x000000000000791b */ /* 0x003fe20003800000 */
.L_x_3410:
[----:B------:R-:W-:Y:S01]  /*2a990*/  IMAD.MOV.U32 R4, RZ, RZ, R14 ;  /* 0x000000ffff047224 */ /* 0x000fe200078e000e */
[----:B------:R-:W-:Y:S06]  /*2a9a0*/  BRA `(.L_x_3411) ;  /* 0xffffff9800ec7947 */ /* 0x000fec000383ffff */
.L_x_3190:
[----:B------:R-:W-:Y:S01]  /*2a9b0*/  BSSY B0, `(.L_x_3412) ;  /* 0x0000007000007945 */ /* 0x000fe20003800000 */
[----:B------:R-:W-:Y:S02]  /*2a9c0*/  IMAD.MOV.U32 R13, RZ, RZ, R2 ;  /* 0x000000ffff0d7224 */ /* 0x000fe400078e0002 */
[----:B------:R-:W-:Y:S02]  /*2a9d0*/  IMAD.MOV.U32 R11, RZ, RZ, 0x1f ;  /* 0x0000001fff0b7424 */ /* 0x000fe400078e00ff */
[----:B------:R-:W-:-:S07]  /*2a9e0*/  IMAD.MOV.U32 R15, RZ, RZ, -0x1 ;  /* 0xffffffffff0f7424 */ /* 0x000fce00078e00ff */
[----:B0-23--:R-:W-:Y:S05]  /*2a9f0*/  WARPSYNC.COLLECTIVE R15, `(.L_x_3413) ;  /* 0x000000000f087348 */ /* 0x00dfea0003c00000 */
[----:B------:R1:W4:Y:S02]  /*2aa00*/  SHFL.IDX P6, R14, R13, R12, R11 ;  /* 0x0000000c0d0e7389 */ /* 0x00032400000c000b */
[----:B01234-:R-:W-:Y:S01]  /*2aa10*/  ENDCOLLECTIVE ;  /* 0x000000000000791b */ /* 0x01ffe20003800000 */
.L_x_3413:
[----:B------:R-:W-:Y:S05]  /*2aa20*/  BSYNC B0 ;  /* 0x0000000000007941 */ /* 0x000fea0003800000 */
.L_x_3412:
[----:B------:R-:W-:Y:S01]  /*2aa30*/  IMAD.MOV.U32 R6, RZ, RZ, R14 ;  /* 0x000000ffff067224 */ /* 0x000fe200078e000e */
[----:B------:R-:W-:Y:S06]  /*2aa40*/  BRA `(.L_x_3189) ;  /* 0xffffff9800dc7947 */ /* 0x000fec000383ffff */
.L_x_3196:
[----:B0-----:R0:W1:Y:S02]  /*2aa50*/  SYNCS.PHASECHK.TRANS64.TRYWAIT P0, [R5+URZ+0x22820], R0 ;  /* 0x02282000050075a7 */ /* 0x001064000800017f */
[----:B-1----:R-:W-:Y:S05]  /*2aa60*/  @!P0 NANOSLEEP.SYNCS 0x989680 ;  /* 0x009896800000895d */ /* 0x002fea0003900000 */
[----:B------:R-:W1:Y:S02]  /*2aa70*/  @!P0 SYNCS.PHASECHK.TRANS64 P0, [R5+URZ+0x22820], R0 ;  /* 0x02282000050085a7 */ /* 0x000e64000800007f */
[----:B-1----:R-:W-:Y:S05]  /*2aa80*/  @!P0 BRA `(.L_x_3196) ;  /* 0xfffffffc00f08947 */ /* 0x002fea000383ffff */
[----:B------:R-:W-:Y:S05]  /*2aa90*/  BRA `(.L_x_3414) ;  /* 0xffffffa400347947 */ /* 0x000fea000383ffff */
.L_x_3197:
        /* <DEDUP_REMOVED lines=8> */
[----:B0-234-:R-:W-:Y:S05]  /*2ab20*/  WARPSYNC.COLLECTIVE R15, `(.L_x_3416) ;  /* 0x000000000f087348 */ /* 0x01dfea0003c00000 */
[----:B------:R1:W0:Y:S02]  /*2ab30*/  SHFL.IDX P6, R14, R13, R12, R11 ;  /* 0x0000000c0d0e7389 */ /* 0x00022400000c000b */
[----:B01234-:R-:W-:Y:S01]  /*2ab40*/  ENDCOLLECTIVE ;  /* 0x000000000000791b */ /* 0x01ffe20003800000 */
.L_x_3416:
[----:B------:R-:W-:Y:S05]  /*2ab50*/  BSYNC B0 ;  /* 0x0000000000007941 */ /* 0x000fea0003800000 */
.L_x_3415:
[----:B------:R-:W-:Y:S05]  /*2ab60*/  BRA `(.L_x_3417) ;  /* 0xffffffa4001c7947 */ /* 0x000fea000383ffff */
.L_x_3198:
[----:B------:R-:W-:Y:S01]  /*2ab70*/  BSSY B0, `(.L_x_3418) ;  /* 0x0000006000007945 */ /* 0x000fe20003800000 */
[----:B------:R-:W-:-:S07]  /*2ab80*/  IMAD.MOV.U32 R15, RZ, RZ, -0x1 ;  /* 0xffffffffff0f7424 */ /* 0x000fce00078e00ff */
[----:B0-234-:R-:W-:Y:S05]  /*2ab90*/  WARPSYNC.COLLECTIVE R15, `(.L_x_3419) ;  /* 0x000000000f0c7348 */ /* 0x01dfea0003c00000 */
[----:B------:R-:W-:Y:S02]  /*2aba0*/  ELECT P6, UR62, PT ;  /* 0x00000000003e782f */ /* 0x000fe400038c0000 */
[----:B------:R-:W-:Y:S01]  /*2abb0*/  MOV R14, UR62 ;  /* 0x0000003e000e7c02 */ /* 0x000fe20008000f00 */
[----:B0-234-:R-:W-:Y:S10]  /*2abc0*/  ENDCOLLECTIVE ;  /* 0x000000000000791b */ /* 0x01dff40003800000 */
.L_x_3419:
[----:B------:R-:W-:Y:S05]  /*2abd0*/  BSYNC B0 ;  /* 0x0000000000007941 */ /* 0x000fea0003800000 */
.L_x_3418:
[----:B------:R-:W-:Y:S05]  /*2abe0*/  BRA `(.L_x_3420) ;  /* 0xffffffa400107947 */ /* 0x000fea000383ffff */
.L_x_3200:
[----:B0-----:R0:W1:Y:S02]  /*2abf0*/  SYNCS.PHASECHK.TRANS64.TRYWAIT P1, [R3+URZ+0x22840], R2 ;  /* 0x02284002030075a7 */ /* 0x001064000802017f */
[----:B-1----:R-:W-:Y:S05]  /*2ac00*/  @!P1 NANOSLEEP.SYNCS 0x989680 ;  /* 0x009896800000995d */ /* 0x002fea0003900000 */
[----:B------:R-:W1:Y:S02]  /*2ac10*/  @!P1 SYNCS.PHASECHK.TRANS64 P1, [R3+URZ+0x22840], R2 ;  /* 0x02284002030095a7 */ /* 0x000e64000802007f */
[----:B-1----:R-:W-:Y:S05]  /*2ac20*/  @!P1 BRA `(.L_x_3200) ;  /* 0xfffffffc00f09947 */ /* 0x002fea000383ffff */
[----:B------:R-:W-:Y:S05]  /*2ac30*/  BRA `(.L_x_3421) ;  /* 0xffffffa400307947 */ /* 0x000fea000383ffff */
.L_x_3202:
[----:B-1----:R1:W0:Y:S02]  /*2ac40*/  SYNCS.PHASECHK.TRANS64.TRYWAIT P1, [R19+URZ+0x22840], R0 ;  /* 0x02284000130075a7 */ /* 0x002224000802017f */
[----:B0-----:R-:W-:Y:S05]  /*2ac50*/  @!P1 NANOSLEEP.SYNCS 0x989680 ;  /* 0x009896800000995d */ /* 0x001fea0003900000 */
[----:B------:R-:W0:Y:S02]  /*2ac60*/  @!P1 SYNCS.PHASECHK.TRANS64 P1, [R19+URZ+0x22840], R0 ;  /* 0x02284000130095a7 */ /* 0x000e24000802007f */
[----:B0-----:R-:W-:Y:S05]  /*2ac70*/  @!P1 BRA `(.L_x_3202) ;  /* 0xfffffffc00f09947 */ /* 0x001fea000383ffff */
[----:B------:R-:W-:Y:S05]  /*2ac80*/  BRA `(.L_x_3422) ;  /* 0xffffffa4003c7947 */ /* 0x000fea000383ffff */
.L_x_3204:
[----:B------:R0:W0:Y:S02]  /*2ac90*/  SYNCS.PHASECHK.TRANS64.TRYWAIT P1, [R3+URZ+0x22860], R2 ;  /* 0x02286002030075a7 */ /* 0x000024000802017f */
[----:B0-----:R-:W-:Y:S05]  /*2aca0*/  @!P1 NANOSLEEP.SYNCS 0x989680 ;  /* 0x009896800000995d */ /* 0x001fea0003900000 */
[----:B------:R-:W0:Y:S02]  /*2acb0*/  @!P1 SYNCS.PHASECHK.TRANS64 P1, [R3+URZ+0x22860], R2 ;  /* 0x02286002030095a7 */ /* 0x000e24000802007f */
[----:B0-----:R-:W-:Y:S05]  /*2acc0*/  @!P1 BRA `(.L_x_3204) ;  /* 0xfffffffc00f09947 */ /* 0x001fea000383ffff */
[----:B------:R-:W-:Y:S05]  /*2acd0*/  BRA `(.L_x_3423) ;  /* 0xffffffa400387947 */ /* 0x000fea000383ffff */
.L_x_3424:
        /* <DEDUP_REMOVED lines=10> */
.L_x_6566:


//--------------------- .text._ZN7cutlass13device_kernelIN5flash11enable_sm90INS1_16FlashAttnFwdSm90INS1_25CollectiveMainloopFwdSm90ILi2EN4cute5tupleIJNS5_1CILi1EEES8_S8_EEENS6_IJNS7_ILi128EEENS7_ILi96EEENS7_ILi64EEEEEELi256ENS_10bfloat16_tEfNS_4arch4Sm90ELb0ELb1ELb1ELb1ELb1ELb0ELb1ELb1ELb0ELb1ELb1ELb0EEENS1_21CollectiveEpilogueFwdINS6_IJSA_NS7_ILi256EEESB_EEES9_SE_SG_Li256ELb1ELb1ELb1ELb0EEENS1_36VarlenDynamicPersistentTileSchedulerILi128ELi96ELi256ELi128ELb1ELb1ELb1ELb1ELb0ELb1EEEEEEEEEvNT_6ParamsE --------------------------
	.section	.text._ZN7cutlass13device_kernelIN5flash11enable_sm90INS1_16FlashAttnFwdSm90INS1_25CollectiveMainloopFwdSm90ILi2EN4cute5tupleIJNS5_1CILi1EEES8_S8_EEENS6_IJNS7_ILi128EEENS7_ILi96EEENS7_ILi64EEEEEELi256ENS_10bfloat16_tEfNS_4arch4Sm90ELb0ELb1ELb1ELb1ELb1ELb0ELb1ELb1ELb0ELb1ELb1ELb0EEENS1_21CollectiveEpilogueFwdINS6_IJSA_NS7_ILi256EEESB_EEES9_SE_SG_Li256ELb1ELb1ELb1ELb0EEENS1_36VarlenDynamicPersistentTileSchedulerILi128ELi96ELi256ELi128ELb1ELb1ELb1ELb1ELb0ELb1EEEEEEEEEvNT_6ParamsE,"ax",@progbits
	.align	128
.text._ZN7cutlass13device_kernelIN5flash11enable_sm90INS1_16FlashAttnFwdSm90INS1_25CollectiveMainloopFwdSm90ILi2EN4cute5tupleIJNS5_1CILi1EEES8_S8_EEENS6_IJNS7_ILi128EEENS7_ILi96EEENS7_ILi64EEEEEELi256ENS_10bfloat16_tEfNS_4arch4Sm90ELb0ELb1ELb1ELb1ELb1ELb0ELb1ELb1ELb0ELb1ELb1ELb0EEENS1_21CollectiveEpilogueFwdINS6_IJSA_NS7_ILi256EEESB_EEES9_SE_SG_Li256ELb1ELb1ELb1ELb0EEENS1_36VarlenDynamicPersistentTileSchedulerILi128ELi96ELi256ELi128ELb1ELb1ELb1ELb1ELb0ELb1EEEEEEEEEvNT_6ParamsE:
        .type           _ZN7cutlass13device_kernelIN5flash11enable_sm90INS1_16FlashAttnFwdSm90INS1_25CollectiveMainloopFwdSm90ILi2EN4cute5tupleIJNS5_1CILi1EEES8_S8_EEENS6_IJNS7_ILi128EEENS7_ILi96EEENS7_ILi64EEEEEELi256ENS_10bfloat16_tEfNS_4arch4Sm90ELb0ELb1ELb1ELb1ELb1ELb0ELb1ELb1ELb0ELb1ELb1ELb0EEENS1_21CollectiveEpilogueFwdINS6_IJSA_NS7_ILi256EEESB_EEES9_SE_SG_Li256ELb1ELb1ELb1ELb0EEENS1_36VarlenDynamicPersistentTileSchedulerILi128ELi96ELi256ELi128ELb1ELb1ELb1ELb1ELb0ELb1EEEEEEEEEvNT_6ParamsE,@function
        .size           _ZN7cutlass13device_kernelIN5flash11enable_sm90INS1_16FlashAttnFwdSm90INS1_25CollectiveMainloopFwdSm90ILi2EN4cute5tupleIJNS5_1CILi1EEES8_S8_EEENS6_IJNS7_ILi128EEENS7_ILi96EEENS7_ILi64EEEEEELi256ENS_10bfloat16_tEfNS_4arch4Sm90ELb0ELb1ELb1ELb1ELb1ELb0ELb1ELb1ELb0ELb1ELb1ELb0EEENS1_21CollectiveEpilogueFwdINS6_IJSA_NS7_ILi256EEESB_EEES9_SE_SG_Li256ELb1ELb1ELb1ELb0EEENS1_36VarlenDynamicPersistentTileSchedulerILi128ELi96ELi256ELi128ELb1ELb1ELb1ELb1ELb0ELb1EEEEEEEEEvNT_6ParamsE,(.L_x_6567 - _ZN7cutlass13device_kernelIN5flash11enable_sm90INS1_16FlashAttnFwdSm90INS1_25CollectiveMainloopFwdSm90ILi2EN4cute5tupleIJNS5_1CILi1EEES8_S8_EEENS6_IJNS7_ILi128EEENS7_ILi96EEENS7_ILi64EEEEEELi256ENS_10bfloat16_tEfNS_4arch4Sm90ELb0ELb1ELb1ELb1ELb1ELb0ELb1ELb1ELb0ELb1ELb1ELb0EEENS1_21CollectiveEpilogueFwdINS6_IJSA_NS7_ILi256EEESB_EEES9_SE_SG_Li256ELb1ELb1ELb1ELb0EEENS1_36VarlenDynamicPersistentTileSchedulerILi128ELi96ELi256ELi128ELb1ELb1ELb1ELb1ELb0ELb1EEEEEEEEEvNT_6ParamsE)
        .other          _ZN7cutlass13device_kernelIN5flash11enable_sm90INS1_16FlashAttnFwdSm90INS1_25CollectiveMainloopFwdSm90ILi2EN4cute5tupleIJNS5_1CILi1EEES8_S8_EEENS6_IJNS7_ILi128EEENS7_ILi96EEENS7_ILi64EEEEEELi256ENS_10bfloat16_tEfNS_4arch4Sm90ELb0ELb1ELb1ELb1ELb1ELb0ELb1ELb1ELb0ELb1ELb1ELb0EEENS1_21CollectiveEpilogueFwdINS6_IJSA_NS7_ILi256EEESB_EEES9_SE_SG_Li256ELb1ELb1ELb1ELb0EEENS1_36VarlenDynamicPersistentTileSchedulerILi128ELi96ELi256ELi128ELb1ELb1ELb1ELb1ELb0ELb1EEEEEEEEEvNT_6ParamsE,@"STO_CUDA_ENTRY STV_DEFAULT"
_ZN7cutlass13device_kernelIN5flash11enable_sm90INS1_16FlashAttnFwdSm90INS1_25CollectiveMainloopFwdSm90ILi2EN4cute5tupleIJNS5_1CILi1EEES8_S8_EEENS6_IJNS7_ILi128EEENS7_ILi96EEENS7_ILi64EEEEEELi256ENS_10bfloat16_tEfNS_4arch4Sm90ELb0ELb1ELb1ELb1ELb1ELb0ELb1ELb1ELb0ELb1ELb1ELb0EEENS1_21CollectiveEpilogueFwdINS6_IJSA_NS7_ILi256EEESB_EEES9_SE_SG_Li256ELb1ELb1ELb1ELb0EEENS1_36VarlenDynamicPersistentTileSchedulerILi128ELi96ELi256ELi128ELb1ELb1ELb1ELb1ELb0ELb1EEEEEEEEEvNT_6ParamsE:
        /* <DEDUP_REMOVED lines=47> */
.L_x_3425:
        /* <DEDUP_REMOVED lines=22> */
.L_x_3426:
        /* <DEDUP_REMOVED lines=18> */
.L_x_3427:
        /* <DEDUP_REMOVED lines=22> */
.L_x_3428:
        /* <DEDUP_REMOVED lines=23> */
.L_x_3429:
[----:B------:R-:W-:Y:S01]  /*0840*/  UISETP.NE.AND UP0, UPT, UR9, URZ, UPT ;  /* 0x0000003f0900728c */ /* 0x000fe2000bf05270 */
[----:B------:R-:W-:Y:S01]  /*0850*/  NOP ;  /* 0x0000000000007918 */ /* 0x000fe20000000000 */
[----:B0-----:R-:W-:Y:S01]  /*0860*/  UMOV UR4, 0x1 ;  /* 0x0000000100047882 */ /* 0x001fe20000000000 */
[----:B------:R-:W-:Y:S01]  /*0870*/  ULDC UR5, c[0x0][0x20] ;  /* 0x0000080000057ab9 */ /* 0x000fe20000000800 */
[----:B------:R-:W-:Y:S01]  /*0880*/  USEL UR4, UR4, 0x2, !UP0 ;  /* 0x0000000204047887 */ /* 0x000fe2000c000000 */
[----:B-1234-:R-:W-:Y:S01]  /*0890*/  BAR.SYNC.DEFER_BLOCKING 0x0 ;  /* 0x0000000000007b1d */ /* 0x01efe20000010000 */
[----:B------:R-:W-:Y:S02]  /*08a0*/  PLOP3.LUT P1, PT, PT, PT, UP0, 0x80, 0x0 ;  /* 0x000000000000781c */ /* 0x000fe40003f2f008 */
[----:B------:R-:W-:Y:S02]  /*08b0*/  IADD3 R16, P0, R1, UR5, RZ ;  /* 0x0000000501107c10 */ /* 0x000fe4000ff1e0ff */
[----:B------:R-:W-:Y:S01]  /*08c0*/  IMAD.U32 R2, RZ, RZ, UR4 ;  /* 0x00000004ff027e24 */ /* 0x000fe2000f8e00ff */
[----:B------:R-:W-:Y:S01]  /*08d0*/  ULDC UR6, c[0x0][0x24] ;  /* 0x0000090000067ab9 */ /* 0x000fe20000000800 */
[----:B------:R-:W-:Y:S01]  /*08e0*/  ULDC.64 UR36, c[0x0][0x208] ;  /* 0x0000820000247ab9 */ /* 0x000fe20000000a00 */
[----:B------:R-:W-:-:S02]  /*08f0*/  IMAD.X R17, RZ, RZ, UR6, P0 ;  /* 0x00000006ff117e24 */ /* 0x000fc400080e06ff */
[----:B------:R0:W-:Y:S04]  /*0900*/  STL [R1+0x4c8], R2 ;  /* 0x0004c80201007387 */ /* 0x0001e80000100800 */
[----:B------:R-:W-:Y:S05]  /*0910*/  @!P1 BRA `(.L_x_3430) ;  /* 0x0000024800849947 */ /* 0x000fea0003800000 */
.L_x_3431:
[----:B------:R-:W-:-:S08]  /*0920*/  NOP ;  /* 0x0000000000007918 */ /* 0x000fd00000000000 */
[----:B------:R-:W1:Y:S02]  /*0930*/  USETMAXREG.TRY_ALLOC.CTAPOOL UP0, 0xe8 ;  /* 0x000000e8000079c8 */ /* 0x000e640008000600 */
[----:B-1----:R-:W-:-:S13]  /*0940*/  PLOP3.LUT P0, PT, PT, PT, UP0, 0x80, 0x0 ;  /* 0x000000000000781c */ /* 0x002fda0003f0f008 */
[----:B------:R-:W-:Y:S05]  /*0950*/  @!P0 BRA `(.L_x_3431) ;  /* 0xfffffffc00f08947 */ /* 0x000fea000383ffff */
[----:B------:R-:W1:Y:S01]  /*0960*/  S2R R0, SR_TID.X ;  /* 0x0000000000007919 */ /* 0x000e620000002100 */
[----:B------:R-:W-:Y:S06]  /*0970*/  BAR.ARV 0x8, 0x180 ;  /* 0x0206000000007b1d */ /* 0x000fec0000002000 */
[----:B0-----:R-:W-:Y:S01]  /*0980*/  IADD3 R2, P1, R16, 0x1f8, RZ ;  /* 0x000001f810027810 */ /* 0x001fe20007f3e0ff */
[----:B------:R-:W-:Y:S01]  /*0990*/  ULDC UR4, c[0x0][0xd3c] ;  /* 0x00034f0000047ab9 */ /* 0x000fe20000000800 */
[----:B------:R-:W0:Y:S03]  /*09a0*/  S2R R7, SR_CgaCtaId ;  /* 0x0000000000077919 */ /* 0x000e260000008800 */
[----:B------:R-:W-:Y:S01]  /*09b0*/  IMAD.X R3, RZ, RZ, R17, P1 ;  /* 0x000000ffff037224 */ /* 0x000fe200008e0611 */
[----:B------:R-:W-:Y:S04]  /*09c0*/  STL.64 [R1+0x1f8], RZ ;  /* 0x0001f8ff01007387 */ /* 0x000fe80000100a00 */
[----:B------:R-:W-:Y:S04]  /*09d0*/  STL.64 [R1+0x4b0], R2 ;  /* 0x0004b00201007387 */ /* 0x000fe80000100a00 */
[----:B------:R-:W-:Y:S04]  /*09e0*/  STL [R1+0x200], RZ ;  /* 0x000200ff01007387 */ /* 0x000fe80000100800 */
[----:B------:R-:W-:Y:S01]  /*09f0*/  STL [R1+0x204], RZ ;  /* 0x000204ff01007387 */ /* 0x000fe20000100800 */
[----:B-1----:R-:W-:-:S04]  /*0a00*/  SHF.R.U32.HI R0, RZ, 0x7, R0 ;  /* 0x00000007ff007819 */ /* 0x002fc80000011600 */
[----:B------:R-:W-:Y:S02]  /*0a10*/  ISETP.NE.AND P0, PT, R0, 0x1, PT ;  /* 0x000000010000780c */ /* 0x000fe40003f05270 */
[----:B------:R-:W-:-:S04]  /*0a20*/  MOV R0, 0x400 ;  /* 0x0000040000007802 */ /* 0x000fc80000000f00 */
[----:B0-----:R-:W-:-:S07]  /*0a30*/  LEA R0, R7, R0, 0x18 ;  /* 0x0000000007007211 */ /* 0x001fce00078ec0ff */
[----:B------:R-:W-:Y:S08]  /*0a40*/  @!P0 BAR.ARV 0x9, 0x100 ;  /* 0x0244000000008b1d */ /* 0x000ff00000002000 */
[----:B------:R-:W-:Y:S06]  /*0a50*/  BAR.SYNC.DEFER_BLOCKING 0x5, 0x180 ;  /* 0x0146000000007b1d */ /* 0x000fec0000010000 */
[----:B------:R0:W1:Y:S02]  /*0a60*/  LDS.128 R12, [R0+0x324d0] ;  /* 0x0324d000000c7984 */ /* 0x0000640000000c00 */
[----:B------:R-:W-:Y:S06]  /*0a70*/  BAR.ARV 0x4, 0x180 ;  /* 0x0106000000007b1d */ /* 0x000fec0000002000 */
[----:B0-----:R-:W-:-:S05]  /*0a80*/  IADD3 R0, P2, R16, 0x204, RZ ;  /* 0x0000020410007810 */ /* 0x001fca0007f5e0ff */
[----:B------:R0:W-:Y:S02]  /*0a90*/  STL [R1+0x4c0], R0 ;  /* 0x0004c00001007387 */ /* 0x0001e40000100800 */
[----:B0-----:R-:W-:-:S05]  /*0aa0*/  IMAD.X R0, RZ, RZ, R17, P2 ;  /* 0x000000ffff007224 */ /* 0x001fca00010e0611 */
[----:B------:R0:W-:Y:S01]  /*0ab0*/  STL [R1+0x4bc], R0 ;  /* 0x0004bc0001007387 */ /* 0x0001e20000100800 */
[----:B-1----:R-:W-:-:S13]  /*0ac0*/  ISETP.GE.AND P0, PT, R15, UR4, PT ;  /* 0x000000040f007c0c */ /* 0x002fda000bf06270 */
[----:B0-----:R-:W-:Y:S05]  /*0ad0*/  @P0 EXIT ;  /* 0x000000000000094d */ /* 0x001fea0003800000 */
[----:B------:R-:W0:Y:S01]  /*0ae0*/  S2R R2, SR_TID.X ;  /* 0x0000000000027919 */ /* 0x000e220000002100 */
[----:B------:R-:W-:Y:S02]  /*0af0*/  R2UR UR5, R13 ;  /* 0x000000000d0572ca */ /* 0x000fe400000e0000 */
[----:B------:R-:W-:Y:S02]  /*0b00*/  R2UR UR6, R14 ;  /* 0x000000000e0672ca */ /* 0x000fe400000e0000 */
[----:B------:R-:W-:Y:S01]  /*0b10*/  R2UR UR7, R15 ;  /* 0x000000000f0772ca */ /* 0x000fe200000e0000 */
[----:B0-----:R-:W-:-:S05]  /*0b20*/  VIADD R217, R2, 0xffffff80 ;  /* 0xffffff8002d97836 */ /* 0x001fca0000000000 */
[----:B------:R-:W-:-:S04]  /*0b30*/  SHF.R.S32.HI R0, RZ, 0x1f, R217 ;  /* 0x0000001fff007819 */ /* 0x000fc800000114d9 */
[CC--:B------:R-:W-:Y:S02]  /*0b40*/  LEA.HI R2, R0.reuse, R217.reuse, RZ, 0x7 ;  /* 0x000000d900027211 */ /* 0x0c0fe400078f38ff */
[-C--:B------:R-:W-:Y:S02]  /*0b50*/  LEA.HI R5, R0, R217.reuse, RZ, 0x4 ;  /* 0x000000d900057211 */ /* 0x080fe400078f20ff */
[----:B------:R-:W-:Y:S02]  /*0b60*/  LOP3.LUT R4, R2, 0xffffff80, RZ, 0xc0, !PT ;  /* 0xffffff8002047812 */ /* 0x000fe400078ec0ff */
[----:B------:R-:W-:Y:S02]  /*0b70*/  SHF.R.S32.HI R10, RZ, 0x4, R5 ;  /* 0x00000004ff0a7819 */ /* 0x000fe40000011405 */
[----:B------:R-:W-:Y:S01]  /*0b80*/  LOP3.LUT R8, R5, 0x3fffff0, RZ, 0xc0, !PT ;  /* 0x03fffff005087812 */ /* 0x000fe200078ec0ff */
[----:B------:R-:W-:Y:S01]  /*0b90*/  IMAD.IADD R12, R217, 0x1, -R4 ;  /* 0x00000001d90c7824 */ /* 0x000fe200078e0a04 */
[----:B------:R-:W-:-:S02]  /*0ba0*/  LEA.HI R4, R0, R217, RZ, 0x5 ;  /* 0x000000d900047211 */ /* 0x000fc400078f28ff */
[----:B------:R-:W-:Y:S01]  /*0bb0*/  LEA.HI R9, R5, R10, RZ, 0x1 ;  /* 0x0000000a05097211 */ /* 0x000fe200078f08ff */
[----:B------:R-:W-:Y:S01]  /*0bc0*/  IMAD.IADD R8, R217, 0x1, -R8 ;  /* 0x00000001d9087824 */ /* 0x000fe200078e0a08 */
[----:B------:R-:W-:Y:S01]  /*0bd0*/  SHF.R.S32.HI R3, RZ, 0x1f, R12 ;  /* 0x0000001fff037819 */ /* 0x000fe2000001140c */
[----:B------:R-:W-:Y:S01]  /*0be0*/  IMAD.SHL.U32 R6, R4, 0x20, RZ ;  /* 0x0000002004067824 */ /* 0x000fe200078e00ff */
[----:B------:R-:W-:Y:S01]  /*0bf0*/  LOP3.LUT R9, R9, 0x1ffffffe, RZ, 0xc0, !PT ;  /* 0x1ffffffe09097812 */ /* 0x000fe200078ec0ff */
[----:B------:R-:W-:Y:S01]  /*0c00*/  STL [R1+0x4b8], R12 ;  /* 0x0004b80c01007387 */ /* 0x000fe20000100800 */
[----:B------:R-:W-:Y:S02]  /*0c10*/  LEA.HI R4, R3, R12, RZ, 0x2 ;  /* 0x0000000c03047211 */ /* 0x000fe400078f10ff */
[----:B------:R-:W-:Y:S01]  /*0c20*/  LOP3.LUT R11, R6, 0xfffffc00, RZ, 0xc0, !PT ;  /* 0xfffffc00060b7812 */ /* 0x000fe200078ec0ff */
[----:B------:R-:W-:Y:S01]  /*0c30*/  IMAD.IADD R9, R10, 0x1, -R9 ;  /* 0x000000010a097824 */ /* 0x000fe200078e0a09 */
[----:B------:R-:W-:-:S02]  /*0c40*/  SHF.R.S32.HI R5, RZ, 0x2, R4 ;  /* 0x00000002ff057819 */ /* 0x000fc40000011404 */
[----:B------:R-:W-:Y:S01]  /*0c50*/  SHF.R.S32.HI R6, RZ, 0x1f, R4 ;  /* 0x0000001fff067819 */ /* 0x000fe20000011404 */
[----:B------:R-:W-:Y:S01]  /*0c60*/  IMAD R8, R8, 0x40, R11 ;  /* 0x0000004008087824 */ /* 0x000fe200078e020b */
[----:B------:R-:W-:Y:S02]  /*0c70*/  LOP3.LUT R4, R4, 0x7ffffffc, RZ, 0xc0, !PT ;  /* 0x7ffffffc04047812 */ /* 0x000fe400078ec0ff */
[----:B------:R-:W-:Y:S01]  /*0c80*/  LEA.HI R11, R0, R217, RZ, 0x2 ;  /* 0x000000d9000b7211 */ /* 0x000fe200078f10ff */
[----:B------:R-:W-:Y:S01]  /*0c90*/  IMAD R8, R9, 0x8, R8 ;  /* 0x0000000809087824 */ /* 0x000fe200078e0208 */
[----:B------:R-:W-:Y:S01]  /*0ca0*/  LEA.HI R6, R6, R5, RZ, 0x3 ;  /* 0x0000000506067211 */ /* 0x000fe200078f18ff */
[----:B------:R-:W-:Y:S01]  /*0cb0*/  IMAD.IADD R4, R12, 0x1, -R4 ;  /* 0x000000010c047824 */ /* 0x000fe200078e0a04 */
[----:B------:R-:W-:Y:S02]  /*0cc0*/  LOP3.LUT R10, R11, 0xfffffffc, RZ, 0xc0, !PT ;  /* 0xfffffffc0b0a7812 */ /* 0x000fe400078ec0ff */
[----:B------:R-:W-:Y:S01]  /*0cd0*/  SHF.R.S32.HI R11, RZ, 0x7, R2 ;  /* 0x00000007ff0b7819 */ /* 0x000fe20000011402 */
[----:B------:R-:W-:Y:S01]  /*0ce0*/  IMAD.SHL.U32 R179, R4, 0x2, RZ ;  /* 0x0000000204b37824 */ /* 0x000fe200078e00ff */
[----:B------:R-:W-:Y:S01]  /*0cf0*/  LOP3.LUT R6, R6, 0xfffffff8, RZ, 0xc0, !PT ;  /* 0xfffffff806067812 */ /* 0x000fe200078ec0ff */
[----:B------:R0:W-:Y:S01]  /*0d00*/  STL [R1+0x4d0], R8 ;  /* 0x0004d00801007387 */ /* 0x0001e20000100800 */
[----:B------:R-:W-:Y:S01]  /*0d10*/  LEA.HI R3, R3, R12, RZ, 0x5 ;  /* 0x0000000c03037211 */ /* 0x000fe200078f28ff */
[----:B------:R-:W-:Y:S01]  /*0d20*/  VIADD R210, R179, 0x18 ;  /* 0x00000018b3d27836 */ /* 0x000fe20000000000 */
[----:B------:R-:W-:Y:S01]  /*0d30*/  LEA.HI R2, R2, R11, RZ, 0x1 ;  /* 0x0000000b02027211 */ /* 0x000fe200078f08ff */
[----:B------:R-:W-:Y:S01]  /*0d40*/  IMAD.IADD R6, R5, 0x1, -R6 ;  /* 0x0000000105067824 */ /* 0x000fe200078e0a06 */
[----:B------:R-:W-:Y:S01]  /*0d50*/  LEA.HI R0, R0, R217, RZ, 0x3 ;  /* 0x000000d900007211 */ /* 0x000fe200078f18ff */
[C---:B------:R-:W-:Y:S01]  /*0d60*/  VIADD R212, R179.reuse, 0x8 ;  /* 0x00000008b3d47836 */ /* 0x040fe20000000000 */
[----:B------:R-:W-:Y:S01]  /*0d70*/  SHF.R.S32.HI R3, RZ, 0x5, R3 ;  /* 0x00000005ff037819 */ /* 0x000fe20000011403 */
[C---:B------:R-:W-:Y:S01]  /*0d80*/  VIADD R211, R179.reuse, 0x10 ;  /* 0x00000010b3d37836 */ /* 0x040fe20000000000 */
[----:B------:R-:W-:Y:S01]  /*0d90*/  LOP3.LUT R2, R2, 0x3fffffe, RZ, 0xc0, !PT ;  /* 0x03fffffe02027812 */ /* 0x000fe200078ec0ff */
[----:B------:R-:W-:Y:S01]  /*0da0*/  VIADD R207, R179, 0x30 ;  /* 0x00000030b3cf7836 */ /* 0x000fe20000000000 */
[----:B0-----:R-:W-:Y:S01]  /*0db0*/  LOP3.LUT R8, R0, 0xfffffff8, RZ, 0xc0, !PT ;  /* 0xfffffff800087812 */ /* 0x001fe200078ec0ff */
[----:B------:R-:W-:Y:S01]  /*0dc0*/  IMAD R3, R3, 0x10, R6 ;  /* 0x0000001003037824 */ /* 0x000fe200078e0206 */
[----:B------:R-:W-:Y:S01]  /*0dd0*/  SHF.R.S32.HI R215, RZ, 0x3, R0 ;  /* 0x00000003ffd77819 */ /* 0x000fe20000011400 */
[----:B------:R-:W-:Y:S01]  /*0de0*/  IMAD.IADD R2, R11, 0x1, -R2 ;  /* 0x000000010b027824 */ /* 0x000fe200078e0a02 */
[----:B------:R-:W-:Y:S01]  /*0df0*/  SHF.R.S32.HI R0, RZ, 0x1f, R210 ;  /* 0x0000001fff007819 */ /* 0x000fe200000114d2 */
[C---:B------:R-:W-:Y:S01]  /*0e00*/  VIADD R209, R179.reuse, 0x20 ;  /* 0x00000020b3d17836 */ /* 0x040fe20000000000 */
[----:B------:R-:W-:Y:S01]  /*0e10*/  STL [R1+0x4c4], R11 ;  /* 0x0004c40b01007387 */ /* 0x000fe20000100800 */
[----:B------:R-:W-:Y:S01]  /*0e20*/  IMAD R178, R2, 0x40, R3 ;  /* 0x0000004002b27824 */ /* 0x000fe200078e0203 */
[----:B------:R-:W-:Y:S01]  /*0e30*/  SHF.R.S32.HI R3, RZ, 0x1f, R212 ;  /* 0x0000001fff037819 */ /* 0x000fe200000114d4 */
[C---:B------:R-:W-:Y:S01]  /*0e40*/  VIADD R208, R179.reuse, 0x28 ;  /* 0x00000028b3d07836 */ /* 0x040fe20000000000 */
[----:B------:R0:W-:Y:S01]  /*0e50*/  STL [R1+0x4a4], R0 ;  /* 0x0004a40001007387 */ /* 0x0001e20000100800 */
[----:B------:R-:W-:Y:S01]  /*0e60*/  SHF.R.S32.HI R2, RZ, 0x1f, R211 ;  /* 0x0000001fff027819 */ /* 0x000fe200000114d3 */
[----:B------:R-:W-:-:S02]  /*0e70*/  VIADD R204, R179, 0x48 ;  /* 0x00000048b3cc7836 */ /* 0x000fc40000000000 */
[----:B------:R1:W-:Y:S01]  /*0e80*/  STL [R1+0x4ac], R3 ;  /* 0x0004ac0301007387 */ /* 0x0003e20000100800 */
[C---:B------:R-:W-:Y:S02]  /*0e90*/  VIADD R206, R179.reuse, 0x38 ;  /* 0x00000038b3ce7836 */ /* 0x040fe40000000000 */
[C---:B------:R-:W-:Y:S01]  /*0ea0*/  VIADD R205, R179.reuse, 0x40 ;  /* 0x00000040b3cd7836 */ /* 0x040fe20000000000 */
[----:B------:R2:W-:Y:S01]  /*0eb0*/  STL [R1+0x4a8], R2 ;  /* 0x0004a80201007387 */ /* 0x0005e20000100800 */
[C---:B------:R-:W-:Y:S01]  /*0ec0*/  VIADD R201, R179.reuse, 0x60 ;  /* 0x00000060b3c97836 */ /* 0x040fe20000000000 */
[----:B0-----:R-:W-:Y:S01]  /*0ed0*/  SHF.R.S32.HI R0, RZ, 0x1f, R207 ;  /* 0x0000001fff007819 */ /* 0x001fe200000114cf */
[C---:B------:R-:W-:Y:S02]  /*0ee0*/  VIADD R203, R179.reuse, 0x50 ;  /* 0x00000050b3cb7836 */ /* 0x040fe40000000000 */
[C---:B------:R-:W-:Y:S01]  /*0ef0*/  VIADD R202, R179.reuse, 0x58 ;  /* 0x00000058b3ca7836 */ /* 0x040fe20000000000 */
[----:B-1----:R-:W-:Y:S01]  /*0f00*/  SHF.R.S32.HI R3, RZ, 0x1f, R209 ;  /* 0x0000001fff037819 */ /* 0x002fe200000114d1 */
[----:B------:R0:W-:Y:S01]  /*0f10*/  STL [R1+0x498], R0 ;  /* 0x0004980001007387 */ /* 0x0001e20000100800 */
[----:B------:R-:W-:Y:S01]  /*0f20*/  VIADD R198, R179, 0x78 ;  /* 0x00000078b3c67836 */ /* 0x000fe20000000000 */
[----:B--2---:R-:W-:-:S02]  /*0f30*/  SHF.R.S32.HI R2, RZ, 0x1f, R208 ;  /* 0x0000001fff027819 */ /* 0x004fc400000114d0 */
        /* <DEDUP_REMOVED lines=13> */
[----:B------:R-:W-:Y:S02]  /*1010*/  IMAD.IADD R10, R217, 0x1, -R10 ;  /* 0x00000001d90a7824 */ /* 0x000fe400078e0a0a */
[C---:B------:R-:W-:Y:S01]  /*1020*/  VIADD R194, R179.reuse, 0x98 ;  /* 0x00000098b3c27836 */ /* 0x040fe20000000000 */
[----:B------:R2:W-:Y:S01]  /*1030*/  STL [R1+0x490], R2 ;  /* 0x0004900201007387 */ /* 0x0005e20000100800 */
[C---:B------:R-:W-:Y:S01]  /*1040*/  VIADD R193, R179.reuse, 0xa0 ;  /* 0x000000a0b3c17836 */ /* 0x040fe20000000000 */
[----:B0-----:R-:W-:Y:S01]  /*1050*/  SHF.R.S32.HI R0, RZ, 0x1f, R201 ;  /* 0x0000001fff007819 */ /* 0x001fe200000114c9 */
[C---:B------:R-:W-:Y:S01]  /*1060*/  VIADD R189, R179.reuse, 0xc0 ;  /* 0x000000c0b3bd7836 */ /* 0x040fe20000000000 */
[----:B------:R-:W-:Y:S01]  /*1070*/  LEA.HI R5, R10, R10, RZ, 0x1 ;  /* 0x0000000a0a057211 */ /* 0x000fe200078f08ff */
[C---:B------:R-:W-:Y:S01]  /*1080*/  VIADD R191, R179.reuse, 0xb0 ;  /* 0x000000b0b3bf7836 */ /* 0x040fe20000000000 */
[----:B-1----:R-:W-:Y:S01]  /*1090*/  SHF.R.S32.HI R3, RZ, 0x1f, R203 ;  /* 0x0000001fff037819 */ /* 0x002fe200000114cb */
[----:B------:R0:W-:Y:S01]  /*10a0*/  STL [R1+0x480], R0 ;  /* 0x0004800001007387 */ /* 0x0001e20000100800 */
[----:B------:R-:W-:Y:S01]  /*10b0*/  VIADD R190, R179, 0xb8 ;  /* 0x000000b8b3be7836 */ /* 0x000fe20000000000 */
[----:B------:R-:W-:Y:S01]  /*10c0*/  LOP3.LUT R5, R5, 0x1ffffffe, RZ, 0xc0, !PT ;  /* 0x1ffffffe05057812 */ /* 0x000fe200078ec0ff */
[C---:B------:R-:W-:Y:S01]  /*10d0*/  VIADD R186, R179.reuse, 0xd8 ;  /* 0x000000d8b3ba7836 */ /* 0x040fe20000000000 */
[----:B--2---:R-:W-:Y:S01]  /*10e0*/  SHF.R.S32.HI R2, RZ, 0x1f, R202 ;  /* 0x0000001fff027819 */ /* 0x004fe200000114ca */
[----:B------:R1:W-:Y:S01]  /*10f0*/  STL [R1+0x488], R3 ;  /* 0x0004880301007387 */ /* 0x0003e20000100800 */
[----:B------:R-:W-:-:S02]  /*1100*/  VIADD R188, R179, 0xc8 ;  /* 0x000000c8b3bc7836 */ /* 0x000fc40000000000 */
[----:B------:R-:W-:Y:S01]  /*1110*/  VIADD R187, R179, 0xd0 ;  /* 0x000000d0b3bb7836 */ /* 0x000fe20000000000 */
[----:B------:R2:W-:Y:S01]  /*1120*/  STL [R1+0x484], R2 ;  /* 0x0004840201007387 */ /* 0x0005e20000100800 */
[----:B0-----:R-:W-:Y:S01]  /*1130*/  SHF.R.S32.HI R0, RZ, 0x1f, R198 ;  /* 0x0000001fff007819 */ /* 0x001fe200000114c6 */
[----:B------:R-:W-:Y:S02]  /*1140*/  IMAD.IADD R5, R10, 0x1, -R5 ;  /* 0x000000010a057824 */ /* 0x000fe400078e0a05 */
[----:B------:R-:W-:Y:S02]  /*1150*/  IMAD.IADD R225, R217, 0x1, -R8 ;  /* 0x00000001d9e17824 */ /* 0x000fe400078e0a08 */
[----:B------:R0:W-:Y:S01]  /*1160*/  STL [R1+0x474], R0 ;  /* 0x0004740001007387 */ /* 0x0001e20000100800 */
[----:B-1----:R-:W-:Y:S01]  /*1170*/  SHF.R.S32.HI R3, RZ, 0x1f, R200 ;  /* 0x0000001fff037819 */ /* 0x002fe200000114c8 */
[----:B------:R-:W-:Y:S01]  /*1180*/  IMAD.SHL.U32 R22, R225, 0x8, RZ ;  /* 0x00000008e1167824 */ /* 0x000fe200078e00ff */
[----:B--2---:R-:W-:Y:S01]  /*1190*/  SHF.R.S32.HI R2, RZ, 0x1f, R199 ;  /* 0x0000001fff027819 */ /* 0x004fe200000114c7 */
[----:B------:R-:W-:-:S02]  /*11a0*/  VIADD R185, R179, 0xe0 ;  /* 0x000000e0b3b97836 */ /* 0x000fc40000000000 */
[----:B------:R1:W-:Y:S01]  /*11b0*/  STL [R1+0x47c], R3 ;  /* 0x00047c0301007387 */ /* 0x0003e20000100800 */
[C---:B------:R-:W-:Y:S01]  /*11c0*/  VIADD R176, R22.reuse, 0x40 ;  /* 0x0000004016b07836 */ /* 0x040fe20000000000 */
[----:B------:R-:W-:Y:S01]  /*11d0*/  SHF.R.S32.HI R183, RZ, 0x1f, R22 ;  /* 0x0000001fffb77819 */ /* 0x000fe20000011416 */
[C---:B------:R-:W-:Y:S01]  /*11e0*/  VIADD R23, R22.reuse, 0x80 ;  /* 0x0000008016177836 */ /* 0x040fe20000000000 */
[----:B0-----:R-:W-:Y:S01]  /*11f0*/  SHF.R.S32.HI R0, RZ, 0x1f, R195 ;  /* 0x0000001fff007819 */ /* 0x001fe200000114c3 */
[----:B------:R0:W-:Y:S01]  /*1200*/  STL [R1+0x478], R2 ;  /* 0x0004780201007387 */ /* 0x0001e20000100800 */
[----:B------:R-:W-:Y:S01]  /*1210*/  VIADD R177, R22, 0xc0 ;  /* 0x000000c016b17836 */ /* 0x000fe20000000000 */
[----:B------:R-:W-:Y:S01]  /*1220*/  SHF.R.S32.HI R182, RZ, 0x1f, R176 ;  /* 0x0000001fffb67819 */ /* 0x000fe200000114b0 */
[C---:B------:R-:W-:Y:S01]  /*1230*/  VIADD R184, R179.reuse, 0xe8 ;  /* 0x000000e8b3b87836 */ /* 0x040fe20000000000 */
[----:B------:R2:W-:Y:S01]  /*1240*/  STL [R1+0x468], R0 ;  /* 0x0004680001007387 */ /* 0x0005e20000100800 */
[----:B-1----:R-:W-:Y:S01]  /*1250*/  SHF.R.S32.HI R3, RZ, 0x1f, R197 ;  /* 0x0000001fff037819 */ /* 0x002fe200000114c5 */
[C---:B------:R-:W-:Y:S01]  /*1260*/  VIADD R214, R179.reuse, 0xf0 ;  /* 0x000000f0b3d67836 */ /* 0x040fe20000000000 */
[----:B------:R-:W-:Y:S01]  /*1270*/  SHF.R.S32.HI R181, RZ, 0x1f, R23 ;  /* 0x0000001fffb57819 */ /* 0x000fe20000011417 */
[----:B------:R-:W-:Y:S01]  /*1280*/  VIADD R213, R179, 0xf8 ;  /* 0x000000f8b3d57836 */ /* 0x000fe20000000000 */
[----:B------:R-:W-:Y:S01]  /*1290*/  SHF.R.S32.HI R180, RZ, 0x1f, R177 ;  /* 0x0000001fffb47819 */ /* 0x000fe200000114b1 */
[----:B------:R1:W-:Y:S01]  /*12a0*/  STL [R1+0x470], R3 ;  /* 0x0004700301007387 */ /* 0x0003e20000100800 */
[----:B0-----:R-:W-:-:S02]  /*12b0*/  SHF.R.S32.HI R2, RZ, 0x1f, R196 ;  /* 0x0000001fff027819 */ /* 0x001fc400000114c4 */
[----:B------:R-:W-:Y:S02]  /*12c0*/  SHF.R.S32.HI R229, RZ, 0x1f, R185 ;  /* 0x0000001fffe57819 */ /* 0x000fe400000114b9 */
[----:B--2---:R-:W-:Y:S01]  /*12d0*/  SHF.R.S32.HI R0, RZ, 0x1f, R192 ;  /* 0x0000001fff007819 */ /* 0x004fe200000114c0 */
[----:B------:R0:W-:Y:S01]  /*12e0*/  STL [R1+0x46c], R2 ;  /* 0x00046c0201007387 */ /* 0x0001e20000100800 */
[----:B------:R-:W-:Y:S02]  /*12f0*/  SHF.R.S32.HI R228, RZ, 0x1f, R184 ;  /* 0x0000001fffe47819 */ /* 0x000fe400000114b8 */
[----:B------:R-:W-:Y:S01]  /*1300*/  SHF.R.S32.HI R227, RZ, 0x1f, R214 ;  /* 0x0000001fffe37819 */ /* 0x000fe200000114d6 */
[----:B------:R2:W-:Y:S01]  /*1310*/  STL [R1+0x45c], R0 ;  /* 0x00045c0001007387 */ /* 0x0005e20000100800 */
[----:B-1----:R-:W-:Y:S02]  /*1320*/  SHF.R.S32.HI R3, RZ, 0x1f, R194 ;  /* 0x0000001fff037819 */ /* 0x002fe400000114c2 */
[----:B------:R-:W-:-:S02]  /*1330*/  SHF.R.S32.HI R226, RZ, 0x1f, R213 ;  /* 0x0000001fffe27819 */ /* 0x000fc400000114d5 */
[----:B0-----:R-:W-:Y:S01]  /*1340*/  SHF.R.S32.HI R2, RZ, 0x1f, R193 ;  /* 0x0000001fff027819 */ /* 0x001fe200000114c1 */
[----:B------:R0:W-:Y:S01]  /*1350*/  STL [R1+0x464], R3 ;  /* 0x0004640301007387 */ /* 0x0001e20000100800 */
[----:B--2---:R-:W-:-:S03]  /*1360*/  SHF.R.S32.HI R0, RZ, 0x1f, R189 ;  /* 0x0000001fff007819 */ /* 0x004fc600000114bd */
[----:B------:R1:W-:Y:S04]  /*1370*/  STL [R1+0x460], R2 ;  /* 0x0004600201007387 */ /* 0x0003e80000100800 */
[----:B------:R2:W-:Y:S01]  /*1380*/  STL [R1+0x450], R0 ;  /* 0x0004500001007387 */ /* 0x0005e20000100800 */
[----:B0-----:R-:W-:Y:S02]  /*1390*/  SHF.R.S32.HI R3, RZ, 0x1f, R191 ;  /* 0x0000001fff037819 */ /* 0x001fe400000114bf */
[----:B-1----:R-:W-:-:S03]  /*13a0*/  SHF.R.S32.HI R2, RZ, 0x1f, R190 ;  /* 0x0000001fff027819 */ /* 0x002fc600000114be */
[----:B------:R0:W-:Y:S01]  /*13b0*/  STL [R1+0x458], R3 ;  /* 0x0004580301007387 */ /* 0x0001e20000100800 */
[----:B--2---:R-:W-:-:S03]  /*13c0*/  SHF.R.S32.HI R0, RZ, 0x1f, R186 ;  /* 0x0000001fff007819 */ /* 0x004fc600000114ba */
[----:B------:R1:W-:Y:S04]  /*13d0*/  STL [R1+0x454], R2 ;  /* 0x0004540201007387 */ /* 0x0003e80000100800 */
[----:B------:R2:W-:Y:S01]  /*13e0*/  STL [R1+0x444], R0 ;  /* 0x0004440001007387 */ /* 0x0005e20000100800 */
[----:B0-----:R-:W-:Y:S02]  /*13f0*/  SHF.R.S32.HI R3, RZ, 0x1f, R188 ;  /* 0x0000001fff037819 */ /* 0x001fe400000114bc */
[----:B-1----:R-:W-:-:S03]  /*1400*/  SHF.R.S32.HI R2, RZ, 0x1f, R187 ;  /* 0x0000001fff027819 */ /* 0x002fc600000114bb */
[----:B------:R0:W-:Y:S01]  /*1410*/  STL [R1+0x44c], R3 ;  /* 0x00044c0301007387 */ /* 0x0001e20000100800 */
[----:B--2---:R-:W-:-:S03]  /*1420*/  IMAD R0, R5, 0x8, R178 ;  /* 0x0000000805007824 */ /* 0x004fc600078e02b2 */
[----:B------:R0:W-:Y:S04]  /*1430*/  STL [R1+0x448], R2 ;  /* 0x0004480201007387 */ /* 0x0001e80000100800 */
[----:B------:R0:W-:Y:S02]  /*1440*/  STL [R1+0x4cc], R0 ;  /* 0x0004cc0001007387 */ /* 0x0001e40000100800 */
.L_x_3562:
[----:B------:R-:W-:Y:S01]  /*1450*/  ULDC.64 UR8, c[0x0][0xb20] ;  /* 0x0002c80000087ab9 */ /* 0x000fe20000000a00 */
[----:B------:R-:W-:Y:S01]  /*1460*/  ULDC.64 UR10, c[0x0][0xb18] ;  /* 0x0002c600000a7ab9 */ /* 0x000fe20000000a00 */
[----:B------:R-:W-:Y:S01]  /*1470*/  UISETP.NE.U32.AND UP0, UPT, UR8, URZ, UPT ;  /* 0x0000003f0800728c */ /* 0x000fe2000bf05070 */
[----:B------:R-:W-:-:S03]  /*1480*/  ULDC UR45, c[0x0][0x2f0] ;  /* 0x0000bc00002d7ab9 */ /* 0x000fc60000000800 */
[----:B------:R-:W-:-:S03]  /*1490*/  UISETP.NE.AND.EX UP0, UPT, UR9, URZ, UPT, UP0 ;  /* 0x0000003f0900728c */ /* 0x000fc6000bf05300 */
[----:B------:R-:W-:Y:S02]  /*14a0*/  ULDC.64 UR8, c[0x0][0xb10] ;  /* 0x0002c40000087ab9 */ /* 0x000fe40000000a00 */
[----:B------:R-:W-:Y:S01]  /*14b0*/  UISETP.NE.U32.AND UP1, UPT, UR8, URZ, UPT ;  /* 0x0000003f0800728c */ /* 0x000fe2000bf25070 */
[----:B------:R-:W-:-:S03]  /*14c0*/  PLOP3.LUT P0, PT, PT, PT, UP0, 0x80, 0x0 ;  /* 0x000000000000781c */ /* 0x000fc60003f0f008 */
[----:B------:R-:W-:-:S03]  /*14d0*/  UISETP.NE.AND.EX UP1, UPT, UR9, URZ, UPT, UP1 ;  /* 0x0000003f0900728c */ /* 0x000fc6000bf25310 */
[----:B------:R-:W-:Y:S02]  /*14e0*/  @UP0 ULDC.64 UR8, c[0x0][0xb20] ;  /* 0x0002c80000080ab9 */ /* 0x000fe40000000a00 */
[----:B------:R-:W-:Y:S01]  /*14f0*/  @UP0 UIMAD.WIDE UR8, UR7, 0x4, UR8 ;  /* 0x00000004070808a5 */ /* 0x000fe2000f8e0208 */
[----:B------:R-:W-:-:S05]  /*1500*/  PLOP3.LUT P2, PT, PT, PT, UP1, 0x80, 0x0 ;  /* 0x000000000000781c */ /* 0x000fca0003f4f018 */
[----:B01-3--:R-:W-:Y:S02]  /*1510*/  IMAD.U32 R2, RZ, RZ, UR8 ;  /* 0x00000008ff027e24 */ /* 0x00bfe4000f8e00ff */
[----:B------:R-:W-:Y:S01]  /*1520*/  IMAD.U32 R3, RZ, RZ, UR9 ;  /* 0x00000009ff037e24 */ /* 0x000fe2000f8e00ff */
[----:B------:R-:W-:Y:S02]  /*1530*/  @UP1 ULDC.64 UR8, c[0x0][0xb10] ;  /* 0x0002c40000081ab9 */ /* 0x000fe40000000a00 */
[----:B------:R-:W-:Y:S02]  /*1540*/  @UP1 UIMAD.WIDE UR8, UR7, 0x4, UR8 ;  /* 0x00000004070818a5 */ /* 0x000fe4000f8e0208 */
[----:B--2---:R-:W2:Y:S04]  /*1550*/  @P0 LDG.E R2, desc[UR36][R2.64] ;  /* 0x0000002402020981 */ /* 0x004ea8000c1e1900 */
[----:B------:R-:W-:-:S02]  /*1560*/  IMAD.U32 R4, RZ, RZ, UR8 ;  /* 0x00000008ff047e24 */ /* 0x000fc4000f8e00ff */
[----:B------:R-:W-:Y:S01]  /*1570*/  IMAD.U32 R5, RZ, RZ, UR9 ;  /* 0x00000009ff057e24 */ /* 0x000fe2000f8e00ff */
[----:B------:R-:W-:-:S04]  /*1580*/  ULDC.64 UR8, c[0x0][0x418] ;  /* 0x0001060000087ab9 */ /* 0x000fc80000000a00 */
[----:B------:R-:W3:Y:S01]  /*1590*/  @P2 LDG.E R4, desc[UR36][R4.64] ;  /* 0x0000002404042981 */ /* 0x000ee2000c1e1900 */
[----:B------:R-:W-:Y:S01]  /*15a0*/  UISETP.NE.U32.AND UP0, UPT, UR8, URZ, UPT ;  /* 0x0000003f0800728c */ /* 0x000fe2000bf05070 */
[----:B------:R-:W-:Y:S01]  /*15b0*/  ISETP.NE.U32.AND P1, PT, RZ, UR10, PT ;  /* 0x0000000aff007c0c */ /* 0x000fe2000bf25070 */
[----:B------:R-:W-:Y:S01]  /*15c0*/  UMOV UR4, URZ ;  /* 0x0000003f00047c82 */ /* 0x000fe20008000000 */
[----:B------:R-:W-:Y:S01]  /*15d0*/  ULDC UR8, c[0x0][0x424] ;  /* 0x0001090000087ab9 */ /* 0x000fe20000000800 */
[----:B------:R-:W-:Y:S01]  /*15e0*/  UISETP.NE.AND.EX UP0, UPT, UR9, URZ, UPT, UP0 ;  /* 0x0000003f0900728c */ /* 0x000fe2000bf05300 */
[----:B------:R-:W-:Y:S01]  /*15f0*/  ISETP.NE.AND.EX P1, PT, RZ, UR11, PT, P1 ;  /* 0x0000000bff007c0c */ /* 0x000fe2000bf25310 */
[----:B------:R-:W-:Y:S01]  /*1600*/  ULDC UR44, c[0x0][0x288] ;  /* 0x0000a200002c7ab9 */ /* 0x000fe20000000800 */
[----:B------:R-:W-:Y:S02]  /*1610*/  ULOP3.LUT UR60, UR6, 0xffff, URZ, 0xc0, !UPT ;  /* 0x0000ffff063c7892 */ /* 0x000fe4000f8ec03f */
[----:B------:R-:W-:-:S04]  /*1620*/  USEL UR8, UR8, 0x1, UP0 ;  /* 0x0000000108087887 */ /* 0x000fc80008000000 */
[----:B------:R-:W-:Y:S01]  /*1630*/  UIMAD UR45, UR8, UR45, URZ ;  /* 0x0000002d082d72a4 */ /* 0x000fe2000f8e023f */
[----:B--2---:R-:W-:Y:S02]  /*1640*/  @P0 R2UR UR4, R2 ;  /* 0x00000000020402ca */ /* 0x004fe400000e0000 */
        /* <DEDUP_REMOVED lines=15> */
.L_x_3432:
[----:B------:R-:W-:Y:S01]  /*1740*/  IMAD.U32 R216, RZ, RZ, UR7 ;  /* 0x00000007ffd87e24 */ /* 0x000fe2000f8e00ff */
[----:B------:R-:W-:Y:S06]  /*1750*/  @!P1 BRA `(.L_x_3433) ;  /* 0x00000000001c9947 */ /* 0x000fec0003800000 */
[----:B------:R-:W-:Y:S02]  /*1760*/  ULDC.64 UR8, c[0x0][0xb18] ;  /* 0x0002c60000087ab9 */ /* 0x000fe40000000a00 */
[----:B------:R-:W-:-:S06]  /*1770*/  UIMAD.WIDE UR8, UR7, 0x4, UR8 ;  /* 0x00000004070878a5 */ /* 0x000fcc000f8e0208 */
[----:B------:R-:W-:Y:S02]  /*1780*/  IMAD.U32 R2, RZ, RZ, UR8 ;  /* 0x00000008ff027e24 */ /* 0x000fe4000f8e00ff */
[----:B------:R-:W-:-:S05]  /*1790*/  IMAD.U32 R3, RZ, RZ, UR9 ;  /* 0x00000009ff037e24 */ /* 0x000fca000f8e00ff */
[----:B------:R-:W2:Y:S02]  /*17a0*/  LDG.E R2, desc[UR36][R2.64] ;  /* 0x0000002402027981 */ /* 0x000ea4000c1e1900 */
[----:B--2---:R-:W-:Y:S01]  /*17b0*/  R2UR UR45, R2 ;  /* 0x00000000022d72ca */ /* 0x004fe200000e0000 */
[----:B------:R-:W-:-:S14]  /*17c0*/  BRA `(.L_x_3434) ;  /* 0x0000000000347947 */ /* 0x000fdc0003800000 */
.L_x_3433:
        /* <DEDUP_REMOVED lines=13> */
.L_x_3434:
[----:B------:R-:W2:Y:S01]  /*18a0*/  LDL R0, [R1+0x4c8] ;  /* 0x0004c80001007983 */ /* 0x000ea20000100800 */
[----:B------:R-:W-:Y:S01]  /*18b0*/  MOV R72, 0x400 ;  /* 0x0000040000487802 */ /* 0x000fe20000000f00 */
[----:B------:R-:W0:Y:S01]  /*18c0*/  LDC R8, c[0x0][0xa80] ;  /* 0x0002a000ff087b82 */ /* 0x000e220000000800 */
[----:B------:R-:W-:Y:S01]  /*18d0*/  IMAD.MOV.U32 R5, RZ, RZ, 0x80 ;  /* 0x00000080ff057424 */ /* 0x000fe200078e00ff */
[----:B------:R-:W1:Y:S01]  /*18e0*/  S2R R21, SR_CgaCtaId ;  /* 0x0000000000157919 */ /* 0x000e620000008800 */
[----:B------:R-:W-:Y:S01]  /*18f0*/  IMAD.MOV.U32 R6, RZ, RZ, 0x100 ;  /* 0x00000100ff067424 */ /* 0x000fe200078e00ff */
[----:B------:R-:W-:Y:S01]  /*1900*/  UIADD3 UR45, -UR4, UR45, URZ ;  /* 0x0000002d042d7290 */ /* 0x000fe2000fffe13f */
[----:B------:R-:W-:Y:S01]  /*1910*/  IMAD.MOV.U32 R19, RZ, RZ, 0x80 ;  /* 0x00000080ff137424 */ /* 0x000fe200078e00ff */
[----:B------:R-:W3:Y:S01]  /*1920*/  S2R R3, SR_SWINHI ;  /* 0x0000000000037919 */ /* 0x000ee20000002f00 */
[----:B------:R-:W-:Y:S01]  /*1930*/  ULDC UR4, c[0x0][0x448] ;  /* 0x0001120000047ab9 */ /* 0x000fe20000000800 */
[----:B------:R-:W-:Y:S01]  /*1940*/  IMAD.MOV.U32 R20, RZ, RZ, 0x100 ;  /* 0x00000100ff147424 */ /* 0x000fe200078e00ff */
[----:B------:R-:W-:Y:S01]  /*1950*/  UISETP.NE.AND UP1, UPT, UR4, 0x1, UPT ;  /* 0x000000010400788c */ /* 0x000fe2000bf25270 */
[----:B------:R-:W-:Y:S01]  /*1960*/  IMAD.U32 R14, RZ, RZ, UR5 ;  /* 0x00000005ff0e7e24 */ /* 0x000fe2000f8e00ff */
[----:B------:R-:W-:Y:S01]  /*1970*/  USHF.L.U32 UR58, UR5, 0x7, URZ ;  /* 0x00000007053a7899 */ /* 0x000fe2000800063f */
[----:B------:R-:W-:Y:S01]  /*1980*/  STL.128 [R1+0x210], RZ ;  /* 0x000210ff01007387 */ /* 0x000fe20000100c00 */
[----:B------:R-:W-:Y:S01]  /*1990*/  ULOP3.LUT UR8, UR6, 0xff000000, URZ, 0xc0, !UPT ;  /* 0xff00000006087892 */ /* 0x000fe2000f8ec03f */
[----:B------:R-:W-:-:S02]  /*19a0*/  ULDC.64 UR4, c[0x0][0xad8] ;  /* 0x0002b60000047ab9 */ /* 0x000fc40000000a00 */
[----:B------:R-:W-:Y:S01]  /*19b0*/  STL [R1+0x50], R14 ;  /* 0x0000500e01007387 */ /* 0x000fe20000100800 */
[----:B------:R-:W-:Y:S02]  /*19c0*/  UISETP.GE.AND UP0, UPT, UR5, 0x1, UPT ;  /* 0x000000010500788c */ /* 0x000fe4000bf06270 */
[----:B------:R-:W-:Y:S01]  /*19d0*/  UIADD3 UR9, UR58, 0x7f, URZ ;  /* 0x0000007f3a097890 */ /* 0x000fe2000fffe03f */
[----:B------:R-:W-:Y:S01]  /*19e0*/  STL.128 [R1+0x220], RZ ;  /* 0x000220ff01007387 */ /* 0x000fe20000100c00 */
[----:B------:R-:W-:Y:S01]  /*19f0*/  ULOP3.LUT UR59, UR6, 0xff0000, URZ, 0xc0, !UPT ;  /* 0x00ff0000063b7892 */ /* 0x000fe2000f8ec03f */
[----:B------:R-:W-:Y:S02]  /*1a00*/  @UP1 ULDC UR10, c[0x0][0x450] ;  /* 0x00011400000a1ab9 */ /* 0x000fe40000000800 */
[----:B0-----:R-:W-:Y:S01]  /*1a10*/  STL [R1+0x230], R8 ;  /* 0x0002300801007387 */ /* 0x001fe20000100800 */
[----:B------:R-:W-:Y:S01]  /*1a20*/  @UP1 ULDC UR6, c[0x0][0x44c] ;  /* 0x0001130000061ab9 */ /* 0x000fe20000000800 */
[----:B------:R-:W-:-:S02]  /*1a30*/  UIADD3 UR38, UR45, 0x1, -UR44 ;  /* 0x000000012d267890 */ /* 0x000fc4000fffe82c */
[----:B------:R-:W-:Y:S01]  /*1a40*/  STL.128 [R1+0x240], RZ ;  /* 0x000240ff01007387 */ /* 0x000fe20000100c00 */
[----:B------:R-:W-:Y:S02]  /*1a50*/  USHF.R.U32.HI UR8, URZ, 0x8, UR8 ;  /* 0x000000083f087899 */ /* 0x000fe40008011608 */
[----:B------:R-:W-:Y:S01]  /*1a60*/  UP2UR UR39, UPR, URZ, 0x2 ;  /* 0x000000023f277883 */ /* 0x000fe20008000000 */
[----:B------:R-:W-:Y:S01]  /*1a70*/  STL.128 [R1+0x250], RZ ;  /* 0x000250ff01007387 */ /* 0x000fe20000100c00 */
[----:B------:R-:W-:Y:S01]  /*1a80*/  UP2UR UR41, UPR, URZ, 0x1 ;  /* 0x000000013f297883 */ /* 0x000fe20008000000 */
[----:B-1----:R-:W-:Y:S01]  /*1a90*/  LEA R72, R21, R72, 0x18 ;  /* 0x0000004815487211 */ /* 0x002fe200078ec0ff */
[----:B------:R-:W-:Y:S01]  /*1aa0*/  ULEA.HI UR59, UR59, UR8, URZ, 0x10 ;  /* 0x000000083b3b7291 */ /* 0x000fe2000f8f803f */
[----:B------:R-:W-:Y:S02]  /*1ab0*/  STL.64 [R1+0x30], R20 ;  /* 0x0000301401007387 */ /* 0x000fe40000100a00 */
[----:B------:R-:W-:-:S02]  /*1ac0*/  MOV R26, R72 ;  /* 0x00000048001a7202 */ /* 0x000fc40000000f00 */
[----:B---3--:R-:W-:Y:S01]  /*1ad0*/  MOV R27, R3 ;  /* 0x00000003001b7202 */ /* 0x008fe20000000f00 */
[----:B------:R-:W-:Y:S01]  /*1ae0*/  STL.128 [R1+0x260], RZ ;  /* 0x000260ff01007387 */ /* 0x000fe20000100c00 */
[C---:B------:R-:W-:Y:S02]  /*1af0*/  IADD3 R2, P2, R26.reuse, 0x32450, RZ ;  /* 0x000324501a027810 */ /* 0x040fe40007f5e0ff */
[C---:B------:R-:W-:Y:S01]  /*1b00*/  IADD3 R10, P0, R26.reuse, 0x32430, RZ ;  /* 0x000324301a0a7810 */ /* 0x040fe20007f1e0ff */
[----:B------:R-:W-:Y:S01]  /*1b10*/  STL.128 [R1+0x270], RZ ;  /* 0x000270ff01007387 */ /* 0x000fe20000100c00 */
[----:B------:R-:W-:Y:S01]  /*1b20*/  IADD3 R12, P1, R26, 0x32440, RZ ;  /* 0x000324401a0c7810 */ /* 0x000fe20007f3e0ff */
[--C-:B------:R-:W-:Y:S01]  /*1b30*/  IMAD.X R9, RZ, RZ, R27.reuse, P2 ;  /* 0x000000ffff097224 */ /* 0x100fe200010e061b */
[C---:B------:R-:W-:Y:S01]  /*1b40*/  IADD3 R36, P2, R16.reuse, 0x28, RZ ;  /* 0x0000002810247810 */ /* 0x040fe20007f5e0ff */
[--C-:B------:R-:W-:Y:S01]  /*1b50*/  IMAD.X R11, RZ, RZ, R27.reuse, P0 ;  /* 0x000000ffff0b7224 */ /* 0x100fe200000e061b */
[----:B------:R-:W-:Y:S01]  /*1b60*/  STL.128 [R1+0x280], RZ ;  /* 0x000280ff01007387 */ /* 0x000fe20000100c00 */
[----:B------:R-:W-:Y:S01]  /*1b70*/  IMAD.X R13, RZ, RZ, R27, P1 ;  /* 0x000000ffff0d7224 */ /* 0x000fe200008e061b */
[C---:B------:R-:W-:Y:S01]  /*1b80*/  IADD3 R35, P0, R16.reuse, 0x210, RZ ;  /* 0x0000021010237810 */ /* 0x040fe20007f1e0ff */
[----:B------:R-:W-:Y:S01]  /*1b90*/  IMAD.X R47, RZ, RZ, R17, P2 ;  /* 0x000000ffff2f7224 */ /* 0x000fe200010e0611 */
[----:B------:R-:W-:Y:S01]  /*1ba0*/  STL.64 [R1+0x18], R10 ;  /* 0x0000180a01007387 */ /* 0x000fe20000100a00 */
[----:B------:R-:W-:-:S02]  /*1bb0*/  IADD3 R34, P1, R16, 0x240, RZ ;  /* 0x0000024010227810 */ /* 0x000fc40007f3e0ff */
[--C-:B------:R-:W-:Y:S01]  /*1bc0*/  IMAD.X R44, RZ, RZ, R17.reuse, P0 ;  /* 0x000000ffff2c7224 */ /* 0x100fe200000e0611 */
[----:B------:R-:W-:Y:S02]  /*1bd0*/  STL.64 [R1+0x20], R12 ;  /* 0x0000200c01007387 */ /* 0x000fe40000100a00 */
[----:B------:R-:W-:Y:S02]  /*1be0*/  IMAD.X R45, RZ, RZ, R17, P1 ;  /* 0x000000ffff2d7224 */ /* 0x000fe400008e0611 */
[----:B------:R-:W-:Y:S04]  /*1bf0*/  STL.128 [R1+0x290], RZ ;  /* 0x000290ff01007387 */ /* 0x000fe80000100c00 */
        /* <DEDUP_REMOVED lines=26> */
[----:B------:R-:W-:Y:S04]  /*1da0*/  STL [R1+0x10], RZ ;  /* 0x000010ff01007387 */ /* 0x000fe80000100800 */
[----:B------:R-:W-:Y:S01]  /*1db0*/  STL [R1+0x38], RZ ;  /* 0x000038ff01007387 */ /* 0x000fe20000100800 */
[----:B--2---:R-:W-:-:S02]  /*1dc0*/  R2UR UR7, R0 ;  /* 0x00000000000772ca */ /* 0x004fc400000e0000 */
[----:B------:R-:W-:-:S05]  /*1dd0*/  IADD3 R0, P3, R26, 0x32460, RZ ;  /* 0x000324601a007810 */ /* 0x000fca0007f7e0ff */
[----:B------:R-:W-:Y:S01]  /*1de0*/  IMAD.X R3, RZ, RZ, R27, P3 ;  /* 0x000000ffff037224 */ /* 0x000fe200018e061b */
[----:B------:R-:W-:-:S05]  /*1df0*/  PLOP3.LUT P3, PT, PT, PT, UP0, 0x40, 0x0 ;  /* 0x000000000000781c */ /* 0x000fca0003f6e808 */
[----:B------:R-:W-:Y:S02]  /*1e00*/  IMAD.U32 R4, RZ, RZ, UR7 ;  /* 0x00000007ff047e24 */ /* 0x000fe4000f8e00ff */
[----:B------:R-:W-:Y:S01]  /*1e10*/  IMAD.U32 R18, RZ, RZ, UR7 ;  /* 0x00000007ff127e24 */ /* 0x000fe2000f8e00ff */
[----:B------:R-:W-:Y:S02]  /*1e20*/  UIMAD.WIDE.U32 UR6, UR9, UR6, URZ ;  /* 0x00000006090672a5 */ /* 0x000fe4000f8e003f */
[----:B------:R0:W-:Y:S02]  /*1e30*/  STL.128 [R1], R4 ;  /* 0x0000000401007387 */ /* 0x0001e40000100c00 */
[----:B------:R-:W-:Y:S02]  /*1e40*/  @UP1 USHF.R.U32.HI UR9, URZ, UR10, UR7 ;  /* 0x0000000a3f091299 */ /* 0x000fe40008011607 */
[----:B------:R1:W-:Y:S02]  /*1e50*/  STL.64 [R1+0x28], R18 ;  /* 0x0000281201007387 */ /* 0x0003e40000100a00 */
[----:B------:R-:W-:-:S04]  /*1e60*/  UIADD3 UR9, UR38, UR9, URZ ;  /* 0x0000000926097290 */ /* 0x000fc8000fffe03f */
[----:B------:R-:W-:Y:S01]  /*1e70*/  UIADD3 UR4, UR9, UR4, URZ ;  /* 0x0000000409047290 */ /* 0x000fe2000fffe03f */
[----:B0-----:R-:W-:Y:S02]  /*1e80*/  IMAD.MOV.U32 R4, RZ, RZ, R2 ;  /* 0x000000ffff047224 */ /* 0x001fe400078e0002 */
[----:B------:R-:W-:Y:S02]  /*1e90*/  IMAD.MOV.U32 R5, RZ, RZ, R9 ;  /* 0x000000ffff057224 */ /* 0x000fe400078e0009 */
[----:B------:R-:W-:Y:S02]  /*1ea0*/  IMAD.MOV.U32 R6, RZ, RZ, R0 ;  /* 0x000000ffff067224 */ /* 0x000fe400078e0000 */
[----:B------:R-:W-:-:S05]  /*1eb0*/  IMAD.MOV.U32 R7, RZ, RZ, R3 ;  /* 0x000000ffff077224 */ /* 0x000fca00078e0003 */
[----:B------:R1:W-:Y:S01]  /*1ec0*/  STL.128 [R1+0x40], R4 ;  /* 0x0000400401007387 */ /* 0x0003e20000100c00 */
        /* <DEDUP_REMOVED lines=11> */
.L_x_3436:
[----:B------:R-:W-:-:S11]  /*1f80*/  UISETP.NE.AND UP0, UPT, UR5, 0x1, UPT ;  /* 0x000000010500788c */ /* 0x000fd6000bf05270 */
[----:B------:R-:W-:Y:S02]  /*1f90*/  @UP0 ULDC.64 UR10, c[0x0][0xae0] ;  /* 0x0002b800000a0ab9 */ /* 0x000fe40000000a00 */
[----:B------:R-:W-:-:S04]  /*1fa0*/  UIMAD.WIDE.U32 UR6, UR8, UR10, URZ ;  /* 0x0000000a080672a5 */ /* 0x000fc8000f8e003f */
[----:B------:R-:W-:-:S12]  /*1fb0*/  @UP0 USHF.R.U32.HI UR8, URZ, UR11, UR7 ;  /* 0x0000000b3f080299 */ /* 0x000fd80008011607 */
.L_x_3437:
[----:B------:R-:W-:-:S04]  /*1fc0*/  UIMAD UR8, UR8, UR5, UR5 ;  /* 0x00000005080872a4 */ /* 0x000fc8000f8e0205 */
[----:B------:R-:W-:-:S04]  /*1fd0*/  UISETP.LT.AND UP0, UPT, UR4, UR8, UPT ;  /* 0x000000080400728c */ /* 0x000fc8000bf01270 */
[----:B------:R-:W-:-:S12]  /*1fe0*/  USEL UR4, UR4, UR8, UP0 ;  /* 0x0000000804047287 */ /* 0x000fd80008000000 */
.L_x_3435:
        /* <DEDUP_REMOVED lines=12> */
[----:B------:R-:W-:Y:S01]  /*20b0*/  UMOV UR12, UR58 ;  /* 0x0000003a000c7c82 */ /* 0x000fe20008000000 */
        /* <DEDUP_REMOVED lines=20> */
.L_x_3439:
[----:B------:R-:W-:-:S11]  /*2200*/  UISETP.NE.AND UP0, UPT, UR5, 0x1, UPT ;  /* 0x000000010500788c */ /* 0x000fd6000bf05270 */
[----:B------:R-:W-:Y:S02]  /*2210*/  @UP0 ULDC.64 UR12, c[0x0][0xae0] ;  /* 0x0002b800000c0ab9 */ /* 0x000fe40000000a00 */
[----:B------:R-:W-:-:S04]  /*2220*/  UIMAD.WIDE.U32 UR8, UR7, UR12, URZ ;  /* 0x0000000c070872a5 */ /* 0x000fc8000f8e003f */
[----:B------:R-:W-:-:S12]  /*2230*/  @UP0 USHF.R.U32.HI UR7, URZ, UR13, UR9 ;  /* 0x0000000d3f070299 */ /* 0x000fd80008011609 */
.L_x_3440:
[----:B------:R-:W-:-:S04]  /*2240*/  UIMAD UR5, UR7, UR5, URZ ;  /* 0x00000005070572a4 */ /* 0x000fc8000f8e023f */
[----:B------:R-:W-:-:S04]  /*2250*/  UISETP.LT.AND UP0, UPT, UR10, UR5, UPT ;  /* 0x000000050a00728c */ /* 0x000fc8000bf01270 */
[----:B------:R-:W-:-:S12]  /*2260*/  USEL UR10, UR10, UR5, !UP0 ;  /* 0x000000050a0a7287 */ /* 0x000fd8000c000000 */
.L_x_3438:
[----:B------:R-:W-:Y:S02]  /*2270*/  UIMAD.WIDE UR4, UR10, 0x2aaaaaab, URZ ;  /* 0x2aaaaaab0a0478a5 */ /* 0x000fe4000f8e023f */
[----:B------:R-:W-:Y:S02]  /*2280*/  ULOP3.LUT UR61, UR59, 0xff, URZ, 0xc0, !UPT ;  /* 0x000000ff3b3d7892 */ /* 0x000fe4000f8ec03f */
[----:B------:R-:W-:Y:S02]  /*2290*/  USHF.R.U32.HI UR4, URZ, 0x1f, UR5 ;  /* 0x0000001f3f047899 */ /* 0x000fe40008011605 */
[----:B------:R-:W-:Y:S02]  /*22a0*/  USHF.R.U32.HI UR59, URZ, 0x10, UR59 ;  /* 0x000000103f3b7899 */ /* 0x000fe4000801163b */
[----:B------:R-:W-:-:S04]  /*22b0*/  ULEA.HI.SX32 UR4, UR5, UR4, 0x1c ;  /* 0x0000000405047291 */ /* 0x000fc8000f8fe23f */
[----:B------:R-:W-:-:S04]  /*22c0*/  UISETP.LT.AND UP0, UPT, URZ, UR4, UPT ;  /* 0x000000043f00728c */ /* 0x000fc8000bf01270 */
[----:B------:R-:W-:-:S03]  /*22d0*/  USEL UR40, URZ, UR4, !UP0 ;  /* 0x000000043f287287 */ /* 0x000fc6000c000000 */
[----:B------:R-:W-:Y:S01]  /*22e0*/  UMOV UR4, URZ ;  /* 0x0000003f00047c82 */ /* 0x000fe20008000000 */
[----:B------:R-:W-:-:S06]  /*22f0*/  UISETP.GT.AND UP0, UPT, UR6, UR40, UPT ;  /* 0x000000280600728c */ /* 0x000fcc000bf04270 */
[----:B------:R-:W-:-:S13]  /*2300*/  PLOP3.LUT P0, PT, PT, PT, UP0, 0x80, 0x0 ;  /* 0x000000000000781c */ /* 0x000fda0003f0f008 */
[----:B------:R-:W-:Y:S05]  /*2310*/  @!P0 BRA `(.L_x_3441) ;  /* 0x0000000000948947 */ /* 0x000fea0003800000 */
[----:B------:R-:W-:Y:S01]  /*2320*/  UISETP.NE.AND UP0, UPT, UR59, URZ, UPT ;  /* 0x0000003f3b00728c */ /* 0x000fe2000bf05270 */
[----:B------:R-:W-:-:S03]  /*2330*/  ULDC UR4, c[0x0][0xae8] ;  /* 0x0002ba0000047ab9 */ /* 0x000fc60000000800 */
[----:B------:R-:W-:-:S04]  /*2340*/  USEL UR10, UR59, UR4, UP0 ;  /* 0x000000043b0a7287 */ /* 0x000fc80008000000 */
[----:B------:R-:W-:Y:S02]  /*2350*/  UIADD3 UR4, UR10, -0x1, UR6 ;  /* 0xffffffff0a047890 */ /* 0x000fe4000fffe006 */
[----:B------:R-:W-:Y:S02]  /*2360*/  IMAD.U32 R3, RZ, RZ, UR10 ;  /* 0x0000000aff037e24 */ /* 0x000fe4000f8e00ff */
[----:B------:R-:W-:-:S03]  /*2370*/  UIADD3 UR7, -UR40, UR4, URZ ;  /* 0x0000000428077290 */ /* 0x000fc6000fffe13f */
[-C--:B------:R-:W-:Y:S01]  /*2380*/  IABS R0, R3.reuse ;  /* 0x0000000300007213 */ /* 0x080fe20000000000 */
[----:B------:R-:W-:Y:S01]  /*2390*/  UMOV UR4, URZ ;  /* 0x0000003f00047c82 */ /* 0x000fe20008000000 */
[----:B-1----:R-:W-:Y:S01]  /*23a0*/  IABS R5, R3 ;  /* 0x0000000300057213 */ /* 0x002fe20000000000 */
[----:B------:R-:W-:Y:S01]  /*23b0*/  IMAD.U32 R4, RZ, RZ, UR7 ;  /* 0x00000007ff047e24 */ /* 0x000fe2000f8e00ff */
[----:B------:R-:W-:Y:S01]  /*23c0*/  R2UR UR11, R0 ;  /* 0x00000000000b72ca */ /* 0x000fe200000e0000 */
[----:B------:R-:W-:-:S03]  /*23d0*/  ULOP3.LUT UR7, UR7, UR10, URZ, 0x3c, !UPT ;  /* 0x0000000a07077292 */ /* 0x000fc6000f8e3c3f */
[----:B------:R-:W-:-:S05]  /*23e0*/  IABS R4, R4 ;  /* 0x0000000400047213 */ /* 0x000fca0000000000 */
[----:B------:R-:W-:-:S04]  /*23f0*/  IMAD.MOV.U32 R3, RZ, RZ, R4 ;  /* 0x000000ffff037224 */ /* 0x000fc800078e0004 */
[----:B------:R-:W0:Y:S01]  /*2400*/  I2F.RP R0, UR11 ;  /* 0x0000000b00007d06 */ /* 0x000e220008209400 */
[----:B------:R-:W-:-:S07]  /*2410*/  R2UR UR9, R3 ;  /* 0x00000000030972ca */ /* 0x000fce00000e0000 */
        /* <DEDUP_REMOVED lines=21> */
.L_x_3441:
        /* <DEDUP_REMOVED lines=9> */
[----:B------:R-:W2:Y:S01]  /*2600*/  LDL R2, [R1+0x4c4] ;  /* 0x0004c40001027983 */ /* 0x000ea20000100800 */
[----:B------:R-:W-:Y:S01]  /*2610*/  VIADD R8, R72, 0x400 ;  /* 0x0000040048087836 */ /* 0x000fe20000000000 */
[----:B-1----:R-:W-:Y:S01]  /*2620*/  IADD3 R18, P5, R16, 0x58, RZ ;  /* 0x0000005810127810 */ /* 0x002fe20007fbe0ff */
[----:B------:R-:W-:Y:S01]  /*2630*/  IMAD.MOV.U32 R4, RZ, RZ, 0x1 ;  /* 0x00000001ff047424 */ /* 0x000fe200078e00ff */
[----:B------:R-:W-:Y:S01]  /*2640*/  STL.64 [R1+0x58], RZ ;  /* 0x000058ff01007387 */ /* 0x000fe20000100a00 */
[----:B------:R-:W-:Y:S01]  /*2650*/  IMAD.MOV.U32 R5, RZ, RZ, RZ ;  /* 0x000000ffff057224 */ /* 0x000fe200078e00ff */
[----:B------:R-:W-:Y:S01]  /*2660*/  SHF.R.U32.HI R8, RZ, 0x4, R8 ;  /* 0x00000004ff087819 */ /* 0x000fe20000011608 */
[----:B------:R-:W-:Y:S01]  /*2670*/  IMAD.MOV.U32 R6, RZ, RZ, 0x1 ;  /* 0x00000001ff067424 */ /* 0x000fe200078e00ff */
[----:B------:R-:W-:Y:S01]  /*2680*/  STL.128 [R1+0x90], RZ ;  /* 0x000090ff01007387 */ /* 0x000fe20000100c00 */
[----:B------:R-:W-:Y:S01]  /*2690*/  IMAD.MOV.U32 R7, RZ, RZ, RZ ;  /* 0x000000ffff077224 */ /* 0x000fe200078e00ff */
[----:B------:R-:W-:Y:S01]  /*26a0*/  LOP3.LUT R8, R8, 0x3fff, RZ, 0xc0, !PT ;  /* 0x00003fff08087812 */ /* 0x000fe200078ec0ff */
[----:B------:R-:W-:Y:S01]  /*26b0*/  IMAD.MOV.U32 R10, RZ, RZ, 0x1 ;  /* 0x00000001ff0a7424 */ /* 0x000fe200078e00ff */
[----:B------:R-:W-:Y:S01]  /*26c0*/  STL.128 [R1+0xa0], RZ ;  /* 0x0000a0ff01007387 */ /* 0x000fe20000100c00 */
[----:B------:R-:W-:Y:S01]  /*26d0*/  IMAD.MOV.U32 R11, RZ, RZ, RZ ;  /* 0x000000ffff0b7224 */ /* 0x000fe200078e00ff */
[C---:B------:R-:W-:Y:S01]  /*26e0*/  IADD3 R42, P6, R16.reuse, 0x60, RZ ;  /* 0x00000060102a7810 */ /* 0x040fe20007fde0ff */
[----:B------:R-:W-:Y:S01]  /*26f0*/  IMAD.X R19, RZ, RZ, R17, P5 ;  /* 0x000000ffff137224 */ /* 0x000fe200028e0611 */
[----:B------:R0:W-:Y:S01]  /*2700*/  STL.128 [R1+0x60], R4 ;  /* 0x0000600401007387 */ /* 0x0001e20000100c00 */
[----:B------:R-:W-:-:S02]  /*2710*/  IADD3 R41, P1, R16, 0x68, RZ ;  /* 0x0000006810297810 */ /* 0x000fc40007f3e0ff */
[C---:B------:R-:W-:Y:S01]  /*2720*/  IADD3 R40, P2, R16.reuse, 0x70, RZ ;  /* 0x0000007010287810 */ /* 0x040fe20007f5e0ff */
[----:B------:R-:W-:Y:S01]  /*2730*/  STL.64 [R1+0x70], R10 ;  /* 0x0000700a01007387 */ /* 0x000fe20000100a00 */
[--C-:B------:R-:W-:Y:S01]  /*2740*/  IMAD.X R43, RZ, RZ, R17.reuse, P6 ;  /* 0x000000ffff2b7224 */ /* 0x100fe200030e0611 */
[C---:B------:R-:W-:Y:S01]  /*2750*/  IADD3 R39, P3, R16.reuse, 0x78, RZ ;  /* 0x0000007810277810 */ /* 0x040fe20007f7e0ff */
[--C-:B------:R-:W-:Y:S01]  /*2760*/  IMAD.X R56, RZ, RZ, R17.reuse, P1 ;  /* 0x000000ffff387224 */ /* 0x100fe200008e0611 */
[----:B------:R-:W-:Y:S01]  /*2770*/  STL.128 [R1+0xb0], RZ ;  /* 0x0000b0ff01007387 */ /* 0x000fe20000100c00 */
[--C-:B------:R-:W-:Y:S01]  /*2780*/  IMAD.X R55, RZ, RZ, R17.reuse, P2 ;  /* 0x000000ffff377224 */ /* 0x100fe200010e0611 */
[C---:B------:R-:W-:Y:S01]  /*2790*/  IADD3 R38, P4, R16.reuse, 0x80, RZ ;  /* 0x0000008010267810 */ /* 0x040fe20007f9e0ff */
[----:B------:R-:W-:Y:S01]  /*27a0*/  IMAD.X R54, RZ, RZ, R17, P3 ;  /* 0x000000ffff367224 */ /* 0x000fe200018e0611 */
[----:B------:R-:W-:Y:S01]  /*27b0*/  STL.128 [R1+0xc0], RZ ;  /* 0x0000c0ff01007387 */ /* 0x000fe20000100c00 */
[----:B------:R-:W-:-:S02]  /*27c0*/  IADD3 R32, P5, R16, 0x88, RZ ;  /* 0x0000008810207810 */ /* 0x000fc40007fbe0ff */
[----:B------:R-:W-:Y:S01]  /*27d0*/  IADD3 R37, P6, R16, 0x90, RZ ;  /* 0x0000009010257810 */ /* 0x000fe20007fde0ff */
[----:B0-----:R-:W-:Y:S01]  /*27e0*/  IMAD.MOV.U32 R5, RZ, RZ, 0x40000040 ;  /* 0x40000040ff057424 */ /* 0x001fe200078e00ff */
[C---:B------:R-:W-:Y:S01]  /*27f0*/  LOP3.LUT R6, R8.reuse, 0x3000000, RZ, 0xfc, !PT ;  /* 0x0300000008067812 */ /* 0x040fe200078efcff */
[----:B------:R-:W-:Y:S01]  /*2800*/  IMAD.MOV.U32 R7, RZ, RZ, 0x40000040 ;  /* 0x40000040ff077424 */ /* 0x000fe200078e00ff */
[----:B------:R-:W-:Y:S01]  /*2810*/  LOP3.LUT R8, R8, 0x10000, RZ, 0xfc, !PT ;  /* 0x0001000008087812 */ /* 0x000fe200078efcff */
[----:B------:R-:W-:Y:S01]  /*2820*/  STL.128 [R1+0xd0], RZ ;  /* 0x0000d0ff01007387 */ /* 0x000fe20000100c00 */
[C---:B------:R-:W-:Y:S01]  /*2830*/  IADD3 R50, P1, R16.reuse, 0xf0, RZ ;  /* 0x000000f010327810 */ /* 0x040fe20007f3e0ff */
[--C-:B------:R-:W-:Y:S01]  /*2840*/  IMAD.X R53, RZ, RZ, R17.reuse, P4 ;  /* 0x000000ffff357224 */ /* 0x100fe200020e0611 */
[----:B------:R-:W-:Y:S01]  /*2850*/  IADD3 R48, P2, R16, 0xf8, RZ ;  /* 0x000000f810307810 */ /* 0x000fe20007f5e0ff */
[----:B------:R-:W-:Y:S01]  /*2860*/  STL.128 [R1+0xe0], RZ ;  /* 0x0000e0ff01007387 */ /* 0x000fe20000100c00 */
[----:B------:R-:W-:-:S02]  /*2870*/  IMAD.X R33, RZ, RZ, R17, P5 ;  /* 0x000000ffff217224 */ /* 0x000fc400028e0611 */
[--C-:B------:R-:W-:Y:S02]  /*2880*/  IMAD.X R52, RZ, RZ, R17.reuse, P6 ;  /* 0x000000ffff347224 */ /* 0x100fe400030e0611 */
[--C-:B------:R-:W-:Y:S02]  /*2890*/  IMAD.X R51, RZ, RZ, R17.reuse, P1 ;  /* 0x000000ffff337224 */ /* 0x100fe400008e0611 */
[----:B------:R-:W-:Y:S01]  /*28a0*/  IMAD.X R49, RZ, RZ, R17, P2 ;  /* 0x000000ffff317224 */ /* 0x000fe200010e0611 */
[----:B--2---:R-:W0:Y:S02]  /*28b0*/  SHFL.IDX PT, R0, R2, RZ, 0x1f ;  /* 0x00001fff02007589 */ /* 0x004e2400000e0000 */
[----:B0-----:R-:W-:-:S04]  /*28c0*/  LEA.HI R2, R0, R0, RZ, 0x1 ;  /* 0x0000000000027211 */ /* 0x001fc800078f08ff */
[----:B------:R-:W-:Y:S01]  /*28d0*/  LOP3.LUT R3, R2, 0x7fffe, RZ, 0xc0, !PT ;  /* 0x0007fffe02037812 */ /* 0x000fe200078ec0ff */
[----:B------:R-:W-:-:S04]  /*28e0*/  VIADD R2, R72, 0x1c400 ;  /* 0x0001c40048027836 */ /* 0x000fc80000000000 */
[----:B------:R-:W-:Y:S01]  /*28f0*/  IMAD.IADD R0, R0, 0x1, -R3 ;  /* 0x0000000100007824 */ /* 0x000fe200078e0a03 */
[----:B------:R-:W-:Y:S01]  /*2900*/  SHF.R.U32.HI R2, RZ, 0x4, R2 ;  /* 0x00000004ff027819 */ /* 0x000fe20000011602 */
[----:B------:R-:W-:-:S03]  /*2910*/  VIADD R3, R72, 0x18400 ;  /* 0x0001840048037836 */ /* 0x000fc60000000000 */
[----:B------:R-:W-:Y:S01]  /*2920*/  LOP3.LUT R2, R2, 0x3fff, RZ, 0xc0, !PT ;  /* 0x00003fff02027812 */ /* 0x000fe200078ec0ff */
[----:B------:R-:W-:Y:S01]  /*2930*/  IMAD R0, R0, 0x2000, R3 ;  /* 0x0000200000007824 */ /* 0x000fe200078e0203 */
[----:B------:R-:W-:Y:S02]  /*2940*/  LOP3.LUT P0, RZ, R3, 0x1bf, RZ, 0xc0, !PT ;  /* 0x000001bf03ff7812 */ /* 0x000fe4000780c0ff */
[----:B------:R-:W-:Y:S01]  /*2950*/  LOP3.LUT R4, R2, 0x10000, RZ, 0xfc, !PT ;  /* 0x0001000002047812 */ /* 0x000fe200078efcff */
[----:B------:R-:W-:Y:S01]  /*2960*/  VIADD R3, R0, 0xa000 ;  /* 0x0000a00000037836 */ /* 0x000fe20000000000 */
[----:B------:R-:W-:-:S03]  /*2970*/  SHF.R.U32.HI R0, RZ, 0x4, R0 ;  /* 0x00000004ff007819 */ /* 0x000fc60000011600 */
[----:B------:R0:W-:Y:S01]  /*2980*/  STL.128 [R1+0x80], R4 ;  /* 0x0000800401007387 */ /* 0x0001e20000100c00 */
[----:B------:R-:W-:Y:S02]  /*2990*/  SHF.R.U32.HI R3, RZ, 0x4, R3 ;  /* 0x00000004ff037819 */ /* 0x000fe40000011603 */
[----:B------:R-:W-:Y:S02]  /*29a0*/  LOP3.LUT R0, R0, 0x3fff, RZ, 0xc0, !PT ;  /* 0x00003fff00007812 */ /* 0x000fe400078ec0ff */
[----:B------:R-:W-:Y:S02]  /*29b0*/  LOP3.LUT R3, R3, 0x3fff, RZ, 0xc0, !PT ;  /* 0x00003fff03037812 */ /* 0x000fe400078ec0ff */
[----:B------:R-:W-:Y:S02]  /*29c0*/  LOP3.LUT R2, R0, 0x10000, RZ, 0xfc, !PT ;  /* 0x0001000000027812 */ /* 0x000fe400078efcff */
[----:B------:R-:W-:Y:S01]  /*29d0*/  LOP3.LUT R0, R3, 0x10000, RZ, 0xfc, !PT ;  /* 0x0001000003007812 */ /* 0x000fe200078efcff */
[----:B------:R-:W-:-:S05]  /*29e0*/  IMAD.MOV.U32 R3, RZ, RZ, 0x40000040 ;  /* 0x40000040ff037424 */ /* 0x000fca00078e00ff */
[----:B------:R1:W-:Y:S01]  /*29f0*/  STL.64 [R1+0x78], R2 ;  /* 0x0000780201007387 */ /* 0x0003e20000100a00 */
[----:B0-----:R-:W-:Y:S02]  /*2a00*/  IMAD.MOV.U32 R6, RZ, RZ, R8 ;  /* 0x000000ffff067224 */ /* 0x001fe400078e0008 */
[----:B------:R-:W-:-:S05]  /*2a10*/  IMAD.MOV.U32 R4, RZ, RZ, R0 ;  /* 0x000000ffff047224 */ /* 0x000fca00078e0000 */
[----:B------:R1:W-:Y:S01]  /*2a20*/  STL.128 [R1+0xf0], R4 ;  /* 0x0000f00401007387 */ /* 0x0003e20000100c00 */
[----:B------:R-:W-:Y:S05]  /*2a30*/  @!P0 BRA `(.L_x_3443) ;  /* 0x0000000000408947 */ /* 0x000fea0003800000 */
[----:B-1----:R-:W-:Y:S01]  /*2a40*/  MOV R2, 0x0 ;  /* 0x0000000000027802 */ /* 0x002fe20000000f00 */
        /* <DEDUP_REMOVED lines=15> */
.L_x_3443:
[----:B------:R-:W2:Y:S01]  /*2b40*/  LDL R46, [R1+0x204] ;  /* 0x00020400012e7983 */ /* 0x000ea20000100800 */
[----:B------:R-:W0:Y:S01]  /*2b50*/  LDC.64 R10, c[0x0][0xad0] ;  /* 0x0002b400ff0a7b82 */ /* 0x000e220000000a00 */
[C---:B------:R-:W-:Y:S01]  /*2b60*/  IADD3 R24, P0, R16.reuse, 0x100, RZ ;  /* 0x0000010010187810 */ /* 0x040fe20007f1e0ff */
[----:B------:R-:W-:Y:S01]  /*2b70*/  IMAD.U32 R13, RZ, RZ, UR45 ;  /* 0x0000002dff0d7e24 */ /* 0x000fe2000f8e00ff */
[----:B------:R-:W3:Y:S01]  /*2b80*/  S2R R57, SR_TID.X ;  /* 0x0000000000397919 */ /* 0x000ee20000002100 */
[----:B------:R-:W-:Y:S01]  /*2b90*/  IMAD.U32 R12, RZ, RZ, UR44 ;  /* 0x0000002cff0c7e24 */ /* 0x000fe2000f8e00ff */
[----:B------:R-:W-:Y:S01]  /*2ba0*/  BSSY B0, `(.L_x_3444) ;  /* 0x000001f000007945 */ /* 0x000fe20003800000 */
[--C-:B------:R-:W-:Y:S01]  /*2bb0*/  IMAD.X R25, RZ, RZ, R17.reuse, P0 ;  /* 0x000000ffff197224 */ /* 0x100fe200000e0611 */
[----:B------:R-:W-:Y:S01]  /*2bc0*/  IADD3 R20, P0, R16, 0x14c, RZ ;  /* 0x0000014c10147810 */ /* 0x000fe20007f1e0ff */
[----:B-1----:R-:W1:Y:S01]  /*2bd0*/  LDC.64 R2, c[0x0][0xad8] ;  /* 0x0002b600ff027b82 */ /* 0x002e620000000a00 */
[----:B------:R-:W-:Y:S01]  /*2be0*/  IMAD.MOV.U32 R28, RZ, RZ, RZ ;  /* 0x000000ffff1c7224 */ /* 0x000fe200078e00ff */
[----:B------:R4:W-:Y:S02]  /*2bf0*/  STL.64 [R1+0x110], R18 ;  /* 0x0001101201007387 */ /* 0x0009e40000100a00 */
[----:B------:R-:W-:-:S02]  /*2c00*/  IMAD.X R21, RZ, RZ, R17, P0 ;  /* 0x000000ffff157224 */ /* 0x000fc400000e0611 */
[----:B------:R4:W-:Y:S02]  /*2c10*/  STL.64 [R1+0x108], R24 ;  /* 0x0001081801007387 */ /* 0x0009e40000100a00 */
[----:B------:R-:W5:Y:S02]  /*2c20*/  LDC.64 R8, c[0x0][0xae0] ;  /* 0x0002b800ff087b82 */ /* 0x000f640000000a00 */
[----:B------:R4:W-:Y:S04]  /*2c30*/  STL.64 [R1+0x150], R20 ;  /* 0x0001501401007387 */ /* 0x0009e80000100a00 */
[----:B------:R4:W-:Y:S02]  /*2c40*/  STL.64 [R1+0x100], R178 ;  /* 0x000100b201007387 */ /* 0x0009e40000100a00 */
[----:B------:R-:W4:Y:S01]  /*2c50*/  LDC R6, c[0x0][0x450] ;  /* 0x00011400ff067b82 */ /* 0x000f220000000800 */
[----:B0-----:R-:W-:Y:S01]  /*2c60*/  IMAD.MOV.U32 R14, RZ, RZ, R11 ;  /* 0x000000ffff0e7224 */ /* 0x001fe200078e000b */
[----:B------:R0:W-:Y:S01]  /*2c70*/  STL.U8 [R1+0x118], RZ ;  /* 0x000118ff01007387 */ /* 0x0001e20000100000 */
[----:B------:R-:W-:-:S05]  /*2c80*/  IMAD.MOV.U32 R7, RZ, RZ, R10 ;  /* 0x000000ffff077224 */ /* 0x000fca00078e000a */
[----:B------:R-:W4:Y:S01]  /*2c90*/  LDC.64 R4, c[0x0][0x448] ;  /* 0x00011200ff047b82 */ /* 0x000f220000000a00 */
[----:B-1----:R-:W-:Y:S02]  /*2ca0*/  IMAD.MOV.U32 R15, RZ, RZ, R2 ;  /* 0x000000ffff0f7224 */ /* 0x002fe400078e0002 */
[----:B------:R-:W-:Y:S02]  /*2cb0*/  IMAD.MOV.U32 R29, RZ, RZ, R3 ;  /* 0x000000ffff1d7224 */ /* 0x000fe400078e0003 */
[----:B---3--:R-:W-:Y:S01]  /*2cc0*/  VIADD R217, R57, 0xffffff80 ;  /* 0xffffff8039d97836 */ /* 0x008fe20000000000 */
[----:B------:R0:W-:Y:S01]  /*2cd0*/  STL.128 [R1+0x120], R12 ;  /* 0x0001200c01007387 */ /* 0x0001e20000100c00 */
[----:B-----5:R-:W-:Y:S02]  /*2ce0*/  IMAD.MOV.U32 R30, RZ, RZ, R8 ;  /* 0x000000ffff1e7224 */ /* 0x020fe400078e0008 */
[----:B------:R-:W-:Y:S01]  /*2cf0*/  IMAD.MOV.U32 R31, RZ, RZ, R9 ;  /* 0x000000ffff1f7224 */ /* 0x000fe200078e0009 */
[----:B------:R0:W-:Y:S04]  /*2d00*/  STL [R1+0x11c], R217 ;  /* 0x00011cd901007387 */ /* 0x0001e80000100800 */
[----:B------:R0:W-:Y:S04]  /*2d10*/  STL.128 [R1+0x130], R28 ;  /* 0x0001301c01007387 */ /* 0x0001e80000100c00 */
[----:B----4-:R0:W-:Y:S01]  /*2d20*/  STL.128 [R1+0x140], R4 ;  /* 0x0001400401007387 */ /* 0x0101e20000100c00 */
[----:B--2---:R-:W-:-:S04]  /*2d30*/  LEA.HI R0, R46, R46, RZ, 0x1 ;  /* 0x0000002e2e007211 */ /* 0x004fc800078f08ff */
[----:B------:R-:W-:-:S05]  /*2d40*/  LOP3.LUT R11, R0, 0xfffffffe, RZ, 0xc0, !PT ;  /* 0xfffffffe000b7812 */ /* 0x000fca00078ec0ff */
[----:B------:R-:W-:-:S05]  /*2d50*/  IMAD.IADD R0, R46, 0x1, -R11 ;  /* 0x000000012e007824 */ /* 0x000fca00078e0a0b */
[----:B------:R-:W-:-:S04]  /*2d60*/  SHF.L.U32 R11, R0, 0x1f, RZ ;  /* 0x0000001f000b7819 */ /* 0x000fc800000006ff */
[----:B------:R-:W1:Y:S02]  /*2d70*/  SYNCS.PHASECHK.TRANS64.TRYWAIT P0, [R72+URZ+0x32400], R11 ;  /* 0x0324000b480075a7 */ /* 0x000e64000800017f */
[----:B01----:R-:W-:Y:S05]  /*2d80*/  @!P0 BRA `(.L_x_3445) ;  /* 0x00000294009c8947 */ /* 0x003fea0003800000 */
.L_x_3663:
[----:B------:R-:W-:Y:S05]  /*2d90*/  BSYNC B0 ;  /* 0x0000000000007941 */ /* 0x000fea0003800000 */
.L_x_3444:
[----:B------:R-:W2:Y:S04]  /*2da0*/  LDL R4, [R1+0x4bc] ;  /* 0x0004bc0001047983 */ /* 0x000ea80000100800 */
[----:B------:R-:W3:Y:S04]  /*2db0*/  LDL R0, [R1+0x4c0] ;  /* 0x0004c00001007983 */ /* 0x000ee80000100800 */
[----:B------:R-:W4:Y:S04]  /*2dc0*/  LDL.64 R28, [R1+0x4b0] ;  /* 0x0004b000011c7983 */ /* 0x000f280000100a00 */
[----:B------:R-:W4:Y:S04]  /*2dd0*/  LDL R20, [R1] ;  /* 0x0000000001147983 */ /* 0x000f280000100800 */
[----:B0-----:R0:W5:Y:S01]  /*2de0*/  LDL.64 R10, [R1+0x1f8] ;  /* 0x0001f800010a7983 */ /* 0x0011620000100a00 */
[C---:B------:R-:W-:Y:S01]  /*2df0*/  IADD3 R14, P0, R16.reuse, 0x118, RZ ;  /* 0x00000118100e7810 */ /* 0x040fe20007f1e0ff */
[----:B------:R-:W-:Y:S01]  /*2e00*/  IMAD.MOV.U32 R12, RZ, RZ, R42 ;  /* 0x000000ffff0c7224 */ /* 0x000fe200078e002a */
[----:B------:R-:W-:Y:S05]  /*2e10*/  WARPSYNC.ALL ;  /* 0x0000000000007948 */ /* 0x000fea0003800000 */
[----:B------:R-:W-:Y:S01]  /*2e20*/  IMAD.X R15, RZ, RZ, R17, P0 ;  /* 0x000000ffff0f7224 */ /* 0x000fe200000e0611 */
[----:B------:R-:W-:Y:S01]  /*2e30*/  IADD3 R18, P0, R16, 0x150, RZ ;  /* 0x0000015010127810 */ /* 0x000fe20007f1e0ff */
[----:B------:R-:W-:Y:S01]  /*2e40*/  IMAD.MOV.U32 R13, RZ, RZ, R43 ;  /* 0x000000ffff0d7224 */ /* 0x000fe200078e002b */
[----:B------:R-:W1:Y:S01]  /*2e50*/  S2R R21, SR_TID.X ;  /* 0x0000000000157919 */ /* 0x000e620000002100 */
[----:B------:R-:W-:Y:S01]  /*2e60*/  IMAD.MOV.U32 R24, RZ, RZ, R38 ;  /* 0x000000ffff187224 */ /* 0x000fe200078e0026 */
[----:B------:R-:W-:Y:S01]  /*2e70*/  BSSY B0, `(.L_x_3446) ;  /* 0x0000033000007945 */ /* 0x000fe20003800000 */
[----:B------:R-:W-:Y:S01]  /*2e80*/  IMAD.X R19, RZ, RZ, R17, P0 ;  /* 0x000000ffff137224 */ /* 0x000fe200000e0611 */
[----:B------:R0:W-:Y:S01]  /*2e90*/  STL.128 [R1+0x160], R12 ;  /* 0x0001600c01007387 */ /* 0x0001e20000100c00 */
[----:B------:R-:W-:-:S03]  /*2ea0*/  IMAD.MOV.U32 R25, RZ, RZ, R53 ;  /* 0x000000ffff197224 */ /* 0x000fc600078e0035 */
[----:B------:R-:W-:Y:S04]  /*2eb0*/  STL.64 [R1+0x1f0], R32 ;  /* 0x0001f02001007387 */ /* 0x000fe80000100a00 */
[----:B------:R-:W-:Y:S01]  /*2ec0*/  STL.128 [R1+0x180], R24 ;  /* 0x0001801801007387 */ /* 0x000fe20000100c00 */
[----:B0-----:R-:W-:Y:S02]  /*2ed0*/  IMAD.MOV.U32 R14, RZ, RZ, R36 ;  /* 0x000000ffff0e7224 */ /* 0x001fe400078e0024 */
[----:B------:R-:W-:Y:S01]  /*2ee0*/  IMAD.MOV.U32 R15, RZ, RZ, R47 ;  /* 0x000000ffff0f7224 */ /* 0x000fe200078e002f */
[----:B-1----:R-:W-:Y:S01]  /*2ef0*/  SHF.R.U32.HI R21, RZ, 0x7, R21 ;  /* 0x00000007ff157819 */ /* 0x002fe20000011615 */
[----:B--2---:R-:W-:Y:S02]  /*2f00*/  IMAD.MOV.U32 R13, RZ, RZ, R4 ;  /* 0x000000ffff0d7224 */ /* 0x004fe400078e0004 */
[----:B---3--:R-:W-:Y:S01]  /*2f10*/  IMAD.MOV.U32 R12, RZ, RZ, R0 ;  /* 0x000000ffff0c7224 */ /* 0x008fe200078e0000 */
[C---:B------:R-:W-:Y:S01]  /*2f20*/  IADD3 R0, P1, R16.reuse, 0x208, RZ ;  /* 0x0000020810007810 */ /* 0x040fe20007f3e0ff */
[----:B----4-:R-:W-:Y:S04]  /*2f30*/  STL.64 [R1+0x158], R28 ;  /* 0x0001581c01007387 */ /* 0x010fe80000100a00 */
[----:B------:R-:W-:Y:S01]  /*2f40*/  IMAD.X R7, RZ, RZ, R17, P1 ;  /* 0x000000ffff077224 */ /* 0x000fe200008e0611 */
[----:B------:R-:W-:Y:S01]  /*2f50*/  IADD3 R4, P1, R16, 0x108, RZ ;  /* 0x0000010810047810 */ /* 0x000fe20007f3e0ff */
[----:B------:R0:W-:Y:S02]  /*2f60*/  STL.128 [R1+0x190], R12 ;  /* 0x0001900c01007387 */ /* 0x0001e40000100c00 */
[----:B0-----:R-:W-:-:S02]  /*2f70*/  IMAD.MOV.U32 R12, RZ, RZ, R40 ;  /* 0x000000ffff0c7224 */ /* 0x001fc400078e0028 */
[----:B------:R-:W-:Y:S02]  /*2f80*/  IMAD.MOV.U32 R13, RZ, RZ, R55 ;  /* 0x000000ffff0d7224 */ /* 0x000fe400078e0037 */
[----:B------:R-:W-:Y:S02]  /*2f90*/  IMAD.MOV.U32 R14, RZ, RZ, R50 ;  /* 0x000000ffff0e7224 */ /* 0x000fe400078e0032 */
[----:B------:R-:W-:-:S05]  /*2fa0*/  IMAD.MOV.U32 R15, RZ, RZ, R51 ;  /* 0x000000ffff0f7224 */ /* 0x000fca00078e0033 */
[----:B------:R0:W-:Y:S02]  /*2fb0*/  STL.128 [R1+0x1a0], R12 ;  /* 0x0001a00c01007387 */ /* 0x0001e40000100c00 */
[----:B0-----:R-:W-:Y:S02]  /*2fc0*/  IMAD.MOV.U32 R12, RZ, RZ, R48 ;  /* 0x000000ffff0c7224 */ /* 0x001fe400078e0030 */
[----:B------:R-:W-:Y:S02]  /*2fd0*/  IMAD.MOV.U32 R13, RZ, RZ, R49 ;  /* 0x000000ffff0d7224 */ /* 0x000fe400078e0031 */
[----:B------:R-:W-:Y:S01]  /*2fe0*/  IMAD.MOV.U32 R14, RZ, RZ, R0 ;  /* 0x000000ffff0e7224 */ /* 0x000fe200078e0000 */
[----:B------:R-:W-:Y:S01]  /*2ff0*/  LOP3.LUT R0, R20, 0x1, RZ, 0xfc, !PT ;  /* 0x0000000114007812 */ /* 0x000fe200078efcff */
[----:B------:R-:W-:Y:S02]  /*3000*/  IMAD.MOV.U32 R15, RZ, RZ, R7 ;  /* 0x000000ffff0f7224 */ /* 0x000fe400078e0007 */
[----:B------:R-:W-:Y:S01]  /*3010*/  IMAD.X R7, RZ, RZ, R17, P1 ;  /* 0x000000ffff077224 */ /* 0x000fe200008e0611 */
[----:B------:R-:W-:-:S02]  /*3020*/  ISETP.NE.AND P1, PT, R0, 0x3, PT ;  /* 0x000000030000780c */ /* 0x000fc40003f25270 */
[----:B------:R0:W-:Y:S02]  /*3030*/  STL.128 [R1+0x1b0], R12 ;  /* 0x0001b00c01007387 */ /* 0x0001e40000100c00 */
[----:B0-----:R-:W-:Y:S02]  /*3040*/  IMAD.MOV.U32 R14, RZ, RZ, R35 ;  /* 0x000000ffff0e7224 */ /* 0x001fe400078e0023 */
[----:B------:R-:W-:Y:S02]  /*3050*/  IMAD.MOV.U32 R15, RZ, RZ, R44 ;  /* 0x000000ffff0f7224 */ /* 0x000fe400078e002c */
[----:B------:R-:W-:Y:S02]  /*3060*/  IMAD.MOV.U32 R12, RZ, RZ, R18 ;  /* 0x000000ffff0c7224 */ /* 0x000fe400078e0012 */
[----:B------:R-:W-:Y:S02]  /*3070*/  IMAD.MOV.U32 R13, RZ, RZ, R19 ;  /* 0x000000ffff0d7224 */ /* 0x000fe400078e0013 */
[----:B------:R-:W-:-:S02]  /*3080*/  IMAD.MOV.U32 R18, RZ, RZ, R39 ;  /* 0x000000ffff127224 */ /* 0x000fc400078e0027 */
[----:B------:R-:W-:Y:S01]  /*3090*/  IMAD.MOV.U32 R19, RZ, RZ, R54 ;  /* 0x000000ffff137224 */ /* 0x000fe200078e0036 */
[----:B------:R0:W-:Y:S04]  /*30a0*/  STL.128 [R1+0x1c0], R12 ;  /* 0x0001c00c01007387 */ /* 0x0001e80000100c00 */
[----:B------:R-:W-:Y:S01]  /*30b0*/  STL.128 [R1+0x170], R16 ;  /* 0x0001701001007387 */ /* 0x000fe20000100c00 */
[----:B0-----:R-:W-:Y:S02]  /*30c0*/  IMAD.MOV.U32 R14, RZ, RZ, R34 ;  /* 0x000000ffff0e7224 */ /* 0x001fe400078e0022 */
[----:B------:R-:W-:Y:S02]  /*30d0*/  IMAD.MOV.U32 R15, RZ, RZ, R45 ;  /* 0x000000ffff0f7224 */ /* 0x000fe400078e002d */
[----:B------:R-:W-:-:S02]  /*30e0*/  IMAD.MOV.U32 R12, RZ, RZ, R4 ;  /* 0x000000ffff0c7224 */ /* 0x000fc400078e0004 */
[----:B------:R-:W-:Y:S02]  /*30f0*/  IMAD.MOV.U32 R13, RZ, RZ, R7 ;  /* 0x000000ffff0d7224 */ /* 0x000fe400078e0007 */
[----:B------:R-:W-:-:S03]  /*3100*/  VIADD R4, R21, 0x8 ;  /* 0x0000000815047836 */ /* 0x000fc60000000000 */
[----:B------:R0:W-:Y:S02]  /*3110*/  STL.128 [R1+0x1d0], R12 ;  /* 0x0001d00c01007387 */ /* 0x0001e40000100c00 */
[----:B0-----:R-:W-:Y:S02]  /*3120*/  IMAD.MOV.U32 R12, RZ, RZ, R41 ;  /* 0x000000ffff0c7224 */ /* 0x001fe400078e0029 */
[----:B------:R-:W-:Y:S02]  /*3130*/  IMAD.MOV.U32 R13, RZ, RZ, R56 ;  /* 0x000000ffff0d7224 */ /* 0x000fe400078e0038 */
[----:B------:R-:W-:Y:S02]  /*3140*/  IMAD.MOV.U32 R14, RZ, RZ, R37 ;  /* 0x000000ffff0e7224 */ /* 0x000fe400078e0025 */
[----:B------:R-:W-:-:S05]  /*3150*/  IMAD.MOV.U32 R15, RZ, RZ, R52 ;  /* 0x000000ffff0f7224 */ /* 0x000fca00078e0034 */
[----:B------:R0:W-:Y:S01]  /*3160*/  STL.128 [R1+0x1e0], R12 ;  /* 0x0001e00c01007387 */ /* 0x0001e20000100c00 */
[----:B------:R0:W-:Y:S06]  /*3170*/  BAR.SYNC.DEFER_BLOCKING R4, 0x100 ;  /* 0x000400040000751d */ /* 0x0001ec0000010000 */
[----:B------:R-:W-:Y:S05]  /*3180*/  @!P1 BRA `(.L_x_3447) ;  /* 0x0000000000049947 */ /* 0x000fea0003800000 */
[----:B------:R-:W-:Y:S01]  /*3190*/  BPT.TRAP 0x1 ;  /* 0x000000040000795c */ /* 0x000fe20000300000 */
.L_x_3447:
[----:B------:R-:W-:Y:S05]  /*31a0*/  BSYNC B0 ;  /* 0x0000000000007941 */ /* 0x000fea0003800000 */
.L_x_3446:
[----:B0-----:R-:W2:Y:S01]  /*31b0*/  LDL.64 R12, [R1+0x18] ;  /* 0x00001800010c7983 */ /* 0x001ea20000100a00 */
[----:B-----5:R-:W-:Y:S01]  /*31c0*/  SHF.L.U32 R11, R11, 0x1f, RZ ;  /* 0x0000001f0b0b7819 */ /* 0x020fe200000006ff */
[----:B------:R-:W-:Y:S01]  /*31d0*/  BSSY B0, `(.L_x_3448) ;  /* 0x0000006000007945 */ /* 0x000fe20003800000 */
[----:B--2---:R-:W-:-:S05]  /*31e0*/  MOV R7, R12 ;  /* 0x0000000c00077202 */ /* 0x004fca0000000f00 */
[----:B------:R-:W-:-:S04]  /*31f0*/  IMAD R10, R10, 0x8, R7 ;  /* 0x000000080a0a7824 */ /* 0x000fc800078e0207 */
[----:B------:R0:W1:Y:S01]  /*3200*/  SYNCS.PHASECHK.TRANS64.TRYWAIT P0, [R10+URZ], R11 ;  /* 0x0000000b0a0075a7 */ /* 0x000062000800017f */
[----:B------:R-:W-:Y:S05]  /*3210*/  @!P1 BRA `(.L_x_3449) ;  /* 0x0000000000049947 */ /* 0x000fea0003800000 */
[----:B------:R-:W-:Y:S01]  /*3220*/  BPT.TRAP 0x1 ;  /* 0x000000040000795c */ /* 0x000fe20000300000 */
.L_x_3449:
[----:B------:R-:W-:Y:S05]  /*3230*/  BSYNC B0 ;  /* 0x0000000000007941 */ /* 0x000fea0003800000 */
.L_x_3448:
[----:B------:R-:W-:Y:S04]  /*3240*/  BSSY B0, `(.L_x_3450) ;  /* 0x0000004000007945 */ /* 0x000fe80003800000 */
[----:B-1----:R-:W-:Y:S05]  /*3250*/  @P0 BRA `(.L_x_3451) ;  /* 0x0000000000080947 */ /* 0x002fea0003800000 */
[----:B------:R-:W1:Y:S02]  /*3260*/  SYNCS.PHASECHK.TRANS64.TRYWAIT P0, [R10+URZ], R11 ;  /* 0x0000000b0a0075a7 */ /* 0x000e64000800017f */
[----:B-1----:R-:W-:Y:S05]  /*3270*/  @!P0 BRA `(.L_x_3452) ;  /* 0x0000029000748947 */ /* 0x002fea0003800000 */
.L_x_3451:
[----:B------:R-:W-:Y:S05]  /*3280*/  BSYNC B0 ;  /* 0x0000000000007941 */ /* 0x000fea0003800000 */
.L_x_3450:
[----:B------:R-:W2:Y:S04]  /*3290*/  LDL R21, [R1+0x1f8] ;  /* 0x0001f80001157983 */ /* 0x000ea80000100800 */
[----:B01----:R-:W2:Y:S01]  /*32a0*/  LDL.64 R10, [R1+0x80] ;  /* 0x00008000010a7983 */ /* 0x003ea20000100a00 */
[----:B------:R-:W-:Y:S05]  /*32b0*/  WARPSYNC.ALL ;  /* 0x0000000000007948 */ /* 0x000fea0003800000 */
[----:B------:R-:W3:Y:S04]  /*32c0*/  LDL.64 R24, [R1+0x78] ;  /* 0x0000780001187983 */ /* 0x000ee80000100a00 */
[----:B------:R-:W4:Y:S04]  /*32d0*/  LDL.64 R12, [R1+0x78] ;  /* 0x00007800010c7983 */ /* 0x000f280000100a00 */
[----:B------:R-:W5:Y:S01]  /*32e0*/  LDL.64 R14, [R1+0x78] ;  /* 0x00007800010e7983 */ /* 0x000f620000100a00 */
[----:B--2---:R-:W-:-:S03]  /*32f0*/  IMAD R10, R21, 0x300, R10 ;  /* 0x00000300150a7824 */ /* 0x004fc600078e020a */
[----:B------:R-:W2:Y:S01]  /*3300*/  LDL.64 R18, [R1+0x78] ;  /* 0x0000780001127983 */ /* 0x000ea20000100a00 */
[----:B------:R-:W-:Y:S02]  /*3310*/  R2UR UR7, R11 ;  /* 0x000000000b0772ca */ /* 0x000fe400000e0000 */
[C---:B------:R-:W-:Y:S01]  /*3320*/  R2UR UR6, R10.reuse ;  /* 0x000000000a0672ca */ /* 0x040fe200000e0000 */
[----:B------:R-:W2:Y:S01]  /*3330*/  LDL R7, [R1+0x204] ;  /* 0x0002040001077983 */ /* 0x000ea20000100800 */
[----:B------:R-:W-:Y:S01]  /*3340*/  VIADD R20, R10, 0x2 ;  /* 0x000000020a147836 */ /* 0x000fe20000000000 */
[----:B------:R-:W-:Y:S01]  /*3350*/  BSSY B0, `(.L_x_3453) ;  /* 0x000002e000007945 */ /* 0x000fe20003800000 */
[----:B------:R-:W-:Y:S01]  /*3360*/  IMAD.MOV.U32 R21, RZ, RZ, R11 ;  /* 0x000000ffff157224 */ /* 0x000fe200078e000b */
[----:B------:R0:W-:Y:S01]  /*3370*/  STL [R1+0x60], RZ ;  /* 0x000060ff01007387 */ /* 0x0001e20000100800 */
[----:B---3--:R-:W-:Y:S02]  /*3380*/  R2UR UR4, R24 ;  /* 0x00000000180472ca */ /* 0x008fe400000e0000 */
[----:B------:R-:W-:-:S02]  /*3390*/  R2UR UR5, R25 ;  /* 0x00000000190572ca */ /* 0x000fc400000e0000 */
[----:B------:R-:W-:Y:S01]  /*33a0*/  WARPGROUP.ARRIVE ;  /* 0x00000000000079c5 */ /* 0x000fe20000000000 */
[----:B----4-:R-:W-:Y:S02]  /*33b0*/  VIADD R12, R12, 0x2 ;  /* 0x000000020c0c7836 */ /* 0x010fe40000000000 */
[----:B-----5:R-:W-:Y:S02]  /*33c0*/  VIADD R14, R14, 0x4 ;  /* 0x000000040e0e7836 */ /* 0x020fe40000000000 */
[----:B--2---:R-:W-:-:S06]  /*33d0*/  VIADD R18, R18, 0x6 ;  /* 0x0000000612127836 */ /* 0x004fcc0000000000 */
[----:B------:R-:W-:Y:S01]  /*33e0*/  HGMMA.64x96x16.F32.BF16 R24, gdesc[UR4], RZ, !UPT, gsb0 ;  /* 0x01600000041879f0 */ /* 0x000fe2000c0018ff */
[----:B------:R-:W-:Y:S02]  /*33f0*/  R2UR UR6, R20 ;  /* 0x00000000140672ca */ /* 0x000fe400000e0000 */
[----:B------:R-:W-:Y:S02]  /*3400*/  R2UR UR7, R21 ;  /* 0x00000000150772ca */ /* 0x000fe400000e0000 */
[----:B------:R-:W-:Y:S01]  /*3410*/  R2UR UR4, R12 ;  /* 0x000000000c0472ca */ /* 0x000fe200000e0000 */
[C---:B------:R-:W-:Y:S01]  /*3420*/  VIADD R12, R10.reuse, 0x4 ;  /* 0x000000040a0c7836 */ /* 0x040fe20000000000 */
[----:B------:R-:W-:Y:S01]  /*3430*/  R2UR UR5, R13 ;  /* 0x000000000d0572ca */ /* 0x000fe200000e0000 */
[----:B------:R-:W-:Y:S01]  /*3440*/  IMAD.MOV.U32 R13, RZ, RZ, R11 ;  /* 0x000000ffff0d7224 */ /* 0x000fe200078e000b */
[----:B------:R-:W-:Y:S01]  /*3450*/  LEA.HI R0, R7, R7, RZ, 0x1 ;  /* 0x0000000707007211 */ /* 0x000fe200078f08ff */
        /* <DEDUP_REMOVED lines=15> */
[----:B------:R-:W-:Y:S01]  /*3550*/  LOP3.LUT R10, R0, 0xfffffffe, RZ, 0xc0, !PT ;  /* 0xfffffffe000a7812 */ /* 0x000fe200078ec0ff */
[----:B------:R-:W-:-:S04]  /*3560*/  IMAD.MOV.U32 R0, RZ, RZ, 0x1 ;  /* 0x00000001ff007424 */ /* 0x000fc800078e00ff */
[----:B------:R-:W-:Y:S01]  /*3570*/  IMAD.IADD R7, R7, 0x1, -R10 ;  /* 0x0000000107077824 */ /* 0x000fe200078e0a0a */
[----:B------:R0:W-:Y:S04]  /*3580*/  STL [R1+0x60], R0 ;  /* 0x0000600001007387 */ /* 0x0001e80000100800 */
[----:B------:R-:W-:Y:S01]  /*3590*/  SHF.L.U32 R7, R7, 0x1f, RZ ;  /* 0x0000001f07077819 */ /* 0x000fe200000006ff */
[----:B------:R0:W-:Y:S04]  /*35a0*/  STL [R1+0x60], R0 ;  /* 0x0000600001007387 */ /* 0x0001e80000100800 */
[----:B------:R0:W-:Y:S04]  /*35b0*/  STL [R1+0x60], R0 ;  /* 0x0000600001007387 */ /* 0x0001e80000100800 */
[----:B------:R0:W-:Y:S01]  /*35c0*/  STL [R1+0x60], R0 ;  /* 0x0000600001007387 */ /* 0x0001e20000100800 */
[----:B------:R-:W-:-:S02]  /*35d0*/  WARPGROUP.DEPBAR.LE gsb0, 0x0 ;  /* 0x00008000000079c5 */ /* 0x000fc40000010000 */
[----:B------:R-:W-:-:S06]  /*35e0*/  WARPGROUP.ARRIVE ;  /* 0x00000000000079c5 */ /* 0x000fcc0000000000 */
[----:B------:R-:W-:Y:S03]  /*35f0*/  HGMMA.64x96x16.F32.BF16 R24, gdesc[UR4], R24, gsb0 ;  /* 0x01600000041879f0 */ /* 0x000fe60008001818 */
[----:B------:R-:W-:Y:S02]  /*3600*/  WARPGROUP.DEPBAR.LE gsb0, 0x0 ;  /* 0x00008000000079c5 */ /* 0x000fe40000010000 */
[----:B------:R-:W1:Y:S02]  /*3610*/  SYNCS.PHASECHK.TRANS64.TRYWAIT P0, [R72+URZ+0x32410], R7 ;  /* 0x03241007480075a7 */ /* 0x000e64000800017f */
[----:B01----:R-:W-:Y:S05]  /*3620*/  @!P0 BRA `(.L_x_3454) ;  /* 0x0000028c009c8947 */ /* 0x003fea0003800000 */
.L_x_3664:
[----:B------:R-:W-:Y:S05]  /*3630*/  BSYNC B0 ;  /* 0x0000000000007941 */ /* 0x000fea0003800000 */
.L_x_3453:
[----:B0-----:R-:W2:Y:S04]  /*3640*/  LDL R7, [R1+0x28] ;  /* 0x0000280001077983 */ /* 0x001ea80000100800 */
[----:B------:R0:W5:Y:S01]  /*3650*/  LDL.64 R10, [R1+0x1f8] ;  /* 0x0001f800010a7983 */ /* 0x0001620000100a00 */
[----:B------:R-:W-:Y:S01]  /*3660*/  BSSY B0, `(.L_x_3455) ;  /* 0x0000005000007945 */ /* 0x000fe20003800000 */
[----:B--2---:R-:W-:-:S04]  /*3670*/  LOP3.LUT R7, R7, 0x1, RZ, 0xfc, !PT ;  /* 0x0000000107077812 */ /* 0x004fc800078efcff */
[----:B------:R-:W-:-:S13]  /*3680*/  ISETP.NE.AND P1, PT, R7, 0x3, PT ;  /* 0x000000030700780c */ /* 0x000fda0003f25270 */
[----:B0-----:R-:W-:Y:S05]  /*3690*/  @!P1 BRA `(.L_x_3456) ;  /* 0x0000000000049947 */ /* 0x001fea0003800000 */
[----:B------:R-:W-:Y:S01]  /*36a0*/  BPT.TRAP 0x1 ;  /* 0x000000040000795c */ /* 0x000fe20000300000 */
.L_x_3456:
[----:B------:R-:W-:Y:S05]  /*36b0*/  BSYNC B0 ;  /* 0x0000000000007941 */ /* 0x000fea0003800000 */
.L_x_3455:
[----:B------:R-:W2:Y:S01]  /*36c0*/  LDL.64 R12, [R1+0x40] ;  /* 0x00004000010c7983 */ /* 0x000ea20000100a00 */
[----:B-----5:R-:W-:Y:S01]  /*36d0*/  SHF.L.U32 R11, R11, 0x1f, RZ ;  /* 0x0000001f0b0b7819 */ /* 0x020fe200000006ff */
[----:B------:R-:W-:Y:S01]  /*36e0*/  BSSY B0, `(.L_x_3457) ;  /* 0x0000006000007945 */ /* 0x000fe20003800000 */
[----:B--2---:R-:W-:-:S05]  /*36f0*/  MOV R13, R12 ;  /* 0x0000000c000d7202 */ /* 0x004fca0000000f00 */
[----:B------:R-:W-:-:S04]  /*3700*/  IMAD R10, R10, 0x8, R13 ;  /* 0x000000080a0a7824 */ /* 0x000fc800078e020d */
[----:B------:R0:W1:Y:S01]  /*3710*/  SYNCS.PHASECHK.TRANS64.TRYWAIT P0, [R10+URZ], R11 ;  /* 0x0000000b0a0075a7 */ /* 0x000062000800017f */
[----:B------:R-:W-:Y:S05]  /*3720*/  @!P1 BRA `(.L_x_3458) ;  /* 0x0000000000049947 */ /* 0x000fea0003800000 */
[----:B------:R-:W-:Y:S01]  /*3730*/  BPT.TRAP 0x1 ;  /* 0x000000040000795c */ /* 0x000fe20000300000 */
.L_x_3458:
[----:B------:R-:W-:Y:S05]  /*3740*/  BSYNC B0 ;  /* 0x0000000000007941 */ /* 0x000fea0003800000 */
.L_x_3457:
[----:B------:R-:W-:Y:S04]  /*3750*/  BSSY B0, `(.L_x_3459) ;  /* 0x0000004000007945 */ /* 0x000fe80003800000 */
[----:B-1----:R-:W-:Y:S05]  /*3760*/  @P0 BRA `(.L_x_3460) ;  /* 0x0000000000080947 */ /* 0x002fea0003800000 */
[----:B------:R-:W1:Y:S02]  /*3770*/  SYNCS.PHASECHK.TRANS64.TRYWAIT P0, [R10+URZ], R11 ;  /* 0x0000000b0a0075a7 */ /* 0x000e64000800017f */
[----:B-1----:R-:W-:Y:S05]  /*3780*/  @!P0 BRA `(.L_x_3461) ;  /* 0x0000028c00588947 */ /* 0x002fea0003800000 */
.L_x_3460:
[----:B------:R-:W-:Y:S05]  /*3790*/  BSYNC B0 ;  /* 0x0000000000007941 */ /* 0x000fea0003800000 */
.L_x_3459:
[----:B------:R-:W2:Y:S04]  /*37a0*/  LDL R73, [R1+0x1f8] ;  /* 0x0001f80001497983 */ /* 0x000ea80000100800 */
[----:B01----:R-:W2:Y:S04]  /*37b0*/  LDL.64 R10, [R1+0xf8] ;  /* 0x0000f800010a7983 */ /* 0x003ea80000100a00 */
[----:B------:R-:W3:Y:S04]  /*37c0*/  LDL R7, [R1+0x70] ;  /* 0x0000700001077983 */ /* 0x000ee80000100800 */
[----:B------:R-:W4:Y:S04]  /*37d0*/  LDL.64 R12, [R1+0xf0] ;  /* 0x0000f000010c7983 */ /* 0x000f280000100a00 */
[----:B------:R-:W4:Y:S04]  /*37e0*/  LDL.64 R20, [R1+0xf0] ;  /* 0x0000f00001147983 */ /* 0x000f280000100a00 */
[----:B------:R-:W4:Y:S04]  /*37f0*/  LDL.64 R18, [R1+0xf0] ;  /* 0x0000f00001127983 */ /* 0x000f280000100a00 */
[----:B------:R-:W4:Y:S01]  /*3800*/  LDL.64 R14, [R1+0xf0] ;  /* 0x0000f000010e7983 */ /* 0x000f220000100a00 */
[----:B------:R-:W-:Y:S05]  /*3810*/  WARPSYNC.ALL ;  /* 0x0000000000007948 */ /* 0x000fea0003800000 */
[----:B------:R-:W-:Y:S01]  /*3820*/  WARPGROUP.ARRIVE ;  /* 0x00000000000079c5 */ /* 0x000fe20000000000 */
[----:B------:R0:W5:Y:S01]  /*3830*/  LDL R74, [R1+0xc] ;  /* 0x00000c00014a7983 */ /* 0x0001620000100800 */
[----:B--2---:R-:W-:Y:S01]  /*3840*/  IMAD R10, R73, 0xc00, R10 ;  /* 0x00000c00490a7824 */ /* 0x004fe200078e020a */
[----:B------:R-:W-:-:S02]  /*3850*/  R2UR UR7, R11 ;  /* 0x000000000b0772ca */ /* 0x000fc400000e0000 */
[----:B---3--:R-:W-:Y:S02]  /*3860*/  ISETP.NE.U32.AND P0, PT, R7, RZ, PT ;  /* 0x000000ff0700720c */ /* 0x008fe40003f05070 */
[----:B------:R-:W-:Y:S02]  /*3870*/  R2UR UR6, R10 ;  /* 0x000000000a0672ca */ /* 0x000fe400000e0000 */
[----:B----4-:R-:W-:Y:S02]  /*3880*/  R2UR UR4, R12 ;  /* 0x000000000c0472ca */ /* 0x010fe400000e0000 */
[----:B------:R-:W-:Y:S01]  /*3890*/  R2UR UR5, R13 ;  /* 0x000000000d0572ca */ /* 0x000fe200000e0000 */
[----:B------:R-:W-:Y:S01]  /*38a0*/  VIADD R72, R10, 0x2 ;  /* 0x000000020a487836 */ /* 0x000fe20000000000 */
[----:B------:R-:W2:Y:S01]  /*38b0*/  LDL.64 R12, [R1+0xf0] ;  /* 0x0000f000010c7983 */ /* 0x000ea20000100a00 */
[----:B------:R-:W-:Y:S02]  /*38c0*/  VIADD R20, R20, 0x2 ;  /* 0x0000000214147836 */ /* 0x000fe40000000000 */
[----:B------:R-:W-:Y:S01]  /*38d0*/  IMAD.MOV.U32 R73, RZ, RZ, R11 ;  /* 0x000000ffff497224 */ /* 0x000fe200078e000b */
[----:B------:R0:W5:Y:S01]  /*38e0*/  LDL R7, [R1+0x1f8] ;  /* 0x0001f80001077983 */ /* 0x0001620000100800 */
[----:B------:R-:W-:-:S06]  /*38f0*/  VOTEU.ANY UP0, P0 ;  /* 0x00000000003f7886 */ /* 0x000fcc0000000100 */
[----:B------:R-:W-:Y:S01]  /*3900*/  HGMMA.64x96x16.F32.BF16 R24, gdesc[UR4], R24, UP0, gsb0 ;  /* 0x01600000041879f0 */ /* 0x000fe2000b801818 */
[----:B------:R-:W-:Y:S02]  /*3910*/  R2UR UR6, R72 ;  /* 0x00000000480672ca */ /* 0x000fe400000e0000 */
[----:B------:R-:W-:Y:S02]  /*3920*/  R2UR UR7, R73 ;  /* 0x00000000490772ca */ /* 0x000fe400000e0000 */
[----:B------:R-:W-:Y:S02]  /*3930*/  R2UR UR4, R20 ;  /* 0x00000000140472ca */ /* 0x000fe400000e0000 */
[----:B------:R-:W-:Y:S02]  /*3940*/  R2UR UR5, R21 ;  /* 0x00000000150572ca */ /* 0x000fe400000e0000 */
[----:B------:R-:W3:Y:S01]  /*3950*/  LDL.64 R20, [R1+0xf0] ;  /* 0x0000f00001147983 */ /* 0x000ee20000100a00 */
[----:B------:R-:W-:-:S02]  /*3960*/  VIADD R18, R18, 0x4 ;  /* 0x0000000412127836 */ /* 0x000fc40000000000 */
[----:B------:R-:W-:Y:S02]  /*3970*/  VIADD R72, R10, 0x4 ;  /* 0x000000040a487836 */ /* 0x000fe40000000000 */
[----:B------:R-:W-:Y:S01]  /*3980*/  IMAD.MOV.U32 R73, RZ, RZ, R11 ;  /* 0x000000ffff497224 */ /* 0x000fe200078e000b */
[----:B------:R-:W-:Y:S02]  /*3990*/  WARPGROUP.DEPBAR.LE gsb0, 0x0 ;  /* 0x00008000000079c5 */ /* 0x000fe40000010000 */
[----:B------:R-:W-:-:S06]  /*39a0*/  WARPGROUP.ARRIVE ;  /* 0x00000000000079c5 */ /* 0x000fcc0000000000 */
[----:B------:R-:W-:Y:S01]  /*39b0*/  HGMMA.64x96x16.F32.BF16 R24, gdesc[UR4], R24, gsb0 ;  /* 0x01600000041879f0 */ /* 0x000fe20008001818 */
[----:B------:R-:W-:Y:S02]  /*39c0*/  R2UR UR6, R72 ;  /* 0x00000000480672ca */ /* 0x000fe400000e0000 */
[----:B------:R-:W-:Y:S02]  /*39d0*/  R2UR UR7, R73 ;  /* 0x00000000490772ca */ /* 0x000fe400000e0000 */
[----:B------:R-:W-:Y:S02]  /*39e0*/  R2UR UR4, R18 ;  /* 0x00000000120472ca */ /* 0x000fe400000e0000 */
[----:B------:R-:W-:Y:S02]  /*39f0*/  R2UR UR5, R19 ;  /* 0x00000000130572ca */ /* 0x000fe400000e0000 */
[----:B------:R-:W4:Y:S01]  /*3a00*/  LDL.64 R18, [R1+0xf0] ;  /* 0x0000f00001127983 */ /* 0x000f220000100a00 */
        /* <DEDUP_REMOVED lines=12> */
[----:B------:R-:W-:Y:S01]  /*3ad0*/  IMAD.MOV.U32 R73, RZ, RZ, R11 ;  /* 0x000000ffff497224 */ /* 0x000fe200078e000b */
[----:B------:R-:W-:Y:S02]  /*3ae0*/  WARPGROUP.DEPBAR.LE gsb0, 0x0 ;  /* 0x00008000000079c5 */ /* 0x000fe40000010000 */
[----:B------:R-:W-:-:S06]  /*3af0*/  WARPGROUP.ARRIVE ;  /* 0x00000000000079c5 */ /* 0x000fcc0000000000 */
[----:B------:R-:W-:Y:S01]  /*3b00*/  HGMMA.64x96x16.F32.BF16 R24, gdesc[UR4], R24, gsb0 ;  /* 0x01600000041879f0 */ /* 0x000fe20008001818 */
[----:B--2---:R-:W-:Y:S01]  /*3b10*/  VIADD R12, R12, 0x400 ;  /* 0x000004000c0c7836 */ /* 0x004fe20000000000 */
[----:B------:R-:W-:Y:S02]  /*3b20*/  R2UR UR6, R72 ;  /* 0x00000000480672ca */ /* 0x000fe400000e0000 */
[----:B------:R-:W-:Y:S02]  /*3b30*/  R2UR UR7, R73 ;  /* 0x00000000490772ca */ /* 0x000fe400000e0000 */
[----:B------:R-:W-:Y:S02]  /*3b40*/  R2UR UR4, R12 ;  /* 0x000000000c0472ca */ /* 0x000fe400000e0000 */
[----:B------:R-:W-:Y:S02]  /*3b50*/  R2UR UR5, R13 ;  /* 0x000000000d0572ca */ /* 0x000fe400000e0000 */
[----:B------:R-:W2:Y:S01]  /*3b60*/  LDL.64 R12, [R1+0xf0] ;  /* 0x0000f000010c7983 */ /* 0x000ea20000100a00 */
[----:B---3--:R-:W-:-:S02]  /*3b70*/  VIADD R20, R20, 0x402 ;  /* 0x0000040214147836 */ /* 0x008fc40000000000 */
[----:B------:R-:W-:Y:S01]  /*3b80*/  VIADD R72, R10, 0x302 ;  /* 0x000003020a487836 */ /* 0x000fe20000000000 */
[----:B------:R-:W-:Y:S02]  /*3b90*/  WARPGROUP.DEPBAR.LE gsb0, 0x0 ;  /* 0x00008000000079c5 */ /* 0x000fe40000010000 */
[----:B------:R-:W-:-:S06]  /*3ba0*/  WARPGROUP.ARRIVE ;  /* 0x00000000000079c5 */ /* 0x000fcc0000000000 */
[----:B------:R-:W-:Y:S01]  /*3bb0*/  HGMMA.64x96x16.F32.BF16 R24, gdesc[UR4], R24, gsb0 ;  /* 0x01600000041879f0 */ /* 0x000fe20008001818 */
[----:B------:R-:W-:Y:S01]  /*3bc0*/  IMAD.MOV.U32 R73, RZ, RZ, R11 ;  /* 0x000000ffff497224 */ /* 0x000fe200078e000b */
[----:B------:R-:W-:Y:S02]  /*3bd0*/  R2UR UR6, R72 ;  /* 0x00000000480672ca */ /* 0x000fe400000e0000 */
[----:B------:R-:W-:Y:S02]  /*3be0*/  R2UR UR4, R20 ;  /* 0x00000000140472ca */ /* 0x000fe400000e0000 */
[----:B------:R-:W-:Y:S02]  /*3bf0*/  R2UR UR7, R73 ;  /* 0x00000000490772ca */ /* 0x000fe400000e0000 */
[----:B------:R-:W-:Y:S02]  /*3c00*/  R2UR UR5, R21 ;  /* 0x00000000150572ca */ /* 0x000fe400000e0000 */
[----:B------:R-:W3:Y:S01]  /*3c10*/  LDL.64 R20, [R1+0xf0] ;  /* 0x0000f00001147983 */ /* 0x000ee20000100a00 */
[----:B----4-:R-:W-:-:S02]  /*3c20*/  VIADD R18, R18, 0x404 ;  /* 0x0000040412127836 */ /* 0x010fc40000000000 */
        /* <DEDUP_REMOVED lines=9> */
[----:B------:R-:W4:Y:S01]  /*3cc0*/  LDL.64 R18, [R1+0xf0] ;  /* 0x0000f00001127983 */ /* 0x000f220000100a00 */
[----:B------:R-:W-:-:S02]  /*3cd0*/  VIADD R14, R14, 0x406 ;  /* 0x000004060e0e7836 */ /* 0x000fc40000000000 */
        /* <DEDUP_REMOVED lines=10> */
[----:B--2---:R-:W-:-:S02]  /*3d80*/  VIADD R12, R12, 0x800 ;  /* 0x000008000c0c7836 */ /* 0x004fc40000000000 */
        /* <DEDUP_REMOVED lines=50> */
[----:B------:R-:W-:Y:S01]  /*40b0*/  R2UR UR4, R12 ;  /* 0x000000000c0472ca */ /* 0x000fe200000e0000 */
[----:B------:R-:W2:Y:S01]  /*40c0*/  LDL R72, [R1] ;  /* 0x0000000001487983 */ /* 0x000ea20000100800 */
[----:B------:R-:W-:Y:S02]  /*40d0*/  R2UR UR7, R73 ;  /* 0x00000000490772ca */ /* 0x000fe400000e0000 */
[----:B------:R-:W-:Y:S01]  /*40e0*/  R2UR UR5, R13 ;  /* 0x000000000d0572ca */ /* 0x000fe200000e0000 */
[----:B---3--:R-:W-:Y:S02]  /*40f0*/  VIADD R20, R20, 0xc02 ;  /* 0x00000c0214147836 */ /* 0x008fe40000000000 */
        /* <DEDUP_REMOVED lines=9> */
[----:B----4-:R-:W-:Y:S02]  /*4190*/  VIADD R18, R18, 0xc04 ;  /* 0x00000c0412127836 */ /* 0x010fe40000000000 */
        /* <DEDUP_REMOVED lines=18> */
[----:B------:R-:W1:Y:S01]  /*42c0*/  S2R R75, SR_TID.X ;  /* 0x00000000004b7919 */ /* 0x000e620000002100 */
        /* <DEDUP_REMOVED lines=20> */
[----:B------:R-:W-:Y:S02]  /*4410*/  ISETP.NE.AND P0, PT, R72, 0x3, PT ;  /* 0x000000034800780c */ /* 0x000fe40003f05270 */
[----:B-1----:R-:W-:-:S04]  /*4420*/  SHF.R.U32.HI R75, RZ, 0x7, R75 ;  /* 0x00000007ff4b7819 */ /* 0x002fc8000001164b */
[----:B------:R-:W-:Y:S01]  /*4430*/  IADD3 R10, -R75, 0xb, RZ ;  /* 0x0000000b4b0a7810 */ /* 0x000fe20007ffe1ff */
[----:B------:R-:W-:Y:S01]  /*4440*/  BSSY B0, `(.L_x_3462) ;  /* 0x0000005000007945 */ /* 0x000fe20003800000 */
[----:B------:R-:W-:-:S03]  /*4450*/  WARPGROUP.DEPBAR.LE gsb0, 0x0 ;  /* 0x00008000000079c5 */ /* 0x000fc60000010000 */
[----:B------:R0:W-:Y:S06]  /*4460*/  BAR.ARV R10, 0x100 ;  /* 0x0004000a0000751d */ /* 0x0001ec0000002000 */
[----:B------:R-:W-:Y:S05]  /*4470*/  @!P0 BRA `(.L_x_3463) ;  /* 0x0000000000048947 */ /* 0x000fea0003800000 */
[----:B------:R-:W-:Y:S01]  /*4480*/  BPT.TRAP 0x1 ;  /* 0x000000040000795c */ /* 0x000fe20000300000 */
.L_x_3463:
[----:B------:R-:W-:Y:S05]  /*4490*/  BSYNC B0 ;  /* 0x0000000000007941 */ /* 0x000fea0003800000 */
.L_x_3462:
[----:B0-----:R-:W2:Y:S02]  /*44a0*/  LDL.64 R10, [R1+0x20] ;  /* 0x00002000010a7983 */ /* 0x001ea40000100a00 */
[----:B--2---:R-:W-:-:S05]  /*44b0*/  MOV R10, R10 ;  /* 0x0000000a000a7202 */ /* 0x004fca0000000f00 */
[----:B-----5:R-:W-:-:S05]  /*44c0*/  IMAD R7, R7, 0x8, R10 ;  /* 0x0000000807077824 */ /* 0x020fca00078e020a */
[----:B------:R-:W-:-:S04]  /*44d0*/  PRMT R7, R74, 0x654, R7 ;  /* 0x000006544a077816 */ /* 0x000fc80000000007 */
[----:B------:R0:W-:Y:S01]  /*44e0*/  SYNCS.ARRIVE.TRANS64.RED.A1T0 RZ, [R7+URZ], RZ ;  /* 0x000000ff07ff79a7 */ /* 0x0001e2000810043f */
[----:B------:R-:W2:Y:S04]  /*44f0*/  LDL.64 R10, [R1+0x150] ;  /* 0x00015000010a7983 */ /* 0x000ea80000100a00 */
[----:B------:R-:W3:Y:S04]  /*4500*/  LDL R77, [R1+0x11c] ;  /* 0x00011c00014d7983 */ /* 0x000ee80000100800 */
[----:B------:R-:W4:Y:S04]  /*4510*/  LDL R76, [R1+0x50] ;  /* 0x00005000014c7983 */ /* 0x000f280000100800 */
[----:B------:R-:W4:Y:S04]  /*4520*/  LDL R21, [R1+0x148] ;  /* 0x0001480001157983 */ /* 0x000f280000100800 */
[----:B------:R-:W4:Y:S04]  /*4530*/  LDL.128 R12, [R1+0x120] ;  /* 0x00012000010c7983 */ /* 0x000f280000100c00 */
[----:B------:R-:W3:Y:S04]  /*4540*/  LDL.128 R72, [R1+0x130] ;  /* 0x0001300001487983 */ /* 0x000ee80000100c00 */
[----:B--2---:R-:W2:Y:S04]  /*4550*/  LD.E R20, desc[UR36][R10.64] ;  /* 0x000000240a147980 */ /* 0x004ea8000c101900 */
[----:B------:R-:W4:Y:S01]  /*4560*/  LDL.64 R10, [R1+0x140] ;  /* 0x00014000010a7983 */ /* 0x000f220000100a00 */
[----:B------:R-:W-:-:S02]  /*4570*/  UMOV UR4, 0xffffffa0 ;  /* 0xffffffa000047882 */ /* 0x000fc40000000000 */
[----:B------:R-:W-:Y:S01]  /*4580*/  UIMAD UR4, UR43, UR4, 0x60 ;  /* 0x000000602b0474a4 */ /* 0x000fe2000f8e0204 */
[----:B---3--:R-:W-:-:S05]  /*4590*/  ISETP.GE.AND P1, PT, R73, 0x1, PT ;  /* 0x000000014900780c */ /* 0x008fca0003f26270 */
[----:B------:R-:W-:Y:S01]  /*45a0*/  VIADD R72, R72, UR4 ;  /* 0x0000000448487c36 */ /* 0x000fe20008000000 */
[----:B------:R-:W-:Y:S01]  /*45b0*/  BSSY B0, `(.L_x_3464) ;  /* 0x00000a2000007945 */ /* 0x000fe20003800000 */
[-C--:B--2---:R-:W-:Y:S01]  /*45c0*/  FMUL.FTZ R80, R34, R20.reuse ;  /* 0x0000001422507220 */ /* 0x084fe20000410000 */
[----:B------:R-:W-:Y:S01]  /*45d0*/  SHF.R.S32.HI R34, RZ, 0x1f, R77 ;  /* 0x0000001fff227819 */ /* 0x000fe2000001144d */
[-C--:B0-----:R-:W-:Y:S01]  /*45e0*/  FMUL.FTZ R7, R26, R20.reuse ;  /* 0x000000141a077220 */ /* 0x081fe20000410000 */
[-C--:B------:R-:W-:Y:S02]  /*45f0*/  FMUL.FTZ R26, R33, R20.reuse ;  /* 0x00000014211a7220 */ /* 0x080fe40000410000 */
[----:B------:R-:W-:Y:S01]  /*4600*/  LEA.HI R33, R34, R77, RZ, 0x7 ;  /* 0x0000004d22217211 */ /* 0x000fe200078f38ff */
[----:B------:R-:W-:-:S03]  /*4610*/  FMUL.FTZ R149, R36, R20 ;  /* 0x0000001424957220 */ /* 0x000fc60000410000 */
[----:B------:R-:W-:Y:S01]  /*4620*/  LOP3.LUT R36, R33, 0xffffff80, RZ, 0xc0, !PT ;  /* 0xffffff8021247812 */ /* 0x000fe200078ec0ff */
[----:B------:R-:W-:-:S04]  /*4630*/  FMUL.FTZ R138, R35, R20 ;  /* 0x00000014238a7220 */ /* 0x000fc80000410000 */
[----:B------:R-:W-:Y:S02]  /*4640*/  IMAD.IADD R36, R77, 0x1, -R36 ;  /* 0x000000014d247824 */ /* 0x000fe400078e0a24 */
[----:B------:R-:W-:-:S03]  /*4650*/  FMUL.FTZ R82, R38, R20 ;  /* 0x0000001426527220 */ /* 0x000fc60000410000 */
[----:B------:R-:W-:Y:S01]  /*4660*/  SHF.R.S32.HI R35, RZ, 0x1f, R36 ;  /* 0x0000001fff237819 */ /* 0x000fe20000011424 */
[----:B------:R-:W-:-:S03]  /*4670*/  FMUL.FTZ R19, R27, R20 ;  /* 0x000000141b137220 */ /* 0x000fc60000410000 */
[----:B------:R-:W-:Y:S01]  /*4680*/  LEA.HI R38, R35, R36, RZ, 0x2 ;  /* 0x0000002423267211 */ /* 0x000fe200078f10ff */
[-C--:B------:R-:W-:Y:S01]  /*4690*/  FMUL.FTZ R27, R37, R20.reuse ;  /* 0x00000014251b7220 */ /* 0x080fe20000410000 */
[-C--:B------:R-:W-:Y:S01]  /*46a0*/  FMUL.FTZ R147, R40, R20.reuse ;  /* 0x0000001428937220 */ /* 0x080fe20000410000 */
[----:B------:R-:W-:Y:S02]  /*46b0*/  LEA.HI R34, R34, R77, RZ, 0x2 ;  /* 0x0000004d22227211 */ /* 0x000fe400078f10ff */
[--C-:B------:R-:W-:Y:S02]  /*46c0*/  SHF.R.S32.HI R40, RZ, 0x2, R38.reuse ;  /* 0x00000002ff287819 */ /* 0x100fe40000011426 */
[----:B------:R-:W-:Y:S01]  /*46d0*/  SHF.R.S32.HI R37, RZ, 0x1f, R38 ;  /* 0x0000001fff257819 */ /* 0x000fe20000011426 */
[-C--:B------:R-:W-:Y:S01]  /*46e0*/  FMUL.FTZ R18, R24, R20.reuse ;  /* 0x0000001418127220 */ /* 0x080fe20000410000 */
[----:B------:R-:W-:Y:S01]  /*46f0*/  LOP3.LUT R34, R34, 0xfffffffc, RZ, 0xc0, !PT ;  /* 0xfffffffc22227812 */ /* 0x000fe200078ec0ff */
[----:B------:R-:W-:Y:S01]  /*4700*/  FMUL.FTZ R24, R25, R20 ;  /* 0x0000001419187220 */ /* 0x000fe20000410000 */
[----:B------:R-:W-:Y:S01]  /*4710*/  LEA.HI R37, R37, R40, RZ, 0x3 ;  /* 0x0000002825257211 */ /* 0x000fe200078f18ff */
[-C--:B------:R-:W-:Y:S01]  /*4720*/  FMUL.FTZ R25, R28, R20.reuse ;  /* 0x000000141c197220 */ /* 0x080fe20000410000 */
[----:B------:R-:W-:Y:S01]  /*4730*/  FMUL.FTZ R28, R41, R20 ;  /* 0x00000014291c7220 */ /* 0x000fe20000410000 */
[----:B------:R-:W-:Y:S01]  /*4740*/  IMAD.IADD R77, R77, 0x1, -R34 ;  /* 0x000000014d4d7824 */ /* 0x000fe200078e0a22 */
[----:B------:R-:W-:-:S02]  /*4750*/  LOP3.LUT R41, R37, 0xfffffff8, RZ, 0xc0, !PT ;  /* 0xfffffff825297812 */ /* 0x000fc400078ec0ff */
[----:B------:R-:W-:Y:S02]  /*4760*/  SHF.R.S32.HI R34, RZ, 0x7, R33 ;  /* 0x00000007ff227819 */ /* 0x000fe40000011421 */
[----:B------:R-:W-:Y:S01]  /*4770*/  LEA.HI R35, R35, R36, RZ, 0x5 ;  /* 0x0000002423237211 */ /* 0x000fe200078f28ff */
[----:B------:R-:W-:Y:S01]  /*4780*/  IMAD.IADD R40, R40, 0x1, -R41 ;  /* 0x0000000128287824 */ /* 0x000fe200078e0a29 */
[----:B------:R-:W-:Y:S02]  /*4790*/  LEA.HI R33, R33, R34, RZ, 0x1 ;  /* 0x0000002221217211 */ /* 0x000fe400078f08ff */
[----:B------:R-:W-:Y:S01]  /*47a0*/  SHF.R.S32.HI R41, RZ, 0x5, R35 ;  /* 0x00000005ff297819 */ /* 0x000fe20000011423 */
[----:B------:R-:W-:Y:S01]  /*47b0*/  FMUL.FTZ R136, R42, R20 ;  /* 0x000000142a887220 */ /* 0x000fe20000410000 */
[----:B------:R-:W-:Y:S02]  /*47c0*/  LOP3.LUT R33, R33, 0x3fffffe, RZ, 0xc0, !PT ;  /* 0x03fffffe21217812 */ /* 0x000fe400078ec0ff */
[----:B------:R-:W-:Y:S01]  /*47d0*/  LEA.HI R42, R77, R77, RZ, 0x1 ;  /* 0x0000004d4d2a7211 */ /* 0x000fe200078f08ff */
[----:B----4-:R-:W-:Y:S01]  /*47e0*/  IMAD R41, R76, 0x8, R41 ;  /* 0x000000084c297824 */ /* 0x010fe200078e0229 */
[----:B------:R-:W-:Y:S01]  /*47f0*/  ISETP.NE.AND P0, PT, R10, 0x1, PT ;  /* 0x000000010a00780c */ /* 0x000fe20003f05270 */
        /* <DEDUP_REMOVED lines=10> */
[----:B------:R-:W0:Y:S01]  /*48a0*/  SHFL.IDX PT, R41, R10, RZ, 0x1c1f ;  /* 0x001c1fff0a297589 */ /* 0x000e2200000e0000 */
[----:B------:R-:W-:Y:S02]  /*48b0*/  IMAD R21, R40, -0x60, R13 ;  /* 0xffffffa028157824 */ /* 0x000fe400078e020d */
[-C--:B------:R-:W-:Y:S01]  /*48c0*/  FMUL.FTZ R135, R29, R20.reuse ;  /* 0x000000141d877220 */ /* 0x080fe20000410000 */
[-C--:B------:R-:W-:Y:S01]  /*48d0*/  FMUL.FTZ R78, R30, R20.reuse ;  /* 0x000000141e4e7220 */ /* 0x080fe20000410000 */
[-C--:B------:R-:W-:Y:S01]  /*48e0*/  FMUL.FTZ R140, R31, R20.reuse ;  /* 0x000000141f8c7220 */ /* 0x080fe20000410000 */
[-C--:B------:R-:W-:Y:S01]  /*48f0*/  FMUL.FTZ R151, R32, R20.reuse ;  /* 0x0000001420977220 */ /* 0x080fe20000410000 */
[-C--:B------:R-:W-:Y:S01]  /*4900*/  FMUL.FTZ R132, R39, R20.reuse ;  /* 0x0000001427847220 */ /* 0x080fe20000410000 */
[-C--:B------:R-:W-:Y:S01]  /*4910*/  FMUL.FTZ R145, R44, R20.reuse ;  /* 0x000000142c917220 */ /* 0x080fe20000410000 */
[----:B------:R-:W-:Y:S02]  /*4920*/  IMAD.IADD R36, R36, 0x1, -R11 ;  /* 0x0000000124247824 */ /* 0x000fe400078e0a0b */
        /* <DEDUP_REMOVED lines=27> */
[----:B------:R-:W-:-:S02]  /*4ae0*/  VIADD R33, R21, 0x61 ;  /* 0x0000006115217836 */ /* 0x000fc40000000000 */
[----:B------:R-:W-:Y:S01]  /*4af0*/  FMUL.FTZ R44, R71, R20 ;  /* 0x00000014472c7220 */ /* 0x000fe20000410000 */
[----:B------:R-:W1:Y:S01]  /*4b00*/  MUFU.TANH R18, R18 ;  /* 0x0000001200127308 */ /* 0x000e620000002400 */
[----:B------:R-:W-:Y:S02]  /*4b10*/  IMAD R33, R36, -0x2, R33 ;  /* 0xfffffffe24217824 */ /* 0x000fe400078e0221 */
[----:B------:R-:W-:Y:S02]  /*4b20*/  VIADD R21, R21, 0x60 ;  /* 0x0000006015157836 */ /* 0x000fe40000000000 */
[----:B------:R-:W-:-:S03]  /*4b30*/  IMAD.IADD R20, R33, 0x1, -R12 ;  /* 0x0000000121147824 */ /* 0x000fc600078e0a0c */
[----:B------:R-:W2:Y:S01]  /*4b40*/  MUFU.TANH R24, R24 ;  /* 0x0000001800187308 */ /* 0x000ea20000002400 */
[----:B------:R-:W-:-:S07]  /*4b50*/  LOP3.LUT R33, RZ, R14, RZ, 0x33, !PT ;  /* 0x0000000eff217212 */ /* 0x000fce00078e33ff */
[----:B------:R-:W3:Y:S01]  /*4b60*/  MUFU.TANH R7, R7 ;  /* 0x0000000700077308 */ /* 0x000ee20000002400 */
[----:B------:R-:W-:-:S07]  /*4b70*/  IMAD R38, R36, -0x2, R21 ;  /* 0xfffffffe24267824 */ /* 0x000fce00078e0215 */
[----:B------:R-:W4:Y:S01]  /*4b80*/  MUFU.TANH R19, R19 ;  /* 0x0000001300137308 */ /* 0x000f220000002400 */
        /* <DEDUP_REMOVED lines=45> */
[----:B------:R-:W-:-:S02]  /*4e60*/  IMAD.U32 R43, RZ, RZ, UR4 ;  /* 0x00000004ff2b7e24 */ /* 0x000fc4000f8e00ff */
[----:B------:R-:W-:Y:S01]  /*4e70*/  IMAD.IADD R40, R20, 0x1, R33 ;  /* 0x0000000114287824 */ /* 0x000fe200078e0221 */
[----:B0-----:R-:W-:Y:S01]  /*4e80*/  VIADDMNMX R14, R41, R45, R38, PT ;  /* 0x0000002d290e7246 */ /* 0x001fe20003800126 */
[----:B------:R-:W-:Y:S02]  /*4e90*/  IMAD R42, R36, -0x2, R43 ;  /* 0xfffffffe242a7824 */ /* 0x000fe400078e022b */
        /* <DEDUP_REMOVED lines=12> */
.L_x_3467:
[----:B------:R-:W-:-:S13]  /*4f60*/  ISETP.NE.AND P0, PT, R73, 0x1, PT ;  /* 0x000000014900780c */ /* 0x000fda0003f05270 */
[----:B------:R-:W-:-:S05]  /*4f70*/  @P0 IMAD.HI.U32 R36, R15, R74, RZ ;  /* 0x0000004a0f240227 */ /* 0x000fca00078e00ff */
[----:B------:R-:W-:-:S07]  /*4f80*/  @P0 SHF.R.U32.HI R15, RZ, R75, R36 ;  /* 0x0000004bff0f0219 */ /* 0x000fce0000011624 */
.L_x_3468:
[----:B------:R-:W-:Y:S05]  /*4f90*/  BSYNC B1 ;  /* 0x0000000000017941 */ /* 0x000fea0003800000 */
.L_x_3466:
[----:B------:R-:W-:-:S05]  /*4fa0*/  IMAD R15, R15, R73, R42 ;  /* 0x000000490f0f7224 */ /* 0x000fca00078e022a */
[----:B------:R-:W-:Y:S02]  /*4fb0*/  VIMNMX R20, R20, R15, !PT ;  /* 0x0000000f14147248 */ /* 0x000fe40007fe0100 */
[----:B------:R-:W-:-:S07]  /*4fc0*/  VIADDMNMX R14, R15, R73, R14, PT ;  /* 0x000000490f0e7246 */ /* 0x000fce000380010e */
.L_x_3465:
[----:B------:R-:W-:Y:S05]  /*4fd0*/  BSYNC B0 ;  /* 0x0000000000007941 */ /* 0x000fea0003800000 */
.L_x_3464:
[C---:B------:R-:W-:Y:S01]  /*4fe0*/  ISETP.GE.AND P1, PT, R72.reuse, 0x9, PT ;  /* 0x000000094800780c */ /* 0x040fe20003f26270 */
[----:B------:R-:W-:Y:S01]  /*4ff0*/  BSSY B0, `(.L_x_3469) ;  /* 0x0000088000007945 */ /* 0x000fe20003800000 */
[----:B------:R-:W-:Y:S02]  /*5000*/  ISETP.GE.AND P0, PT, R72, 0x2, PT ;  /* 0x000000024800780c */ /* 0x000fe40003f06270 */
[C---:B------:R-:W-:Y:S02]  /*5010*/  ISETP.GT.AND P2, PT, R20.reuse, 0x8, !P1 ;  /* 0x000000081400780c */ /* 0x040fe40004f44270 */
[----:B------:R-:W-:Y:S02]  /*5020*/  ISETP.GT.AND P3, PT, R20, 0x1, !P0 ;  /* 0x000000011400780c */ /* 0x000fe40004764270 */
[----:B------:R-:W-:Y:S02]  /*5030*/  ISETP.LT.OR P2, PT, R14, 0x9, P2 ;  /* 0x000000090e00780c */ /* 0x000fe40001741670 */
[----:B------:R-:W-:-:S02]  /*5040*/  ISETP.GE.AND P4, PT, R72, 0x11, PT ;  /* 0x000000114800780c */ /* 0x000fc40003f86270 */
[----:B------:R-:W-:Y:S02]  /*5050*/  FSEL R153, R25, -INF , !P2 ;  /* 0xff80000019997808 */ /* 0x000fe40005000000 */
[----:B------:R-:W-:Y:S01]  /*5060*/  ISETP.LT.OR P3, PT, R14, 0x2, P3 ;  /* 0x000000020e00780c */ /* 0x000fe20001f61670 */
[----:B------:R-:W0:Y:S01]  /*5070*/  SHFL.IDX PT, R25, R10, 0x1, 0x1c1f ;  /* 0x003c1f000a197f89 */ /* 0x000e2200000e0000 */
[----:B------:R-:W-:Y:S02]  /*5080*/  ISETP.GT.AND P2, PT, R20, 0x10, !P4 ;  /* 0x000000101400780c */ /* 0x000fe40006744270 */
[----:B------:R-:W-:Y:S02]  /*5090*/  ISETP.GE.AND P5, PT, R72, 0xa, PT ;  /* 0x0000000a4800780c */ /* 0x000fe40003fa6270 */
[----:B------:R-:W-:Y:S02]  /*50a0*/  FSEL R41, R24, -INF , !P3 ;  /* 0xff80000018297808 */ /* 0x000fe40005800000 */
[----:B------:R-:W-:-:S02]  /*50b0*/  P2R R46, PR, RZ, 0x10 ;  /* 0x00000010ff2e7803 */ /* 0x000fc40000000000 */
[----:B------:R-:W-:Y:S02]  /*50c0*/  ISETP.LT.OR P2, PT, R14, 0x11, P2 ;  /* 0x000000110e00780c */ /* 0x000fe40001741670 */
        /* <DEDUP_REMOVED lines=95> */
[----:B-1----:R-:W-:Y:S01]  /*56c0*/  FSEL R59, R18, -INF , !P6 ;  /* 0xff800000123b7808 */ /* 0x002fe20007000000 */
[----:B0-----:R-:W-:Y:S01]  /*56d0*/  IMAD.IADD R18, R40, 0x1, R25 ;  /* 0x0000000128127824 */ /* 0x001fe200078e0219 */
        /* <DEDUP_REMOVED lines=18> */
.L_x_3472:
[----:B------:R-:W-:-:S13]  /*5800*/  ISETP.NE.AND P6, PT, R73, 0x1, PT ;  /* 0x000000014900780c */ /* 0x000fda0003fc5270 */
[----:B------:R-:W-:-:S05]  /*5810*/  @P6 IMAD.HI.U32 R74, R12, R74, RZ ;  /* 0x0000004a0c4a6227 */ /* 0x000fca00078e00ff */
[----:B------:R-:W-:-:S07]  /*5820*/  @P6 SHF.R.U32.HI R12, RZ, R75, R74 ;  /* 0x0000004bff0c6219 */ /* 0x000fce000001164a */
.L_x_3473:
[----:B------:R-:W-:Y:S05]  /*5830*/  BSYNC B1 ;  /* 0x0000000000017941 */ /* 0x000fea0003800000 */
.L_x_3471:
[----:B------:R-:W-:-:S05]  /*5840*/  IMAD R13, R12, R73, R42 ;  /* 0x000000490c0d7224 */ /* 0x000fca00078e022a */
[----:B------:R-:W-:Y:S02]  /*5850*/  VIADDMNMX R14, R13, R73, R14, PT ;  /* 0x000000490d0e7246 */ /* 0x000fe4000380010e */
[----:B------:R-:W-:-:S07]  /*5860*/  VIMNMX R18, R18, R13, !PT ;  /* 0x0000000d12127248 */ /* 0x000fce0007fe0100 */
.L_x_3470:
[----:B------:R-:W-:Y:S05]  /*5870*/  BSYNC B0 ;  /* 0x0000000000007941 */ /* 0x000fea0003800000 */
.L_x_3469:
        /* <DEDUP_REMOVED lines=22> */
[----:B------:R-:W4:Y:S01]  /*59e0*/  LDL R68, [R1+0x264] ;  /* 0x0002640001447983 */ /* 0x000f220000100800 */
[----:B------:R-:W-:Y:S02]  /*59f0*/  FMNMX.FTZ R10, R153, R10, !PT ;  /* 0x0000000a990a7209 */ /* 0x000fe40007810000 */
[----:B------:R-:W-:Y:S01]  /*5a00*/  ISETP.LT.OR P0, PT, R14, 0x11, P0 ;  /* 0x000000110e00780c */ /* 0x000fe20000701670 */
[----:B------:R-:W4:Y:S01]  /*5a10*/  LDL R70, [R1+0x268] ;  /* 0x0002680001467983 */ /* 0x000f220000100800 */
[----:B------:R-:W-:-:S02]  /*5a20*/  FMNMX.FTZ R10, R135, R10, !PT ;  /* 0x0000000a870a7209 */ /* 0x000fc40007810000 */
[----:B------:R-:W-:Y:S01]  /*5a30*/  FSEL R80, R80, -INF , !P0 ;  /* 0xff80000050507808 */ /* 0x000fe20004000000 */
[----:B------:R-:W4:Y:S01]  /*5a40*/  LDL R38, [R1+0x274] ;  /* 0x0002740001267983 */ /* 0x000f220000100800 */
[----:B------:R-:W-:Y:S02]  /*5a50*/  ISETP.GT.AND P0, PT, R18, 0x11, !P1 ;  /* 0x000000111200780c */ /* 0x000fe40004f04270 */
[----:B------:R-:W-:Y:S01]  /*5a60*/  ISETP.NE.AND P1, PT, R58, RZ, PT ;  /* 0x000000ff3a00720c */ /* 0x000fe20003f25270 */
[----:B------:R-:W4:Y:S01]  /*5a70*/  LDL R48, [R1+0x280] ;  /* 0x0002800001307983 */ /* 0x000f220000100800 */
[----:B------:R-:W-:Y:S02]  /*5a80*/  ISETP.LT.OR P0, PT, R14, 0x12, P0 ;  /* 0x000000120e00780c */ /* 0x000fe40000701670 */
[----:B------:R-:W-:Y:S01]  /*5a90*/  FMNMX.FTZ R10, R151, R10, !PT ;  /* 0x0000000a970a7209 */ /* 0x000fe20007810000 */
[----:B------:R-:W4:Y:S01]  /*5aa0*/  LDL R58, [R1+0x250] ;  /* 0x00025000013a7983 */ /* 0x000f220000100800 */
[----:B------:R-:W-:-:S02]  /*5ab0*/  FSEL R138, R138, -INF , !P0 ;  /* 0xff8000008a8a7808 */ /* 0x000fc40004000000 */
[----:B------:R-:W-:Y:S01]  /*5ac0*/  ISETP.GT.AND P0, PT, R18, 0x18, !P6 ;  /* 0x000000181200780c */ /* 0x000fe20007704270 */
[----:B------:R-:W4:Y:S01]  /*5ad0*/  LDL R46, [R1+0x28c] ;  /* 0x00028c00012e7983 */ /* 0x000f220000100800 */
[----:B------:R-:W-:Y:S02]  /*5ae0*/  ISETP.NE.AND P6, PT, R24, RZ, PT ;  /* 0x000000ff1800720c */ /* 0x000fe40003fc5270 */
[----:B------:R-:W-:Y:S01]  /*5af0*/  ISETP.LT.OR P0, PT, R14, 0x19, P0 ;  /* 0x000000190e00780c */ /* 0x000fe20000701670 */
[----:B------:R-:W4:Y:S01]  /*5b00*/  LDL.64 R24, [R1+0x88] ;  /* 0x0000880001187983 */ /* 0x000f220000100a00 */
[----:B------:R-:W-:Y:S02]  /*5b10*/  FMNMX.FTZ R10, R43, R10, !PT ;  /* 0x0000000a2b0a7209 */ /* 0x000fe40007810000 */
[----:B------:R-:W-:Y:S01]  /*5b20*/  FSEL R82, R82, -INF , !P0 ;  /* 0xff80000052527808 */ /* 0x000fe20004000000 */
[----:B------:R-:W4:Y:S01]  /*5b30*/  LDL R42, [R1+0x290] ;  /* 0x00029000012a7983 */ /* 0x000f220000100800 */
[----:B------:R-:W-:-:S02]  /*5b40*/  ISETP.NE.AND P0, PT, R50, RZ, PT ;  /* 0x000000ff3200720c */ /* 0x000fc40003f05270 */
[----:B------:R-:W-:Y:S01]  /*5b50*/  FMNMX.FTZ R10, R149, R10, !PT ;  /* 0x0000000a950a7209 */ /* 0x000fe20007810000 */
[----:B------:R-:W4:Y:S01]  /*5b60*/  LDL R50, [R1+0x27c] ;  /* 0x00027c0001327983 */ /* 0x000f220000100800 */
[----:B------:R-:W-:Y:S02]  /*5b70*/  ISETP.GT.AND P0, PT, R18, 0x19, !P0 ;  /* 0x000000191200780c */ /* 0x000fe40004704270 */
[----:B------:R-:W-:Y:S01]  /*5b80*/  FMNMX.FTZ R10, R47, R10, !PT ;  /* 0x0000000a2f0a7209 */ /* 0x000fe20007810000 */
[----:B------:R-:W4:Y:S01]  /*5b90*/  LDL R129, [R1+0x2a4] ;  /* 0x0002a40001817983 */ /* 0x000f220000100800 */
[----:B------:R-:W-:Y:S02]  /*5ba0*/  ISETP.LT.OR P0, PT, R14, 0x1a, P0 ;  /* 0x0000001a0e00780c */ /* 0x000fe40000701670 */
[----:B------:R-:W-:Y:S01]  /*5bb0*/  FMNMX.FTZ R10, R147, R10, !PT ;  /* 0x0000000a930a7209 */ /* 0x000fe20007810000 */
        /* <DEDUP_REMOVED lines=20> */
[----:B------:R-:W-:Y:S01]  /*5d00*/  FMNMX.FTZ R10, R55, R10, !PT ;  /* 0x0000000a370a7209 */ /* 0x000fe20007810000 */
[----:B------:R-:W4:Y:S01]  /*5d10*/  LDL R123, [R1+0x2c0] ;  /* 0x0002c000017b7983 */ /* 0x000f220000100800 */
[----:B------:R-:W-:Y:S02]  /*5d20*/  FSEL R84, R84, -INF , !P0 ;  /* 0xff80000054547808 */ /* 0x000fe40004000000 */
[----:B------:R-:W-:Y:S01]  /*5d30*/  ISETP.NE.AND P0, PT, R28, RZ, PT ;  /* 0x000000ff1c00720c */ /* 0x000fe20003f05270 */
[----:B------:R-:W4:Y:S01]  /*5d40*/  LDL R122, [R1+0x2c4] ;  /* 0x0002c400017a7983 */ /* 0x000f220000100800 */
[----:B------:R-:W-:Y:S02]  /*5d50*/  FMNMX.FTZ R10, R173, R10, !PT ;  /* 0x0000000aad0a7209 */ /* 0x000fe40007810000 */
[----:B------:R-:W-:Y:S01]  /*5d60*/  ISETP.GT.AND P0, PT, R18, 0x28, !P0 ;  /* 0x000000281200780c */ /* 0x000fe20004704270 */
[----:B------:R-:W4:Y:S01]  /*5d70*/  LDL R28, [R1+0x288] ;  /* 0x00028800011c7983 */ /* 0x000f220000100800 */
[----:B------:R-:W-:-:S02]  /*5d80*/  FMNMX.FTZ R10, R165, R10, !PT ;  /* 0x0000000aa50a7209 */ /* 0x000fc40007810000 */
[----:B------:R-:W-:Y:S01]  /*5d90*/  ISETP.LT.OR P0, PT, R14, 0x29, P0 ;  /* 0x000000290e00780c */ /* 0x000fe20000701670 */
[----:B------:R-:W4:Y:S01]  /*5da0*/  LDL R121, [R1+0x2c8] ;  /* 0x0002c80001797983 */ /* 0x000f220000100800 */
[----:B------:R-:W-:Y:S02]  /*5db0*/  FMNMX.FTZ R10, R57, R10, !PT ;  /* 0x0000000a390a7209 */ /* 0x000fe40007810000 */
[----:B------:R-:W-:Y:S01]  /*5dc0*/  FSEL R134, R134, -INF , !P0 ;  /* 0xff80000086867808 */ /* 0x000fe20004000000 */
[----:B------:R-:W4:Y:S01]  /*5dd0*/  LDL R120, [R1+0x2d0] ;  /* 0x0002d00001787983 */ /* 0x000f220000100800 */
[----:B------:R-:W-:Y:S02]  /*5de0*/  ISETP.NE.AND P0, PT, R54, RZ, PT ;  /* 0x000000ff3600720c */ /* 0x000fe40003f05270 */
[C---:B------:R-:W-:Y:S01]  /*5df0*/  ISETP.GT.AND P2, PT, R18.reuse, 0x49, !P2 ;  /* 0x000000491200780c */ /* 0x040fe20005744270 */
[----:B------:R-:W4:Y:S01]  /*5e00*/  LDL R54, [R1+0x26c] ;  /* 0x00026c0001367983 */ /* 0x000f220000100800 */
[----:B------:R-:W-:-:S02]  /*5e10*/  ISETP.GT.AND P0, PT, R18, 0x29, !P0 ;  /* 0x000000291200780c */ /* 0x000fc40004704270 */
[----:B------:R-:W-:Y:S01]  /*5e20*/  FMNMX.FTZ R10, R39, R10, !PT ;  /* 0x0000000a270a7209 */ /* 0x000fe20007810000 */
[----:B------:R-:W4:Y:S01]  /*5e30*/  LDL R119, [R1+0x2d4] ;  /* 0x0002d40001777983 */ /* 0x000f220000100800 */
[----:B------:R-:W-:Y:S02]  /*5e40*/  ISETP.LT.OR P0, PT, R14, 0x2a, P0 ;  /* 0x0000002a0e00780c */ /* 0x000fe40000701670 */
[----:B------:R-:W-:Y:S01]  /*5e50*/  ISETP.GT.AND P3, PT, R18, 0x50, !P3 ;  /* 0x000000501200780c */ /* 0x000fe20005f64270 */
[----:B------:R-:W4:Y:S01]  /*5e60*/  LDL R118, [R1+0x2d8] ;  /* 0x0002d80001767983 */ /* 0x000f220000100800 */
[----:B------:R-:W-:Y:S02]  /*5e70*/  FSEL R86, R86, -INF , !P0 ;  /* 0xff80000056567808 */ /* 0x000fe40004000000 */
[----:B------:R-:W-:Y:S01]  /*5e80*/  ISETP.NE.AND P0, PT, R29, RZ, PT ;  /* 0x000000ff1d00720c */ /* 0x000fe20003f05270 */
[----:B------:R-:W4:Y:S01]  /*5e90*/  LDL R117, [R1+0x2dc] ;  /* 0x0002dc0001757983 */ /* 0x000f220000100800 */
[----:B------:R-:W-:-:S02]  /*5ea0*/  ISETP.LT.OR P2, PT, R14, 0x4a, P2 ;  /* 0x0000004a0e00780c */ /* 0x000fc40001741670 */
[----:B------:R-:W-:Y:S01]  /*5eb0*/  ISETP.GT.AND P0, PT, R18, 0x30, !P0 ;  /* 0x000000301200780c */ /* 0x000fe20004704270 */
[----:B------:R-:W4:Y:S01]  /*5ec0*/  LDL R29, [R1+0x230] ;  /* 0x00023000011d7983 */ /* 0x000f220000100800 */
[----:B------:R-:W-:Y:S02]  /*5ed0*/  FMNMX.FTZ R10, R21, R10, !PT ;  /* 0x0000000a150a7209 */ /* 0x000fe40007810000 */
[----:B------:R-:W-:Y:S01]  /*5ee0*/  ISETP.LT.OR P0, PT, R14, 0x31, P0 ;  /* 0x000000310e00780c */ /* 0x000fe20000701670 */
[----:B------:R-:W4:Y:S01]  /*5ef0*/  LDL R116, [R1+0x2e0] ;  /* 0x0002e00001747983 */ /* 0x000f220000100800 */
[----:B------:R-:W-:Y:S02]  /*5f00*/  ISETP.GT.AND P4, PT, R18, 0x51, !P4 ;  /* 0x000000511200780c */ /* 0x000fe40006784270 */
[----:B------:R-:W-:Y:S01]  /*5f10*/  FSEL R174, R174, -INF , !P0 ;  /* 0xff800000aeae7808 */ /* 0x000fe20004000000 */
[----:B------:R-:W4:Y:S01]  /*5f20*/  LDL R115, [R1+0x2e8] ;  /* 0x0002e80001737983 */ /* 0x000f220000100800 */
[----:B------:R-:W-:-:S02]  /*5f30*/  ISETP.NE.AND P0, PT, R30, RZ, PT ;  /* 0x000000ff1e00720c */ /* 0x000fc40003f05270 */
[----:B------:R-:W-:Y:S01]  /*5f40*/  ISETP.LT.OR P3, PT, R14, 0x51, P3 ;  /* 0x000000510e00780c */ /* 0x000fe20001f61670 */
[----:B------:R-:W4:Y:S01]  /*5f50*/  LDL R30, [R1+0x278] ;  /* 0x00027800011e7983 */ /* 0x000f220000100800 */
[----:B------:R-:W-:Y:S02]  /*5f60*/  ISETP.GT.AND P0, PT, R18, 0x31, !P0 ;  /* 0x000000311200780c */ /* 0x000fe40004704270 */
[----:B------:R-:W-:Y:S01]  /*5f70*/  FSEL R94, R94, -INF , !P2 ;  /* 0xff8000005e5e7808 */ /* 0x000fe20005000000 */
[----:B------:R-:W4:Y:S01]  /*5f80*/  LDL R114, [R1+0x2ec] ;  /* 0x0002ec0001727983 */ /* 0x000f220000100800 */
[----:B------:R-:W-:Y:S02]  /*5f90*/  ISETP.LT.OR P0, PT, R14, 0x32, P0 ;  /* 0x000000320e00780c */ /* 0x000fe40000701670 */
[----:B------:R-:W-:Y:S01]  /*5fa0*/  FMNMX.FTZ R10, R37, R10, !PT ;  /* 0x0000000a250a7209 */ /* 0x000fe20007810000 */
[----:B------:R-:W4:Y:S01]  /*5fb0*/  LDL R113, [R1+0x2f0] ;  /* 0x0002f00001717983 */ /* 0x000f220000100800 */
[----:B------:R-:W-:-:S02]  /*5fc0*/  FSEL R88, R88, -INF , !P0 ;  /* 0xff80000058587808 */ /* 0x000fc40004000000 */
[----:B------:R-:W-:Y:S01]  /*5fd0*/  ISETP.NE.AND P0, PT, R56, RZ, PT ;  /* 0x000000ff3800720c */ /* 0x000fe20003f05270 */
[----:B------:R-:W4:Y:S01]  /*5fe0*/  LDL R112, [R1+0x2f4] ;  /* 0x0002f40001707983 */ /* 0x000f220000100800 */
[C---:B------:R-:W-:Y:S02]  /*5ff0*/  ISETP.GT.AND P5, PT, R18.reuse, 0x58, !P5 ;  /* 0x000000581200780c */ /* 0x040fe40006fa4270 */
[----:B------:R-:W-:Y:S01]  /*6000*/  ISETP.GT.AND P0, PT, R18, 0x38, !P0 ;  /* 0x000000381200780c */ /* 0x000fe20004704270 */
[----:B------:R-:W4:Y:S01]  /*6010*/  LDL R56, [R1+0x24c] ;  /* 0x00024c0001387983 */ /* 0x000f220000100800 */
[C---:B------:R-:W-:Y:S02]  /*6020*/  ISETP.LT.OR P4, PT, R14.reuse, 0x52, P4 ;  /* 0x000000520e00780c */ /* 0x040fe40002781670 */
[----:B------:R-:W-:Y:S01]  /*6030*/  ISETP.LT.OR P0, PT, R14, 0x39, P0 ;  /* 0x000000390e00780c */ /* 0x000fe20000701670 */
[----:B------:R-:W4:Y:S01]  /*6040*/  LDL R111, [R1+0x2f8] ;  /* 0x0002f800016f7983 */ /* 0x000f220000100800 */
[----:B------:R-:W-:-:S02]  /*6050*/  FSEL R76, R76, -INF , !P3 ;  /* 0xff8000004c4c7808 */ /* 0x000fc40005800000 */
[----:B------:R-:W-:Y:S01]  /*6060*/  FSEL R218, R218, -INF , !P0 ;  /* 0xff800000dada7808 */ /* 0x000fe20004000000 */
[----:B------:R-:W4:Y:S01]  /*6070*/  LDL R110, [R1+0x2fc] ;  /* 0x0002fc00016e7983 */ /* 0x000f220000100800 */
[----:B------:R-:W-:Y:S02]  /*6080*/  ISETP.NE.AND P0, PT, R31, RZ, PT ;  /* 0x000000ff1f00720c */ /* 0x000fe40003f05270 */
[----:B------:R-:W-:Y:S01]  /*6090*/  FMNMX.FTZ R10, R35, R10, !PT ;  /* 0x0000000a230a7209 */ /* 0x000fe20007810000 */
[----:B------:R-:W4:Y:S01]  /*60a0*/  LDL R31, [R1+0x298] ;  /* 0x00029800011f7983 */ /* 0x000f220000100800 */
[----:B------:R-:W-:Y:S02]  /*60b0*/  ISETP.GT.AND P0, PT, R18, 0x39, !P0 ;  /* 0x000000391200780c */ /* 0x000fe40004704270 */
[C---:B------:R-:W-:Y:S01]  /*60c0*/  ISETP.LT.OR P5, PT, R14.reuse, 0x59, P5 ;  /* 0x000000590e00780c */ /* 0x040fe20002fa1670 */
[----:B------:R-:W4:Y:S01]  /*60d0*/  LDL R109, [R1+0x304] ;  /* 0x00030400016d7983 */ /* 0x000f220000100800 */
[----:B------:R-:W-:-:S02]  /*60e0*/  ISETP.LT.OR P0, PT, R14, 0x3a, P0 ;  /* 0x0000003a0e00780c */ /* 0x000fc40000701670 */
[----:B------:R-:W-:Y:S01]  /*60f0*/  FSEL R74, R34, -INF , !P4 ;  /* 0xff800000224a7808 */ /* 0x000fe20006000000 */
        /* <DEDUP_REMOVED lines=10> */
[----:B------:R-:W-:Y:S02]  /*61a0*/  ISETP.GT.AND P0, PT, R18, RZ, !P6 ;  /* 0x000000ff1200720c */ /* 0x000fe40007704270 */
[C---:B------:R-:W-:Y:S01]  /*61b0*/  ISETP.LT.OR P1, PT, R14.reuse, 0x49, P1 ;  /* 0x000000490e00780c */ /* 0x040fe20000f21670 */
[----:B------:R-:W4:Y:S01]  /*61c0*/  LDL R105, [R1+0x314] ;  /* 0x0003140001697983 */ /* 0x000f220000100800 */
[----:B------:R-:W-:Y:S02]  /*61d0*/  ISETP.LT.OR P0, PT, R14, 0x1, P0 ;  /* 0x000000010e00780c */ /* 0x000fe40000701670 */
[----:B------:R-:W-:Y:S01]  /*61e0*/  FSEL R168, R168, -INF , !P1 ;  /* 0xff800000a8a87808 */ /* 0x000fe20004800000 */
        /* <DEDUP_REMOVED lines=14> */
[----:B------:R-:W-:Y:S01]  /*62d0*/  ISETP.NE.AND P6, PT, R32, RZ, PT ;  /* 0x000000ff2000720c */ /* 0x000fe20003fc5270 */
[----:B------:R-:W4:Y:S01]  /*62e0*/  LDL R100, [R1+0x32c] ;  /* 0x00032c0001647983 */ /* 0x000f220000100800 */
[----:B------:R-:W-:Y:S02]  /*62f0*/  FMNMX.FTZ R7, R138, R7, !PT ;  /* 0x000000078a077209 */ /* 0x000fe40007810000 */
[----:B------:R-:W-:Y:S01]  /*6300*/  ISETP.GT.AND P6, PT, R18, 0x59, !P6 ;  /* 0x000000591200780c */ /* 0x000fe200077c4270 */
[----:B------:R-:W4:Y:S01]  /*6310*/  LDL R32, [R1+0x244] ;  /* 0x0002440001207983 */ /* 0x000f220000100800 */
[----:B------:R-:W-:-:S02]  /*6320*/  FMNMX.FTZ R7, R82, R7, !PT ;  /* 0x0000000752077209 */ /* 0x000fc40007810000 */
[----:B------:R-:W-:Y:S01]  /*6330*/  FMNMX.FTZ R10, R15, R10, !PT ;  /* 0x0000000a0f0a7209 */ /* 0x000fe20007810000 */
[----:B------:R-:W4:Y:S01]  /*6340*/  LDL R99, [R1+0x330] ;  /* 0x0003300001637983 */ /* 0x000f220000100800 */
[----:B------:R-:W-:Y:S02]  /*6350*/  FMNMX.FTZ R7, R132, R7, !PT ;  /* 0x0000000784077209 */ /* 0x000fe40007810000 */
[----:B------:R-:W-:Y:S01]  /*6360*/  ISETP.LT.OR P6, PT, R14, 0x5a, P6 ;  /* 0x0000005a0e00780c */ /* 0x000fe200037c1670 */
[----:B------:R-:W4:Y:S01]  /*6370*/  LDL R98, [R1+0x334] ;  /* 0x0003340001627983 */ /* 0x000f220000100800 */
[----:B------:R-:W-:Y:S02]  /*6380*/  FMNMX.FTZ R7, R136, R7, !PT ;  /* 0x0000000788077209 */ /* 0x000fe40007810000 */
[----:B------:R-:W-:Y:S01]  /*6390*/  FSEL R72, R11, -INF , !P5 ;  /* 0xff8000000b487808 */ /* 0x000fe20006800000 */
[----:B------:R-:W4:Y:S01]  /*63a0*/  LDL R97, [R1+0x33c] ;  /* 0x00033c0001617983 */ /* 0x000f220000100800 */
[----:B------:R-:W-:-:S02]  /*63b0*/  FMNMX.FTZ R7, R84, R7, !PT ;  /* 0x0000000754077209 */ /* 0x000fc40007810000 */
[----:B------:R-:W-:Y:S01]  /*63c0*/  FMNMX.FTZ R10, R33, R10, !PT ;  /* 0x0000000a210a7209 */ /* 0x000fe20007810000 */
[----:B------:R-:W4:Y:S01]  /*63d0*/  LDL R96, [R1+0x340] ;  /* 0x0003400001607983 */ /* 0x000f220000100800 */
[----:B------:R-:W-:Y:S02]  /*63e0*/  FMNMX.FTZ R7, R134, R7, !PT ;  /* 0x0000000786077209 */ /* 0x000fe40007810000 */
[----:B------:R-:W-:Y:S01]  /*63f0*/  FSEL R44, R44, -INF , !P6 ;  /* 0xff8000002c2c7808 */ /* 0x000fe20007000000 */
[----:B------:R-:W0:Y:S01]  /*6400*/  SHFL.BFLY PT, R13, R10, 0x2, 0x1f ;  /* 0x0c401f000a0d7f89 */ /* 0x000e2200000e0000 */
[----:B------:R-:W-:-:S03]  /*6410*/  FMNMX.FTZ R7, R86, R7, !PT ;  /* 0x0000000756077209 */ /* 0x000fc60007810000 */
[----:B------:R-:W4:Y:S01]  /*6420*/  LDL R95, [R1+0x344] ;  /* 0x00034400015f7983 */ /* 0x000f220000100800 */
        /* <DEDUP_REMOVED lines=23> */
[----:B------:R-:W4:Y:S04]  /*65a0*/  LDL R71, [R1+0x3b4] ;  /* 0x0003b40001477983 */ /* 0x000f280000100800 */
[----:B------:R-:W-:Y:S04]  /*65b0*/  STL.64 [R1+0x210], R10 ;  /* 0x0002100a01007387 */ /* 0x000fe80000100a00 */
[----:B------:R-:W4:Y:S01]  /*65c0*/  LDL R14, [R1+0x214] ;  /* 0x00021400010e7983 */ /* 0x000f220000100800 */
[----:B0-----:R-:W-:-:S03]  /*65d0*/  FMNMX.FTZ R7, R10, R13, !PT ;  /* 0x0000000d0a077209 */ /* 0x001fc60007810000 */
[----:B---3--:R-:W-:Y:S04]  /*65e0*/  STL [R1+0x248], R40 ;  /* 0x0002482801007387 */ /* 0x008fe80000100800 */
[----:B------:R-:W0:Y:S04]  /*65f0*/  SHFL.BFLY PT, R12, R7, 0x1, 0x1f ;  /* 0x0c201f00070c7f89 */ /* 0x000e2800000e0000 */
[----:B--2---:R1:W-:Y:S04]  /*6600*/  STL [R1+0x284], R36 ;  /* 0x0002842401007387 */ /* 0x0043e80000100800 */
[----:B----4-:R-:W-:Y:S04]  /*6610*/  STL [R1+0x258], R62 ;  /* 0x0002583e01007387 */ /* 0x010fe80000100800 */
[----:B------:R2:W-:Y:S04]  /*6620*/  STL [R1+0x240], R26 ;  /* 0x0002401a01007387 */ /* 0x0005e80000100800 */
[----:B-1----:R-:W3:Y:S04]  /*6630*/  LDL R36, [R1+0x38c] ;  /* 0x00038c0001247983 */ /* 0x002ee80000100800 */
[----:B------:R-:W-:Y:S01]  /*6640*/  STL [R1+0x25c], R64 ;  /* 0x00025c4001007387 */ /* 0x000fe20000100800 */
[----:B0-----:R-:W-:-:S03]  /*6650*/  FMNMX.FTZ R12, R7, R12, !PT ;  /* 0x0000000c070c7209 */ /* 0x001fc60007810000 */
[----:B--2---:R-:W2:Y:S04]  /*6660*/  LDL R26, [R1+0x2a0] ;  /* 0x0002a000011a7983 */ /* 0x004ea80000100800 */
[----:B------:R-:W-:Y:S04]  /*6670*/  STL [R1+0x210], R12 ;  /* 0x0002100c01007387 */ /* 0x000fe80000100800 */
[----:B------:R-:W4:Y:S04]  /*6680*/  LDL R18, [R1+0x210] ;  /* 0x0002100001127983 */ /* 0x000f280000100800 */
        /* <DEDUP_REMOVED lines=10> */
[----:B0-----:R-:W2:Y:S04]  /*6730*/  LDL R27, [R1+0x418] ;  /* 0x00041800011b7983 */ /* 0x001ea80000100800 */
[----:B------:R-:W-:Y:S04]  /*6740*/  STL [R1+0x270], R52 ;  /* 0x0002703401007387 */ /* 0x000fe80000100800 */
[----:B------:R-:W2:Y:S04]  /*6750*/  LDL R40, [R1+0x2b4] ;  /* 0x0002b40001287983 */ /* 0x000ea80000100800 */
[----:B------:R-:W2:Y:S04]  /*6760*/  LDL R38, [R1+0x31c] ;  /* 0x00031c0001267983 */ /* 0x000ea80000100800 */
[----:B------:R0:W-:Y:S04]  /*6770*/  STL [R1+0x288], R28 ;  /* 0x0002881c01007387 */ /* 0x0001e80000100800 */
[----:B------:R-:W2:Y:S04]  /*6780*/  LDL R70, [R1+0x3b8] ;  /* 0x0003b80001467983 */ /* 0x000ea80000100800 */
[----:B------:R-:W2:Y:S04]  /*6790*/  LDL R69, [R1+0x3bc] ;  /* 0x0003bc0001457983 */ /* 0x000ea80000100800 */
[----:B0-----:R-:W2:Y:S04]  /*67a0*/  LDL R28, [R1+0x3a8] ;  /* 0x0003a800011c7983 */ /* 0x001ea80000100800 */
[----:B------:R-:W-:Y:S04]  /*67b0*/  STL [R1+0x26c], R54 ;  /* 0x00026c3601007387 */ /* 0x000fe80000100800 */
[----:B------:R-:W2:Y:S04]  /*67c0*/  LDL R68, [R1+0x3c0] ;  /* 0x0003c00001447983 */ /* 0x000ea80000100800 */
[----:B------:R-:W2:Y:S04]  /*67d0*/  LDL R67, [R1+0x3c8] ;  /* 0x0003c80001437983 */ /* 0x000ea80000100800 */
[----:B------:R-:W2:Y:S04]  /*67e0*/  LDL R66, [R1+0x3cc] ;  /* 0x0003cc0001427983 */ /* 0x000ea80000100800 */
[----:B------:R-:W2:Y:S04]  /*67f0*/  LDL R65, [R1+0x3d0] ;  /* 0x0003d00001417983 */ /* 0x000ea80000100800 */
[----:B------:R-:W2:Y:S04]  /*6800*/  LDL R64, [R1+0x3d4] ;  /* 0x0003d40001407983 */ /* 0x000ea80000100800 */
[----:B------:R0:W-:Y:S04]  /*6810*/  STL [R1+0x278], R30 ;  /* 0x0002781e01007387 */ /* 0x0001e80000100800 */
[----:B------:R-:W2:Y:S04]  /*6820*/  LDL R63, [R1+0x3d8] ;  /* 0x0003d800013f7983 */ /* 0x000ea80000100800 */
[----:B------:R-:W2:Y:S04]  /*6830*/  LDL R62, [R1+0x3dc] ;  /* 0x0003dc00013e7983 */ /* 0x000ea80000100800 */
[----:B0-----:R-:W2:Y:S04]  /*6840*/  LDL R30, [R1+0x338] ;  /* 0x00033800011e7983 */ /* 0x001ea80000100800 */
[----:B------:R0:W-:Y:S04]  /*6850*/  STL [R1+0x24c], R56 ;  /* 0x00024c3801007387 */ /* 0x0001e80000100800 */
[----:B------:R-:W2:Y:S04]  /*6860*/  LDL R61, [R1+0x3e4] ;  /* 0x0003e400013d7983 */ /* 0x000ea80000100800 */
[----:B------:R-:W2:Y:S04]  /*6870*/  LDL R58, [R1+0x3f0] ;  /* 0x0003f000013a7983 */ /* 0x000ea80000100800 */
[----:B------:R1:W-:Y:S04]  /*6880*/  STL [R1+0x298], R31 ;  /* 0x0002981f01007387 */ /* 0x0003e80000100800 */
[----:B0-----:R-:W2:Y:S04]  /*6890*/  LDL R56, [R1+0x3f8] ;  /* 0x0003f80001387983 */ /* 0x001ea80000100800 */
[----:B------:R-:W2:Y:S04]  /*68a0*/  LDL R54, [R1+0x404] ;  /* 0x0004040001367983 */ /* 0x000ea80000100800 */
[----:B------:R0:W-:Y:S04]  /*68b0*/  STL [R1+0x294], R34 ;  /* 0x0002942201007387 */ /* 0x0001e80000100800 */
[----:B-1----:R-:W2:Y:S04]  /*68c0*/  LDL R31, [R1+0x3e0] ;  /* 0x0003e000011f7983 */ /* 0x002ea80000100800 */
[----:B------:R-:W2:Y:S04]  /*68d0*/  LDL R52, [R1+0x40c] ;  /* 0x00040c0001347983 */ /* 0x000ea80000100800 */
[----:B0-----:R-:W3:Y:S04]  /*68e0*/  LDL R34, [R1+0x3fc] ;  /* 0x0003fc0001227983 */ /* 0x001ee80000100800 */
[----:B------:R-:W2:Y:S04]  /*68f0*/  LDL R50, [R1+0x414] ;  /* 0x0004140001327983 */ /* 0x000ea80000100800 */
[----:B------:R-:W2:Y:S04]  /*6900*/  LDL R48, [R1+0x420] ;  /* 0x0004200001307983 */ /* 0x000ea80000100800 */
[----:B------:R0:W-:Y:S04]  /*6910*/  STL [R1+0x254], R60 ;  /* 0x0002543c01007387 */ /* 0x0001e80000100800 */
[----:B------:R-:W2:Y:S04]  /*6920*/  LDL R46, [R1+0x428] ;  /* 0x00042800012e7983 */ /* 0x000ea80000100800 */
[----:B------:R-:W2:Y:S04]  /*6930*/  LDL R42, [R1+0x438] ;  /* 0x00043800012a7983 */ /* 0x000ea80000100800 */
[----:B0-----:R-:W2:Y:S04]  /*6940*/  LDL R60, [R1+0x3e8] ;  /* 0x0003e800013c7983 */ /* 0x001ea80000100800 */
[----:B------:R-:W0:Y:S02]  /*6950*/  SHFL.BFLY PT, R7, R14, 0x2, 0x1f ;  /* 0x0c401f000e077f89 */ /* 0x000e2400000e0000 */
[----:B0-----:R-:W-:-:S05]  /*6960*/  FMNMX.FTZ R7, R7, R14, !PT ;  /* 0x0000000e07077209 */ /* 0x001fca0007810000 */
[----:B------:R-:W0:Y:S01]  /*6970*/  SHFL.BFLY PT, R10, R7, 0x1, 0x1f ;  /* 0x0c201f00070a7f89 */ /* 0x000e2200000e0000 */
[----:B------:R0:W-:Y:S01]  /*6980*/  BAR.SYNC.DEFER_BLOCKING R4, 0x100 ;  /* 0x000400040000751d */ /* 0x0001e20000010000 */
[----:B----4-:R-:W-:Y:S01]  /*6990*/  FMUL.FTZ R11, R29, R18 ;  /* 0x000000121d0b7220 */ /* 0x010fe20000410000 */
[----:B------:R-:W-:-:S04]  /*69a0*/  FSETP.NEU.FTZ.AND P0, PT, R18, -INF , PT ;  /* 0xff8000001200780b */ /* 0x000fc80003f1d000 */
[----:B------:R-:W-:Y:S02]  /*69b0*/  FSEL R12, R11, RZ, P0 ;  /* 0x000000ff0b0c7208 */ /* 0x000fe40000000000 */
[----:B0-----:R-:W-:-:S03]  /*69c0*/  FMNMX.FTZ R4, R7, R10, !PT ;  /* 0x0000000a07047209 */ /* 0x001fc60007810000 */
[-CC-:B------:R-:W-:Y:S01]  /*69d0*/  FFMA.FTZ R20, R39, R29.reuse, -R12.reuse ;  /* 0x0000001d27147223 */ /* 0x180fe2000001080c */
[C---:B------:R-:W-:Y:S01]  /*69e0*/  FSETP.NEU.FTZ.AND P0, PT, R4.reuse, -INF , PT ;  /* 0xff8000000400780b */ /* 0x040fe20003f1d000 */
[-C--:B------:R-:W-:Y:S01]  /*69f0*/  FMUL.FTZ R7, R4, R29.reuse ;  /* 0x0000001d04077220 */ /* 0x080fe20000410000 */
[-CC-:B------:R-:W-:Y:S02]  /*6a00*/  FFMA.FTZ R10, R35, R29.reuse, -R12.reuse ;  /* 0x0000001d230a7223 */ /* 0x180fe4000001080c */
[----:B------:R-:W4:Y:S02]  /*6a10*/  LDL R35, [R1+0x3c4] ;  /* 0x0003c40001237983 */ /* 0x000f240000100800 */
[----:B------:R-:W-:Y:S01]  /*6a20*/  FSEL R39, R7, RZ, P0 ;  /* 0x000000ff07277208 */ /* 0x000fe20000000000 */
[-C--:B------:R-:W-:Y:S02]  /*6a30*/  FFMA.FTZ R7, R37, R29.reuse, -R12 ;  /* 0x0000001d25077223 */ /* 0x080fe4000001080c */
[----:B------:R-:W4:Y:S02]  /*6a40*/  LDL R37, [R1+0x354] ;  /* 0x0003540001257983 */ /* 0x000f240000100800 */
[----:B------:R-:W-:Y:S01]  /*6a50*/  FFMA.FTZ R18, R44, R29, -R39 ;  /* 0x0000001d2c127223 */ /* 0x000fe20000010827 */
[----:B------:R-:W-:-:S02]  /*6a60*/  IMAD R44, R45, 0xc00, R24 ;  /* 0x00000c002d2c7824 */ /* 0x000fc400078e0218 */
        /* <DEDUP_REMOVED lines=20> */
[----:B------:R-:W4:Y:S01]  /*6bb0*/  LDL R24, [R1+0x300] ;  /* 0x0003000001187983 */ /* 0x000f220000100800 */
[-C--:B------:R-:W-:Y:S01]  /*6bc0*/  FFMA.FTZ R12, R33, R29.reuse, -R12 ;  /* 0x0000001d210c7223 */ /* 0x080fe2000001080c */
        /* <DEDUP_REMOVED lines=23> */
[----:B------:R-:W4:Y:S04]  /*6d40*/  LDL R45, [R1+0x42c] ;  /* 0x00042c00012d7983 */ /* 0x000f280000100800 */
[----:B------:R-:W4:Y:S04]  /*6d50*/  LDL R29, [R1+0x370] ;  /* 0x00037000011d7983 */ /* 0x000f280000100800 */
        /* <DEDUP_REMOVED lines=25> */
[----:B------:R-:W-:Y:S08]  /*6ef0*/  MUFU.EX2 R152, R152 ;  /* 0x0000009800987308 */ /* 0x000ff00000000800 */
[----:B------:R-:W0:Y:S08]  /*6f00*/  MUFU.EX2 R130, R130 ;  /* 0x0000008200827308 */ /* 0x000e300000000800 */
[----:B------:R-:W1:Y:S08]  /*6f10*/  MUFU.EX2 R153, R153 ;  /* 0x0000009900997308 */ /* 0x000e700000000800 */
[----:B------:R-:W2:Y:S01]  /*6f20*/  MUFU.EX2 R135, R135 ;  /* 0x0000008700877308 */ /* 0x000ea20000000800 */
[----:B---3--:R0:W-:Y:S07]  /*6f30*/  STL [R1+0x3fc], R34 ;  /* 0x0003fc2201007387 */ /* 0x0081ee0000100800 */
[----:B------:R-:W-:Y:S08]  /*6f40*/  MUFU.EX2 R143, R143 ;  /* 0x0000008f008f7308 */ /* 0x000ff00000000800 */
[----:B------:R-:W3:Y:S01]  /*6f50*/  MUFU.EX2 R142, R142 ;  /* 0x0000008e008e7308 */ /* 0x000ee20000000800 */
[----:B0-----:R-:W-:-:S07]  /*6f60*/  FADD.FTZ R34, R152, R130 ;  /* 0x0000008298227221 */ /* 0x001fce0000010000 */
[----:B------:R-:W-:Y:S08]  /*6f70*/  MUFU.EX2 R151, R151 ;  /* 0x0000009700977308 */ /* 0x000ff00000000800 */
[----:B------:R-:W0:Y:S01]  /*6f80*/  MUFU.EX2 R141, R141 ;  /* 0x0000008d008d7308 */ /* 0x000e220000000800 */
[----:B-1----:R-:W-:-:S07]  /*6f90*/  FADD.FTZ R34, R153, R34 ;  /* 0x0000002299227221 */ /* 0x002fce0000010000 */
[----:B------:R-:W-:Y:S01]  /*6fa0*/  MUFU.EX2 R150, R150 ;  /* 0x0000009600967308 */ /* 0x000fe20000000800 */
[----:B------:R2:W-:Y:S07]  /*6fb0*/  STL [R1+0x38c], R36 ;  /* 0x00038c2401007387 */ /* 0x0005ee0000100800 */
[----:B------:R-:W1:Y:S01]  /*6fc0*/  MUFU.EX2 R140, R140 ;  /* 0x0000008c008c7308 */ /* 0x000e620000000800 */
[----:B--2---:R-:W-:-:S07]  /*6fd0*/  FADD.FTZ R36, R135, R34 ;  /* 0x0000002287247221 */ /* 0x004fce0000010000 */
[----:B------:R-:W-:Y:S01]  /*6fe0*/  MUFU.EX2 R149, R149 ;  /* 0x0000009500957308 */ /* 0x000fe20000000800 */
[----:B---3--:R-:W-:-:S07]  /*6ff0*/  FADD.FTZ R34, R143, R142 ;  /* 0x0000008e8f227221 */ /* 0x008fce0000010000 */
[----:B------:R-:W2:Y:S01]  /*7000*/  MUFU.EX2 R139, R139 ;  /* 0x0000008b008b7308 */ /* 0x000ea20000000800 */
[----:B------:R3:W-:Y:S07]  /*7010*/  STL [R1+0x3e0], R31 ;  /* 0x0003e01f01007387 */ /* 0x0007ee0000100800 */
[----:B------:R-:W2:Y:S01]  /*7020*/  MUFU.EX2 R148, R148 ;  /* 0x0000009400947308 */ /* 0x000ea20000000800 */
[----:B------:R0:W-:Y:S07]  /*7030*/  STL [R1+0x418], R27 ;  /* 0x0004181b01007387 */ /* 0x0001ee0000100800 */
[----:B------:R-:W2:Y:S01]  /*7040*/  MUFU.EX2 R138, R138 ;  /* 0x0000008a008a7308 */ /* 0x000ea20000000800 */
[----:B---3--:R-:W-:-:S02]  /*7050*/  IMAD.MOV.U32 R31, RZ, RZ, R25 ;  /* 0x000000ffff1f7224 */ /* 0x008fc400078e0019 */
[----:B0-----:R-:W-:-:S05]  /*7060*/  IMAD.MOV.U32 R27, RZ, RZ, R25 ;  /* 0x000000ffff1b7224 */ /* 0x001fca00078e0019 */
[----:B------:R-:W0:Y:S01]  /*7070*/  MUFU.EX2 R147, R147 ;  /* 0x0000009300937308 */ /* 0x000e220000000800 */
[----:B------:R3:W-:Y:S07]  /*7080*/  STL [R1+0x3a8], R28 ;  /* 0x0003a81c01007387 */ /* 0x0007ee0000100800 */
[----:B------:R-:W-:Y:S01]  /*7090*/  MUFU.EX2 R137, R137 ;  /* 0x0000008900897308 */ /* 0x000fe20000000800 */
[----:B------:R1:W-:Y:S01]  /*70a0*/  STL [R1+0x2a0], R26 ;  /* 0x0002a01a01007387 */ /* 0x0003e20000100800 */
[----:B------:R-:W-:Y:S01]  /*70b0*/  R2UR UR15, R31 ;  /* 0x000000001f0f72ca */ /* 0x000fe200000e0000 */
[----:B---3--:R-:W-:-:S05]  /*70c0*/  VIADD R28, R44, 0x180 ;  /* 0x000001802c1c7836 */ /* 0x008fca0000000000 */
[----:B------:R-:W3:Y:S01]  /*70d0*/  MUFU.EX2 R146, R146 ;  /* 0x0000009200927308 */ /* 0x000ee20000000800 */
[----:B------:R-:W-:Y:S01]  /*70e0*/  R2UR UR11, R27 ;  /* 0x000000001b0b72ca */ /* 0x000fe200000e0000 */
[----:B-1----:R-:W-:-:S06]  /*70f0*/  VIADD R26, R44, 0x80 ;  /* 0x000000802c1a7836 */ /* 0x002fcc0000000000 */
[----:B------:R-:W1:Y:S01]  /*7100*/  MUFU.EX2 R132, R132 ;  /* 0x0000008400847308 */ /* 0x000e620000000800 */
[----:B----4-:R4:W-:Y:S04]  /*7110*/  STL [R1+0x3c4], R35 ;  /* 0x0003c42301007387 */ /* 0x0109e80000100800 */
[----:B------:R2:W-:Y:S01]  /*7120*/  STL [R1+0x354], R37 ;  /* 0x0003542501007387 */ /* 0x0005e20000100800 */
[----:B----4-:R-:W-:Y:S01]  /*7130*/  FADD.FTZ R35, R141, R34 ;  /* 0x000000228d237221 */ /* 0x010fe20000010000 */
[----:B--2---:R-:W-:-:S03]  /*7140*/  FADD.FTZ R37, R151, R36 ;  /* 0x0000002497257221 */ /* 0x004fc60000010000 */
[----:B------:R-:W-:Y:S01]  /*7150*/  FADD.FTZ R34, R140, R35 ;  /* 0x000000238c227221 */ /* 0x000fe20000010000 */
[----:B------:R-:W-:Y:S01]  /*7160*/  FADD.FTZ R36, R150, R37 ;  /* 0x0000002596247221 */ /* 0x000fe20000010000 */
[----:B------:R-:W2:Y:S02]  /*7170*/  MUFU.EX2 R145, R145 ;  /* 0x0000009100917308 */ /* 0x000ea40000000800 */
[----:B------:R-:W-:Y:S01]  /*7180*/  FADD.FTZ R27, R139, R34 ;  /* 0x000000228b1b7221 */ /* 0x000fe20000010000 */
[----:B------:R-:W-:Y:S01]  /*7190*/  FADD.FTZ R31, R149, R36 ;  /* 0x00000024951f7221 */ /* 0x000fe20000010000 */
[----:B------:R-:W-:-:S04]  /*71a0*/  R2UR UR18, R28 ;  /* 0x000000001c1272ca */ /* 0x000fc800000e0000 */
[----:B------:R-:W4:Y:S01]  /*71b0*/  MUFU.EX2 R136, R136 ;  /* 0x0000008800887308 */ /* 0x000f220000000800 */
[----:B------:R-:W-:Y:S01]  /*71c0*/  R2UR UR10, R26 ;  /* 0x000000001a0a72ca */ /* 0x000fe200000e0000 */
[----:B------:R-:W-:Y:S01]  /*71d0*/  FADD.FTZ R28, R148, R31 ;  /* 0x0000001f941c7221 */ /* 0x000fe20000010000 */
[----:B------:R3:W-:Y:S01]  /*71e0*/  STL [R1+0x300], R24 ;  /* 0x0003001801007387 */ /* 0x0007e20000100800 */
[----:B------:R-:W-:-:S04]  /*71f0*/  FADD.FTZ R26, R138, R27 ;  /* 0x0000001b8a1a7221 */ /* 0x000fc80000010000 */
[----:B------:R-:W4:Y:S01]  /*7200*/  MUFU.EX2 R133, R133 ;  /* 0x0000008500857308 */ /* 0x000f220000000800 */
[----:B------:R-:W-:Y:S01]  /*7210*/  R2UR UR23, R25 ;  /* 0x00000000191772ca */ /* 0x000fe200000e0000 */
[----:B0-----:R-:W-:Y:S01]  /*7220*/  FADD.FTZ R27, R147, R28 ;  /* 0x0000001c931b7221 */ /* 0x001fe20000010000 */
[----:B---3--:R-:W-:-:S05]  /*7230*/  VIADD R24, R44, 0x200 ;  /* 0x000002002c187836 */ /* 0x008fca0000000000 */
[----:B------:R-:W0:Y:S01]  /*7240*/  MUFU.EX2 R134, R134 ;  /* 0x0000008600867308 */ /* 0x000e220000000800 */
[----:B------:R-:W-:Y:S01]  /*7250*/  R2UR UR22, R24 ;  /* 0x00000000181672ca */ /* 0x000fe200000e0000 */
[----:B------:R-:W-:Y:S01]  /*7260*/  FADD.FTZ R24, R146, R27 ;  /* 0x0000001b92187221 */ /* 0x000fe20000010000 */
[----:B------:R3:W-:Y:S04]  /*7270*/  STL [R1+0x42c], R45 ;  /* 0x00042c2d01007387 */ /* 0x0007e80000100800 */
[----:B------:R1:W-:Y:S04]  /*7280*/  STL [R1+0x370], R29 ;  /* 0x0003701d01007387 */ /* 0x0003e80000100800 */
[----:B------:R2:W-:Y:S01]  /*7290*/  STL [R1+0x434], R33 ;  /* 0x0004342101007387 */ /* 0x0005e20000100800 */
[----:B---3--:R-:W-:-:S02]  /*72a0*/  IMAD.MOV.U32 R45, RZ, RZ, R25 ;  /* 0x000000ffff2d7224 */ /* 0x008fc400078e0019 */
[--C-:B-1----:R-:W-:Y:S02]  /*72b0*/  IMAD.MOV.U32 R29, RZ, RZ, R25.reuse ;  /* 0x000000ffff1d7224 */ /* 0x102fe400078e0019 */
[----:B--2---:R-:W-:Y:S02]  /*72c0*/  IMAD.MOV.U32 R33, RZ, RZ, R25 ;  /* 0x000000ffff217224 */ /* 0x004fe400078e0019 */
[----:B------:R-:W-:Y:S01]  /*72d0*/  FADD.FTZ R25, R137, R26 ;  /* 0x0000001a89197221 */ /* 0x000fe20000010000 */
[----:B------:R-:W1:Y:S03]  /*72e0*/  MUFU.EX2 R144, R144 ;  /* 0x0000009000907308 */ /* 0x000e660000000800 */
[----:B------:R-:W-:Y:S01]  /*72f0*/  FADD.FTZ R25, R132, R25 ;  /* 0x0000001984197221 */ /* 0x000fe20000010000 */
[----:B------:R-:W-:-:S04]  /*7300*/  FADD.FTZ R219, R145, R24 ;  /* 0x0000001891db7221 */ /* 0x000fc80000010000 */
[----:B------:R-:W2:Y:S01]  /*7310*/  MUFU.EX2 R131, R131 ;  /* 0x0000008300837308 */ /* 0x000ea20000000800 */
[----:B----4-:R-:W-:Y:S01]  /*7320*/  FADD.FTZ R24, R136, R25 ;  /* 0x0000001988187221 */ /* 0x010fe20000010000 */
[----:B------:R3:W-:Y:S01]  /*7330*/  STL [R1+0x2cc], R32 ;  /* 0x0002cc2001007387 */ /* 0x0007e20000100800 */
[----:B------:R-:W-:Y:S02]  /*7340*/  R2UR UR6, R44 ;  /* 0x000000002c0672ca */ /* 0x000fe400000e0000 */
[----:B------:R-:W-:Y:S01]  /*7350*/  FADD.FTZ R25, R133, R24 ;  /* 0x0000001885197221 */ /* 0x000fe20000010000 */
[----:B------:R4:W-:Y:S01]  /*7360*/  STL [R1+0x338], R30 ;  /* 0x0003381e01007387 */ /* 0x0009e20000100800 */
[----:B------:R-:W-:Y:S02]  /*7370*/  R2UR UR7, R45 ;  /* 0x000000002d0772ca */ /* 0x000fe400000e0000 */
[----:B------:R-:W-:Y:S01]  /*7380*/  F2FP.BF16.F32.PACK_AB R154, R135, R153 ;  /* 0x00000099879a723e */ /* 0x000fe200000010ff */
[----:B0-----:R-:W-:Y:S01]  /*7390*/  FADD.FTZ R220, R134, R25 ;  /* 0x0000001986dc7221 */ /* 0x001fe20000010000 */
[----:B---3--:R-:W-:Y:S01]  /*73a0*/  VIADD R32, R44, 0x280 ;  /* 0x000002802c207836 */ /* 0x008fe20000000000 */
[----:B------:R-:W-:Y:S01]  /*73b0*/  F2FP.BF16.F32.PACK_AB R152, R130, R152 ;  /* 0x000000988298723e */ /* 0x000fe200000010ff */
[----:B----4-:R-:W-:Y:S01]  /*73c0*/  VIADD R30, R44, 0x100 ;  /* 0x000001002c1e7836 */ /* 0x010fe20000000000 */
[----:B------:R-:W-:-:S02]  /*73d0*/  F2FP.BF16.F32.PACK_AB R153, R142, R143 ;  /* 0x0000008f8e99723e */ /* 0x000fc400000010ff */
[----:B------:R-:W-:Y:S01]  /*73e0*/  F2FP.BF16.F32.PACK_AB R155, R140, R141 ;  /* 0x0000008d8c9b723e */ /* 0x000fe200000010ff */
[----:B------:R-:W-:Y:S01]  /*73f0*/  STL [R1+0x2a4], R129 ;  /* 0x0002a48101007387 */ /* 0x000fe20000100800 */
[----:B------:R-:W-:Y:S01]  /*7400*/  R2UR UR14, R30 ;  /* 0x000000001e0e72ca */ /* 0x000fe200000e0000 */
[----:B-1----:R-:W-:Y:S01]  /*7410*/  FADD.FTZ R219, R144, R219 ;  /* 0x000000db90db7221 */ /* 0x002fe20000010000 */
[----:B------:R-:W-:Y:S01]  /*7420*/  R2UR UR19, R29 ;  /* 0x000000001d1372ca */ /* 0x000fe200000e0000 */
[----:B------:R-:W-:Y:S01]  /*7430*/  STL [R1+0x2a8], R128 ;  /* 0x0002a88001007387 */ /* 0x000fe20000100800 */
[----:B------:R-:W-:Y:S01]  /*7440*/  R2UR UR26, R32 ;  /* 0x00000000201a72ca */ /* 0x000fe200000e0000 */
[----:B--2---:R-:W-:Y:S01]  /*7450*/  FADD.FTZ R220, R131, R220 ;  /* 0x000000dc83dc7221 */ /* 0x004fe20000010000 */
[----:B------:R-:W-:Y:S01]  /*7460*/  R2UR UR27, R33 ;  /* 0x00000000211b72ca */ /* 0x000fe200000e0000 */
[----:B------:R-:W-:Y:S01]  /*7470*/  STL [R1+0x2ac], R127 ;  /* 0x0002ac7f01007387 */ /* 0x000fe20000100800 */
[----:B------:R-:W-:-:S02]  /*7480*/  F2FP.BF16.F32.PACK_AB R156, R150, R151 ;  /* 0x00000097969c723e */ /* 0x000fc400000010ff */
[----:B------:R-:W-:Y:S01]  /*7490*/  F2FP.BF16.F32.PACK_AB R158, R148, R149 ;  /* 0x00000095949e723e */ /* 0x000fe200000010ff */
[----:B------:R-:W-:Y:S01]  /*74a0*/  STL [R1+0x2b0], R126 ;  /* 0x0002b07e01007387 */ /* 0x000fe20000100800 */
[----:B------:R-:W-:Y:S02]  /*74b0*/  F2FP.BF16.F32.PACK_AB R160, R146, R147 ;  /* 0x0000009392a0723e */ /* 0x000fe400000010ff */
[----:B------:R-:W-:Y:S01]  /*74c0*/  F2FP.BF16.F32.PACK_AB R162, R144, R145 ;  /* 0x0000009190a2723e */ /* 0x000fe200000010ff */
[----:B------:R-:W-:Y:S01]  /*74d0*/  STL [R1+0x2b4], R40 ;  /* 0x0002b42801007387 */ /* 0x000fe20000100800 */
[----:B------:R-:W-:Y:S02]  /*74e0*/  F2FP.BF16.F32.PACK_AB R157, R138, R139 ;  /* 0x0000008b8a9d723e */ /* 0x000fe400000010ff */
[----:B------:R-:W-:Y:S01]  /*74f0*/  F2FP.BF16.F32.PACK_AB R159, R132, R137 ;  /* 0x00000089849f723e */ /* 0x000fe200000010ff */
[----:B------:R-:W-:Y:S01]  /*7500*/  STL [R1+0x2b8], R125 ;  /* 0x0002b87d01007387 */ /* 0x000fe20000100800 */
[----:B------:R-:W-:-:S02]  /*7510*/  F2FP.BF16.F32.PACK_AB R161, R133, R136 ;  /* 0x0000008885a1723e */ /* 0x000fc400000010ff */
[----:B------:R-:W-:Y:S01]  /*7520*/  F2FP.BF16.F32.PACK_AB R163, R131, R134 ;  /* 0x0000008683a3723e */ /* 0x000fe200000010ff */
        /* <DEDUP_REMOVED lines=83> */
[----:B------:R0:W-:Y:S02]  /*7a60*/  STL [R1+0x43c], R41 ;  /* 0x00043c2901007387 */ /* 0x0001e40000100800 */
[----:B0-----:R-:W-:-:S06]  /*7a70*/  WARPGROUP.ARRIVE ;  /* 0x00000000000079c5 */ /* 0x001fcc0000000000 */
[----:B------:R-:W-:Y:S03]  /*7a80*/  HGMMA.64x256x16.F32.BF16 R24, R152, gdesc[UR4].tnspB, RZ, !UPT, gsb0 ;  /* 0x43e0000498187df0 */ /* 0x000fe6000c0018ff */
        /* <DEDUP_REMOVED lines=43> */
[----:B0-----:R-:W-:-:S02]  /*7d40*/  F2FP.BF16.F32.PACK_AB R154, R173, R172 ;  /* 0x000000acad9a723e */ /* 0x001fc400000010ff */
[----:B-1----:R-:W-:Y:S01]  /*7d50*/  F2FP.BF16.F32.PACK_AB R155, R169, R218 ;  /* 0x000000daa99b723e */ /* 0x002fe200000010ff */
        /* <DEDUP_REMOVED lines=36> */
[----:B------:R-:W-:Y:S01]  /*7fa0*/  FADD.FTZ R157, R153, R220 ;  /* 0x000000dc999d7221 */ /* 0x000fe20000010000 */
[----:B------:R-:W-:Y:S02]  /*7fb0*/  F2FP.BF16.F32.PACK_AB R152, R171, R152 ;  /* 0x00000098ab98723e */ /* 0x000fe400000010ff */
[----:B------:R-:W-:Y:S01]  /*7fc0*/  F2FP.BF16.F32.PACK_AB R153, R175, R153 ;  /* 0x00000099af99723e */ /* 0x000fe200000010ff */
[----:B------:R-:W-:Y:S01]  /*7fd0*/  MUFU.EX2 R164, R164 ;  /* 0x000000a400a47308 */ /* 0x000fe20000000800 */
[----:B------:R-:W-:Y:S01]  /*7fe0*/  FADD.FTZ R156, R171, R156 ;  /* 0x0000009cab9c7221 */ /* 0x000fe20000010000 */
[----:B------:R-:W-:-:S06]  /*7ff0*/  FADD.FTZ R157, R175, R157 ;  /* 0x0000009daf9d7221 */ /* 0x000fcc0000010000 */
[----:B------:R-:W-:Y:S08]  /*8000*/  MUFU.EX2 R20, R20 ;  /* 0x0000001400147308 */ /* 0x000ff00000000800 */
[----:B------:R-:W-:Y:S08]  /*8010*/  MUFU.EX2 R167, R167 ;  /* 0x000000a700a77308 */ /* 0x000ff00000000800 */
[----:B------:R-:W0:Y:S08]  /*8020*/  MUFU.EX2 R21, R21 ;  /* 0x0000001500157308 */ /* 0x000e300000000800 */
[----:B------:R-:W-:Y:S08]  /*8030*/  MUFU.EX2 R168, R168 ;  /* 0x000000a800a87308 */ /* 0x000ff00000000800 */
[----:B------:R-:W1:Y:S01]  /*8040*/  MUFU.EX2 R19, R19 ;  /* 0x0000001300137308 */ /* 0x000e620000000800 */
        /* <DEDUP_REMOVED lines=48> */
[----:B------:R-:W2:Y:S08]  /*8350*/  MUFU.EX2 R152, R165 ;  /* 0x000000a500987308 */ /* 0x000eb00000000800 */
[----:B------:R-:W3:Y:S01]  /*8360*/  MUFU.EX2 R153, R166 ;  /* 0x000000a600997308 */ /* 0x000ee20000000800 */
[----:B0-----:R-:W-:Y:S02]  /*8370*/  F2FP.BF16.F32.PACK_AB R154, R21, R20 ;  /* 0x00000014159a723e */ /* 0x001fe400000010ff */
[----:B-1----:R-:W-:Y:S01]  /*8380*/  F2FP.BF16.F32.PACK_AB R155, R19, R168 ;  /* 0x000000a8139b723e */ /* 0x002fe200000010ff */
[----:B------:R-:W-:Y:S01]  /*8390*/  STL.128 [R1+0x240], R24 ;  /* 0x0002401801007387 */ /* 0x000fe20000100c00 */
[----:B--2---:R-:W-:Y:S01]  /*83a0*/  FADD.FTZ R156, R152, R156 ;  /* 0x0000009c989c7221 */ /* 0x004fe20000010000 */
[----:B------:R-:W-:-:S02]  /*83b0*/  F2FP.BF16.F32.PACK_AB R152, R164, R152 ;  /* 0x00000098a498723e */ /* 0x000fc400000010ff */
[----:B------:R-:W-:Y:S01]  /*83c0*/  STL.128 [R1+0x250], R28 ;  /* 0x0002501c01007387 */ /* 0x000fe20000100c00 */
[----:B---3--:R-:W-:Y:S01]  /*83d0*/  FADD.FTZ R157, R153, R157 ;  /* 0x0000009d999d7221 */ /* 0x008fe20000010000 */
[----:B------:R-:W-:Y:S02]  /*83e0*/  F2FP.BF16.F32.PACK_AB R153, R167, R153 ;  /* 0x00000099a799723e */ /* 0x000fe400000010ff */
        /* <DEDUP_REMOVED lines=39> */
[----:B------:R-:W-:-:S04]  /*8660*/  FADD.FTZ R19, R7, R156 ;  /* 0x0000009c07137221 */ /* 0x000fc80000010000 */
[C---:B------:R-:W-:Y:S01]  /*8670*/  FADD.FTZ R19, R10.reuse, R19 ;  /* 0x000000130a137221 */ /* 0x040fe20000010000 */
[----:B------:R-:W-:Y:S02]  /*8680*/  WARPGROUP.DEPBAR.LE gsb0, 0x0 ;  /* 0x00008000000079c5 */ /* 0x000fe40000010000 */
[----:B------:R-:W-:Y:S02]  /*8690*/  F2FP.BF16.F32.PACK_AB R152, R10, R7 ;  /* 0x000000070a98723e */ /* 0x000fe400000010ff */
[----:B------:R-:W-:Y:S02]  /*86a0*/  F2FP.BF16.F32.PACK_AB R153, R14, R13 ;  /* 0x0000000d0e99723e */ /* 0x000fe400000010ff */
        /* <DEDUP_REMOVED lines=33> */
[----:B------:R0:W-:Y:S01]  /*88c0*/  STL.128 [R1+0x430], R148 ;  /* 0x0004309401007387 */ /* 0x0001e20000100c00 */
[----:B------:R-:W-:-:S03]  /*88d0*/  FADD.FTZ R7, R14, R20 ;  /* 0x000000140e077221 */ /* 0x000fc60000010000 */
[----:B------:R1:W5:Y:S01]  /*88e0*/  LDL R10, [R1+0x1f8] ;  /* 0x0001f800010a7983 */ /* 0x0003620000100800 */
[----:B0-----:R-:W-:-:S06]  /*88f0*/  WARPGROUP.ARRIVE ;  /* 0x00000000000079c5 */ /* 0x001fcc0000000000 */
[----:B------:R-:W-:Y:S03]  /*8900*/  HGMMA.64x256x16.F32.BF16 R24, R152, gdesc[UR24].tnspB, R24, gsb0 ;  /* 0x43e0001898187df0 */ /* 0x000fe60008001818 */
[----:B------:R-:W-:Y:S02]  /*8910*/  WARPGROUP.DEPBAR.LE gsb0, 0x0 ;  /* 0x00008000000079c5 */ /* 0x000fe40000010000 */
        /* <DEDUP_REMOVED lines=32> */
[----:B------:R-:W4:Y:S04]  /*8b20*/  LDL R14, [R1+0x240] ;  /* 0x00024000010e7983 */ /* 0x000f280000100800 */
[----:B------:R-:W4:Y:S04]  /*8b30*/  LDL R20, [R1+0x244] ;  /* 0x0002440001147983 */ /* 0x000f280000100800 */
[----:B------:R-:W4:Y:S04]  /*8b40*/  LDL R21, [R1+0x248] ;  /* 0x0002480001157983 */ /* 0x000f280000100800 */
[----:B0-----:R-:W4:Y:S04]  /*8b50*/  LDL R24, [R1+0x24c] ;  /* 0x00024c0001187983 */ /* 0x001f280000100800 */
[----:B------:R-:W4:Y:S04]  /*8b60*/  LDL R25, [R1+0x250] ;  /* 0x0002500001197983 */ /* 0x000f280000100800 */
[----:B------:R-:W4:Y:S04]  /*8b70*/  LDL R26, [R1+0x254] ;  /* 0x00025400011a7983 */ /* 0x000f280000100800 */
[----:B------:R-:W4:Y:S04]  /*8b80*/  LDL R27, [R1+0x258] ;  /* 0x00025800011b7983 */ /* 0x000f280000100800 */
[----:B--2---:R-:W2:Y:S04]  /*8b90*/  LDL R28, [R1+0x25c] ;  /* 0x00025c00011c7983 */ /* 0x004ea80000100800 */
[----:B------:R-:W2:Y:S04]  /*8ba0*/  LDL R29, [R1+0x260] ;  /* 0x00026000011d7983 */ /* 0x000ea80000100800 */
[----:B------:R-:W2:Y:S04]  /*8bb0*/  LDL R30, [R1+0x264] ;  /* 0x00026400011e7983 */ /* 0x000ea80000100800 */
[----:B------:R-:W2:Y:S04]  /*8bc0*/  LDL R31, [R1+0x268] ;  /* 0x00026800011f7983 */ /* 0x000ea80000100800 */
[----:B---3--:R-:W3:Y:S04]  /*8bd0*/  LDL R32, [R1+0x26c] ;  /* 0x00026c0001207983 */ /* 0x008ee80000100800 */
[----:B------:R-:W3:Y:S04]  /*8be0*/  LDL R33, [R1+0x270] ;  /* 0x0002700001217983 */ /* 0x000ee80000100800 */
[----:B------:R-:W3:Y:S04]  /*8bf0*/  LDL R34, [R1+0x274] ;  /* 0x0002740001227983 */ /* 0x000ee80000100800 */
[----:B------:R-:W3:Y:S04]  /*8c00*/  LDL R35, [R1+0x278] ;  /* 0x0002780001237983 */ /* 0x000ee80000100800 */
[----:B----4-:R-:W4:Y:S04]  /*8c10*/  LDL R36, [R1+0x27c] ;  /* 0x00027c0001247983 */ /* 0x010f280000100800 */
        /* <DEDUP_REMOVED lines=113> */
[----:B------:R-:W-:Y:S01]  /*9330*/  FADD.FTZ R19, R11, R19 ;  /* 0x000000130b137221 */ /* 0x000fe20000010000 */
[----:B------:R-:W-:-:S02]  /*9340*/  FADD.FTZ R7, R15, R7 ;  /* 0x000000070f077221 */ /* 0x000fc40000010000 */
[----:B------:R0:W-:Y:S01]  /*9350*/  STL [R1+0x68], RZ ;  /* 0x000068ff01007387 */ /* 0x0001e20000100800 */
[----:B------:R-:W-:Y:S01]  /*9360*/  FADD.FTZ R12, R12, R19 ;  /* 0x000000130c0c7221 */ /* 0x000fe20000010000 */
[----:B------:R-:W-:Y:S02]  /*9370*/  FADD.FTZ R13, R18, R7 ;  /* 0x00000007120d7221 */ /* 0x000fe40000010000 */
[----:B------:R0:W-:Y:S04]  /*9380*/  STL [R1+0x68], R0 ;  /* 0x0000680001007387 */ /* 0x0001e80000100800 */
[----:B------:R0:W-:Y:S04]  /*9390*/  STL [R1+0x68], R0 ;  /* 0x0000680001007387 */ /* 0x0001e80000100800 */
[----:B------:R0:W-:Y:S04]  /*93a0*/  STL [R1+0x68], R0 ;  /* 0x0000680001007387 */ /* 0x0001e80000100800 */
[----:B------:R0:W-:Y:S04]  /*93b0*/  STL [R1+0x68], R0 ;  /* 0x0000680001007387 */ /* 0x0001e80000100800 */
[----:B------:R0:W-:Y:S04]  /*93c0*/  STL [R1+0x68], R0 ;  /* 0x0000680001007387 */ /* 0x0001e80000100800 */
[----:B------:R0:W-:Y:S04]  /*93d0*/  STL [R1+0x68], R0 ;  /* 0x0000680001007387 */ /* 0x0001e80000100800 */
[----:B------:R0:W-:Y:S04]  /*93e0*/  STL [R1+0x214], R4 ;  /* 0x0002140401007387 */ /* 0x0001e80000100800 */
[----:B------:R0:W-:Y:S04]  /*93f0*/  STL.64 [R1+0x220], R12 ;  /* 0x0002200c01007387 */ /* 0x0001e80000100a00 */
[----:B------:R0:W-:Y:S04]  /*9400*/  STL [R1+0x240], R14 ;  /* 0x0002400e01007387 */ /* 0x0001e80000100800 */
[----:B------:R0:W-:Y:S04]  /*9410*/  STL [R1+0x244], R20 ;  /* 0x0002441401007387 */ /* 0x0001e80000100800 */
[----:B------:R0:W-:Y:S04]  /*9420*/  STL [R1+0x248], R21 ;  /* 0x0002481501007387 */ /* 0x0001e80000100800 */
[----:B------:R0:W-:Y:S04]  /*9430*/  STL [R1+0x24c], R24 ;  /* 0x00024c1801007387 */ /* 0x0001e80000100800 */
[----:B------:R0:W-:Y:S04]  /*9440*/  STL [R1+0x250], R25 ;  /* 0x0002501901007387 */ /* 0x0001e80000100800 */
[----:B------:R0:W-:Y:S04]  /*9450*/  STL [R1+0x254], R26 ;  /* 0x0002541a01007387 */ /* 0x0001e80000100800 */
[----:B------:R0:W-:Y:S04]  /*9460*/  STL [R1+0x258], R27 ;  /* 0x0002581b01007387 */ /* 0x0001e80000100800 */
[----:B--2---:R0:W-:Y:S04]  /*9470*/  STL [R1+0x25c], R28 ;  /* 0x00025c1c01007387 */ /* 0x0041e80000100800 */
[----:B------:R0:W-:Y:S04]  /*9480*/  STL [R1+0x260], R29 ;  /* 0x0002601d01007387 */ /* 0x0001e80000100800 */
[----:B------:R0:W-:Y:S04]  /*9490*/  STL [R1+0x264], R30 ;  /* 0x0002641e01007387 */ /* 0x0001e80000100800 */
[----:B------:R0:W-:Y:S04]  /*94a0*/  STL [R1+0x268], R31 ;  /* 0x0002681f01007387 */ /* 0x0001e80000100800 */
[----:B---3--:R0:W-:Y:S04]  /*94b0*/  STL [R1+0x26c], R32 ;  /* 0x00026c2001007387 */ /* 0x0081e80000100800 */
[----:B------:R0:W-:Y:S04]  /*94c0*/  STL [R1+0x270], R33 ;  /* 0x0002702101007387 */ /* 0x0001e80000100800 */
[----:B------:R0:W-:Y:S04]  /*94d0*/  STL [R1+0x274], R34 ;  /* 0x0002742201007387 */ /* 0x0001e80000100800 */
[----:B------:R0:W-:Y:S04]  /*94e0*/  STL [R1+0x278], R35 ;  /* 0x0002782301007387 */ /* 0x0001e80000100800 */
[----:B----4-:R0:W-:Y:S04]  /*94f0*/  STL [R1+0x27c], R36 ;  /* 0x00027c2401007387 */ /* 0x0101e80000100800 */
        /* <DEDUP_REMOVED lines=117> */
.L_x_3475:
[----:B------:R-:W-:Y:S05]  /*9c50*/  BSYNC B0 ;  /* 0x0000000000007941 */ /* 0x000fea0003800000 */
.L_x_3474:
        /* <DEDUP_REMOVED lines=31> */
.L_x_3478:
[----:B------:R-:W-:-:S13]  /*9e50*/  ISETP.NE.AND P0, PT, R3, 0x1, PT ;  /* 0x000000010300780c */ /* 0x000fda0003f05270 */
[----:B------:R-:W-:-:S05]  /*9e60*/  @P0 IMAD.HI.U32 R8, R4, R8, RZ ;  /* 0x0000000804080227 */ /* 0x000fca00078e00ff */
[----:B------:R-:W-:-:S07]  /*9e70*/  @P0 SHF.R.U32.HI R4, RZ, R9, R8 ;  /* 0x00000009ff040219 */ /* 0x000fce0000011608 */
.L_x_3479:
[----:B------:R-:W-:Y:S05]  /*9e80*/  BSYNC B0 ;  /* 0x0000000000007941 */ /* 0x000fea0003800000 */
.L_x_3477:
[----:B------:R-:W-:-:S05]  /*9e90*/  IMAD R3, R4, R3, R3 ;  /* 0x0000000304037224 */ /* 0x000fca00078e0203 */
[----:B------:R-:W-:-:S07]  /*9ea0*/  VIMNMX R2, R2, R3, PT ;  /* 0x0000000302027248 */ /* 0x000fce0003fe0100 */
.L_x_3476:
        /* <DEDUP_REMOVED lines=8> */
.L_x_3483:
[C---:B------:R-:W-:Y:S01]  /*9f30*/  IADD3 R2, P0, R16.reuse, 0x50, RZ ;  /* 0x0000005010027810 */ /* 0x040fe20007f1e0ff */
[C---:B------:R-:W-:Y:S01]  /*9f40*/  VIADD R0, R16.reuse, 0x158 ;  /* 0x0000015810007836 */ /* 0x040fe20000000000 */
[----:B------:R-:W-:Y:S02]  /*9f50*/  IADD3 R24, P1, R16, 0x11c, RZ ;  /* 0x0000011c10187810 */ /* 0x000fe40007f3e0ff */
[----:B------:R-:W-:Y:S01]  /*9f60*/  MOV R218, 0x9fa0 ;  /* 0x00009fa000da7802 */ /* 0x000fe20000000f00 */
[--C-:B------:R-:W-:Y:S02]  /*9f70*/  IMAD.X R3, RZ, RZ, R17.reuse, P0 ;  /* 0x000000ffff037224 */ /* 0x100fe400000e0611 */
[----:B------:R-:W-:-:S08]  /*9f80*/  IMAD.X R25, RZ, RZ, R17, P1 ;  /* 0x000000ffff197224 */ /* 0x000fd000008e0611 */
[----:B------:R-:W-:Y:S05]  /*9f90*/  CALL.REL.NOINC `($_ZN7cutlass13device_kernelIN5flash11enable_sm90INS1_16FlashAttnFwdSm90INS1_25CollectiveMainloopFwdSm90ILi2EN4cute5tupleIJNS5_1CILi1EEES8_S8_EEENS6_IJNS7_ILi128EEENS7_ILi96EEENS7_ILi64EEEEEELi256ENS_10bfloat16_tEfNS_4arch4Sm90ELb0ELb1ELb1ELb1ELb1ELb0ELb1ELb1ELb0ELb1ELb1ELb0EEENS1_21CollectiveEpilogueFwdINS6_IJSA_NS7_ILi256EEESB_EEES9_SE_SG_Li256ELb1ELb1ELb1ELb0EEENS1_36VarlenDynamicPersistentTileSchedulerILi128ELi96ELi256ELi128ELb1ELb1ELb1ELb1ELb0ELb1EEEEEEEEEvNT_6ParamsE$_ZZN5flash25CollectiveMainloopFwdSm90ILi2EN4cute5tupleIJNS1_1CILi1EEES4_S4_EEENS2_IJNS3_ILi128EEENS3_ILi96EEENS3_ILi64EEEEEELi256EN7cutlass10bfloat16_tEfNSA_4arch4Sm90ELb0ELb1ELb1ELb1ELb1ELb0ELb1ELb1ELb0ELb1ELb1ELb0EE3mmaINS_16FlashAttnFwdSm90ISE_NS_21CollectiveEpilogueFwdINS2_IJS6_NS3_ILi256EEES7_EEES5_SB_SD_Li256ELb1ELb1ELb1ELb0EEENS_36VarlenDynamicPersistentTileSchedulerILi128ELi96ELi256ELi128ELb1ELb1ELb1ELb1ELb0ELb1EEEE13SharedStorageENS1_6TensorINS1_11ArrayEngineIfLm128EEENS1_6LayoutINS2_IJNS2_IJNS3_ILi2EEEST_NS3_ILi32EEEEEES4_S4_EEENS2_IJNS2_IJS4_ST_NS3_ILi4EEEEEENS3_ILi0EEESZ_EEEEEEENS_7SoftmaxILi2ELi0EEEEEbRKNSE_6ParamsENSA_13PipelineAsyncILi2EEES19_RNSA_13PipelineStateILj2EEERT0_RT1_iRiRKNS_16SeqlenInfoQKNewKILb1ELb0EEENS2_IJiiiiEEERT_ENKUliT_T0_T1_E_clIZSF_ISO_S12_S14_EbS17_S19_S19_S1C_S1E_S1G_iS1H_S1L_S1M_S1O_EUlRS1P_iE1_NS3_ILb0EEENS3_ILb1EEEEEDaiS1P_S1Q_S1R_) ;  /* 0x0000026800847944 */ /* 0x000fea0003c00000 */
[C---:B------:R-:W-:Y:S01]  /*9fa0*/  ISETP.GT.AND P0, PT, R10.reuse, R11, PT ;  /* 0x0000000b0a00720c */ /* 0x040fe20003f04270 */
[----:B------:R-:W-:-:S12]  /*9fb0*/  VIADD R10, R10, 0xffffffff ;  /* 0xffffffff0a0a7836 */ /* 0x000fd80000000000 */
[----:B------:R-:W-:Y:S05]  /*9fc0*/  @P0 BRA `(.L_x_3483) ;  /* 0xfffffffc00d80947 */ /* 0x000fea000383ffff */
[----:B------:R-:W-:Y:S05]  /*9fd0*/  BSYNC B0 ;  /* 0x0000000000007941 */ /* 0x000fea0003800000 */
.L_x_3482:
[----:B------:R-:W2:Y:S02]  /*9fe0*/  LDL R0, [R1+0x50] ;  /* 0x0000500001007983 */ /* 0x000ea40000100800 */
[----:B--2---:R-:W-:-:S07]  /*9ff0*/  IMAD.SHL.U32 R0, R0, 0x80, RZ ;  /* 0x0000008000007824 */ /* 0x004fce00078e00ff */
.L_x_3481:
[----:B------:R-:W-:Y:S05]  /*a000*/  BSYNC B1 ;  /* 0x0000000000017941 */ /* 0x000fea0003800000 */
.L_x_3480:
        /* <DEDUP_REMOVED lines=26> */
.L_x_3486:
[----:B------:R-:W-:Y:S02]  /*a1b0*/  ULDC UR4, c[0x0][0xadc] ;  /* 0x0002b70000047ab9 */ /* 0x000fe40000000800 */
[----:B------:R-:W-:-:S05]  /*a1c0*/  IMAD.U32 R5, RZ, RZ, UR4 ;  /* 0x00000004ff057e24 */ /* 0x000fca000f8e00ff */
[----:B------:R-:W-:-:S13]  /*a1d0*/  ISETP.NE.AND P0, PT, R5, 0x1, PT ;  /* 0x000000010500780c */ /* 0x000fda0003f05270 */
[----:B------:R-:W0:Y:S02]  /*a1e0*/  @P0 LDC.64 R6, c[0x0][0xae0] ;  /* 0x0002b800ff060b82 */ /* 0x000e240000000a00 */
[----:B0-----:R-:W-:-:S05]  /*a1f0*/  @P0 IMAD.HI.U32 R4, R0, R6, RZ ;  /* 0x0000000600040227 */ /* 0x001fca00078e00ff */
[----:B------:R-:W-:-:S07]  /*a200*/  @P0 SHF.R.U32.HI R0, RZ, R7, R4 ;  /* 0x00000007ff000219 */ /* 0x000fce0000011604 */
.L_x_3487:
[----:B------:R-:W-:Y:S05]  /*a210*/  BSYNC B0 ;  /* 0x0000000000007941 */ /* 0x000fea0003800000 */
.L_x_3485:
[----:B------:R-:W-:-:S05]  /*a220*/  IMAD R3, R0, R5, RZ ;  /* 0x0000000500037224 */ /* 0x000fca00078e02ff */
[----:B------:R-:W-:-:S07]  /*a230*/  VIMNMX R2, R2, R3, !PT ;  /* 0x0000000302027248 */ /* 0x000fce0007fe0100 */
.L_x_3484:
[----:B------:R-:W-:-:S04]  /*a240*/  VIADD R2, R2, 0x5f ;  /* 0x0000005f02027836 */ /* 0x000fc80000000000 */
[----:B------:R-:W-:-:S05]  /*a250*/  IMAD.HI R2, R2, 0x2aaaaaab, RZ ;  /* 0x2aaaaaab02027827 */ /* 0x000fca00078e02ff */
[----:B------:R-:W-:-:S04]  /*a260*/  SHF.R.U32.HI R3, RZ, 0x1f, R2 ;  /* 0x0000001fff037819 */ /* 0x000fc80000011602 */
[----:B------:R-:W-:-:S04]  /*a270*/  LEA.HI.SX32 R2, R2, R3, 0x1c ;  /* 0x0000000302027211 */ /* 0x000fc800078fe2ff */
[----:B------:R-:W-:-:S04]  /*a280*/  VIMNMX R2, R2, UR40, !PT ;  /* 0x0000002802027c48 */ /* 0x000fc8000ffe0100 */
[----:B------:R-:W-:-:S13]  /*a290*/  ISETP.GE.AND P0, PT, R10, R2, PT ;  /* 0x000000020a00720c */ /* 0x000fda0003f06270 */
[----:B------:R-:W-:Y:S05]  /*a2a0*/  @!P0 BRA `(.L_x_3488) ;  /* 0x0000009c00ac8947 */ /* 0x000fea0003800000 */
.L_x_3507:
[----:B------:R-:W2:Y:S04]  /*a2b0*/  LDL R4, [R1+0x1f8] ;  /* 0x0001f80001047983 */ /* 0x000ea80000100800 */
[----:B0-----:R-:W3:Y:S04]  /*a2c0*/  LDL R0, [R1+0x200] ;  /* 0x0002000001007983 */ /* 0x001ee80000100800 */
[----:B------:R-:W4:Y:S01]  /*a2d0*/  LDL R3, [R1] ;  /* 0x0000000001037983 */ /* 0x000f220000100800 */
[----:B--2---:R-:W-:-:S05]  /*a2e0*/  VIADD R4, R4, 0x1 ;  /* 0x0000000104047836 */ /* 0x004fca0000000000 */
[----:B------:R-:W-:-:S13]  /*a2f0*/  ISETP.NE.AND P0, PT, R4, 0x2, PT ;  /* 0x000000020400780c */ /* 0x000fda0003f05270 */
[----:B------:R0:W5:Y:S04]  /*a300*/  @P0 LDL R6, [R1+0x1fc] ;  /* 0x0001fc0001060983 */ /* 0x0001680000100800 */
        /* <DEDUP_REMOVED lines=9> */
[----:B-1----:R-:W-:Y:S01]  /*a3a0*/  @!P0 IMAD.MOV.U32 R4, RZ, RZ, RZ ;  /* 0x000000ffff048224 */ /* 0x002fe200078e00ff */
[----:B--2---:R-:W-:-:S05]  /*a3b0*/  @!P0 LOP3.LUT R6, R5, 0x1, RZ, 0x3c, !PT ;  /* 0x0000000105068812 */ /* 0x004fca00078e3cff */
[----:B------:R0:W-:Y:S01]  /*a3c0*/  @!P0 STL [R1+0x1fc], R6 ;  /* 0x0001fc0601008387 */ /* 0x0001e20000100800 */
[----:B------:R-:W-:Y:S05]  /*a3d0*/  @!P1 BRA `(.L_x_3490) ;  /* 0x0000000000049947 */ /* 0x000fea0003800000 */
[----:B------:R-:W-:Y:S01]  /*a3e0*/  BPT.TRAP 0x1 ;  /* 0x000000040000795c */ /* 0x000fe20000300000 */
.L_x_3490:
[----:B------:R-:W-:Y:S05]  /*a3f0*/  BSYNC B0 ;  /* 0x0000000000007941 */ /* 0x000fea0003800000 */
.L_x_3489:
[----:B------:R-:W2:Y:S01]  /*a400*/  LDL.64 R8, [R1+0x18] ;  /* 0x0000180001087983 */ /* 0x000ea20000100a00 */
[----:B-----5:R-:W-:Y:S02]  /*a410*/  SHF.L.U32 R5, R6, 0x1f, RZ ;  /* 0x0000001f06057819 */ /* 0x020fe400000006ff */
[----:B--2---:R-:W-:-:S05]  /*a420*/  MOV R3, R8 ;  /* 0x0000000800037202 */ /* 0x004fca0000000f00 */
[----:B------:R-:W-:-:S04]  /*a430*/  IMAD R4, R4, 0x8, R3 ;  /* 0x0000000804047824 */ /* 0x000fc800078e0203 */
[----:B------:R1:W2:Y:S01]  /*a440*/  SYNCS.PHASECHK.TRANS64.TRYWAIT P0, [R4+URZ], R5 ;  /* 0x00000005040075a7 */ /* 0x0002a2000800017f */
[----:B0-----:R1:W5:Y:S01]  /*a450*/  LDL.64 R6, [R1+0x1f8] ;  /* 0x0001f80001067983 */ /* 0x0013620000100a00 */
[----:B------:R-:W-:Y:S04]  /*a460*/  BSSY B0, `(.L_x_3491) ;  /* 0x0000003000007945 */ /* 0x000fe80003800000 */
[----:B------:R-:W-:Y:S05]  /*a470*/  @!P1 BRA `(.L_x_3492) ;  /* 0x0000000000049947 */ /* 0x000fea0003800000 */
[----:B------:R-:W-:Y:S01]  /*a480*/  BPT.TRAP 0x1 ;  /* 0x000000040000795c */ /* 0x000fe20000300000 */
.L_x_3492:
[----:B------:R-:W-:Y:S05]  /*a490*/  BSYNC B0 ;  /* 0x0000000000007941 */ /* 0x000fea0003800000 */
.L_x_3491:
[----:B------:R-:W-:Y:S04]  /*a4a0*/  BSSY B0, `(.L_x_3493) ;  /* 0x0000006000007945 */ /* 0x000fe80003800000 */
[----:B--2---:R-:W-:Y:S05]  /*a4b0*/  @P0 BRA `(.L_x_3494) ;  /* 0x0000000000100947 */ /* 0x004fea0003800000 */
[----:B-----5:R-:W-:Y:S01]  /*a4c0*/  IMAD R6, R6, 0x8, R3 ;  /* 0x0000000806067824 */ /* 0x020fe200078e0203 */
[----:B------:R-:W-:-:S04]  /*a4d0*/  SHF.L.U32 R7, R7, 0x1f, RZ ;  /* 0x0000001f07077819 */ /* 0x000fc800000006ff */
[----:B------:R-:W0:Y:S02]  /*a4e0*/  SYNCS.PHASECHK.TRANS64.TRYWAIT P0, [R6+URZ], R7 ;  /* 0x00000007060075a7 */ /* 0x000e24000800017f */
[----:B0-----:R-:W-:Y:S05]  /*a4f0*/  @!P0 BRA `(.L_x_3495) ;  /* 0x0000022000108947 */ /* 0x001fea0003800000 */
.L_x_3494:
[----:B------:R-:W-:Y:S05]  /*a500*/  BSYNC B0 ;  /* 0x0000000000007941 */ /* 0x000fea0003800000 */
.L_x_3493:
[----:B------:R-:W2:Y:S04]  /*a510*/  LDL R3, [R1+0x1f8] ;  /* 0x0001f80001037983 */ /* 0x000ea80000100800 */
[----:B-1----:R-:W2:Y:S01]  /*a520*/  LDL.64 R4, [R1+0x80] ;  /* 0x0000800001047983 */ /* 0x002ea20000100a00 */
[----:B------:R-:W-:Y:S05]  /*a530*/  WARPSYNC.ALL ;  /* 0x0000000000007948 */ /* 0x000fea0003800000 */
[----:B0----5:R-:W3:Y:S04]  /*a540*/  LDL.64 R6, [R1+0x78] ;  /* 0x0000780001067983 */ /* 0x021ee80000100a00 */
[----:B------:R-:W4:Y:S04]  /*a550*/  LDL.64 R8, [R1+0x78] ;  /* 0x0000780001087983 */ /* 0x000f280000100a00 */
[----:B------:R-:W4:Y:S01]  /*a560*/  LDL.64 R12, [R1+0x78] ;  /* 0x00007800010c7983 */ /* 0x000f220000100a00 */
[----:B--2---:R-:W-:Y:S01]  /*a570*/  IMAD R4, R3, 0x300, R4 ;  /* 0x0000030003047824 */ /* 0x004fe200078e0204 */
[----:B------:R-:W-:-:S02]  /*a580*/  R2UR UR7, R5 ;  /* 0x00000000050772ca */ /* 0x000fc400000e0000 */
[----:B------:R-:W2:Y:S01]  /*a590*/  LDL.64 R14, [R1+0x78] ;  /* 0x00007800010e7983 */ /* 0x000ea20000100a00 */
        /* <DEDUP_REMOVED lines=10> */
[----:B---3--:R-:W-:Y:S02]  /*a640*/  R2UR UR4, R6 ;  /* 0x00000000060472ca */ /* 0x008fe400000e0000 */
        /* <DEDUP_REMOVED lines=9> */
[----:B------:R-:W3:Y:S01]  /*a6e0*/  LD.E R3, desc[UR36][R16.64+0x28] ;  /* 0x0000282410037980 */ /* 0x000ee2000c101900 */
        /* <DEDUP_REMOVED lines=13> */
[----:B--2---:R-:W-:Y:S01]  /*a7c0*/  VIADD R14, R14, 0x6 ;  /* 0x000000060e0e7836 */ /* 0x004fe20000000000 */
        /* <DEDUP_REMOVED lines=8> */
[----:B---3--:R-:W-:-:S04]  /*a850*/  LOP3.LUT R3, R3, 0x1, RZ, 0xfc, !PT ;  /* 0x0000000103037812 */ /* 0x008fc800078efcff */
[----:B------:R-:W-:Y:S01]  /*a860*/  ISETP.NE.AND P0, PT, R3, 0x3, PT ;  /* 0x000000030300780c */ /* 0x000fe20003f05270 */
[----:B------:R-:W-:-:S12]  /*a870*/  WARPGROUP.DEPBAR.LE gsb0, 0x0 ;  /* 0x00008000000079c5 */ /* 0x000fd80000010000 */
[----:B0-----:R-:W-:Y:S05]  /*a880*/  @!P0 BRA `(.L_x_3497) ;  /* 0x0000000000048947 */ /* 0x001fea0003800000 */
[----:B------:R-:W-:Y:S01]  /*a890*/  BPT.TRAP 0x1 ;  /* 0x000000040000795c */ /* 0x000fe20000300000 */
.L_x_3497:
[----:B------:R-:W-:Y:S05]  /*a8a0*/  BSYNC B0 ;  /* 0x0000000000007941 */ /* 0x000fea0003800000 */
.L_x_3496:
[----:B------:R-:W2:Y:S01]  /*a8b0*/  LD.E.64 R4, desc[UR36][R16.64+0x40] ;  /* 0x0000402410047980 */ /* 0x000ea2000c101b00 */
[----:B-----5:R-:W-:Y:S02]  /*a8c0*/  SHF.L.U32 R7, R7, 0x1f, RZ ;  /* 0x0000001f07077819 */ /* 0x020fe400000006ff */
[----:B--2---:R-:W-:-:S05]  /*a8d0*/  MOV R3, R4 ;  /* 0x0000000400037202 */ /* 0x004fca0000000f00 */
[----:B------:R-:W-:-:S04]  /*a8e0*/  IMAD R3, R6, 0x8, R3 ;  /* 0x0000000806037824 */ /* 0x000fc800078e0203 */
[----:B------:R0:W1:Y:S01]  /*a8f0*/  SYNCS.PHASECHK.TRANS64.TRYWAIT P0, [R3+URZ], R7 ;  /* 0x00000007030075a7 */ /* 0x000062000800017f */
[----:B------:R-:W2:Y:S01]  /*a900*/  LD.E R4, desc[UR36][R16.64+0x28] ;  /* 0x0000282410047980 */ /* 0x000ea2000c101900 */
[----:B------:R-:W-:Y:S01]  /*a910*/  BSSY B0, `(.L_x_3498) ;  /* 0x0000005000007945 */ /* 0x000fe20003800000 */
[----:B--2---:R-:W-:-:S04]  /*a920*/  LOP3.LUT R4, R4, 0x1, RZ, 0xfc, !PT ;  /* 0x0000000104047812 */ /* 0x004fc800078efcff */
[----:B------:R-:W-:-:S13]  /*a930*/  ISETP.NE.AND P1, PT, R4, 0x3, PT ;  /* 0x000000030400780c */ /* 0x000fda0003f25270 */
[----:B01----:R-:W-:Y:S05]  /*a940*/  @!P1 BRA `(.L_x_3499) ;  /* 0x0000000000049947 */ /* 0x003fea0003800000 */
[----:B------:R-:W-:Y:S01]  /*a950*/  BPT.TRAP 0x1 ;  /* 0x000000040000795c */ /* 0x000fe20000300000 */
.L_x_3499:
[----:B------:R-:W-:Y:S05]  /*a960*/  BSYNC B0 ;  /* 0x0000000000007941 */ /* 0x000fea0003800000 */
.L_x_3498:
[----:B------:R-:W-:Y:S04]  /*a970*/  BSSY B0, `(.L_x_3500) ;  /* 0x0000007000007945 */ /* 0x000fe80003800000 */
[----:B------:R-:W-:Y:S05]  /*a980*/  @P0 BRA `(.L_x_3501) ;  /* 0x0000000000140947 */ /* 0x000fea0003800000 */
[----:B------:R-:W2:Y:S02]  /*a990*/  LD.E.64 R4, desc[UR36][R16.64+0x40] ;  /* 0x0000402410047980 */ /* 0x000ea4000c101b00 */
[----:B--2---:R-:W-:-:S05]  /*a9a0*/  MOV R5, R4 ;  /* 0x0000000400057202 */ /* 0x004fca0000000f00 */
[----:B------:R-:W-:-:S04]  /*a9b0*/  IMAD R6, R6, 0x8, R5 ;  /* 0x0000000806067824 */ /* 0x000fc800078e0205 */
[----:B------:R-:W0:Y:S02]  /*a9c0*/  SYNCS.PHASECHK.TRANS64.TRYWAIT P0, [R6+URZ], R7 ;  /* 0x00000007060075a7 */ /* 0x000e24000800017f */
[----:B0-----:R-:W-:Y:S05]  /*a9d0*/  @!P0 BRA `(.L_x_3502) ;  /* 0x0000021800ec8947 */ /* 0x001fea0003800000 */
.L_x_3501:
[----:B------:R-:W-:Y:S05]  /*a9e0*/  BSYNC B0 ;  /* 0x0000000000007941 */ /* 0x000fea0003800000 */
.L_x_3500:
[----:B------:R-:W2:Y:S04]  /*a9f0*/  LDL R11, [R1+0x1f8] ;  /* 0x0001f800010b7983 */ /* 0x000ea80000100800 */
[----:B------:R-:W2:Y:S04]  /*aa00*/  LDL.64 R4, [R1+0xf8] ;  /* 0x0000f80001047983 */ /* 0x000ea80000100a00 */
[----:B------:R-:W3:Y:S04]  /*aa10*/  LDL R3, [R1+0x70] ;  /* 0x0000700001037983 */ /* 0x000ee80000100800 */
[----:B0-----:R-:W4:Y:S04]  /*aa20*/  LDL.64 R6, [R1+0xf0] ;  /* 0x0000f00001067983 */ /* 0x001f280000100a00 */
[----:B------:R-:W4:Y:S04]  /*aa30*/  LDL.64 R14, [R1+0xf0] ;  /* 0x0000f000010e7983 */ /* 0x000f280000100a00 */
[----:B------:R-:W4:Y:S04]  /*aa40*/  LDL.64 R12, [R1+0xf0] ;  /* 0x0000f000010c7983 */ /* 0x000f280000100a00 */
[----:B------:R-:W4:Y:S01]  /*aa50*/  LDL.64 R8, [R1+0xf0] ;  /* 0x0000f00001087983 */ /* 0x000f220000100a00 */
[----:B------:R-:W-:Y:S05]  /*aa60*/  WARPSYNC.ALL ;  /* 0x0000000000007948 */ /* 0x000fea0003800000 */
[----:B------:R-:W-:Y:S01]  /*aa70*/  WARPGROUP.ARRIVE ;  /* 0x00000000000079c5 */ /* 0x000fe20000000000 */
[----:B--2---:R-:W-:Y:S01]  /*aa80*/  IMAD R4, R11, 0xc00, R4 ;  /* 0x00000c000b047824 */ /* 0x004fe200078e0204 */
[----:B------:R-:W-:Y:S01]  /*aa90*/  R2UR UR7, R5 ;  /* 0x00000000050772ca */ /* 0x000fe200000e0000 */
[----:B------:R-:W-:Y:S01]  /*aaa0*/  IMAD.MOV.U32 R19, RZ, RZ, R5 ;  /* 0x000000ffff137224 */ /* 0x000fe200078e0005 */
[----:B------:R-:W2:Y:S01]  /*aab0*/  LDL R11, [R1] ;  /* 0x00000000010b7983 */ /* 0x000ea20000100800 */
[----:B---3--:R-:W-:-:S02]  /*aac0*/  ISETP.NE.U32.AND P0, PT, R3, RZ, PT ;  /* 0x000000ff0300720c */ /* 0x008fc40003f05070 */
[----:B------:R-:W-:Y:S02]  /*aad0*/  R2UR UR6, R4 ;  /* 0x00000000040672ca */ /* 0x000fe400000e0000 */
[----:B----4-:R-:W-:Y:S02]  /*aae0*/  R2UR UR4, R6 ;  /* 0x00000000060472ca */ /* 0x010fe400000e0000 */
[----:B------:R-:W-:Y:S01]  /*aaf0*/  R2UR UR5, R7 ;  /* 0x00000000070572ca */ /* 0x000fe200000e0000 */
[----:B------:R-:W-:Y:S01]  /*ab00*/  VIADD R18, R4, 0x2 ;  /* 0x0000000204127836 */ /* 0x000fe20000000000 */
[----:B------:R-:W3:Y:S01]  /*ab10*/  LDL.64 R6, [R1+0xf0] ;  /* 0x0000f00001067983 */ /* 0x000ee20000100a00 */
[----:B------:R-:W-:Y:S02]  /*ab20*/  VIADD R14, R14, 0x2 ;  /* 0x000000020e0e7836 */ /* 0x000fe40000000000 */
[----:B------:R-:W-:Y:S02]  /*ab30*/  VIADD R12, R12, 0x4 ;  /* 0x000000040c0c7836 */ /* 0x000fe40000000000 */
[----:B------:R-:W-:Y:S01]  /*ab40*/  VOTEU.ANY UP0, P0 ;  /* 0x00000000003f7886 */ /* 0x000fe20000000100 */
[----:B------:R0:W5:Y:S05]  /*ab50*/  LDL R3, [R1+0x1f8] ;  /* 0x0001f80001037983 */ /* 0x00016a0000100800 */
[----:B------:R-:W-:Y:S01]  /*ab60*/  HGMMA.64x96x16.F32.BF16 R24, gdesc[UR4], R24, UP0, gsb0 ;  /* 0x01600000041879f0 */ /* 0x000fe2000b801818 */
[----:B------:R-:W-:-:S02]  /*ab70*/  R2UR UR6, R18 ;  /* 0x00000000120672ca */ /* 0x000fc400000e0000 */
[----:B------:R-:W-:Y:S02]  /*ab80*/  R2UR UR7, R19 ;  /* 0x00000000130772ca */ /* 0x000fe400000e0000 */
[----:B------:R-:W-:Y:S02]  /*ab90*/  R2UR UR4, R14 ;  /* 0x000000000e0472ca */ /* 0x000fe400000e0000 */
[----:B------:R-:W-:Y:S02]  /*aba0*/  R2UR UR5, R15 ;  /* 0x000000000f0572ca */ /* 0x000fe400000e0000 */
[----:B------:R-:W4:Y:S01]  /*abb0*/  LDL.64 R14, [R1+0xf0] ;  /* 0x0000f000010e7983 */ /* 0x000f220000100a00 */
[----:B------:R-:W-:Y:S02]  /*abc0*/  VIADD R18, R4, 0x4 ;  /* 0x0000000404127836 */ /* 0x000fe40000000000 */
[----:B------:R-:W-:Y:S01]  /*abd0*/  IMAD.MOV.U32 R19, RZ, RZ, R5 ;  /* 0x000000ffff137224 */ /* 0x000fe200078e0005 */
[----:B------:R-:W-:-:S02]  /*abe0*/  WARPGROUP.DEPBAR.LE gsb0, 0x0 ;  /* 0x00008000000079c5 */ /* 0x000fc40000010000 */
[----:B------:R-:W-:-:S06]  /*abf0*/  WARPGROUP.ARRIVE ;  /* 0x00000000000079c5 */ /* 0x000fcc0000000000 */
[----:B------:R-:W-:Y:S01]  /*ac00*/  HGMMA.64x96x16.F32.BF16 R24, gdesc[UR4], R24, gsb0 ;  /* 0x01600000041879f0 */ /* 0x000fe20008001818 */
[----:B------:R-:W-:Y:S02]  /*ac10*/  R2UR UR6, R18 ;  /* 0x00000000120672ca */ /* 0x000fe400000e0000 */
[----:B------:R-:W-:Y:S02]  /*ac20*/  R2UR UR7, R19 ;  /* 0x00000000130772ca */ /* 0x000fe400000e0000 */
[----:B------:R-:W-:Y:S02]  /*ac30*/  R2UR UR4, R12 ;  /* 0x000000000c0472ca */ /* 0x000fe400000e0000 */
[----:B------:R-:W-:Y:S02]  /*ac40*/  R2UR UR5, R13 ;  /* 0x000000000d0572ca */ /* 0x000fe400000e0000 */
[----:B------:R-:W2:Y:S01]  /*ac50*/  LDL.64 R12, [R1+0xf0] ;  /* 0x0000f000010c7983 */ /* 0x000ea20000100a00 */
        /* <DEDUP_REMOVED lines=12> */
[----:B------:R-:W-:Y:S01]  /*ad20*/  IMAD.MOV.U32 R19, RZ, RZ, R5 ;  /* 0x000000ffff137224 */ /* 0x000fe200078e0005 */
[----:B------:R-:W-:Y:S02]  /*ad30*/  WARPGROUP.DEPBAR.LE gsb0, 0x0 ;  /* 0x00008000000079c5 */ /* 0x000fe40000010000 */
[----:B------:R-:W-:-:S06]  /*ad40*/  WARPGROUP.ARRIVE ;  /* 0x00000000000079c5 */ /* 0x000fcc0000000000 */
[----:B------:R-:W-:Y:S01]  /*ad50*/  HGMMA.64x96x16.F32.BF16 R24, gdesc[UR4], R24, gsb0 ;  /* 0x01600000041879f0 */ /* 0x000fe20008001818 */
[----:B---3--:R-:W-:Y:S01]  /*ad60*/  VIADD R6, R6, 0x400 ;  /* 0x0000040006067836 */ /* 0x008fe20000000000 */
        /* <DEDUP_REMOVED lines=91> */
[----:B------:R-:W-:Y:S01]  /*b320*/  R2UR UR5, R7 ;  /* 0x00000000070572ca */ /* 0x000fe200000e0000 */
[----:B----4-:R-:W-:Y:S01]  /*b330*/  VIADD R14, R14, 0xc02 ;  /* 0x00000c020e0e7836 */ /* 0x010fe20000000000 */
[----:B------:R0:W5:Y:S01]  /*b340*/  LDL R18, [R1+0xc] ;  /* 0x00000c0001127983 */ /* 0x0001620000100800 */
        /* <DEDUP_REMOVED lines=9> */
[----:B--2---:R-:W-:Y:S02]  /*b3e0*/  VIADD R12, R12, 0xc04 ;  /* 0x00000c040c0c7836 */ /* 0x004fe40000000000 */
        /* <DEDUP_REMOVED lines=47> */
.L_x_3504:
[----:B------:R-:W-:Y:S05]  /*b6e0*/  BSYNC B0 ;  /* 0x0000000000007941 */ /* 0x000fea0003800000 */
.L_x_3503:
[----:B0-----:R-:W2:Y:S02]  /*b6f0*/  LDL.64 R4, [R1+0x20] ;  /* 0x0000200001047983 */ /* 0x001ea40000100a00 */
[----:B--2---:R-:W-:-:S05]  /*b700*/  MOV R4, R4 ;  /* 0x0000000400047202 */ /* 0x004fca0000000f00 */
[----:B-----5:R-:W-:-:S05]  /*b710*/  IMAD R3, R3, 0x8, R4 ;  /* 0x0000000803037824 */ /* 0x020fca00078e0204 */
[----:B------:R-:W-:-:S04]  /*b720*/  PRMT R3, R18, 0x654, R3 ;  /* 0x0000065412037816 */ /* 0x000fc80000000003 */
[----:B------:R0:W-:Y:S01]  /*b730*/  SYNCS.ARRIVE.TRANS64.RED.A1T0 RZ, [R3+URZ], RZ ;  /* 0x000000ff03ff79a7 */ /* 0x0001e2000810043f */
[----:B------:R-:W2:Y:S04]  /*b740*/  LD.E.64 R4, desc[UR36][R16.64+0x150] ;  /* 0x0001502410047980 */ /* 0x000ea8000c101b00 */
[----:B--2---:R-:W2:Y:S04]  /*b750*/  LD.E R6, desc[UR36][R4.64] ;  /* 0x0000002404067980 */ /* 0x004ea8000c101900 */
[----:B------:R-:W3:Y:S01]  /*b760*/  LDL.64 R4, [R1+0x210] ;  /* 0x0002100001047983 */ /* 0x000ee20000100a00 */
[-C--:B--2---:R-:W-:Y:S01]  /*b770*/  FMUL.FTZ R11, R24, R6.reuse ;  /* 0x00000006180b7220 */ /* 0x084fe20000410000 */
[-C--:B------:R-:W-:Y:S01]  /*b780*/  FMUL.FTZ R14, R25, R6.reuse ;  /* 0x00000006190e7220 */ /* 0x080fe20000410000 */
[-C--:B------:R-:W-:Y:S01]  /*b790*/  FMUL.FTZ R18, R28, R6.reuse ;  /* 0x000000061c127220 */ /* 0x080fe20000410000 */
[-C--:B------:R-:W-:Y:S01]  /*b7a0*/  FMUL.FTZ R21, R29, R6.reuse ;  /* 0x000000061d157220 */ /* 0x080fe20000410000 */
[-C--:B0-----:R-:W-:Y:S01]  /*b7b0*/  FMUL.FTZ R3, R27, R6.reuse ;  /* 0x000000061b037220 */ /* 0x081fe20000410000 */
        /* <DEDUP_REMOVED lines=9> */
[----:B------:R-:W0:Y:S01]  /*b850*/  MUFU.TANH R14, R14 ;  /* 0x0000000e000e7308 */ /* 0x000e220000002400 */
[-C--:B------:R-:W-:Y:S01]  /*b860*/  FMUL.FTZ R78, R39, R6.reuse ;  /* 0x00000006274e7220 */ /* 0x080fe20000410000 */
[-C--:B------:R-:W-:Y:S01]  /*b870*/  FMUL.FTZ R39, R44, R6.reuse ;  /* 0x000000062c277220 */ /* 0x080fe20000410000 */
[-C--:B------:R-:W-:Y:S01]  /*b880*/  FMUL.FTZ R41, R45, R6.reuse ;  /* 0x000000062d297220 */ /* 0x080fe20000410000 */
[-C--:B------:R-:W-:Y:S01]  /*b890*/  FMUL.FTZ R40, R42, R6.reuse ;  /* 0x000000062a287220 */ /* 0x080fe20000410000 */
[-C--:B------:R-:W-:Y:S01]  /*b8a0*/  FMUL.FTZ R42, R43, R6.reuse ;  /* 0x000000062b2a7220 */ /* 0x080fe20000410000 */
[-C--:B------:R-:W-:Y:S01]  /*b8b0*/  FMUL.FTZ R43, R48, R6.reuse ;  /* 0x00000006302b7220 */ /* 0x080fe20000410000 */
[----:B------:R-:W-:Y:S01]  /*b8c0*/  FMUL.FTZ R45, R49, R6 ;  /* 0x00000006312d7220 */ /* 0x000fe20000410000 */
[----:B------:R-:W1:Y:S01]  /*b8d0*/  MUFU.TANH R18, R18 ;  /* 0x0000001200127308 */ /* 0x000e620000002400 */
[----:B---3--:R-:W-:Y:S01]  /*b8e0*/  FMNMX.FTZ R7, R11, R4, !PT ;  /* 0x000000040b077209 */ /* 0x008fe20007810000 */
[-C--:B------:R-:W-:Y:S01]  /*b8f0*/  FMUL.FTZ R44, R46, R6.reuse ;  /* 0x000000062e2c7220 */ /* 0x080fe20000410000 */
[-C--:B------:R-:W-:Y:S01]  /*b900*/  FMUL.FTZ R46, R47, R6.reuse ;  /* 0x000000062f2e7220 */ /* 0x080fe20000410000 */
[-C--:B------:R-:W-:Y:S01]  /*b910*/  FMUL.FTZ R47, R52, R6.reuse ;  /* 0x00000006342f7220 */ /* 0x080fe20000410000 */
[-C--:B------:R-:W-:Y:S01]  /*b920*/  FMUL.FTZ R12, R26, R6.reuse ;  /* 0x000000061a0c7220 */ /* 0x080fe20000410000 */
[-C--:B------:R-:W-:Y:S01]  /*b930*/  FMUL.FTZ R49, R53, R6.reuse ;  /* 0x0000000635317220 */ /* 0x080fe20000410000 */
[-C--:B------:R-:W-:Y:S01]  /*b940*/  FMUL.FTZ R48, R50, R6.reuse ;  /* 0x0000000632307220 */ /* 0x080fe20000410000 */
[----:B------:R-:W2:Y:S01]  /*b950*/  MUFU.TANH R21, R21 ;  /* 0x0000001500157308 */ /* 0x000ea20000002400 */
[----:B0-----:R-:W-:Y:S01]  /*b960*/  FMNMX.FTZ R7, R14, R7, !PT ;  /* 0x000000070e077209 */ /* 0x001fe20007810000 */
[-C--:B------:R-:W-:Y:S01]  /*b970*/  FMUL.FTZ R50, R51, R6.reuse ;  /* 0x0000000633327220 */ /* 0x080fe20000410000 */
[-C--:B------:R-:W-:Y:S01]  /*b980*/  FMUL.FTZ R51, R56, R6.reuse ;  /* 0x0000000638337220 */ /* 0x080fe20000410000 */
        /* <DEDUP_REMOVED lines=19> */
[----:B------:R-:W-:Y:S01]  /*bac0*/  FMUL.FTZ R62, R63, R6 ;  /* 0x000000063f3e7220 */ /* 0x000fe20000410000 */
[----:B------:R-:W2:Y:S01]  /*bad0*/  MUFU.TANH R31, R31 ;  /* 0x0000001f001f7308 */ /* 0x000ea20000002400 */
[----:B0-----:R-:W-:Y:S01]  /*bae0*/  FMNMX.FTZ R8, R27, R8, !PT ;  /* 0x000000081b087209 */ /* 0x001fe20007810000 */
[-C--:B------:R-:W-:Y:S01]  /*baf0*/  FMUL.FTZ R64, R66, R6.reuse ;  /* 0x0000000642407220 */ /* 0x080fe20000410000 */
[-C--:B------:R-:W-:Y:S01]  /*bb00*/  FMUL.FTZ R66, R67, R6.reuse ;  /* 0x0000000643427220 */ /* 0x080fe20000410000 */
[-C--:B------:R-:W-:Y:S01]  /*bb10*/  FMUL.FTZ R68, R70, R6.reuse ;  /* 0x0000000646447220 */ /* 0x080fe20000410000 */
[----:B------:R-:W-:Y:S01]  /*bb20*/  FMUL.FTZ R70, R71, R6 ;  /* 0x0000000647467220 */ /* 0x000fe20000410000 */
[----:B------:R-:W3:Y:S02]  /*bb30*/  LDL R25, [R1+0x230] ;  /* 0x0002300001197983 */ /* 0x000ee40000100800 */
        /* <DEDUP_REMOVED lines=55> */
[----:B-1----:R-:W-:-:S05]  /*beb0*/  FMNMX.FTZ R8, R69, R8, !PT ;  /* 0x0000000845087209 */ /* 0x002fca0007810000 */
[----:B------:R-:W1:Y:S02]  /*bec0*/  SHFL.BFLY PT, R9, R8, 0x2, 0x1f ;  /* 0x0c401f0008097f89 */ /* 0x000e6400000e0000 */
[----:B------:R-:W4:Y:S01]  /*bed0*/  MUFU.TANH R46, R46 ;  /* 0x0000002e002e7308 */ /* 0x000f220000002400 */
[----:B--2---:R-:W-:-:S07]  /*bee0*/  FMNMX.FTZ R7, R42, R7, !PT ;  /* 0x000000072a077209 */ /* 0x004fce0007810000 */
[----:B------:R-:W2:Y:S01]  /*bef0*/  MUFU.TANH R48, R48 ;  /* 0x0000003000307308 */ /* 0x000ea20000002400 */
[----:B0-----:R-:W-:-:S07]  /*bf00*/  FMNMX.FTZ R7, R44, R7, !PT ;  /* 0x000000072c077209 */ /* 0x001fce0007810000 */
[----:B------:R-:W0:Y:S01]  /*bf10*/  MUFU.TANH R50, R50 ;  /* 0x0000003200327308 */ /* 0x000e220000002400 */
[----:B----4-:R-:W-:Y:S02]  /*bf20*/  FMNMX.FTZ R7, R46, R7, !PT ;  /* 0x000000072e077209 */ /* 0x010fe40007810000 */
[----:B-1----:R-:W-:-:S05]  /*bf30*/  FMNMX.FTZ R13, R8, R9, !PT ;  /* 0x00000009080d7209 */ /* 0x002fca0007810000 */
[----:B------:R-:W1:Y:S01]  /*bf40*/  MUFU.TANH R52, R52 ;  /* 0x0000003400347308 */ /* 0x000e620000002400 */
[----:B--2---:R-:W-:Y:S01]  /*bf50*/  FMNMX.FTZ R7, R48, R7, !PT ;  /* 0x0000000730077209 */ /* 0x004fe20007810000 */
[----:B------:R-:W2:Y:S06]  /*bf60*/  SHFL.BFLY PT, R20, R13, 0x1, 0x1f ;  /* 0x0c201f000d147f89 */ /* 0x000eac00000e0000 */
[----:B------:R-:W4:Y:S01]  /*bf70*/  MUFU.TANH R54, R54 ;  /* 0x0000003600367308 */ /* 0x000f220000002400 */
[----:B0-----:R-:W-:-:S07]  /*bf80*/  FMNMX.FTZ R7, R50, R7, !PT ;  /* 0x0000000732077209 */ /* 0x001fce0007810000 */
[----:B------:R-:W0:Y:S01]  /*bf90*/  MUFU.TANH R56, R56 ;  /* 0x0000003800387308 */ /* 0x000e220000002400 */
[----:B-1----:R-:W-:-:S07]  /*bfa0*/  FMNMX.FTZ R7, R52, R7, !PT ;  /* 0x0000000734077209 */ /* 0x002fce0007810000 */
[----:B------:R-:W1:Y:S01]  /*bfb0*/  MUFU.TANH R58, R58 ;  /* 0x0000003a003a7308 */ /* 0x000e620000002400 */
[----:B----4-:R-:W-:Y:S02]  /*bfc0*/  FMNMX.FTZ R7, R54, R7, !PT ;  /* 0x0000000736077209 */ /* 0x010fe40007810000 */
[----:B--2---:R-:W-:-:S05]  /*bfd0*/  FMNMX.FTZ R20, R13, R20, !PT ;  /* 0x000000140d147209 */ /* 0x004fca0007810000 */
        /* <DEDUP_REMOVED lines=11> */
[----:B--2---:R-:W-:-:S04]  /*c090*/  FMNMX.FTZ R7, R66, R7, !PT ;  /* 0x0000000742077209 */ /* 0x004fc80007810000 */
[----:B0-----:R-:W-:-:S04]  /*c0a0*/  FMNMX.FTZ R7, R68, R7, !PT ;  /* 0x0000000744077209 */ /* 0x001fc80007810000 */
[----:B-1----:R-:W-:Y:S02]  /*c0b0*/  FMNMX.FTZ R9, R70, R7, !PT ;  /* 0x0000000746097209 */ /* 0x002fe40007810000 */
[----:B------:R-:W2:Y:S04]  /*c0c0*/  LDL.64 R6, [R1+0x220] ;  /* 0x0002200001067983 */ /* 0x000ea80000100a00 */
[----:B------:R-:W-:Y:S04]  /*c0d0*/  STL.64 [R1+0x210], R8 ;  /* 0x0002100801007387 */ /* 0x000fe80000100a00 */
[----:B------:R-:W-:Y:S04]  /*c0e0*/  STL [R1+0x210], R20 ;  /* 0x0002101401007387 */ /* 0x000fe80000100800 */
[----:B------:R-:W4:Y:S04]  /*c0f0*/  LDL R24, [R1+0x210] ;  /* 0x0002100001187983 */ /* 0x000f280000100800 */
[----:B------:R-:W2:Y:S01]  /*c100*/  LDL R19, [R1+0x214] ;  /* 0x0002140001137983 */ /* 0x000ea20000100800 */
[----:B----4-:R-:W-:-:S04]  /*c110*/  FADD.FTZ R4, R4, -R24 ;  /* 0x8000001804047221 */ /* 0x010fc80000010000 */
[----:B---3--:R-:W-:-:S04]  /*c120*/  FMUL.FTZ R4, R4, R25 ;  /* 0x0000001904047220 */ /* 0x008fc80000410000 */
[----:B------:R2:W-:Y:S02]  /*c130*/  MUFU.EX2 R13, R4 ;  /* 0x00000004000d7308 */ /* 0x0005e40000000800 */
[----:B--2---:R-:W0:Y:S02]  /*c140*/  SHFL.BFLY PT, R4, R19, 0x2, 0x1f ;  /* 0x0c401f0013047f89 */ /* 0x004e2400000e0000 */
[----:B0-----:R-:W-:-:S05]  /*c150*/  FMNMX.FTZ R4, R4, R19, !PT ;  /* 0x0000001304047209 */ /* 0x001fca0007810000 */
[----:B------:R-:W0:Y:S01]  /*c160*/  SHFL.BFLY PT, R9, R4, 0x1, 0x1f ;  /* 0x0c201f0004097f89 */ /* 0x000e2200000e0000 */
[----:B------:R-:W-:-:S04]  /*c170*/  FMUL.FTZ R24, R25, R24 ;  /* 0x0000001819187220 */ /* 0x000fc80000410000 */
[-CC-:B------:R-:W-:Y:S01]  /*c180*/  FFMA.FTZ R160, R37, R25.reuse, -R24.reuse ;  /* 0x0000001925a07223 */ /* 0x180fe20000010818 */
[-CC-:B------:R-:W-:Y:S01]  /*c190*/  FFMA.FTZ R152, R11, R25.reuse, -R24.reuse ;  /* 0x000000190b987223 */ /* 0x180fe20000010818 */
[-CC-:B------:R-:W-:Y:S01]  /*c1a0*/  FFMA.FTZ R15, R14, R25.reuse, -R24.reuse ;  /* 0x000000190e0f7223 */ /* 0x180fe20000010818 */
[-CC-:B------:R-:W-:Y:S01]  /*c1b0*/  FFMA.FTZ R154, R18, R25.reuse, -R24.reuse ;  /* 0x00000019129a7223 */ /* 0x180fe20000010818 */
[----:B------:R-:W-:Y:S01]  /*c1c0*/  FFMA.FTZ R36, R21, R25, -R24 ;  /* 0x0000001915247223 */ /* 0x000fe20000010818 */
[----:B0-----:R-:W-:-:S05]  /*c1d0*/  FMNMX.FTZ R8, R4, R9, !PT ;  /* 0x0000000904087209 */ /* 0x001fca0007810000 */
[----:B------:R-:W-:Y:S01]  /*c1e0*/  FADD.FTZ R4, R5, -R8 ;  /* 0x8000000805047221 */ /* 0x000fe20000010000 */
[----:B------:R-:W-:-:S04]  /*c1f0*/  FMUL.FTZ R5, R8, R25 ;  /* 0x0000001908057220 */ /* 0x000fc80000410000 */
[-CC-:B------:R-:W-:Y:S01]  /*c200*/  FFMA.FTZ R37, R12, R25.reuse, -R5.reuse ;  /* 0x000000190c257223 */ /* 0x180fe20000010805 */
[----:B------:R-:W-:Y:S01]  /*c210*/  FMUL.FTZ R4, R25, R4 ;  /* 0x0000000419047220 */ /* 0x000fe20000410000 */
        /* <DEDUP_REMOVED lines=19> */
[-C--:B------:R-:W-:Y:S01]  /*c350*/  FFMA.FTZ R19, R69, R25.reuse, -R24 ;  /* 0x0000001945137223 */ /* 0x080fe20000010818 */
[----:B------:R-:W-:Y:S01]  /*c360*/  MUFU.EX2 R152, R152 ;  /* 0x0000009800987308 */ /* 0x000fe20000000800 */
[-CC-:B------:R-:W-:Y:S01]  /*c370*/  FFMA.FTZ R35, R26, R25.reuse, -R5.reuse ;  /* 0x000000191a237223 */ /* 0x180fe20000010805 */
[----:B------:R-:W-:-:S06]  /*c380*/  FFMA.FTZ R155, R72, R25, -R5 ;  /* 0x00000019489b7223 */ /* 0x000fcc0000010805 */
[----:B------:R-:W-:Y:S08]  /*c390*/  MUFU.EX2 R24, R4 ;  /* 0x0000000400187308 */ /* 0x000ff00000000800 */
[----:B------:R-:W0:Y:S01]  /*c3a0*/  MUFU.EX2 R37, R37 ;  /* 0x0000002500257308 */ /* 0x000e220000000800 */
[----:B------:R-:W-:-:S07]  /*c3b0*/  FFMA.FTZ R33, R74, R25, -R5 ;  /* 0x000000194a217223 */ /* 0x000fce0000010805 */
[----:B------:R-:W-:Y:S08]  /*c3c0*/  MUFU.EX2 R15, R15 ;  /* 0x0000000f000f7308 */ /* 0x000ff00000000800 */
[----:B------:R-:W1:Y:S01]  /*c3d0*/  MUFU.EX2 R153, R153 ;  /* 0x0000009900997308 */ /* 0x000e620000000800 */
[----:B------:R-:W-:-:S07]  /*c3e0*/  FFMA.FTZ R157, R76, R25, -R5 ;  /* 0x000000194c9d7223 */ /* 0x000fce0000010805 */
[----:B------:R-:W-:Y:S08]  /*c3f0*/  MUFU.EX2 R154, R154 ;  /* 0x0000009a009a7308 */ /* 0x000ff00000000800 */
[----:B------:R-:W2:Y:S01]  /*c400*/  MUFU.EX2 R35, R35 ;  /* 0x0000002300237308 */ /* 0x000ea20000000800 */
[----:B0-----:R-:W-:Y:S01]  /*c410*/  FFMA.FTZ R4, R7, R24, R37 ;  /* 0x0000001807047223 */ /* 0x001fe20000010025 */
[----:B------:R-:W-:-:S06]  /*c420*/  FFMA.FTZ R6, R13, R6, R152 ;  /* 0x000000060d067223 */ /* 0x000fcc0000010098 */
        /* <DEDUP_REMOVED lines=105> */
[----:B------:R-:W-:Y:S01]  /*cac0*/  STL [R1+0x214], R8 ;  /* 0x0002140801007387 */ /* 0x000fe20000100800 */
[----:B---3--:R-:W-:-:S05]  /*cad0*/  FADD.FTZ R5, R11, R6 ;  /* 0x000000060b057221 */ /* 0x008fca0000010000 */
[----:B------:R0:W-:Y:S04]  /*cae0*/  STL.64 [R1+0x220], R4 ;  /* 0x0002200401007387 */ /* 0x0001e80000100a00 */
[----:B------:R-:W2:Y:S01]  /*caf0*/  LD.E R12, desc[UR36][R16.64+0x240] ;  /* 0x00024024100c7980 */ /* 0x000ea2000c101900 */
[----:B------:R-:W-:-:S05]  /*cb00*/  IADD3 R6, P0, R16, 0x240, RZ ;  /* 0x0000024010067810 */ /* 0x000fca0007f1e0ff */
[----:B0-----:R-:W-:Y:S01]  /*cb10*/  IMAD.X R5, RZ, RZ, R17, P0 ;  /* 0x000000ffff057224 */ /* 0x001fe200000e0611 */
[----:B------:R-:W-:Y:S01]  /*cb20*/  LOP3.LUT R4, R6, 0x4, RZ, 0xfc, !PT ;  /* 0x0000000406047812 */ /* 0x000fe200078efcff */
[----:B--2---:R-:W-:-:S05]  /*cb30*/  FMUL.FTZ R7, R13, R12 ;  /* 0x0000000c0d077220 */ /* 0x004fca0000410000 */
[----:B------:R-:W-:Y:S04]  /*cb40*/  ST.E desc[UR36][R16.64+0x240], R7 ;  /* 0x0002400710007985 */ /* 0x000fe8000c101924 */
[----:B------:R-:W2:Y:S02]  /*cb50*/  LD.E R12, desc[UR36][R4.64] ;  /* 0x00000024040c7980 */ /* 0x000ea4000c101900 */
[----:B--2---:R-:W-:-:S05]  /*cb60*/  FMUL.FTZ R9, R13, R12 ;  /* 0x0000000c0d097220 */ /* 0x004fca0000410000 */
[----:B------:R0:W-:Y:S04]  /*cb70*/  ST.E desc[UR36][R4.64], R9 ;  /* 0x0000000904007985 */ /* 0x0001e8000c101924 */
[----:B------:R-:W0:Y:S04]  /*cb80*/  LD.E R118, desc[UR36][R16.64+0x254] ;  /* 0x0002542410767980 */ /* 0x000e28000c101900 */
[----:B------:R-:W2:Y:S04]  /*cb90*/  LD.E R8, desc[UR36][R16.64+0x434] ;  /* 0x0004342410087980 */ /* 0x000ea8000c101900 */
[----:B------:R-:W3:Y:S04]  /*cba0*/  LD.E R132, desc[UR36][R16.64+0x290] ;  /* 0x0002902410847980 */ /* 0x000ee8000c101900 */
[----:B------:R-:W4:Y:S04]  /*cbb0*/  LD.E R116, desc[UR36][R16.64+0x250] ;  /* 0x0002502410747980 */ /* 0x000f28000c101900 */
[----:B------:R-:W3:Y:S04]  /*cbc0*/  LD.E R120, desc[UR36][R16.64+0x260] ;  /* 0x0002602410787980 */ /* 0x000ee8000c101900 */
        /* <DEDUP_REMOVED lines=56> */
[----:B------:R-:W3:Y:S01]  /*cf50*/  LD.E R38, desc[UR36][R16.64+0x430] ;  /* 0x0004302410267980 */ /* 0x000ee2000c101900 */
[C---:B0-----:R-:W-:Y:S01]  /*cf60*/  FMUL.FTZ R9, R13.reuse, R118 ;  /* 0x000000760d097220 */ /* 0x041fe20000410000 */
[----:B--2---:R-:W-:-:S04]  /*cf70*/  FMUL.FTZ R45, R13, R8 ;  /* 0x000000080d2d7220 */ /* 0x004fc80000410000 */
[----:B------:R3:W-:Y:S04]  /*cf80*/  ST.E desc[UR36][R16.64+0x254], R9 ;  /* 0x0002540910007985 */ /* 0x0007e8000c101924 */
[----:B------:R0:W-:Y:S01]  /*cf90*/  ST.E desc[UR36][R16.64+0x434], R45 ;  /* 0x0004342d10007985 */ /* 0x0001e2000c101924 */
[C---:B----4-:R-:W-:Y:S01]  /*cfa0*/  FMUL.FTZ R7, R13.reuse, R116 ;  /* 0x000000740d077220 */ /* 0x050fe20000410000 */
[C---:B---3--:R-:W-:Y:S01]  /*cfb0*/  FMUL.FTZ R9, R13.reuse, R132 ;  /* 0x000000840d097220 */ /* 0x048fe20000410000 */
[C---:B------:R-:W-:Y:S01]  /*cfc0*/  FMUL.FTZ R25, R13.reuse, R120 ;  /* 0x000000780d197220 */ /* 0x040fe20000410000 */
[----:B------:R-:W-:-:S03]  /*cfd0*/  FMUL.FTZ R27, R13, R122 ;  /* 0x0000007a0d1b7220 */ /* 0x000fc60000410000 */
[----:B------:R1:W-:Y:S01]  /*cfe0*/  ST.E desc[UR36][R16.64+0x290], R9 ;  /* 0x0002900910007985 */ /* 0x0003e2000c101924 */
[C---:B------:R-:W-:Y:S01]  /*cff0*/  FMUL.FTZ R39, R13.reuse, R124 ;  /* 0x0000007c0d277220 */ /* 0x040fe20000410000 */
[C---:B------:R-:W-:Y:S01]  /*d000*/  FMUL.FTZ R41, R13.reuse, R126 ;  /* 0x0000007e0d297220 */ /* 0x040fe20000410000 */
[C---:B------:R-:W-:Y:S01]  /*d010*/  FMUL.FTZ R43, R13.reuse, R128 ;  /* 0x000000800d2b7220 */ /* 0x040fe20000410000 */
[C---:B0-----:R-:W-:Y:S01]  /*d020*/  FMUL.FTZ R45, R13.reuse, R134 ;  /* 0x000000860d2d7220 */ /* 0x041fe20000410000 */
[C---:B------:R-:W-:Y:S01]  /*d030*/  FMUL.FTZ R47, R13.reuse, R136 ;  /* 0x000000880d2f7220 */ /* 0x040fe20000410000 */
        /* <DEDUP_REMOVED lines=13> */
[C---:B0-----:R-:W-:Y:S01]  /*d110*/  FMUL.FTZ R41, R13.reuse, R146 ;  /* 0x000000920d297220 */ /* 0x041fe20000410000 */
[C---:B-1----:R-:W-:Y:S02]  /*d120*/  FMUL.FTZ R43, R13.reuse, R148 ;  /* 0x000000940d2b7220 */ /* 0x042fe40000410000 */
[----:B------:R0:W-:Y:S01]  /*d130*/  ST.E desc[UR36][R16.64+0x2e0], R9 ;  /* 0x0002e00910007985 */ /* 0x0001e2000c101924 */
[C---:B--2---:R-:W-:Y:S01]  /*d140*/  FMUL.FTZ R45, R13.reuse, R114 ;  /* 0x000000720d2d7220 */ /* 0x044fe20000410000 */
[C---:B---3--:R-:W-:Y:S02]  /*d150*/  FMUL.FTZ R47, R13.reuse, R112 ;  /* 0x000000700d2f7220 */ /* 0x048fe40000410000 */
[----:B------:R1:W-:Y:S01]  /*d160*/  ST.E desc[UR36][R16.64+0x284], R7 ;  /* 0x0002840710007985 */ /* 0x0003e2000c101924 */
[----:B0-----:R-:W-:-:S03]  /*d170*/  FMUL.FTZ R9, R13, R92 ;  /* 0x0000005c0d097220 */ /* 0x001fc60000410000 */
[----:B------:R0:W-:Y:S01]  /*d180*/  ST.E desc[UR36][R16.64+0x2b0], R25 ;  /* 0x0002b01910007985 */ /* 0x0001e2000c101924 */
[----:B------:R-:W-:-:S03]  /*d190*/  FMUL.FTZ R49, R13, R138 ;  /* 0x0000008a0d317220 */ /* 0x000fc60000410000 */
[----:B------:R2:W-:Y:S01]  /*d1a0*/  ST.E desc[UR36][R16.64+0x2b4], R27 ;  /* 0x0002b41b10007985 */ /* 0x0005e2000c101924 */
[----:B-1----:R-:W-:-:S03]  /*d1b0*/  FMUL.FTZ R7, R13, R150 ;  /* 0x000000960d077220 */ /* 0x002fc60000410000 */
[----:B------:R1:W-:Y:S04]  /*d1c0*/  ST.E desc[UR36][R16.64+0x2c0], R39 ;  /* 0x0002c02710007985 */ /* 0x0003e8000c101924 */
[----:B------:R3:W-:Y:S01]  /*d1d0*/  ST.E desc[UR36][R16.64+0x2c4], R41 ;  /* 0x0002c42910007985 */ /* 0x0007e2000c101924 */
[----:B0-----:R-:W-:-:S03]  /*d1e0*/  FMUL.FTZ R25, R13, R110 ;  /* 0x0000006e0d197220 */ /* 0x001fc60000410000 */
[----:B------:R0:W-:Y:S01]  /*d1f0*/  ST.E desc[UR36][R16.64+0x2d0], R43 ;  /* 0x0002d02b10007985 */ /* 0x0001e2000c101924 */
[----:B--2---:R-:W-:-:S03]  /*d200*/  FMUL.FTZ R27, R13, R102 ;  /* 0x000000660d1b7220 */ /* 0x004fc60000410000 */
[----:B------:R2:W-:Y:S01]  /*d210*/  ST.E desc[UR36][R16.64+0x2f0], R45 ;  /* 0x0002f02d10007985 */ /* 0x0005e2000c101924 */
[----:B-1----:R-:W-:-:S03]  /*d220*/  FMUL.FTZ R39, R13, R108 ;  /* 0x0000006c0d277220 */ /* 0x002fc60000410000 */
[----:B------:R1:W-:Y:S01]  /*d230*/  ST.E desc[UR36][R16.64+0x2f4], R47 ;  /* 0x0002f42f10007985 */ /* 0x0003e2000c101924 */
[C---:B---3--:R-:W-:Y:S01]  /*d240*/  FMUL.FTZ R41, R13.reuse, R106 ;  /* 0x0000006a0d297220 */ /* 0x048fe20000410000 */
[C---:B0-----:R-:W-:Y:S02]  /*d250*/  FMUL.FTZ R43, R13.reuse, R104 ;  /* 0x000000680d2b7220 */ /* 0x041fe40000410000 */
[----:B------:R0:W-:Y:S01]  /*d260*/  ST.E desc[UR36][R16.64+0x330], R9 ;  /* 0x0003300910007985 */ /* 0x0001e2000c101924 */
[C---:B--2---:R-:W-:Y:S01]  /*d270*/  FMUL.FTZ R45, R13.reuse, R98 ;  /* 0x000000620d2d7220 */ /* 0x044fe20000410000 */
[C---:B-1----:R-:W-:Y:S02]  /*d280*/  FMUL.FTZ R47, R13.reuse, R96 ;  /* 0x000000600d2f7220 */ /* 0x042fe40000410000 */
[----:B------:R1:W-:Y:S01]  /*d290*/  ST.E desc[UR36][R16.64+0x2a4], R49 ;  /* 0x0002a43110007985 */ /* 0x0003e2000c101924 */
[----:B0-----:R-:W-:-:S03]  /*d2a0*/  FMUL.FTZ R9, R13, R72 ;  /* 0x000000480d097220 */ /* 0x001fc60000410000 */
[----:B------:R0:W-:Y:S04]  /*d2b0*/  ST.E desc[UR36][R16.64+0x2d4], R7 ;  /* 0x0002d40710007985 */ /* 0x0001e8000c101924 */
        /* <DEDUP_REMOVED lines=10> */
[----:B---3--:R-:W-:-:S03]  /*d360*/  FMUL.FTZ R39, R13, R88 ;  /* 0x000000580d277220 */ /* 0x008fc60000410000 */
[----:B------:R3:W-:Y:S01]  /*d370*/  ST.E desc[UR36][R16.64+0x340], R47 ;  /* 0x0003402f10007985 */ /* 0x0007e2000c101924 */
[C---:B0-----:R-:W-:Y:S01]  /*d380*/  FMUL.FTZ R41, R13.reuse, R86 ;  /* 0x000000560d297220 */ /* 0x041fe20000410000 */
[C---:B--2---:R-:W-:Y:S02]  /*d390*/  FMUL.FTZ R43, R13.reuse, R84 ;  /* 0x000000540d2b7220 */ /* 0x044fe40000410000 */
[----:B------:R0:W-:Y:S01]  /*d3a0*/  ST.E desc[UR36][R16.64+0x380], R9 ;  /* 0x0003800910007985 */ /* 0x0001e2000c101924 */
[C---:B-1----:R-:W-:Y:S01]  /*d3b0*/  FMUL.FTZ R45, R13.reuse, R78 ;  /* 0x0000004e0d2d7220 */ /* 0x042fe20000410000 */
[C---:B---3--:R-:W-:Y:S02]  /*d3c0*/  FMUL.FTZ R47, R13.reuse, R76 ;  /* 0x0000004c0d2f7220 */ /* 0x048fe40000410000 */
        /* <DEDUP_REMOVED lines=22> */
[----:B------:R0:W-:Y:S01]  /*d530*/  ST.E desc[UR36][R16.64+0x394], R49 ;  /* 0x0003943110007985 */ /* 0x0001e2000c101924 */
[----:B------:R-:W-:-:S03]  /*d540*/  FMUL.FTZ R51, R13, R51 ;  /* 0x000000330d337220 */ /* 0x000fc60000410000 */
[----:B------:R2:W-:Y:S01]  /*d550*/  ST.E desc[UR36][R16.64+0x3a0], R25 ;  /* 0x0003a01910007985 */ /* 0x0005e2000c101924 */
[----:B------:R-:W-:Y:S01]  /*d560*/  LOP3.LUT R8, R6, 0x8, RZ, 0xfc, !PT ;  /* 0x0000000806087812 */ /* 0x000fe200078efcff */
[C---:B-1----:R-:W-:Y:S02]  /*d570*/  FMUL.FTZ R7, R13.reuse, R60 ;  /* 0x0000003c0d077220 */ /* 0x042fe40000410000 */
        /* <DEDUP_REMOVED lines=14> */
[C---:B---3--:R-:W-:Y:S01]  /*d660*/  FMUL.FTZ R47, R13.reuse, R26 ;  /* 0x0000001a0d2f7220 */ /* 0x048fe20000410000 */
[----:B------:R-:W-:Y:S01]  /*d670*/  FMUL.FTZ R13, R13, R38 ;  /* 0x000000260d0d7220 */ /* 0x000fe20000410000 */
[--C-:B0-----:R-:W-:Y:S01]  /*d680*/  IMAD.MOV.U32 R9, RZ, RZ, R5.reuse ;  /* 0x000000ffff097224 */ /* 0x101fe200078e0005 */
[----:B------:R-:W-:Y:S04]  /*d690*/  ST.E desc[UR36][R16.64+0x2e4], R51 ;  /* 0x0002e43310007985 */ /* 0x000fe8000c101924 */
[----:B------:R0:W-:Y:S04]  /*d6a0*/  ST.E desc[UR36][R16.64+0x3c4], R7 ;  /* 0x0003c40710007985 */ /* 0x0001e8000c101924 */
[----:B------:R-:W-:Y:S04]  /*d6b0*/  ST.E desc[UR36][R16.64+0x3e4], R49 ;  /* 0x0003e43110007985 */ /* 0x000fe8000c101924 */
[----:B------:R1:W-:Y:S04]  /*d6c0*/  ST.E desc[UR36][R16.64+0x3f0], R25 ;  /* 0x0003f01910007985 */ /* 0x0003e8000c101924 */
[----:B------:R2:W-:Y:S04]  /*d6d0*/  ST.E desc[UR36][R16.64+0x3f4], R27 ;  /* 0x0003f41b10007985 */ /* 0x0005e8000c101924 */
[----:B------:R-:W-:Y:S04]  /*d6e0*/  ST.E desc[UR36][R16.64+0x400], R39 ;  /* 0x0004002710007985 */ /* 0x000fe8000c101924 */
[----:B------:R3:W-:Y:S04]  /*d6f0*/  ST.E desc[UR36][R16.64+0x404], R41 ;  /* 0x0004042910007985 */ /* 0x0007e8000c101924 */
[----:B------:R-:W-:Y:S04]  /*d700*/  ST.E desc[UR36][R16.64+0x410], R43 ;  /* 0x0004102b10007985 */ /* 0x000fe8000c101924 */
[----:B------:R-:W-:Y:S04]  /*d710*/  ST.E desc[UR36][R16.64+0x420], R45 ;  /* 0x0004202d10007985 */ /* 0x000fe8000c101924 */
[----:B------:R4:W-:Y:S04]  /*d720*/  ST.E desc[UR36][R16.64+0x424], R47 ;  /* 0x0004242f10007985 */ /* 0x0009e8000c101924 */
[----:B------:R4:W-:Y:S04]  /*d730*/  ST.E desc[UR36][R16.64+0x430], R13 ;  /* 0x0004300d10007985 */ /* 0x0009e8000c101924 */
[----:B0-----:R-:W1:Y:S01]  /*d740*/  LD.E R7, desc[UR36][R8.64] ;  /* 0x0000002408077980 */ /* 0x001e62000c101900 */
[----:B------:R-:W-:Y:S01]  /*d750*/  LOP3.LUT R6, R6, 0xc, RZ, 0xfc, !PT ;  /* 0x0000000c06067812 */ /* 0x000fe200078efcff */
[----:B-1----:R-:W-:Y:S01]  /*d760*/  FMUL.FTZ R25, R24, R7 ;  /* 0x0000000718197220 */ /* 0x002fe20000410000 */
[----:B------:R-:W-:-:S04]  /*d770*/  IMAD.MOV.U32 R7, RZ, RZ, R5 ;  /* 0x000000ffff077224 */ /* 0x000fc800078e0005 */
[----:B------:R0:W-:Y:S04]  /*d780*/  ST.E desc[UR36][R8.64], R25 ;  /* 0x0000001908007985 */ /* 0x0001e8000c101924 */
[----:B--2---:R-:W2:Y:S01]  /*d790*/  LD.E R27, desc[UR36][R6.64] ;  /* 0x00000024061b7980 */ /* 0x004ea2000c101900 */
[----:B------:R-:W1:Y:S01]  /*d7a0*/  S2R R116, SR_TID.X ;  /* 0x0000000000747919 */ /* 0x000e620000002100 */
[----:B--2---:R-:W-:-:S05]  /*d7b0*/  FMUL.FTZ R27, R24, R27 ;  /* 0x0000001b181b7220 */ /* 0x004fca0000410000 */
[----:B------:R2:W-:Y:S04]  /*d7c0*/  ST.E desc[UR36][R6.64], R27 ;  /* 0x0000001b06007985 */ /* 0x0005e8000c101924 */
        /* <DEDUP_REMOVED lines=54> */
[----:B---3--:R-:W3:Y:S04]  /*db30*/  LD.E R41, desc[UR36][R16.64+0x3fc] ;  /* 0x0003fc2410297980 */ /* 0x008ee8000c101900 */
[----:B----4-:R-:W4:Y:S04]  /*db40*/  LD.E R47, desc[UR36][R16.64+0x408] ;  /* 0x00040824102f7980 */ /* 0x010f28000c101900 */
[----:B------:R-:W4:Y:S04]  /*db50*/  LD.E R45, desc[UR36][R16.64+0x40c] ;  /* 0x00040c24102d7980 */ /* 0x000f28000c101900 */
[----:B------:R-:W4:Y:S04]  /*db60*/  LD.E R43, desc[UR36][R16.64+0x418] ;  /* 0x00041824102b7980 */ /* 0x000f28000c101900 */
[----:B------:R-:W4:Y:S04]  /*db70*/  LD.E R39, desc[UR36][R16.64+0x41c] ;  /* 0x00041c2410277980 */ /* 0x000f28000c101900 */
[----:B------:R-:W4:Y:S04]  /*db80*/  LD.E R13, desc[UR36][R16.64+0x428] ;  /* 0x00042824100d7980 */ /* 0x000f28000c101900 */
[----:B0-----:R-:W4:Y:S04]  /*db90*/  LD.E R25, desc[UR36][R16.64+0x42c] ;  /* 0x00042c2410197980 */ /* 0x001f28000c101900 */
[----:B--2---:R-:W2:Y:S01]  /*dba0*/  LD.E R27, desc[UR36][R16.64+0x438] ;  /* 0x00043824101b7980 */ /* 0x004ea2000c101900 */
[----:B-1----:R-:W-:Y:S01]  /*dbb0*/  SHF.R.U32.HI R116, RZ, 0x7, R116 ;  /* 0x00000007ff747819 */ /* 0x002fe20000011674 */
[C---:B------:R-:W-:Y:S01]  /*dbc0*/  FMUL.FTZ R119, R24.reuse, R119 ;  /* 0x0000007718777220 */ /* 0x040fe20000410000 */
[C---:B------:R-:W-:Y:S01]  /*dbd0*/  FMUL.FTZ R51, R24.reuse, R51 ;  /* 0x0000003318337220 */ /* 0x040fe20000410000 */
[C---:B------:R-:W-:Y:S01]  /*dbe0*/  FMUL.FTZ R55, R24.reuse, R55 ;  /* 0x0000003718377220 */ /* 0x040fe20000410000 */
[C---:B------:R-:W-:Y:S01]  /*dbf0*/  FMUL.FTZ R53, R24.reuse, R53 ;  /* 0x0000003518357220 */ /* 0x040fe20000410000 */
[C---:B------:R-:W-:Y:S01]  /*dc00*/  FMUL.FTZ R26, R24.reuse, R26 ;  /* 0x0000001a181a7220 */ /* 0x040fe20000410000 */
        /* <DEDUP_REMOVED lines=9> */
[C---:B------:R-:W-:Y:S01]  /*dca0*/  FMUL.FTZ R129, R24.reuse, R129 ;  /* 0x0000008118817220 */ /* 0x040fe20000410000 */
[C---:B------:R-:W-:Y:S01]  /*dcb0*/  FMUL.FTZ R131, R24.reuse, R131 ;  /* 0x0000008318837220 */ /* 0x040fe20000410000 */
[----:B------:R-:W-:Y:S01]  /*dcc0*/  FMUL.FTZ R133, R24, R133 ;  /* 0x0000008518857220 */ /* 0x000fe20000410000 */
[----:B0-----:R-:W-:Y:S02]  /*dcd0*/  VIADD R26, R116, 0x8 ;  /* 0x00000008741a7836 */ /* 0x001fe40000000000 */
        /* <DEDUP_REMOVED lines=42> */
[C---:B---3--:R-:W-:Y:S01]  /*df80*/  FMUL.FTZ R41, R24.reuse, R41 ;  /* 0x0000002918297220 */ /* 0x048fe20000410000 */
[C---:B----4-:R-:W-:Y:S01]  /*df90*/  FMUL.FTZ R47, R24.reuse, R47 ;  /* 0x0000002f182f7220 */ /* 0x050fe20000410000 */
[C---:B------:R-:W-:Y:S01]  /*dfa0*/  FMUL.FTZ R45, R24.reuse, R45 ;  /* 0x0000002d182d7220 */ /* 0x040fe20000410000 */
[C---:B------:R-:W-:Y:S01]  /*dfb0*/  FMUL.FTZ R43, R24.reuse, R43 ;  /* 0x0000002b182b7220 */ /* 0x040fe20000410000 */
[C---:B------:R-:W-:Y:S01]  /*dfc0*/  FMUL.FTZ R39, R24.reuse, R39 ;  /* 0x0000002718277220 */ /* 0x040fe20000410000 */
[C---:B------:R-:W-:Y:S01]  /*dfd0*/  FMUL.FTZ R51, R24.reuse, R13 ;  /* 0x0000000d18337220 */ /* 0x040fe20000410000 */
[C---:B------:R-:W-:Y:S01]  /*dfe0*/  FMUL.FTZ R53, R24.reuse, R25 ;  /* 0x0000001918357220 */ /* 0x040fe20000410000 */
[----:B--2---:R-:W-:Y:S01]  /*dff0*/  FMUL.FTZ R55, R24, R27 ;  /* 0x0000001b18377220 */ /* 0x004fe20000410000 */
        /* <DEDUP_REMOVED lines=53> */
[----:B------:R1:W-:Y:S04]  /*e350*/  ST.E desc[UR36][R16.64+0x41c], R39 ;  /* 0x00041c2710007985 */ /* 0x0003e8000c101924 */
[----:B------:R-:W-:Y:S04]  /*e360*/  ST.E desc[UR36][R16.64+0x428], R51 ;  /* 0x0004283310007985 */ /* 0x000fe8000c101924 */
[----:B------:R-:W-:Y:S04]  /*e370*/  ST.E desc[UR36][R16.64+0x42c], R53 ;  /* 0x00042c3510007985 */ /* 0x000fe8000c101924 */
[----:B------:R-:W-:Y:S01]  /*e380*/  ST.E desc[UR36][R16.64+0x438], R55 ;  /* 0x0004383710007985 */ /* 0x000fe2000c101924 */
[----:B------:R2:W-:Y:S06]  /*e390*/  BAR.SYNC.DEFER_BLOCKING R26, 0x100 ;  /* 0x0004001a0000751d */ /* 0x0005ec0000010000 */
[----:B------:R-:W3:Y:S04]  /*e3a0*/  LDL R24, [R1+0x1f8] ;  /* 0x0001f80001187983 */ /* 0x000ee80000100800 */
[----:B0-----:R-:W4:Y:S04]  /*e3b0*/  LD.E R45, desc[UR36][R16.64+0x240] ;  /* 0x00024024102d7980 */ /* 0x001f28000c101900 */
[----:B------:R-:W3:Y:S04]  /*e3c0*/  LD.E.64 R12, desc[UR36][R16.64+0x88] ;  /* 0x00008824100c7980 */ /* 0x000ee8000c101b00 */
[----:B----4-:R0:W-:Y:S04]  /*e3d0*/  ST.E desc[UR36][R16.64+0x240], R45 ;  /* 0x0002402d10007985 */ /* 0x0101e8000c101924 */
[----:B------:R-:W4:Y:S04]  /*e3e0*/  LD.E R25, desc[UR36][R4.64] ;  /* 0x0000002404197980 */ /* 0x000f28000c101900 */
[----:B----4-:R4:W-:Y:S04]  /*e3f0*/  ST.E desc[UR36][R4.64], R25 ;  /* 0x0000001904007985 */ /* 0x0109e8000c101924 */
[----:B------:R-:W2:Y:S04]  /*e400*/  LD.E R27, desc[UR36][R8.64] ;  /* 0x00000024081b7980 */ /* 0x000ea8000c101900 */
[----:B--2---:R2:W-:Y:S04]  /*e410*/  ST.E desc[UR36][R8.64], R27 ;  /* 0x0000001b08007985 */ /* 0x0045e8000c101924 */
[----:B-1----:R-:W3:Y:S04]  /*e420*/  LD.E R39, desc[UR36][R6.64] ;  /* 0x0000002406277980 */ /* 0x002ee8000c101900 */
[----:B---3--:R1:W-:Y:S04]  /*e430*/  ST.E desc[UR36][R6.64], R39 ;  /* 0x0000002706007985 */ /* 0x0083e8000c101924 */
[----:B------:R-:W3:Y:S04]  /*e440*/  LD.E R41, desc[UR36][R16.64+0x250] ;  /* 0x0002502410297980 */ /* 0x000ee8000c101900 */
[----:B------:R-:W3:Y:S04]  /*e450*/  LD.E R43, desc[UR36][R16.64+0x254] ;  /* 0x00025424102b7980 */ /* 0x000ee8000c101900 */
[----:B------:R-:W3:Y:S04]  /*e460*/  LD.E R47, desc[UR36][R16.64+0x258] ;  /* 0x00025824102f7980 */ /* 0x000ee8000c101900 */
[----:B0-----:R-:W3:Y:S04]  /*e470*/  LD.E R45, desc[UR36][R16.64+0x25c] ;  /* 0x00025c24102d7980 */ /* 0x001ee8000c101900 */
        /* <DEDUP_REMOVED lines=14> */
[----:B--2---:R-:W2:Y:S04]  /*e560*/  LD.E R27, desc[UR36][R16.64+0x298] ;  /* 0x00029824101b7980 */ /* 0x004ea8000c101900 */
[----:B------:R-:W2:Y:S04]  /*e570*/  LD.E R38, desc[UR36][R16.64+0x29c] ;  /* 0x00029c2410267980 */ /* 0x000ea8000c101900 */
[----:B-1----:R-:W2:Y:S04]  /*e580*/  LD.E R39, desc[UR36][R16.64+0x2a0] ;  /* 0x0002a02410277980 */ /* 0x002ea8000c101900 */
        /* <DEDUP_REMOVED lines=54> */
[----:B---3--:R0:W-:Y:S04]  /*e8f0*/  ST.E desc[UR36][R16.64+0x250], R41 ;  /* 0x0002502910007985 */ /* 0x0081e8000c101924 */
[----:B------:R1:W-:Y:S04]  /*e900*/  ST.E desc[UR36][R16.64+0x254], R43 ;  /* 0x0002542b10007985 */ /* 0x0003e8000c101924 */
        /* <DEDUP_REMOVED lines=14> */
[----:B0-----:R-:W2:Y:S04]  /*e9f0*/  LD.E R41, desc[UR36][R16.64+0x2a8] ;  /* 0x0002a82410297980 */ /* 0x001ea8000c101900 */
[----:B-1----:R-:W2:Y:S04]  /*ea00*/  LD.E R43, desc[UR36][R16.64+0x2b0] ;  /* 0x0002b024102b7980 */ /* 0x002ea8000c101900 */
[----:B---3--:R-:W3:Y:S04]  /*ea10*/  LD.E R45, desc[UR36][R16.64+0x2b8] ;  /* 0x0002b824102d7980 */ /* 0x008ee8000c101900 */
        /* <DEDUP_REMOVED lines=46> */
[----:B------:R0:W-:Y:S04]  /*ed00*/  ST.E desc[UR36][R16.64+0x290], R25 ;  /* 0x0002901910007985 */ /* 0x0001e8000c101924 */
[----:B------:R-:W-:Y:S04]  /*ed10*/  ST.E desc[UR36][R16.64+0x294], R26 ;  /* 0x0002941a10007985 */ /* 0x000fe8000c101924 */
[----:B--2---:R1:W-:Y:S04]  /*ed20*/  ST.E desc[UR36][R16.64+0x298], R27 ;  /* 0x0002981b10007985 */ /* 0x0043e8000c101924 */
[----:B------:R2:W-:Y:S04]  /*ed30*/  ST.E desc[UR36][R16.64+0x29c], R38 ;  /* 0x00029c2610007985 */ /* 0x0005e8000c101924 */
[----:B------:R2:W-:Y:S04]  /*ed40*/  ST.E desc[UR36][R16.64+0x2a0], R39 ;  /* 0x0002a02710007985 */ /* 0x0005e8000c101924 */
        /* <DEDUP_REMOVED lines=103> */
[----:B0-----:R-:W4:Y:S01]  /*f3c0*/  LDL R25, [R1+0x68] ;  /* 0x0000680001197983 */ /* 0x001f220000100800 */
[----:B------:R-:W-:-:S02]  /*f3d0*/  IMAD R12, R24, 0xc00, R12 ;  /* 0x00000c00180c7824 */ /* 0x000fc400078e020c */
[----:B-1----:R-:W-:Y:S01]  /*f3e0*/  IMAD.MOV.U32 R27, RZ, RZ, R13 ;  /* 0x000000ffff1b7224 */ /* 0x002fe200078e000d */
[----:B------:R-:W-:Y:S01]  /*f3f0*/  F2FP.BF16.F32.PACK_AB R153, R153, R37 ;  /* 0x000000259999723e */ /* 0x000fe200000010ff */
[----:B------:R-:W-:Y:S01]  /*f400*/  VIADD R24, R12, 0x80 ;  /* 0x000000800c187836 */ /* 0x000fe20000000000 */
[----:B------:R-:W-:Y:S01]  /*f410*/  F2FP.BF16.F32.PACK_AB R154, R36, R154 ;  /* 0x0000009a249a723e */ /* 0x000fe200000010ff */
[----:B------:R-:W-:Y:S01]  /*f420*/  VIADD R26, R12, 0x100 ;  /* 0x000001000c1a7836 */ /* 0x000fe20000000000 */
[----:B------:R-:W-:Y:S01]  /*f430*/  R2UR UR15, R27 ;  /* 0x000000001b0f72ca */ /* 0x000fe200000e0000 */
[----:B------:R-:W4:Y:S01]  /*f440*/  LD.E R36, desc[UR36][R16.64+0x270] ;  /* 0x0002702410247980 */ /* 0x000f22000c101900 */
[----:B------:R-:W-:Y:S02]  /*f450*/  R2UR UR10, R24 ;  /* 0x00000000180a72ca */ /* 0x000fe400000e0000 */
[----:B------:R-:W-:Y:S01]  /*f460*/  R2UR UR14, R26 ;  /* 0x000000001a0e72ca */ /* 0x000fe200000e0000 */
[----:B------:R-:W4:Y:S01]  /*f470*/  LD.E R24, desc[UR36][R16.64+0x240] ;  /* 0x0002402410187980 */ /* 0x000f22000c101900 */
[----:B------:R-:W-:-:S02]  /*f480*/  F2FP.BF16.F32.PACK_AB R155, R155, R35 ;  /* 0x000000239b9b723e */ /* 0x000fc400000010ff */
[----:B------:R-:W-:Y:S01]  /*f490*/  F2FP.BF16.F32.PACK_AB R156, R156, R34 ;  /* 0x000000229c9c723e */ /* 0x000fe200000010ff */
[----:B------:R-:W4:Y:S01]  /*f4a0*/  LD.E R35, desc[UR36][R16.64+0x26c] ;  /* 0x00026c2410237980 */ /* 0x000f22000c101900 */
[----:B------:R-:W-:Y:S02]  /*f4b0*/  F2FP.BF16.F32.PACK_AB R157, R157, R33 ;  /* 0x000000219d9d723e */ /* 0x000fe400000010ff */
[----:B------:R-:W-:Y:S01]  /*f4c0*/  F2FP.BF16.F32.PACK_AB R158, R158, R32 ;  /* 0x000000209e9e723e */ /* 0x000fe200000010ff */
[----:B------:R-:W4:Y:S01]  /*f4d0*/  LD.E R33, desc[UR36][R16.64+0x264] ;  /* 0x0002642410217980 */ /* 0x000f22000c101900 */
[----:B------:R-:W-:Y:S02]  /*f4e0*/  F2FP.BF16.F32.PACK_AB R159, R159, R31 ;  /* 0x0000001f9f9f723e */ /* 0x000fe400000010ff */
[----:B------:R-:W-:Y:S01]  /*f4f0*/  F2FP.BF16.F32.PACK_AB R160, R160, R30 ;  /* 0x0000001ea0a0723e */ /* 0x000fe200000010ff */
[----:B------:R-:W4:Y:S01]  /*f500*/  LD.E R31, desc[UR36][R16.64+0x25c] ;  /* 0x00025c24101f7980 */ /* 0x000f22000c101900 */
[----:B------:R-:W-:-:S02]  /*f510*/  F2FP.BF16.F32.PACK_AB R161, R161, R29 ;  /* 0x0000001da1a1723e */ /* 0x000fc400000010ff */
[----:B------:R-:W-:Y:S01]  /*f520*/  F2FP.BF16.F32.PACK_AB R162, R162, R28 ;  /* 0x0000001ca2a2723e */ /* 0x000fe200000010ff */
[----:B------:R-:W4:Y:S04]  /*f530*/  LD.E R29, desc[UR36][R16.64+0x254] ;  /* 0x00025424101d7980 */ /* 0x000f28000c101900 */
[----:B------:R-:W4:Y:S04]  /*f540*/  LD.E R28, desc[UR36][R16.64+0x250] ;  /* 0x00025024101c7980 */ /* 0x000f28000c101900 */
[----:B------:R-:W4:Y:S04]  /*f550*/  LD.E R30, desc[UR36][R16.64+0x258] ;  /* 0x00025824101e7980 */ /* 0x000f28000c101900 */
[----:B------:R-:W4:Y:S04]  /*f560*/  LD.E R32, desc[UR36][R16.64+0x260] ;  /* 0x0002602410207980 */ /* 0x000f28000c101900 */
[----:B------:R-:W4:Y:S04]  /*f570*/  LD.E R34, desc[UR36][R16.64+0x268] ;  /* 0x0002682410227980 */ /* 0x000f28000c101900 */
[----:B------:R-:W4:Y:S04]  /*f580*/  LD.E R37, desc[UR36][R16.64+0x274] ;  /* 0x0002742410257980 */ /* 0x000f28000c101900 */
[----:B--2---:R-:W2:Y:S04]  /*f590*/  LD.E R38, desc[UR36][R16.64+0x278] ;  /* 0x0002782410267980 */ /* 0x004ea8000c101900 */
[----:B------:R-:W2:Y:S04]  /*f5a0*/  LD.E R39, desc[UR36][R16.64+0x27c] ;  /* 0x00027c2410277980 */ /* 0x000ea8000c101900 */
[----:B------:R-:W2:Y:S04]  /*f5b0*/  LD.E R40, desc[UR36][R16.64+0x280] ;  /* 0x0002802410287980 */ /* 0x000ea8000c101900 */
[----:B------:R-:W2:Y:S04]  /*f5c0*/  LD.E R41, desc[UR36][R16.64+0x284] ;  /* 0x0002842410297980 */ /* 0x000ea8000c101900 */
[----:B------:R-:W2:Y:S04]  /*f5d0*/  LD.E R42, desc[UR36][R16.64+0x288] ;  /* 0x00028824102a7980 */ /* 0x000ea8000c101900 */
[----:B------:R-:W2:Y:S04]  /*f5e0*/  LD.E R43, desc[UR36][R16.64+0x28c] ;  /* 0x00028c24102b7980 */ /* 0x000ea8000c101900 */
[----:B------:R-:W2:Y:S04]  /*f5f0*/  LD.E R44, desc[UR36][R16.64+0x290] ;  /* 0x00029024102c7980 */ /* 0x000ea8000c101900 */
[----:B---3--:R-:W2:Y:S04]  /*f600*/  LD.E R45, desc[UR36][R16.64+0x294] ;  /* 0x00029424102d7980 */ /* 0x008ea8000c101900 */
        /* <DEDUP_REMOVED lines=54> */
[----:B------:R-:W-:Y:S01]  /*f970*/  ISETP.NE.U32.AND P0, PT, R25, RZ, PT ;  /* 0x000000ff1900720c */ /* 0x000fe20003f05070 */
[----:B------:R-:W-:-:S02]  /*f980*/  IMAD.MOV.U32 R25, RZ, RZ, R13 ;  /* 0x000000ffff197224 */ /* 0x000fc400078e000d */
[----:B------:R-:W2:Y:S03]  /*f990*/  LD.E R100, desc[UR36][R16.64+0x370] ;  /* 0x0003702410647980 */ /* 0x000ea6000c101900 */
        /* <DEDUP_REMOVED lines=55> */
[----:B------:R-:W-:-:S02]  /*fd10*/  R2UR UR6, R12 ;  /* 0x000000000c0672ca */ /* 0x000fc400000e0000 */
[----:B------:R-:W-:Y:S02]  /*fd20*/  R2UR UR7, R13 ;  /* 0x000000000d0772ca */ /* 0x000fe400000e0000 */
[----:B------:R-:W-:Y:S01]  /*fd30*/  F2FP.BF16.F32.PACK_AB R152, R15, R152 ;  /* 0x000000980f98723e */ /* 0x000fe200000010ff */
[----:B------:R-:W-:-:S03]  /*fd40*/  VOTEU.ANY UP0, P0 ;  /* 0x00000000003f7886 */ /* 0x000fc60000000100 */
[----:B--2---:R-:W-:-:S07]  /*fd50*/  WARPGROUP.ARRIVE ;  /* 0x00000000000079c5 */ /* 0x004fce0000000000 */
[----:B------:R-:W-:Y:S01]  /*fd60*/  HGMMA.64x256x16.F32.BF16 R24, R152, gdesc[UR4].tnspB, R24, UP0, gsb0 ;  /* 0x43e0000498187df0 */ /* 0x000fe2000b801818 */
[----:B------:R-:W-:Y:S02]  /*fd70*/  F2FP.BF16.F32.PACK_AB R163, R14, R163 ;  /* 0x000000a30ea3723e */ /* 0x000fe400000010ff */
        /* <DEDUP_REMOVED lines=128> */
[----:B------:R0:W-:Y:S02]  /*10580*/  ST.E desc[UR36][R16.64+0x43c], R151 ;  /* 0x00043c9710007985 */ /* 0x0001e4000c101924 */
[----:B0-----:R-:W-:-:S06]  /*10590*/  WARPGROUP.ARRIVE ;  /* 0x00000000000079c5 */ /* 0x001fcc0000000000 */
[----:B------:R-:W-:Y:S01]  /*105a0*/  HGMMA.64x256x16.F32.BF16 R24, R156, gdesc[UR8].tnspB, R24, gsb0 ;  /* 0x43e000089c187df0 */ /* 0x000fe20008001818 */
[----:B------:R-:W-:Y:S01]  /*105b0*/  STL [R1+0x68], R0 ;  /* 0x0000680001007387 */ /* 0x000fe20000100800 */
[----:B------:R-:W-:Y:S02]  /*105c0*/  VIADD R14, R12, 0x180 ;  /* 0x000001800c0e7836 */ /* 0x000fe40000000000 */
[----:B------:R-:W-:-:S03]  /*105d0*/  IMAD.MOV.U32 R15, RZ, RZ, R13 ;  /* 0x000000ffff0f7224 */ /* 0x000fc600078e000d */
[----:B------:R-:W-:Y:S02]  /*105e0*/  R2UR UR6, R14 ;  /* 0x000000000e0672ca */ /* 0x000fe400000e0000 */
[----:B------:R-:W-:Y:S02]  /*105f0*/  R2UR UR7, R15 ;  /* 0x000000000f0772ca */ /* 0x000fe400000e0000 */
[----:B------:R-:W-:Y:S02]  /*10600*/  F2FP.BF16.F32.PACK_AB R152, R223, R222 ;  /* 0x000000dedf98723e */ /* 0x000fe400000010ff */
[----:B------:R-:W-:Y:S02]  /*10610*/  F2FP.BF16.F32.PACK_AB R153, R221, R220 ;  /* 0x000000dcdd99723e */ /* 0x000fe400000010ff */
[----:B------:R-:W-:Y:S02]  /*10620*/  F2FP.BF16.F32.PACK_AB R154, R219, R218 ;  /* 0x000000dadb9a723e */ /* 0x000fe400000010ff */
[----:B------:R-:W-:Y:S01]  /*10630*/  F2FP.BF16.F32.PACK_AB R155, R175, R174 ;  /* 0x000000aeaf9b723e */ /* 0x000fe200000010ff */
[----:B------:R-:W-:-:S02]  /*10640*/  WARPGROUP.DEPBAR.LE gsb0, 0x0 ;  /* 0x00008000000079c5 */ /* 0x000fc40000010000 */
        /* <DEDUP_REMOVED lines=132> */
[----:B------:R-:W-:Y:S01]  /*10e90*/  IMAD.MOV.U32 R15, RZ, RZ, R13 ;  /* 0x000000ffff0f7224 */ /* 0x000fe200078e000d */
        /* <DEDUP_REMOVED lines=131> */
[----:B------:R-:W-:Y:S01]  /*116d0*/  R2UR UR6, R14 ;  /* 0x000000000e0672ca */ /* 0x000fe200000e0000 */
[----:B------:R-:W-:Y:S01]  /*116e0*/  STL [R1+0x68], R0 ;  /* 0x0000680001007387 */ /* 0x000fe20000100800 */
[----:B------:R-:W-:Y:S01]  /*116f0*/  R2UR UR7, R15 ;  /* 0x000000000f0772ca */ /* 0x000fe200000e0000 */
[----:B------:R-:W-:Y:S01]  /*11700*/  VIADD R12, R12, 0x280 ;  /* 0x000002800c0c7836 */ /* 0x000fe20000000000 */
[----:B------:R-:W-:Y:S02]  /*11710*/  WARPGROUP.DEPBAR.LE gsb0, 0x0 ;  /* 0x00008000000079c5 */ /* 0x000fe40000010000 */
[----:B------:R-:W-:Y:S01]  /*11720*/  ST.E desc[UR36][R16.64+0x240], R24 ;  /* 0x0002401810007985 */ /* 0x000fe2000c101924 */
[----:B------:R-:W-:Y:S02]  /*11730*/  F2FP.BF16.F32.PACK_AB R152, R173, R172 ;  /* 0x000000acad98723e */ /* 0x000fe400000010ff */
[----:B------:R-:W-:Y:S01]  /*11740*/  F2FP.BF16.F32.PACK_AB R153, R171, R170 ;  /* 0x000000aaab99723e */ /* 0x000fe200000010ff */
[----:B------:R-:W-:Y:S01]  /*11750*/  ST.E desc[UR36][R4.64], R25 ;  /* 0x0000001904007985 */ /* 0x000fe2000c101924 */
[----:B------:R-:W-:-:S02]  /*11760*/  F2FP.BF16.F32.PACK_AB R154, R168, R169 ;  /* 0x000000a9a89a723e */ /* 0x000fc400000010ff */
[----:B------:R-:W-:Y:S01]  /*11770*/  F2FP.BF16.F32.PACK_AB R155, R167, R166 ;  /* 0x000000a6a79b723e */ /* 0x000fe200000010ff */
        /* <DEDUP_REMOVED lines=266> */
[----:B------:R-:W-:Y:S02]  /*12820*/  STL [R1+0x68], R0 ;  /* 0x0000680001007387 */ /* 0x000fe40000100800 */
        /* <DEDUP_REMOVED lines=129> */
[----:B------:R0:W-:Y:S04]  /*13040*/  STL [R1+0x68], R0 ;  /* 0x0000680001007387 */ /* 0x0001e80000100800 */
[----:B------:R-:W2:Y:S04]  /*13050*/  LD.E R3, desc[UR36][R16.64+0x240] ;  /* 0x0002402410037980 */ /* 0x000ea8000c101900 */
[----:B--2---:R1:W-:Y:S04]  /*13060*/  ST.E desc[UR36][R16.64+0x240], R3 ;  /* 0x0002400310007985 */ /* 0x0043e8000c101924 */
[----:B------:R-:W2:Y:S04]  /*13070*/  LD.E R11, desc[UR36][R4.64] ;  /* 0x00000024040b7980 */ /* 0x000ea8000c101900 */
[----:B--2---:R2:W-:Y:S04]  /*13080*/  ST.E desc[UR36][R4.64], R11 ;  /* 0x0000000b04007985 */ /* 0x0045e8000c101924 */
[----:B------:R-:W3:Y:S04]  /*13090*/  LD.E R13, desc[UR36][R8.64] ;  /* 0x00000024080d7980 */ /* 0x000ee8000c101900 */
[----:B---3--:R3:W-:Y:S04]  /*130a0*/  ST.E desc[UR36][R8.64], R13 ;  /* 0x0000000d08007985 */ /* 0x0087e8000c101924 */
[----:B------:R-:W4:Y:S04]  /*130b0*/  LD.E R15, desc[UR36][R6.64] ;  /* 0x00000024060f7980 */ /* 0x000f28000c101900 */
[----:B----4-:R4:W-:Y:S04]  /*130c0*/  ST.E desc[UR36][R6.64], R15 ;  /* 0x0000000f06007985 */ /* 0x0109e8000c101924 */
[----:B0-----:R-:W4:Y:S04]  /*130d0*/  LD.E R0, desc[UR36][R16.64+0x3b0] ;  /* 0x0003b02410007980 */ /* 0x001f28000c101900 */
        /* <DEDUP_REMOVED lines=124> */
[----:B0-----:R-:W4:Y:S04]  /*138a0*/  LD.E R0, desc[UR36][R16.64+0x28] ;  /* 0x0000282410007980 */ /* 0x001f28000c101900 */
[----:B------:R-:W-:Y:S04]  /*138b0*/  ST.E desc[UR36][R16.64+0x250], R19 ;  /* 0x0002501310007985 */ /* 0x000fe8000c101924 */
[----:B------:R-:W-:Y:S04]  /*138c0*/  ST.E desc[UR36][R16.64+0x254], R21 ;  /* 0x0002541510007985 */ /* 0x000fe8000c101924 */
[----:B------:R-:W-:Y:S04]  /*138d0*/  ST.E desc[UR36][R16.64+0x258], R25 ;  /* 0x0002581910007985 */ /* 0x000fe8000c101924 */
[----:B------:R-:W-:Y:S04]  /*138e0*/  ST.E desc[UR36][R16.64+0x25c], R27 ;  /* 0x00025c1b10007985 */ /* 0x000fe8000c101924 */
[----:B------:R0:W-:Y:S04]  /*138f0*/  ST.E desc[UR36][R16.64+0x260], R3 ;  /* 0x0002600310007985 */ /* 0x0001e8000c101924 */
[----:B------:R1:W-:Y:S04]  /*13900*/  ST.E desc[UR36][R16.64+0x264], R29 ;  /* 0x0002641d10007985 */ /* 0x0003e8000c101924 */
[----:B--2---:R1:W-:Y:S04]  /*13910*/  ST.E desc[UR36][R16.64+0x268], R5 ;  /* 0x0002680510007985 */ /* 0x0043e8000c101924 */
[----:B------:R1:W-:Y:S04]  /*13920*/  ST.E desc[UR36][R16.64+0x26c], R11 ;  /* 0x00026c0b10007985 */ /* 0x0003e8000c101924 */
[----:B---3--:R1:W-:Y:S04]  /*13930*/  ST.E desc[UR36][R16.64+0x270], R9 ;  /* 0x0002700910007985 */ /* 0x0083e8000c101924 */
        /* <DEDUP_REMOVED lines=114> */
[----:B0-----:R1:W5:Y:S01]  /*14060*/  LDL R3, [R1+0x1f8] ;  /* 0x0001f80001037983 */ /* 0x0013620000100800 */
[----:B------:R-:W-:-:S04]  /*14070*/  LOP3.LUT R0, R0, 0x1, RZ, 0xfc, !PT ;  /* 0x0000000100007812 */ /* 0x000fc800078efcff */
[----:B------:R-:W-:Y:S01]  /*14080*/  ISETP.NE.AND P0, PT, R0, 0x3, PT ;  /* 0x000000030000780c */ /* 0x000fe20003f05270 */
[----:B------:R-:W-:-:S12]  /*14090*/  BSSY B0, `(.L_x_3505) ;  /* 0x0000003000007945 */ /* 0x000fd80003800000 */
[----:B-1----:R-:W-:Y:S05]  /*140a0*/  @!P0 BRA `(.L_x_3506) ;  /* 0x0000000000048947 */ /* 0x002fea0003800000 */
[----:B------:R-:W-:Y:S01]  /*140b0*/  BPT.TRAP 0x1 ;  /* 0x000000040000795c */ /* 0x000fe20000300000 */
.L_x_3506:
[----:B------:R-:W-:Y:S05]  /*140c0*/  BSYNC B0 ;  /* 0x0000000000007941 */ /* 0x000fea0003800000 */
.L_x_3505:
[----:B------:R-:W2:Y:S04]  /*140d0*/  LD.E.64 R4, desc[UR36][R16.64+0x48] ;  /* 0x0000482410047980 */ /* 0x000ea8000c101b00 */
[----:B------:R-:W3:Y:S01]  /*140e0*/  LD.E R0, desc[UR36][R16.64+0x34] ;  /* 0x0000342410007980 */ /* 0x000ee2000c101900 */
[C---:B------:R-:W-:Y:S01]  /*140f0*/  ISETP.GT.AND P0, PT, R10.reuse, R2, PT ;  /* 0x000000020a00720c */ /* 0x040fe20003f04270 */
[----:B------:R-:W-:Y:S01]  /*14100*/  VIADD R10, R10, 0xffffffff ;  /* 0xffffffff0a0a7836 */ /* 0x000fe20000000000 */
[----:B--2---:R-:W-:-:S05]  /*14110*/  MOV R4, R4 ;  /* 0x0000000400047202 */ /* 0x004fca0000000f00 */
[----:B-----5:R-:W-:-:S05]  /*14120*/  IMAD R3, R3, 0x8, R4 ;  /* 0x0000000803037824 */ /* 0x020fca00078e0204 */
[----:B---3--:R-:W-:-:S04]  /*14130*/  PRMT R0, R0, 0x654, R3 ;  /* 0x0000065400007816 */ /* 0x008fc80000000003 */
[----:B------:R0:W-:Y:S01]  /*14140*/  SYNCS.ARRIVE.TRANS64.RED.A1T0 RZ, [R0+URZ], RZ ;  /* 0x000000ff00ff79a7 */ /* 0x0001e2000810043f */
[----:B------:R-:W-:Y:S05]  /*14150*/  @P0 BRA `(.L_x_3507) ;  /* 0xffffff6000540947 */ /* 0x000fea000383ffff */
.L_x_3488:
[----:B------:R-:W-:-:S13]  /*14160*/  ISETP.GE.AND P0, PT, R10, UR40, PT ;  /* 0x000000280a007c0c */ /* 0x000fda000bf06270 */
[----:B------:R-:W-:Y:S05]  /*14170*/  @!P0 BRA `(.L_x_3508) ;  /* 0x000000b000988947 */ /* 0x000fea0003800000 */
[----:B------:R1:W5:Y:S01]  /*14180*/  LDL.64 R2, [R1+0x158] ;  /* 0x0001580001027983 */ /* 0x0003620000100a00 */
[----:B------:R-:W-:-:S05]  /*14190*/  IADD3 R4, P0, R16, 0x28, RZ ;  /* 0x0000002810047810 */ /* 0x000fca0007f1e0ff */
[----:B------:R-:W-:-:S08]  /*141a0*/  IMAD.X R5, RZ, RZ, R17, P0 ;  /* 0x000000ffff057224 */ /* 0x000fd000000e0611 */
.L_x_3537:
[----:B--2--5:R-:W2:Y:S04]  /*141b0*/  LD.E R7, desc[UR36][R2.64] ;  /* 0x0000002402077980 */ /* 0x024ea8000c101900 */
[----:B0-----:R-:W3:Y:S01]  /*141c0*/  LD.E R0, desc[UR36][R2.64+0x8] ;  /* 0x0000082402007980 */ /* 0x001ee2000c101900 */
        /* <DEDUP_REMOVED lines=10> */
[----:B------:R-:W2:Y:S01]  /*14270*/  LDL R0, [R1] ;  /* 0x0000000001007983 */ /* 0x000ea20000100800 */
[----:B------:R-:W-:Y:S05]  /*14280*/  YIELD ;  /* 0x0000000000007946 */ /* 0x000fea0003800000 */
[----:B------:R-:W-:Y:S01]  /*14290*/  BSSY B0, `(.L_x_3509) ;  /* 0x0000006000007945 */ /* 0x000fe20003800000 */
[----:B---3--:R-:W-:Y:S01]  /*142a0*/  @!P0 IMAD.MOV.U32 R7, RZ, RZ, RZ ;  /* 0x000000ffff078224 */ /* 0x008fe200078e00ff */
[----:B--2---:R-:W-:-:S04]  /*142b0*/  LOP3.LUT R0, R0, 0x1, RZ, 0xfc, !PT ;  /* 0x0000000100007812 */ /* 0x004fc800078efcff */
[----:B------:R-:W-:-:S13]  /*142c0*/  ISETP.NE.AND P1, PT, R0, 0x3, PT ;  /* 0x000000030000780c */ /* 0x000fda0003f25270 */
[----:B0-----:R-:W-:Y:S05]  /*142d0*/  @!P1 BRA `(.L_x_3510) ;  /* 0x0000000000049947 */ /* 0x001fea0003800000 */
[----:B------:R-:W-:Y:S01]  /*142e0*/  BPT.TRAP 0x1 ;  /* 0x000000040000795c */ /* 0x000fe20000300000 */
.L_x_3510:
[----:B------:R-:W-:Y:S05]  /*142f0*/  BSYNC B0 ;  /* 0x0000000000007941 */ /* 0x000fea0003800000 */
.L_x_3509:
[----:B------:R-:W2:Y:S01]  /*14300*/  LDL.64 R8, [R1+0x18] ;  /* 0x0000180001087983 */ /* 0x000ea20000100a00 */
[----:B-----5:R-:W-:Y:S02]  /*14310*/  SHF.L.U32 R12, R11, 0x1f, RZ ;  /* 0x0000001f0b0c7819 */ /* 0x020fe400000006ff */
[----:B--2---:R-:W-:-:S05]  /*14320*/  MOV R8, R8 ;  /* 0x0000000800087202 */ /* 0x004fca0000000f00 */
[----:B------:R-:W-:-:S04]  /*14330*/  IMAD R7, R7, 0x8, R8 ;  /* 0x0000000807077824 */ /* 0x000fc800078e0208 */
[----:B------:R0:W2:Y:S01]  /*14340*/  SYNCS.PHASECHK.TRANS64.TRYWAIT P0, [R7+URZ], R12 ;  /* 0x0000000c070075a7 */ /* 0x0000a2000800017f */
[----:B------:R0:W5:Y:S04]  /*14350*/  LD.E R0, desc[UR36][R2.64] ;  /* 0x0000002402007980 */ /* 0x000168000c101900 */
[----:B------:R0:W5:Y:S01]  /*14360*/  LD.E R6, desc[UR36][R2.64+0x4] ;  /* 0x0000042402067980 */ /* 0x000162000c101900 */
[----:B------:R-:W-:Y:S04]  /*14370*/  BSSY B0, `(.L_x_3511) ;  /* 0x0000003000007945 */ /* 0x000fe80003800000 */
[----:B------:R-:W-:Y:S05]  /*14380*/  @!P1 BRA `(.L_x_3512) ;  /* 0x0000000000049947 */ /* 0x000fea0003800000 */
[----:B------:R-:W-:Y:S01]  /*14390*/  BPT.TRAP 0x1 ;  /* 0x000000040000795c */ /* 0x000fe20000300000 */
.L_x_3512:
[----:B------:R-:W-:Y:S05]  /*143a0*/  BSYNC B0 ;  /* 0x0000000000007941 */ /* 0x000fea0003800000 */
.L_x_3511:
[----:B------:R-:W-:Y:S04]  /*143b0*/  BSSY B0, `(.L_x_3513) ;  /* 0x0000006000007945 */ /* 0x000fe80003800000 */
[----:B--2---:R-:W-:Y:S05]  /*143c0*/  @P0 BRA `(.L_x_3514) ;  /* 0x0000000000100947 */ /* 0x004fea0003800000 */
[----:B-----5:R-:W-:Y:S01]  /*143d0*/  IMAD R0, R0, 0x8, R8 ;  /* 0x0000000800007824 */ /* 0x020fe200078e0208 */
[----:B0-----:R-:W-:-:S04]  /*143e0*/  SHF.L.U32 R7, R6, 0x1f, RZ ;  /* 0x0000001f06077819 */ /* 0x001fc800000006ff */
[----:B------:R-:W0:Y:S02]  /*143f0*/  SYNCS.PHASECHK.TRANS64.TRYWAIT P0, [R0+URZ], R7 ;  /* 0x00000007000075a7 */ /* 0x000e24000800017f */
[----:B0-----:R-:W-:Y:S05]  /*14400*/  @!P0 BRA `(.L_x_3515) ;  /* 0x0000018000748947 */ /* 0x001fea0003800000 */
.L_x_3514:
[----:B------:R-:W-:Y:S05]  /*14410*/  BSYNC B0 ;  /* 0x0000000000007941 */ /* 0x000fea0003800000 */
.L_x_3513:
[----:B------:R-:W2:Y:S04]  /*14420*/  LD.E R11, desc[UR36][R2.64] ;  /* 0x00000024020b7980 */ /* 0x000ea8000c101900 */
[----:B------:R-:W2:Y:S01]  /*14430*/  LDL.64 R14, [R1+0x80] ;  /* 0x00008000010e7983 */ /* 0x000ea20000100a00 */
[----:B------:R-:W-:Y:S05]  /*14440*/  WARPSYNC.ALL ;  /* 0x0000000000007948 */ /* 0x000fea0003800000 */
[----:B------:R-:W3:Y:S04]  /*14450*/  LDL.64 R18, [R1+0x78] ;  /* 0x0000780001127983 */ /* 0x000ee80000100a00 */
[----:B0----5:R-:W4:Y:S04]  /*14460*/  LDL.64 R6, [R1+0x78] ;  /* 0x0000780001067983 */ /* 0x021f280000100a00 */
[----:B------:R-:W4:Y:S01]  /*14470*/  LDL.64 R8, [R1+0x78] ;  /* 0x0000780001087983 */ /* 0x000f220000100a00 */
[----:B--2---:R-:W-:Y:S01]  /*14480*/  IMAD R14, R11, 0x300, R14 ;  /* 0x000003000b0e7824 */ /* 0x004fe200078e020e */
[----:B------:R-:W-:-:S02]  /*14490*/  R2UR UR7, R15 ;  /* 0x000000000f0772ca */ /* 0x000fc400000e0000 */
[----:B------:R-:W2:Y:S01]  /*144a0*/  LDL.64 R12, [R1+0x78] ;  /* 0x00007800010c7983 */ /* 0x000ea20000100a00 */
[----:B------:R-:W-:Y:S01]  /*144b0*/  WARPGROUP.ARRIVE ;  /* 0x00000000000079c5 */ /* 0x000fe20000000000 */
[----:B------:R-:W-:Y:S01]  /*144c0*/  R2UR UR6, R14 ;  /* 0x000000000e0672ca */ /* 0x000fe200000e0000 */
[----:B------:R-:W-:Y:S01]  /*144d0*/  IMAD.MOV.U32 R0, RZ, RZ, 0x1 ;  /* 0x00000001ff007424 */ /* 0x000fe200078e00ff */
[----:B------:R0:W-:Y:S04]  /*144e0*/  STL [R1+0x60], RZ ;  /* 0x000060ff01007387 */ /* 0x0001e80000100800 */
[----:B------:R0:W-:Y:S04]  /*144f0*/  STL [R1+0x60], R0 ;  /* 0x0000600001007387 */ /* 0x0001e80000100800 */
[----:B------:R0:W-:Y:S04]  /*14500*/  STL [R1+0x60], R0 ;  /* 0x0000600001007387 */ /* 0x0001e80000100800 */
[----:B------:R0:W-:Y:S04]  /*14510*/  STL [R1+0x60], R0 ;  /* 0x0000600001007387 */ /* 0x0001e80000100800 */
[----:B------:R0:W-:Y:S01]  /*14520*/  STL [R1+0x60], R0 ;  /* 0x0000600001007387 */ /* 0x0001e20000100800 */
[----:B---3--:R-:W-:-:S02]  /*14530*/  R2UR UR4, R18 ;  /* 0x00000000120472ca */ /* 0x008fc400000e0000 */
[----:B------:R-:W-:-:S13]  /*14540*/  R2UR UR5, R19 ;  /* 0x00000000130572ca */ /* 0x000fda00000e0000 */
[----:B------:R-:W-:Y:S01]  /*14550*/  HGMMA.64x96x16.F32.BF16 R24, gdesc[UR4], RZ, !UPT, gsb0 ;  /* 0x01600000041879f0 */ /* 0x000fe2000c0018ff */
[----:B----4-:R-:W-:Y:S02]  /*14560*/  VIADD R6, R6, 0x2 ;  /* 0x0000000206067836 */ /* 0x010fe40000000000 */
        /* <DEDUP_REMOVED lines=14> */
[--C-:B------:R-:W-:Y:S01]  /*14650*/  IMAD.MOV.U32 R7, RZ, RZ, R15.reuse ;  /* 0x000000ffff077224 */ /* 0x100fe200078e000f */
[----:B------:R-:W-:Y:S01]  /*14660*/  HGMMA.64x96x16.F32.BF16 R24, gdesc[UR4], R24, gsb0 ;  /* 0x01600000041879f0 */ /* 0x000fe20008001818 */
[----:B------:R-:W-:Y:S01]  /*14670*/  R2UR UR4, R8 ;  /* 0x00000000080472ca */ /* 0x000fe200000e0000 */
[----:B--2---:R-:W-:Y:S01]  /*14680*/  VIADD R12, R12, 0x6 ;  /* 0x000000060c0c7836 */ /* 0x004fe20000000000 */
[----:B------:R-:W-:Y:S01]  /*14690*/  R2UR UR6, R6 ;  /* 0x00000000060672ca */ /* 0x000fe200000e0000 */
[----:B------:R-:W-:Y:S01]  /*146a0*/  VIADD R6, R14, 0x6 ;  /* 0x000000060e067836 */ /* 0x000fe20000000000 */
[----:B------:R-:W-:Y:S01]  /*146b0*/  R2UR UR7, R7 ;  /* 0x00000000070772ca */ /* 0x000fe200000e0000 */
[----:B------:R-:W-:Y:S01]  /*146c0*/  IMAD.MOV.U32 R7, RZ, RZ, R15 ;  /* 0x000000ffff077224 */ /* 0x000fe200078e000f */
        /* <DEDUP_REMOVED lines=14> */
[----:B0-----:R-:W-:Y:S05]  /*147b0*/  @!P0 BRA `(.L_x_3517) ;  /* 0x0000000000048947 */ /* 0x001fea0003800000 */
[----:B------:R-:W-:Y:S01]  /*147c0*/  BPT.TRAP 0x1 ;  /* 0x000000040000795c */ /* 0x000fe20000300000 */
.L_x_3517:
[----:B------:R-:W-:Y:S05]  /*147d0*/  BSYNC B0 ;  /* 0x0000000000007941 */ /* 0x000fea0003800000 */
.L_x_3516:
        /* <DEDUP_REMOVED lines=11> */
[----:B0-2---:R-:W-:Y:S05]  /*14890*/  @!P1 BRA `(.L_x_3519) ;  /* 0x0000000000049947 */ /* 0x005fea0003800000 */
[----:B------:R-:W-:Y:S01]  /*148a0*/  BPT.TRAP 0x1 ;  /* 0x000000040000795c */ /* 0x000fe20000300000 */
.L_x_3519:
[----:B------:R-:W-:Y:S05]  /*148b0*/  BSYNC B0 ;  /* 0x0000000000007941 */ /* 0x000fea0003800000 */
.L_x_3518:
[----:B------:R-:W-:Y:S04]  /*148c0*/  BSSY B0, `(.L_x_3520) ;  /* 0x0000008000007945 */ /* 0x000fe80003800000 */
[----:B------:R-:W-:Y:S05]  /*148d0*/  @P0 BRA `(.L_x_3521) ;  /* 0x0000000000180947 */ /* 0x000fea0003800000 */
[----:B------:R-:W2:Y:S01]  /*148e0*/  LD.E.64 R4, desc[UR36][R4.64+0x18] ;  /* 0x0000182404047980 */ /* 0x000ea2000c101b00 */
[----:B-----5:R-:W-:Y:S02]  /*148f0*/  SHF.L.U32 R7, R7, 0x1f, RZ ;  /* 0x0000001f07077819 */ /* 0x020fe400000006ff */
[----:B--2---:R-:W-:-:S05]  /*14900*/  MOV R9, R4 ;  /* 0x0000000400097202 */ /* 0x004fca0000000f00 */
[----:B------:R-:W-:-:S04]  /*14910*/  IMAD R6, R6, 0x8, R9 ;  /* 0x0000000806067824 */ /* 0x000fc800078e0209 */
[----:B------:R-:W0:Y:S02]  /*14920*/  SYNCS.PHASECHK.TRANS64.TRYWAIT P0, [R6+URZ], R7 ;  /* 0x00000007060075a7 */ /* 0x000e24000800017f */
[----:B0-----:R-:W-:Y:S05]  /*14930*/  @!P0 BRA `(.L_x_3522) ;  /* 0x0000017c003c8947 */ /* 0x001fea0003800000 */
.L_x_3521:
[----:B------:R-:W-:Y:S05]  /*14940*/  BSYNC B0 ;  /* 0x0000000000007941 */ /* 0x000fea0003800000 */
.L_x_3520:
[----:B------:R-:W2:Y:S04]  /*14950*/  LD.E R19, desc[UR36][R2.64] ;  /* 0x0000002402137980 */ /* 0x000ea8000c101900 */
[----:B------:R-:W2:Y:S04]  /*14960*/  LDL.64 R4, [R1+0xf8] ;  /* 0x0000f80001047983 */ /* 0x000ea80000100a00 */
[----:B------:R-:W3:Y:S04]  /*14970*/  LDL R11, [R1+0x70] ;  /* 0x00007000010b7983 */ /* 0x000ee80000100800 */
[----:B0----5:R-:W4:Y:S04]  /*14980*/  LDL.64 R6, [R1+0xf0] ;  /* 0x0000f00001067983 */ /* 0x021f280000100a00 */
[----:B------:R-:W4:Y:S04]  /*14990*/  LDL.64 R14, [R1+0xf0] ;  /* 0x0000f000010e7983 */ /* 0x000f280000100a00 */
[----:B------:R-:W4:Y:S04]  /*149a0*/  LDL.64 R12, [R1+0xf0] ;  /* 0x0000f000010c7983 */ /* 0x000f280000100a00 */
[----:B------:R-:W4:Y:S01]  /*149b0*/  LDL.64 R8, [R1+0xf0] ;  /* 0x0000f00001087983 */ /* 0x000f220000100a00 */
[----:B------:R-:W-:Y:S05]  /*149c0*/  WARPSYNC.ALL ;  /* 0x0000000000007948 */ /* 0x000fea0003800000 */
[----:B------:R-:W-:Y:S01]  /*149d0*/  WARPGROUP.ARRIVE ;  /* 0x00000000000079c5 */ /* 0x000fe20000000000 */
[----:B--2---:R-:W-:Y:S01]  /*149e0*/  IMAD R4, R19, 0xc00, R4 ;  /* 0x00000c0013047824 */ /* 0x004fe200078e0204 */
[----:B------:R-:W-:-:S02]  /*149f0*/  R2UR UR7, R5 ;  /* 0x00000000050772ca */ /* 0x000fc400000e0000 */
[----:B---3--:R-:W-:Y:S02]  /*14a00*/  ISETP.NE.U32.AND P0, PT, R11, RZ, PT ;  /* 0x000000ff0b00720c */ /* 0x008fe40003f05070 */
[----:B------:R-:W-:Y:S02]  /*14a10*/  R2UR UR6, R4 ;  /* 0x00000000040672ca */ /* 0x000fe400000e0000 */
[----:B----4-:R-:W-:Y:S02]  /*14a20*/  R2UR UR4, R6 ;  /* 0x00000000060472ca */ /* 0x010fe400000e0000 */
[----:B------:R-:W-:Y:S02]  /*14a30*/  R2UR UR5, R7 ;  /* 0x00000000070572ca */ /* 0x000fe400000e0000 */
[----:B------:R-:W2:Y:S05]  /*14a40*/  LDL.64 R6, [R1+0xf0] ;  /* 0x0000f00001067983 */ /* 0x000eaa0000100a00 */
        /* <DEDUP_REMOVED lines=150> */
[----:B------:R-:W-:Y:S01]  /*153b0*/  VIADD R8, R8, 0xc06 ;  /* 0x00000c0608087836 */ /* 0x000fe20000000000 */
[----:B------:R-:W0:Y:S01]  /*153c0*/  S2R R20, SR_TID.X ;  /* 0x0000000000147919 */ /* 0x000e220000002100 */
[----:B------:R-:W-:Y:S01]  /*153d0*/  VIADD R4, R4, 0x906 ;  /* 0x0000090604047836 */ /* 0x000fe20000000000 */
[----:B------:R2:W-:Y:S01]  /*153e0*/  STL [R1+0x70], R0 ;  /* 0x0000700001007387 */ /* 0x0005e20000100800 */
[----:B------:R-:W-:-:S02]  /*153f0*/  WARPGROUP.DEPBAR.LE gsb0, 0x0 ;  /* 0x00008000000079c5 */ /* 0x000fc40000010000 */
[----:B------:R-:W-:Y:S01]  /*15400*/  WARPGROUP.ARRIVE ;  /* 0x00000000000079c5 */ /* 0x000fe20000000000 */
[----:B------:R2:W5:Y:S05]  /*15410*/  LDL R7, [R1+0xc] ;  /* 0x00000c0001077983 */ /* 0x00056a0000100800 */
[----:B------:R-:W-:Y:S01]  /*15420*/  HGMMA.64x96x16.F32.BF16 R24, gdesc[UR4], R24, gsb0 ;  /* 0x01600000041879f0 */ /* 0x000fe20008001818 */
[----:B------:R-:W-:Y:S02]  /*15430*/  R2UR UR4, R8 ;  /* 0x00000000080472ca */ /* 0x000fe400000e0000 */
[----:B------:R-:W-:Y:S02]  /*15440*/  R2UR UR5, R9 ;  /* 0x00000000090572ca */ /* 0x000fe400000e0000 */
[----:B------:R-:W-:-:S02]  /*15450*/  R2UR UR6, R4 ;  /* 0x00000000040672ca */ /* 0x000fc400000e0000 */
[----:B------:R-:W-:Y:S01]  /*15460*/  R2UR UR7, R5 ;  /* 0x00000000050772ca */ /* 0x000fe200000e0000 */
[----:B------:R-:W3:Y:S04]  /*15470*/  LDL R4, [R1] ;  /* 0x0000000001047983 */ /* 0x000ee80000100800 */
[----:B------:R2:W-:Y:S01]  /*15480*/  STL [R1+0x70], R0 ;  /* 0x0000700001007387 */ /* 0x0005e20000100800 */
[----:B------:R-:W-:Y:S02]  /*15490*/  WARPGROUP.DEPBAR.LE gsb0, 0x0 ;  /* 0x00008000000079c5 */ /* 0x000fe40000010000 */
[----:B------:R-:W-:-:S06]  /*154a0*/  WARPGROUP.ARRIVE ;  /* 0x00000000000079c5 */ /* 0x000fcc0000000000 */
[----:B------:R-:W-:Y:S01]  /*154b0*/  HGMMA.64x96x16.F32.BF16 R24, gdesc[UR4], R24, gsb0 ;  /* 0x01600000041879f0 */ /* 0x000fe20008001818 */
[----:B------:R2:W-:Y:S01]  /*154c0*/  STL [R1+0x70], R0 ;  /* 0x0000700001007387 */ /* 0x0005e20000100800 */
[----:B0-----:R-:W-:-:S03]  /*154d0*/  SHF.R.U32.HI R20, RZ, 0x7, R20 ;  /* 0x00000007ff147819 */ /* 0x001fc60000011614 */
[----:B------:R2:W-:Y:S04]  /*154e0*/  STL [R1+0x70], R0 ;  /* 0x0000700001007387 */ /* 0x0005e80000100800 */
[----:B------:R2:W-:Y:S04]  /*154f0*/  STL [R1+0x70], R0 ;  /* 0x0000700001007387 */ /* 0x0005e80000100800 */
[----:B------:R2:W-:Y:S04]  /*15500*/  STL [R1+0x70], R0 ;  /* 0x0000700001007387 */ /* 0x0005e80000100800 */
[----:B------:R2:W-:Y:S01]  /*15510*/  STL [R1+0x70], R0 ;  /* 0x0000700001007387 */ /* 0x0005e20000100800 */
[----:B------:R-:W-:-:S03]  /*15520*/  IADD3 R5, -R20, 0xb, RZ ;  /* 0x0000000b14057810 */ /* 0x000fc60007ffe1ff */
        /* <DEDUP_REMOVED lines=11> */
[----:B------:R2:W5:Y:S01]  /*155e0*/  LD.E R6, desc[UR36][R2.64] ;  /* 0x0000002402067980 */ /* 0x000562000c101900 */
[----:B------:R-:W-:Y:S01]  /*155f0*/  BSSY B0, `(.L_x_3523) ;  /* 0x0000005000007945 */ /* 0x000fe20003800000 */
[----:B---3--:R-:W-:-:S04]  /*15600*/  LOP3.LUT R4, R4, 0x1, RZ, 0xfc, !PT ;  /* 0x0000000104047812 */ /* 0x008fc800078efcff */
[----:B------:R-:W-:-:S13]  /*15610*/  ISETP.NE.AND P0, PT, R4, 0x3, PT ;  /* 0x000000030400780c */ /* 0x000fda0003f05270 */
[----:B--2---:R-:W-:Y:S05]  /*15620*/  @!P0 BRA `(.L_x_3524) ;  /* 0x0000000000048947 */ /* 0x004fea0003800000 */
[----:B------:R-:W-:Y:S01]  /*15630*/  BPT.TRAP 0x1 ;  /* 0x000000040000795c */ /* 0x000fe20000300000 */
.L_x_3524:
[----:B------:R-:W-:Y:S05]  /*15640*/  BSYNC B0 ;  /* 0x0000000000007941 */ /* 0x000fea0003800000 */
.L_x_3523:
[----:B------:R-:W2:Y:S02]  /*15650*/  LDL.64 R4, [R1+0x20] ;  /* 0x0000200001047983 */ /* 0x000ea40000100a00 */
[----:B--2---:R-:W-:-:S05]  /*15660*/  MOV R5, R4 ;  /* 0x0000000400057202 */ /* 0x004fca0000000f00 */
[----:B-----5:R-:W-:-:S05]  /*15670*/  IMAD R6, R6, 0x8, R5 ;  /* 0x0000000806067824 */ /* 0x020fca00078e0205 */
[----:B------:R-:W-:-:S04]  /*15680*/  PRMT R6, R7, 0x654, R6 ;  /* 0x0000065407067816 */ /* 0x000fc80000000006 */
[----:B------:R0:W-:Y:S01]  /*15690*/  SYNCS.ARRIVE.TRANS64.RED.A1T0 RZ, [R6+URZ], RZ ;  /* 0x000000ff06ff79a7 */ /* 0x0001e2000810043f */
[----:B------:R-:W2:Y:S04]  /*156a0*/  LD.E.64 R4, desc[UR36][R16.64+0x150] ;  /* 0x0001502410047980 */ /* 0x000ea8000c101b00 */
[----:B------:R-:W3:Y:S04]  /*156b0*/  LDL R73, [R1+0x11c] ;  /* 0x00011c0001497983 */ /* 0x000ee80000100800 */
[----:B------:R-:W4:Y:S04]  /*156c0*/  LDL R72, [R1+0x50] ;  /* 0x0000500001487983 */ /* 0x000f280000100800 */
[----:B------:R-:W3:Y:S04]  /*156d0*/  LDL.64 R8, [R1+0x140] ;  /* 0x0001400001087983 */ /* 0x000ee80000100a00 */
[----:B------:R-:W4:Y:S04]  /*156e0*/  LDL R21, [R1+0x148] ;  /* 0x0001480001157983 */ /* 0x000f280000100800 */
[----:B------:R-:W4:Y:S04]  /*156f0*/  LDL.128 R12, [R1+0x130] ;  /* 0x00013000010c7983 */ /* 0x000f280000100c00 */
[----:B--2---:R-:W2:Y:S04]  /*15700*/  LD.E R20, desc[UR36][R4.64] ;  /* 0x0000002404147980 */ /* 0x004ea8000c101900 */
[----:B0-----:R-:W2:Y:S01]  /*15710*/  LDL.128 R4, [R1+0x120] ;  /* 0x0001200001047983 */ /* 0x001ea20000100c00 */
[----:B---3--:R-:W-:-:S02]  /*15720*/  ISETP.NE.AND P0, PT, R8, 0x1, PT ;  /* 0x000000010800780c */ /* 0x008fc40003f05270 */
[----:B----4-:R-:W-:Y:S01]  /*15730*/  ISETP.GE.AND P1, PT, R13, 0x1, PT ;  /* 0x000000010d00780c */ /* 0x010fe20003f26270 */
[----:B------:R-:W-:Y:S01]  /*15740*/  BSSY B0, `(.L_x_3525) ;  /* 0x000009e000007945 */ /* 0x000fe20003800000 */
[-C--:B--2---:R-:W-:Y:S01]  /*15750*/  FMUL.FTZ R77, R36, R20.reuse ;  /* 0x00000014244d7220 */ /* 0x084fe20000410000 */
[-C--:B------:R-:W-:Y:S01]  /*15760*/  FMUL.FTZ R36, R50, R20.reuse ;  /* 0x0000001432247220 */ /* 0x080fe20000410000 */
[-C--:B------:R-:W-:Y:S01]  /*15770*/  FMUL.FTZ R50, R56, R20.reuse ;  /* 0x0000001438327220 */ /* 0x080fe20000410000 */
[-C--:B------:R-:W-:Y:S01]  /*15780*/  FMUL.FTZ R18, R26, R20.reuse ;  /* 0x000000141a127220 */ /* 0x080fe20000410000 */
[----:B------:R-:W-:Y:S01]  /*15790*/  SHF.R.S32.HI R56, RZ, 0x1f, R73 ;  /* 0x0000001fff387819 */ /* 0x000fe20000011449 */
[-C--:B------:R-:W-:Y:S01]  /*157a0*/  FMUL.FTZ R26, R30, R20.reuse ;  /* 0x000000141e1a7220 */ /* 0x080fe20000410000 */
[-C--:B------:R-:W-:Y:S01]  /*157b0*/  FMUL.FTZ R30, R38, R20.reuse ;  /* 0x00000014261e7220 */ /* 0x080fe20000410000 */
[-C--:B------:R-:W-:Y:S01]  /*157c0*/  FMUL.FTZ R38, R51, R20.reuse ;  /* 0x0000001433267220 */ /* 0x080fe20000410000 */
[----:B------:R-:W-:Y:S01]  /*157d0*/  LEA.HI R51, R56, R73, RZ, 0x7 ;  /* 0x0000004938337211 */ /* 0x000fe200078f38ff */
[-C--:B------:R-:W-:Y:S01]  /*157e0*/  FMUL.FTZ R76, R33, R20.reuse ;  /* 0x00000014214c7220 */ /* 0x080fe20000410000 */
[-C--:B------:R-:W-:Y:S01]  /*157f0*/  FMUL.FTZ R33, R43, R20.reuse ;  /* 0x000000142b217220 */ /* 0x080fe20000410000 */
[-C--:B------:R-:W-:Y:S01]  /*15800*/  FMUL.FTZ R43, R58, R20.reuse ;  /* 0x000000143a2b7220 */ /* 0x080fe20000410000 */
[----:B------:R-:W-:Y:S01]  /*15810*/  LOP3.LUT R58, R51, 0xffffff80, RZ, 0xc0, !PT ;  /* 0xffffff80333a7812 */ /* 0x000fe200078ec0ff */
[-C--:B------:R-:W-:Y:S01]  /*15820*/  FMUL.FTZ R74, R29, R20.reuse ;  /* 0x000000141d4a7220 */ /* 0x080fe20000410000 */
[-C--:B------:R-:W-:Y:S01]  /*15830*/  FMUL.FTZ R29, R35, R20.reuse ;  /* 0x00000014231d7220 */ /* 0x080fe20000410000 */
[----:B------:R-:W-:-:S02]  /*15840*/  FMUL.FTZ R35, R47, R20 ;  /* 0x000000142f237220 */ /* 0x000fc40000410000 */
[----:B------:R-:W-:Y:S02]  /*15850*/  IMAD.IADD R58, R73, 0x1, -R58 ;  /* 0x00000001493a7824 */ /* 0x000fe400078e0a3a */
[-C--:B------:R-:W-:Y:S01]  /*15860*/  FMUL.FTZ R47, R49, R20.reuse ;  /* 0x00000014312f7220 */ /* 0x080fe20000410000 */
[-C--:B------:R-:W-:Y:S01]  /*15870*/  FMUL.FTZ R11, R24, R20.reuse ;  /* 0x00000014180b7220 */ /* 0x080fe20000410000 */
[-C--:B------:R-:W-:Y:S01]  /*15880*/  FMUL.FTZ R49, R53, R20.reuse ;  /* 0x0000001435317220 */ /* 0x080fe20000410000 */
[-C--:B------:R-:W-:Y:S01]  /*15890*/  FMUL.FTZ R24, R25, R20.reuse ;  /* 0x0000001419187220 */ /* 0x080fe20000410000 */
[----:B------:R-:W-:Y:S01]  /*158a0*/  SHF.R.S32.HI R53, RZ, 0x1f, R58 ;  /* 0x0000001fff357819 */ /* 0x000fe2000001143a */
[-C--:B------:R-:W-:Y:S01]  /*158b0*/  FMUL.FTZ R25, R28, R20.reuse ;  /* 0x000000141c197220 */ /* 0x080fe20000410000 */
[-C--:B------:R-:W-:Y:S01]  /*158c0*/  FMUL.FTZ R79, R40, R20.reuse ;  /* 0x00000014284f7220 */ /* 0x080fe20000410000 */
[-C--:B------:R-:W-:Y:S01]  /*158d0*/  FMUL.FTZ R28, R34, R20.reuse ;  /* 0x00000014221c7220 */ /* 0x080fe20000410000 */
[-C--:B------:R-:W-:Y:S01]  /*158e0*/  FMUL.FTZ R40, R54, R20.reuse ;  /* 0x0000001436287220 */ /* 0x080fe20000410000 */
[-C--:B------:R-:W-:Y:S01]  /*158f0*/  FMUL.FTZ R34, R46, R20.reuse ;  /* 0x000000142e227220 */ /* 0x080fe20000410000 */
[-C--:B------:R-:W-:Y:S01]  /*15900*/  FMUL.FTZ R54, R60, R20.reuse ;  /* 0x000000143c367220 */ /* 0x080fe20000410000 */
[----:B------:R-:W-:Y:S01]  /*15910*/  FMUL.FTZ R46, R48, R20 ;  /* 0x00000014302e7220 */ /* 0x000fe20000410000 */
[----:B------:R-:W-:Y:S01]  /*15920*/  LEA.HI R60, R53, R58, RZ, 0x2 ;  /* 0x0000003a353c7211 */ /* 0x000fe200078f10ff */
[-C--:B------:R-:W-:Y:S01]  /*15930*/  FMUL.FTZ R48, R52, R20.reuse ;  /* 0x0000001434307220 */ /* 0x080fe20000410000 */
[-C--:B------:R-:W-:Y:S01]  /*15940*/  FMUL.FTZ R78, R37, R20.reuse ;  /* 0x00000014254e7220 */ /* 0x080fe20000410000 */
[-C--:B------:R-:W-:Y:S01]  /*15950*/  FMUL.FTZ R52, R57, R20.reuse ;  /* 0x0000001439347220 */ /* 0x080fe20000410000 */
[-C--:B------:R-:W-:Y:S01]  /*15960*/  FMUL.FTZ R19, R27, R20.reuse ;  /* 0x000000141b137220 */ /* 0x080fe20000410000 */
[-C--:B------:R-:W-:Y:S01]  /*15970*/  FMUL.FTZ R37, R59, R20.reuse ;  /* 0x000000143b257220 */ /* 0x080fe20000410000 */
[----:B------:R-:W-:Y:S01]  /*15980*/  LEA.HI R57, R56, R73, RZ, 0x2 ;  /* 0x0000004938397211 */ /* 0x000fe200078f10ff */
[-C--:B------:R-:W-:Y:S01]  /*15990*/  FMUL.FTZ R27, R31, R20.reuse ;  /* 0x000000141f1b7220 */ /* 0x080fe20000410000 */
[--C-:B------:R-:W-:Y:S01]  /*159a0*/  SHF.R.S32.HI R59, RZ, 0x2, R60.reuse ;  /* 0x00000002ff3b7819 */ /* 0x100fe2000001143c */
[-C--:B------:R-:W-:Y:S01]  /*159b0*/  FMUL.FTZ R31, R39, R20.reuse ;  /* 0x00000014271f7220 */ /* 0x080fe20000410000 */
[----:B------:R-:W-:Y:S01]  /*159c0*/  SHF.R.S32.HI R56, RZ, 0x1f, R60 ;  /* 0x0000001fff387819 */ /* 0x000fe2000001143c */
[----:B------:R-:W-:Y:S01]  /*159d0*/  FMUL.FTZ R39, R62, R20 ;  /* 0x000000143e277220 */ /* 0x000fe20000410000 */
[----:B------:R-:W-:-:S02]  /*159e0*/  LOP3.LUT R62, R57, 0xfffffffc, RZ, 0xc0, !PT ;  /* 0xfffffffc393e7812 */ /* 0x000fc400078ec0ff */
[----:B------:R-:W-:Y:S02]  /*159f0*/  LEA.HI R57, R56, R59, RZ, 0x3 ;  /* 0x0000003b38397211 */ /* 0x000fe400078f18ff */
[----:B------:R-:W-:Y:S02]  /*15a00*/  SHF.R.S32.HI R56, RZ, 0x7, R51 ;  /* 0x00000007ff387819 */ /* 0x000fe40000011433 */
[----:B------:R-:W-:Y:S01]  /*15a10*/  LEA.HI R53, R53, R58, RZ, 0x5 ;  /* 0x0000003a35357211 */ /* 0x000fe200078f28ff */
[----:B------:R-:W-:Y:S02]  /*15a20*/  IMAD.IADD R73, R73, 0x1, -R62 ;  /* 0x0000000149497824 */ /* 0x000fe400078e0a3e */
[-C--:B------:R-:W-:Y:S01]  /*15a30*/  FMUL.FTZ R75, R32, R20.reuse ;  /* 0x00000014204b7220 */ /* 0x080fe20000410000 */
[----:B------:R-:W-:Y:S01]  /*15a40*/  LOP3.LUT R62, R57, 0xfffffff8, RZ, 0xc0, !PT ;  /* 0xfffffff8393e7812 */ /* 0x000fe200078ec0ff */
[----:B------:R-:W-:Y:S01]  /*15a50*/  FMUL.FTZ R32, R42, R20 ;  /* 0x000000142a207220 */ /* 0x000fe20000410000 */
[----:B------:R-:W-:-:S02]  /*15a60*/  LEA.HI R51, R51, R56, RZ, 0x1 ;  /* 0x0000003833337211 */ /* 0x000fc400078f08ff */
[----:B------:R-:W-:Y:S01]  /*15a70*/  SHF.R.S32.HI R53, RZ, 0x5, R53 ;  /* 0x00000005ff357819 */ /* 0x000fe20000011435 */
[-C--:B------:R-:W-:Y:S01]  /*15a80*/  FMUL.FTZ R42, R55, R20.reuse ;  /* 0x00000014372a7220 */ /* 0x080fe20000410000 */
[-C--:B------:R-:W-:Y:S01]  /*15a90*/  FMUL.FTZ R55, R61, R20.reuse ;  /* 0x000000143d377220 */ /* 0x080fe20000410000 */
[----:B------:R-:W-:Y:S01]  /*15aa0*/  LOP3.LUT R51, R51, 0x3fffffe, RZ, 0xc0, !PT ;  /* 0x03fffffe33337812 */ /* 0x000fe200078ec0ff */
[----:B------:R-:W-:Y:S01]  /*15ab0*/  IMAD.IADD R62, R59, 0x1, -R62 ;  /* 0x000000013b3e7824 */ /* 0x000fe200078e0a3e */
[----:B------:R-:W-:Y:S01]  /*15ac0*/  LEA.HI R61, R73, R73, RZ, 0x1 ;  /* 0x00000049493d7211 */ /* 0x000fe200078f08ff */
[----:B------:R-:W-:Y:S02]  /*15ad0*/  IMAD R53, R72, 0x8, R53 ;  /* 0x0000000848357824 */ /* 0x000fe400078e0235 */
[----:B------:R-:W-:Y:S01]  /*15ae0*/  FMUL.FTZ R57, R64, R20 ;  /* 0x0000001440397220 */ /* 0x000fe20000410000 */
[----:B------:R-:W-:Y:S01]  /*15af0*/  IMAD.IADD R56, R56, 0x1, -R51 ;  /* 0x0000000138387824 */ /* 0x000fe200078e0a33 */
[----:B------:R-:W-:Y:S01]  /*15b00*/  LOP3.LUT R64, R61, 0x1ffffffe, RZ, 0xc0, !PT ;  /* 0x1ffffffe3d407812 */ /* 0x000fe200078ec0ff */
[----:B------:R-:W-:-:S04]  /*15b10*/  IMAD.U32 R53, R53, 0x10, R62 ;  /* 0x0000001035357824 */ /* 0x000fc800078e003e */
[----:B------:R-:W-:Y:S02]  /*15b20*/  IMAD.IADD R64, R73, 0x1, -R64 ;  /* 0x0000000149407824 */ /* 0x000fe400078e0a40 */
[----:B------:R-:W-:-:S04]  /*15b30*/  IMAD R53, R56, 0x40, R53 ;  /* 0x0000004038357824 */ /* 0x000fc800078e0235 */
[----:B------:R-:W-:-:S04]  /*15b40*/  IMAD R8, R64, 0x8, R53 ;  /* 0x0000000840087824 */ /* 0x000fc800078e0235 */
[----:B------:R-:W-:Y:S01]  /*15b50*/  @P0 IMAD.HI.U32 R56, R8, R9, RZ ;  /* 0x0000000908380227 */ /* 0x000fe200078e00ff */
[----:B------:R-:W-:-:S04]  /*15b60*/  LOP3.LUT R9, R60, 0x7ffffffc, RZ, 0xc0, !PT ;  /* 0x7ffffffc3c097812 */ /* 0x000fc800078ec0ff */
[----:B------:R-:W-:Y:S01]  /*15b70*/  @P0 SHF.R.U32.HI R8, RZ, R21, R56 ;  /* 0x00000015ff080219 */ /* 0x000fe20000011638 */
[----:B------:R-:W-:Y:S02]  /*15b80*/  IMAD.MOV.U32 R21, RZ, RZ, -0x60 ;  /* 0xffffffa0ff157424 */ /* 0x000fe400078e00ff */
[----:B------:R-:W-:Y:S02]  /*15b90*/  IMAD.IADD R58, R58, 0x1, -R9 ;  /* 0x000000013a3a7824 */ /* 0x000fe400078e0a09 */
[----:B------:R-:W0:Y:S01]  /*15ba0*/  SHFL.IDX PT, R56, R8, RZ, 0x1c1f ;  /* 0x001c1fff08387589 */ /* 0x000e2200000e0000 */
[----:B------:R-:W-:Y:S02]  /*15bb0*/  IMAD R21, R10, R21, 0x1 ;  /* 0x000000010a157424 */ /* 0x000fe400078e0215 */
[-C--:B------:R-:W-:Y:S01]  /*15bc0*/  FMUL.FTZ R80, R41, R20.reuse ;  /* 0x0000001429507220 */ /* 0x080fe20000410000 */
[-C--:B------:R-:W-:Y:S01]  /*15bd0*/  FMUL.FTZ R44, R44, R20.reuse ;  /* 0x000000142c2c7220 */ /* 0x080fe20000410000 */
[----:B------:R-:W-:Y:S01]  /*15be0*/  FMUL.FTZ R45, R45, R20 ;  /* 0x000000142d2d7220 */ /* 0x000fe20000410000 */
[----:B------:R-:W-:-:S02]  /*15bf0*/  IMAD R58, R58, -0x2, R21 ;  /* 0xfffffffe3a3a7824 */ /* 0x000fc400078e0215 */
        /* <DEDUP_REMOVED lines=8> */
[----:B------:R-:W2:Y:S01]  /*15c80*/  MUFU.TANH R11, R11 ;  /* 0x0000000b000b7308 */ /* 0x000ea20000002400 */
[----:B------:R-:W-:Y:S02]  /*15c90*/  IADD3 R20, -R4, R58, R5 ;  /* 0x0000003a04147210 */ /* 0x000fe40007ffe105 */
[----:B------:R-:W-:-:S05]  /*15ca0*/  LOP3.LUT R61, RZ, R6, RZ, 0x33, !PT ;  /* 0x00000006ff3d7212 */ /* 0x000fca00078e33ff */
[----:B------:R-:W3:Y:S08]  /*15cb0*/  MUFU.TANH R24, R24 ;  /* 0x0000001800187308 */ /* 0x000ef00000002400 */
[----:B------:R-:W4:Y:S08]  /*15cc0*/  MUFU.TANH R18, R18 ;  /* 0x0000001200127308 */ /* 0x000f300000002400 */
        /* <DEDUP_REMOVED lines=41> */
[----:B------:R0:W0:Y:S08]  /*15f60*/  MUFU.TANH R63, R68 ;  /* 0x00000044003f7308 */ /* 0x0000300000002400 */
[----:B------:R-:W0:Y:S08]  /*15f70*/  MUFU.TANH R69, R69 ;  /* 0x0000004500457308 */ /* 0x000e300000002400 */
[----:B------:R-:W0:Y:S08]  /*15f80*/  MUFU.TANH R9, R9 ;  /* 0x0000000900097308 */ /* 0x000e300000002400 */
[----:B------:R-:W1:Y:S01]  /*15f90*/  MUFU.TANH R21, R21 ;  /* 0x0000001500157308 */ /* 0x000e620000002400 */
[----:B------:R-:W-:-:S02]  /*15fa0*/  IMAD.IADD R65, R20, 0x1, R7 ;  /* 0x0000000114417824 */ /* 0x000fc400078e0207 */
[----:B------:R-:W-:Y:S02]  /*15fb0*/  IMAD.IADD R67, R20, 0x1, R61 ;  /* 0x0000000114437824 */ /* 0x000fe400078e023d */
[----:B------:R-:W-:Y:S02]  /*15fc0*/  IMAD R71, R10, -0x60, R12 ;  /* 0xffffffa00a477824 */ /* 0x000fe400078e020c */
[----:B------:R-:W-:Y:S02]  /*15fd0*/  VIADD R73, R58, 0xffffffff ;  /* 0xffffffff3a497836 */ /* 0x000fe40000000000 */
[--C-:B0-----:R-:W-:Y:S02]  /*15fe0*/  IMAD.IADD R6, R65, 0x1, R56.reuse ;  /* 0x0000000141067824 */ /* 0x101fe400078e0238 */
        /* <DEDUP_REMOVED lines=12> */
.L_x_3528:
[----:B------:R-:W-:-:S13]  /*160b0*/  ISETP.NE.AND P0, PT, R13, 0x1, PT ;  /* 0x000000010d00780c */ /* 0x000fda0003f05270 */
[----:B------:R-:W-:-:S05]  /*160c0*/  @P0 IMAD.HI.U32 R20, R12, R14, RZ ;  /* 0x0000000e0c140227 */ /* 0x000fca00078e00ff */
[----:B------:R-:W-:-:S07]  /*160d0*/  @P0 SHF.R.U32.HI R12, RZ, R15, R20 ;  /* 0x0000000fff0c0219 */ /* 0x000fce0000011614 */
.L_x_3529:
[----:B------:R-:W-:Y:S05]  /*160e0*/  BSYNC B1 ;  /* 0x0000000000017941 */ /* 0x000fea0003800000 */
.L_x_3527:
[----:B------:R-:W-:-:S05]  /*160f0*/  IMAD R12, R12, R13, R73 ;  /* 0x0000000d0c0c7224 */ /* 0x000fca00078e0249 */
[----:B------:R-:W-:Y:S02]  /*16100*/  VIMNMX R7, R7, R12, !PT ;  /* 0x0000000c07077248 */ /* 0x000fe40007fe0100 */
[----:B------:R-:W-:-:S07]  /*16110*/  VIADDMNMX R6, R12, R13, R6, PT ;  /* 0x0000000d0c067246 */ /* 0x000fce0003800106 */
.L_x_3526:
[----:B------:R-:W-:Y:S05]  /*16120*/  BSYNC B0 ;  /* 0x0000000000007941 */ /* 0x000fea0003800000 */
.L_x_3525:
[C---:B------:R-:W-:Y:S01]  /*16130*/  ISETP.GE.AND P0, PT, R71.reuse, 0x9, PT ;  /* 0x000000094700780c */ /* 0x040fe20003f06270 */
[----:B------:R-:W0:Y:S01]  /*16140*/  SHFL.IDX PT, R8, R8, 0x1, 0x1c1f ;  /* 0x003c1f0008087f89 */ /* 0x000e2200000e0000 */
[----:B------:R-:W-:Y:S01]  /*16150*/  ISETP.GE.AND P1, PT, R71, 0x2, PT ;  /* 0x000000024700780c */ /* 0x000fe20003f26270 */
[----:B------:R-:W-:Y:S01]  /*16160*/  BSSY B0, `(.L_x_3530) ;  /* 0x0000086000007945 */ /* 0x000fe20003800000 */
[----:B------:R-:W-:Y:S02]  /*16170*/  P2R R81, PR, RZ, 0x1 ;  /* 0x00000001ff517803 */ /* 0x000fe40000000000 */
[----:B------:R-:W-:Y:S02]  /*16180*/  ISETP.GT.AND P0, PT, R7, 0x8, !P0 ;  /* 0x000000080700780c */ /* 0x000fe40004704270 */
[----:B------:R-:W-:Y:S02]  /*16190*/  P2R R61, PR, RZ, 0x2 ;  /* 0x00000002ff3d7803 */ /* 0x000fe40000000000 */
[----:B------:R-:W-:-:S02]  /*161a0*/  ISETP.LT.OR P0, PT, R6, 0x9, P0 ;  /* 0x000000090600780c */ /* 0x000fc40000701670 */
[----:B------:R-:W-:Y:S02]  /*161b0*/  ISETP.GT.AND P1, PT, R7, 0x1, !P1 ;  /* 0x000000010700780c */ /* 0x000fe40004f24270 */
[----:B------:R-:W-:Y:S02]  /*161c0*/  ISETP.GE.AND P2, PT, R71, 0x11, PT ;  /* 0x000000114700780c */ /* 0x000fe40003f46270 */
[----:B------:R-:W-:Y:S02]  /*161d0*/  FSEL R154, R25, -INF , !P0 ;  /* 0xff800000199a7808 */ /* 0x000fe40004000000 */
[----:B------:R-:W-:Y:S02]  /*161e0*/  ISETP.LT.OR P1, PT, R6, 0x2, P1 ;  /* 0x000000020600780c */ /* 0x000fe40000f21670 */
[----:B------:R-:W-:Y:S02]  /*161f0*/  ISETP.GT.AND P0, PT, R7, 0x10, !P2 ;  /* 0x000000100700780c */ /* 0x000fe40005704270 */
[----:B------:R-:W-:-:S02]  /*16200*/  ISETP.GE.AND P3, PT, R71, 0xa, PT ;  /* 0x0000000a4700780c */ /* 0x000fc40003f66270 */
[----:B------:R-:W-:Y:S01]  /*16210*/  FSEL R82, R24, -INF , !P1 ;  /* 0xff80000018527808 */ /* 0x000fe20004800000 */
[----:B0-----:R-:W-:Y:S01]  /*16220*/  IMAD.IADD R12, R65, 0x1, R8 ;  /* 0x00000001410c7824 */ /* 0x001fe200078e0208 */
[----:B------:R-:W-:Y:S02]  /*16230*/  P2R R85, PR, RZ, 0x4 ;  /* 0x00000004ff557803 */ /* 0x000fe40000000000 */
[----:B------:R-:W-:Y:S02]  /*16240*/  ISETP.LT.OR P0, PT, R6, 0x11, P0 ;  /* 0x000000110600780c */ /* 0x000fe40000701670 */
[----:B------:R-:W-:Y:S02]  /*16250*/  ISETP.GT.AND P1, PT, R7, 0x9, !P3 ;  /* 0x000000090700780c */ /* 0x000fe40005f24270 */
        /* <DEDUP_REMOVED lines=66> */
[----:B------:R-:W-:Y:S02]  /*16680*/  P2R R25, PR, RZ, 0x4 ;  /* 0x00000004ff197803 */ /* 0x000fe40000000000 */
[----:B------:R-:W-:-:S02]  /*16690*/  FSEL R52, R52, -INF , !P0 ;  /* 0xff80000034347808 */ /* 0x000fc40004000000 */
        /* <DEDUP_REMOVED lines=22> */
[----:B------:R-:W-:-:S04]  /*16800*/  ISETP.GT.AND P6, PT, R7, RZ, !P5 ;  /* 0x000000ff0700720c */ /* 0x000fc80006fc4270 */
[----:B------:R-:W-:-:S04]  /*16810*/  ISETP.LT.OR P6, PT, R6, 0x1, P6 ;  /* 0x000000010600780c */ /* 0x000fc800037c1670 */
[----:B------:R-:W-:Y:S01]  /*16820*/  FSEL R152, R11, -INF , !P6 ;  /* 0xff8000000b987808 */ /* 0x000fe20007000000 */
[----:B------:R-:W-:Y:S01]  /*16830*/  IMAD.IADD R11, R67, 0x1, R8 ;  /* 0x00000001430b7824 */ /* 0x000fe200078e0208 */
        /* <DEDUP_REMOVED lines=17> */
.L_x_3533:
[----:B------:R-:W-:-:S13]  /*16950*/  ISETP.NE.AND P6, PT, R13, 0x1, PT ;  /* 0x000000010d00780c */ /* 0x000fda0003fc5270 */
[----:B------:R-:W-:-:S05]  /*16960*/  @P6 IMAD.HI.U32 R14, R4, R14, RZ ;  /* 0x0000000e040e6227 */ /* 0x000fca00078e00ff */
[----:B------:R-:W-:-:S07]  /*16970*/  @P6 SHF.R.U32.HI R4, RZ, R15, R14 ;  /* 0x0000000fff046219 */ /* 0x000fce000001160e */
.L_x_3534:
[----:B------:R-:W-:Y:S05]  /*16980*/  BSYNC B1 ;  /* 0x0000000000017941 */ /* 0x000fea0003800000 */
.L_x_3532:
[----:B------:R-:W-:-:S05]  /*16990*/  IMAD R4, R4, R13, R73 ;  /* 0x0000000d04047224 */ /* 0x000fca00078e0249 */
[----:B------:R-:W-:Y:S02]  /*169a0*/  VIADDMNMX R12, R4, R13, R12, PT ;  /* 0x0000000d040c7246 */ /* 0x000fe4000380010c */
[----:B------:R-:W-:-:S07]  /*169b0*/  VIMNMX R11, R11, R4, !PT ;  /* 0x000000040b0b7248 */ /* 0x000fce0007fe0100 */
.L_x_3531:
[----:B------:R-:W-:Y:S05]  /*169c0*/  BSYNC B0 ;  /* 0x0000000000007941 */ /* 0x000fea0003800000 */
.L_x_3530:
[----:B------:R-:W2:Y:S01]  /*169d0*/  LDL.64 R6, [R1+0x210] ;  /* 0x0002100001067983 */ /* 0x000ea20000100a00 */
[----:B------:R-:W-:Y:S02]  /*169e0*/  ISETP.GT.AND P5, PT, R11, RZ, !P5 ;  /* 0x000000ff0b00720c */ /* 0x000fe40006fa4270 */
        /* <DEDUP_REMOVED lines=31> */
[----:B------:R-:W-:Y:S02]  /*16be0*/  ISETP.NE.AND P5, PT, R86, RZ, PT ;  /* 0x000000ff5600720c */ /* 0x000fe40003fa5270 */
[C---:B------:R-:W-:Y:S01]  /*16bf0*/  ISETP.GT.AND P0, PT, R11.reuse, 0x48, !P0 ;  /* 0x000000480b00780c */ /* 0x040fe20004704270 */
[----:B------:R-:W3:Y:S01]  /*16c00*/  LDL R86, [R1+0x230] ;  /* 0x0002300001567983 */ /* 0x000ee20000100800 */
        /* <DEDUP_REMOVED lines=35> */
[----:B------:R-:W-:Y:S02]  /*16e40*/  ISETP.NE.AND P5, PT, R93, RZ, PT ;  /* 0x000000ff5d00720c */ /* 0x000fe40003fa5270 */
[----:B--2---:R-:W-:-:S04]  /*16e50*/  FMNMX.FTZ R4, R152, R6, !PT ;  /* 0x0000000698047209 */ /* 0x004fc80007810000 */
        /* <DEDUP_REMOVED lines=11> */
[----:B------:R-:W-:Y:S02]  /*16f10*/  FMNMX.FTZ R5, R46, R5, !PT ;  /* 0x000000052e057209 */ /* 0x000fe40007810000 */
[----:B------:R-:W-:Y:S02]  /*16f20*/  FMNMX.FTZ R4, R84, R7, !PT ;  /* 0x0000000754047209 */ /* 0x000fe40007810000 */
        /* <DEDUP_REMOVED lines=20> */
[----:B------:R-:W-:-:S03]  /*17070*/  FMNMX.FTZ R5, R45, R4, !PT ;  /* 0x000000042d057209 */ /* 0x000fc60007810000 */
[----:B------:R-:W0:Y:S01]  /*17080*/  SHFL.BFLY PT, R13, R8, 0x2, 0x1f ;  /* 0x0c401f00080d7f89 */ /* 0x000e2200000e0000 */
[----:B------:R-:W-:-:S04]  /*17090*/  FMNMX.FTZ R4, R18, R5, !PT ;  /* 0x0000000512047209 */ /* 0x000fc80007810000 */
[----:B------:R-:W-:-:S04]  /*170a0*/  FMNMX.FTZ R5, R19, R4, !PT ;  /* 0x0000000413057209 */ /* 0x000fc80007810000 */
[----:B------:R-:W-:Y:S02]  /*170b0*/  FMNMX.FTZ R5, R38, R5, !PT ;  /* 0x0000000526057209 */ /* 0x000fe40007810000 */
[C---:B------:R-:W-:Y:S02]  /*170c0*/  ISETP.GT.AND P5, PT, R11.reuse, 0x41, !P5 ;  /* 0x000000410b00780c */ /* 0x040fe40006fa4270 */
[----:B------:R-:W-:Y:S02]  /*170d0*/  FMNMX.FTZ R5, R40, R5, !PT ;  /* 0x0000000528057209 */ /* 0x000fe40007810000 */
[----:B------:R-:W-:Y:S02]  /*170e0*/  ISETP.LT.OR P5, PT, R12, 0x42, P5 ;  /* 0x000000420c00780c */ /* 0x000fe40002fa1670 */
[----:B------:R-:W-:Y:S02]  /*170f0*/  FMNMX.FTZ R4, R42, R5, !PT ;  /* 0x000000052a047209 */ /* 0x000fe40007810000 */
[----:B------:R-:W-:-:S02]  /*17100*/  ISETP.GT.AND P1, PT, R11, 0x49, !P1 ;  /* 0x000000490b00780c */ /* 0x000fc40004f24270 */
[----:B------:R-:W-:Y:S02]  /*17110*/  ISETP.LT.OR P0, PT, R12, 0x49, P0 ;  /* 0x000000490c00780c */ /* 0x000fe40000701670 */
[----:B------:R-:W-:Y:S02]  /*17120*/  FSEL R59, R37, -INF , !P5 ;  /* 0xff800000253b7808 */ /* 0x000fe40006800000 */
[----:B------:R-:W-:Y:S02]  /*17130*/  FMNMX.FTZ R4, R43, R4, !PT ;  /* 0x000000042b047209 */ /* 0x000fe40007810000 */
[----:B------:R-:W-:Y:S02]  /*17140*/  ISETP.GT.AND P2, PT, R11, 0x50, !P2 ;  /* 0x000000500b00780c */ /* 0x000fe40005744270 */
[----:B0-----:R-:W-:Y:S02]  /*17150*/  FMNMX.FTZ R13, R8, R13, !PT ;  /* 0x0000000d080d7209 */ /* 0x001fe40007810000 */
[----:B------:R-:W-:-:S02]  /*17160*/  ISETP.LT.OR P1, PT, R12, 0x4a, P1 ;  /* 0x0000004a0c00780c */ /* 0x000fc40000f21670 */
[----:B------:R-:W-:Y:S02]  /*17170*/  FSEL R39, R39, -INF , !P0 ;  /* 0xff80000027277808 */ /* 0x000fe40004000000 */
[----:B------:R-:W-:Y:S01]  /*17180*/  FMNMX.FTZ R4, R59, R4, !PT ;  /* 0x000000043b047209 */ /* 0x000fe20007810000 */
[----:B------:R-:W0:Y:S01]  /*17190*/  SHFL.BFLY PT, R14, R13, 0x1, 0x1f ;  /* 0x0c201f000d0e7f89 */ /* 0x000e2200000e0000 */
[----:B------:R-:W-:Y:S02]  /*171a0*/  ISETP.GT.AND P3, PT, R11, 0x51, !P3 ;  /* 0x000000510b00780c */ /* 0x000fe40005f64270 */
[----:B------:R-:W-:Y:S02]  /*171b0*/  ISETP.LT.OR P2, PT, R12, 0x51, P2 ;  /* 0x000000510c00780c */ /* 0x000fe40001741670 */
[----:B------:R-:W-:Y:S02]  /*171c0*/  FSEL R41, R41, -INF , !P1 ;  /* 0xff80000029297808 */ /* 0x000fe40004800000 */
[----:B------:R-:W-:-:S02]  /*171d0*/  FMNMX.FTZ R4, R39, R4, !PT ;  /* 0x0000000427047209 */ /* 0x000fc40007810000 */
[----:B------:R-:W-:Y:S02]  /*171e0*/  ISETP.GT.AND P4, PT, R11, 0x58, !P4 ;  /* 0x000000580b00780c */ /* 0x000fe40006784270 */
[C---:B------:R-:W-:Y:S02]  /*171f0*/  ISETP.LT.OR P3, PT, R12.reuse, 0x52, P3 ;  /* 0x000000520c00780c */ /* 0x040fe40001f61670 */
[----:B------:R-:W-:Y:S02]  /*17200*/  FSEL R51, R51, -INF , !P2 ;  /* 0xff80000033337808 */ /* 0x000fe40005000000 */
[----:B------:R-:W-:Y:S02]  /*17210*/  FMNMX.FTZ R4, R41, R4, !PT ;  /* 0x0000000429047209 */ /* 0x000fe40007810000 */
[----:B------:R-:W-:Y:S02]  /*17220*/  ISETP.GT.AND P0, PT, R11, 0x59, !P6 ;  /* 0x000000590b00780c */ /* 0x000fe40007704270 */
[----:B------:R-:W-:-:S02]  /*17230*/  ISETP.LT.OR P4, PT, R12, 0x59, P4 ;  /* 0x000000590c00780c */ /* 0x000fc40002781670 */
[----:B------:R-:W-:Y:S02]  /*17240*/  FSEL R53, R53, -INF , !P3 ;  /* 0xff80000035357808 */ /* 0x000fe40005800000 */
[----:B------:R-:W-:Y:S02]  /*17250*/  FMNMX.FTZ R4, R51, R4, !PT ;  /* 0x0000000433047209 */ /* 0x000fe40007810000 */
[----:B------:R-:W-:Y:S02]  /*17260*/  ISETP.LT.OR P0, PT, R12, 0x5a, P0 ;  /* 0x0000005a0c00780c */ /* 0x000fe40000701670 */
[----:B------:R-:W-:Y:S02]  /*17270*/  FSEL R61, R9, -INF , !P4 ;  /* 0xff800000093d7808 */ /* 0x000fe40006000000 */
[----:B------:R-:W-:Y:S02]  /*17280*/  FMNMX.FTZ R4, R53, R4, !PT ;  /* 0x0000000435047209 */ /* 0x000fe40007810000 */
[----:B-1----:R-:W-:-:S02]  /*17290*/  FSEL R63, R21, -INF , !P0 ;  /* 0xff800000153f7808 */ /* 0x002fc40004000000 */
[----:B------:R-:W-:-:S04]  /*172a0*/  FMNMX.FTZ R4, R61, R4, !PT ;  /* 0x000000043d047209 */ /* 0x000fc80007810000 */
[----:B------:R-:W-:Y:S02]  /*172b0*/  FMNMX.FTZ R9, R63, R4, !PT ;  /* 0x000000043f097209 */ /* 0x000fe40007810000 */
[----:B0-----:R-:W-:Y:S01]  /*172c0*/  FMNMX.FTZ R12, R13, R14, !PT ;  /* 0x0000000e0d0c7209 */ /* 0x001fe20007810000 */
[----:B------:R-:W2:Y:S04]  /*172d0*/  LDL.64 R4, [R1+0x220] ;  /* 0x0002200001047983 */ /* 0x000ea80000100a00 */
[----:B------:R-:W-:Y:S04]  /*172e0*/  STL.64 [R1+0x210], R8 ;  /* 0x0002100801007387 */ /* 0x000fe80000100a00 */
[----:B------:R-:W4:Y:S04]  /*172f0*/  LDL R13, [R1+0x214] ;  /* 0x00021400010d7983 */ /* 0x000f280000100800 */
[----:B------:R-:W-:Y:S04]  /*17300*/  STL [R1+0x210], R12 ;  /* 0x0002100c01007387 */ /* 0x000fe80000100800 */
[----:B------:R-:W3:Y:S04]  /*17310*/  LDL R14, [R1+0x210] ;  /* 0x00021000010e7983 */ /* 0x000ee80000100800 */
[----:B----4-:R-:W0:Y:S02]  /*17320*/  SHFL.BFLY PT, R8, R13, 0x2, 0x1f ;  /* 0x0c401f000d087f89 */ /* 0x010e2400000e0000 */
[----:B0-----:R-:W-:-:S05]  /*17330*/  FMNMX.FTZ R8, R8, R13, !PT ;  /* 0x0000000d08087209 */ /* 0x001fca0007810000 */
[----:B------:R-:W0:Y:S01]  /*17340*/  SHFL.BFLY PT, R9, R8, 0x1, 0x1f ;  /* 0x0c201f0008097f89 */ /* 0x000e2200000e0000 */
[----:B---3--:R-:W-:Y:S01]  /*17350*/  FSETP.NEU.FTZ.AND P0, PT, R14, -INF , PT ;  /* 0xff8000000e00780b */ /* 0x008fe20003f1d000 */
[----:B------:R-:W-:-:S03]  /*17360*/  FMUL.FTZ R11, R86, R14 ;  /* 0x0000000e560b7220 */ /* 0x000fc60000410000 */
[----:B------:R-:W-:Y:S02]  /*17370*/  FSEL R13, R14, RZ, P0 ;  /* 0x000000ff0e0d7208 */ /* 0x000fe40000000000 */
[----:B------:R-:W-:-:S03]  /*17380*/  FSEL R11, R11, RZ, P0 ;  /* 0x000000ff0b0b7208 */ /* 0x000fc60000000000 */
[----:B------:R-:W-:Y:S01]  /*17390*/  FADD.FTZ R13, R6, -R13 ;  /* 0x8000000d060d7221 */ /* 0x000fe20000010000 */
[----:B0-----:R-:W-:-:S04]  /*173a0*/  FMNMX.FTZ R8, R8, R9, !PT ;  /* 0x0000000908087209 */ /* 0x001fc80007810000 */
[C---:B------:R-:W-:Y:S01]  /*173b0*/  FSETP.NEU.FTZ.AND P0, PT, R8.reuse, -INF , PT ;  /* 0xff8000000800780b */ /* 0x040fe20003f1d000 */
[----:B------:R-:W-:-:S03]  /*173c0*/  FMUL.FTZ R6, R8, R86 ;  /* 0x0000005608067220 */ /* 0x000fc60000410000 */
[----:B------:R-:W-:Y:S02]  /*173d0*/  FSEL R12, R8, RZ, P0 ;  /* 0x000000ff080c7208 */ /* 0x000fe40000000000 */
[----:B------:R-:W-:Y:S01]  /*173e0*/  FSEL R6, R6, RZ, P0 ;  /* 0x000000ff06067208 */ /* 0x000fe20000000000 */
[-CC-:B------:R-:W-:Y:S01]  /*173f0*/  FFMA.FTZ R152, R152, R86.reuse, -R11.reuse ;  /* 0x0000005698987223 */ /* 0x180fe2000001080b */
[-C--:B------:R-:W-:Y:S01]  /*17400*/  FMUL.FTZ R13, R13, R86.reuse ;  /* 0x000000560d0d7220 */ /* 0x080fe20000410000 */
[----:B------:R-:W-:Y:S02]  /*17410*/  FADD.FTZ R7, R7, -R12 ;  /* 0x8000000c07077221 */ /* 0x000fe40000010000 */
[-CC-:B------:R-:W-:Y:S01]  /*17420*/  FFMA.FTZ R32, R84, R86.reuse, -R6.reuse ;  /* 0x0000005654207223 */ /* 0x180fe20000010806 */
[-CC-:B------:R-:W-:Y:S01]  /*17430*/  FFMA.FTZ R15, R82, R86.reuse, -R11.reuse ;  /* 0x00000056520f7223 */ /* 0x180fe2000001080b */
[----:B------:R-:W-:Y:S01]  /*17440*/  FMUL.FTZ R7, R86, R7 ;  /* 0x0000000756077220 */ /* 0x000fe20000410000 */
[-CC-:B------:R-:W-:Y:S01]  /*17450*/  FFMA.FTZ R153, R57, R86.reuse, -R6.reuse ;  /* 0x0000005639997223 */ /* 0x180fe20000010806 */
[----:B------:R-:W-:Y:S01]  /*17460*/  MUFU.EX2 R152, R152 ;  /* 0x0000009800987308 */ /* 0x000fe20000000800 */
[-C--:B------:R-:W-:Y:S01]  /*17470*/  FFMA.FTZ R154, R154, R86.reuse, -R11 ;  /* 0x000000569a9a7223 */ /* 0x080fe2000001080b */
[----:B------:R-:W-:-:S06]  /*17480*/  FFMA.FTZ R31, R26, R86, -R6 ;  /* 0x000000561a1f7223 */ /* 0x000fcc0000010806 */
[----:B------:R-:W2:Y:S01]  /*17490*/  MUFU.EX2 R13, R13 ;  /* 0x0000000d000d7308 */ /* 0x000ea20000000800 */
[-C--:B------:R-:W-:Y:S01]  /*174a0*/  FFMA.FTZ R37, R74, R86.reuse, -R11 ;  /* 0x000000564a257223 */ /* 0x080fe2000001080b */
[----:B------:R-:W-:-:S06]  /*174b0*/  FFMA.FTZ R155, R55, R86, -R6 ;  /* 0x00000056379b7223 */ /* 0x000fcc0000010806 */
[----:B------:R-:W-:Y:S08]  /*174c0*/  MUFU.EX2 R32, R32 ;  /* 0x0000002000207308 */ /* 0x000ff00000000800 */
[----:B------:R-:W0:Y:S01]  /*174d0*/  MUFU.EX2 R12, R7 ;  /* 0x00000007000c7308 */ /* 0x000e220000000800 */
[----:B------:R-:W-:-:S07]  /*174e0*/  FFMA.FTZ R36, R24, R86, -R11 ;  /* 0x0000005618247223 */ /* 0x000fce000001080b */
[----:B------:R-:W1:Y:S01]  /*174f0*/  MUFU.EX2 R15, R15 ;  /* 0x0000000f000f7308 */ /* 0x000e620000000800 */
[----:B------:R-:W-:-:S07]  /*17500*/  FFMA.FTZ R30, R28, R86, -R6 ;  /* 0x000000561c1e7223 */ /* 0x000fce0000010806 */
[----:B------:R-:W3:Y:S01]  /*17510*/  MUFU.EX2 R153, R153 ;  /* 0x0000009900997308 */ /* 0x000ee20000000800 */
[----:B------:R-:W-:-:S07]  /*17520*/  FFMA.FTZ R156, R76, R86, -R11 ;  /* 0x000000564c9c7223 */ /* 0x000fce000001080b */
[----:B------:R-:W4:Y:S01]  /*17530*/  MUFU.EX2 R154, R154 ;  /* 0x0000009a009a7308 */ /* 0x000f220000000800 */
[----:B------:R-:W-:-:S07]  /*17540*/  FFMA.FTZ R157, R29, R86, -R6 ;  /* 0x000000561d9d7223 */ /* 0x000fce0000010806 */
[----:B------:R-:W4:Y:S01]  /*17550*/  MUFU.EX2 R31, R31 ;  /* 0x0000001f001f7308 */ /* 0x000f220000000800 */
[----:B------:R-:W-:Y:S01]  /*17560*/  FFMA.FTZ R14, R18, R86, -R6 ;  /* 0x00000056120e7223 */ /* 0x000fe20000010806 */
[----:B--2---:R-:W-:-:S06]  /*17570*/  FFMA.FTZ R4, R13, R4, R152 ;  /* 0x000000040d047223 */ /* 0x004fcc0000010098 */
[----:B------:R-:W2:Y:S01]  /*17580*/  MUFU.EX2 R37, R37 ;  /* 0x0000002500257308 */ /* 0x000ea20000000800 */
[----:B------:R-:W-:Y:S01]  /*17590*/  FFMA.FTZ R35, R56, R86, -R11 ;  /* 0x0000005638237223 */ /* 0x000fe2000001080b */
[----:B0-----:R-:W-:-:S06]  /*175a0*/  FFMA.FTZ R18, R5, R12, R32 ;  /* 0x0000000c05127223 */ /* 0x001fcc0000010020 */
[----:B------:R-:W0:Y:S01]  /*175b0*/  MUFU.EX2 R155, R155 ;  /* 0x0000009b009b7308 */ /* 0x000e220000000800 */
[----:B------:R-:W-:Y:S01]  /*175c0*/  FFMA.FTZ R29, R25, R86, -R6 ;  /* 0x00000056191d7223 */ /* 0x000fe20000010806 */
[----:B-1----:R-:W-:-:S06]  /*175d0*/  FADD.FTZ R5, R15, R4 ;  /* 0x000000040f057221 */ /* 0x002fcc0000010000 */
[----:B------:R-:W1:Y:S01]  /*175e0*/  MUFU.EX2 R36, R36 ;  /* 0x0000002400247308 */ /* 0x000e620000000800 */
[----:B------:R-:W-:Y:S01]  /*175f0*/  FFMA.FTZ R158, R78, R86, -R11 ;  /* 0x000000564e9e7223 */ /* 0x000fe2000001080b */
[----:B---3--:R-:W-:-:S06]  /*17600*/  FADD.FTZ R18, R153, R18 ;  /* 0x0000001299127221 */ /* 0x008fcc0000010000 */
[----:B------:R-:W3:Y:S01]  /*17610*/  MUFU.EX2 R30, R30 ;  /* 0x0000001e001e7308 */ /* 0x000ee20000000800 */
[----:B------:R-:W-:Y:S01]  /*17620*/  FFMA.FTZ R159, R49, R86, -R6 ;  /* 0x00000056319f7223 */ /* 0x000fe20000010806 */
[----:B----4-:R-:W-:-:S06]  /*17630*/  FADD.FTZ R4, R154, R5 ;  /* 0x000000059a047221 */ /* 0x010fcc0000010000 */
[----:B------:R-:W4:Y:S01]  /*17640*/  MUFU.EX2 R156, R156 ;  /* 0x0000009c009c7308 */ /* 0x000f220000000800 */
[----:B------:R-:W-:Y:S01]  /*17650*/  FFMA.FTZ R34, R58, R86, -R11 ;  /* 0x000000563a227223 */ /* 0x000fe2000001080b */
[----:B------:R-:W-:-:S06]  /*17660*/  FADD.FTZ R18, R31, R18 ;  /* 0x000000121f127221 */ /* 0x000fcc0000010000 */
[----:B------:R-:W4:Y:S01]  /*17670*/  MUFU.EX2 R157, R157 ;  /* 0x0000009d009d7308 */ /* 0x000f220000000800 */
[----:B------:R-:W-:Y:S01]  /*17680*/  FFMA.FTZ R28, R27, R86, -R6 ;  /* 0x000000561b1c7223 */ /* 0x000fe20000010806 */
[----:B--2---:R-:W-:-:S06]  /*17690*/  FADD.FTZ R5, R37, R4 ;  /* 0x0000000425057221 */ /* 0x004fcc0000010000 */
[----:B------:R-:W2:Y:S01]  /*176a0*/  MUFU.EX2 R35, R35 ;  /* 0x0000002300237308 */ /* 0x000ea20000000800 */
[----:B------:R-:W-:Y:S01]  /*176b0*/  FFMA.FTZ R160, R80, R86, -R11 ;  /* 0x0000005650a07223 */ /* 0x000fe2000001080b */
[----:B0-----:R-:W-:-:S06]  /*176c0*/  FADD.FTZ R7, R155, R18 ;  /* 0x000000129b077221 */ /* 0x001fcc0000010000 */
        /* <DEDUP_REMOVED lines=13> */
[----:B--2---:R-:W-:Y:S01]  /*177a0*/  FADD.FTZ R5, R35, R18 ;  /* 0x0000001223057221 */ /* 0x004fe20000010000 */
[----:B------:R-:W-:-:S06]  /*177b0*/  FFMA.FTZ R223, R46, R86, -R11 ;  /* 0x000000562edf7223 */ /* 0x000fcc000001080b */
[----:B------:R-:W2:Y:S01]  /*177c0*/  MUFU.EX2 R160, R160 ;  /* 0x000000a000a07308 */ /* 0x000ea20000000800 */
[----:B0-----:R-:W-:Y:S01]  /*177d0*/  FADD.FTZ R4, R29, R4 ;  /* 0x000000041d047221 */ /* 0x001fe20000010000 */
[----:B------:R-:W-:-:S06]  /*177e0*/  FFMA.FTZ R219, R19, R86, -R6 ;  /* 0x0000005613db7223 */ /* 0x000fcc0000010806 */
[----:B------:R-:W0:Y:S01]  /*177f0*/  MUFU.EX2 R161, R161 ;  /* 0x000000a100a17308 */ /* 0x000e220000000800 */
[----:B-1----:R-:W-:Y:S01]  /*17800*/  FADD.FTZ R5, R158, R5 ;  /* 0x000000059e057221 */ /* 0x002fe20000010000 */
[----:B------:R-:W-:-:S06]  /*17810*/  FFMA.FTZ R224, R62, R86, -R11 ;  /* 0x000000563ee07223 */ /* 0x000fcc000001080b */
[----:B------:R-:W1:Y:S01]  /*17820*/  MUFU.EX2 R33, R33 ;  /* 0x0000002100217308 */ /* 0x000e620000000800 */
[----:B---3--:R-:W-:Y:S01]  /*17830*/  FADD.FTZ R7, R159, R4 ;  /* 0x000000049f077221 */ /* 0x008fe20000010000 */
[----:B------:R-:W-:-:S06]  /*17840*/  FFMA.FTZ R220, R38, R86, -R6 ;  /* 0x0000005626dc7223 */ /* 0x000fcc0000010806 */
[----:B------:R-:W3:Y:S01]  /*17850*/  MUFU.EX2 R163, R163 ;  /* 0x000000a300a37308 */ /* 0x000ee20000000800 */
[----:B----4-:R-:W-:Y:S01]  /*17860*/  FADD.FTZ R5, R34, R5 ;  /* 0x0000000522057221 */ /* 0x010fe20000010000 */
[----:B------:R-:W-:-:S06]  /*17870*/  FFMA.FTZ R221, R48, R86, -R11 ;  /* 0x0000005630dd7223 */ /* 0x000fcc000001080b */
[----:B------:R-:W4:Y:S01]  /*17880*/  MUFU.EX2 R162, R162 ;  /* 0x000000a200a27308 */ /* 0x000f220000000800 */
[----:B------:R-:W-:Y:S01]  /*17890*/  FADD.FTZ R4, R28, R7 ;  /* 0x000000071c047221 */ /* 0x000fe20000010000 */
[----:B------:R-:W-:-:S06]  /*178a0*/  FFMA.FTZ R175, R40, R86, -R6 ;  /* 0x0000005628af7223 */ /* 0x000fcc0000010806 */
        /* <DEDUP_REMOVED lines=52> */
[----:B------:R-:W-:Y:S01]  /*17bf0*/  FADD.FTZ R4, R170, R5 ;  /* 0x00000005aa047221 */ /* 0x000fe20000010000 */
[----:B------:R-:W-:-:S06]  /*17c00*/  FFMA.FTZ R18, R63, R86, -R6 ;  /* 0x000000563f127223 */ /* 0x000fcc0000010806 */
[----:B------:R-:W4:Y:S01]  /*17c10*/  MUFU.EX2 R19, R19 ;  /* 0x0000001300137308 */ /* 0x000f220000000800 */
[----:B--2---:R-:W-:Y:S01]  /*17c20*/  FADD.FTZ R6, R172, R7 ;  /* 0x00000007ac067221 */ /* 0x004fe20000010000 */
[----:B0-----:R-:W-:-:S06]  /*17c30*/  FADD.FTZ R5, R167, R4 ;  /* 0x00000004a7057221 */ /* 0x001fcc0000010000 */
[----:B------:R-:W0:Y:S08]  /*17c40*/  MUFU.EX2 R166, R166 ;  /* 0x000000a600a67308 */ /* 0x000e300000000800 */
[----:B------:R-:W2:Y:S01]  /*17c50*/  MUFU.EX2 R20, R20 ;  /* 0x0000001400147308 */ /* 0x000ea20000000800 */
[----:B-1----:R-:W-:Y:S01]  /*17c60*/  FADD.FTZ R6, R171, R6 ;  /* 0x00000006ab067221 */ /* 0x002fe20000010000 */
[----:B---3--:R-:W-:-:S06]  /*17c70*/  FADD.FTZ R4, R168, R5 ;  /* 0x00000005a8047221 */ /* 0x008fcc0000010000 */
[----:B------:R-:W1:Y:S08]  /*17c80*/  MUFU.EX2 R164, R164 ;  /* 0x000000a400a47308 */ /* 0x000e700000000800 */
[----:B------:R-:W3:Y:S01]  /*17c90*/  MUFU.EX2 R11, R11 ;  /* 0x0000000b000b7308 */ /* 0x000ee20000000800 */
[----:B----4-:R-:W-:Y:S01]  /*17ca0*/  FADD.FTZ R5, R165, R6 ;  /* 0x00000006a5057221 */ /* 0x010fe20000010000 */
[----:B------:R-:W-:-:S06]  /*17cb0*/  FADD.FTZ R7, R19, R4 ;  /* 0x0000000413077221 */ /* 0x000fcc0000010000 */
[----:B------:R-:W4:Y:S08]  /*17cc0*/  MUFU.EX2 R21, R21 ;  /* 0x0000001500157308 */ /* 0x000f300000000800 */
[----:B------:R-:W4:Y:S01]  /*17cd0*/  MUFU.EX2 R18, R18 ;  /* 0x0000001200127308 */ /* 0x000f220000000800 */
[----:B0-----:R-:W-:Y:S01]  /*17ce0*/  FADD.FTZ R5, R166, R5 ;  /* 0x00000005a6057221 */ /* 0x001fe20000010000 */
[----:B--2---:R-:W-:-:S03]  /*17cf0*/  FADD.FTZ R4, R20, R7 ;  /* 0x0000000714047221 */ /* 0x004fc60000010000 */
[----:B-1----:R-:W-:Y:S01]  /*17d00*/  FADD.FTZ R6, R164, R5 ;  /* 0x00000005a4067221 */ /* 0x002fe20000010000 */
[----:B---3--:R-:W-:-:S03]  /*17d10*/  FADD.FTZ R5, R11, R4 ;  /* 0x000000040b057221 */ /* 0x008fc60000010000 */
[----:B----4-:R-:W-:Y:S01]  /*17d20*/  FADD.FTZ R4, R21, R6 ;  /* 0x0000000615047221 */ /* 0x010fe20000010000 */
[----:B------:R-:W-:Y:S01]  /*17d30*/  STL [R1+0x214], R8 ;  /* 0x0002140801007387 */ /* 0x000fe20000100800 */
[----:B------:R-:W-:-:S05]  /*17d40*/  FADD.FTZ R5, R18, R5 ;  /* 0x0000000512057221 */ /* 0x000fca0000010000 */
        /* <DEDUP_REMOVED lines=85> */
[----:B------:R0:W-:Y:S01]  /*182a0*/  ST.E desc[UR36][R16.64+0x250], R7 ;  /* 0x0002500710007985 */ /* 0x0001e2000c101924 */
[----:B-1----:R-:W-:-:S03]  /*182b0*/  FMUL.FTZ R9, R13, R114 ;  /* 0x000000720d097220 */ /* 0x002fc60000410000 */
[----:B------:R1:W-:Y:S04]  /*182c0*/  ST.E desc[UR36][R16.64+0x260], R25 ;  /* 0x0002601910007985 */ /* 0x0003e8000c101924 */
[----:B------:R2:W-:Y:S01]  /*182d0*/  ST.E desc[UR36][R16.64+0x264], R27 ;  /* 0x0002641b10007985 */ /* 0x0005e2000c101924 */
[----:B------:R-:W-:-:S03]  /*182e0*/  FMUL.FTZ R47, R13, R138 ;  /* 0x0000008a0d2f7220 */ /* 0x000fc60000410000 */
[----:B------:R3:W-:Y:S01]  /*182f0*/  ST.E desc[UR36][R16.64+0x270], R39 ;  /* 0x0002702710007985 */ /* 0x0007e2000c101924 */
[----:B0-----:R-:W-:-:S03]  /*18300*/  FMUL.FTZ R7, R13, R132 ;  /* 0x000000840d077220 */ /* 0x001fc60000410000 */
[----:B------:R0:W-:Y:S01]  /*18310*/  ST.E desc[UR36][R16.64+0x274], R41 ;  /* 0x0002742910007985 */ /* 0x0001e2000c101924 */
[----:B-1----:R-:W-:-:S03]  /*18320*/  FMUL.FTZ R25, R13, R142 ;  /* 0x0000008e0d197220 */ /* 0x002fc60000410000 */
[----:B------:R1:W-:Y:S01]  /*18330*/  ST.E desc[UR36][R16.64+0x280], R43 ;  /* 0x0002802b10007985 */ /* 0x0003e2000c101924 */
[----:B--2---:R-:W-:-:S03]  /*18340*/  FMUL.FTZ R27, R13, R144 ;  /* 0x000000900d1b7220 */ /* 0x004fc60000410000 */
[----:B------:R2:W-:Y:S01]  /*18350*/  ST.E desc[UR36][R16.64+0x294], R45 ;  /* 0x0002942d10007985 */ /* 0x0005e2000c101924 */
[C---:B---3--:R-:W-:Y:S01]  /*18360*/  FMUL.FTZ R39, R13.reuse, R146 ;  /* 0x000000920d277220 */ /* 0x048fe20000410000 */
[C---:B0-----:R-:W-:Y:S02]  /*18370*/  FMUL.FTZ R41, R13.reuse, R148 ;  /* 0x000000940d297220 */ /* 0x041fe40000410000 */
[----:B------:R0:W-:Y:S01]  /*18380*/  ST.E desc[UR36][R16.64+0x2f0], R9 ;  /* 0x0002f00910007985 */ /* 0x0001e2000c101924 */
[C---:B-1----:R-:W-:Y:S01]  /*18390*/  FMUL.FTZ R43, R13.reuse, R150 ;  /* 0x000000960d2b7220 */ /* 0x042fe20000410000 */
[C---:B--2---:R-:W-:Y:S02]  /*183a0*/  FMUL.FTZ R45, R13.reuse, R112 ;  /* 0x000000700d2d7220 */ /* 0x044fe40000410000 */
[----:B------:R1:W-:Y:S01]  /*183b0*/  ST.E desc[UR36][R16.64+0x284], R7 ;  /* 0x0002840710007985 */ /* 0x0003e2000c101924 */
[----:B0-----:R-:W-:-:S03]  /*183c0*/  FMUL.FTZ R9, R13, R92 ;  /* 0x0000005c0d097220 */ /* 0x001fc60000410000 */
[----:B------:R-:W-:Y:S01]  /*183d0*/  ST.E desc[UR36][R16.64+0x2a0], R47 ;  /* 0x0002a02f10007985 */ /* 0x000fe2000c101924 */
[----:B------:R-:W-:-:S03]  /*183e0*/  FMUL.FTZ R49, R13, R140 ;  /* 0x0000008c0d317220 */ /* 0x000fc60000410000 */
        /* <DEDUP_REMOVED lines=10> */
[C---:B---3--:R-:W-:Y:S02]  /*18490*/  FMUL.FTZ R41, R13.reuse, R106 ;  /* 0x0000006a0d297220 */ /* 0x048fe40000410000 */
[----:B------:R2:W-:Y:S01]  /*184a0*/  ST.E desc[UR36][R16.64+0x330], R9 ;  /* 0x0003300910007985 */ /* 0x0005e2000c101924 */
[C---:B0-----:R-:W-:Y:S01]  /*184b0*/  FMUL.FTZ R43, R13.reuse, R104 ;  /* 0x000000680d2b7220 */ /* 0x041fe20000410000 */
[C---:B------:R-:W-:Y:S01]  /*184c0*/  FMUL.FTZ R47, R13.reuse, R96 ;  /* 0x000000600d2f7220 */ /* 0x040fe20000410000 */
[C---:B-1----:R-:W-:Y:S01]  /*184d0*/  FMUL.FTZ R45, R13.reuse, R98 ;  /* 0x000000620d2d7220 */ /* 0x042fe20000410000 */
[----:B------:R0:W-:Y:S01]  /*184e0*/  ST.E desc[UR36][R16.64+0x2a4], R49 ;  /* 0x0002a43110007985 */ /* 0x0001e2000c101924 */
[----:B--2---:R-:W-:-:S03]  /*184f0*/  FMUL.FTZ R9, R13, R72 ;  /* 0x000000480d097220 */ /* 0x004fc60000410000 */
[----:B------:R1:W-:Y:S04]  /*18500*/  ST.E desc[UR36][R16.64+0x2e4], R7 ;  /* 0x0002e40710007985 */ /* 0x0003e8000c101924 */
[----:B------:R2:W-:Y:S01]  /*18510*/  ST.E desc[UR36][R16.64+0x300], R25 ;  /* 0x0003001910007985 */ /* 0x0005e2000c101924 */
[----:B0-----:R-:W-:-:S03]  /*18520*/  FMUL.FTZ R49, R13, R94 ;  /* 0x0000005e0d317220 */ /* 0x001fc60000410000 */
[----:B------:R0:W-:Y:S04]  /*18530*/  ST.E desc[UR36][R16.64+0x304], R27 ;  /* 0x0003041b10007985 */ /* 0x0001e8000c101924 */
[----:B------:R3:W-:Y:S01]  /*18540*/  ST.E desc[UR36][R16.64+0x310], R39 ;  /* 0x0003102710007985 */ /* 0x0007e2000c101924 */
[----:B-1----:R-:W-:-:S03]  /*18550*/  FMUL.FTZ R7, R13, R100 ;  /* 0x000000640d077220 */ /* 0x002fc60000410000 */
[----:B------:R1:W-:Y:S01]  /*18560*/  ST.E desc[UR36][R16.64+0x314], R41 ;  /* 0x0003142910007985 */ /* 0x0003e2000c101924 */
[----:B--2---:R-:W-:-:S03]  /*18570*/  FMUL.FTZ R25, R13, R90 ;  /* 0x0000005a0d197220 */ /* 0x004fc60000410000 */
[----:B------:R2:W-:Y:S01]  /*18580*/  ST.E desc[UR36][R16.64+0x320], R43 ;  /* 0x0003202b10007985 */ /* 0x0005e2000c101924 */
[----:B0-----:R-:W-:-:S03]  /*18590*/  FMUL.FTZ R27, R13, R82 ;  /* 0x000000520d1b7220 */ /* 0x001fc60000410000 */
[----:B------:R0:W-:Y:S01]  /*185a0*/  ST.E desc[UR36][R16.64+0x334], R45 ;  /* 0x0003342d10007985 */ /* 0x0001e2000c101924 */
[----:B---3--:R-:W-:-:S03]  /*185b0*/  FMUL.FTZ R39, R13, R88 ;  /* 0x000000580d277220 */ /* 0x008fc60000410000 */
[----:B------:R3:W-:Y:S01]  /*185c0*/  ST.E desc[UR36][R16.64+0x340], R47 ;  /* 0x0003402f10007985 */ /* 0x0007e2000c101924 */
[C---:B-1----:R-:W-:Y:S01]  /*185d0*/  FMUL.FTZ R41, R13.reuse, R86 ;  /* 0x000000560d297220 */ /* 0x042fe20000410000 */
[C---:B--2---:R-:W-:Y:S02]  /*185e0*/  FMUL.FTZ R43, R13.reuse, R84 ;  /* 0x000000540d2b7220 */ /* 0x044fe40000410000 */
[----:B------:R1:W-:Y:S01]  /*185f0*/  ST.E desc[UR36][R16.64+0x380], R9 ;  /* 0x0003800910007985 */ /* 0x0003e2000c101924 */
[C---:B0-----:R-:W-:Y:S01]  /*18600*/  FMUL.FTZ R45, R13.reuse, R78 ;  /* 0x0000004e0d2d7220 */ /* 0x041fe20000410000 */
[C---:B---3--:R-:W-:Y:S02]  /*18610*/  FMUL.FTZ R47, R13.reuse, R76 ;  /* 0x0000004c0d2f7220 */ /* 0x048fe40000410000 */
[----:B------:R0:W-:Y:S01]  /*18620*/  ST.E desc[UR36][R16.64+0x324], R7 ;  /* 0x0003240710007985 */ /* 0x0001e2000c101924 */
[----:B-1----:R-:W-:-:S03]  /*18630*/  FMUL.FTZ R9, R13, R52 ;  /* 0x000000340d097220 */ /* 0x002fc60000410000 */
        /* <DEDUP_REMOVED lines=20> */
[----:B------:R1:W-:Y:S01]  /*18780*/  ST.E desc[UR36][R16.64+0x394], R49 ;  /* 0x0003943110007985 */ /* 0x0003e2000c101924 */
[C---:B------:R-:W-:Y:S01]  /*18790*/  FMUL.FTZ R51, R13.reuse, R51 ;  /* 0x000000330d337220 */ /* 0x040fe20000410000 */
[C---:B------:R-:W-:Y:S02]  /*187a0*/  FMUL.FTZ R53, R13.reuse, R53 ;  /* 0x000000350d357220 */ /* 0x040fe40000410000 */
[----:B------:R2:W-:Y:S01]  /*187b0*/  ST.E desc[UR36][R16.64+0x3a0], R25 ;  /* 0x0003a01910007985 */ /* 0x0005e2000c101924 */
[----:B------:R-:W-:Y:S01]  /*187c0*/  LOP3.LUT R8, R6, 0x8, RZ, 0xfc, !PT ;  /* 0x0000000806087812 */ /* 0x000fe200078efcff */
[C---:B0-----:R-:W-:Y:S02]  /*187d0*/  FMUL.FTZ R7, R13.reuse, R60 ;  /* 0x0000003c0d077220 */ /* 0x041fe40000410000 */
        /* <DEDUP_REMOVED lines=14> */
[C---:B---3--:R-:W-:Y:S01]  /*188c0*/  FMUL.FTZ R47, R13.reuse, R26 ;  /* 0x0000001a0d2f7220 */ /* 0x048fe20000410000 */
[----:B------:R-:W-:Y:S01]  /*188d0*/  FMUL.FTZ R13, R13, R38 ;  /* 0x000000260d0d7220 */ /* 0x000fe20000410000 */
[--C-:B-1----:R-:W-:Y:S01]  /*188e0*/  IMAD.MOV.U32 R9, RZ, RZ, R5.reuse ;  /* 0x000000ffff097224 */ /* 0x102fe200078e0005 */
[----:B------:R-:W-:Y:S04]  /*188f0*/  ST.E desc[UR36][R16.64+0x2d4], R51 ;  /* 0x0002d43310007985 */ /* 0x000fe8000c101924 */
        /* <DEDUP_REMOVED lines=202> */
[----:B------:R-:W-:Y:S04]  /*195a0*/  ST.E desc[UR36][R16.64+0x40c], R45 ;  /* 0x00040c2d10007985 */ /* 0x000fe8000c101924 */
[----:B------:R1:W-:Y:S04]  /*195b0*/  ST.E desc[UR36][R16.64+0x418], R43 ;  /* 0x0004182b10007985 */ /* 0x0003e8000c101924 */
[----:B------:R2:W-:Y:S04]  /*195c0*/  ST.E desc[UR36][R16.64+0x41c], R39 ;  /* 0x00041c2710007985 */ /* 0x0005e8000c101924 */
[----:B------:R-:W-:Y:S04]  /*195d0*/  ST.E desc[UR36][R16.64+0x428], R51 ;  /* 0x0004283310007985 */ /* 0x000fe8000c101924 */
[----:B------:R3:W-:Y:S04]  /*195e0*/  ST.E desc[UR36][R16.64+0x42c], R25 ;  /* 0x00042c1910007985 */ /* 0x0007e8000c101924 */
[----:B------:R4:W-:Y:S01]  /*195f0*/  ST.E desc[UR36][R16.64+0x438], R27 ;  /* 0x0004381b10007985 */ /* 0x0009e2000c101924 */
[----:B------:R4:W-:Y:S06]  /*19600*/  BAR.SYNC.DEFER_BLOCKING R26, 0x100 ;  /* 0x0004001a0000751d */ /* 0x0009ec0000010000 */
[----:B0-----:R-:W2:Y:S04]  /*19610*/  LD.E R41, desc[UR36][R16.64+0x240] ;  /* 0x0002402410297980 */ /* 0x001ea8000c101900 */
[----:B------:R-:W4:Y:S04]  /*19620*/  LD.E R24, desc[UR36][R2.64] ;  /* 0x0000002402187980 */ /* 0x000f28000c101900 */
[----:B------:R-:W4:Y:S04]  /*19630*/  LD.E.64 R12, desc[UR36][R16.64+0x88] ;  /* 0x00008824100c7980 */ /* 0x000f28000c101b00 */
[----:B--2---:R0:W-:Y:S04]  /*19640*/  ST.E desc[UR36][R16.64+0x240], R41 ;  /* 0x0002402910007985 */ /* 0x0041e8000c101924 */
[----:B-1----:R-:W2:Y:S04]  /*19650*/  LD.E R43, desc[UR36][R4.64] ;  /* 0x00000024042b7980 */ /* 0x002ea8000c101900 */
[----:B--2---:R1:W-:Y:S04]  /*19660*/  ST.E desc[UR36][R4.64], R43 ;  /* 0x0000002b04007985 */ /* 0x0043e8000c101924 */
[----:B------:R-:W2:Y:S04]  /*19670*/  LD.E R39, desc[UR36][R8.64] ;  /* 0x0000002408277980 */ /* 0x000ea8000c101900 */
[----:B--2---:R2:W-:Y:S04]  /*19680*/  ST.E desc[UR36][R8.64], R39 ;  /* 0x0000002708007985 */ /* 0x0045e8000c101924 */
[----:B---3--:R-:W3:Y:S04]  /*19690*/  LD.E R25, desc[UR36][R6.64] ;  /* 0x0000002406197980 */ /* 0x008ee8000c101900 */
[----:B---3--:R3:W-:Y:S04]  /*196a0*/  ST.E desc[UR36][R6.64], R25 ;  /* 0x0000001906007985 */ /* 0x0087e8000c101924 */
[----:B----4-:R-:W4:Y:S04]  /*196b0*/  LD.E R27, desc[UR36][R16.64+0x250] ;  /* 0x00025024101b7980 */ /* 0x010f28000c101900 */
[----:B------:R-:W4:Y:S04]  /*196c0*/  LD.E R45, desc[UR36][R16.64+0x254] ;  /* 0x00025424102d7980 */ /* 0x000f28000c101900 */
[----:B------:R-:W4:Y:S04]  /*196d0*/  LD.E R47, desc[UR36][R16.64+0x258] ;  /* 0x00025824102f7980 */ /* 0x000f28000c101900 */
[----:B0-----:R-:W4:Y:S04]  /*196e0*/  LD.E R41, desc[UR36][R16.64+0x25c] ;  /* 0x00025c2410297980 */ /* 0x001f28000c101900 */
[----:B------:R-:W4:Y:S04]  /*196f0*/  LD.E R49, desc[UR36][R16.64+0x260] ;  /* 0x0002602410317980 */ /* 0x000f28000c101900 */
[----:B------:R-:W4:Y:S04]  /*19700*/  LD.E R51, desc[UR36][R16.64+0x264] ;  /* 0x0002642410337980 */ /* 0x000f28000c101900 */
[----:B-1----:R-:W4:Y:S04]  /*19710*/  LD.E R43, desc[UR36][R16.64+0x268] ;  /* 0x00026824102b7980 */ /* 0x002f28000c101900 */
        /* <DEDUP_REMOVED lines=68> */
[----:B----4-:R0:W-:Y:S04]  /*19b60*/  ST.E desc[UR36][R16.64+0x250], R27 ;  /* 0x0002501b10007985 */ /* 0x0101e8000c101924 */
[----:B------:R-:W-:Y:S04]  /*19b70*/  ST.E desc[UR36][R16.64+0x254], R45 ;  /* 0x0002542d10007985 */ /* 0x000fe8000c101924 */
[----:B------:R-:W-:Y:S04]  /*19b80*/  ST.E desc[UR36][R16.64+0x258], R47 ;  /* 0x0002582f10007985 */ /* 0x000fe8000c101924 */
[----:B------:R-:W-:Y:S04]  /*19b90*/  ST.E desc[UR36][R16.64+0x25c], R41 ;  /* 0x00025c2910007985 */ /* 0x000fe8000c101924 */
[----:B------:R-:W-:Y:S04]  /*19ba0*/  ST.E desc[UR36][R16.64+0x260], R49 ;  /* 0x0002603110007985 */ /* 0x000fe8000c101924 */
[----:B------:R-:W-:Y:S04]  /*19bb0*/  ST.E desc[UR36][R16.64+0x264], R51 ;  /* 0x0002643310007985 */ /* 0x000fe8000c101924 */
[----:B------:R-:W-:Y:S04]  /*19bc0*/  ST.E desc[UR36][R16.64+0x268], R43 ;  /* 0x0002682b10007985 */ /* 0x000fe8000c101924 */
[----:B------:R-:W-:Y:S04]  /*19bd0*/  ST.E desc[UR36][R16.64+0x26c], R53 ;  /* 0x00026c3510007985 */ /* 0x000fe8000c101924 */
[----:B--2---:R1:W-:Y:S04]  /*19be0*/  ST.E desc[UR36][R16.64+0x270], R39 ;  /* 0x0002702710007985 */ /* 0x0043e8000c101924 */
[----:B------:R2:W-:Y:S04]  /*19bf0*/  ST.E desc[UR36][R16.64+0x274], R55 ;  /* 0x0002743710007985 */ /* 0x0005e8000c101924 */
[----:B------:R4:W-:Y:S04]  /*19c00*/  ST.E desc[UR36][R16.64+0x278], R57 ;  /* 0x0002783910007985 */ /* 0x0009e8000c101924 */
[----:B------:R4:W-:Y:S04]  /*19c10*/  ST.E desc[UR36][R16.64+0x27c], R59 ;  /* 0x00027c3b10007985 */ /* 0x0009e8000c101924 */
[----:B------:R4:W-:Y:S04]  /*19c20*/  ST.E desc[UR36][R16.64+0x280], R61 ;  /* 0x0002803d10007985 */ /* 0x0009e8000c101924 */
[----:B------:R4:W-:Y:S04]  /*19c30*/  ST.E desc[UR36][R16.64+0x284], R63 ;  /* 0x0002843f10007985 */ /* 0x0009e8000c101924 */
[----:B------:R4:W-:Y:S04]  /*19c40*/  ST.E desc[UR36][R16.64+0x288], R65 ;  /* 0x0002884110007985 */ /* 0x0009e8000c101924 */
[----:B------:R4:W-:Y:S04]  /*19c50*/  ST.E desc[UR36][R16.64+0x28c], R67 ;  /* 0x00028c4310007985 */ /* 0x0009e8000c101924 */
[----:B0-----:R-:W3:Y:S04]  /*19c60*/  LD.E R27, desc[UR36][R16.64+0x298] ;  /* 0x00029824101b7980 */ /* 0x001ee8000c101900 */
[----:B-1----:R-:W3:Y:S04]  /*19c70*/  LD.E R39, desc[UR36][R16.64+0x2a0] ;  /* 0x0002a02410277980 */ /* 0x002ee8000c101900 */
[----:B------:R-:W3:Y:S04]  /*19c80*/  LD.E R41, desc[UR36][R16.64+0x2a8] ;  /* 0x0002a82410297980 */ /* 0x000ee8000c101900 */
[----:B------:R-:W3:Y:S04]  /*19c90*/  LD.E R43, desc[UR36][R16.64+0x2b0] ;  /* 0x0002b024102b7980 */ /* 0x000ee8000c101900 */
[----:B------:R-:W3:Y:S04]  /*19ca0*/  LD.E R45, desc[UR36][R16.64+0x2b8] ;  /* 0x0002b824102d7980 */ /* 0x000ee8000c101900 */
[----:B------:R-:W3:Y:S04]  /*19cb0*/  LD.E R47, desc[UR36][R16.64+0x2c0] ;  /* 0x0002c024102f7980 */ /* 0x000ee8000c101900 */
[----:B------:R-:W3:Y:S04]  /*19cc0*/  LD.E R49, desc[UR36][R16.64+0x2c8] ;  /* 0x0002c82410317980 */ /* 0x000ee8000c101900 */
[----:B------:R-:W3:Y:S04]  /*19cd0*/  LD.E R51, desc[UR36][R16.64+0x2d0] ;  /* 0x0002d02410337980 */ /* 0x000ee8000c101900 */
[----:B------:R-:W3:Y:S04]  /*19ce0*/  LD.E R53, desc[UR36][R16.64+0x2d8] ;  /* 0x0002d82410357980 */ /* 0x000ee8000c101900 */
[----:B--2---:R-:W2:Y:S04]  /*19cf0*/  LD.E R55, desc[UR36][R16.64+0x2e0] ;  /* 0x0002e02410377980 */ /* 0x004ea8000c101900 */
        /* <DEDUP_REMOVED lines=39> */
[----:B---3--:R0:W-:Y:S04]  /*19f70*/  ST.E desc[UR36][R16.64+0x290], R25 ;  /* 0x0002901910007985 */ /* 0x0081e8000c101924 */
        /* <DEDUP_REMOVED lines=34> */
[----:B--2---:R2:W-:Y:S04]  /*1a1a0*/  ST.E desc[UR36][R16.64+0x2e0], R55 ;  /* 0x0002e03710007985 */ /* 0x0045e8000c101924 */
        /* <DEDUP_REMOVED lines=101> */
[----:B------:R-:W4:Y:S04]  /*1a800*/  LD.E R38, desc[UR36][R16.64+0x278] ;  /* 0x0002782410267980 */ /* 0x000f28000c101900 */
        /* <DEDUP_REMOVED lines=16> */
[----:B--2---:R-:W3:Y:S04]  /*1a910*/  LD.E R55, desc[UR36][R16.64+0x2bc] ;  /* 0x0002bc2410377980 */ /* 0x004ee8000c101900 */
[----:B------:R-:W3:Y:S04]  /*1a920*/  LD.E R56, desc[UR36][R16.64+0x2c0] ;  /* 0x0002c02410387980 */ /* 0x000ee8000c101900 */
[----:B----4-:R-:W3:Y:S04]  /*1a930*/  LD.E R57, desc[UR36][R16.64+0x2c4] ;  /* 0x0002c42410397980 */ /* 0x010ee8000c101900 */
        /* <DEDUP_REMOVED lines=42> */
[----:B------:R-:W-:Y:S01]  /*1abe0*/  ISETP.NE.U32.AND P0, PT, R25, RZ, PT ;  /* 0x000000ff1900720c */ /* 0x000fe20003f05070 */
[----:B------:R-:W-:-:S02]  /*1abf0*/  IMAD.MOV.U32 R25, RZ, RZ, R13 ;  /* 0x000000ffff197224 */ /* 0x000fc400078e000d */
[----:B------:R-:W3:Y:S03]  /*1ac00*/  LD.E R100, desc[UR36][R16.64+0x370] ;  /* 0x0003702410647980 */ /* 0x000ee6000c101900 */
[----:B------:R-:W-:Y:S01]  /*1ac10*/  R2UR UR11, R25 ;  /* 0x00000000190b72ca */ /* 0x000fe200000e0000 */
        /* <DEDUP_REMOVED lines=54> */
[----:B------:R-:W-:-:S02]  /*1af80*/  R2UR UR6, R12 ;  /* 0x000000000c0672ca */ /* 0x000fc400000e0000 */
[----:B------:R-:W-:Y:S02]  /*1af90*/  R2UR UR7, R13 ;  /* 0x000000000d0772ca */ /* 0x000fe400000e0000 */
[----:B------:R-:W-:Y:S01]  /*1afa0*/  F2FP.BF16.F32.PACK_AB R152, R15, R152 ;  /* 0x000000980f98723e */ /* 0x000fe200000010ff */
[----:B------:R-:W-:-:S03]  /*1afb0*/  VOTEU.ANY UP0, P0 ;  /* 0x00000000003f7886 */ /* 0x000fc60000000100 */
[----:B---3--:R-:W-:-:S07]  /*1afc0*/  WARPGROUP.ARRIVE ;  /* 0x00000000000079c5 */ /* 0x008fce0000000000 */
        /* <DEDUP_REMOVED lines=687> */
[----:B------:R0:W-:Y:S04]  /*1dac0*/  ST.E desc[UR36][R4.64], R25 ;  /* 0x0000001904007985 */ /* 0x0001e8000c101924 */
[----:B------:R-:W-:Y:S04]  /*1dad0*/  ST.E desc[UR36][R8.64], R26 ;  /* 0x0000001a08007985 */ /* 0x000fe8000c101924 */
[----:B------:R1:W-:Y:S04]  /*1dae0*/  ST.E desc[UR36][R6.64], R27 ;  /* 0x0000001b06007985 */ /* 0x0003e8000c101924 */
[----:B------:R-:W-:Y:S04]  /*1daf0*/  ST.E desc[UR36][R16.64+0x250], R28 ;  /* 0x0002501c10007985 */ /* 0x000fe8000c101924 */
        /* <DEDUP_REMOVED lines=123> */
[----:B------:R-:W-:Y:S04]  /*1e2b0*/  STL [R1+0x68], R0 ;  /* 0x0000680001007387 */ /* 0x000fe80000100800 */
[----:B------:R-:W3:Y:S04]  /*1e2c0*/  LD.E R11, desc[UR36][R16.64+0x240] ;  /* 0x00024024100b7980 */ /* 0x000ee8000c101900 */
[----:B---3--:R3:W-:Y:S04]  /*1e2d0*/  ST.E desc[UR36][R16.64+0x240], R11 ;  /* 0x0002400b10007985 */ /* 0x0087e8000c101924 */
[----:B------:R-:W4:Y:S04]  /*1e2e0*/  LD.E R13, desc[UR36][R4.64] ;  /* 0x00000024040d7980 */ /* 0x000f28000c101900 */
[----:B----4-:R4:W-:Y:S04]  /*1e2f0*/  ST.E desc[UR36][R4.64], R13 ;  /* 0x0000000d04007985 */ /* 0x0109e8000c101924 */
[----:B------:R-:W2:Y:S04]  /*1e300*/  LD.E R15, desc[UR36][R8.64] ;  /* 0x00000024080f7980 */ /* 0x000ea8000c101900 */
[----:B--2---:R2:W-:Y:S04]  /*1e310*/  ST.E desc[UR36][R8.64], R15 ;  /* 0x0000000f08007985 */ /* 0x0045e8000c101924 */
[----:B------:R-:W3:Y:S04]  /*1e320*/  LD.E R19, desc[UR36][R6.64] ;  /* 0x0000002406137980 */ /* 0x000ee8000c101900 */
[----:B---3--:R3:W-:Y:S04]  /*1e330*/  ST.E desc[UR36][R6.64], R19 ;  /* 0x0000001306007985 */ /* 0x0087e8000c101924 */
[----:B------:R-:W3:Y:S04]  /*1e340*/  LD.E R21, desc[UR36][R16.64+0x250] ;  /* 0x0002502410157980 */ /* 0x000ee8000c101900 */
[----:B0-----:R-:W3:Y:S04]  /*1e350*/  LD.E R25, desc[UR36][R16.64+0x254] ;  /* 0x0002542410197980 */ /* 0x001ee8000c101900 */
[----:B-1----:R-:W3:Y:S04]  /*1e360*/  LD.E R27, desc[UR36][R16.64+0x258] ;  /* 0x00025824101b7980 */ /* 0x002ee8000c101900 */
[----:B------:R-:W3:Y:S04]  /*1e370*/  LD.E R29, desc[UR36][R16.64+0x25c] ;  /* 0x00025c24101d7980 */ /* 0x000ee8000c101900 */
[----:B------:R-:W3:Y:S04]  /*1e380*/  LD.E R11, desc[UR36][R16.64+0x260] ;  /* 0x00026024100b7980 */ /* 0x000ee8000c101900 */
[----:B------:R-:W3:Y:S04]  /*1e390*/  LD.E R31, desc[UR36][R16.64+0x264] ;  /* 0x00026424101f7980 */ /* 0x000ee8000c101900 */
[----:B----4-:R-:W4:Y:S04]  /*1e3a0*/  LD.E R5, desc[UR36][R16.64+0x268] ;  /* 0x0002682410057980 */ /* 0x010f28000c101900 */
[----:B------:R-:W4:Y:S04]  /*1e3b0*/  LD.E R13, desc[UR36][R16.64+0x26c] ;  /* 0x00026c24100d7980 */ /* 0x000f28000c101900 */
        /* <DEDUP_REMOVED lines=116> */
[----:B------:R-:W-:Y:S04]  /*1eb00*/  ST.E desc[UR36][R16.64+0x250], R21 ;  /* 0x0002501510007985 */ /* 0x000fe8000c101924 */
[----:B------:R-:W-:Y:S04]  /*1eb10*/  ST.E desc[UR36][R16.64+0x254], R25 ;  /* 0x0002541910007985 */ /* 0x000fe8000c101924 */
[----:B------:R-:W-:Y:S04]  /*1eb20*/  ST.E desc[UR36][R16.64+0x258], R27 ;  /* 0x0002581b10007985 */ /* 0x000fe8000c101924 */
[----:B------:R-:W-:Y:S04]  /*1eb30*/  ST.E desc[UR36][R16.64+0x25c], R29 ;  /* 0x00025c1d10007985 */ /* 0x000fe8000c101924 */
[----:B------:R-:W-:Y:S04]  /*1eb40*/  ST.E desc[UR36][R16.64+0x260], R11 ;  /* 0x0002600b10007985 */ /* 0x000fe8000c101924 */
[----:B------:R-:W-:Y:S04]  /*1eb50*/  ST.E desc[UR36][R16.64+0x264], R31 ;  /* 0x0002641f10007985 */ /* 0x000fe8000c101924 */
[----:B----4-:R-:W-:Y:S04]  /*1eb60*/  ST.E desc[UR36][R16.64+0x268], R5 ;  /* 0x0002680510007985 */ /* 0x010fe8000c101924 */
[----:B------:R-:W-:Y:S04]  /*1eb70*/  ST.E desc[UR36][R16.64+0x26c], R13 ;  /* 0x00026c0d10007985 */ /* 0x000fe8000c101924 */
[----:B--2---:R-:W-:Y:S04]  /*1eb80*/  ST.E desc[UR36][R16.64+0x270], R9 ;  /* 0x0002700910007985 */ /* 0x004fe8000c101924 */
[----:B------:R-:W-:Y:S04]  /*1eb90*/  ST.E desc[UR36][R16.64+0x274], R15 ;  /* 0x0002740f10007985 */ /* 0x000fe8000c101924 */
[----:B---3--:R-:W-:Y:S04]  /*1eba0*/  ST.E desc[UR36][R16.64+0x278], R7 ;  /* 0x0002780710007985 */ /* 0x008fe8000c101924 */
        /* <DEDUP_REMOVED lines=121> */
.L_x_3536:
[----:B------:R-:W-:Y:S05]  /*1f340*/  BSYNC B0 ;  /* 0x0000000000007941 */ /* 0x000fea0003800000 */
.L_x_3535:
        /* <DEDUP_REMOVED lines=9> */
.L_x_3508:
[----:B0-----:R-:W0:Y:S01]  /*1f3e0*/  S2R R0, SR_TID.X ;  /* 0x0000000000007919 */ /* 0x001e220000002100 */
[----:B------:R-:W-:Y:S05]  /*1f3f0*/  WARPSYNC.ALL ;  /* 0x0000000000007948 */ /* 0x000fea0003800000 */
[----:B0-----:R-:W-:-:S04]  /*1f400*/  SHF.R.U32.HI R0, RZ, 0x7, R0 ;  /* 0x00000007ff007819 */ /* 0x001fc80000011600 */
[----:B------:R-:W-:Y:S01]  /*1f410*/  IADD3 R141, -R0, 0xb, RZ ;  /* 0x0000000b008d7810 */ /* 0x000fe20007ffe1ff */
[----:B------:R-:W3:Y:S04]  /*1f420*/  LDL R5, [R1+0x220] ;  /* 0x0002200001057983 */ /* 0x000ee80000100800 */
[----:B------:R-:W4:Y:S04]  /*1f430*/  LDL R8, [R1+0x224] ;  /* 0x0002240001087983 */ /* 0x000f280000100800 */
[----:B------:R-:W5:Y:S04]  /*1f440*/  LDL R135, [R1+0x1f8] ;  /* 0x0001f80001877983 */ /* 0x000f680000100800 */
[----:B------:R-:W2:Y:S01]  /*1f450*/  LDL.64 R122, [R1+0x290] ;  /* 0x00029000017a7983 */ /* 0x000ea20000100a00 */
[----:B------:R-:W-:-:S02]  /*1f460*/  IMAD.MOV.U32 R140, RZ, RZ, -0x800000 ;  /* 0xff800000ff8c7424 */ /* 0x000fc400078e00ff */
[----:B------:R-:W-:Y:S01]  /*1f470*/  IMAD.MOV.U32 R138, RZ, RZ, -0x800000 ;  /* 0xff800000ff8a7424 */ /* 0x000fe200078e00ff */
[----:B------:R-:W2:Y:S01]  /*1f480*/  LDL.64 R132, [R1+0x240] ;  /* 0x0002400001847983 */ /* 0x000ea20000100a00 */
[----:B------:R-:W-:-:S03]  /*1f490*/  IMAD.MOV.U32 R137, RZ, RZ, RZ ;  /* 0x000000ffff897224 */ /* 0x000fc600078e00ff */
[----:B------:R-:W2:Y:S04]  /*1f4a0*/  LDL.64 R130, [R1+0x250] ;  /* 0x0002500001827983 */ /* 0x000ea80000100a00 */
        /* <DEDUP_REMOVED lines=57> */
[----:B------:R-:W2:Y:S04]  /*1f840*/  LDL R136, [R1+0x200] ;  /* 0x0002000001887983 */ /* 0x000ea80000100800 */
[----:B---3--:R-:W0:Y:S02]  /*1f850*/  SHFL.BFLY PT, R0, R5, 0x2, 0x1f ;  /* 0x0c401f0005007f89 */ /* 0x008e2400000e0000 */
[----:B0-----:R-:W-:-:S05]  /*1f860*/  FADD.FTZ R0, R5, R0 ;  /* 0x0000000005007221 */ /* 0x001fca0000010000 */
[----:B------:R-:W0:Y:S02]  /*1f870*/  SHFL.BFLY PT, R3, R0, 0x1, 0x1f ;  /* 0x0c201f0000037f89 */ /* 0x000e2400000e0000 */
[----:B0-----:R-:W-:-:S05]  /*1f880*/  FADD.FTZ R2, R0, R3 ;  /* 0x0000000300027221 */ /* 0x001fca0000010000 */
[----:B------:R-:W-:Y:S04]  /*1f890*/  STL [R1+0x220], R2 ;  /* 0x0002200201007387 */ /* 0x000fe80000100800 */
[----:B------:R-:W3:Y:S04]  /*1f8a0*/  LDL R134, [R1+0x220] ;  /* 0x0002200001867983 */ /* 0x000ee80000100800 */
[----:B----4-:R-:W0:Y:S02]  /*1f8b0*/  SHFL.BFLY PT, R3, R8, 0x2, 0x1f ;  /* 0x0c401f0008037f89 */ /* 0x010e2400000e0000 */
[----:B0-----:R-:W-:Y:S01]  /*1f8c0*/  FADD.FTZ R3, R3, R8 ;  /* 0x0000000803037221 */ /* 0x001fe20000010000 */
[----:B-----5:R-:W-:Y:S01]  /*1f8d0*/  VIADD R135, R135, 0x1 ;  /* 0x0000000187877836 */ /* 0x020fe20000000000 */
[----:B------:R-:W4:Y:S04]  /*1f8e0*/  LDL.64 R8, [R1+0x3f8] ;  /* 0x0003f80001087983 */ /* 0x000f280000100a00 */
[----:B------:R-:W0:Y:S02]  /*1f8f0*/  SHFL.BFLY PT, R4, R3, 0x1, 0x1f ;  /* 0x0c201f0003047f89 */ /* 0x000e2400000e0000 */
[----:B0-----:R-:W-:Y:S01]  /*1f900*/  FADD.FTZ R139, R3, R4 ;  /* 0x00000004038b7221 */ /* 0x001fe20000010000 */
[----:B------:R0:W-:Y:S08]  /*1f910*/  BAR.ARV R141, 0x100 ;  /* 0x0004008d0000751d */ /* 0x0001f00000002000 */
[----:B------:R-:W-:Y:S06]  /*1f920*/  BAR.ARV 0x8, 0x180 ;  /* 0x0206000000007b1d */ /* 0x000fec0000002000 */
[----:B------:R-:W-:-:S13]  /*1f930*/  FSETP.NE.FTZ.AND P1, PT, R139, RZ, PT ;  /* 0x000000ff8b00720b */ /* 0x000fda0003f35000 */
[----:B------:R-:W5:Y:S04]  /*1f940*/  @P1 LDL R6, [R1+0x230] ;  /* 0x0002300001061983 */ /* 0x000f680000100800 */
[----:B--2---:R-:W2:Y:S01]  /*1f950*/  @P1 LDL R7, [R1+0x214] ;  /* 0x0002140001071983 */ /* 0x004ea20000100800 */
[----:B---3--:R-:W-:-:S13]  /*1f960*/  FSETP.NE.FTZ.AND P0, PT, R134, RZ, PT ;  /* 0x000000ff8600720b */ /* 0x008fda0003f15000 */
[----:B------:R-:W3:Y:S04]  /*1f970*/  @P0 LDL R4, [R1+0x230] ;  /* 0x0002300001040983 */ /* 0x000ee80000100800 */
[----:B------:R-:W4:Y:S01]  /*1f980*/  @P0 LDL R5, [R1+0x210] ;  /* 0x0002100001050983 */ /* 0x000f220000100800 */
[----:B------:R-:W1:Y:S08]  /*1f990*/  @P0 MUFU.LG2 R0, R134 ;  /* 0x0000008600000308 */ /* 0x000e700000000c00 */
[----:B------:R-:W0:Y:S01]  /*1f9a0*/  @P1 MUFU.LG2 R2, R139 ;  /* 0x0000008b00021308 */ /* 0x000e220000000c00 */
[----:B-1----:R-:W-:-:S02]  /*1f9b0*/  @P0 FMUL.FTZ R3, R0, 0.69314718246459960938 ;  /* 0x3f31721800030820 */ /* 0x002fc40000410000 */
[----:B------:R-:W2:Y:S05]  /*1f9c0*/  LDL R0, [R1+0x204] ;  /* 0x0002040001007983 */ /* 0x000eaa0000100800 */
[----:B------:R1:W1:Y:S01]  /*1f9d0*/  @P0 MUFU.RCP R137, R134 ;  /* 0x0000008600890308 */ /* 0x0002620000001000 */
[----:B-----5:R-:W-:Y:S01]  /*1f9e0*/  @P1 FMUL.FTZ R6, R6, 0.69314718246459960938 ;  /* 0x3f31721806061820 */ /* 0x020fe20000410000 */
[----:B---3--:R-:W-:-:S04]  /*1f9f0*/  @P0 FMUL.FTZ R4, R4, 0.69314718246459960938 ;  /* 0x3f31721804040820 */ /* 0x008fc80000410000 */
[----:B----4-:R-:W-:Y:S01]  /*1fa00*/  @P0 FFMA.FTZ R140, R4, R5, R3 ;  /* 0x00000005048c0223 */ /* 0x010fe20000010003 */
[----:B0-----:R-:W-:Y:S01]  /*1fa10*/  @P1 FMUL.FTZ R3, R2, 0.69314718246459960938 ;  /* 0x3f31721802031820 */ /* 0x001fe20000410000 */
[----:B------:R-:W3:Y:S03]  /*1fa20*/  LDL.64 R4, [R1+0x408] ;  /* 0x0004080001047983 */ /* 0x000ee60000100a00 */
[----:B--2---:R-:W-:Y:S02]  /*1fa30*/  @P1 FFMA.FTZ R138, R6, R7, R3 ;  /* 0x00000007068a1223 */ /* 0x004fe40000010003 */
[----:B------:R-:W2:Y:S04]  /*1fa40*/  LDL.64 R2, [R1+0x428] ;  /* 0x0004280001027983 */ /* 0x000ea80000100a00 */
[----:B------:R-:W4:Y:S01]  /*1fa50*/  LDL.64 R6, [R1+0x438] ;  /* 0x0004380001067983 */ /* 0x000f220000100a00 */
[----:B------:R-:W-:-:S13]  /*1fa60*/  ISETP.NE.AND P0, PT, R135, 0x2, PT ;  /* 0x000000028700780c */ /* 0x000fda0003f05270 */
[----:B-1----:R-:W5:Y:S01]  /*1fa70*/  @!P0 LDL R134, [R1+0x1fc] ;  /* 0x0001fc0001868983 */ /* 0x002f620000100800 */
[-C--:B------:R-:W-:Y:S01]  /*1fa80*/  FMUL.FTZ R123, R123, R137.reuse ;  /* 0x000000897b7b7220 */ /* 0x080fe20000410000 */
[----:B------:R-:W-:-:S05]  /*1fa90*/  FMUL.FTZ R122, R122, R137 ;  /* 0x000000897a7a7220 */ /* 0x000fca0000410000 */
[----:B------:R0:W-:Y:S02]  /*1faa0*/  STL.64 [R1+0x290], R122 ;  /* 0x0002907a01007387 */ /* 0x0001e40000100a00 */
[----:B0-----:R-:W-:-:S06]  /*1fab0*/  IMAD.MOV.U32 R122, RZ, RZ, RZ ;  /* 0x000000ffff7a7224 */ /* 0x001fcc00078e00ff */
[----:B------:R-:W0:Y:S01]  /*1fac0*/  @P1 MUFU.RCP R122, R139 ;  /* 0x0000008b007a1308 */ /* 0x000e220000001000 */
        /* <DEDUP_REMOVED lines=121> */
[----:B------:R-:W-:Y:S01]  /*20260*/  VIADD R0, R0, 0x1 ;  /* 0x0000000100007836 */ /* 0x000fe20000000000 */
[----:B------:R0:W-:Y:S04]  /*20270*/  STL [R1+0x224], R139 ;  /* 0x0002248b01007387 */ /* 0x0001e80000100800 */
[----:B------:R0:W-:Y:S04]  /*20280*/  STL.64 [R1+0x240], R132 ;  /* 0x0002408401007387 */ /* 0x0001e80000100a00 */
[----:B------:R0:W-:Y:S04]  /*20290*/  STL.64 [R1+0x250], R130 ;  /* 0x0002508201007387 */ /* 0x0001e80000100a00 */
[----:B------:R0:W-:Y:S04]  /*202a0*/  STL.64 [R1+0x260], R128 ;  /* 0x0002608001007387 */ /* 0x0001e80000100a00 */
[----:B------:R0:W-:Y:S04]  /*202b0*/  STL.64 [R1+0x270], R126 ;  /* 0x0002707e01007387 */ /* 0x0001e80000100a00 */
[----:B------:R0:W-:Y:S04]  /*202c0*/  STL.64 [R1+0x280], R124 ;  /* 0x0002807c01007387 */ /* 0x0001e80000100a00 */
[----:B------:R0:W-:Y:S04]  /*202d0*/  STL [R1+0x220], R140 ;  /* 0x0002208c01007387 */ /* 0x0001e80000100800 */
        /* <DEDUP_REMOVED lines=23> */
[----:B------:R0:W-:Y:S01]  /*20450*/  STL.64 [R1+0x400], R78 ;  /* 0x0004004e01007387 */ /* 0x0001e20000100a00 */
[-C--:B---3--:R-:W-:Y:S01]  /*20460*/  FMUL.FTZ R5, R5, R122.reuse ;  /* 0x0000007a05057220 */ /* 0x088fe20000410000 */
[-C--:B------:R-:W-:Y:S01]  /*20470*/  FMUL.FTZ R4, R4, R122.reuse ;  /* 0x0000007a04047220 */ /* 0x080fe20000410000 */
[-C--:B--2---:R-:W-:Y:S01]  /*20480*/  FMUL.FTZ R3, R3, R122.reuse ;  /* 0x0000007a03037220 */ /* 0x084fe20000410000 */
[-C--:B------:R-:W-:Y:S01]  /*20490*/  FMUL.FTZ R2, R2, R122.reuse ;  /* 0x0000007a02027220 */ /* 0x080fe20000410000 */
[-C--:B----4-:R-:W-:Y:S01]  /*204a0*/  FMUL.FTZ R7, R7, R122.reuse ;  /* 0x0000007a07077220 */ /* 0x090fe20000410000 */
[----:B------:R-:W-:Y:S01]  /*204b0*/  FMUL.FTZ R6, R6, R122 ;  /* 0x0000007a06067220 */ /* 0x000fe20000410000 */
        /* <DEDUP_REMOVED lines=35> */
[----:B------:R0:W-:Y:S04]  /*206f0*/  STL [R1+0x200], R136 ;  /* 0x0002008801007387 */ /* 0x0001e80000100800 */
[----:B------:R0:W-:Y:S01]  /*20700*/  STL [R1+0x204], R0 ;  /* 0x0002040001007387 */ /* 0x0001e20000100800 */
[----:B-----5:R-:W-:-:S03]  /*20710*/  @!P0 LOP3.LUT R134, R134, 0x1, RZ, 0x3c, !PT ;  /* 0x0000000186868812 */ /* 0x020fc600078e3cff */
[----:B------:R0:W-:Y:S04]  /*20720*/  STL [R1+0x1f8], R135 ;  /* 0x0001f88701007387 */ /* 0x0001e80000100800 */
[----:B------:R0:W-:Y:S04]  /*20730*/  @!P0 STL [R1+0x1fc], R134 ;  /* 0x0001fc8601008387 */ /* 0x0001e80000100800 */
[----:B------:R0:W-:Y:S01]  /*20740*/  @!P0 STL [R1+0x1f8], RZ ;  /* 0x0001f8ff01008387 */ /* 0x0001e20000100800 */
[----:B------:R-:W-:-:S13]  /*20750*/  PLOP3.LUT P0, PT, PT, PT, PT, 0x8, 0x0 ;  /* 0x000000000000781c */ /* 0x000fda0003f0e170 */
.L_x_3442:
[----:B01----:R-:W0:Y:S01]  /*20760*/  S2R R7, SR_CgaCtaId ;  /* 0x0000000000077919 */ /* 0x003e220000008800 */
[----:B------:R-:W-:Y:S01]  /*20770*/  MOV R0, 0x400 ;  /* 0x0000040000007802 */ /* 0x000fe20000000f00 */
[----:B------:R-:W-:Y:S01]  /*20780*/  BSSY B0, `(.L_x_3538) ;  /* 0x00004b5000007945 */ /* 0x000fe20003800000 */
[----:B------:R-:W-:Y:S02]  /*20790*/  BAR.SYNC.DEFER_BLOCKING 0x5, 0x180 ;  /* 0x0146000000007b1d */ /* 0x000fe40000010000 */
[----:B0-----:R-:W-:-:S05]  /*207a0*/  LEA R0, R7, R0, 0x18 ;  /* 0x0000000007007211 */ /* 0x001fca00078ec0ff */
[----:B------:R-:W0:Y:S02]  /*207b0*/  LDS.128 R8, [R0+0x324d0] ;  /* 0x0324d00000087984 */ /* 0x000e240000000c00 */
[----:B0-----:R-:W-:Y:S02]  /*207c0*/  R2UR UR5, R9 ;  /* 0x00000000090572ca */ /* 0x001fe400000e0000 */
[----:B------:R-:W-:Y:S02]  /*207d0*/  R2UR UR6, R10 ;  /* 0x000000000a0672ca */ /* 0x000fe400000e0000 */
[----:B------:R-:W-:Y:S01]  /*207e0*/  R2UR UR7, R11 ;  /* 0x000000000b0772ca */ /* 0x000fe200000e0000 */
[----:B------:R-:W-:Y:S06]  /*207f0*/  BAR.ARV 0x4, 0x180 ;  /* 0x0106000000007b1d */ /* 0x000fec0000002000 */
[----:B------:R-:W-:Y:S08]  /*20800*/  @P0 BRA `(.L_x_3539) ;  /* 0x0000003c00100947 */ /* 0x000ff00003800000 */
[----:B------:R-:W2:Y:S01]  /*20810*/  LDL R4, [R1+0x4d0] ;  /* 0x0004d00001047983 */ /* 0x000ea20000100800 */
[----:B------:R-:W-:Y:S01]  /*20820*/  R2UR UR4, R216 ;  /* 0x00000000d80472ca */ /* 0x000fe200000e0000 */
[----:B------:R-:W-:Y:S01]  /*20830*/  ULDC.64 UR8, c[0x0][0xd00] ;  /* 0x0003400000087ab9 */ /* 0x000fe20000000a00 */
[----:B------:R-:W-:Y:S01]  /*20840*/  ULDC.64 UR10, c[0x0][0xd00] ;  /* 0x00034000000a7ab9 */ /* 0x000fe20000000a00 */
[----:B------:R-:W3:Y:S04]  /*20850*/  LDL.128 R8, [R1+0x240] ;  /* 0x0002400001087983 */ /* 0x000ee80000100c00 */
[----:B------:R-:W4:Y:S04]  /*20860*/  LDL.128 R12, [R1+0x260] ;  /* 0x00026000010c7983 */ /* 0x000f280000100c00 */
[----:B------:R-:W4:Y:S04]  /*20870*/  LDL.128 R28, [R1+0x250] ;  /* 0x00025000011c7983 */ /* 0x000f280000100c00 */
[----:B------:R-:W4:Y:S01]  /*20880*/  LDL.128 R24, [R1+0x270] ;  /* 0x0002700001187983 */ /* 0x000f220000100c00 */
[----:B------:R-:W0:Y:S03]  /*20890*/  S2R R5, SR_SWINHI ;  /* 0x0000000000057919 */ /* 0x000e260000002f00 */
[----:B------:R-:W4:Y:S04]  /*208a0*/  LDL.128 R124, [R1+0x280] ;  /* 0x00028000017c7983 */ /* 0x000f280000100c00 */
[----:B------:R-:W4:Y:S04]  /*208b0*/  LDL.128 R116, [R1+0x2a0] ;  /* 0x0002a00001747983 */ /* 0x000f280000100c00 */
[----:B------:R-:W4:Y:S04]  /*208c0*/  LDL.128 R120, [R1+0x290] ;  /* 0x0002900001787983 */ /* 0x000f280000100c00 */
[----:B------:R-:W4:Y:S04]  /*208d0*/  LDL.128 R108, [R1+0x2c0] ;  /* 0x0002c000016c7983 */ /* 0x000f280000100c00 */
[----:B------:R-:W4:Y:S04]  /*208e0*/  LDL.128 R112, [R1+0x2b0] ;  /* 0x0002b00001707983 */ /* 0x000f280000100c00 */
[----:B------:R-:W4:Y:S04]  /*208f0*/  LDL.128 R100, [R1+0x2e0] ;  /* 0x0002e00001647983 */ /* 0x000f280000100c00 */
[----:B------:R-:W4:Y:S01]  /*20900*/  LDL.128 R104, [R1+0x2d0] ;  /* 0x0002d00001687983 */ /* 0x000f220000100c00 */
[----:B------:R-:W-:-:S02]  /*20910*/  MOV R2, R0 ;  /* 0x0000000000027202 */ /* 0x000fc40000000f00 */
[----:B0-----:R-:W-:Y:S01]  /*20920*/  MOV R3, R5 ;  /* 0x0000000500037202 */ /* 0x001fe20000000f00 */
[----:B------:R-:W4:Y:S04]  /*20930*/  LDL.128 R92, [R1+0x300] ;  /* 0x00030000015c7983 */ /* 0x000f280000100c00 */
        /* <DEDUP_REMOVED lines=14> */
[----:B------:R-:W4:Y:S01]  /*20a20*/  LDL.128 R40, [R1+0x3d0] ;  /* 0x0003d00001287983 */ /* 0x000f220000100c00 */
[----:B--2---:R-:W-:-:S03]  /*20a30*/  IMAD.WIDE R4, R4, 0x2, R2 ;  /* 0x0000000204047825 */ /* 0x004fc600078e0202 */
[C---:B------:R-:W-:Y:S02]  /*20a40*/  IADD3 R33, P1, R4.reuse, 0x20, RZ ;  /* 0x0000002004217810 */ /* 0x040fe40007f3e0ff */
[----:B------:R-:W-:Y:S02]  /*20a50*/  LOP3.LUT R35, R4, 0x380, RZ, 0xc0, !PT ;  /* 0x0000038004237812 */ /* 0x000fe400078ec0ff */
[----:B------:R-:W-:Y:S02]  /*20a60*/  LOP3.LUT R32, R33, 0x380, RZ, 0xc0, !PT ;  /* 0x0000038021207812 */ /* 0x000fe400078ec0ff */
[----:B------:R-:W-:Y:S02]  /*20a70*/  SHF.R.U64 R35, R35, 0x3, RZ ;  /* 0x0000000323237819 */ /* 0x000fe400000012ff */
[----:B------:R-:W-:Y:S02]  /*20a80*/  SHF.R.U64 R32, R32, 0x3, RZ ;  /* 0x0000000320207819 */ /* 0x000fe400000012ff */
[----:B------:R-:W-:Y:S01]  /*20a90*/  LOP3.LUT R34, R35, R4, RZ, 0x3c, !PT ;  /* 0x0000000423227212 */ /* 0x000fe200078e3cff */
[--C-:B------:R-:W-:Y:S01]  /*20aa0*/  IMAD.MOV.U32 R35, RZ, RZ, R5.reuse ;  /* 0x000000ffff237224 */ /* 0x100fe200078e0005 */
[----:B------:R-:W-:Y:S01]  /*20ab0*/  LOP3.LUT R32, R32, R33, RZ, 0x3c, !PT ;  /* 0x0000002120207212 */ /* 0x000fe200078e3cff */
[----:B------:R-:W-:Y:S01]  /*20ac0*/  IMAD.X R33, RZ, RZ, R5, P1 ;  /* 0x000000ffff217224 */ /* 0x000fe200008e0605 */
[----:B---3--:R-:W-:-:S02]  /*20ad0*/  F2FP.BF16.F32.PACK_AB R8, R9, R8 ;  /* 0x000000080908723e */ /* 0x008fc400000010ff */
[----:B------:R-:W-:Y:S02]  /*20ae0*/  F2FP.BF16.F32.PACK_AB R9, R11, R10 ;  /* 0x0000000a0b09723e */ /* 0x000fe400000010ff */
[----:B----4-:R-:W-:Y:S02]  /*20af0*/  F2FP.BF16.F32.PACK_AB R12, R13, R12 ;  /* 0x0000000c0d0c723e */ /* 0x010fe400000010ff */
[----:B------:R-:W-:Y:S02]  /*20b00*/  MOV R34, R34 ;  /* 0x0000002200227202 */ /* 0x000fe40000000f00 */
[----:B------:R-:W-:Y:S02]  /*20b10*/  F2FP.BF16.F32.PACK_AB R10, R29, R28 ;  /* 0x0000001c1d0a723e */ /* 0x000fe400000010ff */
[----:B------:R-:W-:Y:S01]  /*20b20*/  F2FP.BF16.F32.PACK_AB R11, R31, R30 ;  /* 0x0000001e1f0b723e */ /* 0x000fe200000010ff */
[----:B------:R-:W-:Y:S01]  /*20b30*/  BAR.SYNC.DEFER_BLOCKING 0x1, 0x100 ;  /* 0x0044000000007b1d */ /* 0x000fe20000010000 */
[----:B------:R-:W-:-:S02]  /*20b40*/  F2FP.BF16.F32.PACK_AB R13, R15, R14 ;  /* 0x0000000e0f0d723e */ /* 0x000fc400000010ff */
[----:B------:R-:W-:Y:S02]  /*20b50*/  MOV R6, R32 ;  /* 0x0000002000067202 */ /* 0x000fe40000000f00 */
[----:B------:R-:W-:Y:S02]  /*20b60*/  F2FP.BF16.F32.PACK_AB R14, R25, R24 ;  /* 0x00000018190e723e */ /* 0x000fe400000010ff */
[----:B------:R-:W-:Y:S01]  /*20b70*/  F2FP.BF16.F32.PACK_AB R15, R27, R26 ;  /* 0x0000001a1b0f723e */ /* 0x000fe200000010ff */
[----:B------:R-:W2:Y:S04]  /*20b80*/  LDL.128 R28, [R1+0x400] ;  /* 0x00040000011c7983 */ /* 0x000ea80000100c00 */
[----:B------:R-:W3:Y:S04]  /*20b90*/  LDL.128 R24, [R1+0x410] ;  /* 0x0004100001187983 */ /* 0x000ee80000100c00 */
[----:B------:R0:W-:Y:S04]  /*20ba0*/  STSM.16.M88.4 [R34], R8 ;  /* 0x0000000822007844 */ /* 0x0001e80000000200 */
[----:B------:R1:W-:Y:S04]  /*20bb0*/  STSM.16.M88.4 [R6], R12 ;  /* 0x0000000c06007844 */ /* 0x0003e80000000200 */
[----:B0-----:R-:W4:Y:S04]  /*20bc0*/  LDL.128 R32, [R1+0x3f0] ;  /* 0x0003f00001207983 */ /* 0x001f280000100c00 */
[----:B-1----:R-:W4:Y:S04]  /*20bd0*/  LDL.128 R12, [R1+0x420] ;  /* 0x00042000010c7983 */ /* 0x002f280000100c00 */
[----:B------:R-:W4:Y:S01]  /*20be0*/  LDL.128 R8, [R1+0x430] ;  /* 0x0004300001087983 */ /* 0x000f220000100c00 */
[----:B------:R-:W-:-:S02]  /*20bf0*/  IADD3 R139, P0, R4, 0x40, RZ ;  /* 0x00000040048b7810 */ /* 0x000fc40007f1e0ff */
[C---:B------:R-:W-:Y:S02]  /*20c00*/  IADD3 R141, P4, R4.reuse, 0x60, RZ ;  /* 0x00000060048d7810 */ /* 0x040fe40007f9e0ff */
[C---:B------:R-:W-:Y:S02]  /*20c10*/  IADD3 R19, P3, R4.reuse, 0x4000, RZ ;  /* 0x0000400004137810 */ /* 0x040fe40007f7e0ff */
[C---:B------:R-:W-:Y:S02]  /*20c20*/  IADD3 R21, P6, R4.reuse, 0x4020, RZ ;  /* 0x0000402004157810 */ /* 0x040fe40007fde0ff */
[----:B------:R-:W-:Y:S02]  /*20c30*/  LOP3.LUT R138, R139, 0x380, RZ, 0xc0, !PT ;  /* 0x000003808b8a7812 */ /* 0x000fe400078ec0ff */
[----:B------:R-:W-:Y:S02]  /*20c40*/  IADD3 R129, P5, R4, 0x4040, RZ ;  /* 0x0000404004817810 */ /* 0x000fe40007fbe0ff */
[----:B------:R-:W-:-:S02]  /*20c50*/  LOP3.LUT R140, R141, 0x380, RZ, 0xc0, !PT ;  /* 0x000003808d8c7812 */ /* 0x000fc400078ec0ff */
[----:B------:R-:W-:Y:S02]  /*20c60*/  IADD3 R131, P2, R4, 0x4060, RZ ;  /* 0x0000406004837810 */ /* 0x000fe40007f5e0ff */
[----:B------:R-:W-:Y:S02]  /*20c70*/  LOP3.LUT R18, R19, 0x380, RZ, 0xc0, !PT ;  /* 0x0000038013127812 */ /* 0x000fe400078ec0ff */
[----:B------:R-:W-:Y:S02]  /*20c80*/  LOP3.LUT R20, R21, 0x380, RZ, 0xc0, !PT ;  /* 0x0000038015147812 */ /* 0x000fe400078ec0ff */
[----:B------:R-:W-:Y:S02]  /*20c90*/  SHF.R.U64 R138, R138, 0x3, RZ ;  /* 0x000000038a8a7819 */ /* 0x000fe400000012ff */
[----:B------:R-:W-:Y:S02]  /*20ca0*/  LOP3.LUT R128, R129, 0x380, RZ, 0xc0, !PT ;  /* 0x0000038081807812 */ /* 0x000fe400078ec0ff */
[----:B------:R-:W-:-:S02]  /*20cb0*/  IADD3 R133, P1, R4, 0x8000, RZ ;  /* 0x0000800004857810 */ /* 0x000fc40007f3e0ff */
[----:B------:R-:W-:Y:S02]  /*20cc0*/  SHF.R.U64 R140, R140, 0x3, RZ ;  /* 0x000000038c8c7819 */ /* 0x000fe400000012ff */
[----:B------:R-:W-:Y:S02]  /*20cd0*/  LOP3.LUT R130, R131, 0x380, RZ, 0xc0, !PT ;  /* 0x0000038083827812 */ /* 0x000fe400078ec0ff */
[----:B------:R-:W-:Y:S02]  /*20ce0*/  SHF.R.U64 R18, R18, 0x3, RZ ;  /* 0x0000000312127819 */ /* 0x000fe400000012ff */
[----:B------:R-:W-:Y:S02]  /*20cf0*/  SHF.R.U64 R20, R20, 0x3, RZ ;  /* 0x0000000314147819 */ /* 0x000fe400000012ff */
[----:B------:R-:W-:Y:S01]  /*20d00*/  LOP3.LUT R138, R138, R139, RZ, 0x3c, !PT ;  /* 0x0000008b8a8a7212 */ /* 0x000fe200078e3cff */
[----:B------:R-:W-:Y:S01]  /*20d10*/  IMAD.X R139, RZ, RZ, R5, P0 ;  /* 0x000000ffff8b7224 */ /* 0x000fe200000e0605 */
[----:B------:R-:W-:-:S02]  /*20d20*/  SHF.R.U64 R128, R128, 0x3, RZ ;  /* 0x0000000380807819 */ /* 0x000fc400000012ff */
[----:B------:R-:W-:Y:S02]  /*20d30*/  LOP3.LUT R132, R133, 0x380, RZ, 0xc0, !PT ;  /* 0x0000038085847812 */ /* 0x000fe400078ec0ff */
[----:B------:R-:W-:Y:S01]  /*20d40*/  LOP3.LUT R140, R140, R141, RZ, 0x3c, !PT ;  /* 0x0000008d8c8c7212 */ /* 0x000fe200078e3cff */
[--C-:B------:R-:W-:Y:S01]  /*20d50*/  IMAD.X R141, RZ, RZ, R5.reuse, P4 ;  /* 0x000000ffff8d7224 */ /* 0x100fe200020e0605 */
[----:B------:R-:W-:Y:S02]  /*20d60*/  SHF.R.U64 R130, R130, 0x3, RZ ;  /* 0x0000000382827819 */ /* 0x000fe400000012ff */
[----:B------:R-:W-:Y:S01]  /*20d70*/  LOP3.LUT R18, R18, R19, RZ, 0x3c, !PT ;  /* 0x0000001312127212 */ /* 0x000fe200078e3cff */
[--C-:B------:R-:W-:Y:S01]  /*20d80*/  IMAD.X R19, RZ, RZ, R5.reuse, P3 ;  /* 0x000000ffff137224 */ /* 0x100fe200018e0605 */
[----:B------:R-:W-:Y:S02]  /*20d90*/  IADD3 R143, P0, R4, 0x8020, RZ ;  /* 0x00008020048f7810 */ /* 0x000fe40007f1e0ff */
[----:B------:R-:W-:Y:S01]  /*20da0*/  LOP3.LUT R20, R20, R21, RZ, 0x3c, !PT ;  /* 0x0000001514147212 */ /* 0x000fe200078e3cff */
[----:B------:R-:W-:Y:S01]  /*20db0*/  IMAD.X R21, RZ, RZ, R5, P6 ;  /* 0x000000ffff157224 */ /* 0x000fe200030e0605 */
[----:B------:R-:W-:-:S02]  /*20dc0*/  IADD3 R145, P4, R4, 0x8040, RZ ;  /* 0x0000804004917810 */ /* 0x000fc40007f9e0ff */
[----:B------:R-:W-:Y:S01]  /*20dd0*/  LOP3.LUT R128, R128, R129, RZ, 0x3c, !PT ;  /* 0x0000008180807212 */ /* 0x000fe200078e3cff */
[--C-:B------:R-:W-:Y:S01]  /*20de0*/  IMAD.X R129, RZ, RZ, R5.reuse, P5 ;  /* 0x000000ffff817224 */ /* 0x100fe200028e0605 */
[----:B------:R-:W-:Y:S02]  /*20df0*/  SHF.R.U64 R132, R132, 0x3, RZ ;  /* 0x0000000384847819 */ /* 0x000fe400000012ff */
[----:B------:R-:W-:Y:S02]  /*20e00*/  IADD3 R135, P3, R4, 0x8060, RZ ;  /* 0x0000806004877810 */ /* 0x000fe40007f7e0ff */
[----:B------:R-:W-:Y:S01]  /*20e10*/  LOP3.LUT R130, R130, R131, RZ, 0x3c, !PT ;  /* 0x0000008382827212 */ /* 0x000fe200078e3cff */
[----:B------:R-:W-:Y:S01]  /*20e20*/  IMAD.X R131, RZ, RZ, R5, P2 ;  /* 0x000000ffff837224 */ /* 0x000fe200010e0605 */
[----:B------:R-:W-:Y:S02]  /*20e30*/  IADD3 R137, P6, R4, 0xc000, RZ ;  /* 0x0000c00004897810 */ /* 0x000fe40007fde0ff */
[----:B------:R-:W-:-:S02]  /*20e40*/  LOP3.LUT R142, R143, 0x380, RZ, 0xc0, !PT ;  /* 0x000003808f8e7812 */ /* 0x000fc400078ec0ff */
[C---:B------:R-:W-:Y:S02]  /*20e50*/  IADD3 R147, P5, R4.reuse, 0xc020, RZ ;  /* 0x0000c02004937810 */ /* 0x040fe40007fbe0ff */
[----:B------:R-:W-:Y:S02]  /*20e60*/  LOP3.LUT R144, R145, 0x380, RZ, 0xc0, !PT ;  /* 0x0000038091907812 */ /* 0x000fe400078ec0ff */
[----:B------:R-:W-:Y:S02]  /*20e70*/  IADD3 R149, P2, R4, 0xc040, RZ ;  /* 0x0000c04004957810 */ /* 0x000fe40007f5e0ff */
[----:B------:R-:W-:Y:S01]  /*20e80*/  LOP3.LUT R132, R132, R133, RZ, 0x3c, !PT ;  /* 0x0000008584847212 */ /* 0x000fe200078e3cff */
[----:B------:R-:W-:Y:S01]  /*20e90*/  IMAD.X R133, RZ, RZ, R5, P1 ;  /* 0x000000ffff857224 */ /* 0x000fe200008e0605 */
[----:B------:R-:W-:Y:S02]  /*20ea0*/  LOP3.LUT R134, R135, 0x380, RZ, 0xc0, !PT ;  /* 0x0000038087867812 */ /* 0x000fe400078ec0ff */
[----:B------:R-:W-:-:S02]  /*20eb0*/  LOP3.LUT R136, R137, 0x380, RZ, 0xc0, !PT ;  /* 0x0000038089887812 */ /* 0x000fc400078ec0ff */
[----:B------:R-:W-:Y:S02]  /*20ec0*/  SHF.R.U64 R142, R142, 0x3, RZ ;  /* 0x000000038e8e7819 */ /* 0x000fe400000012ff */
[----:B------:R-:W-:Y:S02]  /*20ed0*/  LOP3.LUT R146, R147, 0x380, RZ, 0xc0, !PT ;  /* 0x0000038093927812 */ /* 0x000fe400078ec0ff */
[----:B------:R-:W-:Y:S02]  /*20ee0*/  IADD3 R4, P1, R4, 0xc060, RZ ;  /* 0x0000c06004047810 */ /* 0x000fe40007f3e0ff */
[----:B------:R-:W-:Y:S02]  /*20ef0*/  SHF.R.U64 R144, R144, 0x3, RZ ;  /* 0x0000000390907819 */ /* 0x000fe400000012ff */
[----:B------:R-:W-:Y:S02]  /*20f00*/  LOP3.LUT R148, R149, 0x380, RZ, 0xc0, !PT ;  /* 0x0000038095947812 */ /* 0x000fe400078ec0ff */
[----:B------:R-:W-:-:S02]  /*20f10*/  F2FP.BF16.F32.PACK_AB R124, R125, R124 ;  /* 0x0000007c7d7c723e */ /* 0x000fc400000010ff */
[----:B------:R-:W-:Y:S02]  /*20f20*/  SHF.R.U64 R134, R134, 0x3, RZ ;  /* 0x0000000386867819 */ /* 0x000fe400000012ff */
[----:B------:R-:W-:Y:S02]  /*20f30*/  F2FP.BF16.F32.PACK_AB R125, R127, R126 ;  /* 0x0000007e7f7d723e */ /* 0x000fe400000010ff */
[----:B------:R-:W-:Y:S02]  /*20f40*/  F2FP.BF16.F32.PACK_AB R116, R117, R116 ;  /* 0x000000747574723e */ /* 0x000fe400000010ff */
[----:B------:R-:W-:Y:S02]  /*20f50*/  SHF.R.U64 R136, R136, 0x3, RZ ;  /* 0x0000000388887819 */ /* 0x000fe400000012ff */
[----:B------:R-:W-:Y:S02]  /*20f60*/  MOV R138, R138 ;  /* 0x0000008a008a7202 */ /* 0x000fe40000000f00 */
[----:B------:R-:W-:-:S02]  /*20f70*/  F2FP.BF16.F32.PACK_AB R126, R121, R120 ;  /* 0x00000078797e723e */ /* 0x000fc400000010ff */
[----:B------:R-:W-:Y:S02]  /*20f80*/  F2FP.BF16.F32.PACK_AB R127, R123, R122 ;  /* 0x0000007a7b7f723e */ /* 0x000fe400000010ff */
[----:B------:R-:W-:Y:S02]  /*20f90*/  F2FP.BF16.F32.PACK_AB R117, R119, R118 ;  /* 0x000000767775723e */ /* 0x000fe400000010ff */
[----:B------:R-:W-:Y:S02]  /*20fa0*/  F2FP.BF16.F32.PACK_AB R108, R109, R108 ;  /* 0x0000006c6d6c723e */ /* 0x000fe400000010ff */
[----:B------:R-:W-:Y:S01]  /*20fb0*/  LOP3.LUT R142, R142, R143, RZ, 0x3c, !PT ;  /* 0x0000008f8e8e7212 */ /* 0x000fe200078e3cff */
[----:B------:R-:W-:Y:S01]  /*20fc0*/  IMAD.X R143, RZ, RZ, R5, P0 ;  /* 0x000000ffff8f7224 */ /* 0x000fe200000e0605 */
[----:B------:R-:W-:Y:S02]  /*20fd0*/  SHF.R.U64 R146, R146, 0x3, RZ ;  /* 0x0000000392927819 */ /* 0x000fe400000012ff */
[----:B------:R-:W-:-:S02]  /*20fe0*/  MOV R140, R140 ;  /* 0x0000008c008c7202 */ /* 0x000fc40000000f00 */
[----:B------:R-:W-:Y:S02]  /*20ff0*/  LOP3.LUT R6, R4, 0x380, RZ, 0xc0, !PT ;  /* 0x0000038004067812 */ /* 0x000fe400078ec0ff */
[----:B------:R-:W-:Y:S02]  /*21000*/  F2FP.BF16.F32.PACK_AB R118, R113, R112 ;  /* 0x000000707176723e */ /* 0x000fe400000010ff */
[----:B------:R-:W-:Y:S02]  /*21010*/  F2FP.BF16.F32.PACK_AB R119, R115, R114 ;  /* 0x000000727377723e */ /* 0x000fe400000010ff */
[----:B------:R-:W-:Y:S02]  /*21020*/  F2FP.BF16.F32.PACK_AB R109, R111, R110 ;  /* 0x0000006e6f6d723e */ /* 0x000fe400000010ff */
[----:B------:R-:W-:Y:S02]  /*21030*/  F2FP.BF16.F32.PACK_AB R100, R101, R100 ;  /* 0x000000646564723e */ /* 0x000fe400000010ff */
[----:B------:R-:W-:Y:S01]  /*21040*/  LOP3.LUT R144, R144, R145, RZ, 0x3c, !PT ;  /* 0x0000009190907212 */ /* 0x000fe200078e3cff */
[----:B------:R-:W-:Y:S01]  /*21050*/  IMAD.X R145, RZ, RZ, R5, P4 ;  /* 0x000000ffff917224 */ /* 0x000fe200020e0605 */
[----:B------:R-:W-:-:S02]  /*21060*/  SHF.R.U64 R148, R148, 0x3, RZ ;  /* 0x0000000394947819 */ /* 0x000fc400000012ff */
[----:B------:R-:W-:Y:S02]  /*21070*/  MOV R18, R18 ;  /* 0x0000001200127202 */ /* 0x000fe40000000f00 */
[----:B------:R-:W-:Y:S02]  /*21080*/  F2FP.BF16.F32.PACK_AB R110, R105, R104 ;  /* 0x00000068696e723e */ /* 0x000fe400000010ff */
[----:B------:R-:W-:Y:S02]  /*21090*/  F2FP.BF16.F32.PACK_AB R111, R107, R106 ;  /* 0x0000006a6b6f723e */ /* 0x000fe400000010ff */
[----:B------:R-:W-:Y:S02]  /*210a0*/  F2FP.BF16.F32.PACK_AB R101, R103, R102 ;  /* 0x000000666765723e */ /* 0x000fe400000010ff */
[----:B------:R-:W-:Y:S02]  /*210b0*/  F2FP.BF16.F32.PACK_AB R92, R93, R92 ;  /* 0x0000005c5d5c723e */ /* 0x000fe400000010ff */
[----:B------:R-:W-:Y:S01]  /*210c0*/  LOP3.LUT R134, R134, R135, RZ, 0x3c, !PT ;  /* 0x0000008786867212 */ /* 0x000fe200078e3cff */
[----:B------:R-:W-:Y:S01]  /*210d0*/  IMAD.X R135, RZ, RZ, R5, P3 ;  /* 0x000000ffff877224 */ /* 0x000fe200018e0605 */
[----:B------:R-:W-:-:S02]  /*210e0*/  MOV R20, R20 ;  /* 0x0000001400147202 */ /* 0x000fc40000000f00 */
[----:B------:R-:W-:Y:S02]  /*210f0*/  F2FP.BF16.F32.PACK_AB R102, R97, R96 ;  /* 0x000000606166723e */ /* 0x000fe400000010ff */
[----:B------:R-:W-:Y:S02]  /*21100*/  F2FP.BF16.F32.PACK_AB R103, R99, R98 ;  /* 0x000000626367723e */ /* 0x000fe400000010ff */
[----:B------:R-:W-:Y:S02]  /*21110*/  F2FP.BF16.F32.PACK_AB R93, R95, R94 ;  /* 0x0000005e5f5d723e */ /* 0x000fe400000010ff */
[----:B------:R-:W-:Y:S01]  /*21120*/  F2FP.BF16.F32.PACK_AB R84, R85, R84 ;  /* 0x000000545554723e */ /* 0x000fe200000010ff */
[----:B------:R-:W-:Y:S01]  /*21130*/  STSM.16.M88.4 [R138], R124 ;  /* 0x0000007c8a007844 */ /* 0x000fe20000000200 */
        /* <DEDUP_REMOVED lines=10> */
[----:B------:R-:W-:Y:S01]  /*211e0*/  SHF.R.U64 R6, R6, 0x3, RZ ;  /* 0x0000000306067819 */ /* 0x000fe200000012ff */
[----:B------:R-:W-:Y:S01]  /*211f0*/  UIMAD.WIDE UR8, UR4, 0x4, UR8 ;  /* 0x00000004040878a5 */ /* 0x000fe2000f8e0208 */
[----:B------:R-:W-:-:S02]  /*21200*/  MOV R130, R130 ;  /* 0x0000008200827202 */ /* 0x000fc40000000f00 */
[----:B------:R-:W-:Y:S02]  /*21210*/  F2FP.BF16.F32.PACK_AB R86, R81, R80 ;  /* 0x000000505156723e */ /* 0x000fe400000010ff */
[----:B------:R-:W-:Y:S02]  /*21220*/  F2FP.BF16.F32.PACK_AB R87, R83, R82 ;  /* 0x000000525357723e */ /* 0x000fe400000010ff */
[----:B------:R-:W-:Y:S02]  /*21230*/  F2FP.BF16.F32.PACK_AB R77, R79, R78 ;  /* 0x0000004e4f4d723e */ /* 0x000fe400000010ff */
[----:B------:R-:W-:Y:S01]  /*21240*/  F2FP.BF16.F32.PACK_AB R68, R69, R68 ;  /* 0x000000444544723e */ /* 0x000fe200000010ff */
[----:B------:R0:W-:Y:S01]  /*21250*/  STSM.16.M88.4 [R18], R108 ;  /* 0x0000006c12007844 */ /* 0x0001e20000000200 */
[----:B------:R-:W-:Y:S01]  /*21260*/  LOP3.LUT R148, R148, R149, RZ, 0x3c, !PT ;  /* 0x0000009594947212 */ /* 0x000fe200078e3cff */
[----:B------:R-:W-:Y:S01]  /*21270*/  IMAD.X R149, RZ, RZ, R5, P2 ;  /* 0x000000ffff957224 */ /* 0x000fe200010e0605 */
[----:B------:R-:W-:-:S02]  /*21280*/  MOV R132, R132 ;  /* 0x0000008400847202 */ /* 0x000fc40000000f00 */
[----:B------:R-:W-:Y:S02]  /*21290*/  F2FP.BF16.F32.PACK_AB R78, R73, R72 ;  /* 0x00000048494e723e */ /* 0x000fe400000010ff */
[----:B------:R-:W-:Y:S02]  /*212a0*/  F2FP.BF16.F32.PACK_AB R79, R75, R74 ;  /* 0x0000004a4b4f723e */ /* 0x000fe400000010ff */
[----:B------:R-:W-:Y:S02]  /*212b0*/  F2FP.BF16.F32.PACK_AB R69, R71, R70 ;  /* 0x000000464745723e */ /* 0x000fe400000010ff */
[----:B------:R-:W-:Y:S01]  /*212c0*/  F2FP.BF16.F32.PACK_AB R60, R61, R60 ;  /* 0x0000003c3d3c723e */ /* 0x000fe200000010ff */
[----:B------:R-:W-:Y:S01]  /*212d0*/  IMAD.X R5, RZ, RZ, R5, P1 ;  /* 0x000000ffff057224 */ /* 0x000fe200008e0605 */
[----:B------:R-:W-:Y:S01]  /*212e0*/  MOV R142, R142 ;  /* 0x0000008e008e7202 */ /* 0x000fe20000000f00 */
[----:B------:R-:W-:Y:S01]  /*212f0*/  STSM.16.M88.4 [R20], R100 ;  /* 0x0000006414007844 */ /* 0x000fe20000000200 */
[----:B------:R-:W-:Y:S01]  /*21300*/  F2FP.BF16.F32.PACK_AB R70, R65, R64 ;  /* 0x000000404146723e */ /* 0x000fe200000010ff */
[----:B0-----:R-:W0:Y:S01]  /*21310*/  LDC R18, c[0x0][0xce8] ;  /* 0x00033a00ff127b82 */ /* 0x001e220000000800 */
[----:B------:R-:W-:-:S02]  /*21320*/  F2FP.BF16.F32.PACK_AB R71, R67, R66 ;  /* 0x000000424347723e */ /* 0x000fc400000010ff */
[----:B------:R-:W-:Y:S02]  /*21330*/  F2FP.BF16.F32.PACK_AB R61, R63, R62 ;  /* 0x0000003e3f3d723e */ /* 0x000fe400000010ff */
[----:B------:R-:W-:Y:S01]  /*21340*/  F2FP.BF16.F32.PACK_AB R52, R53, R52 ;  /* 0x000000343534723e */ /* 0x000fe200000010ff */
[----:B------:R-:W-:Y:S01]  /*21350*/  STSM.16.M88.4 [R128], R92 ;  /* 0x0000005c80007844 */ /* 0x000fe20000000200 */
[----:B------:R-:W-:Y:S02]  /*21360*/  MOV R144, R144 ;  /* 0x0000009000907202 */ /* 0x000fe40000000f00 */
[----:B------:R-:W-:Y:S02]  /*21370*/  F2FP.BF16.F32.PACK_AB R62, R57, R56 ;  /* 0x00000038393e723e */ /* 0x000fe400000010ff */
[----:B------:R-:W-:Y:S02]  /*21380*/  F2FP.BF16.F32.PACK_AB R63, R59, R58 ;  /* 0x0000003a3b3f723e */ /* 0x000fe400000010ff */
[----:B------:R-:W-:-:S02]  /*21390*/  F2FP.BF16.F32.PACK_AB R53, R55, R54 ;  /* 0x000000363735723e */ /* 0x000fc400000010ff */
[----:B------:R-:W-:Y:S01]  /*213a0*/  F2FP.BF16.F32.PACK_AB R44, R45, R44 ;  /* 0x0000002c2d2c723e */ /* 0x000fe200000010ff */
[----:B------:R-:W-:Y:S01]  /*213b0*/  STSM.16.M88.4 [R130], R84 ;  /* 0x0000005482007844 */ /* 0x000fe20000000200 */
[----:B------:R-:W-:Y:S02]  /*213c0*/  LOP3.LUT R4, R6, R4, RZ, 0x3c, !PT ;  /* 0x0000000406047212 */ /* 0x000fe400078e3cff */
[----:B------:R-:W-:Y:S02]  /*213d0*/  MOV R134, R134 ;  /* 0x0000008600867202 */ /* 0x000fe40000000f00 */
[----:B------:R-:W-:Y:S02]  /*213e0*/  F2FP.BF16.F32.PACK_AB R54, R49, R48 ;  /* 0x000000303136723e */ /* 0x000fe400000010ff */
[----:B------:R-:W-:Y:S02]  /*213f0*/  F2FP.BF16.F32.PACK_AB R55, R51, R50 ;  /* 0x000000323337723e */ /* 0x000fe400000010ff */
[----:B------:R-:W-:-:S02]  /*21400*/  F2FP.BF16.F32.PACK_AB R45, R47, R46 ;  /* 0x0000002e2f2d723e */ /* 0x000fc400000010ff */
[----:B------:R-:W-:Y:S01]  /*21410*/  F2FP.BF16.F32.PACK_AB R36, R37, R36 ;  /* 0x000000242524723e */ /* 0x000fe200000010ff */
[----:B------:R-:W-:Y:S01]  /*21420*/  STSM.16.M88.4 [R132], R76 ;  /* 0x0000004c84007844 */ /* 0x000fe20000000200 */
[----:B------:R-:W-:Y:S02]  /*21430*/  MOV R136, R136 ;  /* 0x0000008800887202 */ /* 0x000fe40000000f00 */
[----:B------:R-:W-:Y:S02]  /*21440*/  F2FP.BF16.F32.PACK_AB R46, R41, R40 ;  /* 0x00000028292e723e */ /* 0x000fe400000010ff */
[----:B------:R-:W-:Y:S02]  /*21450*/  F2FP.BF16.F32.PACK_AB R47, R43, R42 ;  /* 0x0000002a2b2f723e */ /* 0x000fe400000010ff */
[----:B------:R-:W-:Y:S01]  /*21460*/  F2FP.BF16.F32.PACK_AB R37, R39, R38 ;  /* 0x000000262725723e */ /* 0x000fe200000010ff */
[----:B------:R-:W-:Y:S01]  /*21470*/  STSM.16.M88.4 [R142], R68 ;  /* 0x000000448e007844 */ /* 0x000fe20000000200 */
[----:B------:R-:W-:-:S02]  /*21480*/  MOV R146, R146 ;  /* 0x0000009200927202 */ /* 0x000fc40000000f00 */
[----:B------:R-:W-:Y:S01]  /*21490*/  MOV R148, R148 ;  /* 0x0000009400947202 */ /* 0x000fe20000000f00 */
[----:B------:R-:W-:Y:S01]  /*214a0*/  STSM.16.M88.4 [R144], R60 ;  /* 0x0000003c90007844 */ /* 0x000fe20000000200 */
[----:B------:R-:W-:-:S03]  /*214b0*/  MOV R4, R4 ;  /* 0x0000000400047202 */ /* 0x000fc60000000f00 */
[----:B------:R-:W-:Y:S04]  /*214c0*/  STSM.16.M88.4 [R134], R52 ;  /* 0x0000003486007844 */ /* 0x000fe80000000200 */
[----:B------:R-:W-:Y:S01]  /*214d0*/  STSM.16.M88.4 [R136], R44 ;  /* 0x0000002c88007844 */ /* 0x000fe20000000200 */
[----:B------:R-:W-:Y:S02]  /*214e0*/  ISETP.NE.U32.AND P1, PT, RZ, UR10, PT ;  /* 0x0000000aff007c0c */ /* 0x000fe4000bf25070 */
[----:B--2---:R-:W-:Y:S02]  /*214f0*/  F2FP.BF16.F32.PACK_AB R28, R29, R28 ;  /* 0x0000001c1d1c723e */ /* 0x004fe400000010ff */
[----:B------:R-:W-:Y:S02]  /*21500*/  F2FP.BF16.F32.PACK_AB R29, R31, R30 ;  /* 0x0000001e1f1d723e */ /* 0x000fe400000010ff */
[----:B---3--:R-:W-:-:S02]  /*21510*/  F2FP.BF16.F32.PACK_AB R30, R25, R24 ;  /* 0x00000018191e723e */ /* 0x008fc400000010ff */
[----:B------:R-:W-:Y:S02]  /*21520*/  F2FP.BF16.F32.PACK_AB R31, R27, R26 ;  /* 0x0000001a1b1f723e */ /* 0x000fe400000010ff */
[----:B------:R-:W-:Y:S02]  /*21530*/  ISETP.NE.AND.EX P1, PT, RZ, UR11, PT, P1 ;  /* 0x0000000bff007c0c */ /* 0x000fe4000bf25310 */
[----:B----4-:R-:W-:Y:S02]  /*21540*/  F2FP.BF16.F32.PACK_AB R38, R33, R32 ;  /* 0x000000202126723e */ /* 0x010fe400000010ff */
[----:B------:R-:W-:Y:S02]  /*21550*/  F2FP.BF16.F32.PACK_AB R39, R35, R34 ;  /* 0x000000222327723e */ /* 0x000fe400000010ff */
[----:B------:R-:W-:Y:S02]  /*21560*/  F2FP.BF16.F32.PACK_AB R12, R13, R12 ;  /* 0x0000000c0d0c723e */ /* 0x000fe400000010ff */
[----:B------:R-:W-:-:S02]  /*21570*/  F2FP.BF16.F32.PACK_AB R13, R15, R14 ;  /* 0x0000000e0f0d723e */ /* 0x000fc400000010ff */
[----:B------:R-:W-:Y:S01]  /*21580*/  F2FP.BF16.F32.PACK_AB R14, R9, R8 ;  /* 0x00000008090e723e */ /* 0x000fe200000010ff */
[----:B------:R-:W-:Y:S01]  /*21590*/  IMAD.U32 R8, RZ, RZ, UR8 ;  /* 0x00000008ff087e24 */ /* 0x000fe2000f8e00ff */
[----:B------:R-:W-:Y:S01]  /*215a0*/  F2FP.BF16.F32.PACK_AB R15, R11, R10 ;  /* 0x0000000a0b0f723e */ /* 0x000fe200000010ff */
[----:B------:R-:W-:Y:S01]  /*215b0*/  IMAD.U32 R9, RZ, RZ, UR9 ;  /* 0x00000009ff097e24 */ /* 0x000fe2000f8e00ff */
[----:B------:R-:W-:Y:S01]  /*215c0*/  ULDC.64 UR8, c[0x0][0xd08] ;  /* 0x0003420000087ab9 */ /* 0x000fe20000000a00 */
[----:B------:R-:W-:Y:S01]  /*215d0*/  STSM.16.M88.4 [R146], R36 ;  /* 0x0000002492007844 */ /* 0x000fe20000000200 */
[----:B------:R-:W-:-:S03]  /*215e0*/  UISETP.NE.U32.AND UP0, UPT, UR8, URZ, UPT ;  /* 0x0000003f0800728c */ /* 0x000fc6000bf05070 */
[----:B------:R-:W-:Y:S01]  /*215f0*/  STSM.16.M88.4 [R148], R28 ;  /* 0x0000001c94007844 */ /* 0x000fe20000000200 */
[----:B------:R-:W-:-:S03]  /*21600*/  UISETP.NE.AND.EX UP0, UPT, UR9, URZ, UPT, UP0 ;  /* 0x0000003f0900728c */ /* 0x000fc6000bf05300 */
[----:B------:R1:W-:Y:S01]  /*21610*/  STSM.16.M88.4 [R4], R12 ;  /* 0x0000000c04007844 */ /* 0x0003e20000000200 */
[----:B------:R-:W-:Y:S02]  /*21620*/  BAR.SYNC.DEFER_BLOCKING 0x1, 0x100 ;  /* 0x0044000000007b1d */ /* 0x000fe40000010000 */
[----:B------:R-:W-:-:S05]  /*21630*/  PLOP3.LUT P0, PT, PT, PT, UP0, 0x80, 0x0 ;  /* 0x000000000000781c */ /* 0x000fca0003f0f008 */
[----:B------:R-:W-:Y:S02]  /*21640*/  @UP0 ULDC.64 UR8, c[0x0][0xd08] ;  /* 0x0003420000080ab9 */ /* 0x000fe40000000a00 */
[----:B------:R-:W-:-:S03]  /*21650*/  @UP0 UIMAD.WIDE UR8, UR4, 0x4, UR8 ;  /* 0x00000004040808a5 */ /* 0x000fc6000f8e0208 */
[----:B------:R-:W-:Y:S02]  /*21660*/  ULDC UR4, c[0x0][0xb88] ;  /* 0x0002e20000047ab9 */ /* 0x000fe40000000800 */
[----:B------:R-:W-:Y:S01]  /*21670*/  IMAD.U32 R11, RZ, RZ, UR4 ;  /* 0x00000004ff0b7e24 */ /* 0x000fe2000f8e00ff */
[----:B------:R2:W5:Y:S01]  /*21680*/  @P1 LDG.E R10, desc[UR36][R8.64] ;  /* 0x00000024080a1981 */ /* 0x000562000c1e1900 */
[----:B-1----:R-:W-:Y:S01]  /*21690*/  IMAD.U32 R4, RZ, RZ, UR8 ;  /* 0x00000008ff047e24 */ /* 0x002fe2000f8e00ff */
[----:B------:R-:W-:Y:S01]  /*216a0*/  UISETP.NE.AND UP0, UPT, UR59, URZ, UPT ;  /* 0x0000003f3b00728c */ /* 0x000fe2000bf05270 */
[----:B------:R-:W-:Y:S01]  /*216b0*/  IMAD.U32 R5, RZ, RZ, UR9 ;  /* 0x00000009ff057e24 */ /* 0x000fe2000f8e00ff */
[----:B------:R-:W-:-:S04]  /*216c0*/  ULDC UR4, c[0x0][0xbd4] ;  /* 0x0002f50000047ab9 */ /* 0x000fc80000000800 */
[----:B------:R2:W5:Y:S01]  /*216d0*/  @P0 LDG.E R11, desc[UR36][R4.64] ;  /* 0x00000024040b0981 */ /* 0x000562000c1e1900 */
[----:B------:R-:W-:Y:S01]  /*216e0*/  USEL UR4, UR59, UR4, UP0 ;  /* 0x000000043b047287 */ /* 0x000fe20008000000 */
[----:B0-----:R-:W-:Y:S11]  /*216f0*/  @P0 BRA `(.L_x_3540) ;  /* 0x0000000000100947 */ /* 0x001ff60003800000 */
[----:B------:R-:W-:Y:S05]  /*21700*/  @!P1 BRA `(.L_x_3540) ;  /* 0x00000000000c9947 */ /* 0x000fea0003800000 */
[----:B--2---:R-:W2:Y:S04]  /*21710*/  LDG.E R4, desc[UR36][R8.64] ;  /* 0x0000002408047981 */ /* 0x004ea8000c1e1900 */
[----:B-----5:R-:W2:Y:S02]  /*21720*/  LDG.E R11, desc[UR36][R8.64+0x4] ;  /* 0x00000424080b7981 */ /* 0x020ea4000c1e1900 */
[----:B--2---:R-:W-:-:S07]  /*21730*/  IMAD.IADD R11, R11, 0x1, -R4 ;  /* 0x000000010b0b7824 */ /* 0x004fce00078e0a04 */
.L_x_3540:
[----:B--2---:R-:W2:Y:S04]  /*21740*/  LDL R4, [R1+0x4b8] ;  /* 0x0004b80001047983 */ /* 0x004ea80000100800 */
[----:B------:R-:W3:Y:S01]  /*21750*/  LDL R8, [R1+0x4cc] ;  /* 0x0004cc0001087983 */ /* 0x000ee20000100800 */
[----:B-----5:R-:W-:Y:S01]  /*21760*/  IMAD R6, R11, R18, RZ ;  /* 0x000000120b067224 */ /* 0x020fe200078e02ff */
[----:B------:R-:W-:Y:S01]  /*21770*/  R2UR UR8, R216 ;  /* 0x00000000d80872ca */ /* 0x000fe200000e0000 */
[----:B------:R-:W-:Y:S01]  /*21780*/  VIADD R21, R178, UR58 ;  /* 0x0000003ab2157c36 */ /* 0x000fe20008000000 */
[----:B------:R-:W-:Y:S01]  /*21790*/  ISETP.NE.AND P2, PT, R18, 0x1, PT ;  /* 0x000000011200780c */ /* 0x000fe20003f45270 */
[----:B------:R-:W-:Y:S01]  /*217a0*/  UISETP.GT.AND UP1, UPT, UR4, 0x1, UPT ;  /* 0x000000010400788c */ /* 0x000fe2000bf24270 */
[----:B------:R-:W-:-:S03]  /*217b0*/  UMOV UR19, 0xab8 ;  /* 0x00000ab800137882 */ /* 0x000fc60000000000 */
[----:B------:R-:W-:-:S08]  /*217c0*/  USEL UR19, UR19, 0xa78, UP1 ;  /* 0x00000a7813137887 */ /* 0x000fd00008800000 */
[----:B------:R-:W0:Y:S01]  /*217d0*/  @P2 LDC R5, c[0x0][0xcf0] ;  /* 0x00033c00ff052b82 */ /* 0x000e220000000800 */
[----:B------:R-:W-:Y:S01]  /*217e0*/  UISETP.NE.U32.AND UP0, UPT, UR10, URZ, UPT ;  /* 0x0000003f0a00728c */ /* 0x000fe2000bf05070 */
[----:B------:R-:W-:Y:S01]  /*217f0*/  UMOV UR4, URZ ;  /* 0x0000003f00047c82 */ /* 0x000fe20008000000 */
[----:B------:R-:W-:Y:S01]  /*21800*/  USHF.R.S32.HI UR10, URZ, 0x1f, UR8 ;  /* 0x0000001f3f0a7899 */ /* 0x000fe20008011408 */
[----:B------:R-:W-:Y:S01]  /*21810*/  @P1 R2UR UR4, R10 ;  /* 0x000000000a0412ca */ /* 0x000fe200000e0000 */
[----:B------:R-:W-:Y:S02]  /*21820*/  UISETP.NE.AND.EX UP0, UPT, UR11, URZ, UPT, UP0 ;  /* 0x0000003f0b00728c */ /* 0x000fe4000bf05300 */
[----:B------:R-:W-:Y:S02]  /*21830*/  USEL UR9, UR61, URZ, UP1 ;  /* 0x0000003f3d097287 */ /* 0x000fe40008800000 */
[----:B------:R-:W-:Y:S02]  /*21840*/  USEL UR8, UR8, URZ, !UP0 ;  /* 0x0000003f08087287 */ /* 0x000fe4000c000000 */
[----:B------:R-:W-:Y:S01]  /*21850*/  USEL UR18, UR10, URZ, !UP0 ;  /* 0x0000003f0a127287 */ /* 0x000fe2000c000000 */
[----:B------:R-:W-:-:S02]  /*21860*/  ULDC.64 UR12, c[0x0][UR19+0x220] ;  /* 0x00008800130c7abb */ /* 0x000fc40008000a00 */
[----:B------:R-:W-:Y:S01]  /*21870*/  ULDC.64 UR10, c[0x0][UR19+0x218] ;  /* 0x00008600130a7abb */ /* 0x000fe20008000a00 */
[----:B------:R-:W-:Y:S01]  /*21880*/  ULDC.64 UR14, c[0x0][UR19+0x228] ;  /* 0x00008a00130e7abb */ /* 0x000fe20008000a00 */
[----:B------:R-:W-:Y:S02]  /*21890*/  UIMAD UR13, UR13, UR8, URZ ;  /* 0x000000080d0d72a4 */ /* 0x000fe4000f8e023f */
[----:B------:R-:W-:Y:S02]  /*218a0*/  UIMAD.WIDE.U32 UR16, UR10, UR60, URZ ;  /* 0x0000003c0a1072a5 */ /* 0x000fe4000f8e003f */
[----:B------:R-:W-:Y:S01]  /*218b0*/  UIMAD UR20, UR11, UR60, URZ ;  /* 0x0000003c0b1472a4 */ /* 0x000fe2000f8e023f */
[----:B--2---:R-:W-:Y:S02]  /*218c0*/  LOP3.LUT P0, RZ, R4, 0x3, RZ, 0xc0, !PT ;  /* 0x0000000304ff7812 */ /* 0x004fe4000780c0ff */
[----:B------:R-:W1:Y:S02]  /*218d0*/  @P2 LDC R4, c[0x0][0xcec] ;  /* 0x00033b00ff042b82 */ /* 0x000e640000000800 */
[----:B------:R-:W-:-:S13]  /*218e0*/  ISETP.GE.OR P3, PT, R21, R6, P0 ;  /* 0x000000061500720c */ /* 0x000fda0000766670 */
[----:B------:R-:W2:Y:S01]  /*218f0*/  @!P3 LDL R13, [R1+0x220] ;  /* 0x00022000010db983 */ /* 0x000ea20000100800 */
[----:B---3--:R-:W-:Y:S01]  /*21900*/  VIADD R19, R8, UR58 ;  /* 0x0000003a08137c36 */ /* 0x008fe20008000000 */
[----:B------:R-:W-:Y:S02]  /*21910*/  UIMAD.WIDE.U32 UR10, UR12, UR8, URZ ;  /* 0x000000080c0a72a5 */ /* 0x000fe4000f8e003f */
[----:B------:R-:W-:Y:S01]  /*21920*/  UIMAD.WIDE.U32 UR22, UR14, UR9, URZ ;  /* 0x000000090e1672a5 */ /* 0x000fe2000f8e003f */
[----:B------:R-:W-:Y:S01]  /*21930*/  IMAD.MOV.U32 R9, RZ, RZ, R19 ;  /* 0x000000ffff097224 */ /* 0x000fe200078e0013 */
[----:B------:R-:W-:Y:S02]  /*21940*/  UIMAD UR9, UR15, UR9, URZ ;  /* 0x000000090f0972a4 */ /* 0x000fe4000f8e023f */
[----:B------:R-:W-:Y:S01]  /*21950*/  UIMAD UR13, UR12, UR18, UR13 ;  /* 0x000000120c0d72a4 */ /* 0x000fe2000f8e020d */
[----:B-1----:R-:W-:Y:S01]  /*21960*/  @P2 IMAD.HI.U32 R4, R19, R4, RZ ;  /* 0x0000000413042227 */ /* 0x002fe200078e00ff */
[----:B------:R-:W-:-:S02]  /*21970*/  UIADD3 UR16, UP0, UP2, UR10, UR16, UR4 ;  /* 0x000000100a107290 */ /* 0x000fc4000fa1e004 */
[----:B------:R-:W-:Y:S02]  /*21980*/  UIADD3 UR10, UR23, UR9, URZ ;  /* 0x00000009170a7290 */ /* 0x000fe4000fffe03f */
[----:B0-----:R-:W-:Y:S01]  /*21990*/  @P2 SHF.R.U32.HI R9, RZ, R5, R4 ;  /* 0x00000005ff092219 */ /* 0x001fe20000011604 */
[----:B------:R-:W-:Y:S01]  /*219a0*/  UIADD3 UR20, UR17, UR20, URZ ;  /* 0x0000001411147290 */ /* 0x000fe2000fffe03f */
[----:B------:R-:W-:Y:S01]  /*219b0*/  IMAD.U32 R4, RZ, RZ, UR22 ;  /* 0x00000016ff047e24 */ /* 0x000fe2000f8e00ff */
[----:B------:R-:W-:Y:S01]  /*219c0*/  UIADD3 UR9, UR11, UR13, URZ ;  /* 0x0000000d0b097290 */ /* 0x000fe2000fffe03f */
[----:B------:R-:W-:Y:S01]  /*219d0*/  IMAD.U32 R5, RZ, RZ, UR23 ;  /* 0x00000017ff057e24 */ /* 0x000fe2000f8e00ff */
[----:B------:R-:W-:Y:S01]  /*219e0*/  USHF.R.S32.HI UR14, URZ, 0x1f, UR4 ;  /* 0x0000001f3f0e7899 */ /* 0x000fe20008011404 */
[----:B------:R-:W-:Y:S01]  /*219f0*/  IMAD.MOV R11, RZ, RZ, -R9 ;  /* 0x000000ffff0b7224 */ /* 0x000fe200078e0a09 */
[----:B------:R-:W-:Y:S01]  /*21a00*/  IADD3 R4, P1, P4, R9, UR16, R4 ;  /* 0x0000001009047c10 */ /* 0x000fe2000fc3e004 */
[----:B------:R-:W-:Y:S01]  /*21a10*/  IMAD.U32 R10, RZ, RZ, UR10 ;  /* 0x0000000aff0a7e24 */ /* 0x000fe2000f8e00ff */
[----:B------:R-:W-:Y:S01]  /*21a20*/  UIADD3.X UR9, UR9, UR20, UR14, UP0, UP2 ;  /* 0x0000001409097290 */ /* 0x000fe200087e440e */
[----:B------:R-:W-:Y:S01]  /*21a30*/  IMAD R11, R18, R11, R19 ;  /* 0x0000000b120b7224 */ /* 0x000fe200078e0213 */
[----:B------:R-:W-:Y:S01]  /*21a40*/  SHF.R.S32.HI R5, RZ, 0x1f, R9 ;  /* 0x0000001fff057819 */ /* 0x000fe20000011409 */
[----:B------:R-:W-:Y:S01]  /*21a50*/  ULDC.64 UR10, c[0x0][UR19+0x210] ;  /* 0x00008400130a7abb */ /* 0x000fe20008000a00 */
[----:B------:R-:W-:Y:S01]  /*21a60*/  ULDC.64 UR12, c[0x0][0xca8] ;  /* 0x00032a00000c7ab9 */ /* 0x000fe20000000a00 */
[----:B------:R-:W-:Y:S01]  /*21a70*/  IMAD R9, R11, UR11, RZ ;  /* 0x0000000b0b097c24 */ /* 0x000fe2000f8e02ff */
[----:B------:R-:W-:Y:S01]  /*21a80*/  SHF.R.S32.HI R8, RZ, 0x1f, R11 ;  /* 0x0000001fff087819 */ /* 0x000fe2000001140b */
[----:B------:R-:W-:Y:S01]  /*21a90*/  @!UP1 ULDC UR12, c[0x0][0xc50] ;  /* 0x00031400000c9ab9 */ /* 0x000fe20000000800 */
[----:B------:R-:W-:Y:S01]  /*21aa0*/  IADD3.X R5, R5, UR9, R10, P1, P4 ;  /* 0x0000000905057c10 */ /* 0x000fe20008fe840a */
[----:B------:R-:W-:-:S02]  /*21ab0*/  @!UP1 ULDC UR13, c[0x0][0xc54] ;  /* 0x00031500000d9ab9 */ /* 0x000fc40000000800 */
[----:B------:R-:W-:Y:S02]  /*21ac0*/  IMAD R9, R8, UR10, R9 ;  /* 0x0000000a08097c24 */ /* 0x000fe4000f8e0209 */
[----:B------:R-:W-:-:S04]  /*21ad0*/  IMAD.WIDE.U32 R4, R11, UR10, R4 ;  /* 0x0000000a0b047c25 */ /* 0x000fc8000f8e0004 */
[----:B------:R-:W-:Y:S01]  /*21ae0*/  IMAD.IADD R5, R5, 0x1, R9 ;  /* 0x0000000105057824 */ /* 0x000fe200078e0209 */
[----:B------:R-:W-:Y:S01]  /*21af0*/  LEA R10, P1, R4, UR12, 0x2 ;  /* 0x0000000c040a7c11 */ /* 0x000fe2000f8210ff */
[----:B------:R-:W-:-:S03]  /*21b00*/  VIADD R11, R21, 0x8 ;  /* 0x00000008150b7836 */ /* 0x000fc60000000000 */
[----:B------:R-:W-:Y:S01]  /*21b10*/  LEA.HI.X R12, R4, UR13, R5, 0x2, P1 ;  /* 0x0000000d040c7c11 */ /* 0x000fe200088f1405 */
[----:B------:R-:W-:Y:S01]  /*21b20*/  SHFL.IDX PT, R8, R10, RZ, 0x1c1f ;  /* 0x001c1fff0a087589 */ /* 0x000fe200000e0000 */
[----:B------:R-:W-:-:S03]  /*21b30*/  ISETP.GE.OR P0, PT, R11, R6, P0 ;  /* 0x000000060b00720c */ /* 0x000fc60000706670 */
[----:B------:R-:W2:Y:S04]  /*21b40*/  SHFL.IDX PT, R9, R12, RZ, 0x1c1f ;  /* 0x001c1fff0c097589 */ /* 0x000ea800000e0000 */
[----:B--2---:R-:W-:Y:S06]  /*21b50*/  @!P3 ST.E desc[UR36][R8.64], R13 ;  /* 0x0000000d0800b985 */ /* 0x004fec000c101924 */
[----:B------:R-:W2:Y:S01]  /*21b60*/  @!P0 LDL R15, [R1+0x224] ;  /* 0x00022400010f8983 */ /* 0x000ea20000100800 */
[----:B------:R-:W-:-:S02]  /*21b70*/  PLOP3.LUT P1, PT, PT, PT, UP1, 0x80, 0x0 ;  /* 0x000000000000781c */ /* 0x000fc40003f2f018 */
[-C--:B------:R-:W-:Y:S01]  /*21b80*/  ISETP.GE.AND P3, PT, R21, R6.reuse, PT ;  /* 0x000000061500720c */ /* 0x080fe20003f66270 */
[----:B------:R-:W-:Y:S04]  /*21b90*/  SHFL.IDX PT, R4, R10, 0x1, 0x1c1f ;  /* 0x003c1f000a047f89 */ /* 0x000fe800000e0000 */
[----:B------:R-:W2:Y:S04]  /*21ba0*/  SHFL.IDX PT, R5, R12, 0x1, 0x1c1f ;  /* 0x003c1f000c057f89 */ /* 0x000ea800000e0000 */
[----:B--2---:R0:W-:Y:S01]  /*21bb0*/  @!P0 ST.E desc[UR36][R4.64], R15 ;  /* 0x0000000f04008985 */ /* 0x0041e2000c101924 */
[----:B------:R-:W-:Y:S01]  /*21bc0*/  ISETP.GE.AND P0, PT, R11, R6, PT ;  /* 0x000000060b00720c */ /* 0x000fe20003f06270 */
[----:B------:R-:W-:-:S12]  /*21bd0*/  @P1 BRA `(.L_x_3541) ;  /* 0x0000000c00c81947 */ /* 0x000fd80003800000 */
[----:B0-----:R-:W-:Y:S01]  /*21be0*/  IMAD R5, R215, 0x40, R22 ;  /* 0x00000040d7057824 */ /* 0x001fe200078e0216 */
[----:B------:R-:W-:Y:S01]  /*21bf0*/  ULDC.64 UR12, c[0x0][0xba0] ;  /* 0x0002e800000c7ab9 */ /* 0x000fe20000000a00 */
[----:B------:R-:W0:Y:S02]  /*21c00*/  @P2 LDC R19, c[0x0][0xcf0] ;  /* 0x00033c00ff132b82 */ /* 0x000e240000000800 */
[----:B------:R-:W-:-:S03]  /*21c10*/  IMAD.WIDE R2, R5, 0x2, R2 ;  /* 0x0000000205027825 */ /* 0x000fc600078e0202 */
[C---:B------:R-:W-:Y:S02]  /*21c20*/  IADD3 R13, P4, R2.reuse, 0x1000, RZ ;  /* 0x00001000020d7810 */ /* 0x040fe40007f9e0ff */
[C---:B------:R-:W-:Y:S02]  /*21c30*/  IADD3 R25, P3, R2.reuse, 0x2000, RZ ;  /* 0x0000200002197810 */ /* 0x040fe40007f7e0ff */
[----:B------:R-:W-:Y:S02]  /*21c40*/  LOP3.LUT R12, R13, 0x380, RZ, 0xc0, !PT ;  /* 0x000003800d0c7812 */ /* 0x000fe400078ec0ff */
[----:B------:R-:W-:Y:S02]  /*21c50*/  LOP3.LUT R24, R25, 0x380, RZ, 0xc0, !PT ;  /* 0x0000038019187812 */ /* 0x000fe400078ec0ff */
[----:B------:R-:W-:Y:S02]  /*21c60*/  IADD3 R29, P1, R2, 0x3000, RZ ;  /* 0x00003000021d7810 */ /* 0x000fe40007f3e0ff */
[----:B------:R-:W-:-:S02]  /*21c70*/  SHF.R.U64 R12, R12, 0x3, RZ ;  /* 0x000000030c0c7819 */ /* 0x000fc400000012ff */
[----:B------:R-:W-:Y:S02]  /*21c80*/  SHF.R.U64 R24, R24, 0x3, RZ ;  /* 0x0000000318187819 */ /* 0x000fe400000012ff */
[----:B------:R-:W-:Y:S02]  /*21c90*/  LOP3.LUT R28, R29, 0x380, RZ, 0xc0, !PT ;  /* 0x000003801d1c7812 */ /* 0x000fe400078ec0ff */
[----:B------:R-:W-:Y:S01]  /*21ca0*/  LOP3.LUT R12, R12, R13, RZ, 0x3c, !PT ;  /* 0x0000000d0c0c7212 */ /* 0x000fe200078e3cff */
[--C-:B------:R-:W-:Y:S01]  /*21cb0*/  IMAD.X R13, RZ, RZ, R3.reuse, P4 ;  /* 0x000000ffff0d7224 */ /* 0x100fe200020e0603 */
[----:B------:R-:W-:Y:S01]  /*21cc0*/  LOP3.LUT R24, R24, R25, RZ, 0x3c, !PT ;  /* 0x0000001918187212 */ /* 0x000fe200078e3cff */
[----:B------:R-:W-:Y:S01]  /*21cd0*/  IMAD.X R25, RZ, RZ, R3, P3 ;  /* 0x000000ffff197224 */ /* 0x000fe200018e0603 */
[C---:B------:R-:W-:Y:S02]  /*21ce0*/  IADD3 R33, P0, R2.reuse, 0x4000, RZ ;  /* 0x0000400002217810 */ /* 0x040fe40007f1e0ff */
[C---:B------:R-:W-:Y:S01]  /*21cf0*/  IADD3 R37, P6, R2.reuse, 0x5000, RZ ;  /* 0x0000500002257810 */ /* 0x040fe20007fde0ff */
[----:B------:R-:W-:Y:S01]  /*21d00*/  UIMAD UR9, UR14, UR12, URZ ;  /* 0x0000000c0e0972a4 */ /* 0x000fe2000f8e023f */
[C---:B------:R-:W-:Y:S01]  /*21d10*/  IADD3 R41, P5, R2.reuse, 0x6000, RZ ;  /* 0x0000600002297810 */ /* 0x040fe20007fbe0ff */
[----:B------:R-:W-:Y:S01]  /*21d20*/  UIMAD.WIDE.U32 UR10, UR4, UR12, URZ ;  /* 0x0000000c040a72a5 */ /* 0x000fe2000f8e003f */
[C---:B------:R-:W-:Y:S01]  /*21d30*/  IADD3 R45, P4, R2.reuse, 0x7000, RZ ;  /* 0x00007000022d7810 */ /* 0x040fe20007f9e0ff */
[----:B------:R-:W5:Y:S01]  /*21d40*/  LD.E.128 R12, desc[UR36][R12.64] ;  /* 0x000000240c0c7980 */ /* 0x000f62000c101d00 */
[----:B------:R-:W-:-:S02]  /*21d50*/  IADD3 R49, P3, R2, 0x8000, RZ ;  /* 0x0000800002317810 */ /* 0x000fc40007f7e0ff */
[----:B------:R-:W-:Y:S01]  /*21d60*/  SHF.R.U64 R28, R28, 0x3, RZ ;  /* 0x000000031c1c7819 */ /* 0x000fe200000012ff */
[----:B------:R-:W5:Y:S01]  /*21d70*/  LD.E.128 R24, desc[UR36][R24.64] ;  /* 0x0000002418187980 */ /* 0x000f62000c101d00 */
[----:B------:R-:W-:Y:S02]  /*21d80*/  LOP3.LUT R32, R33, 0x380, RZ, 0xc0, !PT ;  /* 0x0000038021207812 */ /* 0x000fe400078ec0ff */
[----:B------:R-:W-:Y:S02]  /*21d90*/  LOP3.LUT R36, R37, 0x380, RZ, 0xc0, !PT ;  /* 0x0000038025247812 */ /* 0x000fe400078ec0ff */
[----:B------:R-:W-:Y:S02]  /*21da0*/  LOP3.LUT R40, R41, 0x380, RZ, 0xc0, !PT ;  /* 0x0000038029287812 */ /* 0x000fe400078ec0ff */
[----:B------:R-:W-:Y:S02]  /*21db0*/  LOP3.LUT R44, R45, 0x380, RZ, 0xc0, !PT ;  /* 0x000003802d2c7812 */ /* 0x000fe400078ec0ff */
[----:B------:R-:W-:-:S02]  /*21dc0*/  LOP3.LUT R48, R49, 0x380, RZ, 0xc0, !PT ;  /* 0x0000038031307812 */ /* 0x000fc400078ec0ff */
[----:B------:R-:W-:Y:S01]  /*21dd0*/  LOP3.LUT R28, R28, R29, RZ, 0x3c, !PT ;  /* 0x0000001d1c1c7212 */ /* 0x000fe200078e3cff */
[----:B------:R-:W-:Y:S01]  /*21de0*/  IMAD.X R29, RZ, RZ, R3, P1 ;  /* 0x000000ffff1d7224 */ /* 0x000fe200008e0603 */
[----:B------:R-:W-:Y:S02]  /*21df0*/  IADD3 R53, P1, R2, 0x9000, RZ ;  /* 0x0000900002357810 */ /* 0x000fe40007f3e0ff */
[----:B------:R-:W-:Y:S02]  /*21e00*/  SHF.R.U64 R32, R32, 0x3, RZ ;  /* 0x0000000320207819 */ /* 0x000fe400000012ff */
[----:B------:R-:W-:Y:S02]  /*21e10*/  SHF.R.U64 R36, R36, 0x3, RZ ;  /* 0x0000000324247819 */ /* 0x000fe400000012ff */
[----:B------:R-:W-:Y:S01]  /*21e20*/  LOP3.LUT R9, R2, 0x380, RZ, 0xc0, !PT ;  /* 0x0000038002097812 */ /* 0x000fe200078ec0ff */
[----:B------:R-:W-:Y:S01]  /*21e30*/  UIMAD UR9, UR4, UR13, UR9 ;  /* 0x0000000d040972a4 */ /* 0x000fe2000f8e0209 */
[----:B------:R-:W-:Y:S01]  /*21e40*/  SHF.R.U64 R40, R40, 0x3, RZ ;  /* 0x0000000328287819 */ /* 0x000fe200000012ff */
[----:B------:R-:W5:Y:S01]  /*21e50*/  LD.E.128 R28, desc[UR36][R28.64] ;  /* 0x000000241c1c7980 */ /* 0x000f62000c101d00 */
[----:B------:R-:W-:Y:S01]  /*21e60*/  SHF.R.U64 R44, R44, 0x3, RZ ;  /* 0x000000032c2c7819 */ /* 0x000fe200000012ff */
[----:B------:R-:W-:Y:S01]  /*21e70*/  ULDC.64 UR12, c[0x0][0xbe8] ;  /* 0x0002fa00000c7ab9 */ /* 0x000fe20000000a00 */
[----:B------:R-:W-:-:S02]  /*21e80*/  SHF.R.U64 R48, R48, 0x3, RZ ;  /* 0x0000000330307819 */ /* 0x000fc400000012ff */
        /* <DEDUP_REMOVED lines=13> */
[----:B------:R-:W-:Y:S01]  /*21f60*/  UIADD3 UR11, UR11, UR9, URZ ;  /* 0x000000090b0b7290 */ /* 0x000fe2000fffe03f */
[C---:B------:R-:W-:Y:S01]  /*21f70*/  IADD3 R61, P6, R2.reuse, 0xb000, RZ ;  /* 0x0000b000023d7810 */ /* 0x040fe20007fde0ff */
[----:B------:R-:W-:Y:S01]  /*21f80*/  USHF.R.S32.HI UR4, URZ, 0x1f, UR8 ;  /* 0x0000001f3f047899 */ /* 0x000fe20008011408 */
[C---:B------:R-:W-:Y:S01]  /*21f90*/  IADD3 R65, P5, R2.reuse, 0xc000, RZ ;  /* 0x0000c00002417810 */ /* 0x040fe20007fbe0ff */
[----:B------:R-:W5:Y:S01]  /*21fa0*/  LD.E.128 R32, desc[UR36][R32.64] ;  /* 0x0000002420207980 */ /* 0x000f62000c101d00 */
[C---:B------:R-:W-:Y:S02]  /*21fb0*/  IADD3 R69, P4, R2.reuse, 0xd000, RZ ;  /* 0x0000d00002457810 */ /* 0x040fe40007f9e0ff */
        /* <DEDUP_REMOVED lines=11> */
[----:B------:R-:W-:Y:S01]  /*22070*/  LOP3.LUT R52, R52, R53, RZ, 0x3c, !PT ;  /* 0x0000003534347212 */ /* 0x000fe200078e3cff */
[----:B------:R-:W-:Y:S01]  /*22080*/  IMAD.X R53, RZ, RZ, R3, P1 ;  /* 0x000000ffff357224 */ /* 0x000fe200008e0603 */
[----:B------:R-:W-:-:S02]  /*22090*/  IADD3 R5, P1, R2, 0xf000, RZ ;  /* 0x0000f00002057810 */ /* 0x000fc40007f3e0ff */
[----:B------:R-:W-:Y:S02]  /*220a0*/  SHF.R.U64 R56, R56, 0x3, RZ ;  /* 0x0000000338387819 */ /* 0x000fe400000012ff */
[----:B------:R-:W-:Y:S01]  /*220b0*/  SHF.R.U64 R60, R60, 0x3, RZ ;  /* 0x000000033c3c7819 */ /* 0x000fe200000012ff */
[----:B------:R-:W-:Y:S01]  /*220c0*/  IMAD.X R77, RZ, RZ, R3, P1 ;  /* 0x000000ffff4d7224 */ /* 0x000fe200008e0603 */
[----:B------:R-:W-:Y:S01]  /*220d0*/  SHF.R.U64 R64, R64, 0x3, RZ ;  /* 0x0000000340407819 */ /* 0x000fe200000012ff */
[----:B------:R-:W-:Y:S01]  /*220e0*/  UIMAD.WIDE.U32 UR10, UR60, UR12, UR10 ;  /* 0x0000000c3c0a72a5 */ /* 0x000fe2000f8e000a */
[----:B------:R-:W-:Y:S01]  /*220f0*/  SHF.R.U64 R68, R68, 0x3, RZ ;  /* 0x0000000344447819 */ /* 0x000fe200000012ff */
[----:B------:R-:W5:Y:S01]  /*22100*/  LD.E.128 R52, desc[UR36][R52.64] ;  /* 0x0000002434347980 */ /* 0x000f62000c101d00 */
[----:B------:R-:W-:Y:S02]  /*22110*/  SHF.R.U64 R72, R72, 0x3, RZ ;  /* 0x0000000348487819 */ /* 0x000fe400000012ff */
[----:B------:R-:W-:-:S02]  /*22120*/  LOP3.LUT R2, R9, R2, RZ, 0x3c, !PT ;  /* 0x0000000209027212 */ /* 0x000fc400078e3cff */
        /* <DEDUP_REMOVED lines=10> */
[----:B------:R1:W5:Y:S01]  /*221d0*/  LD.E.128 R8, desc[UR36][R2.64] ;  /* 0x0000002402087980 */ /* 0x000362000c101d00 */
[----:B------:R-:W-:Y:S01]  /*221e0*/  LOP3.LUT R4, R5, 0x380, RZ, 0xc0, !PT ;  /* 0x0000038005047812 */ /* 0x000fe200078ec0ff */
[----:B------:R-:W-:-:S02]  /*221f0*/  UIMAD UR11, UR60, UR13, UR11 ;  /* 0x0000000d3c0b72a4 */ /* 0x000fc4000f8e020b */
[----:B------:R-:W5:Y:S01]  /*22200*/  LD.E.128 R56, desc[UR36][R56.64] ;  /* 0x0000002438387980 */ /* 0x000f62000c101d00 */
[----:B------:R-:W-:Y:S01]  /*22210*/  SHF.R.U64 R4, R4, 0x3, RZ ;  /* 0x0000000304047819 */ /* 0x000fe200000012ff */
[----:B------:R-:W-:Y:S02]  /*22220*/  ULDC.64 UR12, c[0x0][0xbf0] ;  /* 0x0002fc00000c7ab9 */ /* 0x000fe40000000a00 */
[----:B------:R-:W5:Y:S01]  /*22230*/  LD.E.128 R60, desc[UR36][R60.64] ;  /* 0x000000243c3c7980 */ /* 0x000f62000c101d00 */
[----:B-1----:R-:W1:Y:S01]  /*22240*/  @P2 LDC R3, c[0x0][0xcec] ;  /* 0x00033b00ff032b82 */ /* 0x002e620000000800 */
[----:B------:R-:W-:Y:S01]  /*22250*/  IMAD R2, R225, 0x20, R215 ;  /* 0x00000020e1027824 */ /* 0x000fe200078e02d7 */
[----:B------:R-:W-:Y:S01]  /*22260*/  LOP3.LUT R76, R4, R5, RZ, 0x3c, !PT ;  /* 0x00000005044c7212 */ /* 0x000fe200078e3cff */
[----:B------:R-:W5:Y:S02]  /*22270*/  LD.E.128 R64, desc[UR36][R64.64] ;  /* 0x0000002440407980 */ /* 0x000f64000c101d00 */
[----:B------:R-:W-:Y:S01]  /*22280*/  VIADD R20, R2, UR58 ;  /* 0x0000003a02147c36 */ /* 0x000fe20008000000 */
[----:B------:R-:W-:Y:S01]  /*22290*/  UIMAD UR4, UR4, UR12, URZ ;  /* 0x0000000c040472a4 */ /* 0x000fe2000f8e023f */
[----:B------:R-:W5:Y:S02]  /*222a0*/  LD.E.128 R68, desc[UR36][R68.64] ;  /* 0x0000002444447980 */ /* 0x000f64000c101d00 */
[----:B------:R-:W-:Y:S01]  /*222b0*/  IMAD.MOV.U32 R5, RZ, RZ, R20 ;  /* 0x000000ffff057224 */ /* 0x000fe200078e0014 */
[----:B------:R-:W-:Y:S01]  /*222c0*/  UIMAD UR4, UR8, UR13, UR4 ;  /* 0x0000000d080472a4 */ /* 0x000fe2000f8e0204 */
[----:B------:R-:W5:Y:S01]  /*222d0*/  LD.E.128 R72, desc[UR36][R72.64] ;  /* 0x0000002448487980 */ /* 0x000f62000c101d00 */
[----:B------:R-:W-:-:S03]  /*222e0*/  UIMAD.WIDE.U32 UR8, UR8, UR12, UR10 ;  /* 0x0000000c080872a5 */ /* 0x000fc6000f8e000a */
[----:B------:R-:W-:Y:S01]  /*222f0*/  ULDC.64 UR10, c[0x0][0xbe0] ;  /* 0x0002f800000a7ab9 */ /* 0x000fe20000000a00 */
[----:B------:R-:W5:Y:S01]  /*22300*/  LD.E.128 R76, desc[UR36][R76.64] ;  /* 0x000000244c4c7980 */ /* 0x000f62000c101d00 */
[----:B-1----:R-:W-:Y:S01]  /*22310*/  @P2 IMAD.HI.U32 R2, R20, R3, RZ ;  /* 0x0000000314022227 */ /* 0x002fe200078e00ff */
[----:B------:R-:W-:Y:S01]  /*22320*/  UIADD3 UR4, UR9, UR4, URZ ;  /* 0x0000000409047290 */ /* 0x000fe2000fffe03f */
[----:B------:R-:W-:Y:S01]  /*22330*/  @!PT LDS RZ, [RZ] ;  /* 0x00000000fffff984 */ /* 0x000fe20000000800 */
[----:B------:R-:W-:Y:S01]  /*22340*/  @!PT LDS RZ, [RZ] ;  /* 0x00000000fffff984 */ /* 0x000fe20000000800 */
[----:B------:R-:W-:Y:S01]  /*22350*/  @!PT LDS RZ, [RZ] ;  /* 0x00000000fffff984 */ /* 0x000fe20000000800 */
[----:B------:R-:W-:Y:S01]  /*22360*/  @!PT LDS RZ, [RZ] ;  /* 0x00000000fffff984 */ /* 0x000fe20000000800 */
[----:B------:R1:W-:Y:S06]  /*22370*/  MEMBAR.ALL.CTA ;  /* 0x0000000000007992 */ /* 0x0003ec0000008000 */
[----:B-1----:R-:W1:Y:S01]  /*22380*/  FENCE.VIEW.ASYNC.S ;  /* 0x00000000000073c6 */ /* 0x002e620000000000 */
[----:B0-----:R-:W-:-:S04]  /*22390*/  @P2 SHF.R.U32.HI R5, RZ, R19, R2 ;  /* 0x00000013ff052219 */ /* 0x001fc80000011602 */
[--C-:B------:R-:W-:Y:S01]  /*223a0*/  SHF.R.S32.HI R4, RZ, 0x1f, R5.reuse ;  /* 0x0000001fff047819 */ /* 0x100fe20000011405 */
[----:B------:R-:W-:Y:S02]  /*223b0*/  IMAD.MOV R19, RZ, RZ, -R5 ;  /* 0x000000ffff137224 */ /* 0x000fe400078e0a05 */
[----:B------:R-:W-:Y:S02]  /*223c0*/  IMAD.U32 R3, RZ, RZ, UR9 ;  /* 0x00000009ff037e24 */ /* 0x000fe4000f8e00ff */
[----:B------:R-:W-:Y:S02]  /*223d0*/  IMAD R4, R4, UR10, RZ ;  /* 0x0000000a04047c24 */ /* 0x000fe4000f8e02ff */
[----:B------:R-:W-:Y:S02]  /*223e0*/  IMAD R19, R18, R19, R20 ;  /* 0x0000001312137224 */ /* 0x000fe400078e0214 */
[----:B------:R-:W-:Y:S01]  /*223f0*/  IMAD.U32 R2, RZ, RZ, UR8 ;  /* 0x00000008ff027e24 */ /* 0x000fe2000f8e00ff */
[----:B------:R-:W-:Y:S01]  /*22400*/  ULDC.64 UR8, c[0x0][0xbd8] ;  /* 0x0002f60000087ab9 */ /* 0x000fe20000000a00 */
[----:B------:R-:W-:-:S02]  /*22410*/  IMAD.U32 R3, RZ, RZ, UR4 ;  /* 0x00000004ff037e24 */ /* 0x000fc4000f8e00ff */
[C---:B------:R-:W-:Y:S01]  /*22420*/  IMAD R21, R5.reuse, UR11, R4 ;  /* 0x0000000b05157c24 */ /* 0x040fe2000f8e0204 */
[----:B------:R-:W-:Y:S01]  /*22430*/  SHF.R.S32.HI R4, RZ, 0x1f, R19 ;  /* 0x0000001fff047819 */ /* 0x000fe20000011413 */
[----:B------:R-:W-:-:S04]  /*22440*/  IMAD.WIDE.U32 R2, R5, UR10, R2 ;  /* 0x0000000a05027c25 */ /* 0x000fc8000f8e0002 */
[----:B------:R-:W-:Y:S02]  /*22450*/  IMAD.IADD R3, R3, 0x1, R21 ;  /* 0x0000000103037824 */ /* 0x000fe400078e0215 */
[----:B------:R-:W-:Y:S02]  /*22460*/  IMAD R4, R4, UR8, RZ ;  /* 0x0000000804047c24 */ /* 0x000fe4000f8e02ff */
[----:B------:R-:W-:Y:S02]  /*22470*/  VIADD R83, R215, UR58 ;  /* 0x0000003ad7537c36 */ /* 0x000fe40008000000 */
[C---:B------:R-:W-:Y:S02]  /*22480*/  IMAD R21, R19.reuse, UR9, R4 ;  /* 0x0000000913157c24 */ /* 0x040fe4000f8e0204 */
[----:B------:R-:W-:Y:S01]  /*22490*/  IMAD.WIDE.U32 R2, R19, UR8, R2 ;  /* 0x0000000813027c25 */ /* 0x000fe2000f8e0002 */
[----:B------:R-:W-:Y:S01]  /*224a0*/  ISETP.GE.AND P2, PT, R83, R6, PT ;  /* 0x000000065300720c */ /* 0x000fe20003f46270 */
[----:B------:R-:W-:-:S02]  /*224b0*/  ULDC.64 UR8, c[0x0][0xb80] ;  /* 0x0002e00000087ab9 */ /* 0x000fc40000000a00 */
[----:B------:R-:W-:Y:S01]  /*224c0*/  VIADD R0, R0, 0x32420 ;  /* 0x0003242000007836 */ /* 0x000fe20000000000 */
[C---:B------:R-:W-:Y:S01]  /*224d0*/  LEA R80, P3, R2.reuse, UR8, 0x1 ;  /* 0x0000000802507c11 */ /* 0x040fe2000f8608ff */
[----:B------:R-:W-:Y:S02]  /*224e0*/  IMAD.IADD R3, R3, 0x1, R21 ;  /* 0x0000000103037824 */ /* 0x000fe400078e0215 */
[----:B------:R-:W-:Y:S01]  /*224f0*/  VIADD R5, R83, 0x20 ;  /* 0x0000002053057836 */ /* 0x000fe20000000000 */
[----:B------:R-:W-:Y:S02]  /*22500*/  PRMT R0, RZ, 0x654, R0 ;  /* 0x00000654ff007816 */ /* 0x000fe40000000000 */
[----:B------:R-:W-:Y:S02]  /*22510*/  LEA.HI.X R81, R2, UR9, R3, 0x1, P3 ;  /* 0x0000000902517c11 */ /* 0x000fe400098f0c03 */
[-C--:B------:R-:W-:Y:S01]  /*22520*/  ISETP.GE.AND P1, PT, R5, R6.reuse, PT ;  /* 0x000000060500720c */ /* 0x080fe20003f26270 */
[----:B------:R-:W-:Y:S01]  /*22530*/  VIADD R5, R83, 0x40 ;  /* 0x0000004053057836 */ /* 0x000fe20000000000 */
[----:B-1----:R0:W-:Y:S01]  /*22540*/  SYNCS.ARRIVE.TRANS64.RED.A1T0 RZ, [R0+URZ], RZ ;  /* 0x000000ff00ff79a7 */ /* 0x0021e2000810043f */
[----:B------:R1:W2:Y:S01]  /*22550*/  SHFL.IDX PT, R20, R80, RZ, 0x181f ;  /* 0x00181fff50147589 */ /* 0x0002a200000e0000 */
[----:B------:R-:W-:Y:S02]  /*22560*/  BSSY B1, `(.L_x_3542) ;  /* 0x0000015000017945 */ /* 0x000fe40003800000 */
[----:B------:R-:W-:Y:S01]  /*22570*/  ISETP.GE.AND P0, PT, R5, R6, PT ;  /* 0x000000060500720c */ /* 0x000fe20003f06270 */
[----:B0-----:R1:W0:Y:S01]  /*22580*/  SHFL.IDX PT, R0, R81, RZ, 0x181f ;  /* 0x00181fff51007589 */ /* 0x00122200000e0000 */
[----:B------:R-:W-:Y:S11]  /*22590*/  @P2 BRA `(.L_x_3543) ;  /* 0x0000000000442947 */ /* 0x000ff60003800000 */
[----:B------:R-:W-:Y:S02]  /*225a0*/  ULDC UR4, c[0x0][0xbc8] ;  /* 0x0002f20000047ab9 */ /* 0x000fe40000000800 */
[----:B------:R-:W-:Y:S02]  /*225b0*/  ISETP.GE.AND P5, PT, R22, UR4, PT ;  /* 0x0000000416007c0c */ /* 0x000fe4000bfa6270 */
[----:B------:R-:W-:Y:S02]  /*225c0*/  ISETP.GE.AND P4, PT, R176, UR4, PT ;  /* 0x00000004b0007c0c */ /* 0x000fe4000bf86270 */
[----:B------:R-:W-:Y:S02]  /*225d0*/  ISETP.GE.AND P3, PT, R23, UR4, PT ;  /* 0x0000000417007c0c */ /* 0x000fe4000bf66270 */
[----:B------:R-:W-:-:S07]  /*225e0*/  ISETP.GE.AND P2, PT, R177, UR4, PT ;  /* 0x00000004b1007c0c */ /* 0x000fce000bf46270 */
[----:B--2---:R-:W-:-:S04]  /*225f0*/  @!P5 LEA R2, P6, R22, R20, 0x1 ;  /* 0x000000141602d211 */ /* 0x004fc800078c08ff */
[----:B0-----:R-:W-:Y:S02]  /*22600*/  @!P5 LEA.HI.X R3, R22, R0, R183, 0x1, P6 ;  /* 0x000000001603d211 */ /* 0x001fe400030f0cb7 */
        /* <DEDUP_REMOVED lines=10> */
.L_x_3543:
[----:B------:R-:W-:Y:S05]  /*226b0*/  BSYNC B1 ;  /* 0x0000000000017941 */ /* 0x000fea0003800000 */
.L_x_3542:
[----:B0-----:R0:W4:Y:S01]  /*226c0*/  SHFL.IDX PT, R0, R81, 0x1, 0x181f ;  /* 0x00381f0051007f89 */ /* 0x00112200000e0000 */
[----:B------:R-:W-:Y:S03]  /*226d0*/  BSSY B1, `(.L_x_3544) ;  /* 0x0000014000017945 */ /* 0x000fe60003800000 */
[----:B---3-5:R0:W3:Y:S01]  /*226e0*/  SHFL.IDX PT, R10, R80, 0x1, 0x181f ;  /* 0x00381f00500a7f89 */ /* 0x0280e200000e0000 */
[----:B------:R-:W-:Y:S05]  /*226f0*/  @P1 BRA `(.L_x_3545) ;  /* 0x0000000000441947 */ /* 0x000fea0003800000 */
[----:B------:R-:W-:Y:S02]  /*22700*/  ULDC UR4, c[0x0][0xbc8] ;  /* 0x0002f20000047ab9 */ /* 0x000fe40000000800 */
[----:B------:R-:W-:Y:S02]  /*22710*/  ISETP.GE.AND P4, PT, R22, UR4, PT ;  /* 0x0000000416007c0c */ /* 0x000fe4000bf86270 */
[----:B------:R-:W-:Y:S02]  /*22720*/  ISETP.GE.AND P3, PT, R176, UR4, PT ;  /* 0x00000004b0007c0c */ /* 0x000fe4000bf66270 */
[----:B------:R-:W-:Y:S02]  /*22730*/  ISETP.GE.AND P2, PT, R23, UR4, PT ;  /* 0x0000000417007c0c */ /* 0x000fe4000bf46270 */
[----:B------:R-:W-:-:S07]  /*22740*/  ISETP.GE.AND P1, PT, R177, UR4, PT ;  /* 0x00000004b1007c0c */ /* 0x000fce000bf26270 */
[-C--:B---3--:R-:W-:Y:S02]  /*22750*/  @!P4 LEA R2, P6, R22, R10.reuse, 0x1 ;  /* 0x0000000a1602c211 */ /* 0x088fe400078c08ff */
[----:B------:R-:W-:Y:S02]  /*22760*/  @!P3 LEA R4, P5, R176, R10, 0x1 ;  /* 0x0000000ab004b211 */ /* 0x000fe400078a08ff */
[----:B----4-:R-:W-:Y:S02]  /*22770*/  @!P4 LEA.HI.X R3, R22, R0, R183, 0x1, P6 ;  /* 0x000000001603c211 */ /* 0x010fe400030f0cb7 */
        /* <DEDUP_REMOVED lines=9> */
.L_x_3545:
[----:B------:R-:W-:Y:S05]  /*22810*/  BSYNC B1 ;  /* 0x0000000000017941 */ /* 0x000fea0003800000 */
.L_x_3544:
[----:B----4-:R4:W0:Y:S01]  /*22820*/  SHFL.IDX PT, R0, R81, 0x2, 0x181f ;  /* 0x00581f0051007f89 */ /* 0x01082200000e0000 */
[----:B------:R-:W-:Y:S03]  /*22830*/  BSSY B1, `(.L_x_3546) ;  /* 0x0000014000017945 */ /* 0x000fe60003800000 */
[----:B---3--:R4:W3:Y:S01]  /*22840*/  SHFL.IDX PT, R10, R80, 0x2, 0x181f ;  /* 0x00581f00500a7f89 */ /* 0x0088e200000e0000 */
[----:B------:R-:W-:Y:S05]  /*22850*/  @P0 BRA `(.L_x_3547) ;  /* 0x0000000000440947 */ /* 0x000fea0003800000 */
[----:B------:R-:W-:Y:S02]  /*22860*/  ULDC UR4, c[0x0][0xbc8] ;  /* 0x0002f20000047ab9 */ /* 0x000fe40000000800 */
[----:B------:R-:W-:Y:S02]  /*22870*/  ISETP.GE.AND P3, PT, R22, UR4, PT ;  /* 0x0000000416007c0c */ /* 0x000fe4000bf66270 */
[----:B------:R-:W-:Y:S02]  /*22880*/  ISETP.GE.AND P2, PT, R176, UR4, PT ;  /* 0x00000004b0007c0c */ /* 0x000fe4000bf46270 */
[----:B------:R-:W-:Y:S02]  /*22890*/  ISETP.GE.AND P1, PT, R23, UR4, PT ;  /* 0x0000000417007c0c */ /* 0x000fe4000bf26270 */
[----:B------:R-:W-:-:S07]  /*228a0*/  ISETP.GE.AND P0, PT, R177, UR4, PT ;  /* 0x00000004b1007c0c */ /* 0x000fce000bf06270 */
[-C--:B---3--:R-:W-:Y:S02]  /*228b0*/  @!P3 LEA R2, P6, R22, R10.reuse, 0x1 ;  /* 0x0000000a1602b211 */ /* 0x088fe400078c08ff */
[-C--:B------:R-:W-:Y:S02]  /*228c0*/  @!P2 LEA R4, P5, R176, R10.reuse, 0x1 ;  /* 0x0000000ab004a211 */ /* 0x080fe400078a08ff */
[----:B------:R-:W-:Y:S02]  /*228d0*/  @!P1 LEA R8, P4, R23, R10, 0x1 ;  /* 0x0000000a17089211 */ /* 0x000fe400078808ff */
[----:B0-----:R-:W-:Y:S02]  /*228e0*/  @!P3 LEA.HI.X R3, R22, R0, R183, 0x1, P6 ;  /* 0x000000001603b211 */ /* 0x001fe400030f0cb7 */
        /* <DEDUP_REMOVED lines=8> */
.L_x_3547:
[----:B------:R-:W-:Y:S05]  /*22970*/  BSYNC B1 ;  /* 0x0000000000017941 */ /* 0x000fea0003800000 */
.L_x_3546:
[----:B0-----:R-:W-:Y:S01]  /*22980*/  VIADD R3, R83, 0x60 ;  /* 0x0000006053037836 */ /* 0x001fe20000000000 */
[----:B-1--4-:R-:W0:Y:S04]  /*22990*/  SHFL.IDX PT, R81, R81, 0x3, 0x181f ;  /* 0x00781f0051517f89 */ /* 0x012e2800000e0000 */
[----:B------:R-:W-:Y:S01]  /*229a0*/  ISETP.GE.AND P0, PT, R3, R6, PT ;  /* 0x000000060300720c */ /* 0x000fe20003f06270 */
[----:B------:R-:W1:-:S12]  /*229b0*/  SHFL.IDX PT, R80, R80, 0x3, 0x181f ;  /* 0x00781f0050507f89 */ /* 0x000e5800000e0000 */
[----:B------:R-:W-:Y:S05]  /*229c0*/  @P0 BRA `(.L_x_3548) ;  /* 0x0000002800400947 */ /* 0x000fea0003800000 */
[----:B------:R-:W-:Y:S02]  /*229d0*/  ULDC UR4, c[0x0][0xbc8] ;  /* 0x0002f20000047ab9 */ /* 0x000fe40000000800 */
[----:B------:R-:W-:Y:S02]  /*229e0*/  ISETP.GE.AND P3, PT, R22, UR4, PT ;  /* 0x0000000416007c0c */ /* 0x000fe4000bf66270 */
[----:B------:R-:W-:Y:S02]  /*229f0*/  ISETP.GE.AND P4, PT, R176, UR4, PT ;  /* 0x00000004b0007c0c */ /* 0x000fe4000bf86270 */
[----:B------:R-:W-:-:S09]  /*22a00*/  ISETP.GE.AND P5, PT, R23, UR4, PT ;  /* 0x0000000417007c0c */ /* 0x000fd2000bfa6270 */
[-C--:B-1----:R-:W-:Y:S02]  /*22a10*/  @!P3 LEA R2, P0, R22, R80.reuse, 0x1 ;  /* 0x000000501602b211 */ /* 0x082fe400078008ff */
[-C--:B------:R-:W-:Y:S02]  /*22a20*/  @!P4 LEA R4, P1, R176, R80.reuse, 0x1 ;  /* 0x00000050b004c211 */ /* 0x080fe400078208ff */
[C---:B------:R-:W-:Y:S02]  /*22a30*/  @!P5 LEA R8, P2, R23.reuse, R80, 0x1 ;  /* 0x000000501708d211 */ /* 0x040fe400078408ff */
[-C--:B0-----:R-:W-:Y:S02]  /*22a40*/  @!P3 LEA.HI.X R3, R22, R81.reuse, R183, 0x1, P0 ;  /* 0x000000511603b211 */ /* 0x081fe400000f0cb7 */
[-C--:B------:R-:W-:Y:S02]  /*22a50*/  @!P4 LEA.HI.X R5, R176, R81.reuse, R182, 0x1, P1 ;  /* 0x00000051b005c211 */ /* 0x080fe400008f0cb6 */
[----:B------:R-:W-:Y:S01]  /*22a60*/  @!P5 LEA.HI.X R9, R23, R81, R181, 0x1, P2 ;  /* 0x000000511709d211 */ /* 0x000fe200010f0cb5 */
        /* <DEDUP_REMOVED lines=9> */
.L_x_3541:
[----:B------:R1:W5:Y:S01]  /*22b00*/  LDL R48, [R1+0x4ac] ;  /* 0x0004ac0001307983 */ /* 0x0003620000100800 */
[----:B------:R-:W-:Y:S01]  /*22b10*/  ULDC.64 UR12, c[0x0][0xc08] ;  /* 0x00030200000c7ab9 */ /* 0x000fe20000000a00 */
[----:B------:R-:W2:Y:S02]  /*22b20*/  @P2 LDC R2, c[0x0][0xcec] ;  /* 0x00033b00ff022b82 */ /* 0x000ea40000000800 */
[----:B------:R1:W5:Y:S04]  /*22b30*/  LDL R47, [R1+0x4a8] ;  /* 0x0004a800012f7983 */ /* 0x0003680000100800 */
        /* <DEDUP_REMOVED lines=24> */
[----:B------:R1:W5:Y:S01]  /*22cc0*/  LDL R20, [R1+0x444] ;  /* 0x0004440001147983 */ /* 0x0003620000100800 */
[----:B------:R-:W-:Y:S01]  /*22cd0*/  UIMAD UR9, UR14, UR12, URZ ;  /* 0x0000000c0e0972a4 */ /* 0x000fe2000f8e023f */
[----:B------:R-:W3:Y:S01]  /*22ce0*/  @P2 LDC R3, c[0x0][0xcf0] ;  /* 0x00033c00ff032b82 */ /* 0x000ee20000000800 */
[----:B------:R-:W-:Y:S01]  /*22cf0*/  UIMAD.WIDE.U32 UR10, UR4, UR12, URZ ;  /* 0x0000000c040a72a5 */ /* 0x000fe2000f8e003f */
[----:B--2---:R-:W-:Y:S01]  /*22d00*/  @P2 IMAD.HI.U32 R2, R19, R2, RZ ;  /* 0x0000000213022227 */ /* 0x004fe200078e00ff */
[----:B------:R-:W-:Y:S01]  /*22d10*/  UIMAD UR9, UR4, UR13, UR9 ;  /* 0x0000000d040972a4 */ /* 0x000fe2000f8e0209 */
[----:B------:R-:W-:Y:S01]  /*22d20*/  BSSY B1, `(.L_x_3549) ;  /* 0x00000ca000017945 */ /* 0x000fe20003800000 */
[----:B------:R-:W-:Y:S01]  /*22d30*/  USHF.R.S32.HI UR4, URZ, 0x1f, UR8 ;  /* 0x0000001f3f047899 */ /* 0x000fe20008011408 */
[----:B0-----:R-:W-:Y:S01]  /*22d40*/  IMAD.MOV.U32 R5, RZ, RZ, R19 ;  /* 0x000000ffff057224 */ /* 0x001fe200078e0013 */
[----:B------:R-:W-:Y:S01]  /*22d50*/  UIADD3 UR11, UR11, UR9, URZ ;  /* 0x000000090b0b7290 */ /* 0x000fe2000fffe03f */
[----:B------:R-:W-:-:S03]  /*22d60*/  ULDC.64 UR12, c[0x0][0xc38] ;  /* 0x00030e00000c7ab9 */ /* 0x000fc60000000a00 */
[----:B------:R-:W-:-:S04]  /*22d70*/  UIMAD.WIDE.U32 UR10, UR60, UR12, UR10 ;  /* 0x0000000c3c0a72a5 */ /* 0x000fc8000f8e000a */
[----:B------:R-:W-:-:S03]  /*22d80*/  UIMAD UR11, UR60, UR13, UR11 ;  /* 0x0000000d3c0b72a4 */ /* 0x000fc6000f8e020b */
[----:B------:R-:W-:Y:S02]  /*22d90*/  ULDC.64 UR12, c[0x0][0xc40] ;  /* 0x00031000000c7ab9 */ /* 0x000fe40000000a00 */
[----:B------:R-:W-:-:S04]  /*22da0*/  UIMAD UR4, UR4, UR12, URZ ;  /* 0x0000000c040472a4 */ /* 0x000fc8000f8e023f */
[----:B------:R-:W-:Y:S01]  /*22db0*/  UIMAD UR4, UR8, UR13, UR4 ;  /* 0x0000000d080472a4 */ /* 0x000fe2000f8e0204 */
[----:B---3--:R-:W-:Y:S01]  /*22dc0*/  @P2 SHF.R.U32.HI R5, RZ, R3, R2 ;  /* 0x00000003ff052219 */ /* 0x008fe20000011602 */
[----:B------:R-:W-:-:S03]  /*22dd0*/  UIMAD.WIDE.U32 UR8, UR8, UR12, UR10 ;  /* 0x0000000c080872a5 */ /* 0x000fc6000f8e000a */
[----:B------:R-:W-:Y:S01]  /*22de0*/  ULDC.64 UR10, c[0x0][0xc48] ;  /* 0x00031200000a7ab9 */ /* 0x000fe20000000a00 */
[----:B------:R-:W-:Y:S01]  /*22df0*/  UIADD3 UR9, UR9, UR4, URZ ;  /* 0x0000000409097290 */ /* 0x000fe2000fffe03f */
[--C-:B------:R-:W-:Y:S01]  /*22e00*/  SHF.R.S32.HI R2, RZ, 0x1f, R5.reuse ;  /* 0x0000001fff027819 */ /* 0x100fe20000011405 */
[----:B------:R-:W-:Y:S02]  /*22e10*/  IMAD.MOV R9, RZ, RZ, -R5 ;  /* 0x000000ffff097224 */ /* 0x000fe400078e0a05 */
[----:B------:R-:W-:Y:S02]  /*22e20*/  UIMAD.WIDE.U32 UR8, UR61, UR10, UR8 ;  /* 0x0000000a3d0872a5 */ /* 0x000fe4000f8e0008 */
[----:B------:R-:W-:Y:S02]  /*22e30*/  IMAD R9, R18, R9, R19 ;  /* 0x0000000912097224 */ /* 0x000fe400078e0213 */
[----:B------:R-:W-:Y:S02]  /*22e40*/  UIMAD UR61, UR61, UR11, UR9 ;  /* 0x0000000b3d3d72a4 */ /* 0x000fe4000f8e0209 */
[----:B------:R-:W-:Y:S01]  /*22e50*/  IMAD.U32 R3, RZ, RZ, UR9 ;  /* 0x00000009ff037e24 */ /* 0x000fe2000f8e00ff */
[----:B------:R-:W-:-:S02]  /*22e60*/  ULDC.64 UR10, c[0x0][0xc30] ;  /* 0x00030c00000a7ab9 */ /* 0x000fc40000000a00 */
[----:B------:R-:W-:Y:S02]  /*22e70*/  IMAD R4, R2, UR10, RZ ;  /* 0x0000000a02047c24 */ /* 0x000fe4000f8e02ff */
[----:B------:R-:W-:Y:S01]  /*22e80*/  IMAD.U32 R2, RZ, RZ, UR8 ;  /* 0x00000008ff027e24 */ /* 0x000fe2000f8e00ff */
[----:B------:R-:W-:Y:S01]  /*22e90*/  ULDC.64 UR8, c[0x0][0xc28] ;  /* 0x00030a0000087ab9 */ /* 0x000fe20000000a00 */
[----:B------:R-:W-:Y:S02]  /*22ea0*/  IMAD.U32 R3, RZ, RZ, UR61 ;  /* 0x0000003dff037e24 */ /* 0x000fe4000f8e00ff */
[C---:B------:R-:W-:Y:S01]  /*22eb0*/  IMAD R11, R5.reuse, UR11, R4 ;  /* 0x0000000b050b7c24 */ /* 0x040fe2000f8e0204 */
[----:B------:R-:W-:Y:S01]  /*22ec0*/  SHF.R.S32.HI R4, RZ, 0x1f, R9 ;  /* 0x0000001fff047819 */ /* 0x000fe20000011409 */
[----:B------:R-:W-:-:S04]  /*22ed0*/  IMAD.WIDE.U32 R2, R5, UR10, R2 ;  /* 0x0000000a05027c25 */ /* 0x000fc8000f8e0002 */
[----:B------:R-:W-:Y:S02]  /*22ee0*/  IMAD R4, R4, UR8, RZ ;  /* 0x0000000804047c24 */ /* 0x000fe4000f8e02ff */
[----:B------:R-:W-:Y:S02]  /*22ef0*/  IMAD.IADD R3, R3, 0x1, R11 ;  /* 0x0000000103037824 */ /* 0x000fe400078e020b */
[C---:B------:R-:W-:Y:S02]  /*22f00*/  IMAD R5, R9.reuse, UR9, R4 ;  /* 0x0000000909057c24 */ /* 0x040fe4000f8e0204 */
[----:B------:R-:W-:Y:S01]  /*22f10*/  IMAD.WIDE.U32 R2, R9, UR8, R2 ;  /* 0x0000000809027c25 */ /* 0x000fe2000f8e0002 */
[----:B------:R-:W-:-:S03]  /*22f20*/  ULDC.64 UR8, c[0x0][0xc00] ;  /* 0x0003000000087ab9 */ /* 0x000fc60000000a00 */
[----:B------:R-:W-:Y:S01]  /*22f30*/  VIADD R4, R0, 0x32420 ;  /* 0x0003242000047836 */ /* 0x000fe20000000000 */
[----:B------:R-:W-:Y:S01]  /*22f40*/  LEA R0, P1, R2, UR8, 0x2 ;  /* 0x0000000802007c11 */ /* 0x000fe2000f8210ff */
[----:B------:R-:W-:-:S03]  /*22f50*/  IMAD.IADD R3, R3, 0x1, R5 ;  /* 0x0000000103037824 */ /* 0x000fc600078e0205 */
[----:B------:R-:W-:Y:S01]  /*22f60*/  PRMT R4, RZ, 0x654, R4 ;  /* 0x00000654ff047816 */ /* 0x000fe20000000004 */
[----:B------:R1:W0:Y:S01]  /*22f70*/  SHFL.IDX PT, R10, R0, RZ, 0x1c1f ;  /* 0x001c1fff000a7589 */ /* 0x00022200000e0000 */
[----:B------:R-:W-:Y:S02]  /*22f80*/  LEA.HI.X R6, R2, UR9, R3, 0x2, P1 ;  /* 0x0000000902067c11 */ /* 0x000fe400088f1403 */
[----:B------:R1:W-:Y:S03]  /*22f90*/  SYNCS.ARRIVE.TRANS64.RED.A1T0 RZ, [R4+URZ], RZ ;  /* 0x000000ff04ff79a7 */ /* 0x0003e6000810043f */
[----:B------:R1:W2:Y:S01]  /*22fa0*/  SHFL.IDX PT, R11, R6, RZ, 0x1c1f ;  /* 0x001c1fff060b7589 */ /* 0x0002a200000e0000 */
[----:B------:R-:W-:Y:S05]  /*22fb0*/  @P3 BRA `(.L_x_3550) ;  /* 0x0000000800803947 */ /* 0x000fea0003800000 */
[----:B------:R-:W-:Y:S02]  /*22fc0*/  ULDC UR4, c[0x0][0xbc8] ;  /* 0x0002f20000047ab9 */ /* 0x000fe40000000800 */
[----:B------:R-:W-:-:S13]  /*22fd0*/  ISETP.GE.AND P1, PT, R179, UR4, PT ;  /* 0x00000004b3007c0c */ /* 0x000fda000bf26270 */
[----:B------:R-:W3:Y:S01]  /*22fe0*/  @!P1 LDL.64 R18, [R1+0x240] ;  /* 0x0002400001129983 */ /* 0x000ee20000100a00 */
[----:B------:R-:W-:Y:S01]  /*22ff0*/  ISETP.GE.AND P2, PT, R212, UR4, PT ;  /* 0x00000004d4007c0c */ /* 0x000fe2000bf46270 */
[----:B0-2---:R-:W-:-:S05]  /*23000*/  @!P1 IMAD.WIDE R2, R179, 0x4, R10 ;  /* 0x00000004b3029825 */ /* 0x005fca00078e020a */
[----:B---3--:R0:W-:Y:S07]  /*23010*/  @!P1 ST.E.64 desc[UR36][R2.64], R18 ;  /* 0x0000001202009985 */ /* 0x0081ee000c101b24 */
[----:B-1----:R-:W2:Y:S01]  /*23020*/  @!P2 LDL.64 R4, [R1+0x250] ;  /* 0x000250000104a983 */ /* 0x002ea20000100a00 */
[----:B------:R-:W-:Y:S02]  /*23030*/  ISETP.GE.AND P1, PT, R211, UR4, PT ;  /* 0x00000004d3007c0c */ /* 0x000fe4000bf26270 */
[----:B------:R-:W-:-:S04]  /*23040*/  @!P2 LEA R12, P3, R212, R10, 0x2 ;  /* 0x0000000ad40ca211 */ /* 0x000fc800078610ff */
[----:B-----5:R-:W-:-:S05]  /*23050*/  @!P2 LEA.HI.X R13, R212, R11, R48, 0x2, P3 ;  /* 0x0000000bd40da211 */ /* 0x020fca00018f1430 */
[----:B--2---:R1:W-:Y:S04]  /*23060*/  @!P2 ST.E.64 desc[UR36][R12.64], R4 ;  /* 0x000000040c00a985 */ /* 0x0043e8000c101b24 */
[----:B------:R-:W2:Y:S01]  /*23070*/  @!P1 LDL.64 R8, [R1+0x260] ;  /* 0x0002600001089983 */ /* 0x000ea20000100a00 */
[----:B------:R-:W-:Y:S02]  /*23080*/  ISETP.GE.AND P2, PT, R210, UR4, PT ;  /* 0x00000004d2007c0c */ /* 0x000fe4000bf46270 */
[----:B------:R-:W-:-:S04]  /*23090*/  @!P1 LEA R14, P3, R211, R10, 0x2 ;  /* 0x0000000ad30e9211 */ /* 0x000fc800078610ff */
[----:B------:R-:W-:-:S05]  /*230a0*/  @!P1 LEA.HI.X R15, R211, R11, R47, 0x2, P3 ;  /* 0x0000000bd30f9211 */ /* 0x000fca00018f142f */
[----:B--2---:R2:W-:Y:S04]  /*230b0*/  @!P1 ST.E.64 desc[UR36][R14.64], R8 ;  /* 0x000000080e009985 */ /* 0x0045e8000c101b24 */
[----:B0-----:R-:W3:Y:S01]  /*230c0*/  @!P2 LDL.64 R2, [R1+0x270] ;  /* 0x000270000102a983 */ /* 0x001ee20000100a00 */
[----:B------:R-:W-:Y:S02]  /*230d0*/  ISETP.GE.AND P1, PT, R209, UR4, PT ;  /* 0x00000004d1007c0c */ /* 0x000fe4000bf26270 */
[----:B------:R-:W-:-:S04]  /*230e0*/  @!P2 LEA R18, P3, R210, R10, 0x2 ;  /* 0x0000000ad212a211 */ /* 0x000fc800078610ff */
[----:B------:R-:W-:-:S05]  /*230f0*/  @!P2 LEA.HI.X R19, R210, R11, R46, 0x2, P3 ;  /* 0x0000000bd213a211 */ /* 0x000fca00018f142e */
[----:B---3--:R0:W-:Y:S04]  /*23100*/  @!P2 ST.E.64 desc[UR36][R18.64], R2 ;  /* 0x000000021200a985 */ /* 0x0081e8000c101b24 */
[----:B-1----:R-:W3:Y:S01]  /*23110*/  @!P1 LDL.64 R4, [R1+0x280] ;  /* 0x0002800001049983 */ /* 0x002ee20000100a00 */
[----:B------:R-:W-:Y:S02]  /*23120*/  ISETP.GE.AND P2, PT, R208, UR4, PT ;  /* 0x00000004d0007c0c */ /* 0x000fe4000bf46270 */
[----:B------:R-:W-:-:S04]  /*23130*/  @!P1 LEA R12, P3, R209, R10, 0x2 ;  /* 0x0000000ad10c9211 */ /* 0x000fc800078610ff */
[----:B------:R-:W-:-:S05]  /*23140*/  @!P1 LEA.HI.X R13, R209, R11, R45, 0x2, P3 ;  /* 0x0000000bd10d9211 */ /* 0x000fca00018f142d */
[----:B---3--:R1:W-:Y:S04]  /*23150*/  @!P1 ST.E.64 desc[UR36][R12.64], R4 ;  /* 0x000000040c009985 */ /* 0x0083e8000c101b24 */
[----:B--2---:R-:W2:Y:S01]  /*23160*/  @!P2 LDL.64 R8, [R1+0x290] ;  /* 0x000290000108a983 */ /* 0x004ea20000100a00 */
        /* <DEDUP_REMOVED lines=124> */
[----:B0-----:R-:W2:Y:S01]  /*23930*/  @!P1 LDL.64 R2, [R1+0x420] ;  /* 0x0004200001029983 */ /* 0x001ea20000100a00 */
[----:B------:R-:W-:Y:S02]  /*23940*/  ISETP.GE.AND P2, PT, R213, UR4, PT ;  /* 0x00000004d5007c0c */ /* 0x000fe4000bf46270 */
[----:B------:R-:W-:-:S04]  /*23950*/  @!P1 LEA R18, P3, R214, R10, 0x2 ;  /* 0x0000000ad6129211 */ /* 0x000fc800078610ff */
[----:B------:R-:W-:-:S05]  /*23960*/  @!P1 LEA.HI.X R19, R214, R11, R227, 0x2, P3 ;  /* 0x0000000bd6139211 */ /* 0x000fca00018f14e3 */
[----:B--2---:R3:W-:Y:S04]  /*23970*/  @!P1 ST.E.64 desc[UR36][R18.64], R2 ;  /* 0x0000000212009985 */ /* 0x0047e8000c101b24 */
[----:B-1----:R-:W2:Y:S01]  /*23980*/  @!P2 LDL.64 R4, [R1+0x430] ;  /* 0x000430000104a983 */ /* 0x002ea20000100a00 */
[----:B------:R-:W-:-:S04]  /*23990*/  @!P2 LEA R10, P1, R213, R10, 0x2 ;  /* 0x0000000ad50aa211 */ /* 0x000fc800078210ff */
[----:B------:R-:W-:-:S05]  /*239a0*/  @!P2 LEA.HI.X R11, R213, R11, R226, 0x2, P1 ;  /* 0x0000000bd50ba211 */ /* 0x000fca00008f14e2 */
[----:B--2---:R3:W-:Y:S04]  /*239b0*/  @!P2 ST.E.64 desc[UR36][R10.64], R4 ;  /* 0x000000040a00a985 */ /* 0x0047e8000c101b24 */
.L_x_3550:
[----:B------:R-:W-:Y:S05]  /*239c0*/  BSYNC B1 ;  /* 0x0000000000017941 */ /* 0x000fea0003800000 */
.L_x_3549:
[----:B--23--:R4:W2:Y:S04]  /*239d0*/  SHFL.IDX PT, R11, R6, 0x1, 0x1c1f ;  /* 0x003c1f00060b7f89 */ /* 0x00c8a800000e0000 */
[----:B0-----:R4:W0:Y:S01]  /*239e0*/  SHFL.IDX PT, R10, R0, 0x1, 0x1c1f ;  /* 0x003c1f00000a7f89 */ /* 0x00182200000e0000 */
[----:B------:R-:W-:Y:S05]  /*239f0*/  @P0 BRA `(.L_x_3548) ;  /* 0x0000001800340947 */ /* 0x000fea0003800000 */
[----:B-1--4-:R-:W1:Y:S02]  /*23a00*/  LDC R0, c[0x0][0xbc8] ;  /* 0x0002f200ff007b82 */ /* 0x012e640000000800 */
[----:B-1----:R-:W-:-:S13]  /*23a10*/  ISETP.GE.AND P0, PT, R179, R0, PT ;  /* 0x00000000b300720c */ /* 0x002fda0003f06270 */
[----:B------:R-:W3:Y:S01]  /*23a20*/  @!P0 LDL.64 R18, [R1+0x248] ;  /* 0x0002480001128983 */ /* 0x000ee20000100a00 */
[-C--:B------:R-:W-:Y:S01]  /*23a30*/  ISETP.GE.AND P1, PT, R212, R0.reuse, PT ;  /* 0x00000000d400720c */ /* 0x080fe20003f26270 */
[----:B0-2---:R-:W-:Y:S01]  /*23a40*/  @!P0 IMAD.WIDE R2, R179, 0x4, R10 ;  /* 0x00000004b3028825 */ /* 0x005fe200078e020a */
[----:B------:R-:W-:-:S04]  /*23a50*/  ISETP.GE.AND P2, PT, R211, R0, PT ;  /* 0x00000000d300720c */ /* 0x000fc80003f46270 */
[----:B---3--:R0:W-:Y:S07]  /*23a60*/  @!P0 ST.E.64 desc[UR36][R2.64], R18 ;  /* 0x0000001202008985 */ /* 0x0081ee000c101b24 */
[----:B------:R-:W2:Y:S01]  /*23a70*/  @!P1 LDL.64 R4, [R1+0x258] ;  /* 0x0002580001049983 */ /* 0x000ea20000100a00 */
[----:B------:R-:W-:-:S04]  /*23a80*/  @!P1 LEA R12, P0, R212, R10, 0x2 ;  /* 0x0000000ad40c9211 */ /* 0x000fc800078010ff */
[----:B-----5:R-:W-:Y:S02]  /*23a90*/  @!P1 LEA.HI.X R13, R212, R11, R48, 0x2, P0 ;  /* 0x0000000bd40d9211 */ /* 0x020fe400000f1430 */
[----:B------:R-:W-:-:S03]  /*23aa0*/  @!P2 LEA R14, P0, R211, R10, 0x2 ;  /* 0x0000000ad30ea211 */ /* 0x000fc600078010ff */
[----:B--2---:R1:W-:Y:S04]  /*23ab0*/  @!P1 ST.E.64 desc[UR36][R12.64], R4 ;  /* 0x000000040c009985 */ /* 0x0043e8000c101b24 */
[----:B------:R-:W2:Y:S01]  /*23ac0*/  @!P2 LDL.64 R8, [R1+0x268] ;  /* 0x000268000108a983 */ /* 0x000ea20000100a00 */
[----:B------:R-:W-:Y:S02]  /*23ad0*/  ISETP.GE.AND P1, PT, R210, R0, PT ;  /* 0x00000000d200720c */ /* 0x000fe40003f26270 */
[----:B------:R-:W-:-:S05]  /*23ae0*/  @!P2 LEA.HI.X R15, R211, R11, R47, 0x2, P0 ;  /* 0x0000000bd30fa211 */ /* 0x000fca00000f142f */
[----:B--2---:R2:W-:Y:S06]  /*23af0*/  @!P2 ST.E.64 desc[UR36][R14.64], R8 ;  /* 0x000000080e00a985 */ /* 0x0045ec000c101b24 */
[----:B0-----:R-:W3:Y:S01]  /*23b00*/  @!P1 LDL.64 R2, [R1+0x278] ;  /* 0x0002780001029983 */ /* 0x001ee20000100a00 */
[----:B------:R-:W-:Y:S02]  /*23b10*/  ISETP.GE.AND P2, PT, R209, R0, PT ;  /* 0x00000000d100720c */ /* 0x000fe40003f46270 */
[----:B------:R-:W-:-:S04]  /*23b20*/  @!P1 LEA R18, P0, R210, R10, 0x2 ;  /* 0x0000000ad2129211 */ /* 0x000fc800078010ff */
[----:B------:R-:W-:-:S05]  /*23b30*/  @!P1 LEA.HI.X R19, R210, R11, R46, 0x2, P0 ;  /* 0x0000000bd2139211 */ /* 0x000fca00000f142e */
[----:B---3--:R0:W-:Y:S04]  /*23b40*/  @!P1 ST.E.64 desc[UR36][R18.64], R2 ;  /* 0x0000000212009985 */ /* 0x0081e8000c101b24 */
[----:B-1----:R-:W3:Y:S01]  /*23b50*/  @!P2 LDL.64 R4, [R1+0x288] ;  /* 0x000288000104a983 */ /* 0x002ee20000100a00 */
[----:B------:R-:W-:Y:S02]  /*23b60*/  ISETP.GE.AND P1, PT, R208, R0, PT ;  /* 0x00000000d000720c */ /* 0x000fe40003f26270 */
[----:B------:R-:W-:-:S04]  /*23b70*/  @!P2 LEA R12, P0, R209, R10, 0x2 ;  /* 0x0000000ad10ca211 */ /* 0x000fc800078010ff */
[----:B------:R-:W-:-:S05]  /*23b80*/  @!P2 LEA.HI.X R13, R209, R11, R45, 0x2, P0 ;  /* 0x0000000bd10da211 */ /* 0x000fca00000f142d */
[----:B---3--:R1:W-:Y:S04]  /*23b90*/  @!P2 ST.E.64 desc[UR36][R12.64], R4 ;  /* 0x000000040c00a985 */ /* 0x0083e8000c101b24 */
[----:B--2---:R-:W2:Y:S01]  /*23ba0*/  @!P1 LDL.64 R8, [R1+0x298] ;  /* 0x0002980001089983 */ /* 0x004ea20000100a00 */
[----:B------:R-:W-:Y:S02]  /*23bb0*/  ISETP.GE.AND P2, PT, R207, R0, PT ;  /* 0x00000000cf00720c */ /* 0x000fe40003f46270 */
[----:B------:R-:W-:-:S04]  /*23bc0*/  @!P1 LEA R14, P0, R208, R10, 0x2 ;  /* 0x0000000ad00e9211 */ /* 0x000fc800078010ff */
[----:B------:R-:W-:-:S05]  /*23bd0*/  @!P1 LEA.HI.X R15, R208, R11, R44, 0x2, P0 ;  /* 0x0000000bd00f9211 */ /* 0x000fca00000f142c */
[----:B--2---:R2:W-:Y:S04]  /*23be0*/  @!P1 ST.E.64 desc[UR36][R14.64], R8 ;  /* 0x000000080e009985 */ /* 0x0045e8000c101b24 */
        /* <DEDUP_REMOVED lines=113> */
[----:B------:R-:W-:-:S07]  /*24300*/  @!P2 LEA.HI.X R13, R185, R11, R229, 0x2, P0 ;  /* 0x0000000bb90da211 */ /* 0x000fce00000f14e5 */
[C---:B--2---:R-:W-:Y:S01]  /*24310*/  @!P1 LEA R14, P0, R184.reuse, R10, 0x2 ;  /* 0x0000000ab80e9211 */ /* 0x044fe200078010ff */
[----:B---3--:R0:W-:Y:S04]  /*24320*/  @!P2 ST.E.64 desc[UR36][R12.64], R4 ;  /* 0x000000040c00a985 */ /* 0x0081e8000c101b24 */
[----:B------:R-:W2:Y:S01]  /*24330*/  @!P1 LDL.64 R8, [R1+0x418] ;  /* 0x0004180001089983 */ /* 0x000ea20000100a00 */
[----:B------:R-:W-:Y:S01]  /*24340*/  @!P1 LEA.HI.X R15, R184, R11, R228, 0x2, P0 ;  /* 0x0000000bb80f9211 */ /* 0x000fe200000f14e4 */
[----:B------:R-:W-:Y:S01]  /*24350*/  BSSY B1, `(.L_x_3551) ;  /* 0x0000009000017945 */ /* 0x000fe20003800000 */
[----:B------:R-:W-:-:S03]  /*24360*/  ISETP.GE.AND P0, PT, R214, R0, PT ;  /* 0x00000000d600720c */ /* 0x000fc60003f06270 */
[----:B--2---:R0:W-:Y:S01]  /*24370*/  @!P1 ST.E.64 desc[UR36][R14.64], R8 ;  /* 0x000000080e009985 */ /* 0x0041e2000c101b24 */
[----:B------:R-:W-:-:S09]  /*24380*/  ISETP.GE.AND P1, PT, R213, R0, PT ;  /* 0x00000000d500720c */ /* 0x000fd20003f26270 */
[----:B------:R-:W-:Y:S05]  /*24390*/  @P0 BRA `(.L_x_3552) ;  /* 0x0000000000100947 */ /* 0x000fea0003800000 */
[----:B0-----:R-:W2:Y:S01]  /*243a0*/  LDL.64 R4, [R1+0x428] ;  /* 0x0004280001047983 */ /* 0x001ea20000100a00 */
[----:B------:R-:W-:-:S04]  /*243b0*/  LEA R2, P0, R214, R10, 0x2 ;  /* 0x0000000ad6027211 */ /* 0x000fc800078010ff */
[----:B------:R-:W-:-:S05]  /*243c0*/  LEA.HI.X R3, R214, R11, R227, 0x2, P0 ;  /* 0x0000000bd6037211 */ /* 0x000fca00000f14e3 */
[----:B--2---:R1:W-:Y:S04]  /*243d0*/  ST.E.64 desc[UR36][R2.64], R4 ;  /* 0x0000000402007985 */ /* 0x0043e8000c101b24 */
.L_x_3552:
[----:B------:R-:W-:Y:S05]  /*243e0*/  BSYNC B1 ;  /* 0x0000000000017941 */ /* 0x000fea0003800000 */
.L_x_3551:
[----:B------:R-:W-:Y:S05]  /*243f0*/  @P1 BRA `(.L_x_3548) ;  /* 0x0000000c00b41947 */ /* 0x000fea0003800000 */
[----:B01----:R-:W2:Y:S01]  /*24400*/  LDL.64 R4, [R1+0x438] ;  /* 0x0004380001047983 */ /* 0x003ea20000100a00 */
[----:B------:R-:W-:-:S04]  /*24410*/  LEA R2, P0, R213, R10, 0x2 ;  /* 0x0000000ad5027211 */ /* 0x000fc800078010ff */
[----:B------:R-:W-:-:S05]  /*24420*/  LEA.HI.X R3, R213, R11, R226, 0x2, P0 ;  /* 0x0000000bd5037211 */ /* 0x000fca00000f14e2 */
[----:B--2---:R0:W-:Y:S01]  /*24430*/  ST.E.64 desc[UR36][R2.64], R4 ;  /* 0x0000000402007985 */ /* 0x0041e2000c101b24 */
[----:B------:R-:W-:Y:S05]  /*24440*/  BRA `(.L_x_3548) ;  /* 0x0000000c00a07947 */ /* 0x000fea0003800000 */
.L_x_3539:
[----:B------:R-:W-:Y:S01]  /*24450*/  R2UR UR4, R216 ;  /* 0x00000000d80472ca */ /* 0x000fe200000e0000 */
[----:B------:R-:W-:Y:S02]  /*24460*/  ULDC.64 UR8, c[0x0][0xd00] ;  /* 0x0003400000087ab9 */ /* 0x000fe40000000a00 */
[----:B------:R-:W-:-:S04]  /*24470*/  UISETP.NE.U32.AND UP0, UPT, UR8, URZ, UPT ;  /* 0x0000003f0800728c */ /* 0x000fc8000bf05070 */
[----:B------:R-:W-:-:S03]  /*24480*/  UISETP.NE.AND.EX UP0, UPT, UR9, URZ, UPT, UP0 ;  /* 0x0000003f0900728c */ /* 0x000fc6000bf05300 */
[----:B------:R-:W-:-:S03]  /*24490*/  ULDC.64 UR8, c[0x0][0xd00] ;  /* 0x0003400000087ab9 */ /* 0x000fc60000000a00 */
[----:B------:R-:W-:Y:S01]  /*244a0*/  UIMAD.WIDE UR8, UR4, 0x4, UR8 ;  /* 0x00000004040878a5 */ /* 0x000fe2000f8e0208 */
[----:B------:R-:W-:-:S05]  /*244b0*/  PLOP3.LUT P1, PT, PT, PT, UP0, 0x80, 0x0 ;  /* 0x000000000000781c */ /* 0x000fca0003f2f008 */
[----:B------:R-:W-:Y:S02]  /*244c0*/  IMAD.U32 R2, RZ, RZ, UR8 ;  /* 0x00000008ff027e24 */ /* 0x000fe4000f8e00ff */
[----:B------:R-:W-:Y:S01]  /*244d0*/  IMAD.U32 R3, RZ, RZ, UR9 ;  /* 0x00000009ff037e24 */ /* 0x000fe2000f8e00ff */
[----:B------:R-:W-:Y:S02]  /*244e0*/  ULDC.64 UR8, c[0x0][0xd08] ;  /* 0x0003420000087ab9 */ /* 0x000fe40000000a00 */
[----:B------:R-:W-:-:S03]  /*244f0*/  UISETP.NE.U32.AND UP1, UPT, UR8, URZ, UPT ;  /* 0x0000003f0800728c */ /* 0x000fc6000bf25070 */
[----:B------:R-:W2:Y:S01]  /*24500*/  @P1 LDG.E R6, desc[UR36][R2.64] ;  /* 0x0000002402061981 */ /* 0x000ea2000c1e1900 */
[----:B------:R-:W-:-:S06]  /*24510*/  UISETP.NE.AND.EX UP1, UPT, UR9, URZ, UPT, UP1 ;  /* 0x0000003f0900728c */ /* 0x000fcc000bf25310 */
[----:B------:R-:W-:-:S05]  /*24520*/  PLOP3.LUT P2, PT, PT, PT, UP1, 0x80, 0x0 ;  /* 0x000000000000781c */ /* 0x000fca0003f4f018 */
[----:B------:R-:W-:Y:S02]  /*24530*/  @UP1 ULDC.64 UR8, c[0x0][0xd08] ;  /* 0x0003420000081ab9 */ /* 0x000fe40000000a00 */
[----:B------:R-:W-:-:S03]  /*24540*/  @UP1 UIMAD.WIDE UR8, UR4, 0x4, UR8 ;  /* 0x00000004040818a5 */ /* 0x000fc6000f8e0208 */
[----:B------:R-:W-:Y:S02]  /*24550*/  ULDC UR4, c[0x0][0xb88] ;  /* 0x0002e20000047ab9 */ /* 0x000fe40000000800 */
[----:B------:R-:W-:Y:S02]  /*24560*/  IMAD.U32 R0, RZ, RZ, UR4 ;  /* 0x00000004ff007e24 */ /* 0x000fe4000f8e00ff */
[----:B------:R-:W-:Y:S02]  /*24570*/  IMAD.U32 R4, RZ, RZ, UR8 ;  /* 0x00000008ff047e24 */ /* 0x000fe4000f8e00ff */
[----:B------:R-:W-:-:S05]  /*24580*/  IMAD.U32 R5, RZ, RZ, UR9 ;  /* 0x00000009ff057e24 */ /* 0x000fca000f8e00ff */
[----:B------:R0:W5:Y:S01]  /*24590*/  @P2 LDG.E R0, desc[UR36][R4.64] ;  /* 0x0000002404002981 */ /* 0x000162000c1e1900 */
[----:B------:R-:W-:Y:S01]  /*245a0*/  UISETP.NE.AND UP1, UPT, UR59, URZ, UPT ;  /* 0x0000003f3b00728c */ /* 0x000fe2000bf25270 */
[----:B------:R-:W-:Y:S01]  /*245b0*/  ISETP.GT.AND P0, PT, R217, 0x7f, PT ;  /* 0x0000007fd900780c */ /* 0x000fe20003f04270 */
[----:B------:R-:W-:-:S09]  /*245c0*/  UMOV UR4, URZ ;  /* 0x0000003f00047c82 */ /* 0x000fd20008000000 */
[----:B------:R-:W-:Y:S01]  /*245d0*/  @!UP1 ULDC UR59, c[0x0][0xbd4] ;  /* 0x0002f500003b9ab9 */ /* 0x000fe20000000800 */
[----:B--2---:R-:W-:Y:S01]  /*245e0*/  @P1 R2UR UR4, R6 ;  /* 0x00000000060412ca */ /* 0x004fe200000e0000 */
[----:B0-----:R-:W-:-:S14]  /*245f0*/  @P2 BRA `(.L_x_3553) ;  /* 0x0000000000102947 */ /* 0x001fdc0003800000 */
[----:B------:R-:W-:Y:S05]  /*24600*/  @!P1 BRA `(.L_x_3553) ;  /* 0x00000000000c9947 */ /* 0x000fea0003800000 */
[----:B------:R-:W2:Y:S04]  /*24610*/  LDG.E R5, desc[UR36][R2.64] ;  /* 0x0000002402057981 */ /* 0x000ea8000c1e1900 */
[----:B-----5:R-:W2:Y:S02]  /*24620*/  LDG.E R0, desc[UR36][R2.64+0x4] ;  /* 0x0000042402007981 */ /* 0x020ea4000c1e1900 */
[----:B--2---:R-:W-:-:S07]  /*24630*/  IMAD.IADD R0, R0, 0x1, -R5 ;  /* 0x0000000100007824 */ /* 0x004fce00078e0a05 */
.L_x_3553:
[----:B------:R-:W-:Y:S01]  /*24640*/  R2UR UR8, R216 ;  /* 0x00000000d80872ca */ /* 0x000fe200000e0000 */
[----:B------:R-:W-:Y:S01]  /*24650*/  USHF.R.S32.HI UR20, URZ, 0x1f, UR4 ;  /* 0x0000001f3f147899 */ /* 0x000fe20008011404 */
[----:B------:R-:W-:Y:S11]  /*24660*/  BSSY B1, `(.L_x_3554) ;  /* 0x000003a000017945 */ /* 0x000ff60003800000 */
[----:B------:R-:W-:-:S02]  /*24670*/  USHF.R.S32.HI UR21, URZ, 0x1f, UR8 ;  /* 0x0000001f3f157899 */ /* 0x000fc40008011408 */
[----:B------:R-:W-:Y:S02]  /*24680*/  USEL UR8, UR8, URZ, !UP0 ;  /* 0x0000003f08087287 */ /* 0x000fe4000c000000 */
[----:B------:R-:W-:Y:S01]  /*24690*/  USEL UR21, UR21, URZ, !UP0 ;  /* 0x0000003f15157287 */ /* 0x000fe2000c000000 */
[----:B------:R-:W-:Y:S11]  /*246a0*/  @P0 BRA `(.L_x_3555) ;  /* 0x0000000000d40947 */ /* 0x000ff60003800000 */
[----:B------:R-:W0:Y:S01]  /*246b0*/  S2R R3, SR_TID.X ;  /* 0x0000000000037919 */ /* 0x000e220000002100 */
[----:B------:R-:W1:Y:S01]  /*246c0*/  LDC R11, c[0x0][0xce8] ;  /* 0x00033a00ff0b7b82 */ /* 0x000e620000000800 */
[----:B------:R-:W-:Y:S02]  /*246d0*/  IMAD.U32 R4, RZ, RZ, UR58 ;  /* 0x0000003aff047e24 */ /* 0x000fe4000f8e00ff */
[----:B-1---5:R-:W-:-:S03]  /*246e0*/  IMAD R2, R0, R11, RZ ;  /* 0x0000000b00027224 */ /* 0x022fc600078e02ff */
        /* <DEDUP_REMOVED lines=12> */
[----:B------:R-:W-:Y:S01]  /*247b0*/  ULDC.64 UR14, c[0x0][UR18+0x228] ;  /* 0x00008a00120e7abb */ /* 0x000fe20008000a00 */
[----:B------:R-:W-:Y:S01]  /*247c0*/  UIMAD UR13, UR13, UR8, URZ ;  /* 0x000000080d0d72a4 */ /* 0x000fe2000f8e023f */
[----:B------:R-:W1:Y:S01]  /*247d0*/  @P0 LDC R9, c[0x0][0xcf0] ;  /* 0x00033c00ff090b82 */ /* 0x000e620000000800 */
[----:B------:R-:W-:Y:S02]  /*247e0*/  UIMAD.WIDE.U32 UR16, UR10, UR60, URZ ;  /* 0x0000003c0a1072a5 */ /* 0x000fe4000f8e003f */
        /* <DEDUP_REMOVED lines=10> */
[----:B------:R-:W-:Y:S02]  /*24890*/  IMAD.U32 R3, RZ, RZ, UR23 ;  /* 0x00000017ff037e24 */ /* 0x000fe4000f8e00ff */
[----:B------:R-:W-:Y:S01]  /*248a0*/  IMAD.U32 R6, RZ, RZ, UR10 ;  /* 0x0000000aff067e24 */ /* 0x000fe2000f8e00ff */
[----:B------:R-:W-:Y:S01]  /*248b0*/  UIADD3.X UR9, UR9, UR19, UR20, UP1, UP2 ;  /* 0x0000001309097290 */ /* 0x000fe20008fe4414 */
[----:B-1----:R-:W-:Y:S01]  /*248c0*/  @P0 SHF.R.U32.HI R5, RZ, R9, R2 ;  /* 0x00000009ff050219 */ /* 0x002fe20000011602 */
[----:B------:R-:W-:Y:S01]  /*248d0*/  IMAD.U32 R2, RZ, RZ, UR22 ;  /* 0x00000016ff027e24 */ /* 0x000fe2000f8e00ff */
[----:B------:R-:W-:Y:S01]  /*248e0*/  ULDC.64 UR10, c[0x0][UR18+0x210] ;  /* 0x00008400120a7abb */ /* 0x000fe20008000a00 */
[----:B------:R-:W-:Y:S01]  /*248f0*/  ULDC.64 UR12, c[0x0][0xca8] ;  /* 0x00032a00000c7ab9 */ /* 0x000fe20000000a00 */
[----:B------:R-:W-:Y:S01]  /*24900*/  @!UP0 ULDC UR12, c[0x0][0xc50] ;  /* 0x00031400000c8ab9 */ /* 0x000fe20000000800 */
[--C-:B------:R-:W-:Y:S01]  /*24910*/  IMAD.MOV R9, RZ, RZ, -R5.reuse ;  /* 0x000000ffff097224 */ /* 0x100fe200078e0a05 */
[----:B------:R-:W-:Y:S01]  /*24920*/  IADD3 R2, P0, P1, R5, UR16, R2 ;  /* 0x0000001005027c10 */ /* 0x000fe2000f91e002 */
[----:B------:R-:W-:Y:S01]  /*24930*/  @!UP0 ULDC UR13, c[0x0][0xc54] ;  /* 0x00031500000d8ab9 */ /* 0x000fe20000000800 */
[----:B------:R-:W-:Y:S01]  /*24940*/  SHF.R.S32.HI R5, RZ, 0x1f, R5 ;  /* 0x0000001fff057819 */ /* 0x000fe20000011405 */
[----:B------:R-:W-:-:S03]  /*24950*/  IMAD R9, R11, R9, R4 ;  /* 0x000000090b097224 */ /* 0x000fc600078e0204 */
[----:B------:R-:W-:Y:S01]  /*24960*/  IADD3.X R3, R5, UR9, R6, P0, P1 ;  /* 0x0000000905037c10 */ /* 0x000fe200087e2406 */
[C---:B------:R-:W-:Y:S01]  /*24970*/  IMAD R11, R9.reuse, UR11, RZ ;  /* 0x0000000b090b7c24 */ /* 0x040fe2000f8e02ff */
[----:B------:R-:W-:Y:S01]  /*24980*/  SHF.R.S32.HI R4, RZ, 0x1f, R9 ;  /* 0x0000001fff047819 */ /* 0x000fe20000011409 */
[----:B------:R-:W-:-:S04]  /*24990*/  IMAD.WIDE.U32 R2, R9, UR10, R2 ;  /* 0x0000000a09027c25 */ /* 0x000fc8000f8e0002 */
[----:B------:R-:W-:Y:S01]  /*249a0*/  IMAD R11, R4, UR10, R11 ;  /* 0x0000000a040b7c24 */ /* 0x000fe2000f8e020b */
[----:B------:R-:W-:-:S03]  /*249b0*/  LEA R4, P0, R2, UR12, 0x2 ;  /* 0x0000000c02047c11 */ /* 0x000fc6000f8010ff */
[----:B------:R-:W-:-:S05]  /*249c0*/  IMAD.IADD R3, R3, 0x1, R11 ;  /* 0x0000000103037824 */ /* 0x000fca00078e020b */
[----:B------:R-:W-:Y:S01]  /*249d0*/  LEA.HI.X R5, R2, UR13, R3, 0x2, P0 ;  /* 0x0000000d02057c11 */ /* 0x000fe200080f1403 */
[----:B------:R-:W-:-:S05]  /*249e0*/  IMAD.MOV.U32 R3, RZ, RZ, -0x800000 ;  /* 0xff800000ff037424 */ /* 0x000fca00078e00ff */
[----:B------:R0:W-:Y:S02]  /*249f0*/  STG.E desc[UR36][R4.64], R3 ;  /* 0x0000000304007986 */ /* 0x0001e4000c101924 */
.L_x_3555:
[----:B------:R-:W-:Y:S05]  /*24a00*/  BSYNC B1 ;  /* 0x0000000000017941 */ /* 0x000fea0003800000 */
.L_x_3554:
[----:B------:R-:W-:-:S06]  /*24a10*/  UISETP.GT.AND UP0, UPT, UR59, 0x1, UPT ;  /* 0x000000013b00788c */ /* 0x000fcc000bf04270 */
[----:B------:R-:W-:-:S13]  /*24a20*/  PLOP3.LUT P0, PT, PT, PT, UP0, 0x80, 0x0 ;  /* 0x000000000000781c */ /* 0x000fda0003f0f008 */
[----:B------:R-:W-:Y:S05]  /*24a30*/  @P0 BRA `(.L_x_3548) ;  /* 0x0000000800240947 */ /* 0x000fea0003800000 */
[----:B------:R-:W1:Y:S01]  /*24a40*/  LDC R13, c[0x0][0xce8] ;  /* 0x00033a00ff0d7b82 */ /* 0x000e620000000800 */
[----:B------:R-:W-:Y:S01]  /*24a50*/  ULDC.64 UR12, c[0x0][0xba0] ;  /* 0x0002e800000c7ab9 */ /* 0x000fe20000000a00 */
[----:B------:R-:W-:Y:S01]  /*24a60*/  IMAD R2, R225, 0x20, R215 ;  /* 0x00000020e1027824 */ /* 0x000fe200078e02d7 */
[----:B------:R-:W-:Y:S01]  /*24a70*/  UIMAD UR9, UR20, UR12, URZ ;  /* 0x0000000c140972a4 */ /* 0x000fe2000f8e023f */
[----:B------:R-:W-:Y:S01]  /*24a80*/  BSSY B1, `(.L_x_3556) ;  /* 0x0000042000017945 */ /* 0x000fe20003800000 */
[----:B------:R-:W-:Y:S01]  /*24a90*/  UIMAD.WIDE.U32 UR10, UR4, UR12, URZ ;  /* 0x0000000c040a72a5 */ /* 0x000fe2000f8e003f */
[----:B------:R-:W-:Y:S01]  /*24aa0*/  VIADD R6, R2, UR58 ;  /* 0x0000003a02067c36 */ /* 0x000fe20008000000 */
[----:B------:R-:W-:-:S03]  /*24ab0*/  UIMAD UR9, UR4, UR13, UR9 ;  /* 0x0000000d040972a4 */ /* 0x000fc6000f8e0209 */
[----:B------:R-:W-:Y:S01]  /*24ac0*/  ULDC.64 UR12, c[0x0][0xbe8] ;  /* 0x0002fa00000c7ab9 */ /* 0x000fe20000000a00 */
[----:B------:R-:W-:Y:S01]  /*24ad0*/  UIADD3 UR11, UR11, UR9, URZ ;  /* 0x000000090b0b7290 */ /* 0x000fe2000fffe03f */
[----:B0-----:R-:W-:-:S03]  /*24ae0*/  IMAD.MOV.U32 R5, RZ, RZ, R6 ;  /* 0x000000ffff057224 */ /* 0x001fc600078e0006 */
[----:B------:R-:W-:-:S04]  /*24af0*/  UIMAD.WIDE.U32 UR10, UR60, UR12, UR10 ;  /* 0x0000000c3c0a72a5 */ /* 0x000fc8000f8e000a */
[----:B------:R-:W-:-:S03]  /*24b00*/  UIMAD UR11, UR60, UR13, UR11 ;  /* 0x0000000d3c0b72a4 */ /* 0x000fc6000f8e020b */
[----:B------:R-:W-:Y:S01]  /*24b10*/  ULDC.64 UR12, c[0x0][0xbf0] ;  /* 0x0002fc00000c7ab9 */ /* 0x000fe20000000a00 */
[----:B-1----:R-:W-:Y:S01]  /*24b20*/  ISETP.NE.AND P0, PT, R13, 0x1, PT ;  /* 0x000000010d00780c */ /* 0x002fe20003f05270 */
[----:B------:R-:W-:-:S04]  /*24b30*/  UIMAD UR4, UR21, UR12, URZ ;  /* 0x0000000c150472a4 */ /* 0x000fc8000f8e023f */
[----:B------:R-:W-:Y:S02]  /*24b40*/  UIMAD UR4, UR8, UR13, UR4 ;  /* 0x0000000d080472a4 */ /* 0x000fe4000f8e0204 */
[----:B------:R-:W-:-:S03]  /*24b50*/  UIMAD.WIDE.U32 UR8, UR8, UR12, UR10 ;  /* 0x0000000c080872a5 */ /* 0x000fc6000f8e000a */
[----:B------:R-:W-:Y:S01]  /*24b60*/  ULDC.64 UR10, c[0x0][0xbe0] ;  /* 0x0002f800000a7ab9 */ /* 0x000fe20000000a00 */
[----:B------:R-:W-:Y:S02]  /*24b70*/  UIADD3 UR4, UR9, UR4, URZ ;  /* 0x0000000409047290 */ /* 0x000fe4000fffe03f */
[----:B------:R-:W0:Y:S08]  /*24b80*/  @P0 LDC R3, c[0x0][0xcec] ;  /* 0x00033b00ff030b82 */ /* 0x000e300000000800 */
[----:B------:R-:W1:Y:S01]  /*24b90*/  @P0 LDC R9, c[0x0][0xcf0] ;  /* 0x00033c00ff090b82 */ /* 0x000e620000000800 */
[----:B0-----:R-:W-:-:S04]  /*24ba0*/  @P0 IMAD.HI.U32 R2, R6, R3, RZ ;  /* 0x0000000306020227 */ /* 0x001fc800078e00ff */
[----:B------:R-:W-:Y:S02]  /*24bb0*/  IMAD.U32 R3, RZ, RZ, UR9 ;  /* 0x00000009ff037e24 */ /* 0x000fe4000f8e00ff */
[----:B------:R-:W-:Y:S01]  /*24bc0*/  IMAD.U32 R3, RZ, RZ, UR4 ;  /* 0x00000004ff037e24 */ /* 0x000fe2000f8e00ff */
[----:B-1----:R-:W-:-:S04]  /*24bd0*/  @P0 SHF.R.U32.HI R5, RZ, R9, R2 ;  /* 0x00000009ff050219 */ /* 0x002fc80000011602 */
[--C-:B------:R-:W-:Y:S01]  /*24be0*/  SHF.R.S32.HI R2, RZ, 0x1f, R5.reuse ;  /* 0x0000001fff027819 */ /* 0x100fe20000011405 */
[----:B------:R-:W-:-:S04]  /*24bf0*/  IMAD.MOV R9, RZ, RZ, -R5 ;  /* 0x000000ffff097224 */ /* 0x000fc800078e0a05 */
[----:B------:R-:W-:Y:S02]  /*24c00*/  IMAD R4, R2, UR10, RZ ;  /* 0x0000000a02047c24 */ /* 0x000fe4000f8e02ff */
[----:B------:R-:W-:Y:S02]  /*24c10*/  IMAD R9, R13, R9, R6 ;  /* 0x000000090d097224 */ /* 0x000fe400078e0206 */
[----:B------:R-:W-:Y:S01]  /*24c20*/  IMAD.U32 R2, RZ, RZ, UR8 ;  /* 0x00000008ff027e24 */ /* 0x000fe2000f8e00ff */
[----:B------:R-:W-:Y:S01]  /*24c30*/  ULDC.64 UR8, c[0x0][0xbd8] ;  /* 0x0002f60000087ab9 */ /* 0x000fe20000000a00 */
[C---:B------:R-:W-:Y:S01]  /*24c40*/  IMAD R11, R5.reuse, UR11, R4 ;  /* 0x0000000b050b7c24 */ /* 0x040fe2000f8e0204 */
[----:B------:R-:W-:Y:S01]  /*24c50*/  SHF.R.S32.HI R4, RZ, 0x1f, R9 ;  /* 0x0000001fff047819 */ /* 0x000fe20000011409 */
[----:B------:R-:W-:-:S04]  /*24c60*/  IMAD.WIDE.U32 R2, R5, UR10, R2 ;  /* 0x0000000a05027c25 */ /* 0x000fc8000f8e0002 */
[----:B------:R-:W-:Y:S02]  /*24c70*/  IMAD.IADD R3, R3, 0x1, R11 ;  /* 0x0000000103037824 */ /* 0x000fe400078e020b */
[----:B------:R-:W-:Y:S02]  /*24c80*/  IMAD R4, R4, UR8, RZ ;  /* 0x0000000804047c24 */ /* 0x000fe4000f8e02ff */
[----:B------:R-:W-:Y:S02]  /*24c90*/  VIADD R6, R215, UR58 ;  /* 0x0000003ad7067c36 */ /* 0x000fe40008000000 */
[----:B-----5:R-:W-:Y:S02]  /*24ca0*/  IMAD R13, R0, R13, RZ ;  /* 0x0000000d000d7224 */ /* 0x020fe400078e02ff */
[C---:B------:R-:W-:Y:S02]  /*24cb0*/  IMAD R5, R9.reuse, UR9, R4 ;  /* 0x0000000909057c24 */ /* 0x040fe4000f8e0204 */
[----:B------:R-:W-:Y:S01]  /*24cc0*/  IMAD.WIDE.U32 R2, R9, UR8, R2 ;  /* 0x0000000809027c25 */ /* 0x000fe2000f8e0002 */
[----:B------:R-:W-:Y:S01]  /*24cd0*/  ISETP.GE.AND P2, PT, R6, R13, PT ;  /* 0x0000000d0600720c */ /* 0x000fe20003f46270 */
[----:B------:R-:W-:-:S02]  /*24ce0*/  ULDC.64 UR8, c[0x0][0xb80] ;  /* 0x0002e00000087ab9 */ /* 0x000fc40000000a00 */
[----:B------:R-:W-:Y:S01]  /*24cf0*/  VIADD R0, R6, 0x20 ;  /* 0x0000002006007836 */ /* 0x000fe20000000000 */
[----:B------:R-:W-:Y:S01]  /*24d00*/  LEA R4, P3, R2, UR8, 0x1 ;  /* 0x0000000802047c11 */ /* 0x000fe2000f8608ff */
[----:B------:R-:W-:-:S03]  /*24d10*/  IMAD.IADD R3, R3, 0x1, R5 ;  /* 0x0000000103037824 */ /* 0x000fc600078e0205 */
[-C--:B------:R-:W-:Y:S01]  /*24d20*/  ISETP.GE.AND P1, PT, R0, R13.reuse, PT ;  /* 0x0000000d0000720c */ /* 0x080fe20003f26270 */
[----:B------:R-:W-:Y:S01]  /*24d30*/  VIADD R0, R6, 0x40 ;  /* 0x0000004006007836 */ /* 0x000fe20000000000 */
[----:B------:R-:W-:Y:S02]  /*24d40*/  LEA.HI.X R5, R2, UR9, R3, 0x1, P3 ;  /* 0x0000000902057c11 */ /* 0x000fe400098f0c03 */
[----:B------:R0:W1:Y:S02]  /*24d50*/  SHFL.IDX PT, R2, R4, RZ, 0x181f ;  /* 0x00181fff04027589 */ /* 0x00006400000e0000 */
[----:B------:R-:W-:Y:S02]  /*24d60*/  ISETP.GE.AND P0, PT, R0, R13, PT ;  /* 0x0000000d0000720c */ /* 0x000fe40003f06270 */
[----:B------:R0:W2:Y:S01]  /*24d70*/  SHFL.IDX PT, R0, R5, RZ, 0x181f ;  /* 0x00181fff05007589 */ /* 0x0000a200000e0000 */
[----:B------:R-:W-:Y:S10]  /*24d80*/  @P2 BRA `(.L_x_3557) ;  /* 0x0000000000442947 */ /* 0x000ff40003800000 */
        /* <DEDUP_REMOVED lines=17> */
.L_x_3557:
[----:B------:R-:W-:Y:S05]  /*24ea0*/  BSYNC B1 ;  /* 0x0000000000017941 */ /* 0x000fea0003800000 */
.L_x_3556:
        /* <DEDUP_REMOVED lines=21> */
.L_x_3559:
[----:B------:R-:W-:Y:S05]  /*25000*/  BSYNC B1 ;  /* 0x0000000000017941 */ /* 0x000fea0003800000 */
.L_x_3558:
        /* <DEDUP_REMOVED lines=21> */
.L_x_3561:
[----:B------:R-:W-:Y:S05]  /*25160*/  BSYNC B1 ;  /* 0x0000000000017941 */ /* 0x000fea0003800000 */
.L_x_3560:
[----:B0-----:R-:W-:Y:S01]  /*25170*/  VIADD R0, R6, 0x60 ;  /* 0x0000006006007836 */ /* 0x001fe20000000000 */
[----:B--2-4-:R-:W2:Y:S04]  /*25180*/  SHFL.IDX PT, R5, R5, 0x3, 0x181f ;  /* 0x00781f0005057f89 */ /* 0x014ea800000e0000 */
[----:B------:R-:W-:Y:S01]  /*25190*/  ISETP.GE.AND P0, PT, R0, R13, PT ;  /* 0x0000000d0000720c */ /* 0x000fe20003f06270 */
[----:B-1-3--:R1:W3:-:S12]  /*251a0*/  SHFL.IDX PT, R2, R4, 0x3, 0x181f ;  /* 0x00781f0004027f89 */ /* 0x00a2d800000e0000 */
[----:B-1----:R-:W-:Y:S05]  /*251b0*/  @P0 BRA `(.L_x_3548) ;  /* 0x0000000000440947 */ /* 0x002fea0003800000 */
[----:B------:R-:W-:Y:S02]  /*251c0*/  ULDC UR4, c[0x0][0xbc8] ;  /* 0x0002f20000047ab9 */ /* 0x000fe40000000800 */
[----:B------:R-:W-:Y:S02]  /*251d0*/  ISETP.GE.AND P3, PT, R22, UR4, PT ;  /* 0x0000000416007c0c */ /* 0x000fe4000bf66270 */
[----:B------:R-:W-:Y:S02]  /*251e0*/  ISETP.GE.AND P2, PT, R176, UR4, PT ;  /* 0x00000004b0007c0c */ /* 0x000fe4000bf46270 */
[----:B------:R-:W-:Y:S02]  /*251f0*/  ISETP.GE.AND P1, PT, R23, UR4, PT ;  /* 0x0000000417007c0c */ /* 0x000fe4000bf26270 */
[----:B------:R-:W-:-:S07]  /*25200*/  ISETP.GE.AND P0, PT, R177, UR4, PT ;  /* 0x00000004b1007c0c */ /* 0x000fce000bf06270 */
[-C--:B---3--:R-:W-:Y:S02]  /*25210*/  @!P3 LEA R8, P6, R22, R2.reuse, 0x1 ;  /* 0x000000021608b211 */ /* 0x088fe400078c08ff */
[-C--:B------:R-:W-:Y:S02]  /*25220*/  @!P2 LEA R10, P5, R176, R2.reuse, 0x1 ;  /* 0x00000002b00aa211 */ /* 0x080fe400078a08ff */
[-C--:B------:R-:W-:Y:S02]  /*25230*/  @!P1 LEA R12, P4, R23, R2.reuse, 0x1 ;  /* 0x00000002170c9211 */ /* 0x080fe400078808ff */
[-C--:B--2---:R-:W-:Y:S02]  /*25240*/  @!P3 LEA.HI.X R9, R22, R5.reuse, R183, 0x1, P6 ;  /* 0x000000051609b211 */ /* 0x084fe400030f0cb7 */
        /* <DEDUP_REMOVED lines=8> */
.L_x_3548:
[----:B------:R-:W-:Y:S05]  /*252d0*/  BSYNC B0 ;  /* 0x0000000000007941 */ /* 0x000fea0003800000 */
.L_x_3538:
[----:B------:R-:W-:Y:S02]  /*252e0*/  ULDC UR4, c[0x0][0xd3c] ;  /* 0x00034f0000047ab9 */ /* 0x000fe40000000800 */
[----:B------:R-:W-:-:S06]  /*252f0*/  UISETP.GE.AND UP0, UPT, UR7, UR4, UPT ;  /* 0x000000040700728c */ /* 0x000fcc000bf06270 */
[----:B------:R-:W-:-:S13]  /*25300*/  PLOP3.LUT P0, PT, PT, PT, UP0, 0x80, 0x0 ;  /* 0x000000000000781c */ /* 0x000fda0003f0f008 */
[----:B------:R-:W-:Y:S05]  /*25310*/  @!P0 BRA `(.L_x_3562) ;  /* 0xfffffdc0004c8947 */ /* 0x000fea000383ffff */
[----:B------:R-:W-:Y:S05]  /*25320*/  EXIT ;  /* 0x000000000000794d */ /* 0x000fea0003800000 */
.L_x_3430:
[----:B------:R-:W-:-:S08]  /*25330*/  NOP ;  /* 0x0000000000007918 */ /* 0x000fd00000000000 */
[----:B0-----:R-:W0:-:S00]  /*25340*/  USETMAXREG.DEALLOC.CTAPOOL 0x28 ;  /* 0x00000028000079c8 */ /* 0x001e0000080e0500 */
[----:B0-----:R-:W-:Y:S02]  /*25350*/  LOP3.LUT R0, R0, 0x3, RZ, 0xc0, !PT ;  /* 0x0000000300007812 */ /* 0x001fe400078ec0ff */
[----:B------:R-:W-:-:S04]  /*25360*/  LOP3.LUT R23, R23, 0xfffdffff, RZ, 0xc0, !PT ;  /* 0xfffdffff17177812 */ /* 0x000fc800078ec0ff */
[----:B------:R-:W0:Y:S02]  /*25370*/  SHFL.IDX PT, R0, R0, RZ, 0x1f ;  /* 0x00001fff00007589 */ /* 0x000e2400000e0000 */
[----:B0-----:R-:W-:Y:S01]  /*25380*/  ISETP.NE.AND P0, PT, R0, RZ, PT ;  /* 0x000000ff0000720c */ /* 0x001fe20003f05270 */
[----:B------:R-:W-:-:S12]  /*25390*/  IMAD.MOV.U32 R0, RZ, RZ, RZ ;  /* 0x000000ffff007224 */ /* 0x000fd800078e00ff */
[----:B------:R-:W-:Y:S01]  /*253a0*/  @P0 LOP3.LUT R23, R23, 0x20000, RZ, 0xfc, !PT ;  /* 0x0002000017170812 */ /* 0x000fe200078efcff */
[----:B------:R-:W-:Y:S06]  /*253b0*/  @!P0 BRA `(.L_x_3563) ;  /* 0x00000000001c8947 */ /* 0x000fec0003800000 */
[----:B------:R-:W0:Y:S08]  /*253c0*/  S2UR UR5, SR_CgaCtaId ;  /* 0x00000000000579c3 */ /* 0x000e300000008800 */
[----:B------:R-:W-:Y:S06]  /*253d0*/  BAR.SYNC.DEFER_BLOCKING 0x5, 0x180 ;  /* 0x0146000000007b1d */ /* 0x000fec0000010000 */
[----:B------:R-:W-:-:S02]  /*253e0*/  UMOV UR4, 0x400 ;  /* 0x0000040000047882 */ /* 0x000fc40000000000 */
[----:B0-----:R-:W-:-:S09]  /*253f0*/  ULEA UR4, UR5, UR4, 0x18 ;  /* 0x0000000405047291 */ /* 0x001fd2000f8ec03f */
[----:B------:R-:W1:Y:S01]  /*25400*/  LDS.128 R16, [UR4+0x324d0] ;  /* 0x0324d004ff107984 */ /* 0x000e620008000c00 */
[----:B------:R-:W-:Y:S06]  /*25410*/  BAR.ARV 0x4, 0x180 ;  /* 0x0106000000007b1d */ /* 0x000fec0000002000 */
[----:B------:R-:W-:Y:S05]  /*25420*/  BRA `(.L_x_3564) ;  /* 0x0000000c00947947 */ /* 0x000fea0003800000 */
.L_x_3563:
[----:B------:R-:W0:Y:S01]  /*25430*/  S2R R2, SR_TID.X ;  /* 0x0000000000027919 */ /* 0x000e220000002100 */
[----:B------:R-:W-:Y:S01]  /*25440*/  ULDC UR4, c[0x0][0xd3c] ;  /* 0x00034f0000047ab9 */ /* 0x000fe20000000800 */
[----:B------:R-:W-:Y:S01]  /*25450*/  IMAD.MOV.U32 R9, RZ, RZ, RZ ;  /* 0x000000ffff097224 */ /* 0x000fe200078e00ff */
[----:B------:R-:W1:Y:S01]  /*25460*/  S2UR UR6, SR_CTAID.X ;  /* 0x00000000000679c3 */ /* 0x000e620000002500 */
[----:B------:R-:W-:Y:S01]  /*25470*/  ULDC UR5, c[0x0][0xd38] ;  /* 0x00034e0000057ab9 */ /* 0x000fe20000000800 */
[----:B0-----:R-:W-:-:S04]  /*25480*/  LOP3.LUT R7, R2, 0x1f, RZ, 0xc0, !PT ;  /* 0x0000001f02077812 */ /* 0x001fc800078ec0ff */
[----:B------:R-:W-:-:S04]  /*25490*/  ISETP.NE.AND P0, PT, R7, 0x1f, PT ;  /* 0x0000001f0700780c */ /* 0x000fc80003f05270 */
[----:B------:R-:W-:-:S13]  /*254a0*/  ISETP.GE.OR P1, PT, R7, UR4, !P0 ;  /* 0x0000000407007c0c */ /* 0x000fda000c726670 */
[----:B------:R-:W0:Y:S08]  /*254b0*/  @!P1 LDC.64 R4, c[0x0][0xd80] ;  /* 0x00036000ff049b82 */ /* 0x000e300000000a00 */
[----:B------:R-:W2:Y:S01]  /*254c0*/  @!P1 LDC.64 R2, c[0x0][0xd78] ;  /* 0x00035e00ff029b82 */ /* 0x000ea20000000a00 */
[----:B0-----:R-:W-:-:S05]  /*254d0*/  @!P1 IMAD.WIDE.U32 R4, R7, 0x4, R4 ;  /* 0x0000000407049825 */ /* 0x001fca00078e0004 */
        /* <DEDUP_REMOVED lines=33> */
.L_x_3567:
[----:B------:R-:W0:Y:S01]  /*256f0*/  LDC R0, c[0x0][0xd3c] ;  /* 0x00034f00ff007b82 */ /* 0x000e220000000800 */
[----:B------:R-:W-:-:S06]  /*25700*/  UIADD3 UR4, UR4, 0x1f, URZ ;  /* 0x0000001f04047890 */ /* 0x000fcc000fffe03f */
[----:B0-----:R-:W-:-:S13]  /*25710*/  ISETP.LE.AND P6, PT, R0, UR4, PT ;  /* 0x0000000400007c0c */ /* 0x001fda000bfc3270 */
[----:B------:R-:W-:Y:S05]  /*25720*/  @P6 BRA `(.L_x_3566) ;  /* 0x0000000800a86947 */ /* 0x000fea0003800000 */
[----:B------:R-:W-:-:S05]  /*25730*/  VIADD R9, R7, UR4 ;  /* 0x0000000407097c36 */ /* 0x000fca0008000000 */
[----:B------:R-:W-:Y:S01]  /*25740*/  ISETP.GE.OR P6, PT, R9, R0, !P0 ;  /* 0x000000000900720c */ /* 0x000fe200047c6670 */
[----:B------:R-:W-:-:S12]  /*25750*/  IMAD.MOV.U32 R0, RZ, RZ, RZ ;  /* 0x000000ffff007224 */ /* 0x000fd800078e00ff */
        /* <DEDUP_REMOVED lines=28> */
.L_x_3565:
        /* <DEDUP_REMOVED lines=13> */
.L_x_3568:
        /* <DEDUP_REMOVED lines=62> */
.L_x_3569:
        /* <DEDUP_REMOVED lines=61> */
.L_x_3570:
[----:B------:R-:W-:-:S05]  /*261a0*/  LOP3.LUT R17, RZ, R2, RZ, 0x33, !PT ;  /* 0x00000002ff117212 */ /* 0x000fca00078e33ff */
[----:B------:R-:W-:Y:S01]  /*261b0*/  IMAD.IADD R17, R0, 0x1, R17 ;  /* 0x0000000100117824 */ /* 0x000fe200078e0211 */
[----:B------:R-:W-:Y:S06]  /*261c0*/  BRA `(.L_x_3571) ;  /* 0x0000000000147947 */ /* 0x000fec0003800000 */
.L_x_3566:
[----:B------:R-:W-:Y:S01]  /*261d0*/  ULDC UR4, c[0x0][0xd3c] ;  /* 0x00034f0000047ab9 */ /* 0x000fe20000000800 */
[----:B------:R-:W-:Y:S02]  /*261e0*/  IMAD.MOV.U32 R17, RZ, RZ, RZ ;  /* 0x000000ffff117224 */ /* 0x000fe400078e00ff */
[----:B------:R-:W-:Y:S02]  /*261f0*/  IMAD.U32 R16, RZ, RZ, UR6 ;  /* 0x00000006ff107e24 */ /* 0x000fe4000f8e00ff */
[----:B------:R-:W-:Y:S02]  /*26200*/  IMAD.MOV.U32 R18, RZ, RZ, RZ ;  /* 0x000000ffff127224 */ /* 0x000fe400078e00ff */
[----:B------:R-:W-:-:S07]  /*26210*/  IMAD.U32 R19, RZ, RZ, UR4 ;  /* 0x00000004ff137e24 */ /* 0x000fce000f8e00ff */
.L_x_3571:
[----:B------:R-:W-:-:S13]  /*26220*/  ISETP.NE.AND P0, PT, R7, RZ, PT ;  /* 0x000000ff0700720c */ /* 0x000fda0003f05270 */
[----:B------:R-:W0:Y:S01]  /*26230*/  @!P0 S2R R3, SR_CgaCtaId ;  /* 0x0000000000038919 */ /* 0x000e220000008800 */
[----:B------:R-:W-:-:S04]  /*26240*/  @!P0 MOV R0, 0x400 ;  /* 0x0000040000008802 */ /* 0x000fc80000000f00 */
[----:B0-----:R-:W-:-:S05]  /*26250*/  @!P0 LEA R0, R3, R0, 0x18 ;  /* 0x0000000003008211 */ /* 0x001fca00078ec0ff */
[----:B------:R0:W-:Y:S01]  /*26260*/  @!P0 STS.128 [R0+0x324d0], R16 ;  /* 0x0324d01000008388 */ /* 0x0001e20000000c00 */
[----:B------:R-:W-:Y:S06]  /*26270*/  BAR.ARV 0x5, 0x180 ;  /* 0x0146000000007b1d */ /* 0x000fec0000002000 */
.L_x_3564:
[----:B------:R2:W-:Y:S01]  /*26280*/  STL [R1+0x464], RZ ;  /* 0x000464ff01007387 */ /* 0x0005e20000100800 */
[----:B------:R-:W-:Y:S01]  /*26290*/  ULDC UR4, c[0x0][0xd3c] ;  /* 0x00034f0000047ab9 */ /* 0x000fe20000000800 */
[----:B------:R-:W-:Y:S01]  /*262a0*/  IMAD.MOV.U32 R27, RZ, RZ, 0x1 ;  /* 0x00000001ff1b7424 */ /* 0x000fe200078e00ff */
[----:B-1----:R-:W-:Y:S01]  /*262b0*/  ISETP.GE.AND P0, PT, R19, UR4, PT ;  /* 0x0000000413007c0c */ /* 0x002fe2000bf06270 */
[----:B------:R-:W-:-:S12]  /*262c0*/  IMAD.MOV.U32 R24, RZ, RZ, RZ ;  /* 0x000000ffff187224 */ /* 0x000fd800078e00ff */
[----:B--2---:R-:W-:Y:S05]  /*262d0*/  @P0 BRA `(.L_x_3572) ;  /* 0x0000005c00580947 */ /* 0x004fea0003800000 */
[----:B0-----:R-:W2:Y:S01]  /*262e0*/  LDL R0, [R1+0x4c8] ;  /* 0x0004c80001007983 */ /* 0x001ea20000100800 */
[----:B------:R-:W0:Y:S01]  /*262f0*/  S2UR UR5, SR_CgaCtaId ;  /* 0x00000000000579c3 */ /* 0x000e220000008800 */
[----:B------:R-:W-:Y:S01]  /*26300*/  BSSY B8, `(.L_x_3572) ;  /* 0x00005d3000087945 */ /* 0x000fe20003800000 */
[----:B------:R-:W-:Y:S01]  /*26310*/  IMAD.MOV.U32 R27, RZ, RZ, 0x1 ;  /* 0x00000001ff1b7424 */ /* 0x000fe200078e00ff */
[----:B------:R-:W1:Y:S01]  /*26320*/  S2R R4, SR_TID.X ;  /* 0x0000000000047919 */ /* 0x000e620000002100 */
[----:B------:R-:W-:Y:S01]  /*26330*/  IMAD.MOV.U32 R24, RZ, RZ, RZ ;  /* 0x000000ffff187224 */ /* 0x000fe200078e00ff */
[----:B------:R-:W-:Y:S01]  /*26340*/  ULDC UR39, c[0x0][0xc] ;  /* 0x0000030000277ab9 */ /* 0x000fe20000000800 */
[----:B------:R3:W-:Y:S01]  /*26350*/  STL [R1+0x464], RZ ;  /* 0x000464ff01007387 */ /* 0x0007e20000100800 */
[----:B-1----:R-:W-:Y:S02]  /*26360*/  LOP3.LUT R3, R4, 0x7f, RZ, 0xc0, !PT ;  /* 0x0000007f04037812 */ /* 0x002fe400078ec0ff */
[----:B--2---:R-:W-:Y:S01]  /*26370*/  R2UR UR4, R0 ;  /* 0x00000000000472ca */ /* 0x004fe200000e0000 */
[----:B------:R-:W-:-:S05]  /*26380*/  IMAD.SHL.U32 R0, R4, 0x8, RZ ;  /* 0x0000000804007824 */ /* 0x000fca00078e00ff */
[----:B------:R-:W-:-:S04]  /*26390*/  LOP3.LUT R2, R0, 0x1f8, RZ, 0xc0, !PT ;  /* 0x000001f800027812 */ /* 0x000fc800078ec0ff */
[----:B------:R-:W-:Y:S01]  /*263a0*/  LOP3.LUT R29, R2, 0x38, R4, 0x78, !PT ;  /* 0x00000038021d7812 */ /* 0x000fe200078e7804 */
[----:B------:R-:W-:Y:S01]  /*263b0*/  IMAD.SHL.U32 R2, R4, 0x10, RZ ;  /* 0x0000001004027824 */ /* 0x000fe200078e00ff */
[----:B------:R-:W-:Y:S01]  /*263c0*/  SHF.R.U32.HI R4, RZ, 0x3, R3 ;  /* 0x00000003ff047819 */ /* 0x000fe20000011603 */
[----:B------:R-:W-:Y:S01]  /*263d0*/  ULOP3.LUT UR38, UR4, 0x2, URZ, 0xfc, !UPT ;  /* 0x0000000204267892 */ /* 0x000fe2000f8efc3f */
[----:B------:R-:W-:Y:S02]  /*263e0*/  LOP3.LUT R29, R29, 0x200, R0, 0xf8, !PT ;  /* 0x000002001d1d7812 */ /* 0x000fe400078ef800 */
[----:B------:R-:W-:Y:S01]  /*263f0*/  UMOV UR4, 0x400 ;  /* 0x0000040000047882 */ /* 0x000fe20000000000 */
[----:B------:R-:W-:Y:S01]  /*26400*/  LOP3.LUT R3, R0, 0x38, RZ, 0xc0, !PT ;  /* 0x0000003800037812 */ /* 0x000fe200078ec0ff */
[----:B0-----:R-:W-:Y:S01]  /*26410*/  ULEA UR4, UR5, UR4, 0x18 ;  /* 0x0000000405047291 */ /* 0x001fe2000f8ec03f */
[----:B------:R-:W-:Y:S02]  /*26420*/  LOP3.LUT R0, R4, 0x70, R2, 0xf8, !PT ;  /* 0x0000007004007812 */ /* 0x000fe400078ef802 */
[----:B------:R-:W-:-:S02]  /*26430*/  LOP3.LUT R4, R3, 0x40, RZ, 0xfc, !PT ;  /* 0x0000004003047812 */ /* 0x000fc400078efcff */
[C---:B------:R-:W-:Y:S01]  /*26440*/  LOP3.LUT R2, R3.reuse, 0x80, RZ, 0xfc, !PT ;  /* 0x0000008003027812 */ /* 0x040fe200078efcff */
[----:B------:R-:W-:Y:S01]  /*26450*/  IMAD.U32 R22, RZ, RZ, UR4 ;  /* 0x00000004ff167e24 */ /* 0x000fe2000f8e00ff */
[----:B------:R-:W-:-:S03]  /*26460*/  LOP3.LUT R0, R3, 0xc0, RZ, 0xfc, !PT ;  /* 0x000000c003007812 */ /* 0x000fc600078efcff */
[----:B---3--:R-:W-:-:S07]  /*26470*/  IMAD R26, R29, 0x2, R22 ;  /* 0x000000021d1a7824 */ /* 0x008fce00078e0216 */
.L_x_3649:
        /* <DEDUP_REMOVED lines=31> */
[----:B0-23--:R-:W-:Y:S06]  /*26670*/  @P1 BRA `(.L_x_3573) ;  /* 0x0000000000181947 */ /* 0x00dfec0003800000 */
[----:B------:R-:W-:Y:S02]  /*26680*/  ULDC UR4, c[0x0][0x288] ;  /* 0x0000a20000047ab9 */ /* 0x000fe40000000800 */
[----:B-----5:R-:W-:Y:S01]  /*26690*/  IMAD.U32 R37, RZ, RZ, UR4 ;  /* 0x00000004ff257e24 */ /* 0x020fe2000f8e00ff */
[----:B------:R-:W-:Y:S06]  /*266a0*/  @!P2 BRA `(.L_x_3573) ;  /* 0x00000000000ca947 */ /* 0x000fec0003800000 */
[----:B------:R-:W2:Y:S04]  /*266b0*/  LDG.E R4, desc[UR36][R2.64] ;  /* 0x0000002402047981 */ /* 0x000ea8000c1e1900 */
[----:B------:R-:W2:Y:S02]  /*266c0*/  LDG.E R37, desc[UR36][R2.64+0x4] ;  /* 0x0000042402257981 */ /* 0x000ea4000c1e1900 */
[----:B--2---:R-:W-:-:S07]  /*266d0*/  IMAD.IADD R37, R37, 0x1, -R4 ;  /* 0x0000000125257824 */ /* 0x004fce00078e0a04 */
.L_x_3573:
        /* <DEDUP_REMOVED lines=8> */
.L_x_3574:
        /* <DEDUP_REMOVED lines=9> */
.L_x_3575:
[----:B0-----:R-:W0:Y:S01]  /*267f0*/  LDC R2, c[0x0][0x448] ;  /* 0x00011200ff027b82 */ /* 0x001e220000000800 */
[----:B------:R-:W-:Y:S01]  /*26800*/  IMAD.SHL.U32 R36, R17, 0x80, RZ ;  /* 0x0000008011247824 */ /* 0x000fe200078e00ff */
[----:B------:R-:W-:Y:S01]  /*26810*/  LOP3.LUT R23, R23, 0xfffeffff, RZ, 0xc0, !PT ;  /* 0xfffeffff17177812 */ /* 0x000fe200078ec0ff */
[----:B-----5:R-:W-:Y:S02]  /*26820*/  IMAD.IADD R17, R0, 0x1, -R31 ;  /* 0x0000000100117824 */ /* 0x020fe400078e0a1f */
[----:B------:R-:W-:Y:S01]  /*26830*/  VIADD R4, R36, 0x7f ;  /* 0x0000007f24047836 */ /* 0x000fe20000000000 */
[----:B0-----:R-:W-:Y:S02]  /*26840*/  ISETP.NE.AND P2, PT, R2, 0x1, PT ;  /* 0x000000010200780c */ /* 0x001fe40003f45270 */
[----:B------:R-:W0:Y:S11]  /*26850*/  LDC.64 R2, c[0x0][0xad8] ;  /* 0x0002b600ff027b82 */ /* 0x000e360000000a00 */
[----:B------:R-:W1:Y:S01]  /*26860*/  @P2 LDC R5, c[0x0][0x44c] ;  /* 0x00011300ff052b82 */ /* 0x000e620000000800 */
[----:B------:R-:W-:-:S07]  /*26870*/  @P2 LOP3.LUT R23, R23, 0x10000, RZ, 0xfc, !PT ;  /* 0x0001000017172812 */ /* 0x000fce00078efcff */
[----:B------:R-:W2:Y:S01]  /*26880*/  @P2 LDC R6, c[0x0][0x450] ;  /* 0x00011400ff062b82 */ /* 0x000ea20000000800 */
[----:B0-----:R-:W-:Y:S01]  /*26890*/  ISETP.GE.AND P1, PT, R3, 0x1, PT ;  /* 0x000000010300780c */ /* 0x001fe20003f26270 */
[----:B-1----:R-:W-:-:S05]  /*268a0*/  @P2 IMAD.HI.U32 R5, R4, R5, RZ ;  /* 0x0000000504052227 */ /* 0x002fca00078e00ff */
[----:B--2---:R-:W-:Y:S02]  /*268b0*/  @P2 SHF.R.U32.HI R4, RZ, R6, R5 ;  /* 0x00000006ff042219 */ /* 0x004fe40000011605 */
[----:B------:R-:W-:-:S05]  /*268c0*/  IADD3 R5, R17, 0x1, -R37 ;  /* 0x0000000111057810 */ /* 0x000fca0007ffe825 */
        /* <DEDUP_REMOVED lines=14> */
.L_x_3578:
[----:B------:R-:W-:-:S13]  /*269b0*/  ISETP.NE.AND P0, PT, R3, 0x1, PT ;  /* 0x000000010300780c */ /* 0x000fda0003f05270 */
[----:B------:R-:W0:Y:S02]  /*269c0*/  @P0 LDC.64 R4, c[0x0][0xae0] ;  /* 0x0002b800ff040b82 */ /* 0x000e240000000a00 */
[----:B0-----:R-:W-:-:S05]  /*269d0*/  @P0 IMAD.HI.U32 R4, R0, R4, RZ ;  /* 0x0000000400040227 */ /* 0x001fca00078e00ff */
[----:B------:R-:W-:-:S07]  /*269e0*/  @P0 SHF.R.U32.HI R0, RZ, R5, R4 ;  /* 0x00000005ff000219 */ /* 0x000fce0000011604 */
.L_x_3579:
[----:B------:R-:W-:Y:S05]  /*269f0*/  BSYNC B0 ;  /* 0x0000000000007941 */ /* 0x000fea0003800000 */
.L_x_3577:
[----:B------:R-:W-:-:S05]  /*26a00*/  IMAD R5, R0, R3, R3 ;  /* 0x0000000300057224 */ /* 0x000fca00078e0203 */
[----:B------:R-:W-:-:S07]  /*26a10*/  VIMNMX R2, R2, R5, PT ;  /* 0x0000000502027248 */ /* 0x000fce0003fe0100 */
.L_x_3576:
[----:B------:R-:W0:Y:S01]  /*26a20*/  @P2 LDC R5, c[0x0][0x44c] ;  /* 0x00011300ff052b82 */ /* 0x000e220000000800 */
[----:B------:R-:W-:Y:S01]  /*26a30*/  VIADD R2, R2, 0x5f ;  /* 0x0000005f02027836 */ /* 0x000fe20000000000 */
[----:B------:R-:W-:Y:S01]  /*26a40*/  ULDC UR4, c[0x0][0xad4] ;  /* 0x0002b50000047ab9 */ /* 0x000fe20000000800 */
[----:B------:R-:W-:-:S05]  /*26a50*/  IMAD.MOV.U32 R0, RZ, RZ, R36 ;  /* 0x000000ffff007224 */ /* 0x000fca00078e0024 */
[----:B------:R-:W1:Y:S01]  /*26a60*/  @P2 LDC R7, c[0x0][0x450] ;  /* 0x00011400ff072b82 */ /* 0x000e620000000800 */
[----:B0-----:R-:W-:-:S05]  /*26a70*/  @P2 IMAD.HI.U32 R4, R36, R5, RZ ;  /* 0x0000000524042227 */ /* 0x001fca00078e00ff */
[----:B-1----:R-:W-:Y:S01]  /*26a80*/  @P2 SHF.R.U32.HI R0, RZ, R7, R4 ;  /* 0x00000007ff002219 */ /* 0x002fe20000011604 */
[----:B------:R-:W-:-:S04]  /*26a90*/  IMAD.HI R4, R2, 0x2aaaaaab, RZ ;  /* 0x2aaaaaab02047827 */ /* 0x000fc800078e02ff */
[----:B------:R-:W-:Y:S01]  /*26aa0*/  VIADD R2, R17, 0x5f ;  /* 0x0000005f11027836 */ /* 0x000fe20000000000 */
[----:B------:R-:W-:-:S03]  /*26ab0*/  SHF.R.U32.HI R5, RZ, 0x1f, R4 ;  /* 0x0000001fff057819 */ /* 0x000fc60000011604 */
[----:B------:R-:W-:Y:S01]  /*26ac0*/  IMAD.HI R2, R2, 0x2aaaaaab, RZ ;  /* 0x2aaaaaab02027827 */ /* 0x000fe200078e02ff */
[----:B------:R-:W-:-:S04]  /*26ad0*/  LEA.HI.SX32 R4, R4, R5, 0x1c ;  /* 0x0000000504047211 */ /* 0x000fc800078fe2ff */
[----:B------:R-:W-:-:S04]  /*26ae0*/  SHF.R.U32.HI R5, RZ, 0x1f, R2 ;  /* 0x0000001fff057819 */ /* 0x000fc80000011602 */
[----:B------:R-:W-:Y:S02]  /*26af0*/  LEA.HI.SX32 R5, R2, R5, 0x1c ;  /* 0x0000000502057211 */ /* 0x000fe400078fe2ff */
[----:B------:R-:W-:Y:S02]  /*26b00*/  IADD3 R2, R0, R17, -R37 ;  /* 0x0000001100027210 */ /* 0x000fe40007ffe825 */
        /* <DEDUP_REMOVED lines=13> */
.L_x_3582:
[----:B------:R-:W-:-:S13]  /*26be0*/  ISETP.NE.AND P0, PT, R3, 0x1, PT ;  /* 0x000000010300780c */ /* 0x000fda0003f05270 */
[----:B------:R-:W0:Y:S02]  /*26bf0*/  @P0 LDC.64 R4, c[0x0][0xae0] ;  /* 0x0002b800ff040b82 */ /* 0x000e240000000a00 */
[----:B0-----:R-:W-:-:S05]  /*26c00*/  @P0 IMAD.HI.U32 R4, R2, R4, RZ ;  /* 0x0000000402040227 */ /* 0x001fca00078e00ff */
[----:B------:R-:W-:-:S07]  /*26c10*/  @P0 SHF.R.U32.HI R2, RZ, R5, R4 ;  /* 0x00000005ff020219 */ /* 0x000fce0000011604 */
.L_x_3583:
[----:B------:R-:W-:Y:S05]  /*26c20*/  BSYNC B0 ;  /* 0x0000000000007941 */ /* 0x000fea0003800000 */
.L_x_3581:
[----:B------:R-:W-:-:S05]  /*26c30*/  IMAD R3, R2, R3, RZ ;  /* 0x0000000302037224 */ /* 0x000fca00078e02ff */
[----:B------:R-:W-:-:S07]  /*26c40*/  VIMNMX R0, R0, R3, !PT ;  /* 0x0000000300007248 */ /* 0x000fce0007fe0100 */
.L_x_3580:
[----:B------:R-:W-:Y:S01]  /*26c50*/  IMAD.HI R0, R0, 0x2aaaaaab, RZ ;  /* 0x2aaaaaab00007827 */ /* 0x000fe200078e02ff */
[----:B------:R-:W-:Y:S04]  /*26c60*/  BSSY B0, `(.L_x_3584) ;  /* 0x000002a000007945 */ /* 0x000fe80003800000 */
[----:B------:R-:W-:-:S04]  /*26c70*/  SHF.R.U32.HI R3, RZ, 0x1f, R0 ;  /* 0x0000001fff037819 */ /* 0x000fc80000011600 */
[----:B------:R-:W-:Y:S02]  /*26c80*/  LEA.HI.SX32 R3, R0, R3, 0x1c ;  /* 0x0000000300037211 */ /* 0x000fe400078fe2ff */
[C---:B------:R-:W-:Y:S02]  /*26c90*/  LOP3.LUT R0, R18.reuse, 0xff000000, RZ, 0xc0, !PT ;  /* 0xff00000012007812 */ /* 0x040fe400078ec0ff */
        /* <DEDUP_REMOVED lines=12> */
[----:B0-----:R-:W-:-:S04]  /*26d60*/  IABS R4, R0 ;  /* 0x0000000000047213 */ /* 0x001fc80000000000 */
[----:B------:R-:W0:Y:S08]  /*26d70*/  I2F.RP R6, R4 ;  /* 0x0000000400067306 */ /* 0x000e300000209400 */
        /* <DEDUP_REMOVED lines=8> */
[----:B------:R-:W-:-:S05]  /*26e00*/  IADD3 R3, R0, -0x1, R7 ;  /* 0xffffffff00037810 */ /* 0x000fca0007ffe007 */
[----:B------:R-:W-:-:S05]  /*26e10*/  IMAD.IADD R3, R3, 0x1, -R30 ;  /* 0x0000000103037824 */ /* 0x000fca00078e0a1e */
[----:B------:R-:W-:Y:S02]  /*26e20*/  LOP3.LUT R9, R3, R0, RZ, 0x3c, !PT ;  /* 0x0000000003097212 */ /* 0x000fe400078e3cff */
[----:B------:R-:W-:Y:S02]  /*26e30*/  IABS R3, R3 ;  /* 0x0000000300037213 */ /* 0x000fe40000000000 */
[----:B------:R-:W-:-:S03]  /*26e40*/  ISETP.GE.AND P2, PT, R9, RZ, PT ;  /* 0x000000ff0900720c */ /* 0x000fc60003f46270 */
        /* <DEDUP_REMOVED lines=11> */
.L_x_3585:
[----:B------:R-:W-:Y:S05]  /*26f00*/  BSYNC B0 ;  /* 0x0000000000007941 */ /* 0x000fea0003800000 */
.L_x_3584:
[-C--:B------:R-:W-:Y:S01]  /*26f10*/  IMAD R30, R5, R0.reuse, R30 ;  /* 0x00000000051e7224 */ /* 0x080fe200078e021e */
        /* <DEDUP_REMOVED lines=22> */
.L_x_3587:
        /* <DEDUP_REMOVED lines=20> */
.L_x_3590:
[----:B------:R-:W-:Y:S05]  /*271c0*/  BSYNC B6 ;  /* 0x0000000000067941 */ /* 0x000fea0003800000 */
.L_x_3589:
        /* <DEDUP_REMOVED lines=20> */
.L_x_3593:
        /* <DEDUP_REMOVED lines=15> */
.L_x_3592:
[----:B------:R-:W-:Y:S05]  /*27400*/  BSYNC B6 ;  /* 0x0000000000067941 */ /* 0x000fea0003800000 */
.L_x_3591:
        /* <DEDUP_REMOVED lines=11> */
[----:B------:R-:W-:Y:S01]  /*274c0*/  LOP3.LUT R32, R21, 0x40, RZ, 0xfc, !PT ;  /* 0x0000004015207812 */ /* 0x000fe200078efcff */
[----:B---3--:R-:W-:Y:S01]  /*274d0*/  @P0 IMAD.WIDE R2, R19, 0x4, R2 ;  /* 0x0000000413020825 */ /* 0x008fe200078e0202 */
[----:B------:R-:W-:-:S03]  /*274e0*/  LOP3.LUT R21, R21, 0x80, RZ, 0xfc, !PT ;  /* 0x0000008015157812 */ /* 0x000fc600078efcff */
[----:B-1----:R-:W-:Y:S01]  /*274f0*/  IMAD.SHL.U32 R25, R20, 0x8, RZ ;  /* 0x0000000814197824 */ /* 0x002fe200078e00ff */
[----:B------:R0:W5:Y:S01]  /*27500*/  @P0 LDG.E R28, desc[UR36][R2.64] ;  /* 0x00000024021c0981 */ /* 0x000162000c1e1900 */
[----:B------:R-:W-:Y:S01]  /*27510*/  ISETP.GE.AND P0, PT, R21, UR4, PT ;  /* 0x0000000415007c0c */ /* 0x000fe2000bf06270 */
[----:B------:R-:W-:Y:S01]  /*27520*/  UMOV UR5, 0xffffffff ;  /* 0xffffffff00057882 */ /* 0x000fe20000000000 */
[----:B------:R-:W-:Y:S01]  /*27530*/  ISETP.GE.AND P1, PT, R32, UR4, PT ;  /* 0x0000000420007c0c */ /* 0x000fe2000bf26270 */
[----:B------:R-:W1:Y:S01]  /*27540*/  S2R R21, SR_TID.X ;  /* 0x0000000000157919 */ /* 0x000e620000002100 */
[----:B------:R-:W-:Y:S01]  /*27550*/  LOP3.LUT R25, R25, 0x38, RZ, 0xc0, !PT ;  /* 0x0000003819197812 */ /* 0x000fe200078ec0ff */
[----:B------:R-:W-:Y:S01]  /*27560*/  VIADD R0, R34, 0xffffffff ;  /* 0xffffffff22007836 */ /* 0x000fe20000000000 */
[----:B------:R-:W-:Y:S02]  /*27570*/  LOP3.LUT R23, R23, 0xfffffffe, RZ, 0xc0, !PT ;  /* 0xfffffffe17177812 */ /* 0x000fe400078ec0ff */
[----:B------:R-:W-:-:S02]  /*27580*/  ISETP.GE.AND P2, PT, R25, UR4, PT ;  /* 0x0000000419007c0c */ /* 0x000fc4000bf46270 */
[----:B------:R-:W-:Y:S02]  /*27590*/  LOP3.LUT R23, R23, 0xffffffef, RZ, 0xc0, !PT ;  /* 0xffffffef17177812 */ /* 0x000fe400078ec0ff */
[----:B------:R-:W-:Y:S02]  /*275a0*/  LOP3.LUT R25, R25, 0xc0, RZ, 0xfc, !PT ;  /* 0x000000c019197812 */ /* 0x000fe400078efcff */
[----:B------:R-:W-:Y:S02]  /*275b0*/  LOP3.LUT R20, R20, 0x7f, RZ, 0xc0, !PT ;  /* 0x0000007f14147812 */ /* 0x000fe400078ec0ff */
[----:B------:R-:W-:Y:S02]  /*275c0*/  @P1 LOP3.LUT R23, R23, 0x10, RZ, 0xfc, !PT ;  /* 0x0000001017171812 */ /* 0x000fe400078efcff */
[----:B------:R-:W-:-:S03]  /*275d0*/  SHF.R.U32.HI R32, RZ, 0x3, R20 ;  /* 0x00000003ff207819 */ /* 0x000fc60000011614 */
[----:B------:R-:W-:-:S04]  /*275e0*/  @P2 LOP3.LUT R23, R23, 0x1, RZ, 0xfc, !PT ;  /* 0x0000000117172812 */ /* 0x000fc800078efcff */
[----:B------:R-:W-:-:S04]  /*275f0*/  LOP3.LUT R23, R23, 0xfffffff7, RZ, 0xc0, !PT ;  /* 0xfffffff717177812 */ /* 0x000fc800078ec0ff */
[----:B------:R-:W-:Y:S02]  /*27600*/  @P0 LOP3.LUT R23, R23, 0x8, RZ, 0xfc, !PT ;  /* 0x0000000817170812 */ /* 0x000fe400078efcff */
[----:B------:R-:W-:Y:S02]  /*27610*/  ISETP.GE.AND P0, PT, R25, UR4, PT ;  /* 0x0000000419007c0c */ /* 0x000fe4000bf06270 */
[----:B------:R-:W-:Y:S01]  /*27620*/  LOP3.LUT R23, R23, 0xfffffffb, RZ, 0xc0, !PT ;  /* 0xfffffffb17177812 */ /* 0x000fe200078ec0ff */
[----:B-1----:R-:W-:-:S05]  /*27630*/  IMAD.SHL.U32 R20, R21, 0x10, RZ ;  /* 0x0000001015147824 */ /* 0x002fca00078e00ff */
[----:B------:R-:W-:-:S05]  /*27640*/  LOP3.LUT R20, R32, 0x70, R20, 0xf8, !PT ;  /* 0x0000007020147812 */ /* 0x000fca00078ef814 */
[----:B------:R-:W-:Y:S01]  /*27650*/  @P0 LOP3.LUT R23, R23, 0x4, RZ, 0xfc, !PT ;  /* 0x0000000417170812 */ /* 0x000fe200078efcff */
[----:B------:R-:W-:Y:S01]  /*27660*/  IMAD R6, R0, 0x60, R20 ;  /* 0x0000006000067824 */ /* 0x000fe200078e0214 */
[----:B0-2---:R-:W-:Y:S06]  /*27670*/  BRA.DIV UR5, `(.L_x_3594) ;  /* 0x0000005205007947 */ /* 0x005fec000b800000 */
.L_x_3667:
        /* <DEDUP_REMOVED lines=21> */
[----:B------:R-:W-:Y:S01]  /*277d0*/  IMAD.MOV R5, RZ, RZ, -R7 ;  /* 0x000000ffff057224 */ /* 0x000fe200078e0a07 */
[----:B0-----:R-:W-:-:S04]  /*277e0*/  @!P0 LEA R2, P1, R4, R2, 0x2 ;  /* 0x0000000204028211 */ /* 0x001fc800078210ff */
[----:B------:R-:W-:-:S05]  /*277f0*/  @!P0 LEA.HI.X R3, R4, R3, R8, 0x2, P1 ;  /* 0x0000000304038211 */ /* 0x000fca00008f1408 */
[----:B------:R0:W5:Y:S01]  /*27800*/  @!P0 LDG.E R35, desc[UR36][R2.64] ;  /* 0x0000002402238981 */ /* 0x000162000c1e1900 */
[----:B------:R-:W-:Y:S01]  /*27810*/  IMAD.U32 R4, RZ, RZ, UR38 ;  /* 0x00000026ff047e24 */ /* 0x000fe2000f8e00ff */
[----:B------:R-:W-:Y:S02]  /*27820*/  ISETP.GT.U32.AND P1, PT, R20, 0x5f, PT ;  /* 0x0000005f1400780c */ /* 0x000fe40003f24070 */
[----:B------:R-:W-:Y:S02]  /*27830*/  LOP3.LUT R23, R23, 0xfffffbff, RZ, 0xc0, !PT ;  /* 0xfffffbff17177812 */ /* 0x000fe400078ec0ff */
[----:B------:R-:W-:Y:S02]  /*27840*/  ISETP.NE.AND P0, PT, R4, 0x3, PT ;  /* 0x000000030400780c */ /* 0x000fe40003f05270 */
[----:B------:R-:W-:Y:S01]  /*27850*/  LOP3.LUT R18, R18, 0xffff, RZ, 0xc0, !PT ;  /* 0x0000ffff12127812 */ /* 0x000fe200078ec0ff */
[----:B0-----:R-:W-:-:S05]  /*27860*/  IMAD R2, R9, R5, R6 ;  /* 0x0000000509027224 */ /* 0x001fca00078e0206 */
[----:B------:R0:W-:Y:S05]  /*27870*/  STL [R1+0x440], R2 ;  /* 0x0004400201007387 */ /* 0x0001ea0000100800 */
[----:B------:R-:W-:-:S04]  /*27880*/  @P0 LOP3.LUT R23, R23, 0x400, RZ, 0xfc, !PT ;  /* 0x0000040017170812 */ /* 0x000fc800078efcff */
[----:B------:R-:W-:Y:S02]  /*27890*/  LOP3.LUT R23, R23, 0xffffffdf, RZ, 0xc0, !PT ;  /* 0xffffffdf17177812 */ /* 0x000fe400078ec0ff */
[----:B0-----:R-:W-:Y:S02]  /*278a0*/  SEL R2, RZ, 0x1, P2 ;  /* 0x00000001ff027807 */ /* 0x001fe40001000000 */
[----:B------:R-:W-:-:S03]  /*278b0*/  @P1 LOP3.LUT R23, R23, 0x20, RZ, 0xfc, !PT ;  /* 0x0000002017171812 */ /* 0x000fc600078efcff */
[----:B------:R0:W-:Y:S01]  /*278c0*/  STL [R1+0x478], R2 ;  /* 0x0004780201007387 */ /* 0x0001e20000100800 */
[----:B------:R-:W-:Y:S05]  /*278d0*/  @!P0 BRA `(.L_x_3595) ;  /* 0x0000000000048947 */ /* 0x000fea0003800000 */
[----:B------:R-:W-:Y:S01]  /*278e0*/  BPT.TRAP 0x1 ;  /* 0x000000040000795c */ /* 0x000fe20000300000 */
.L_x_3595:
[----:B------:R-:W-:Y:S01]  /*278f0*/  IMAD R25, R0, -0x60, R17 ;  /* 0xffffffa000197824 */ /* 0x000fe200078e0211 */
[----:B------:R-:W-:Y:S01]  /*27900*/  SHF.L.U32 R0, R27, 0x1f, RZ ;  /* 0x0000001f1b007819 */ /* 0x000fe200000006ff */
[----:B------:R-:W-:Y:S01]  /*27910*/  IMAD R17, R24, 0x8, R22 ;  /* 0x0000000818117824 */ /* 0x000fe200078e0216 */
[----:B------:R-:W-:Y:S03]  /*27920*/  BSSY B0, `(.L_x_3596) ;  /* 0x0000003000007945 */ /* 0x000fe60003800000 */
[----:B------:R-:W1:Y:S02]  /*27930*/  SYNCS.PHASECHK.TRANS64.TRYWAIT P0, [R17+URZ+0x32440], R0 ;  /* 0x03244000110075a7 */ /* 0x000e64000800017f */
[----:B-1----:R-:W-:Y:S05]  /*27940*/  @!P0 BRA `(.L_x_3597) ;  /* 0x0000004c007c8947 */ /* 0x002fea0003800000 */
.L_x_3668:
[----:B------:R-:W-:Y:S05]  /*27950*/  BSYNC B0 ;  /* 0x0000000000007941 */ /* 0x000fea0003800000 */
.L_x_3596:
[----:B0-----:R-:W1:Y:S01]  /*27960*/  LDL R2, [R1+0x440] ;  /* 0x0004400001027983 */ /* 0x001e620000100800 */
[----:B------:R-:W-:Y:S01]  /*27970*/  ULDC.64 UR4, c[0x0][0x300] ;  /* 0x0000c00000047ab9 */ /* 0x000fe20000000a00 */
[----:B-----5:R-:W-:Y:S01]  /*27980*/  SHF.R.S32.HI R4, RZ, 0x1f, R35 ;  /* 0x0000001fff047819 */ /* 0x020fe20000011423 */
[----:B------:R-:W-:Y:S01]  /*27990*/  ULDC.64 UR6, c[0x0][0x2e8] ;  /* 0x0000ba0000067ab9 */ /* 0x000fe20000000a00 */
[----:B------:R-:W-:-:S03]  /*279a0*/  LOP3.LUT R23, R23, 0xfffffffd, RZ, 0xc0, !PT ;  /* 0xfffffffd17177812 */ /* 0x000fc600078ec0ff */
[----:B------:R-:W-:Y:S01]  /*279b0*/  STL [R1+0x460], R4 ;  /* 0x0004600401007387 */ /* 0x000fe20000100800 */
[----:B-1----:R-:W-:-:S05]  /*279c0*/  SHF.R.S32.HI R0, RZ, 0x1f, R2 ;  /* 0x0000001fff007819 */ /* 0x002fca0000011402 */
[----:B------:R0:W-:Y:S02]  /*279d0*/  STL [R1+0x45c], R0 ;  /* 0x00045c0001007387 */ /* 0x0001e40000100800 */
[----:B0-----:R-:W-:-:S04]  /*279e0*/  IMAD R0, R0, UR4, RZ ;  /* 0x0000000400007c24 */ /* 0x001fc8000f8e02ff */
[C---:B------:R-:W-:Y:S02]  /*279f0*/  IMAD R0, R2.reuse, UR5, R0 ;  /* 0x0000000502007c24 */ /* 0x040fe4000f8e0200 */
[----:B------:R-:W-:Y:S01]  /*27a00*/  IMAD.WIDE.U32 R2, R2, UR4, RZ ;  /* 0x0000000402027c25 */ /* 0x000fe2000f8e00ff */
[----:B------:R-:W-:-:S03]  /*27a10*/  ULDC.64 UR4, c[0x0][0x310] ;  /* 0x0000c40000047ab9 */ /* 0x000fc60000000a00 */
[----:B------:R-:W-:Y:S02]  /*27a20*/  IMAD.IADD R3, R3, 0x1, R0 ;  /* 0x0000000103037824 */ /* 0x000fe400078e0200 */
[----:B------:R-:W-:Y:S02]  /*27a30*/  IMAD R0, R4, UR4, RZ ;  /* 0x0000000404007c24 */ /* 0x000fe4000f8e02ff */
[----:B------:R-:W0:Y:S01]  /*27a40*/  S2R R4, SR_TID.X ;  /* 0x0000000000047919 */ /* 0x000e220000002100 */
[----:B------:R-:W-:-:S04]  /*27a50*/  IMAD.WIDE.U32 R2, R35, UR4, R2 ;  /* 0x0000000423027c25 */ /* 0x000fc8000f8e0002 */
[----:B------:R-:W-:Y:S01]  /*27a60*/  IMAD R0, R35, UR5, R0 ;  /* 0x0000000523007c24 */ /* 0x000fe2000f8e0200 */
[----:B------:R-:W-:-:S03]  /*27a70*/  ULDC.64 UR4, c[0x0][0x308] ;  /* 0x0000c20000047ab9 */ /* 0x000fc60000000a00 */
[----:B------:R-:W-:Y:S02]  /*27a80*/  IMAD.IADD R3, R3, 0x1, R0 ;  /* 0x0000000103037824 */ /* 0x000fe400078e0200 */
[----:B------:R-:W-:Y:S01]  /*27a90*/  IMAD.WIDE.U32 R2, R18, UR4, R2 ;  /* 0x0000000412027c25 */ /* 0x000fe2000f8e0002 */
[----:B------:R-:W-:Y:S02]  /*27aa0*/  ULDC UR4, c[0x0][0x2f4] ;  /* 0x0000bd0000047ab9 */ /* 0x000fe40000000800 */
[----:B------:R-:W-:Y:S02]  /*27ab0*/  LEA R0, P0, R2, UR6, 0x1 ;  /* 0x0000000602007c11 */ /* 0x000fe4000f8008ff */
[----:B0-----:R-:W-:Y:S01]  /*27ac0*/  LOP3.LUT R5, R4, 0x7f, RZ, 0xc0, !PT ;  /* 0x0000007f04057812 */ /* 0x001fe200078ec0ff */
[----:B------:R-:W-:Y:S01]  /*27ad0*/  IMAD R4, R18, UR5, R3 ;  /* 0x0000000512047c24 */ /* 0x000fe2000f8e0203 */
[----:B------:R-:W-:Y:S02]  /*27ae0*/  UMOV UR5, 0xffffffff ;  /* 0xffffffff00057882 */ /* 0x000fe40000000000 */
[----:B------:R-:W-:-:S02]  /*27af0*/  SHF.R.U32.HI R6, RZ, 0x3, R5 ;  /* 0x00000003ff067819 */ /* 0x000fc40000011605 */
[----:B------:R-:W0:Y:S01]  /*27b00*/  S2R R5, SR_TID.X ;  /* 0x0000000000057919 */ /* 0x000e220000002100 */
[----:B------:R-:W-:Y:S02]  /*27b10*/  LEA.HI.X R4, R2, UR7, R4, 0x1, P0 ;  /* 0x0000000702047c11 */ /* 0x000fe400080f0c04 */
[----:B------:R-:W-:-:S05]  /*27b20*/  IMAD.IADD R25, R25, 0x1, -R6 ;  /* 0x0000000119197824 */ /* 0x000fca00078e0a06 */
[----:B------:R-:W-:Y:S01]  /*27b30*/  ISETP.GE.AND P0, PT, R25, 0x1, PT ;  /* 0x000000011900780c */ /* 0x000fe20003f06270 */
[----:B0-----:R-:W-:Y:S02]  /*27b40*/  IMAD.SHL.U32 R7, R5, 0x8, RZ ;  /* 0x0000000805077824 */ /* 0x001fe400078e00ff */
[----:B------:R-:W-:-:S03]  /*27b50*/  IMAD R5, R24, 0x1800, R29 ;  /* 0x0000180018057824 */ /* 0x000fc600078e021d */
[----:B------:R-:W-:-:S04]  /*27b60*/  LOP3.LUT R7, R7, 0x38, RZ, 0xc0, !PT ;  /* 0x0000003807077812 */ /* 0x000fc800078ec0ff */
[----:B------:R-:W-:-:S13]  /*27b70*/  ISETP.GE.AND P2, PT, R7, UR4, PT ;  /* 0x0000000407007c0c */ /* 0x000fda000bf46270 */
[----:B------:R-:W-:Y:S01]  /*27b80*/  @P2 LOP3.LUT R23, R23, 0x2, RZ, 0xfc, !PT ;  /* 0x0000000217172812 */ /* 0x000fe200078efcff */
[----:B------:R-:W-:Y:S06]  /*27b90*/  BRA.DIV UR5, `(.L_x_3598) ;  /* 0x0000004a05fc7947 */ /* 0x000fec000b800000 */
        /* <DEDUP_REMOVED lines=52> */
.L_x_3682:
        /* <DEDUP_REMOVED lines=10> */
.L_x_3599:
        /* <DEDUP_REMOVED lines=10> */
.L_x_3600:
[----:B------:R-:W-:Y:S01]  /*28020*/  VIADD R0, R22, 0x18400 ;  /* 0x0001840016007836 */ /* 0x000fe20000000000 */
[----:B------:R-:W-:Y:S01]  /*28030*/  LOP3.LUT P1, RZ, R23, 0x40, RZ, 0xc0, !PT ;  /* 0x0000004017ff7812 */ /* 0x000fe2000782c0ff */
[----:B------:R1:W-:-:S12]  /*28040*/  SYNCS.ARRIVE.TRANS64.A1T0 RZ, [R17+URZ+0x32430], RZ ;  /* 0x032430ff11ff79a7 */ /* 0x0003d8000810003f */
[----:B------:R-:W-:Y:S05]  /*28050*/  WARPSYNC.ALL ;  /* 0x0000000000007948 */ /* 0x000fea0003800000 */
[----:B------:R-:W-:Y:S01]  /*28060*/  BAR.SYNC.DEFER_BLOCKING 0x8, 0x180 ;  /* 0x0206000000007b1d */ /* 0x000fe20000010000 */
[----:B------:R-:W-:Y:S02]  /*28070*/  LOP3.LUT P0, RZ, R0, 0x3ff, RZ, 0xc0, !PT ;  /* 0x000003ff00ff7812 */ /* 0x000fe4000780c0ff */
[----:B------:R-:W-:-:S03]  /*28080*/  SHF.R.S32.HI R0, RZ, 0x1f, R19 ;  /* 0x0000001fff007819 */ /* 0x000fc60000011413 */
[----:B------:R-:W-:Y:S01]  /*28090*/  BSSY B6, `(.L_x_3601) ;  /* 0x0000018000067945 */ /* 0x000fe20003800000 */
[----:B------:R-:W-:Y:S02]  /*280a0*/  SEL R34, R0, RZ, !P1 ;  /* 0x000000ff00227207 */ /* 0x000fe40004800000 */
[----:B------:R-:W-:-:S03]  /*280b0*/  SEL R0, R19, RZ, !P1 ;  /* 0x000000ff13007207 */ /* 0x000fc60004800000 */
[----:B------:R-:W-:Y:S04]  /*280c0*/  STL [R1+0x454], R34 ;  /* 0x0004542201007387 */ /* 0x000fe80000100800 */
[----:B------:R2:W-:Y:S02]  /*280d0*/  STL [R1+0x448], R0 ;  /* 0x0004480001007387 */ /* 0x0005e40000100800 */
[----:B--2---:R-:W-:-:S05]  /*280e0*/  SHF.R.S32.HI R0, RZ, 0x1f, R33 ;  /* 0x0000001fff007819 */ /* 0x004fca0000011421 */
[----:B------:R2:W-:Y:S01]  /*280f0*/  STL [R1+0x450], R0 ;  /* 0x0004500001007387 */ /* 0x0005e20000100800 */
        /* <DEDUP_REMOVED lines=17> */
.L_x_3602:
[----:B------:R-:W-:Y:S05]  /*28210*/  BSYNC B6 ;  /* 0x0000000000067941 */ /* 0x000fea0003800000 */
.L_x_3601:
[----:B------:R-:W3:Y:S01]  /*28220*/  LDL R20, [R1+0x450] ;  /* 0x0004500001147983 */ /* 0x000ee20000100800 */
[----:B------:R-:W-:Y:S01]  /*28230*/  IMAD.MOV.U32 R21, RZ, RZ, R34 ;  /* 0x000000ffff157224 */ /* 0x000fe200078e0022 */
[----:B------:R-:W-:Y:S01]  /*28240*/  ULDC.64 UR4, c[0x0][0x298] ;  /* 0x0000a60000047ab9 */ /* 0x000fe20000000a00 */
[----:B0-----:R-:W0:Y:S01]  /*28250*/  LDC R5, c[0x0][0x448] ;  /* 0x00011200ff057b82 */ /* 0x001e220000000800 */
[----:B------:R-:W4:Y:S01]  /*28260*/  S2R R2, SR_TID.X ;  /* 0x0000000000027919 */ /* 0x000f220000002100 */
[----:B------:R-:W5:Y:S01]  /*28270*/  S2R R34, SR_TID.X ;  /* 0x0000000000227919 */ /* 0x000f620000002100 */
[----:B----4-:R-:W-:-:S04]  /*28280*/  LOP3.LUT R2, R2, 0x7f, RZ, 0xc0, !PT ;  /* 0x0000007f02027812 */ /* 0x010fc800078ec0ff */
[----:B--2---:R-:W-:Y:S02]  /*28290*/  SHF.R.U32.HI R0, RZ, 0x3, R2 ;  /* 0x00000003ff007819 */ /* 0x004fe40000011602 */
[----:B------:R-:W2:Y:S01]  /*282a0*/  LDC R2, c[0x0][0x448] ;  /* 0x00011200ff027b82 */ /* 0x000ea20000000800 */
[----:B---3--:R-:W-:Y:S02]  /*282b0*/  IMAD.MOV.U32 R4, RZ, RZ, R20 ;  /* 0x000000ffff047224 */ /* 0x008fe400078e0014 */
[----:B------:R-:W3:Y:S01]  /*282c0*/  LDL R20, [R1+0x448] ;  /* 0x0004480001147983 */ /* 0x000ee20000100800 */
[----:B--2---:R-:W-:Y:S01]  /*282d0*/  ISETP.NE.AND P6, PT, R2, 0x1, PT ;  /* 0x000000010200780c */ /* 0x004fe20003fc5270 */
[----:B-----5:R-:W-:Y:S02]  /*282e0*/  IMAD.SHL.U32 R34, R34, 0x10, RZ ;  /* 0x0000001022227824 */ /* 0x020fe400078e00ff */
[----:B------:R-:W-:Y:S01]  /*282f0*/  IMAD R4, R4, UR4, RZ ;  /* 0x0000000404047c24 */ /* 0x000fe2000f8e02ff */
[----:B------:R-:W2:Y:S02]  /*28300*/  S2R R6, SR_TID.X ;  /* 0x0000000000067919 */ /* 0x000ea40000002100 */
[----:B------:R-:W-:Y:S01]  /*28310*/  LOP3.LUT R34, R0, 0x70, R34, 0xf8, !PT ;  /* 0x0000007000227812 */ /* 0x000fe200078ef822 */
[----:B------:R-:W-:-:S04]  /*28320*/  IMAD R4, R33, UR5, R4 ;  /* 0x0000000521047c24 */ /* 0x000fc8000f8e0204 */
[----:B------:R-:W-:Y:S02]  /*28330*/  IMAD.IADD R34, R34, 0x1, R36 ;  /* 0x0000000122227824 */ /* 0x000fe400078e0224 */
[----:B------:R-:W4:Y:S02]  /*28340*/  @P6 LDC R3, c[0x0][0x44c] ;  /* 0x00011300ff036b82 */ /* 0x000f240000000800 */
[----:B------:R-:W-:-:S06]  /*28350*/  IMAD.MOV.U32 R0, RZ, RZ, R34 ;  /* 0x000000ffff007224 */ /* 0x000fcc00078e0022 */
[----:B------:R-:W5:Y:S01]  /*28360*/  @P6 LDC R2, c[0x0][0x450] ;  /* 0x00011400ff026b82 */ /* 0x000f620000000800 */
[----:B----4-:R-:W-:-:S05]  /*28370*/  @P6 IMAD.HI.U32 R3, R34, R3, RZ ;  /* 0x0000000322036227 */ /* 0x010fca00078e00ff */
[----:B-----5:R-:W-:Y:S01]  /*28380*/  @P6 SHF.R.U32.HI R0, RZ, R2, R3 ;  /* 0x00000002ff006219 */ /* 0x020fe20000011603 */
[----:B------:R-:W-:Y:S01]  /*28390*/  IMAD.WIDE.U32 R2, R33, UR4, RZ ;  /* 0x0000000421027c25 */ /* 0x000fe2000f8e00ff */
[----:B------:R-:W-:-:S03]  /*283a0*/  ULDC.64 UR4, c[0x0][0x2d8] ;  /* 0x0000b60000047ab9 */ /* 0x000fc60000000a00 */
[----:B------:R-:W-:Y:S02]  /*283b0*/  IMAD.IADD R3, R3, 0x1, R4 ;  /* 0x0000000103037824 */ /* 0x000fe400078e0204 */
[----:B------:R-:W-:-:S04]  /*283c0*/  IMAD.WIDE.U32 R2, R18, UR4, R2 ;  /* 0x0000000412027c25 */ /* 0x000fc8000f8e0002 */
[----:B------:R-:W-:Y:S01]  /*283d0*/  IMAD R3, R18, UR5, R3 ;  /* 0x0000000512037c24 */ /* 0x000fe2000f8e0203 */
[----:B------:R-:W-:Y:S02]  /*283e0*/  ULDC.64 UR4, c[0x0][0x2e0] ;  /* 0x0000b80000047ab9 */ /* 0x000fe40000000a00 */
[----:B------:R-:W-:Y:S01]  /*283f0*/  IMAD R4, R21, UR4, RZ ;  /* 0x0000000415047c24 */ /* 0x000fe2000f8e02ff */
[----:B--2---:R-:W-:-:S04]  /*28400*/  LOP3.LUT R21, R6, 0x7f, RZ, 0xc0, !PT ;  /* 0x0000007f06157812 */ /* 0x004fc800078ec0ff */
[----:B------:R-:W-:Y:S01]  /*28410*/  SHF.R.U32.HI R21, RZ, 0x3, R21 ;  /* 0x00000003ff157819 */ /* 0x000fe20000011615 */
[C---:B---3--:R-:W-:Y:S02]  /*28420*/  IMAD R4, R20.reuse, UR5, R4 ;  /* 0x0000000514047c24 */ /* 0x048fe4000f8e0204 */
[----:B------:R-:W-:Y:S01]  /*28430*/  IMAD.WIDE.U32 R2, R20, UR4, R2 ;  /* 0x0000000414027c25 */ /* 0x000fe2000f8e0002 */
[----:B------:R-:W-:-:S03]  /*28440*/  ULDC.64 UR4, c[0x0][0x2d0] ;  /* 0x0000b40000047ab9 */ /* 0x000fc60000000a00 */
[----:B------:R-:W-:Y:S01]  /*28450*/  IMAD.IADD R3, R3, 0x1, R4 ;  /* 0x0000000103037824 */ /* 0x000fe200078e0204 */
[----:B------:R-:W-:Y:S01]  /*28460*/  SHF.R.S32.HI R4, RZ, 0x1f, R0 ;  /* 0x0000001fff047819 */ /* 0x000fe20000011400 */
[----:B------:R-:W-:Y:S02]  /*28470*/  IMAD.SHL.U32 R20, R6, 0x8, RZ ;  /* 0x0000000806147824 */ /* 0x000fe400078e00ff */
[----:B------:R-:W-:-:S03]  /*28480*/  IMAD.WIDE.U32 R2, R0, UR4, R2 ;  /* 0x0000000400027c25 */ /* 0x000fc6000f8e0002 */
[----:B------:R-:W-:Y:S01]  /*28490*/  LOP3.LUT R20, R20, 0x38, RZ, 0xc0, !PT ;  /* 0x0000003814147812 */ /* 0x000fe200078ec0ff */
[----:B------:R-:W-:-:S04]  /*284a0*/  IMAD R4, R4, UR4, RZ ;  /* 0x0000000404047c24 */ /* 0x000fc8000f8e02ff */
[----:B------:R-:W-:Y:S01]  /*284b0*/  IMAD R4, R0, UR5, R4 ;  /* 0x0000000500047c24 */ /* 0x000fe2000f8e0204 */
[----:B------:R-:W-:Y:S01]  /*284c0*/  ULDC.64 UR4, c[0x0][0x2c8] ;  /* 0x0000b20000047ab9 */ /* 0x000fe20000000a00 */
[----:B------:R-:W-:Y:S02]  /*284d0*/  IMAD.MOV R0, RZ, RZ, -R0 ;  /* 0x000000ffff007224 */ /* 0x000fe400078e0a00 */
[----:B------:R-:W-:Y:S02]  /*284e0*/  IMAD.IADD R3, R3, 0x1, R4 ;  /* 0x0000000103037824 */ /* 0x000fe400078e0204 */
[----:B0-----:R-:W-:-:S04]  /*284f0*/  IMAD R0, R5, R0, R34 ;  /* 0x0000000005007224 */ /* 0x001fc800078e0222 */
[----:B------:R-:W-:Y:S01]  /*28500*/  IMAD.WIDE.U32 R2, R0, UR4, R2 ;  /* 0x0000000400027c25 */ /* 0x000fe2000f8e0002 */
[----:B------:R-:W-:-:S05]  /*28510*/  SHF.R.S32.HI R4, RZ, 0x1f, R0 ;  /* 0x0000001fff047819 */ /* 0x000fca0000011400 */
[----:B------:R-:W-:-:S04]  /*28520*/  IMAD R4, R4, UR4, RZ ;  /* 0x0000000404047c24 */ /* 0x000fc8000f8e02ff */
        /* <DEDUP_REMOVED lines=9> */
[----:B------:R-:W0:Y:S01]  /*285c0*/  SHFL.IDX PT, R3, R0, RZ, 0x181f ;  /* 0x00181fff00037589 */ /* 0x000e2200000e0000 */
[----:B------:R-:W-:Y:S01]  /*285d0*/  IMAD R37, R37, R5, RZ ;  /* 0x0000000525257224 */ /* 0x000fe200078e02ff */
[----:B------:R-:W-:Y:S01]  /*285e0*/  LOP3.LUT R23, R23, 0xffffdfff, RZ, 0xc0, !PT ;  /* 0xffffdfff17177812 */ /* 0x000fe200078ec0ff */
[----:B------:R-:W-:Y:S01]  /*285f0*/  IMAD.IADD R36, R21, 0x1, R36 ;  /* 0x0000000115247824 */ /* 0x000fe200078e0224 */
[----:B------:R-:W2:Y:S04]  /*28600*/  SHFL.IDX PT, R2, R4, RZ, 0x181f ;  /* 0x00181fff04027589 */ /* 0x000ea800000e0000 */
[----:B------:R-:W-:Y:S01]  /*28610*/  ISETP.GE.AND P6, PT, R36, R37, PT ;  /* 0x000000252400720c */ /* 0x000fe20003fc6270 */
[----:B------:R-:W3:Y:S04]  /*28620*/  SHFL.IDX PT, R11, R0, 0x1, 0x181f ;  /* 0x00381f00000b7f89 */ /* 0x000ee800000e0000 */
[----:B------:R-:W4:Y:S04]  /*28630*/  SHFL.IDX PT, R6, R4, 0x1, 0x181f ;  /* 0x00381f0004067f89 */ /* 0x000f2800000e0000 */
[----:B------:R-:W5:Y:S04]  /*28640*/  SHFL.IDX PT, R8, R0, 0x2, 0x181f ;  /* 0x00581f0000087f89 */ /* 0x000f6800000e0000 */
[----:B------:R-:W1:Y:S01]  /*28650*/  SHFL.IDX PT, R5, R4, 0x2, 0x181f ;  /* 0x00581f0004057f89 */ /* 0x000e6200000e0000 */
[----:B------:R-:W-:-:S02]  /*28660*/  @P6 LOP3.LUT R23, R23, 0x2000, RZ, 0xfc, !PT ;  /* 0x0000200017176812 */ /* 0x000fc400078efcff */
[----:B0-----:R-:W-:Y:S01]  /*28670*/  @!P6 LEA R3, P1, R20, R3, 0x1 ;  /* 0x000000031403e211 */ /* 0x001fe200078208ff */
[----:B------:R-:W0:Y:S01]  /*28680*/  SHFL.IDX PT, R9, R0, 0x3, 0x181f ;  /* 0x00781f0000097f89 */ /* 0x000e2200000e0000 */
[----:B------:R-:W-:-:S03]  /*28690*/  LOP3.LUT R23, R23, 0xffffefff, RZ, 0xc0, !PT ;  /* 0xffffefff17177812 */ /* 0x000fc600078ec0ff */
[----:B--2---:R-:W-:Y:S02]  /*286a0*/  @!P6 IMAD.X R7, RZ, RZ, R2, P1 ;  /* 0x000000ffff07e224 */ /* 0x004fe400008e0602 */
[----:B------:R-:W-:-:S05]  /*286b0*/  VIADD R2, R36, 0x10 ;  /* 0x0000001024027836 */ /* 0x000fca0000000000 */
[----:B------:R-:W-:Y:S01]  /*286c0*/  ISETP.GE.AND P5, PT, R2, R37, PT ;  /* 0x000000250200720c */ /* 0x000fe20003fa6270 */
[----:B------:R-:W-:-:S05]  /*286d0*/  VIADD R2, R36, 0x20 ;  /* 0x0000002024027836 */ /* 0x000fca0000000000 */
[----:B------:R-:W-:Y:S01]  /*286e0*/  ISETP.GE.AND P3, PT, R2, R37, PT ;  /* 0x000000250200720c */ /* 0x000fe20003f66270 */
[----:B------:R-:W-:-:S05]  /*286f0*/  VIADD R2, R36, 0x30 ;  /* 0x0000003024027836 */ /* 0x000fca0000000000 */
[----:B------:R-:W-:Y:S01]  /*28700*/  ISETP.GE.AND P2, PT, R2, R37, PT ;  /* 0x000000250200720c */ /* 0x000fe20003f46270 */
[----:B------:R-:W-:Y:S01]  /*28710*/  VIADD R2, R36, 0x40 ;  /* 0x0000004024027836 */ /* 0x000fe20000000000 */
[----:B---3--:R-:W-:Y:S02]  /*28720*/  @!P5 LEA R11, P1, R20, R11, 0x1 ;  /* 0x0000000b140bd211 */ /* 0x008fe400078208ff */
[----:B------:R-:W-:Y:S02]  /*28730*/  @P5 LOP3.LUT R23, R23, 0x1000, RZ, 0xfc, !PT ;  /* 0x0000100017175812 */ /* 0x000fe400078efcff */
[----:B------:R-:W-:Y:S01]  /*28740*/  ISETP.GE.AND P4, PT, R2, R37, PT ;  /* 0x000000250200720c */ /* 0x000fe20003f86270 */
[----:B----4-:R-:W-:Y:S01]  /*28750*/  @!P5 IMAD.X R6, RZ, RZ, R6, P1 ;  /* 0x000000ffff06d224 */ /* 0x010fe200008e0606 */
[----:B------:R-:W2:Y:S01]  /*28760*/  SHFL.IDX PT, R2, R4, 0x3, 0x181f ;  /* 0x00781f0004027f89 */ /* 0x000ea200000e0000 */
[----:B-----5:R-:W-:Y:S02]  /*28770*/  @!P3 LEA R8, P1, R20, R8, 0x1 ;  /* 0x000000081408b211 */ /* 0x020fe400078208ff */
[----:B------:R-:W-:-:S03]  /*28780*/  LOP3.LUT R23, R23, 0xfffff7ff, RZ, 0xc0, !PT ;  /* 0xfffff7ff17177812 */ /* 0x000fc600078ec0ff */
[----:B-1----:R-:W-:Y:S01]  /*28790*/  @!P3 IMAD.X R5, RZ, RZ, R5, P1 ;  /* 0x000000ffff05b224 */ /* 0x002fe200008e0605 */
[----:B0-----:R-:W-:Y:S02]  /*287a0*/  @!P2 LEA R12, P1, R20, R9, 0x1 ;  /* 0x00000009140ca211 */ /* 0x001fe400078208ff */
[----:B------:R-:W0:Y:S01]  /*287b0*/  SHFL.IDX PT, R9, R0, 0x4, 0x181f ;  /* 0x00981f0000097f89 */ /* 0x000e2200000e0000 */
[----:B------:R-:W-:-:S04]  /*287c0*/  @P3 LOP3.LUT R23, R23, 0x800, RZ, 0xfc, !PT ;  /* 0x0000080017173812 */ /* 0x000fc800078efcff */
[----:B------:R-:W-:-:S04]  /*287d0*/  LOP3.LUT R23, R23, 0xfffffdff, RZ, 0xc0, !PT ;  /* 0xfffffdff17177812 */ /* 0x000fc800078ec0ff */
[----:B------:R-:W-:-:S04]  /*287e0*/  @P2 LOP3.LUT R23, R23, 0x200, RZ, 0xfc, !PT ;  /* 0x0000020017172812 */ /* 0x000fc800078efcff */
[----:B------:R-:W-:Y:S01]  /*287f0*/  LOP3.LUT R23, R23, 0xfffffeff, RZ, 0xc0, !PT ;  /* 0xfffffeff17177812 */ /* 0x000fe200078ec0ff */
[----:B--2---:R-:W-:Y:S02]  /*28800*/  @!P2 IMAD.X R10, RZ, RZ, R2, P1 ;  /* 0x000000ffff0aa224 */ /* 0x004fe400008e0602 */
[----:B------:R-:W1:Y:S01]  /*28810*/  SHFL.IDX PT, R2, R4, 0x4, 0x181f ;  /* 0x00981f0004027f89 */ /* 0x000e6200000e0000 */
[----:B------:R-:W-:-:S04]  /*28820*/  @P4 LOP3.LUT R23, R23, 0x100, RZ, 0xfc, !PT ;  /* 0x0000010017174812 */ /* 0x000fc800078efcff */
[----:B------:R-:W-:Y:S02]  /*28830*/  LOP3.LUT R23, R23, 0xffffff7f, RZ, 0xc0, !PT ;  /* 0xffffff7f17177812 */ /* 0x000fe400078ec0ff */
[----:B0-----:R-:W-:-:S05]  /*28840*/  @!P4 LEA R13, P1, R20, R9, 0x1 ;  /* 0x00000009140dc211 */ /* 0x001fca00078208ff */
[----:B-1----:R-:W-:Y:S02]  /*28850*/  @!P4 IMAD.X R9, RZ, RZ, R2, P1 ;  /* 0x000000ffff09c224 */ /* 0x002fe400008e0602 */
[----:B------:R-:W-:Y:S02]  /*28860*/  @!P6 IMAD.MOV.U32 R2, RZ, RZ, R3 ;  /* 0x000000ffff02e224 */ /* 0x000fe400078e0003 */
[----:B------:R-:W-:Y:S02]  /*28870*/  @!P6 IMAD.MOV.U32 R3, RZ, RZ, R7 ;  /* 0x000000ffff03e224 */ /* 0x000fe400078e0007 */
[----:B------:R-:W0:Y:S04]  /*28880*/  SHFL.IDX PT, R7, R0, 0x5, 0x181f ;  /* 0x00b81f0000077f89 */ /* 0x000e2800000e0000 */
[----:B------:R1:W-:Y:S02]  /*28890*/  @!P6 LDGSTS.E.BYPASS.LTC128B.128 [R26+0x18400], desc[UR36][R2.64], !P0 ;  /* 0x18400000021aefae */ /* 0x0003e4000c101d64 */
[----:B-1----:R-:W-:-:S02]  /*288a0*/  @!P5 IMAD.MOV.U32 R2, RZ, RZ, R11 ;  /* 0x000000ffff02d224 */ /* 0x002fc400078e000b */
[----:B------:R-:W-:Y:S02]  /*288b0*/  @!P5 IMAD.MOV.U32 R3, RZ, RZ, R6 ;  /* 0x000000ffff03d224 */ /* 0x000fe400078e0006 */
[----:B------:R-:W1:Y:S04]  /*288c0*/  SHFL.IDX PT, R6, R4, 0x5, 0x181f ;  /* 0x00b81f0004067f89 */ /* 0x000e6800000e0000 */
[----:B------:R2:W-:Y:S02]  /*288d0*/  @!P5 LDGSTS.E.BYPASS.LTC128B.128 [R26+0x18c00], desc[UR36][R2.64], !P0 ;  /* 0x18c00000021adfae */ /* 0x0005e4000c101d64 */
[----:B--2---:R-:W-:Y:S02]  /*288e0*/  @!P3 IMAD.MOV.U32 R2, RZ, RZ, R8 ;  /* 0x000000ffff02b224 */ /* 0x004fe400078e0008 */
[----:B------:R-:W-:-:S02]  /*288f0*/  @!P3 IMAD.MOV.U32 R3, RZ, RZ, R5 ;  /* 0x000000ffff03b224 */ /* 0x000fc400078e0005 */
[----:B------:R-:W2:Y:S04]  /*28900*/  SHFL.IDX PT, R5, R0, 0x6, 0x181f ;  /* 0x00d81f0000057f89 */ /* 0x000ea800000e0000 */
[----:B------:R3:W-:Y:S04]  /*28910*/  @!P3 LDGSTS.E.BYPASS.LTC128B.128 [R26+0x19400], desc[UR36][R2.64], !P0 ;  /* 0x19400000021abfae */ /* 0x0007e8000c101d64 */
[----:B------:R-:W-:Y:S01]  /*28920*/  SHFL.IDX PT, R0, R0, 0x7, 0x181f ;  /* 0x00f81f0000007f89 */ /* 0x000fe200000e0000 */
[----:B---3--:R-:W-:Y:S02]  /*28930*/  VIADD R2, R36, 0x50 ;  /* 0x0000005024027836 */ /* 0x008fe40000000000 */
[----:B------:R-:W-:-:S03]  /*28940*/  @!P2 IMAD.MOV.U32 R3, RZ, RZ, R10 ;  /* 0x000000ffff03a224 */ /* 0x000fc600078e000a */
[----:B------:R-:W-:Y:S01]  /*28950*/  ISETP.GE.AND P3, PT, R2, R37, PT ;  /* 0x000000250200720c */ /* 0x000fe20003f66270 */
[----:B------:R-:W-:-:S05]  /*28960*/  @!P2 IMAD.MOV.U32 R2, RZ, RZ, R12 ;  /* 0x000000ffff02a224 */ /* 0x000fca00078e000c */
[----:B------:R3:W-:Y:S07]  /*28970*/  @!P2 LDGSTS.E.BYPASS.LTC128B.128 [R26+0x19c00], desc[UR36][R2.64], !P0 ;  /* 0x19c00000021aafae */ /* 0x0007ee000c101d64 */
[----:B0-----:R-:W-:Y:S02]  /*28980*/  @!P3 LEA R7, P1, R20, R7, 0x1 ;  /* 0x000000071407b211 */ /* 0x001fe400078208ff */
[----:B------:R-:W-:Y:S01]  /*28990*/  @P3 LOP3.LUT R23, R23, 0x80, RZ, 0xfc, !PT ;  /* 0x0000008017173812 */ /* 0x000fe200078efcff */
[----:B---3--:R-:W0:Y:S01]  /*289a0*/  SHFL.IDX PT, R2, R4, 0x6, 0x181f ;  /* 0x00d81f0004027f89 */ /* 0x008e2200000e0000 */
[----:B------:R-:W-:-:S02]  /*289b0*/  VIADD R3, R36, 0x60 ;  /* 0x0000006024037836 */ /* 0x000fc40000000000 */
[----:B------:R-:W-:Y:S01]  /*289c0*/  LOP3.LUT R23, R23, 0xffffffbf, RZ, 0xc0, !PT ;  /* 0xffffffbf17177812 */ /* 0x000fe200078ec0ff */
[----:B-1----:R-:W-:Y:S01]  /*289d0*/  @!P3 IMAD.X R6, RZ, RZ, R6, P1 ;  /* 0x000000ffff06b224 */ /* 0x002fe200008e0606 */
[----:B------:R-:W1:Y:S01]  /*289e0*/  SHFL.IDX PT, R4, R4, 0x7, 0x181f ;  /* 0x00f81f0004047f89 */ /* 0x000e6200000e0000 */
[----:B------:R-:W-:Y:S01]  /*289f0*/  ISETP.GE.AND P2, PT, R3, R37, PT ;  /* 0x000000250300720c */ /* 0x000fe20003f46270 */
[----:B------:R-:W-:-:S12]  /*28a00*/  @!P4 IMAD.MOV.U32 R3, RZ, RZ, R9 ;  /* 0x000000ffff03c224 */ /* 0x000fd800078e0009 */
[----:B--2---:R-:W-:Y:S02]  /*28a10*/  @!P2 LEA R5, P1, R20, R5, 0x1 ;  /* 0x000000051405a211 */ /* 0x004fe400078208ff */
[----:B------:R-:W-:-:S03]  /*28a20*/  @P2 LOP3.LUT R23, R23, 0x40, RZ, 0xfc, !PT ;  /* 0x0000004017172812 */ /* 0x000fc600078efcff */
[----:B0-----:R-:W-:Y:S02]  /*28a30*/  @!P2 IMAD.X R8, RZ, RZ, R2, P1 ;  /* 0x000000ffff08a224 */ /* 0x001fe400008e0602 */
[----:B------:R-:W-:-:S05]  /*28a40*/  @!P4 IMAD.MOV.U32 R2, RZ, RZ, R13 ;  /* 0x000000ffff02c224 */ /* 0x000fca00078e000d */
[----:B------:R0:W-:Y:S02]  /*28a50*/  @!P4 LDGSTS.E.BYPASS.LTC128B.128 [R26+0x1a400], desc[UR36][R2.64], !P0 ;  /* 0x1a400000021acfae */ /* 0x0001e4000c101d64 */
[----:B0-----:R-:W-:Y:S02]  /*28a60*/  @!P3 IMAD.MOV.U32 R2, RZ, RZ, R7 ;  /* 0x000000ffff02b224 */ /* 0x001fe400078e0007 */
[----:B------:R-:W-:-:S05]  /*28a70*/  @!P3 IMAD.MOV.U32 R3, RZ, RZ, R6 ;  /* 0x000000ffff03b224 */ /* 0x000fca00078e0006 */
[----:B------:R0:W-:Y:S02]  /*28a80*/  @!P3 LDGSTS.E.BYPASS.LTC128B.128 [R26+0x1ac00], desc[UR36][R2.64], !P0 ;  /* 0x1ac00000021abfae */ /* 0x0001e4000c101d64 */
[----:B0-----:R-:W-:Y:S02]  /*28a90*/  @!P2 IMAD.MOV.U32 R2, RZ, RZ, R5 ;  /* 0x000000ffff02a224 */ /* 0x001fe400078e0005 */
[----:B------:R-:W-:-:S05]  /*28aa0*/  @!P2 IMAD.MOV.U32 R3, RZ, RZ, R8 ;  /* 0x000000ffff03a224 */ /* 0x000fca00078e0008 */
[----:B-1----:R0:W-:Y:S02]  /*28ab0*/  @!P2 LDGSTS.E.BYPASS.LTC128B.128 [R26+0x1b400], desc[UR36][R2.64], !P0 ;  /* 0x1b400000021aafae */ /* 0x0021e4000c101d64 */
.L_x_3699:
        /* <DEDUP_REMOVED lines=12> */
.L_x_3604:
        /* <DEDUP_REMOVED lines=28> */
.L_x_3606:
[----:B------:R-:W-:Y:S05]  /*28d40*/  BSYNC B6 ;  /* 0x0000000000067941 */ /* 0x000fea0003800000 */
.L_x_3605:
[----:B------:R-:W2:Y:S01]  /*28d50*/  LDL.LU R4, [R1+0x450] ;  /* 0x0004500001047983 */ /* 0x000ea20000300800 */
[----:B0-----:R-:W0:Y:S01]  /*28d60*/  LDC R2, c[0x0][0x448] ;  /* 0x00011200ff027b82 */ /* 0x001e220000000800 */
[----:B------:R-:W-:Y:S02]  /*28d70*/  ULDC.64 UR4, c[0x0][0x398] ;  /* 0x0000e60000047ab9 */ /* 0x000fe40000000a00 */
[----:B------:R-:W3:Y:S04]  /*28d80*/  LDL.LU R21, [R1+0x454] ;  /* 0x0004540001157983 */ /* 0x000ee80000300800 */
[----:B------:R-:W4:Y:S01]  /*28d90*/  LDL.LU R20, [R1+0x448] ;  /* 0x0004480001147983 */ /* 0x000f220000300800 */
        /* <DEDUP_REMOVED lines=19> */
[----:B----4-:R-:W-:Y:S01]  /*28ed0*/  IMAD.WIDE.U32 R2, R20, UR4, R2 ;  /* 0x0000000414027c25 */ /* 0x010fe2000f8e0002 */
        /* <DEDUP_REMOVED lines=13> */
[----:B------:R-:W-:Y:S02]  /*28fb0*/  IMAD.SHL.U32 R20, R6, 0x8, RZ ;  /* 0x0000000806147824 */ /* 0x000fe400078e00ff */
        /* <DEDUP_REMOVED lines=104> */
.L_x_3717:
        /* <DEDUP_REMOVED lines=12> */
.L_x_3609:
[----:B------:R-:W-:Y:S05]  /*29700*/  BSYNC B0 ;  /* 0x0000000000007941 */ /* 0x000fea0003800000 */
.L_x_3608:
[----:B------:R-:W-:Y:S01]  /*29710*/  NOP ;  /* 0x0000000000007918 */ /* 0x000fe20000000000 */
[----:B------:R-:W-:-:S13]  /*29720*/  PLOP3.LUT P0, PT, PT, PT, PT, 0x80, 0x0 ;  /* 0x000000000000781c */ /* 0x000fda0003f0f070 */
.L_x_3610:
        /* <DEDUP_REMOVED lines=18> */
.L_x_3718:
[----:B------:R-:W-:Y:S05]  /*29850*/  BSYNC B0 ;  /* 0x0000000000007941 */ /* 0x000fea0003800000 */
.L_x_3611:
[----:B------:R-:W-:-:S13]  /*29860*/  LOP3.LUT P0, RZ, R23, 0x400, RZ, 0xc0, !PT ;  /* 0x0000040017ff7812 */ /* 0x000fda000780c0ff */
[----:B------:R-:W-:Y:S05]  /*29870*/  @!P0 BRA `(.L_x_3613) ;  /* 0x0000000000048947 */ /* 0x000fea0003800000 */
[----:B------:R-:W-:Y:S01]  /*29880*/  BPT.TRAP 0x1 ;  /* 0x000000040000795c */ /* 0x000fe20000300000 */
.L_x_3613:
[----:B------:R-:W-:Y:S01]  /*29890*/  SHF.L.U32 R0, R27, 0x1f, RZ ;  /* 0x0000001f1b007819 */ /* 0x000fe200000006ff */
[----:B------:R-:W-:Y:S03]  /*298a0*/  BSSY B0, `(.L_x_3614) ;  /* 0x0000003000007945 */ /* 0x000fe60003800000 */
[----:B------:R-:W1:Y:S02]  /*298b0*/  SYNCS.PHASECHK.TRANS64.TRYWAIT P0, [R17+URZ+0x32460], R0 ;  /* 0x03246000110075a7 */ /* 0x000e64000800017f */
[----:B-1----:R-:W-:Y:S05]  /*298c0*/  @!P0 BRA `(.L_x_3615) ;  /* 0x0000004c00348947 */ /* 0x002fea0003800000 */
.L_x_3719:
[----:B------:R-:W-:Y:S05]  /*298d0*/  BSYNC B0 ;  /* 0x0000000000007941 */ /* 0x000fea0003800000 */
.L_x_3614:
[----:B0-----:R-:W1:Y:S01]  /*298e0*/  LDL.LU R3, [R1+0x45c] ;  /* 0x00045c0001037983 */ /* 0x001e620000300800 */
[----:B------:R-:W-:Y:S01]  /*298f0*/  ULDC.64 UR4, c[0x0][0x328] ;  /* 0x0000ca0000047ab9 */ /* 0x000fe20000000a00 */
[----:B------:R-:W-:Y:S02]  /*29900*/  ULDC.64 UR6, c[0x0][0x318] ;  /* 0x0000c60000067ab9 */ /* 0x000fe40000000a00 */
[----:B------:R-:W2:Y:S04]  /*29910*/  LDL.LU R2, [R1+0x440] ;  /* 0x0004400001027983 */ /* 0x000ea80000300800 */
[----:B------:R-:W3:Y:S04]  /*29920*/  LDL.LU R6, [R1+0x460] ;  /* 0x0004600001067983 */ /* 0x000ee80000300800 */
[----:B------:R-:W4:Y:S01]  /*29930*/  LDL.LU R4, [R1+0x478] ;  /* 0x0004780001047983 */ /* 0x000f220000300800 */
[----:B------:R-:W-:-:S02]  /*29940*/  LOP3.LUT P3, RZ, R23, 0x10, RZ, 0xc0, !PT ;  /* 0x0000001017ff7812 */ /* 0x000fc4000786c0ff */
[C---:B------:R-:W-:Y:S02]  /*29950*/  LOP3.LUT P2, RZ, R23.reuse, 0x8, RZ, 0xc0, !PT ;  /* 0x0000000817ff7812 */ /* 0x040fe4000784c0ff */
[C---:B------:R-:W-:Y:S02]  /*29960*/  LOP3.LUT P1, RZ, R23.reuse, 0x4, RZ, 0xc0, !PT ;  /* 0x0000000417ff7812 */ /* 0x040fe4000782c0ff */
[----:B------:R-:W-:Y:S02]  /*29970*/  LOP3.LUT P4, RZ, R23, 0x1, RZ, 0xc0, !PT ;  /* 0x0000000117ff7812 */ /* 0x000fe4000788c0ff */
[----:B------:R-:W-:Y:S01]  /*29980*/  SEL R7, RZ, 0x8, P1 ;  /* 0x00000008ff077807 */ /* 0x000fe20000800000 */
[----:B-1----:R-:W-:-:S04]  /*29990*/  IMAD R0, R3, UR4, RZ ;  /* 0x0000000403007c24 */ /* 0x002fc8000f8e02ff */
[C---:B--2---:R-:W-:Y:S02]  /*299a0*/  IMAD R5, R2.reuse, UR5, R0 ;  /* 0x0000000502057c24 */ /* 0x044fe4000f8e0200 */
[----:B------:R-:W-:Y:S01]  /*299b0*/  IMAD.WIDE.U32 R2, R2, UR4, RZ ;  /* 0x0000000402027c25 */ /* 0x000fe2000f8e00ff */
[----:B------:R-:W-:-:S03]  /*299c0*/  ULDC.64 UR4, c[0x0][0x338] ;  /* 0x0000ce0000047ab9 */ /* 0x000fc60000000a00 */
[----:B------:R-:W-:Y:S02]  /*299d0*/  IMAD.IADD R3, R3, 0x1, R5 ;  /* 0x0000000103037824 */ /* 0x000fe400078e0205 */
[----:B---3--:R-:W-:Y:S02]  /*299e0*/  IMAD R0, R6, UR4, RZ ;  /* 0x0000000406007c24 */ /* 0x008fe4000f8e02ff */
[----:B------:R-:W-:-:S04]  /*299f0*/  IMAD.WIDE.U32 R2, R35, UR4, R2 ;  /* 0x0000000423027c25 */ /* 0x000fc8000f8e0002 */
[----:B------:R-:W-:Y:S01]  /*29a00*/  IMAD R5, R35, UR5, R0 ;  /* 0x0000000523057c24 */ /* 0x000fe2000f8e0200 */
[----:B------:R-:W-:Y:S01]  /*29a10*/  ULDC.64 UR4, c[0x0][0x330] ;  /* 0x0000cc0000047ab9 */ /* 0x000fe20000000a00 */
[----:B------:R-:W-:Y:S02]  /*29a20*/  SEL R0, RZ, 0x2, P3 ;  /* 0x00000002ff007807 */ /* 0x000fe40001800000 */
        /* <DEDUP_REMOVED lines=81> */
.L_x_3733:
        /* <DEDUP_REMOVED lines=15> */
.L_x_3617:
        /* <DEDUP_REMOVED lines=10> */
.L_x_3618:
[----:B0-----:R-:W2:Y:S01]  /*2a0d0*/  LDL.LU R2, [R1+0x458] ;  /* 0x0004580001027983 */ /* 0x001ea20000300800 */
[----:B------:R0:W-:Y:S01]  /*2a0e0*/  SYNCS.ARRIVE.TRANS64.A1T0 RZ, [R17+URZ+0x32450], RZ ;  /* 0x032450ff11ff79a7 */ /* 0x0001e2000810003f */
[----:B------:R-:W-:Y:S01]  /*2a0f0*/  BSSY B0, `(.L_x_3619) ;  /* 0x00000d8000007945 */ /* 0x000fe20003800000 */
[----:B--2---:R-:W-:-:S05]  /*2a100*/  VIADD R21, R2, 0xfffffffe ;  /* 0xfffffffe02157836 */ /* 0x004fca0000000000 */
[----:B------:R-:W-:-:S13]  /*2a110*/  ISETP.GE.AND P0, PT, R21, R30, PT ;  /* 0x0000001e1500720c */ /* 0x000fda0003f06270 */
[----:B0-----:R-:W-:Y:S05]  /*2a120*/  @!P0 BRA `(.L_x_3620) ;  /* 0x0000000c00508947 */ /* 0x001fea0003800000 */
.L_x_3633:
[----:B0-----:R-:W0:Y:S01]  /*2a130*/  S2R R2, SR_TID.X ;  /* 0x0000000000027919 */ /* 0x001e220000002100 */
[----:B------:R-:W-:Y:S01]  /*2a140*/  IMAD R8, R21, 0x60, R31 ;  /* 0x0000006015087824 */ /* 0x000fe200078e021f */
[----:B------:R-:W-:Y:S01]  /*2a150*/  LOP3.LUT P1, RZ, R23, 0x400, RZ, 0xc0, !PT ;  /* 0x0000040017ff7812 */ /* 0x000fe2000782c0ff */
[----:B------:R-:W-:Y:S01]  /*2a160*/  VIADD R24, R24, 0x1 ;  /* 0x0000000118187836 */ /* 0x000fe20000000000 */
[C---:B0-----:R-:W-:Y:S01]  /*2a170*/  LOP3.LUT R3, R2.reuse, 0x7f, RZ, 0xc0, !PT ;  /* 0x0000007f02037812 */ /* 0x041fe200078ec0ff */
[----:B------:R-:W-:-:S03]  /*2a180*/  IMAD.SHL.U32 R2, R2, 0x10, RZ ;  /* 0x0000001002027824 */ /* 0x000fc600078e00ff */
[----:B------:R-:W-:Y:S02]  /*2a190*/  SHF.R.U32.HI R4, RZ, 0x3, R3 ;  /* 0x00000003ff047819 */ /* 0x000fe40000011603 */
[----:B------:R-:W0:Y:S02]  /*2a1a0*/  LDC R3, c[0x0][0x430] ;  /* 0x00010c00ff037b82 */ /* 0x000e240000000800 */
[----:B------:R-:W-:-:S04]  /*2a1b0*/  LOP3.LUT R2, R4, 0x70, R2, 0xf8, !PT ;  /* 0x0000007004027812 */ /* 0x000fc800078ef802 */
[C---:B------:R-:W-:Y:S01]  /*2a1c0*/  ISETP.GT.U32.AND P2, PT, R2.reuse, 0x5f, PT ;  /* 0x0000005f0200780c */ /* 0x040fe20003f44070 */
[----:B------:R-:W-:-:S04]  /*2a1d0*/  IMAD.IADD R8, R2, 0x1, R8 ;  /* 0x0000000102087824 */ /* 0x000fc800078e0208 */
[----:B------:R-:W-:-:S08]  /*2a1e0*/  IMAD.MOV.U32 R9, RZ, RZ, R8 ;  /* 0x000000ffff097224 */ /* 0x000fd000078e0008 */
[----:B-1----:R-:W1:Y:S01]  /*2a1f0*/  @!P2 LDC.64 R4, c[0x0][0x428] ;  /* 0x00010a00ff04ab82 */ /* 0x002e620000000a00 */
[----:B0-----:R-:W-:-:S13]  /*2a200*/  ISETP.NE.AND P0, PT, R3, 0x1, PT ;  /* 0x000000010300780c */ /* 0x001fda0003f05270 */
[----:B------:R-:W0:Y:S08]  /*2a210*/  @P0 LDC R3, c[0x0][0x434] ;  /* 0x00010d00ff030b82 */ /* 0x000e300000000800 */
[----:B--2---:R-:W2:Y:S01]  /*2a220*/  @P0 LDC R7, c[0x0][0x438] ;  /* 0x00010e00ff070b82 */ /* 0x004ea20000000800 */
[----:B0-----:R-:W-:-:S05]  /*2a230*/  @P0 IMAD.HI.U32 R2, R8, R3, RZ ;  /* 0x0000000308020227 */ /* 0x001fca00078e00ff */
[----:B--2---:R-:W-:Y:S01]  /*2a240*/  @P0 SHF.R.U32.HI R9, RZ, R7, R2 ;  /* 0x00000007ff090219 */ /* 0x004fe20000011602 */
[----:B-1----:R-:W-:Y:S01]  /*2a250*/  @!P2 IMAD R2, R32, R4, RZ ;  /* 0x000000042002a224 */ /* 0x002fe200078e02ff */
[----:B------:R-:W0:Y:S02]  /*2a260*/  @!P2 LDC.64 R6, c[0x0][0x418] ;  /* 0x00010600ff06ab82 */ /* 0x000e240000000a00 */
[--C-:B------:R-:W-:Y:S01]  /*2a270*/  @!P2 SHF.R.S32.HI R3, RZ, 0x1f, R9.reuse ;  /* 0x0000001fff03a819 */ /* 0x100fe20000011409 */
[----:B------:R-:W-:Y:S02]  /*2a280*/  @!P2 IMAD R5, R28, R5, R2 ;  /* 0x000000051c05a224 */ /* 0x000fe400078e0202 */
[----:B------:R-:W-:-:S04]  /*2a290*/  @!P2 IMAD.MOV.U32 R2, RZ, RZ, R9 ;  /* 0x000000ffff02a224 */ /* 0x000fc800078e0009 */
[----:B------:R-:W-:-:S04]  /*2a2a0*/  @!P2 IMAD.WIDE.U32 R2, R28, R4, R2 ;  /* 0x000000041c02a225 */ /* 0x000fc800078e0002 */
[----:B------:R-:W-:Y:S01]  /*2a2b0*/  @!P2 IMAD.IADD R3, R5, 0x1, R3 ;  /* 0x000000010503a824 */ /* 0x000fe200078e0203 */
[----:B------:R-:W-:Y:S05]  /*2a2c0*/  YIELD ;  /* 0x0000000000007946 */ /* 0x000fea0003800000 */
[----:B------:R-:W-:Y:S01]  /*2a2d0*/  IMAD.MOV.U32 R4, RZ, RZ, RZ ;  /* 0x000000ffff047224 */ /* 0x000fe200078e00ff */
[----:B------:R-:W-:Y:S01]  /*2a2e0*/  ULDC UR4, c[0x0][0x430] ;  /* 0x00010c0000047ab9 */ /* 0x000fe20000000800 */
[----:B0-----:R-:W-:Y:S01]  /*2a2f0*/  @!P2 LEA R6, P0, R2, R6, 0x2 ;  /* 0x000000060206a211 */ /* 0x001fe200078010ff */
[----:B------:R-:W-:-:S03]  /*2a300*/  IMAD.MOV R5, RZ, RZ, -R9 ;  /* 0x000000ffff057224 */ /* 0x000fc600078e0a09 */
[----:B------:R-:W-:Y:S02]  /*2a310*/  @!P2 LEA.HI.X R7, R2, R7, R3, 0x2, P0 ;  /* 0x000000070207a211 */ /* 0x000fe400000f1403 */
[C---:B------:R-:W-:Y:S01]  /*2a320*/  ISETP.NE.AND P0, PT, R24.reuse, 0x2, PT ;  /* 0x000000021800780c */ /* 0x040fe20003f05270 */
[----:B------:R-:W-:Y:S02]  /*2a330*/  IMAD.MOV.U32 R3, RZ, RZ, R21 ;  /* 0x000000ffff037224 */ /* 0x000fe400078e0015 */
[----:B------:R-:W-:Y:S01]  /*2a340*/  IMAD R5, R5, UR4, R8 ;  /* 0x0000000405057c24 */ /* 0x000fe2000f8e0208 */
[----:B------:R-:W-:Y:S01]  /*2a350*/  SEL R2, RZ, 0x1, P0 ;  /* 0x00000001ff027807 */ /* 0x000fe20000000000 */
[----:B------:R0:W5:Y:S01]  /*2a360*/  @!P2 LDG.E R4, desc[UR36][R6.64] ;  /* 0x000000240604a981 */ /* 0x000162000c1e1900 */
[----:B------:R-:W-:Y:S01]  /*2a370*/  SEL R24, R24, RZ, P0 ;  /* 0x000000ff18187207 */ /* 0x000fe20000000000 */
[----:B------:R-:W-:Y:S01]  /*2a380*/  VIADD R21, R21, 0xffffffff ;  /* 0xffffffff15157836 */ /* 0x000fe20000000000 */
[----:B------:R-:W-:-:S02]  /*2a390*/  LOP3.LUT R27, R27, R2, RZ, 0x3c, !PT ;  /* 0x000000021b1b7212 */ /* 0x000fc400078e3cff */
[----:B------:R-:W-:Y:S01]  /*2a3a0*/  ISETP.GT.AND P2, PT, R3, R30, PT ;  /* 0x0000001e0300720c */ /* 0x000fe20003f44270 */
[----:B------:R-:W-:-:S12]  /*2a3b0*/  @!P1 BRA `(.L_x_3621) ;  /* 0x0000000000049947 */ /* 0x000fd80003800000 */
[----:B------:R-:W-:Y:S01]  /*2a3c0*/  BPT.TRAP 0x1 ;  /* 0x000000040000795c */ /* 0x000fe20000300000 */
.L_x_3621:
[----:B------:R-:W-:Y:S01]  /*2a3d0*/  IMAD R10, R24, 0x8, R22 ;  /* 0x00000008180a7824 */ /* 0x000fe200078e0216 */
[----:B------:R-:W-:Y:S01]  /*2a3e0*/  SHF.L.U32 R20, R27, 0x1f, RZ ;  /* 0x0000001f1b147819 */ /* 0x000fe200000006ff */
[----:B------:R-:W-:Y:S01]  /*2a3f0*/  BSSY B1, `(.L_x_3622) ;  /* 0x0000004000017945 */ /* 0x000fe20003800000 */
[----:B------:R-:W-:Y:S02]  /*2a400*/  SHF.R.S32.HI R9, RZ, 0x1f, R5 ;  /* 0x0000001fff097819 */ /* 0x000fe40000011405 */
[----:B------:R-:W1:Y:S02]  /*2a410*/  SYNCS.PHASECHK.TRANS64.TRYWAIT P0, [R10+URZ+0x32440], R20 ;  /* 0x032440140a0075a7 */ /* 0x000e64000800017f */
[----:B-1----:R-:W-:Y:S05]  /*2a420*/  @!P0 BRA `(.L_x_3623) ;  /* 0x0000004800b08947 */ /* 0x002fea0003800000 */
.L_x_3734:
[----:B------:R-:W-:Y:S05]  /*2a430*/  BSYNC B1 ;  /* 0x0000000000017941 */ /* 0x000fea0003800000 */
.L_x_3622:
        /* <DEDUP_REMOVED lines=49> */
.L_x_3748:
        /* <DEDUP_REMOVED lines=8> */
.L_x_3625:
        /* <DEDUP_REMOVED lines=10> */
.L_x_3626:
[----:B------:R2:W-:Y:S01]  /*2a870*/  SYNCS.ARRIVE.TRANS64.A1T0 RZ, [R10+URZ+0x32430], RZ ;  /* 0x032430ff0aff79a7 */ /* 0x0005e2000810003f */
[----:B------:R-:W-:Y:S05]  /*2a880*/  @!P3 BRA `(.L_x_3627) ;  /* 0x000000000004b947 */ /* 0x000fea0003800000 */
[----:B------:R-:W-:Y:S01]  /*2a890*/  BPT.TRAP 0x1 ;  /* 0x000000040000795c */ /* 0x000fe20000300000 */
.L_x_3627:
[----:B------:R-:W3:Y:S01]  /*2a8a0*/  SYNCS.PHASECHK.TRANS64.TRYWAIT P0, [R10+URZ+0x32460], R20 ;  /* 0x032460140a0075a7 */ /* 0x000ee2000800017f */
[----:B------:R-:W-:Y:S04]  /*2a8b0*/  BSSY B1, `(.L_x_3628) ;  /* 0x0000002000017945 */ /* 0x000fe80003800000 */
[----:B---3--:R-:W-:Y:S05]  /*2a8c0*/  @!P0 BRA `(.L_x_3629) ;  /* 0x0000004c003c8947 */ /* 0x008fea0003800000 */
.L_x_3749:
[----:B------:R-:W-:Y:S05]  /*2a8d0*/  BSYNC B1 ;  /* 0x0000000000017941 */ /* 0x000fea0003800000 */
.L_x_3628:
        /* <DEDUP_REMOVED lines=66> */
.L_x_3763:
        /* <DEDUP_REMOVED lines=11> */
.L_x_3631:
        /* <DEDUP_REMOVED lines=10> */
.L_x_3632:
[----:B------:R1:W-:Y:S01]  /*2ae50*/  SYNCS.ARRIVE.TRANS64.A1T0 RZ, [R10+URZ+0x32450], RZ ;  /* 0x032450ff0aff79a7 */ /* 0x0003e2000810003f */
[----:B------:R-:W-:Y:S05]  /*2ae60*/  @P2 BRA `(.L_x_3633) ;  /* 0xfffffff000b02947 */ /* 0x000fea000383ffff */
.L_x_3620:
[----:B------:R-:W-:Y:S05]  /*2ae70*/  BSYNC B0 ;  /* 0x0000000000007941 */ /* 0x000fea0003800000 */
.L_x_3619:
        /* <DEDUP_REMOVED lines=20> */
.L_x_3635:
[----:B------:R-:W-:Y:S05]  /*2afc0*/  BSYNC B0 ;  /* 0x0000000000007941 */ /* 0x000fea0003800000 */
.L_x_3634:
[----:B------:R-:W-:Y:S02]  /*2afd0*/  SEL R24, R24, RZ, P0 ;  /* 0x000000ff18187207 */ /* 0x000fe40000000000 */
[----:B------:R-:W-:-:S07]  /*2afe0*/  LOP3.LUT R27, R27, R0, RZ, 0x3c, !PT ;  /* 0x000000001b1b7212 */ /* 0x000fce00078e3cff */
.L_x_3588:
[----:B------:R-:W-:Y:S05]  /*2aff0*/  BSYNC B7 ;  /* 0x0000000000077941 */ /* 0x000fea0003800000 */
.L_x_3586:
        /* <DEDUP_REMOVED lines=8> */
[----:B------:R3:W4:Y:S01]  /*2b080*/  LDS.128 R16, [R22+0x324d0] ;  /* 0x0324d00016107984 */ /* 0x0007220000000c00 */
[----:B------:R-:W-:Y:S06]  /*2b090*/  BAR.ARV 0x4, 0x180 ;  /* 0x0106000000007b1d */ /* 0x000fec0000002000 */
[----:B------:R-:W-:Y:S05]  /*2b0a0*/  BRA `(.L_x_3637) ;  /* 0x0000000c00d47947 */ /* 0x000fea0003800000 */
.L_x_3636:
        /* <DEDUP_REMOVED lines=43> */
.L_x_3773:
[----:B------:R-:W-:Y:S02]  /*2b360*/  ULDC UR4, c[0x0][0xd38] ;  /* 0x00034e0000047ab9 */ /* 0x000fe40000000800 */
[----:B------:R-:W-:-:S04]  /*2b370*/  IMAD.U32 R5, RZ, RZ, UR4 ;  /* 0x00000004ff057e24 */ /* 0x000fc8000f8e00ff */
[----:B---3--:R-:W-:-:S04]  /*2b380*/  IMAD R14, R14, R5, RZ ;  /* 0x000000050e0e7224 */ /* 0x008fc800078e02ff */
[----:B------:R-:W-:-:S05]  /*2b390*/  IMAD.IADD R7, R7, 0x1, R14 ;  /* 0x0000000107077824 */ /* 0x000fca00078e020e */
[----:B------:R-:W-:-:S13]  /*2b3a0*/  ISETP.GT.AND P6, PT, R7, R0, PT ;  /* 0x000000000700720c */ /* 0x000fda0003fc4270 */
[----:B------:R-:W-:Y:S05]  /*2b3b0*/  @P6 BRA `(.L_x_3639) ;  /* 0x0000000000a46947 */ /* 0x000fea0003800000 */
.L_x_3642:
        /* <DEDUP_REMOVED lines=35> */
.L_x_3781:
[----:B------:R-:W-:Y:S02]  /*2b5f0*/  ULDC UR4, c[0x0][0xd38] ;  /* 0x00034e0000047ab9 */ /* 0x000fe40000000800 */
[----:B------:R-:W-:-:S04]  /*2b600*/  IMAD.U32 R5, RZ, RZ, UR4 ;  /* 0x00000004ff057e24 */ /* 0x000fc8000f8e00ff */
[----:B---3--:R-:W-:-:S04]  /*2b610*/  IMAD R14, R14, R5, RZ ;  /* 0x000000050e0e7224 */ /* 0x008fc800078e02ff */
[----:B------:R-:W-:-:S05]  /*2b620*/  IMAD.IADD R7, R14, 0x1, R7 ;  /* 0x000000010e077824 */ /* 0x000fca00078e0207 */
[----:B------:R-:W-:-:S13]  /*2b630*/  ISETP.GT.AND P6, PT, R7, R0, PT ;  /* 0x000000000700720c */ /* 0x000fda0003fc4270 */
[----:B------:R-:W-:Y:S05]  /*2b640*/  @!P6 BRA `(.L_x_3642) ;  /* 0xfffffffc005ce947 */ /* 0x000fea000383ffff */
.L_x_3639:
        /* <DEDUP_REMOVED lines=10> */
.L_x_3786:
[----:B------:R-:W-:-:S13]  /*2b6f0*/  ISETP.NE.AND P0, PT, R3, RZ, PT ;  /* 0x000000ff0300720c */ /* 0x000fda0003f05270 */
[----:B------:R-:W-:Y:S05]  /*2b700*/  @!P0 BRA `(.L_x_3644) ;  /* 0x0000000000108947 */ /* 0x000fea0003800000 */
[----:B------:R-:W-:Y:S01]  /*2b710*/  UMOV UR4, 0xffffffff ;  /* 0xffffffff00047882 */ /* 0x000fe20000000000 */
[----:B---3--:R-:W-:Y:S02]  /*2b720*/  VIADD R12, R12, 0xffffffff ;  /* 0xffffffff0c0c7836 */ /* 0x008fe40000000000 */
[----:B------:R-:W-:Y:S05]  /*2b730*/  BRA.DIV UR4, `(.L_x_3645) ;  /* 0x0000004e04d07947 */ /* 0x000fea000b800000 */
[----:B------:R3:W0:Y:S02]  /*2b740*/  SHFL.IDX PT, R6, R2, R12, 0x1f ;  /* 0x00001f0c02067589 */ /* 0x00062400000e0000 */
.L_x_3644:
        /* <DEDUP_REMOVED lines=8> */
[----:B0-----:R-:W3:Y:S08]  /*2b7d0*/  MUFU.RCP R7, R7 ;  /* 0x0000000700077308 */ /* 0x001ef00000001000 */
[----:B----4-:R-:W-:Y:S01]  /*2b7e0*/  MUFU.RCP R8, R8 ;  /* 0x0000000800087308 */ /* 0x010fe20000001000 */
[----:B---3--:R-:W-:Y:S01]  /*2b7f0*/  VIADD R2, R7, 0xffffffe ;  /* 0x0ffffffe07027836 */ /* 0x008fe20000000000 */
[----:B------:R-:W-:-:S06]  /*2b800*/  IABS R7, R17 ;  /* 0x0000001100077213 */ /* 0x000fcc0000000000 */
[----:B------:R0:W3:Y:S02]  /*2b810*/  F2I.FTZ.U32.TRUNC.NTZ R3, R2 ;  /* 0x0000000200037305 */ /* 0x0000e4000021f000 */
[----:B0-----:R-:W-:Y:S02]  /*2b820*/  IMAD.MOV.U32 R2, RZ, RZ, RZ ;  /* 0x000000ffff027224 */ /* 0x001fe400078e00ff */
[----:B---3--:R-:W-:-:S04]  /*2b830*/  IMAD.MOV R9, RZ, RZ, -R3 ;  /* 0x000000ffff097224 */ /* 0x008fc800078e0a03 */
        /* <DEDUP_REMOVED lines=44> */
.L_x_3646:
[----:B---3--:R-:W0:Y:S02]  /*2bb00*/  LDC.64 R2, c[0x0][0xd90] ;  /* 0x00036400ff027b82 */ /* 0x008e240000000a00 */
        /* <DEDUP_REMOVED lines=59> */
.L_x_3647:
[----:B------:R-:W-:-:S05]  /*2bec0*/  LOP3.LUT R2, RZ, R2, RZ, 0x33, !PT ;  /* 0x00000002ff027212 */ /* 0x000fca00078e33ff */
[----:B------:R-:W-:Y:S01]  /*2bed0*/  IMAD.IADD R17, R17, 0x1, R2 ;  /* 0x0000000111117824 */ /* 0x000fe200078e0202 */
[----:B------:R-:W-:Y:S06]  /*2bee0*/  BRA `(.L_x_3648) ;  /* 0x00000000001c7947 */ /* 0x000fec0003800000 */
.L_x_3640:
[----:B------:R-:W-:Y:S01]  /*2bef0*/  UMOV UR4, URZ ;  /* 0x0000003f00047c82 */ /* 0x000fe20008000000 */
[----:B------:R-:W-:Y:S01]  /*2bf00*/  UMOV UR5, URZ ;  /* 0x0000003f00057c82 */ /* 0x000fe20008000000 */
[----:B------:R-:W-:Y:S01]  /*2bf10*/  ULDC UR6, c[0x0][0xd3c] ;  /* 0x00034f0000067ab9 */ /* 0x000fe20000000800 */
[----:B------:R-:W-:Y:S02]  /*2bf20*/  IMAD.MOV.U32 R16, RZ, RZ, R0 ;  /* 0x000000ffff107224 */ /* 0x000fe400078e0000 */
[----:B------:R-:W-:Y:S02]  /*2bf30*/  IMAD.U32 R17, RZ, RZ, UR4 ;  /* 0x00000004ff117e24 */ /* 0x000fe4000f8e00ff */
[----:B------:R-:W-:Y:S02]  /*2bf40*/  IMAD.U32 R18, RZ, RZ, UR5 ;  /* 0x00000005ff127e24 */ /* 0x000fe4000f8e00ff */
[----:B------:R-:W-:-:S07]  /*2bf50*/  IMAD.U32 R19, RZ, RZ, UR6 ;  /* 0x00000006ff137e24 */ /* 0x000fce000f8e00ff */
.L_x_3648:
        /* <DEDUP_REMOVED lines=10> */
.L_x_3637:
[----:B------:R-:W-:Y:S02]  /*2c000*/  ULDC UR4, c[0x0][0xd3c] ;  /* 0x00034f0000047ab9 */ /* 0x000fe40000000800 */
[----:B----4-:R-:W-:-:S13]  /*2c010*/  ISETP.GE.AND P0, PT, R19, UR4, PT ;  /* 0x0000000413007c0c */ /* 0x010fda000bf06270 */
[----:B------:R-:W-:Y:S05]  /*2c020*/  @!P0 BRA `(.L_x_3649) ;  /* 0xffffffa400148947 */ /* 0x000fea000383ffff */
[----:B------:R-:W-:Y:S05]  /*2c030*/  BSYNC B8 ;  /* 0x0000000000087941 */ /* 0x000fea0003800000 */
.L_x_3572:
[----:B0-----:R-:W4:Y:S01]  /*2c040*/  LDL.LU R0, [R1+0x464] ;  /* 0x0004640001007983 */ /* 0x001f220000300800 */
[----:B------:R-:W-:Y:S01]  /*2c050*/  BSSY B0, `(.L_x_3650) ;  /* 0x000000b000007945 */ /* 0x000fe20003800000 */
[----:B------:R-:W0:Y:S01]  /*2c060*/  S2R R5, SR_CgaCtaId ;  /* 0x0000000000057919 */ /* 0x000e220000008800 */
[----:B----4-:R-:W-:-:S05]  /*2c070*/  VIADD R0, R0, 0x1 ;  /* 0x0000000100007836 */ /* 0x010fca0000000000 */
[----:B------:R-:W-:-:S04]  /*2c080*/  LEA.HI R2, R0, R0, RZ, 0x1 ;  /* 0x0000000000027211 */ /* 0x000fc800078f08ff */
[----:B------:R-:W-:Y:S02]  /*2c090*/  LOP3.LUT R3, R2, 0xfffffffe, RZ, 0xc0, !PT ;  /* 0xfffffffe02037812 */ /* 0x000fe400078ec0ff */
[----:B------:R-:W-:-:S03]  /*2c0a0*/  MOV R2, 0x400 ;  /* 0x0000040000027802 */ /* 0x000fc60000000f00 */
[----:B------:R-:W-:Y:S01]  /*2c0b0*/  IMAD.IADD R0, R0, 0x1, -R3 ;  /* 0x0000000100007824 */ /* 0x000fe200078e0a03 */
[----:B0-----:R-:W-:-:S04]  /*2c0c0*/  LEA R5, R5, R2, 0x18 ;  /* 0x0000000205057211 */ /* 0x001fc800078ec0ff */
[----:B------:R-:W-:-:S04]  /*2c0d0*/  SHF.L.U32 R0, R0, 0x1f, RZ ;  /* 0x0000001f00007819 */ /* 0x000fc800000006ff */
[----:B------:R-:W0:Y:S02]  /*2c0e0*/  SYNCS.PHASECHK.TRANS64.TRYWAIT P0, [R5+URZ+0x32420], R0 ;  /* 0x03242000050075a7 */ /* 0x000e24000800017f */
[----:B0-----:R-:W-:Y:S05]  /*2c0f0*/  @!P0 BRA `(.L_x_3651) ;  /* 0x0000004400888947 */ /* 0x001fea0003800000 */
.L_x_3789:
[----:B------:R-:W-:Y:S05]  /*2c100*/  BSYNC B0 ;  /* 0x0000000000007941 */ /* 0x000fea0003800000 */
.L_x_3650:
[----:B------:R-:W-:-:S03]  /*2c110*/  UMOV UR4, 0xffffffff ;  /* 0xffffffff00047882 */ /* 0x000fc60000000000 */
[----:B------:R-:W-:Y:S05]  /*2c120*/  BRA.DIV UR4, `(.L_x_3652) ;  /* 0x0000004604907947 */ /* 0x000fea000b800000 */
[----:B0-----:R-:W0:Y:S02]  /*2c130*/  S2R R0, SR_TID.X ;  /* 0x0000000000007919 */ /* 0x001e240000002100 */
[----:B0-----:R-:W-:-:S04]  /*2c140*/  SHF.R.U32.HI R0, RZ, 0x5, R0 ;  /* 0x00000005ff007819 */ /* 0x001fc80000011600 */
[----:B------:R-:W-:-:S05]  /*2c150*/  LOP3.LUT R0, R0, 0x3, RZ, 0xc0, !PT ;  /* 0x0000000300007812 */ /* 0x000fca00078ec0ff */
[----:B------:R0:W4:Y:S02]  /*2c160*/  SHFL.IDX PT, R14, R0, RZ, 0x1f ;  /* 0x00001fff000e7589 */ /* 0x00012400000e0000 */
.L_x_3792:
[----:B----4-:R-:W-:Y:S01]  /*2c170*/  ISETP.NE.AND P0, PT, R14, RZ, PT ;  /* 0x000000ff0e00720c */ /* 0x010fe20003f05270 */
[----:B------:R-:W-:-:S12]  /*2c180*/  BSSY B0, `(.L_x_3653) ;  /* 0x0000026000007945 */ /* 0x000fd80003800000 */
[----:B------:R-:W-:Y:S05]  /*2c190*/  @P0 BRA `(.L_x_3654) ;  /* 0x0000000000900947 */ /* 0x000fea0003800000 */
[----:B------:R-:W-:-:S03]  /*2c1a0*/  UMOV UR4, 0xffffffff ;  /* 0xffffffff00047882 */ /* 0x000fc60000000000 */
[----:B------:R-:W-:Y:S05]  /*2c1b0*/  BRA.DIV UR4, `(.L_x_3655) ;  /* 0x0000004604a07947 */ /* 0x000fea000b800000 */
[----:B------:R-:W-:-:S13]  /*2c1c0*/  ELECT P6, URZ, PT ;  /* 0x00000000003f782f */ /* 0x000fda00038c0000 */
.L_x_3795:
[----:B------:R-:W-:Y:S05]  /*2c1d0*/  @!P6 BRA `(.L_x_3654) ;  /* 0x000000000080e947 */ /* 0x000fea0003800000 */
[----:B0-----:R-:W4:Y:S02]  /*2c1e0*/  LDL R0, [R1+0x4c8] ;  /* 0x0004c80001007983 */ /* 0x001f240000100800 */
[----:B----4-:R-:W-:-:S13]  /*2c1f0*/  R2UR UR4, R0 ;  /* 0x00000000000472ca */ /* 0x010fda00000e0000 */
[----:B------:R-:W-:-:S06]  /*2c200*/  ULOP3.LUT UR4, UR4, 0x2, URZ, 0xfc, !UPT ;  /* 0x0000000204047892 */ /* 0x000fcc000f8efc3f */
[----:B------:R-:W-:-:S05]  /*2c210*/  IMAD.U32 R0, RZ, RZ, UR4 ;  /* 0x00000004ff007e24 */ /* 0x000fca000f8e00ff */
[----:B------:R-:W-:-:S13]  /*2c220*/  ISETP.NE.AND P0, PT, R0, 0x3, PT ;  /* 0x000000030000780c */ /* 0x000fda0003f05270 */
[----:B------:R-:W-:Y:S05]  /*2c230*/  @!P0 BRA `(.L_x_3656) ;  /* 0x0000000000048947 */ /* 0x000fea0003800000 */
[----:B------:R-:W-:Y:S01]  /*2c240*/  BPT.TRAP 0x1 ;  /* 0x000000040000795c */ /* 0x000fe20000300000 */
.L_x_3656:
[C---:B------:R-:W-:Y:S01]  /*2c250*/  IMAD R3, R24.reuse, 0x8, R5 ;  /* 0x0000000818037824 */ /* 0x040fe200078e0205 */
[----:B------:R-:W-:Y:S01]  /*2c260*/  SHF.L.U32 R2, R27, 0x1f, RZ ;  /* 0x0000001f1b027819 */ /* 0x000fe200000006ff */
[----:B------:R-:W-:-:S03]  /*2c270*/  VIADD R24, R24, 0x1 ;  /* 0x0000000118187836 */ /* 0x000fc60000000000 */
[----:B------:R-:W0:Y:S02]  /*2c280*/  SYNCS.PHASECHK.TRANS64.TRYWAIT P1, [R3+URZ+0x32440], R2 ;  /* 0x03244002030075a7 */ /* 0x000e24000802017f */
[----:B------:R-:W-:-:S04]  /*2c290*/  ISETP.NE.AND P2, PT, R24, 0x2, PT ;  /* 0x000000021800780c */ /* 0x000fc80003f45270 */
[----:B------:R-:W-:Y:S01]  /*2c2a0*/  SEL R0, RZ, 0x1, P2 ;  /* 0x00000001ff007807 */ /* 0x000fe20001000000 */
[----:B0-----:R-:W-:Y:S08]  /*2c2b0*/  @!P1 BRA `(.L_x_3657) ;  /* 0x0000004400809947 */ /* 0x001ff00003800000 */
.L_x_3796:
[----:B------:R-:W-:Y:S02]  /*2c2c0*/  SEL R24, R24, RZ, P2 ;  /* 0x000000ff18187207 */ /* 0x000fe40001000000 */
[----:B------:R-:W-:Y:S01]  /*2c2d0*/  LOP3.LUT R0, R27, R0, RZ, 0x3c, !PT ;  /* 0x000000001b007212 */ /* 0x000fe200078e3cff */
[----:B------:R-:W-:Y:S06]  /*2c2e0*/  @!P0 BRA `(.L_x_3658) ;  /* 0x0000000000048947 */ /* 0x000fec0003800000 */
[----:B------:R-:W-:Y:S01]  /*2c2f0*/  BPT.TRAP 0x1 ;  /* 0x000000040000795c */ /* 0x000fe20000300000 */
.L_x_3658:
[----:B------:R-:W-:Y:S01]  /*2c300*/  IMAD R5, R24, 0x8, R5 ;  /* 0x0000000818057824 */ /* 0x000fe200078e0205 */
[----:B------:R-:W-:-:S04]  /*2c310*/  SHF.L.U32 R0, R0, 0x1f, RZ ;  /* 0x0000001f00007819 */ /* 0x000fc800000006ff */
[----:B------:R-:W4:Y:S02]  /*2c320*/  SYNCS.PHASECHK.TRANS64.TRYWAIT P1, [R5+URZ+0x32440], R0 ;  /* 0x03244000050075a7 */ /* 0x000f24000802017f */
[----:B----4-:R-:W-:Y:S05]  /*2c330*/  @!P1 BRA `(.L_x_3659) ;  /* 0x0000004400749947 */ /* 0x010fea0003800000 */
.L_x_3797:
[----:B------:R-:W-:Y:S05]  /*2c340*/  @!P0 BRA `(.L_x_3660) ;  /* 0x0000000000048947 */ /* 0x000fea0003800000 */
[----:B------:R-:W-:Y:S01]  /*2c350*/  BPT.TRAP 0x1 ;  /* 0x000000040000795c */ /* 0x000fe20000300000 */
.L_x_3660:
[----:B------:R-:W5:Y:S02]  /*2c360*/  SYNCS.PHASECHK.TRANS64.TRYWAIT P1, [R3+URZ+0x32460], R2 ;  /* 0x03246002030075a7 */ /* 0x000f64000802017f */
[----:B-----5:R-:W-:Y:S05]  /*2c370*/  @!P1 BRA `(.L_x_3661) ;  /* 0x0000004400789947 */ /* 0x020fea0003800000 */
.L_x_3798:
[----:B------:R-:W-:Y:S05]  /*2c380*/  @!P0 BRA `(.L_x_3662) ;  /* 0x0000000000048947 */ /* 0x000fea0003800000 */
[----:B------:R-:W-:Y:S01]  /*2c390*/  BPT.TRAP 0x1 ;  /* 0x000000040000795c */ /* 0x000fe20000300000 */
.L_x_3662:
[----:B------:R0:W0:Y:S02]  /*2c3a0*/  SYNCS.PHASECHK.TRANS64.TRYWAIT P0, [R5+URZ+0x32460], R0 ;  /* 0x03246000050075a7 */ /* 0x000024000800017f */
[----:B0-----:R-:W-:Y:S05]  /*2c3b0*/  @!P0 NANOSLEEP.SYNCS 0x989680 ;  /* 0x009896800000895d */ /* 0x001fea0003900000 */
[----:B------:R-:W0:Y:S02]  /*2c3c0*/  @!P0 SYNCS.PHASECHK.TRANS64 P0, [R5+URZ+0x32460], R0 ;  /* 0x03246000050085a7 */ /* 0x000e24000800007f */
[----:B0-----:R-:W-:Y:S05]  /*2c3d0*/  @!P0 BRA `(.L_x_3662) ;  /* 0xfffffffc00f08947 */ /* 0x001fea000383ffff */
.L_x_3654:
[----:B------:R-:W-:Y:S05]  /*2c3e0*/  BSYNC B0 ;  /* 0x0000000000007941 */ /* 0x000fea0003800000 */
.L_x_3653:
[----:B------:R-:W-:Y:S05]  /*2c3f0*/  EXIT ;  /* 0x000000000000794d */ /* 0x000fea0003800000 */
.L_x_3445:
[----:B0-----:R0:W1:Y:S02]  /*2c400*/  SYNCS.PHASECHK.TRANS64.TRYWAIT P0, [R72+URZ+0x32400], R11 ;  /* 0x0324000b480075a7 */ /* 0x001064000800017f */
[----:B-1----:R-:W-:Y:S05]  /*2c410*/  @!P0 NANOSLEEP.SYNCS 0x989680 ;  /* 0x009896800000895d */ /* 0x002fea0003900000 */
[----:B------:R-:W1:Y:S02]  /*2c420*/  @!P0 SYNCS.PHASECHK.TRANS64 P0, [R72+URZ+0x32400], R11 ;  /* 0x0324000b480085a7 */ /* 0x000e64000800007f */
[----:B-1----:R-:W-:Y:S05]  /*2c430*/  @!P0 BRA `(.L_x_3445) ;  /* 0xfffffffc00f08947 */ /* 0x002fea000383ffff */
[----:B------:R-:W-:Y:S05]  /*2c440*/  BRA `(.L_x_3663) ;  /* 0xfffffd6800507947 */ /* 0x000fea000383ffff */
.L_x_3452:
[----:B-1----:R1:W2:Y:S02]  /*2c450*/  SYNCS.PHASECHK.TRANS64.TRYWAIT P0, [R10+URZ], R11 ;  /* 0x0000000b0a0075a7 */ /* 0x0022a4000800017f */
[----:B--2---:R-:W-:Y:S05]  /*2c460*/  @!P0 NANOSLEEP.SYNCS 0x989680 ;  /* 0x009896800000895d */ /* 0x004fea0003900000 */
[----:B------:R-:W2:Y:S02]  /*2c470*/  @!P0 SYNCS.PHASECHK.TRANS64 P0, [R10+URZ], R11 ;  /* 0x0000000b0a0085a7 */ /* 0x000ea4000800007f */
[----:B--2---:R-:W-:Y:S05]  /*2c480*/  @!P0 BRA `(.L_x_3452) ;  /* 0xfffffffc00f08947 */ /* 0x004fea000383ffff */
[----:B------:R-:W-:Y:S05]  /*2c490*/  BRA `(.L_x_3451) ;  /* 0xfffffd6c00787947 */ /* 0x000fea000383ffff */
.L_x_3454:
[----:B0-----:R0:W1:Y:S02]  /*2c4a0*/  SYNCS.PHASECHK.TRANS64.TRYWAIT P0, [R72+URZ+0x32410], R7 ;  /* 0x03241007480075a7 */ /* 0x001064000800017f */
[----:B-1----:R-:W-:Y:S05]  /*2c4b0*/  @!P0 NANOSLEEP.SYNCS 0x989680 ;  /* 0x009896800000895d */ /* 0x002fea0003900000 */
[----:B------:R-:W1:Y:S02]  /*2c4c0*/  @!P0 SYNCS.PHASECHK.TRANS64 P0, [R72+URZ+0x32410], R7 ;  /* 0x03241007480085a7 */ /* 0x000e64000800007f */
[----:B-1----:R-:W-:Y:S05]  /*2c4d0*/  @!P0 BRA `(.L_x_3454) ;  /* 0xfffffffc00f08947 */ /* 0x002fea000383ffff */
[----:B------:R-:W-:Y:S05]  /*2c4e0*/  BRA `(.L_x_3664) ;  /* 0xfffffd7000507947 */ /* 0x000fea000383ffff */
.L_x_3461:
[----:B-1----:R1:W2:Y:S02]  /*2c4f0*/  SYNCS.PHASECHK.TRANS64.TRYWAIT P0, [R10+URZ], R11 ;  /* 0x0000000b0a0075a7 */ /* 0x0022a4000800017f */
[----:B--2---:R-:W-:Y:S05]  /*2c500*/  @!P0 NANOSLEEP.SYNCS 0x989680 ;  /* 0x009896800000895d */ /* 0x004fea0003900000 */
[----:B------:R-:W2:Y:S02]  /*2c510*/  @!P0 SYNCS.PHASECHK.TRANS64 P0, [R10+URZ], R11 ;  /* 0x0000000b0a0085a7 */ /* 0x000ea4000800007f */
[----:B--2---:R-:W-:Y:S05]  /*2c520*/  @!P0 BRA `(.L_x_3461) ;  /* 0xfffffffc00f08947 */ /* 0x004fea000383ffff */
[----:B------:R-:W-:Y:S05]  /*2c530*/  BRA `(.L_x_3460) ;  /* 0xfffffd7000947947 */ /* 0x000fea000383ffff */
.L_x_3495:
[----:B0-----:R0:W2:Y:S02]  /*2c540*/  SYNCS.PHASECHK.TRANS64.TRYWAIT P0, [R6+URZ], R7 ;  /* 0x00000007060075a7 */ /* 0x0010a4000800017f */
[----:B--2---:R-:W-:Y:S05]  /*2c550*/  @!P0 NANOSLEEP.SYNCS 0x989680 ;  /* 0x009896800000895d */ /* 0x004fea0003900000 */
[----:B------:R-:W2:Y:S02]  /*2c560*/  @!P0 SYNCS.PHASECHK.TRANS64 P0, [R6+URZ], R7 ;  /* 0x00000007060085a7 */ /* 0x000ea4000800007f */
[----:B--2---:R-:W-:Y:S05]  /*2c570*/  @!P0 BRA `(.L_x_3495) ;  /* 0xfffffffc00f08947 */ /* 0x004fea000383ffff */
[----:B------:R-:W-:Y:S05]  /*2c580*/  BRA `(.L_x_3494) ;  /* 0xfffffddc00dc7947 */ /* 0x000fea000383ffff */
.L_x_3502:
[----:B0-----:R0:W1:Y:S02]  /*2c590*/  SYNCS.PHASECHK.TRANS64.TRYWAIT P0, [R6+URZ], R7 ;  /* 0x00000007060075a7 */ /* 0x001064000800017f */
[----:B-1----:R-:W-:Y:S05]  /*2c5a0*/  @!P0 NANOSLEEP.SYNCS 0x989680 ;  /* 0x009896800000895d */ /* 0x002fea0003900000 */
[----:B------:R-:W1:Y:S02]  /*2c5b0*/  @!P0 SYNCS.PHASECHK.TRANS64 P0, [R6+URZ], R7 ;  /* 0x00000007060085a7 */ /* 0x000e64000800007f */
[----:B-1----:R-:W-:Y:S05]  /*2c5c0*/  @!P0 BRA `(.L_x_3502) ;  /* 0xfffffffc00f08947 */ /* 0x002fea000383ffff */
[----:B------:R-:W-:Y:S05]  /*2c5d0*/  BRA `(.L_x_3501) ;  /* 0xfffffde400007947 */ /* 0x000fea000383ffff */
.L_x_3515:
[----:B0-----:R0:W2:Y:S02]  /*2c5e0*/  SYNCS.PHASECHK.TRANS64.TRYWAIT P0, [R0+URZ], R7 ;  /* 0x00000007000075a7 */ /* 0x0010a4000800017f */
[----:B--2---:R-:W-:Y:S05]  /*2c5f0*/  @!P0 NANOSLEEP.SYNCS 0x989680 ;  /* 0x009896800000895d */ /* 0x004fea0003900000 */
[----:B------:R-:W2:Y:S02]  /*2c600*/  @!P0 SYNCS.PHASECHK.TRANS64 P0, [R0+URZ], R7 ;  /* 0x00000007000085a7 */ /* 0x000ea4000800007f */
[----:B--2---:R-:W-:Y:S05]  /*2c610*/  @!P0 BRA `(.L_x_3515) ;  /* 0xfffffffc00f08947 */ /* 0x004fea000383ffff */
[----:B------:R-:W-:Y:S05]  /*2c620*/  BRA `(.L_x_3514) ;  /* 0xfffffe7c00787947 */ /* 0x000fea000383ffff */
.L_x_3522:
[----:B0-----:R0:W2:Y:S02]  /*2c630*/  SYNCS.PHASECHK.TRANS64.TRYWAIT P0, [R6+URZ], R7 ;  /* 0x00000007060075a7 */ /* 0x0010a4000800017f */
[----:B--2---:R-:W-:Y:S05]  /*2c640*/  @!P0 NANOSLEEP.SYNCS 0x989680 ;  /* 0x009896800000895d */ /* 0x004fea0003900000 */
[----:B------:R-:W2:Y:S02]  /*2c650*/  @!P0 SYNCS.PHASECHK.TRANS64 P0, [R6+URZ], R7 ;  /* 0x00000007060085a7 */ /* 0x000ea4000800007f */
[----:B--2---:R-:W-:Y:S05]  /*2c660*/  @!P0 BRA `(.L_x_3522) ;  /* 0xfffffffc00f08947 */ /* 0x004fea000383ffff */
[----:B------:R-:W-:Y:S05]  /*2c670*/  BRA `(.L_x_3521) ;  /* 0xfffffe8000b07947 */ /* 0x000fea000383ffff */
.L_x_3594:
[----:B------:R-:W-:Y:S01]  /*2c680*/  SHF.R.U32.HI R21, RZ, 0x5, R21 ;  /* 0x00000005ff157819 */ /* 0x000fe20000011615 */
[----:B------:R-:W-:Y:S01]  /*2c690*/  BSSY B0, `(.L_x_3665) ;  /* 0x0000009000007945 */ /* 0x000fe20003800000 */
[----:B------:R-:W-:Y:S02]  /*2c6a0*/  IMAD.MOV.U32 R12, RZ, RZ, RZ ;  /* 0x000000ffff0c7224 */ /* 0x000fe400078e00ff */
[----:B------:R-:W-:Y:S01]  /*2c6b0*/  LOP3.LUT R21, R21, 0x3, RZ, 0xc0, !PT ;  /* 0x0000000315157812 */ /* 0x000fe200078ec0ff */
[----:B------:R-:W-:Y:S02]  /*2c6c0*/  IMAD.MOV.U32 R11, RZ, RZ, 0x1f ;  /* 0x0000001fff0b7424 */ /* 0x000fe400078e00ff */
[----:B------:R-:W-:Y:S02]  /*2c6d0*/  IMAD.MOV.U32 R15, RZ, RZ, -0x1 ;  /* 0xffffffffff0f7424 */ /* 0x000fe400078e00ff */
[----:B------:R-:W-:-:S07]  /*2c6e0*/  IMAD.MOV.U32 R13, RZ, RZ, R21 ;  /* 0x000000ffff0d7224 */ /* 0x000fce00078e0015 */
[----:B-----5:R-:W-:Y:S05]  /*2c6f0*/  WARPSYNC.COLLECTIVE R15, `(.L_x_3666) ;  /* 0x000000000f087348 */ /* 0x020fea0003c00000 */
[----:B------:R0:W1:Y:S02]  /*2c700*/  SHFL.IDX P6, R14, R13, R12, R11 ;  /* 0x0000000c0d0e7389 */ /* 0x00006400000c000b */
[----:B01---5:R-:W-:Y:S01]  /*2c710*/  ENDCOLLECTIVE ;  /* 0x000000000000791b */ /* 0x023fe20003800000 */
.L_x_3666:
[----:B------:R-:W-:Y:S05]  /*2c720*/  BSYNC B0 ;  /* 0x0000000000007941 */ /* 0x000fea0003800000 */
.L_x_3665:
[----:B------:R-:W-:Y:S05]  /*2c730*/  BRA `(.L_x_3667) ;  /* 0xffffffac00d07947 */ /* 0x000fea000383ffff */
.L_x_3597:
[----:B-1----:R1:W2:Y:S02]  /*2c740*/  SYNCS.PHASECHK.TRANS64.TRYWAIT P0, [R17+URZ+0x32440], R0 ;  /* 0x03244000110075a7 */ /* 0x0022a4000800017f */
[----:B--2---:R-:W-:Y:S05]  /*2c750*/  @!P0 NANOSLEEP.SYNCS 0x989680 ;  /* 0x009896800000895d */ /* 0x004fea0003900000 */
[----:B------:R-:W2:Y:S02]  /*2c760*/  @!P0 SYNCS.PHASECHK.TRANS64 P0, [R17+URZ+0x32440], R0 ;  /* 0x03244000110085a7 */ /* 0x000ea4000800007f */
[----:B--2---:R-:W-:Y:S05]  /*2c770*/  @!P0 BRA `(.L_x_3597) ;  /* 0xfffffffc00f08947 */ /* 0x004fea000383ffff */
[----:B------:R-:W-:Y:S05]  /*2c780*/  BRA `(.L_x_3668) ;  /* 0xffffffb000707947 */ /* 0x000fea000383ffff */
.L_x_3598:
        /* <DEDUP_REMOVED lines=8> */
.L_x_3670:
[----:B------:R-:W-:Y:S05]  /*2c810*/  BSYNC B0 ;  /* 0x0000000000007941 */ /* 0x000fea0003800000 */
.L_x_3669:
        /* <DEDUP_REMOVED lines=9> */
.L_x_3671:
[----:B------:R-:W-:Y:S02]  /*2c8b0*/  IMAD.MOV.U32 R13, RZ, RZ, R4 ;  /* 0x000000ffff0d7224 */ /* 0x000fe400078e0004 */
[----:B------:R-:W-:Y:S02]  /*2c8c0*/  IMAD.MOV.U32 R12, RZ, RZ, 0x1 ;  /* 0x00000001ff0c7424 */ /* 0x000fe400078e00ff */
[----:B------:R-:W-:-:S07]  /*2c8d0*/  IMAD.MOV.U32 R3, RZ, RZ, R14 ;  /* 0x000000ffff037224 */ /* 0x000fce00078e000e */
[----:B------:R-:W-:Y:S05]  /*2c8e0*/  WARPSYNC.COLLECTIVE R15, `(.L_x_3672) ;  /* 0x000000000f087348 */ /* 0x000fea0003c00000 */
[----:B------:R0:W1:Y:S02]  /*2c8f0*/  SHFL.IDX P6, R14, R13, R12, R11 ;  /* 0x0000000c0d0e7389 */ /* 0x00006400000c000b */
[----:B01----:R-:W-:Y:S01]  /*2c900*/  ENDCOLLECTIVE ;  /* 0x000000000000791b */ /* 0x003fe20003800000 */
.L_x_3672:
        /* <DEDUP_REMOVED lines=15> */
.L_x_3673:
[----:B------:R-:W-:Y:S02]  /*2ca00*/  @P0 IMAD R6, R5, 0x2, R22 ;  /* 0x0000000205060824 */ /* 0x000fe400078e0216 */
[----:B------:R-:W-:Y:S02]  /*2ca10*/  IMAD.MOV.U32 R13, RZ, RZ, R4 ;  /* 0x000000ffff0d7224 */ /* 0x000fe400078e0004 */
[----:B------:R-:W-:Y:S02]  /*2ca20*/  IMAD.MOV.U32 R12, RZ, RZ, 0x2 ;  /* 0x00000002ff0c7424 */ /* 0x000fe400078e00ff */
[----:B------:R-:W-:-:S07]  /*2ca30*/  IMAD.MOV.U32 R3, RZ, RZ, R14 ;  /* 0x000000ffff037224 */ /* 0x000fce00078e000e */
[----:B------:R-:W-:Y:S05]  /*2ca40*/  WARPSYNC.COLLECTIVE R15, `(.L_x_3674) ;  /* 0x000000000f087348 */ /* 0x000fea0003c00000 */
[----:B------:R0:W1:Y:S02]  /*2ca50*/  SHFL.IDX P6, R14, R13, R12, R11 ;  /* 0x0000000c0d0e7389 */ /* 0x00006400000c000b */
[----:B01----:R-:W-:Y:S01]  /*2ca60*/  ENDCOLLECTIVE ;  /* 0x000000000000791b */ /* 0x003fe20003800000 */
.L_x_3674:
        /* <DEDUP_REMOVED lines=15> */
.L_x_3675:
[----:B------:R-:W-:Y:S02]  /*2cb60*/  @P0 IMAD R6, R5, 0x2, R22 ;  /* 0x0000000205060824 */ /* 0x000fe400078e0216 */
[----:B------:R-:W-:Y:S02]  /*2cb70*/  IMAD.MOV.U32 R13, RZ, RZ, R4 ;  /* 0x000000ffff0d7224 */ /* 0x000fe400078e0004 */
[----:B------:R-:W-:Y:S02]  /*2cb80*/  IMAD.MOV.U32 R12, RZ, RZ, 0x3 ;  /* 0x00000003ff0c7424 */ /* 0x000fe400078e00ff */
[----:B------:R-:W-:-:S07]  /*2cb90*/  IMAD.MOV.U32 R3, RZ, RZ, R14 ;  /* 0x000000ffff037224 */ /* 0x000fce00078e000e */
[----:B------:R-:W-:Y:S05]  /*2cba0*/  WARPSYNC.COLLECTIVE R15, `(.L_x_3676) ;  /* 0x000000000f087348 */ /* 0x000fea0003c00000 */
[----:B------:R0:W1:Y:S02]  /*2cbb0*/  SHFL.IDX P6, R14, R13, R12, R11 ;  /* 0x0000000c0d0e7389 */ /* 0x00006400000c000b */
[----:B01----:R-:W-:Y:S01]  /*2cbc0*/  ENDCOLLECTIVE ;  /* 0x000000000000791b */ /* 0x003fe20003800000 */
.L_x_3676:
        /* <DEDUP_REMOVED lines=15> */
.L_x_3677:
[----:B------:R-:W-:Y:S02]  /*2ccc0*/  @P0 IMAD R6, R5, 0x2, R22 ;  /* 0x0000000205060824 */ /* 0x000fe400078e0216 */
[----:B------:R-:W-:Y:S02]  /*2ccd0*/  IMAD.MOV.U32 R13, RZ, RZ, R4 ;  /* 0x000000ffff0d7224 */ /* 0x000fe400078e0004 */
[----:B------:R-:W-:Y:S02]  /*2cce0*/  IMAD.MOV.U32 R12, RZ, RZ, 0x4 ;  /* 0x00000004ff0c7424 */ /* 0x000fe400078e00ff */
[----:B------:R-:W-:-:S07]  /*2ccf0*/  IMAD.MOV.U32 R3, RZ, RZ, R14 ;  /* 0x000000ffff037224 */ /* 0x000fce00078e000e */
[----:B------:R-:W-:Y:S05]  /*2cd00*/  WARPSYNC.COLLECTIVE R15, `(.L_x_3678) ;  /* 0x000000000f087348 */ /* 0x000fea0003c00000 */
[----:B------:R0:W1:Y:S02]  /*2cd10*/  SHFL.IDX P6, R14, R13, R12, R11 ;  /* 0x0000000c0d0e7389 */ /* 0x00006400000c000b */
[----:B01----:R-:W-:Y:S01]  /*2cd20*/  ENDCOLLECTIVE ;  /* 0x000000000000791b */ /* 0x003fe20003800000 */
.L_x_3678:
        /* <DEDUP_REMOVED lines=15> */
.L_x_3679:
[----:B------:R-:W-:Y:S02]  /*2ce20*/  @P0 IMAD R6, R5, 0x2, R22 ;  /* 0x0000000205060824 */ /* 0x000fe400078e0216 */
[----:B------:R-:W-:Y:S02]  /*2ce30*/  IMAD.MOV.U32 R13, RZ, RZ, R4 ;  /* 0x000000ffff0d7224 */ /* 0x000fe400078e0004 */
[----:B------:R-:W-:Y:S02]  /*2ce40*/  IMAD.MOV.U32 R12, RZ, RZ, 0x5 ;  /* 0x00000005ff0c7424 */ /* 0x000fe400078e00ff */
[----:B------:R-:W-:-:S07]  /*2ce50*/  IMAD.MOV.U32 R3, RZ, RZ, R14 ;  /* 0x000000ffff037224 */ /* 0x000fce00078e000e */
[----:B------:R-:W-:Y:S05]  /*2ce60*/  WARPSYNC.COLLECTIVE R15, `(.L_x_3680) ;  /* 0x000000000f087348 */ /* 0x000fea0003c00000 */
[----:B------:R0:W1:Y:S02]  /*2ce70*/  SHFL.IDX P6, R14, R13, R12, R11 ;  /* 0x0000000c0d0e7389 */ /* 0x00006400000c000b */
[----:B01----:R-:W-:Y:S01]  /*2ce80*/  ENDCOLLECTIVE ;  /* 0x000000000000791b */ /* 0x003fe20003800000 */
.L_x_3680:
        /* <DEDUP_REMOVED lines=10> */
.L_x_3681:
[----:B------:R-:W-:Y:S01]  /*2cf30*/  @!PT LDS RZ, [RZ] ;  /* 0x00000000fffff984 */ /* 0x000fe20000000800 */
[----:B------:R-:W-:Y:S01]  /*2cf40*/  @!PT LDS RZ, [RZ] ;  /* 0x00000000fffff984 */ /* 0x000fe20000000800 */
[----:B------:R-:W-:Y:S01]  /*2cf50*/  @!PT LDS RZ, [RZ] ;  /* 0x00000000fffff984 */ /* 0x000fe20000000800 */
[----:B------:R1:W-:Y:S01]  /*2cf60*/  @P0 LDGSTS.E.BYPASS.LTC128B.128 [R6+0x1e400], desc[UR36][R2.64], !P2 ;  /* 0x1e40000002060fae */ /* 0x0003e2000d101d64 */
[----:B------:R-:W-:Y:S01]  /*2cf70*/  IMAD.MOV.U32 R0, RZ, RZ, R14 ;  /* 0x000000ffff007224 */ /* 0x000fe200078e000e */
[----:B------:R-:W-:Y:S06]  /*2cf80*/  BRA `(.L_x_3682) ;  /* 0xffffffac00d47947 */ /* 0x000fec000383ffff */
.L_x_3603:
[----:B------:R-:W-:Y:S01]  /*2cf90*/  IMAD.MOV.U32 R13, RZ, RZ, R4 ;  /* 0x000000ffff0d7224 */ /* 0x000fe200078e0004 */
[----:B------:R-:W-:Y:S01]  /*2cfa0*/  LOP3.LUT R23, R23, 0xffffdfff, RZ, 0xc0, !PT ;  /* 0xffffdfff17177812 */ /* 0x000fe200078ec0ff */
        /* <DEDUP_REMOVED lines=8> */
.L_x_3683:
[----:B------:R-:W-:Y:S01]  /*2d030*/  ISETP.GE.AND P2, PT, R36, R37, PT ;  /* 0x000000252400720c */ /* 0x000fe20003f46270 */
[----:B------:R-:W-:-:S12]  /*2d040*/  IMAD.MOV.U32 R13, RZ, RZ, R0 ;  /* 0x000000ffff0d7224 */ /* 0x000fd800078e0000 */
[----:B------:R-:W-:-:S04]  /*2d050*/  @P2 LOP3.LUT R23, R23, 0x2000, RZ, 0xfc, !PT ;  /* 0x0000200017172812 */ /* 0x000fc800078efcff */
[----:B------:R-:W-:Y:S01]  /*2d060*/  LOP3.LUT R23, R23, 0xffffefff, RZ, 0xc0, !PT ;  /* 0xffffefff17177812 */ /* 0x000fe200078ec0ff */
[----:B------:R-:W-:-:S07]  /*2d070*/  IMAD.MOV.U32 R2, RZ, RZ, R14 ;  /* 0x000000ffff027224 */ /* 0x000fce00078e000e */
[----:B------:R-:W-:Y:S05]  /*2d080*/  WARPSYNC.COLLECTIVE R15, `(.L_x_3684) ;  /* 0x000000000f087348 */ /* 0x000fea0003c00000 */
[----:B------:R0:W1:Y:S02]  /*2d090*/  SHFL.IDX P6, R14, R13, R12, R11 ;  /* 0x0000000c0d0e7389 */ /* 0x00006400000c000b */
[----:B01----:R-:W-:Y:S01]  /*2d0a0*/  ENDCOLLECTIVE ;  /* 0x000000000000791b */ /* 0x003fe20003800000 */
.L_x_3684:
[----:B------:R-:W-:Y:S02]  /*2d0b0*/  IMAD.MOV.U32 R13, RZ, RZ, R4 ;  /* 0x000000ffff0d7224 */ /* 0x000fe400078e0004 */
[----:B------:R-:W-:Y:S02]  /*2d0c0*/  IMAD.MOV.U32 R12, RZ, RZ, 0x1 ;  /* 0x00000001ff0c7424 */ /* 0x000fe400078e00ff */
[----:B------:R-:W-:-:S07]  /*2d0d0*/  IMAD.MOV.U32 R3, RZ, RZ, R14 ;  /* 0x000000ffff037224 */ /* 0x000fce00078e000e */
[----:B------:R-:W-:Y:S05]  /*2d0e0*/  WARPSYNC.COLLECTIVE R15, `(.L_x_3685) ;  /* 0x000000000f087348 */ /* 0x000fea0003c00000 */
[----:B------:R0:W1:Y:S02]  /*2d0f0*/  SHFL.IDX P6, R14, R13, R12, R11 ;  /* 0x0000000c0d0e7389 */ /* 0x00006400000c000b */
[----:B01----:R-:W-:Y:S01]  /*2d100*/  ENDCOLLECTIVE ;  /* 0x000000000000791b */ /* 0x003fe20003800000 */
.L_x_3685:
        /* <DEDUP_REMOVED lines=13> */
.L_x_3686:
[----:B------:R-:W-:-:S05]  /*2d1e0*/  VIADD R2, R36, 0x10 ;  /* 0x0000001024027836 */ /* 0x000fca0000000000 */
[----:B------:R-:W-:Y:S01]  /*2d1f0*/  ISETP.GE.AND P2, PT, R2, R37, PT ;  /* 0x000000250200720c */ /* 0x000fe20003f46270 */
[----:B------:R-:W-:Y:S02]  /*2d200*/  IMAD.MOV.U32 R13, RZ, RZ, R4 ;  /* 0x000000ffff0d7224 */ /* 0x000fe400078e0004 */
[----:B------:R-:W-:-:S10]  /*2d210*/  IMAD.MOV.U32 R12, RZ, RZ, 0x2 ;  /* 0x00000002ff0c7424 */ /* 0x000fd400078e00ff */
[----:B------:R-:W-:Y:S01]  /*2d220*/  @P2 LOP3.LUT R23, R23, 0x1000, RZ, 0xfc, !PT ;  /* 0x0000100017172812 */ /* 0x000fe200078efcff */
[----:B------:R-:W-:-:S03]  /*2d230*/  IMAD.MOV.U32 R11, RZ, RZ, R14 ;  /* 0x000000ffff0b7224 */ /* 0x000fc600078e000e */
[----:B------:R-:W-:Y:S02]  /*2d240*/  LOP3.LUT R23, R23, 0xfffff7ff, RZ, 0xc0, !PT ;  /* 0xfffff7ff17177812 */ /* 0x000fe400078ec0ff */
[----:B------:R-:W-:-:S05]  /*2d250*/  @!P2 LEA R11, P1, R20, R11, 0x1 ;  /* 0x0000000b140ba211 */ /* 0x000fca00078208ff */
[----:B------:R-:W-:Y:S02]  /*2d260*/  @!P2 IMAD.MOV.U32 R2, RZ, RZ, R11 ;  /* 0x000000ffff02a224 */ /* 0x000fe400078e000b */
[----:B------:R-:W-:Y:S02]  /*2d270*/  IMAD.MOV.U32 R11, RZ, RZ, 0x181f ;  /* 0x0000181fff0b7424 */ /* 0x000fe400078e00ff */
[----:B------:R-:W-:-:S07]  /*2d280*/  @!P2 IMAD.X R6, RZ, RZ, R6, P1 ;  /* 0x000000ffff06a224 */ /* 0x000fce00008e0606 */
[----:B------:R-:W-:Y:S05]  /*2d290*/  WARPSYNC.COLLECTIVE R15, `(.L_x_3687) ;  /* 0x000000000f087348 */ /* 0x000fea0003c00000 */
[----:B------:R0:W1:Y:S02]  /*2d2a0*/  SHFL.IDX P6, R14, R13, R12, R11 ;  /* 0x0000000c0d0e7389 */ /* 0x00006400000c000b */
[----:B01----:R-:W-:Y:S01]  /*2d2b0*/  ENDCOLLECTIVE ;  /* 0x000000000000791b */ /* 0x003fe20003800000 */
.L_x_3687:
[----:B------:R-:W-:-:S05]  /*2d2c0*/  @!P2 IMAD.MOV.U32 R3, RZ, RZ, R6 ;  /* 0x000000ffff03a224 */ /* 0x000fca00078e0006 */
        /* <DEDUP_REMOVED lines=11> */
.L_x_3688:
        /* <DEDUP_REMOVED lines=8> */
.L_x_3689:
        /* <DEDUP_REMOVED lines=15> */
.L_x_3690:
[----:B------:R-:W-:Y:S01]  /*2d4f0*/  @P2 LOP3.LUT R23, R23, 0x200, RZ, 0xfc, !PT ;  /* 0x0000020017172812 */ /* 0x000fe200078efcff */
[----:B------:R-:W-:-:S03]  /*2d500*/  IMAD.MOV.U32 R13, RZ, RZ, R4 ;  /* 0x000000ffff0d7224 */ /* 0x000fc600078e0004 */
[----:B------:R-:W-:Y:S01]  /*2d510*/  LOP3.LUT R23, R23, 0xfffffeff, RZ, 0xc0, !PT ;  /* 0xfffffeff17177812 */ /* 0x000fe200078ec0ff */
        /* <DEDUP_REMOVED lines=9> */
.L_x_3691:
        /* <DEDUP_REMOVED lines=11> */
.L_x_3692:
[----:B------:R-:W-:-:S04]  /*2d660*/  @P2 LOP3.LUT R23, R23, 0x100, RZ, 0xfc, !PT ;  /* 0x0000010017172812 */ /* 0x000fc800078efcff */
[----:B------:R-:W-:Y:S01]  /*2d670*/  LOP3.LUT R23, R23, 0xffffff7f, RZ, 0xc0, !PT ;  /* 0xffffff7f17177812 */ /* 0x000fe200078ec0ff */
[----:B------:R-:W-:Y:S02]  /*2d680*/  IMAD.MOV.U32 R12, RZ, RZ, 0x5 ;  /* 0x00000005ff0c7424 */ /* 0x000fe400078e00ff */
[----:B------:R-:W-:-:S05]  /*2d690*/  IMAD.MOV.U32 R9, RZ, RZ, R14 ;  /* 0x000000ffff097224 */ /* 0x000fca00078e000e */
[----:B------:R-:W-:-:S05]  /*2d6a0*/  @!P2 LEA R13, P1, R20, R9, 0x1 ;  /* 0x00000009140da211 */ /* 0x000fca00078208ff */
[----:B------:R-:W-:Y:S02]  /*2d6b0*/  @!P2 IMAD.X R9, RZ, RZ, R2, P1 ;  /* 0x000000ffff09a224 */ /* 0x000fe400008e0602 */
[----:B------:R-:W-:Y:S02]  /*2d6c0*/  @!P2 IMAD.MOV.U32 R2, RZ, RZ, R13 ;  /* 0x000000ffff02a224 */ /* 0x000fe400078e000d */
[----:B------:R-:W-:Y:S02]  /*2d6d0*/  IMAD.MOV.U32 R13, RZ, RZ, R4 ;  /* 0x000000ffff0d7224 */ /* 0x000fe400078e0004 */
[----:B------:R-:W-:-:S07]  /*2d6e0*/  @!P2 IMAD.MOV.U32 R3, RZ, RZ, R9 ;  /* 0x000000ffff03a224 */ /* 0x000fce00078e0009 */
[----:B------:R-:W-:Y:S05]  /*2d6f0*/  WARPSYNC.COLLECTIVE R15, `(.L_x_3693) ;  /* 0x000000000f087348 */ /* 0x000fea0003c00000 */
[----:B------:R0:W1:Y:S02]  /*2d700*/  SHFL.IDX P6, R14, R13, R12, R11 ;  /* 0x0000000c0d0e7389 */ /* 0x00006400000c000b */
[----:B01----:R-:W-:Y:S01]  /*2d710*/  ENDCOLLECTIVE ;  /* 0x000000000000791b */ /* 0x003fe20003800000 */
.L_x_3693:
        /* <DEDUP_REMOVED lines=11> */
.L_x_3694:
        /* <DEDUP_REMOVED lines=8> */
.L_x_3695:
[----:B------:R-:W-:-:S05]  /*2d850*/  @!P2 LEA R7, P1, R20, R7, 0x1 ;  /* 0x000000071407a211 */ /* 0x000fca00078208ff */
[----:B------:R-:W-:Y:S02]  /*2d860*/  @!P2 IMAD.X R6, RZ, RZ, R6, P1 ;  /* 0x000000ffff06a224 */ /* 0x000fe400008e0606 */
[----:B------:R-:W-:Y:S02]  /*2d870*/  @!P2 IMAD.MOV.U32 R2, RZ, RZ, R7 ;  /* 0x000000ffff02a224 */ /* 0x000fe400078e0007 */
[----:B------:R-:W-:Y:S02]  /*2d880*/  @!P2 IMAD.MOV.U32 R3, RZ, RZ, R6 ;  /* 0x000000ffff03a224 */ /* 0x000fe400078e0006 */
[----:B------:R-:W-:Y:S02]  /*2d890*/  IMAD.MOV.U32 R13, RZ, RZ, R0 ;  /* 0x000000ffff0d7224 */ /* 0x000fe400078e0000 */
[----:B------:R-:W-:Y:S01]  /*2d8a0*/  VIADD R6, R36, 0x60 ;  /* 0x0000006024067836 */ /* 0x000fe20000000000 */
[----:B------:R-:W-:Y:S01]  /*2d8b0*/  @!PT LDS RZ, [RZ] ;  /* 0x00000000fffff984 */ /* 0x000fe20000000800 */
[----:B------:R-:W-:Y:S01]  /*2d8c0*/  @!PT LDS RZ, [RZ] ;  /* 0x00000000fffff984 */ /* 0x000fe20000000800 */
[----:B------:R-:W-:Y:S01]  /*2d8d0*/  @!PT LDS RZ, [RZ] ;  /* 0x00000000fffff984 */ /* 0x000fe20000000800 */
[----:B------:R0:W-:Y:S04]  /*2d8e0*/  @!P2 LDGSTS.E.BYPASS.LTC128B.128 [R26+0x1ac00], desc[UR36][R2.64], !P0 ;  /* 0x1ac00000021aafae */ /* 0x0001e8000c101d64 */
[----:B------:R-:W-:Y:S01]  /*2d8f0*/  ISETP.GE.AND P2, PT, R6, R37, PT ;  /* 0x000000250600720c */ /* 0x000fe20003f46270 */
[----:B0-----:R-:W-:-:S12]  /*2d900*/  IMAD.MOV.U32 R2, RZ, RZ, R14 ;  /* 0x000000ffff027224 */ /* 0x001fd800078e000e */
[----:B------:R-:W-:Y:S05]  /*2d910*/  WARPSYNC.COLLECTIVE R15, `(.L_x_3696) ;  /* 0x000000000f087348 */ /* 0x000fea0003c00000 */
[----:B------:R0:W1:Y:S02]  /*2d920*/  SHFL.IDX P6, R14, R13, R12, R11 ;  /* 0x0000000c0d0e7389 */ /* 0x00006400000c000b */
[----:B01----:R-:W-:Y:S01]  /*2d930*/  ENDCOLLECTIVE ;  /* 0x000000000000791b */ /* 0x003fe20003800000 */
.L_x_3696:
[----:B------:R-:W-:Y:S01]  /*2d940*/  @P2 LOP3.LUT R23, R23, 0x40, RZ, 0xfc, !PT ;  /* 0x0000004017172812 */ /* 0x000fe200078efcff */
[----:B------:R-:W-:Y:S02]  /*2d950*/  IMAD.MOV.U32 R13, RZ, RZ, R4 ;  /* 0x000000ffff0d7224 */ /* 0x000fe400078e0004 */
[----:B------:R-:W-:Y:S02]  /*2d960*/  IMAD.MOV.U32 R12, RZ, RZ, 0x7 ;  /* 0x00000007ff0c7424 */ /* 0x000fe400078e00ff */
[----:B------:R-:W-:-:S07]  /*2d970*/  IMAD.MOV.U32 R5, RZ, RZ, R14 ;  /* 0x000000ffff057224 */ /* 0x000fce00078e000e */
[----:B------:R-:W-:Y:S05]  /*2d980*/  WARPSYNC.COLLECTIVE R15, `(.L_x_3697) ;  /* 0x000000000f087348 */ /* 0x000fea0003c00000 */
[----:B------:R0:W1:Y:S02]  /*2d990*/  SHFL.IDX P6, R14, R13, R12, R11 ;  /* 0x0000000c0d0e7389 */ /* 0x00006400000c000b */
[----:B01----:R-:W-:Y:S01]  /*2d9a0*/  ENDCOLLECTIVE ;  /* 0x000000000000791b */ /* 0x003fe20003800000 */
.L_x_3697:
        /* <DEDUP_REMOVED lines=13> */
.L_x_3698:
[----:B------:R-:W-:Y:S01]  /*2da80*/  IMAD.MOV.U32 R0, RZ, RZ, R14 ;  /* 0x000000ffff007224 */ /* 0x000fe200078e000e */
[----:B------:R-:W-:Y:S06]  /*2da90*/  BRA `(.L_x_3699) ;  /* 0xffffffb000087947 */ /* 0x000fec000383ffff */
.L_x_3607:
        /* <DEDUP_REMOVED lines=8> */
.L_x_3701:
[----:B------:R-:W-:Y:S05]  /*2db20*/  BSYNC B0 ;  /* 0x0000000000007941 */ /* 0x000fea0003800000 */
.L_x_3700:
        /* <DEDUP_REMOVED lines=9> */
.L_x_3702:
[----:B------:R-:W-:Y:S02]  /*2dbc0*/  IMAD.MOV.U32 R13, RZ, RZ, R4 ;  /* 0x000000ffff0d7224 */ /* 0x000fe400078e0004 */
[----:B------:R-:W-:Y:S01]  /*2dbd0*/  IMAD.MOV.U32 R12, RZ, RZ, 0x1 ;  /* 0x00000001ff0c7424 */ /* 0x000fe200078e00ff */
[----:B------:R-:W-:-:S13]  /*2dbe0*/  @!P5 LEA R5, P0, R8, R14, 0x1 ;  /* 0x0000000e0805d211 */ /* 0x000fda00078008ff */
[----:B------:R-:W-:Y:S05]  /*2dbf0*/  WARPSYNC.COLLECTIVE R15, `(.L_x_3703) ;  /* 0x000000000f087348 */ /* 0x000fea0003c00000 */
[----:B------:R0:W1:Y:S02]  /*2dc00*/  SHFL.IDX P6, R14, R13, R12, R11 ;  /* 0x0000000c0d0e7389 */ /* 0x00006400000c000b */
[----:B01----:R-:W-:Y:S01]  /*2dc10*/  ENDCOLLECTIVE ;  /* 0x000000000000791b */ /* 0x003fe20003800000 */
.L_x_3703:
        /* <DEDUP_REMOVED lines=15> */
.L_x_3704:
        /* <DEDUP_REMOVED lines=17> */
.L_x_3705:
[----:B------:R-:W-:Y:S02]  /*2de20*/  IMAD.MOV.U32 R13, RZ, RZ, R0 ;  /* 0x000000ffff0d7224 */ /* 0x000fe400078e0000 */
[----:B------:R-:W-:-:S07]  /*2de30*/  IMAD.MOV.U32 R5, RZ, RZ, R14 ;  /* 0x000000ffff057224 */ /* 0x000fce00078e000e */
[----:B------:R-:W-:Y:S05]  /*2de40*/  WARPSYNC.COLLECTIVE R15, `(.L_x_3706) ;  /* 0x000000000f087348 */ /* 0x000fea0003c00000 */
[----:B------:R0:W1:Y:S02]  /*2de50*/  SHFL.IDX P6, R14, R13, R12, R11 ;  /* 0x0000000c0d0e7389 */ /* 0x00006400000c000b */
[----:B01----:R-:W-:Y:S01]  /*2de60*/  ENDCOLLECTIVE ;  /* 0x000000000000791b */ /* 0x003fe20003800000 */
.L_x_3706:
[----:B------:R-:W-:Y:S02]  /*2de70*/  IMAD.MOV.U32 R13, RZ, RZ, R4 ;  /* 0x000000ffff0d7224 */ /* 0x000fe400078e0004 */
[----:B------:R-:W-:Y:S01]  /*2de80*/  IMAD.MOV.U32 R12, RZ, RZ, 0x3 ;  /* 0x00000003ff0c7424 */ /* 0x000fe200078e00ff */
[----:B------:R-:W-:-:S13]  /*2de90*/  @!P5 LEA R6, P0, R8, R14, 0x1 ;  /* 0x0000000e0806d211 */ /* 0x000fda00078008ff */
[----:B------:R-:W-:Y:S05]  /*2dea0*/  WARPSYNC.COLLECTIVE R15, `(.L_x_3707) ;  /* 0x000000000f087348 */ /* 0x000fea0003c00000 */
[----:B------:R0:W1:Y:S02]  /*2deb0*/  SHFL.IDX P6, R14, R13, R12, R11 ;  /* 0x0000000c0d0e7389 */ /* 0x00006400000c000b */
[----:B01----:R-:W-:Y:S01]  /*2dec0*/  ENDCOLLECTIVE ;  /* 0x000000000000791b */ /* 0x003fe20003800000 */
.L_x_3707:
        /* <DEDUP_REMOVED lines=16> */
.L_x_3708:
        /* <DEDUP_REMOVED lines=17> */
.L_x_3709:
[----:B------:R-:W-:Y:S02]  /*2e0e0*/  IMAD.MOV.U32 R13, RZ, RZ, R0 ;  /* 0x000000ffff0d7224 */ /* 0x000fe400078e0000 */
[----:B------:R-:W-:-:S07]  /*2e0f0*/  IMAD.MOV.U32 R5, RZ, RZ, R14 ;  /* 0x000000ffff057224 */ /* 0x000fce00078e000e */
[----:B------:R-:W-:Y:S05]  /*2e100*/  WARPSYNC.COLLECTIVE R15, `(.L_x_3710) ;  /* 0x000000000f087348 */ /* 0x000fea0003c00000 */
[----:B------:R0:W1:Y:S02]  /*2e110*/  SHFL.IDX P6, R14, R13, R12, R11 ;  /* 0x0000000c0d0e7389 */ /* 0x00006400000c000b */
[----:B01----:R-:W-:Y:S01]  /*2e120*/  ENDCOLLECTIVE ;  /* 0x000000000000791b */ /* 0x003fe20003800000 */
.L_x_3710:
[----:B------:R-:W-:Y:S02]  /*2e130*/  IMAD.MOV.U32 R13, RZ, RZ, R4 ;  /* 0x000000ffff0d7224 */ /* 0x000fe400078e0004 */
[----:B------:R-:W-:Y:S01]  /*2e140*/  IMAD.MOV.U32 R12, RZ, RZ, 0x5 ;  /* 0x00000005ff0c7424 */ /* 0x000fe200078e00ff */
[----:B------:R-:W-:-:S13]  /*2e150*/  @!P5 LEA R6, P0, R8, R14, 0x1 ;  /* 0x0000000e0806d211 */ /* 0x000fda00078008ff */
[----:B------:R-:W-:Y:S05]  /*2e160*/  WARPSYNC.COLLECTIVE R15, `(.L_x_3711) ;  /* 0x000000000f087348 */ /* 0x000fea0003c00000 */
[----:B------:R0:W1:Y:S02]  /*2e170*/  SHFL.IDX P6, R14, R13, R12, R11 ;  /* 0x0000000c0d0e7389 */ /* 0x00006400000c000b */
[----:B01----:R-:W-:Y:S01]  /*2e180*/  ENDCOLLECTIVE ;  /* 0x000000000000791b */ /* 0x003fe20003800000 */
.L_x_3711:
        /* <DEDUP_REMOVED lines=16> */
.L_x_3712:
        /* <DEDUP_REMOVED lines=17> */
.L_x_3713:
[----:B------:R-:W-:Y:S02]  /*2e3a0*/  IMAD.MOV.U32 R13, RZ, RZ, R0 ;  /* 0x000000ffff0d7224 */ /* 0x000fe400078e0000 */
[----:B------:R-:W-:-:S07]  /*2e3b0*/  IMAD.MOV.U32 R5, RZ, RZ, R14 ;  /* 0x000000ffff057224 */ /* 0x000fce00078e000e */
[----:B------:R-:W-:Y:S05]  /*2e3c0*/  WARPSYNC.COLLECTIVE R15, `(.L_x_3714) ;  /* 0x000000000f087348 */ /* 0x000fea0003c00000 */
[----:B------:R0:W1:Y:S02]  /*2e3d0*/  SHFL.IDX P6, R14, R13, R12, R11 ;  /* 0x0000000c0d0e7389 */ /* 0x00006400000c000b */
[----:B01----:R-:W-:Y:S01]  /*2e3e0*/  ENDCOLLECTIVE ;  /* 0x000000000000791b */ /* 0x003fe20003800000 */
.L_x_3714:
[----:B------:R-:W-:Y:S02]  /*2e3f0*/  IMAD.MOV.U32 R13, RZ, RZ, R4 ;  /* 0x000000ffff0d7224 */ /* 0x000fe400078e0004 */
[----:B------:R-:W-:Y:S01]  /*2e400*/  IMAD.MOV.U32 R12, RZ, RZ, 0x7 ;  /* 0x00000007ff0c7424 */ /* 0x000fe200078e00ff */
[----:B------:R-:W-:-:S13]  /*2e410*/  @!P5 LEA R6, P0, R8, R14, 0x1 ;  /* 0x0000000e0806d211 */ /* 0x000fda00078008ff */
[----:B------:R-:W-:Y:S05]  /*2e420*/  WARPSYNC.COLLECTIVE R15, `(.L_x_3715) ;  /* 0x000000000f087348 */ /* 0x000fea0003c00000 */
[----:B------:R0:W1:Y:S02]  /*2e430*/  SHFL.IDX P6, R14, R13, R12, R11 ;  /* 0x0000000c0d0e7389 */ /* 0x00006400000c000b */
[----:B01----:R-:W-:Y:S01]  /*2e440*/  ENDCOLLECTIVE ;  /* 0x000000000000791b */ /* 0x003fe20003800000 */
.L_x_3715:
        /* <DEDUP_REMOVED lines=15> */
.L_x_3716:
[----:B------:R-:W-:Y:S05]  /*2e540*/  BRA `(.L_x_3717) ;  /* 0xffffffb0003c7947 */ /* 0x000fea000383ffff */
.L_x_3612:
[----:B0-----:R0:W1:Y:S02]  /*2e550*/  SYNCS.PHASECHK.TRANS64.TRYWAIT P0, [R22+URZ+0x32420], R3 ;  /* 0x03242003160075a7 */ /* 0x001064000800017f */
[----:B-1----:R-:W-:Y:S05]  /*2e560*/  @!P0 NANOSLEEP.SYNCS 0x989680 ;  /* 0x009896800000895d */ /* 0x002fea0003900000 */
[----:B------:R-:W1:Y:S02]  /*2e570*/  @!P0 SYNCS.PHASECHK.TRANS64 P0, [R22+URZ+0x32420], R3 ;  /* 0x03242003160085a7 */ /* 0x000e64000800007f */
[----:B-1----:R-:W-:Y:S05]  /*2e580*/  @!P0 BRA `(.L_x_3612) ;  /* 0xfffffffc00f08947 */ /* 0x002fea000383ffff */
[----:B------:R-:W-:Y:S05]  /*2e590*/  BRA `(.L_x_3718) ;  /* 0xffffffb000ac7947 */ /* 0x000fea000383ffff */
.L_x_3615:
[----:B-1----:R1:W2:Y:S02]  /*2e5a0*/  SYNCS.PHASECHK.TRANS64.TRYWAIT P0, [R17+URZ+0x32460], R0 ;  /* 0x03246000110075a7 */ /* 0x0022a4000800017f */
[----:B--2---:R-:W-:Y:S05]  /*2e5b0*/  @!P0 NANOSLEEP.SYNCS 0x989680 ;  /* 0x009896800000895d */ /* 0x004fea0003900000 */
[----:B------:R-:W2:Y:S02]  /*2e5c0*/  @!P0 SYNCS.PHASECHK.TRANS64 P0, [R17+URZ+0x32460], R0 ;  /* 0x03246000110085a7 */ /* 0x000ea4000800007f */
[----:B--2---:R-:W-:Y:S05]  /*2e5d0*/  @!P0 BRA `(.L_x_3615) ;  /* 0xfffffffc00f08947 */ /* 0x004fea000383ffff */
[----:B------:R-:W-:Y:S05]  /*2e5e0*/  BRA `(.L_x_3719) ;  /* 0xffffffb000b87947 */ /* 0x000fea000383ffff */
.L_x_3616:
        /* <DEDUP_REMOVED lines=8> */
.L_x_3721:
[----:B------:R-:W-:Y:S05]  /*2e670*/  BSYNC B0 ;  /* 0x0000000000007941 */ /* 0x000fea0003800000 */
.L_x_3720:
        /* <DEDUP_REMOVED lines=13> */
.L_x_3722:
        /* <DEDUP_REMOVED lines=9> */
.L_x_3723:
        /* <DEDUP_REMOVED lines=17> */
.L_x_3724:
[----:B------:R-:W-:Y:S02]  /*2e8f0*/  IMAD.MOV.U32 R13, RZ, RZ, R6 ;  /* 0x000000ffff0d7224 */ /* 0x000fe400078e0006 */
[----:B------:R-:W-:Y:S01]  /*2e900*/  IMAD.MOV.U32 R12, RZ, RZ, 0x2 ;  /* 0x00000002ff0c7424 */ /* 0x000fe200078e00ff */
[----:B------:R-:W-:-:S13]  /*2e910*/  IADD3 R2, P3, R14, R0, RZ ;  /* 0x000000000e027210 */ /* 0x000fda0007f7e0ff */
[----:B------:R-:W-:Y:S05]  /*2e920*/  WARPSYNC.COLLECTIVE R15, `(.L_x_3725) ;  /* 0x000000000f087348 */ /* 0x000fea0003c00000 */
[----:B------:R0:W1:Y:S02]  /*2e930*/  SHFL.IDX P6, R14, R13, R12, R11 ;  /* 0x0000000c0d0e7389 */ /* 0x00006400000c000b */
[----:B01----:R-:W-:Y:S01]  /*2e940*/  ENDCOLLECTIVE ;  /* 0x000000000000791b */ /* 0x003fe20003800000 */
.L_x_3725:
        /* <DEDUP_REMOVED lines=17> */
.L_x_3726:
[----:B------:R-:W-:Y:S02]  /*2ea60*/  IMAD.MOV.U32 R13, RZ, RZ, R6 ;  /* 0x000000ffff0d7224 */ /* 0x000fe400078e0006 */
[----:B------:R-:W-:Y:S01]  /*2ea70*/  IMAD.MOV.U32 R12, RZ, RZ, 0x3 ;  /* 0x00000003ff0c7424 */ /* 0x000fe200078e00ff */
[----:B------:R-:W-:-:S13]  /*2ea80*/  IADD3 R2, P3, R14, R0, RZ ;  /* 0x000000000e027210 */ /* 0x000fda0007f7e0ff */
[----:B------:R-:W-:Y:S05]  /*2ea90*/  WARPSYNC.COLLECTIVE R15, `(.L_x_3727) ;  /* 0x000000000f087348 */ /* 0x000fea0003c00000 */
[----:B------:R0:W1:Y:S02]  /*2eaa0*/  SHFL.IDX P6, R14, R13, R12, R11 ;  /* 0x0000000c0d0e7389 */ /* 0x00006400000c000b */
[----:B01----:R-:W-:Y:S01]  /*2eab0*/  ENDCOLLECTIVE ;  /* 0x000000000000791b */ /* 0x003fe20003800000 */
.L_x_3727:
        /* <DEDUP_REMOVED lines=17> */
.L_x_3728:
[----:B------:R-:W-:Y:S02]  /*2ebd0*/  IMAD.MOV.U32 R13, RZ, RZ, R6 ;  /* 0x000000ffff0d7224 */ /* 0x000fe400078e0006 */
[----:B------:R-:W-:Y:S01]  /*2ebe0*/  IMAD.MOV.U32 R12, RZ, RZ, 0x4 ;  /* 0x00000004ff0c7424 */ /* 0x000fe200078e00ff */
[----:B------:R-:W-:-:S13]  /*2ebf0*/  IADD3 R2, P3, R14, R0, RZ ;  /* 0x000000000e027210 */ /* 0x000fda0007f7e0ff */
[----:B------:R-:W-:Y:S05]  /*2ec00*/  WARPSYNC.COLLECTIVE R15, `(.L_x_3729) ;  /* 0x000000000f087348 */ /* 0x000fea0003c00000 */
[----:B------:R0:W1:Y:S02]  /*2ec10*/  SHFL.IDX P6, R14, R13, R12, R11 ;  /* 0x0000000c0d0e7389 */ /* 0x00006400000c000b */
[----:B01----:R-:W-:Y:S01]  /*2ec20*/  ENDCOLLECTIVE ;  /* 0x000000000000791b */ /* 0x003fe20003800000 */
.L_x_3729:
        /* <DEDUP_REMOVED lines=17> */
.L_x_3730:
[----:B------:R-:W-:Y:S02]  /*2ed40*/  IMAD.MOV.U32 R13, RZ, RZ, R6 ;  /* 0x000000ffff0d7224 */ /* 0x000fe400078e0006 */
[----:B------:R-:W-:Y:S01]  /*2ed50*/  IMAD.MOV.U32 R12, RZ, RZ, 0x5 ;  /* 0x00000005ff0c7424 */ /* 0x000fe200078e00ff */
[----:B------:R-:W-:-:S13]  /*2ed60*/  IADD3 R2, P3, R14, R0, RZ ;  /* 0x000000000e027210 */ /* 0x000fda0007f7e0ff */
[----:B------:R-:W-:Y:S05]  /*2ed70*/  WARPSYNC.COLLECTIVE R15, `(.L_x_3731) ;  /* 0x000000000f087348 */ /* 0x000fea0003c00000 */
[----:B------:R0:W1:Y:S02]  /*2ed80*/  SHFL.IDX P6, R14, R13, R12, R11 ;  /* 0x0000000c0d0e7389 */ /* 0x00006400000c000b */
[----:B01----:R-:W-:Y:S01]  /*2ed90*/  ENDCOLLECTIVE ;  /* 0x000000000000791b */ /* 0x003fe20003800000 */
.L_x_3731:
        /* <DEDUP_REMOVED lines=12> */
.L_x_3732:
        /* <DEDUP_REMOVED lines=9> */
.L_x_3623:
[----:B-1----:R1:W2:Y:S02]  /*2eef0*/  SYNCS.PHASECHK.TRANS64.TRYWAIT P0, [R10+URZ+0x32440], R20 ;  /* 0x032440140a0075a7 */ /* 0x0022a4000800017f */
[----:B--2---:R-:W-:Y:S05]  /*2ef00*/  @!P0 NANOSLEEP.SYNCS 0x989680 ;  /* 0x009896800000895d */ /* 0x004fea0003900000 */
[----:B------:R-:W2:Y:S02]  /*2ef10*/  @!P0 SYNCS.PHASECHK.TRANS64 P0, [R10+URZ+0x32440], R20 ;  /* 0x032440140a0085a7 */ /* 0x000ea4000800007f */
[----:B--2---:R-:W-:Y:S05]  /*2ef20*/  @!P0 BRA `(.L_x_3623) ;  /* 0xfffffffc00f08947 */ /* 0x004fea000383ffff */
[----:B------:R-:W-:Y:S05]  /*2ef30*/  BRA `(.L_x_3734) ;  /* 0xffffffb4003c7947 */ /* 0x000fea000383ffff */
.L_x_3624:
        /* <DEDUP_REMOVED lines=8> */
.L_x_3736:
[----:B------:R-:W-:Y:S05]  /*2efc0*/  BSYNC B1 ;  /* 0x0000000000017941 */ /* 0x000fea0003800000 */
.L_x_3735:
        /* <DEDUP_REMOVED lines=9> */
.L_x_3737:
[----:B------:R-:W-:Y:S02]  /*2f060*/  IMAD.MOV.U32 R13, RZ, RZ, R8 ;  /* 0x000000ffff0d7224 */ /* 0x000fe400078e0008 */
[----:B------:R-:W-:Y:S02]  /*2f070*/  IMAD.MOV.U32 R12, RZ, RZ, 0x1 ;  /* 0x00000001ff0c7424 */ /* 0x000fe400078e00ff */
[----:B------:R-:W-:-:S07]  /*2f080*/  IMAD.MOV.U32 R2, RZ, RZ, R14 ;  /* 0x000000ffff027224 */ /* 0x000fce00078e000e */
[----:B------:R-:W-:Y:S05]  /*2f090*/  WARPSYNC.COLLECTIVE R15, `(.L_x_3738) ;  /* 0x000000000f087348 */ /* 0x000fea0003c00000 */
[----:B------:R0:W1:Y:S02]  /*2f0a0*/  SHFL.IDX P6, R14, R13, R12, R11 ;  /* 0x0000000c0d0e7389 */ /* 0x00006400000c000b */
[----:B01----:R-:W-:Y:S01]  /*2f0b0*/  ENDCOLLECTIVE ;  /* 0x000000000000791b */ /* 0x003fe20003800000 */
.L_x_3738:
        /* <DEDUP_REMOVED lines=11> */
.L_x_3739:
[----:B------:R-:W-:Y:S02]  /*2f170*/  IMAD.MOV.U32 R13, RZ, RZ, R8 ;  /* 0x000000ffff0d7224 */ /* 0x000fe400078e0008 */
[----:B------:R-:W-:Y:S02]  /*2f180*/  IMAD.MOV.U32 R12, RZ, RZ, 0x2 ;  /* 0x00000002ff0c7424 */ /* 0x000fe400078e00ff */
[----:B------:R-:W-:-:S07]  /*2f190*/  IMAD.MOV.U32 R2, RZ, RZ, R14 ;  /* 0x000000ffff027224 */ /* 0x000fce00078e000e */
[----:B------:R-:W-:Y:S05]  /*2f1a0*/  WARPSYNC.COLLECTIVE R15, `(.L_x_3740) ;  /* 0x000000000f087348 */ /* 0x000fea0003c00000 */
[----:B------:R0:W1:Y:S02]  /*2f1b0*/  SHFL.IDX P6, R14, R13, R12, R11 ;  /* 0x0000000c0d0e7389 */ /* 0x00006400000c000b */
[----:B01----:R-:W-:Y:S01]  /*2f1c0*/  ENDCOLLECTIVE ;  /* 0x000000000000791b */ /* 0x003fe20003800000 */
.L_x_3740:
        /* <DEDUP_REMOVED lines=11> */
.L_x_3741:
[----:B------:R-:W-:Y:S02]  /*2f280*/  IMAD.MOV.U32 R13, RZ, RZ, R8 ;  /* 0x000000ffff0d7224 */ /* 0x000fe400078e0008 */
[----:B------:R-:W-:Y:S02]  /*2f290*/  IMAD.MOV.U32 R12, RZ, RZ, 0x3 ;  /* 0x00000003ff0c7424 */ /* 0x000fe400078e00ff */
[----:B------:R-:W-:-:S07]  /*2f2a0*/  IMAD.MOV.U32 R2, RZ, RZ, R14 ;  /* 0x000000ffff027224 */ /* 0x000fce00078e000e */
[----:B------:R-:W-:Y:S05]  /*2f2b0*/  WARPSYNC.COLLECTIVE R15, `(.L_x_3742) ;  /* 0x000000000f087348 */ /* 0x000fea0003c00000 */
[----:B------:R0:W1:Y:S02]  /*2f2c0*/  SHFL.IDX P6, R14, R13, R12, R11 ;  /* 0x0000000c0d0e7389 */ /* 0x00006400000c000b */
[----:B01----:R-:W-:Y:S01]  /*2f2d0*/  ENDCOLLECTIVE ;  /* 0x000000000000791b */ /* 0x003fe20003800000 */
.L_x_3742:
        /* <DEDUP_REMOVED lines=11> */
.L_x_3743:
[----:B------:R-:W-:Y:S02]  /*2f390*/  IMAD.MOV.U32 R13, RZ, RZ, R8 ;  /* 0x000000ffff0d7224 */ /* 0x000fe400078e0008 */
[----:B------:R-:W-:Y:S02]  /*2f3a0*/  IMAD.MOV.U32 R12, RZ, RZ, 0x4 ;  /* 0x00000004ff0c7424 */ /* 0x000fe400078e00ff */
[----:B------:R-:W-:-:S07]  /*2f3b0*/  IMAD.MOV.U32 R2, RZ, RZ, R14 ;  /* 0x000000ffff027224 */ /* 0x000fce00078e000e */
[----:B------:R-:W-:Y:S05]  /*2f3c0*/  WARPSYNC.COLLECTIVE R15, `(.L_x_3744) ;  /* 0x000000000f087348 */ /* 0x000fea0003c00000 */
[----:B------:R0:W1:Y:S02]  /*2f3d0*/  SHFL.IDX P6, R14, R13, R12, R11 ;  /* 0x0000000c0d0e7389 */ /* 0x00006400000c000b */
[----:B01----:R-:W-:Y:S01]  /*2f3e0*/  ENDCOLLECTIVE ;  /* 0x000000000000791b */ /* 0x003fe20003800000 */
.L_x_3744:
        /* <DEDUP_REMOVED lines=11> */
.L_x_3745:
[----:B------:R-:W-:Y:S02]  /*2f4a0*/  IMAD.MOV.U32 R13, RZ, RZ, R8 ;  /* 0x000000ffff0d7224 */ /* 0x000fe400078e0008 */
[----:B------:R-:W-:Y:S02]  /*2f4b0*/  IMAD.MOV.U32 R12, RZ, RZ, 0x5 ;  /* 0x00000005ff0c7424 */ /* 0x000fe400078e00ff */
[----:B------:R-:W-:-:S07]  /*2f4c0*/  IMAD.MOV.U32 R2, RZ, RZ, R14 ;  /* 0x000000ffff027224 */ /* 0x000fce00078e000e */
[----:B------:R-:W-:Y:S05]  /*2f4d0*/  WARPSYNC.COLLECTIVE R15, `(.L_x_3746) ;  /* 0x000000000f087348 */ /* 0x000fea0003c00000 */
[----:B------:R0:W1:Y:S02]  /*2f4e0*/  SHFL.IDX P6, R14, R13, R12, R11 ;  /* 0x0000000c0d0e7389 */ /* 0x00006400000c000b */
[----:B01----:R-:W-:Y:S01]  /*2f4f0*/  ENDCOLLECTIVE ;  /* 0x000000000000791b */ /* 0x003fe20003800000 */
.L_x_3746:
        /* <DEDUP_REMOVED lines=11> */
.L_x_3747:
[----:B------:R-:W-:Y:S05]  /*2f5b0*/  BRA `(.L_x_3748) ;  /* 0xffffffb000647947 */ /* 0x000fea000383ffff */
.L_x_3629:
[----:B---3--:R3:W4:Y:S02]  /*2f5c0*/  SYNCS.PHASECHK.TRANS64.TRYWAIT P0, [R10+URZ+0x32460], R20 ;  /* 0x032460140a0075a7 */ /* 0x008724000800017f */
[----:B----4-:R-:W-:Y:S05]  /*2f5d0*/  @!P0 NANOSLEEP.SYNCS 0x989680 ;  /* 0x009896800000895d */ /* 0x010fea0003900000 */
[----:B------:R-:W4:Y:S02]  /*2f5e0*/  @!P0 SYNCS.PHASECHK.TRANS64 P0, [R10+URZ+0x32460], R20 ;  /* 0x032460140a0085a7 */ /* 0x000f24000800007f */
[----:B----4-:R-:W-:Y:S05]  /*2f5f0*/  @!P0 BRA `(.L_x_3629) ;  /* 0xfffffffc00f08947 */ /* 0x010fea000383ffff */
[----:B------:R-:W-:Y:S05]  /*2f600*/  BRA `(.L_x_3749) ;  /* 0xffffffb000b07947 */ /* 0x000fea000383ffff */
.L_x_3630:
        /* <DEDUP_REMOVED lines=8> */
.L_x_3751:
[----:B------:R-:W-:Y:S05]  /*2f690*/  BSYNC B1 ;  /* 0x0000000000017941 */ /* 0x000fea0003800000 */
.L_x_3750:
        /* <DEDUP_REMOVED lines=9> */
.L_x_3752:
[----:B------:R-:W-:Y:S02]  /*2f730*/  IMAD.MOV.U32 R13, RZ, RZ, R25 ;  /* 0x000000ffff0d7224 */ /* 0x000fe400078e0019 */
[----:B------:R-:W-:Y:S01]  /*2f740*/  IMAD.MOV.U32 R12, RZ, RZ, 0x1 ;  /* 0x00000001ff0c7424 */ /* 0x000fe200078e00ff */
[----:B------:R-:W-:-:S13]  /*2f750*/  IADD3 R2, P0, R14, R0, RZ ;  /* 0x000000000e027210 */ /* 0x000fda0007f1e0ff */
[----:B------:R-:W-:Y:S05]  /*2f760*/  WARPSYNC.COLLECTIVE R15, `(.L_x_3753) ;  /* 0x000000000f087348 */ /* 0x000fea0003c00000 */
[----:B------:R0:W1:Y:S02]  /*2f770*/  SHFL.IDX P6, R14, R13, R12, R11 ;  /* 0x0000000c0d0e7389 */ /* 0x00006400000c000b */
[----:B01----:R-:W-:Y:S01]  /*2f780*/  ENDCOLLECTIVE ;  /* 0x000000000000791b */ /* 0x003fe20003800000 */
.L_x_3753:
        /* <DEDUP_REMOVED lines=13> */
.L_x_3754:
[----:B------:R-:W-:Y:S02]  /*2f860*/  IMAD.MOV.U32 R13, RZ, RZ, R25 ;  /* 0x000000ffff0d7224 */ /* 0x000fe400078e0019 */
[----:B------:R-:W-:Y:S01]  /*2f870*/  IMAD.MOV.U32 R12, RZ, RZ, 0x2 ;  /* 0x00000002ff0c7424 */ /* 0x000fe200078e00ff */
[----:B------:R-:W-:-:S13]  /*2f880*/  IADD3 R2, P0, R14, R0, RZ ;  /* 0x000000000e027210 */ /* 0x000fda0007f1e0ff */
[----:B------:R-:W-:Y:S05]  /*2f890*/  WARPSYNC.COLLECTIVE R15, `(.L_x_3755) ;  /* 0x000000000f087348 */ /* 0x000fea0003c00000 */
[----:B------:R0:W1:Y:S02]  /*2f8a0*/  SHFL.IDX P6, R14, R13, R12, R11 ;  /* 0x0000000c0d0e7389 */ /* 0x00006400000c000b */
[----:B01----:R-:W-:Y:S01]  /*2f8b0*/  ENDCOLLECTIVE ;  /* 0x000000000000791b */ /* 0x003fe20003800000 */
.L_x_3755:
        /* <DEDUP_REMOVED lines=13> */
.L_x_3756:
[----:B------:R-:W-:Y:S02]  /*2f990*/  IMAD.MOV.U32 R13, RZ, RZ, R25 ;  /* 0x000000ffff0d7224 */ /* 0x000fe400078e0019 */
[----:B------:R-:W-:Y:S02]  /*2f9a0*/  IMAD.MOV.U32 R12, RZ, RZ, 0x3 ;  /* 0x00000003ff0c7424 */ /* 0x000fe400078e00ff */
[----:B------:R-:W-:-:S07]  /*2f9b0*/  IMAD.MOV.U32 R8, RZ, RZ, R14 ;  /* 0x000000ffff087224 */ /* 0x000fce00078e000e */
[----:B------:R-:W-:Y:S05]  /*2f9c0*/  WARPSYNC.COLLECTIVE R15, `(.L_x_3757) ;  /* 0x000000000f087348 */ /* 0x000fea0003c00000 */
[----:B------:R0:W1:Y:S02]  /*2f9d0*/  SHFL.IDX P6, R14, R13, R12, R11 ;  /* 0x0000000c0d0e7389 */ /* 0x00006400000c000b */
[----:B01----:R-:W-:Y:S01]  /*2f9e0*/  ENDCOLLECTIVE ;  /* 0x000000000000791b */ /* 0x003fe20003800000 */
.L_x_3757:
        /* <DEDUP_REMOVED lines=14> */
.L_x_3758:
[----:B------:R-:W-:Y:S02]  /*2fad0*/  IMAD.MOV.U32 R13, RZ, RZ, R25 ;  /* 0x000000ffff0d7224 */ /* 0x000fe400078e0019 */
[----:B------:R-:W-:Y:S01]  /*2fae0*/  IMAD.MOV.U32 R12, RZ, RZ, 0x4 ;  /* 0x00000004ff0c7424 */ /* 0x000fe200078e00ff */
[----:B------:R-:W-:-:S13]  /*2faf0*/  IADD3 R2, P0, R14, R0, RZ ;  /* 0x000000000e027210 */ /* 0x000fda0007f1e0ff */
[----:B------:R-:W-:Y:S05]  /*2fb00*/  WARPSYNC.COLLECTIVE R15, `(.L_x_3759) ;  /* 0x000000000f087348 */ /* 0x000fea0003c00000 */
[----:B------:R0:W1:Y:S02]  /*2fb10*/  SHFL.IDX P6, R14, R13, R12, R11 ;  /* 0x0000000c0d0e7389 */ /* 0x00006400000c000b */
[----:B01----:R-:W-:Y:S01]  /*2fb20*/  ENDCOLLECTIVE ;  /* 0x000000000000791b */ /* 0x003fe20003800000 */
.L_x_3759:
        /* <DEDUP_REMOVED lines=13> */
.L_x_3760:
[----:B------:R-:W-:Y:S02]  /*2fc00*/  IMAD.MOV.U32 R13, RZ, RZ, R25 ;  /* 0x000000ffff0d7224 */ /* 0x000fe400078e0019 */
[----:B------:R-:W-:Y:S01]  /*2fc10*/  IMAD.MOV.U32 R12, RZ, RZ, 0x5 ;  /* 0x00000005ff0c7424 */ /* 0x000fe200078e00ff */
[----:B------:R-:W-:-:S13]  /*2fc20*/  IADD3 R2, P0, R14, R0, RZ ;  /* 0x000000000e027210 */ /* 0x000fda0007f1e0ff */
[----:B------:R-:W-:Y:S05]  /*2fc30*/  WARPSYNC.COLLECTIVE R15, `(.L_x_3761) ;  /* 0x000000000f087348 */ /* 0x000fea0003c00000 */
[----:B------:R0:W1:Y:S02]  /*2fc40*/  SHFL.IDX P6, R14, R13, R12, R11 ;  /* 0x0000000c0d0e7389 */ /* 0x00006400000c000b */
[----:B01----:R-:W-:Y:S01]  /*2fc50*/  ENDCOLLECTIVE ;  /* 0x000000000000791b */ /* 0x003fe20003800000 */
.L_x_3761:
        /* <DEDUP_REMOVED lines=13> */
.L_x_3762:
[----:B------:R-:W-:Y:S05]  /*2fd30*/  BRA `(.L_x_3763) ;  /* 0xffffffac00f07947 */ /* 0x000fea000383ffff */
.L_x_3638:
        /* <DEDUP_REMOVED lines=8> */
.L_x_3765:
[----:B------:R-:W-:Y:S05]  /*2fdc0*/  BSYNC B0 ;  /* 0x0000000000007941 */ /* 0x000fea0003800000 */
.L_x_3764:
        /* <DEDUP_REMOVED lines=9> */
.L_x_3766:
        /* <DEDUP_REMOVED lines=24> */
.L_x_3767:
[----:B------:R-:W-:Y:S01]  /*2ffe0*/  IMAD.MOV.U32 R12, RZ, RZ, 0x2 ;  /* 0x00000002ff0c7424 */ /* 0x000fe200078e00ff */
[----:B------:R-:W-:-:S05]  /*2fff0*/  SEL R14, R14, RZ, P1 ;  /* 0x000000ff0e0e7207 */ /* 0x000fca0000800000 */
[----:B------:R-:W-:-:S04]  /*30000*/  IMAD.IADD R5, R13, 0x1, R14 ;  /* 0x000000010d057824 */ /* 0x000fc800078e020e */
[----:B------:R-:W-:-:S07]  /*30010*/  IMAD.MOV.U32 R13, RZ, RZ, R5 ;  /* 0x000000ffff0d7224 */ /* 0x000fce00078e0005 */
[----:B------:R-:W-:Y:S05]  /*30020*/  WARPSYNC.COLLECTIVE R15, `(.L_x_3768) ;  /* 0x000000000f087348 */ /* 0x000fea0003c00000 */
[----:B------:R0:W1:Y:S02]  /*30030*/  SHFL.UP P6, R14, R13, R12, R11 ;  /* 0x0400000c0d0e7389 */ /* 0x00006400000c000b */
[----:B01----:R-:W-:Y:S01]  /*30040*/  ENDCOLLECTIVE ;  /* 0x000000000000791b */ /* 0x003fe20003800000 */
.L_x_3768:
[----:B------:R-:W-:Y:S01]  /*30050*/  IMAD.MOV.U32 R12, RZ, RZ, 0x4 ;  /* 0x00000004ff0c7424 */ /* 0x000fe200078e00ff */
[----:B------:R-:W-:-:S05]  /*30060*/  SEL R2, R14, RZ, P2 ;  /* 0x000000ff0e027207 */ /* 0x000fca0001000000 */
[----:B------:R-:W-:-:S04]  /*30070*/  IMAD.IADD R2, R5, 0x1, R2 ;  /* 0x0000000105027824 */ /* 0x000fc800078e0202 */
[----:B------:R-:W-:-:S07]  /*30080*/  IMAD.MOV.U32 R13, RZ, RZ, R2 ;  /* 0x000000ffff0d7224 */ /* 0x000fce00078e0002 */
[----:B------:R-:W-:Y:S05]  /*30090*/  WARPSYNC.COLLECTIVE R15, `(.L_x_3769) ;  /* 0x000000000f087348 */ /* 0x000fea0003c00000 */
[----:B------:R0:W1:Y:S02]  /*300a0*/  SHFL.UP P6, R14, R13, R12, R11 ;  /* 0x0400000c0d0e7389 */ /* 0x00006400000c000b */
[----:B01----:R-:W-:Y:S01]  /*300b0*/  ENDCOLLECTIVE ;  /* 0x000000000000791b */ /* 0x003fe20003800000 */
.L_x_3769:
[----:B------:R-:W-:Y:S01]  /*300c0*/  IMAD.MOV.U32 R12, RZ, RZ, 0x8 ;  /* 0x00000008ff0c7424 */ /* 0x000fe200078e00ff */
[----:B------:R-:W-:-:S05]  /*300d0*/  SEL R3, R14, RZ, P3 ;  /* 0x000000ff0e037207 */ /* 0x000fca0001800000 */
[----:B------:R-:W-:-:S04]  /*300e0*/  IMAD.IADD R3, R2, 0x1, R3 ;  /* 0x0000000102037824 */ /* 0x000fc800078e0203 */
[----:B------:R-:W-:-:S07]  /*300f0*/  IMAD.MOV.U32 R13, RZ, RZ, R3 ;  /* 0x000000ffff0d7224 */ /* 0x000fce00078e0003 */
[----:B------:R-:W-:Y:S05]  /*30100*/  WARPSYNC.COLLECTIVE R15, `(.L_x_3770) ;  /* 0x000000000f087348 */ /* 0x000fea0003c00000 */
[----:B------:R0:W1:Y:S02]  /*30110*/  SHFL.UP P6, R14, R13, R12, R11 ;  /* 0x0400000c0d0e7389 */ /* 0x00006400000c000b */
[----:B01----:R-:W-:Y:S01]  /*30120*/  ENDCOLLECTIVE ;  /* 0x000000000000791b */ /* 0x003fe20003800000 */
.L_x_3770:
[----:B------:R-:W-:Y:S01]  /*30130*/  IMAD.MOV.U32 R12, RZ, RZ, 0x10 ;  /* 0x00000010ff0c7424 */ /* 0x000fe200078e00ff */
[----:B------:R-:W-:-:S05]  /*30140*/  SEL R14, R14, RZ, P4 ;  /* 0x000000ff0e0e7207 */ /* 0x000fca0002000000 */
[----:B------:R-:W-:-:S04]  /*30150*/  IMAD.IADD R5, R3, 0x1, R14 ;  /* 0x0000000103057824 */ /* 0x000fc800078e020e */
[----:B------:R-:W-:-:S07]  /*30160*/  IMAD.MOV.U32 R13, RZ, RZ, R5 ;  /* 0x000000ffff0d7224 */ /* 0x000fce00078e0005 */
[----:B------:R-:W-:Y:S05]  /*30170*/  WARPSYNC.COLLECTIVE R15, `(.L_x_3771) ;  /* 0x000000000f087348 */ /* 0x000fea0003c00000 */
[----:B------:R0:W1:Y:S02]  /*30180*/  SHFL.UP P6, R14, R13, R12, R11 ;  /* 0x0400000c0d0e7389 */ /* 0x00006400000c000b */
[----:B01----:R-:W-:Y:S01]  /*30190*/  ENDCOLLECTIVE ;  /* 0x000000000000791b */ /* 0x003fe20003800000 */
.L_x_3771:
        /* <DEDUP_REMOVED lines=8> */
.L_x_3772:
[----:B------:R-:W-:Y:S05]  /*30220*/  BRA `(.L_x_3773) ;  /* 0xffffffb0004c7947 */ /* 0x000fea000383ffff */
.L_x_3641:
[----:B------:R-:W-:Y:S01]  /*30230*/  BSSY B0, `(.L_x_3774) ;  /* 0x0000007000007945 */ /* 0x000fe20003800000 */
[----:B------:R-:W-:Y:S02]  /*30240*/  IMAD.MOV.U32 R12, RZ, RZ, 0x1 ;  /* 0x00000001ff0c7424 */ /* 0x000fe400078e00ff */
[----:B------:R-:W-:Y:S02]  /*30250*/  IMAD.MOV.U32 R11, RZ, RZ, RZ ;  /* 0x000000ffff0b7224 */ /* 0x000fe400078e00ff */
[----:B------:R-:W-:-:S07]  /*30260*/  IMAD.MOV.U32 R15, RZ, RZ, -0x1 ;  /* 0xffffffffff0f7424 */ /* 0x000fce00078e00ff */
[----:B-12---:R-:W-:Y:S05]  /*30270*/  WARPSYNC.COLLECTIVE R15, `(.L_x_3775) ;  /* 0x000000000f087348 */ /* 0x006fea0003c00000 */
[----:B------:R0:W3:Y:S02]  /*30280*/  SHFL.UP P6, R14, R13, R12, R11 ;  /* 0x0400000c0d0e7389 */ /* 0x0000e400000c000b */
[----:B0123--:R-:W-:Y:S01]  /*30290*/  ENDCOLLECTIVE ;  /* 0x000000000000791b */ /* 0x00ffe20003800000 */
.L_x_3775:
[----:B------:R-:W-:Y:S05]  /*302a0*/  BSYNC B0 ;  /* 0x0000000000007941 */ /* 0x000fea0003800000 */
.L_x_3774:
        /* <DEDUP_REMOVED lines=8> */
.L_x_3776:
[----:B------:R-:W-:Y:S01]  /*30330*/  IMAD.MOV.U32 R12, RZ, RZ, 0x4 ;  /* 0x00000004ff0c7424 */ /* 0x000fe200078e00ff */
[----:B------:R-:W-:-:S05]  /*30340*/  SEL R2, R14, RZ, P2 ;  /* 0x000000ff0e027207 */ /* 0x000fca0001000000 */
[----:B------:R-:W-:-:S04]  /*30350*/  IMAD.IADD R2, R13, 0x1, R2 ;  /* 0x000000010d027824 */ /* 0x000fc800078e0202 */
[----:B------:R-:W-:-:S07]  /*30360*/  IMAD.MOV.U32 R13, RZ, RZ, R2 ;  /* 0x000000ffff0d7224 */ /* 0x000fce00078e0002 */
[----:B------:R-:W-:Y:S05]  /*30370*/  WARPSYNC.COLLECTIVE R15, `(.L_x_3777) ;  /* 0x000000000f087348 */ /* 0x000fea0003c00000 */
[----:B------:R0:W1:Y:S02]  /*30380*/  SHFL.UP P6, R14, R13, R12, R11 ;  /* 0x0400000c0d0e7389 */ /* 0x00006400000c000b */
[----:B01----:R-:W-:Y:S01]  /*30390*/  ENDCOLLECTIVE ;  /* 0x000000000000791b */ /* 0x003fe20003800000 */
.L_x_3777:
[----:B------:R-:W-:Y:S01]  /*303a0*/  IMAD.MOV.U32 R12, RZ, RZ, 0x8 ;  /* 0x00000008ff0c7424 */ /* 0x000fe200078e00ff */
[----:B------:R-:W-:-:S05]  /*303b0*/  SEL R3, R14, RZ, P3 ;  /* 0x000000ff0e037207 */ /* 0x000fca0001800000 */
[----:B------:R-:W-:-:S04]  /*303c0*/  IMAD.IADD R3, R2, 0x1, R3 ;  /* 0x0000000102037824 */ /* 0x000fc800078e0203 */
[----:B------:R-:W-:-:S07]  /*303d0*/  IMAD.MOV.U32 R13, RZ, RZ, R3 ;  /* 0x000000ffff0d7224 */ /* 0x000fce00078e0003 */
[----:B------:R-:W-:Y:S05]  /*303e0*/  WARPSYNC.COLLECTIVE R15, `(.L_x_3778) ;  /* 0x000000000f087348 */ /* 0x000fea0003c00000 */
[----:B------:R0:W1:Y:S02]  /*303f0*/  SHFL.UP P6, R14, R13, R12, R11 ;  /* 0x0400000c0d0e7389 */ /* 0x00006400000c000b */
[----:B01----:R-:W-:Y:S01]  /*30400*/  ENDCOLLECTIVE ;  /* 0x000000000000791b */ /* 0x003fe20003800000 */
.L_x_3778:
[----:B------:R-:W-:Y:S01]  /*30410*/  IMAD.MOV.U32 R12, RZ, RZ, 0x10 ;  /* 0x00000010ff0c7424 */ /* 0x000fe200078e00ff */
[----:B------:R-:W-:-:S05]  /*30420*/  SEL R14, R14, RZ, P4 ;  /* 0x000000ff0e0e7207 */ /* 0x000fca0002000000 */
[----:B------:R-:W-:-:S04]  /*30430*/  IMAD.IADD R5, R3, 0x1, R14 ;  /* 0x0000000103057824 */ /* 0x000fc800078e020e */
[----:B------:R-:W-:-:S07]  /*30440*/  IMAD.MOV.U32 R13, RZ, RZ, R5 ;  /* 0x000000ffff0d7224 */ /* 0x000fce00078e0005 */
[----:B------:R-:W-:Y:S05]  /*30450*/  WARPSYNC.COLLECTIVE R15, `(.L_x_3779) ;  /* 0x000000000f087348 */ /* 0x000fea0003c00000 */
[----:B------:R0:W1:Y:S02]  /*30460*/  SHFL.UP P6, R14, R13, R12, R11 ;  /* 0x0400000c0d0e7389 */ /* 0x00006400000c000b */
[----:B01----:R-:W-:Y:S01]  /*30470*/  ENDCOLLECTIVE ;  /* 0x000000000000791b */ /* 0x003fe20003800000 */
.L_x_3779:
        /* <DEDUP_REMOVED lines=8> */
.L_x_3780:
[----:B------:R-:W-:Y:S05]  /*30500*/  BRA `(.L_x_3781) ;  /* 0xffffffb000387947 */ /* 0x000fea000383ffff */
.L_x_3643:
[----:B------:R-:W-:Y:S01]  /*30510*/  BSSY B0, `(.L_x_3782) ;  /* 0x0000006000007945 */ /* 0x000fe20003800000 */
[----:B------:R-:W-:Y:S01]  /*30520*/  PLOP3.LUT P6, PT, P6, PT, PT, 0x8, 0x0 ;  /* 0x000000000000781c */ /* 0x000fe200037ce170 */
[----:B------:R-:W-:-:S12]  /*30530*/  IMAD.MOV.U32 R15, RZ, RZ, -0x1 ;  /* 0xffffffffff0f7424 */ /* 0x000fd800078e00ff */
[----:B012---:R-:W-:Y:S05]  /*30540*/  WARPSYNC.COLLECTIVE R15, `(.L_x_3783) ;  /* 0x000000000f087348 */ /* 0x007fea0003c00000 */
[----:B------:R-:W-:Y:S01]  /*30550*/  VOTE.ANY R14, PT, P6 ;  /* 0x00000000000e7806 */ /* 0x000fe200030e0100 */
[----:B012---:R-:W-:Y:S06]  /*30560*/  ENDCOLLECTIVE ;  /* 0x000000000000791b */ /* 0x007fec0003800000 */
.L_x_3783:
[----:B------:R-:W-:Y:S05]  /*30570*/  BSYNC B0 ;  /* 0x0000000000007941 */ /* 0x000fea0003800000 */
.L_x_3782:
        /* <DEDUP_REMOVED lines=8> */
.L_x_3784:
[----:B------:R-:W-:Y:S02]  /*30600*/  IMAD.IADD R19, R12, 0x1, R19 ;  /* 0x000000010c137824 */ /* 0x000fe400078e0213 */
[----:B------:R-:W-:Y:S02]  /*30610*/  IMAD.MOV.U32 R13, RZ, RZ, R4 ;  /* 0x000000ffff0d7224 */ /* 0x000fe400078e0004 */
[----:B------:R-:W-:-:S07]  /*30620*/  IMAD.MOV.U32 R17, RZ, RZ, R14 ;  /* 0x000000ffff117224 */ /* 0x000fce00078e000e */
[----:B------:R-:W-:Y:S05]  /*30630*/  WARPSYNC.COLLECTIVE R15, `(.L_x_3785) ;  /* 0x000000000f087348 */ /* 0x000fea0003c00000 */
[----:B------:R0:W1:Y:S02]  /*30640*/  SHFL.IDX P6, R14, R13, R12, R11 ;  /* 0x0000000c0d0e7389 */ /* 0x00006400000c000b */
[----:B01----:R-:W-:Y:S01]  /*30650*/  ENDCOLLECTIVE ;  /* 0x000000000000791b */ /* 0x003fe20003800000 */
.L_x_3785:
[----:B------:R-:W-:Y:S01]  /*30660*/  IMAD.MOV.U32 R4, RZ, RZ, R14 ;  /* 0x000000ffff047224 */ /* 0x000fe200078e000e */
[----:B------:R-:W-:Y:S06]  /*30670*/  BRA `(.L_x_3786) ;  /* 0xffffffb0001c7947 */ /* 0x000fec000383ffff */
.L_x_3645:
[----:B------:R-:W-:Y:S01]  /*30680*/  BSSY B0, `(.L_x_3787) ;  /* 0x0000007000007945 */ /* 0x000fe20003800000 */
[----:B------:R-:W-:Y:S02]  /*30690*/  IMAD.MOV.U32 R13, RZ, RZ, R2 ;  /* 0x000000ffff0d7224 */ /* 0x000fe400078e0002 */
[----:B------:R-:W-:Y:S02]  /*306a0*/  IMAD.MOV.U32 R11, RZ, RZ, 0x1f ;  /* 0x0000001fff0b7424 */ /* 0x000fe400078e00ff */
[----:B------:R-:W-:-:S07]  /*306b0*/  IMAD.MOV.U32 R15, RZ, RZ, -0x1 ;  /* 0xffffffffff0f7424 */ /* 0x000fce00078e00ff */
[----:B012-4-:R-:W-:Y:S05]  /*306c0*/  WARPSYNC.COLLECTIVE R15, `(.L_x_3788) ;  /* 0x000000000f087348 */ /* 0x017fea0003c00000 */
[----:B------:R3:W0:Y:S02]  /*306d0*/  SHFL.IDX P6, R14, R13, R12, R11 ;  /* 0x0000000c0d0e7389 */ /* 0x00062400000c000b */
[----:B01234-:R-:W-:Y:S01]  /*306e0*/  ENDCOLLECTIVE ;  /* 0x000000000000791b */ /* 0x01ffe20003800000 */
.L_x_3788:
[----:B------:R-:W-:Y:S05]  /*306f0*/  BSYNC B0 ;  /* 0x0000000000007941 */ /* 0x000fea0003800000 */
.L_x_3787:
[----:B------:R-:W-:Y:S01]  /*30700*/  IMAD.MOV.U32 R6, RZ, RZ, R14 ;  /* 0x000000ffff067224 */ /* 0x000fe200078e000e */
[----:B------:R-:W-:Y:S06]  /*30710*/  BRA `(.L_x_3644) ;  /* 0xffffffb0000c7947 */ /* 0x000fec000383ffff */
.L_x_3651:
[----:B0-----:R0:W4:Y:S02]  /*30720*/  SYNCS.PHASECHK.TRANS64.TRYWAIT P0, [R5+URZ+0x32420], R0 ;  /* 0x03242000050075a7 */ /* 0x001124000800017f */
[----:B----4-:R-:W-:Y:S05]  /*30730*/  @!P0 NANOSLEEP.SYNCS 0x989680 ;  /* 0x009896800000895d */ /* 0x010fea0003900000 */
[----:B------:R-:W4:Y:S02]  /*30740*/  @!P0 SYNCS.PHASECHK.TRANS64 P0, [R5+URZ+0x32420], R0 ;  /* 0x03242000050085a7 */ /* 0x000f24000800007f */
[----:B----4-:R-:W-:Y:S05]  /*30750*/  @!P0 BRA `(.L_x_3651) ;  /* 0xfffffffc00f08947 */ /* 0x010fea000383ffff */
[----:B------:R-:W-:Y:S05]  /*30760*/  BRA `(.L_x_3789) ;  /* 0xffffffb800647947 */ /* 0x000fea000383ffff */
.L_x_3652:
[----:B------:R-:W4:Y:S01]  /*30770*/  S2R R2, SR_TID.X ;  /* 0x0000000000027919 */ /* 0x000f220000002100 */
[----:B------:R-:W-:Y:S01]  /*30780*/  BSSY B0, `(.L_x_3790) ;  /* 0x000000a000007945 */ /* 0x000fe20003800000 */
[----:B------:R-:W-:Y:S02]  /*30790*/  IMAD.MOV.U32 R12, RZ, RZ, RZ ;  /* 0x000000ffff0c7224 */ /* 0x000fe400078e00ff */
[----:B------:R-:W-:Y:S02]  /*307a0*/  IMAD.MOV.U32 R11, RZ, RZ, 0x1f ;  /* 0x0000001fff0b7424 */ /* 0x000fe400078e00ff */
[----:B------:R-:W-:Y:S01]  /*307b0*/  IMAD.MOV.U32 R15, RZ, RZ, -0x1 ;  /* 0xffffffffff0f7424 */ /* 0x000fe200078e00ff */
[----:B----4-:R-:W-:-:S04]  /*307c0*/  SHF.R.U32.HI R2, RZ, 0x5, R2 ;  /* 0x00000005ff027819 */ /* 0x010fc80000011602 */
[----:B------:R-:W-:-:S05]  /*307d0*/  LOP3.LUT R2, R2, 0x3, RZ, 0xc0, !PT ;  /* 0x0000000302027812 */ /* 0x000fca00078ec0ff */
[----:B------:R-:W-:-:S07]  /*307e0*/  IMAD.MOV.U32 R13, RZ, RZ, R2 ;  /* 0x000000ffff0d7224 */ /* 0x000fce00078e0002 */
[----:B0123--:R-:W-:Y:S05]  /*307f0*/  WARPSYNC.COLLECTIVE R15, `(.L_x_3791) ;  /* 0x000000000f087348 */ /* 0x00ffea0003c00000 */
[----:B------:R4:W0:Y:S02]  /*30800*/  SHFL.IDX P6, R14, R13, R12, R11 ;  /* 0x0000000c0d0e7389 */ /* 0x00082400000c000b */
[----:B01234-:R-:W-:Y:S01]  /*30810*/  ENDCOLLECTIVE ;  /* 0x000000000000791b */ /* 0x01ffe20003800000 */
.L_x_3791:
[----:B------:R-:W-:Y:S05]  /*30820*/  BSYNC B0 ;  /* 0x0000000000007941 */ /* 0x000fea0003800000 */
.L_x_3790:
[----:B------:R-:W-:Y:S05]  /*30830*/  BRA `(.L_x_3792) ;  /* 0xffffffb8004c7947 */ /* 0x000fea000383ffff */
.L_x_3655:
[----:B------:R-:W-:Y:S01]  /*30840*/  BSSY B1, `(.L_x_3793) ;  /* 0x0000006000017945 */ /* 0x000fe20003800000 */
[----:B------:R-:W-:-:S07]  /*30850*/  IMAD.MOV.U32 R15, RZ, RZ, -0x1 ;  /* 0xffffffffff0f7424 */ /* 0x000fce00078e00ff */
[----:B0123--:R-:W-:Y:S05]  /*30860*/  WARPSYNC.COLLECTIVE R15, `(.L_x_3794) ;  /* 0x000000000f0c7348 */ /* 0x00ffea0003c00000 */
[----:B------:R-:W-:Y:S02]  /*30870*/  ELECT P6, UR62, PT ;  /* 0x00000000003e782f */ /* 0x000fe400038c0000 */
[----:B------:R-:W-:Y:S01]  /*30880*/  MOV R14, UR62 ;  /* 0x0000003e000e7c02 */ /* 0x000fe20008000f00 */
[----:B0123--:R-:W-:Y:S10]  /*30890*/  ENDCOLLECTIVE ;  /* 0x000000000000791b */ /* 0x00fff40003800000 */
.L_x_3794:
[----:B------:R-:W-:Y:S05]  /*308a0*/  BSYNC B1 ;  /* 0x0000000000017941 */ /* 0x000fea0003800000 */
.L_x_3793:
[----:B------:R-:W-:Y:S05]  /*308b0*/  BRA `(.L_x_3795) ;  /* 0xffffffb800447947 */ /* 0x000fea000383ffff */
.L_x_3657:
[----:B0-----:R0:W4:Y:S02]  /*308c0*/  SYNCS.PHASECHK.TRANS64.TRYWAIT P1, [R3+URZ+0x32440], R2 ;  /* 0x03244002030075a7 */ /* 0x001124000802017f */
[----:B----4-:R-:W-:Y:S05]  /*308d0*/  @!P1 NANOSLEEP.SYNCS 0x989680 ;  /* 0x009896800000995d */ /* 0x010fea0003900000 */
[----:B------:R-:W4:Y:S02]  /*308e0*/  @!P1 SYNCS.PHASECHK.TRANS64 P1, [R3+URZ+0x32440], R2 ;  /* 0x03244002030095a7 */ /* 0x000f24000802007f */
[----:B----4-:R-:W-:Y:S05]  /*308f0*/  @!P1 BRA `(.L_x_3657) ;  /* 0xfffffffc00f09947 */ /* 0x010fea000383ffff */
[----:B------:R-:W-:Y:S05]  /*30900*/  BRA `(.L_x_3796) ;  /* 0xffffffb8006c7947 */ /* 0x000fea000383ffff */
.L_x_3659:
[----:B----4-:R4:W0:Y:S02]  /*30910*/  SYNCS.PHASECHK.TRANS64.TRYWAIT P1, [R5+URZ+0x32440], R0 ;  /* 0x03244000050075a7 */ /* 0x010824000802017f */
[----:B0-----:R-:W-:Y:S05]  /*30920*/  @!P1 NANOSLEEP.SYNCS 0x989680 ;  /* 0x009896800000995d */ /* 0x001fea0003900000 */
[----:B------:R-:W0:Y:S02]  /*30930*/  @!P1 SYNCS.PHASECHK.TRANS64 P1, [R5+URZ+0x32440], R0 ;  /* 0x03244000050095a7 */ /* 0x000e24000802007f */
[----:B0-----:R-:W-:Y:S05]  /*30940*/  @!P1 BRA `(.L_x_3659) ;  /* 0xfffffffc00f09947 */ /* 0x001fea000383ffff */
[----:B------:R-:W-:Y:S05]  /*30950*/  BRA `(.L_x_3797) ;  /* 0xffffffb800787947 */ /* 0x000fea000383ffff */
.L_x_3661:
[----:B------:R0:W0:Y:S02]  /*30960*/  SYNCS.PHASECHK.TRANS64.TRYWAIT P1, [R3+URZ+0x32460], R2 ;  /* 0x03246002030075a7 */ /* 0x000024000802017f */
[----:B0-----:R-:W-:Y:S05]  /*30970*/  @!P1 NANOSLEEP.SYNCS 0x989680 ;  /* 0x009896800000995d */ /* 0x001fea0003900000 */
[----:B------:R-:W0:Y:S02]  /*30980*/  @!P1 SYNCS.PHASECHK.TRANS64 P1, [R3+URZ+0x32460], R2 ;  /* 0x03246002030095a7 */ /* 0x000e24000802007f */
[----:B0-----:R-:W-:Y:S05]  /*30990*/  @!P1 BRA `(.L_x_3661) ;  /* 0xfffffffc00f09947 */ /* 0x001fea000383ffff */
[----:B------:R-:W-:Y:S05]  /*309a0*/  BRA `(.L_x_3798) ;  /* 0xffffffb800747947 */ /* 0x000fea000383ffff */
        .type           $_ZN7cutlass13device_kernelIN5flash11enable_sm90INS1_16FlashAttnFwdSm90INS1_25CollectiveMainloopFwdSm90ILi2EN4cute5tupleIJNS5_1CILi1EEES8_S8_EEENS6_IJNS7_ILi128EEENS7_ILi96EEENS7_ILi64EEEEEELi256ENS_10bfloat16_tEfNS_4arch4Sm90ELb0ELb1ELb1ELb1ELb1ELb0ELb1ELb1ELb0ELb1ELb1ELb0EEENS1_21CollectiveEpilogueFwdINS6_IJSA_NS7_ILi256EEESB_EEES9_SE_SG_Li256ELb1ELb1ELb1ELb0EEENS1_36VarlenDynamicPersistentTileSchedulerILi128ELi96ELi256ELi128ELb1ELb1ELb1ELb1ELb0ELb1EEEEEEEEEvNT_6ParamsE$_ZZN5flash25CollectiveMainloopFwdSm90ILi2EN4cute5tupleIJNS1_1CILi1EEES4_S4_EEENS2_IJNS3_ILi128EEENS3_ILi96EEENS3_ILi64EEEEEELi256EN7cutlass10bfloat16_tEfNSA_4arch4Sm90ELb0ELb1ELb1ELb1ELb1ELb0ELb1ELb1ELb0ELb1ELb1ELb0EE3mmaINS_16FlashAttnFwdSm90ISE_NS_21CollectiveEpilogueFwdINS2_IJS6_NS3_ILi256EEES7_EEES5_SB_SD_Li256ELb1ELb1ELb1ELb0EEENS_36VarlenDynamicPersistentTileSchedulerILi128ELi96ELi256ELi128ELb1ELb1ELb1ELb1ELb0ELb1EEEE13SharedStorageENS1_6TensorINS1_11ArrayEngineIfLm128EEENS1_6LayoutINS2_IJNS2_IJNS3_ILi2EEEST_NS3_ILi32EEEEEES4_S4_EEENS2_IJNS2_IJS4_ST_NS3_ILi4EEEEEENS3_ILi0EEESZ_EEEEEEENS_7SoftmaxILi2ELi0EEEEEbRKNSE_6ParamsENSA_13PipelineAsyncILi2EEES19_RNSA_13PipelineStateILj2EEERT0_RT1_iRiRKNS_16SeqlenInfoQKNewKILb1ELb0EEENS2_IJiiiiEEERT_ENKUliT_T0_T1_E_clIZSF_ISO_S12_S14_EbS17_S19_S19_S1C_S1E_S1G_iS1H_S1L_S1M_S1O_EUlRS1P_iE1_NS3_ILb0EEENS3_ILb1EEEEEDaiS1P_S1Q_S1R_,@function
        .size           $_ZN7cutlass13device_kernelIN5flash11enable_sm90INS1_16FlashAttnFwdSm90INS1_25CollectiveMainloopFwdSm90ILi2EN4cute5tupleIJNS5_1CILi1EEES8_S8_EEENS6_IJNS7_ILi128EEENS7_ILi96EEENS7_ILi64EEEEEELi256ENS_10bfloat16_tEfNS_4arch4Sm90ELb0ELb1ELb1ELb1ELb1ELb0ELb1ELb1ELb0ELb1ELb1ELb0EEENS1_21CollectiveEpilogueFwdINS6_IJSA_NS7_ILi256EEESB_EEES9_SE_SG_Li256ELb1ELb1ELb1ELb0EEENS1_36VarlenDynamicPersistentTileSchedulerILi128ELi96ELi256ELi128ELb1ELb1ELb1ELb1ELb0ELb1EEEEEEEEEvNT_6ParamsE$_ZZN5flash25CollectiveMainloopFwdSm90ILi2EN4cute5tupleIJNS1_1CILi1EEES4_S4_EEENS2_IJNS3_ILi128EEENS3_ILi96EEENS3_ILi64EEEEEELi256EN7cutlass10bfloat16_tEfNSA_4arch4Sm90ELb0ELb1ELb1ELb1ELb1ELb0ELb1ELb1ELb0ELb1ELb1ELb0EE3mmaINS_16FlashAttnFwdSm90ISE_NS_21CollectiveEpilogueFwdINS2_IJS6_NS3_ILi256EEES7_EEES5_SB_SD_Li256ELb1ELb1ELb1ELb0EEENS_36VarlenDynamicPersistentTileSchedulerILi128ELi96ELi256ELi128ELb1ELb1ELb1ELb1ELb0ELb1EEEE13SharedStorageENS1_6TensorINS1_11ArrayEngineIfLm128EEENS1_6LayoutINS2_IJNS2_IJNS3_ILi2EEEST_NS3_ILi32EEEEEES4_S4_EEENS2_IJNS2_IJS4_ST_NS3_ILi4EEEEEENS3_ILi0EEESZ_EEEEEEENS_7SoftmaxILi2ELi0EEEEEbRKNSE_6ParamsENSA_13PipelineAsyncILi2EEES19_RNSA_13PipelineStateILj2EEERT0_RT1_iRiRKNS_16SeqlenInfoQKNewKILb1ELb0EEENS2_IJiiiiEEERT_ENKUliT_T0_T1_E_clIZSF_ISO_S12_S14_EbS17_S19_S19_S1C_S1E_S1G_iS1H_S1L_S1M_S1O_EUlRS1P_iE1_NS3_ILb0EEENS3_ILb1EEEEEDaiS1P_S1Q_S1R_,(.L_x_6567 - $_ZN7cutlass13device_kernelIN5flash11enable_sm90INS1_16FlashAttnFwdSm90INS1_25CollectiveMainloopFwdSm90ILi2EN4cute5tupleIJNS5_1CILi1EEES8_S8_EEENS6_IJNS7_ILi128EEENS7_ILi96EEENS7_ILi64EEEEEELi256ENS_10bfloat16_tEfNS_4arch4Sm90ELb0ELb1ELb1ELb1ELb1ELb0ELb1ELb1ELb0ELb1ELb1ELb0EEENS1_21CollectiveEpilogueFwdINS6_IJSA_NS7_ILi256EEESB_EEES9_SE_SG_Li256ELb1ELb1ELb1ELb0EEENS1_36VarlenDynamicPersistentTileSchedulerILi128ELi96ELi256ELi128ELb1ELb1ELb1ELb1ELb0ELb1EEEEEEEEEvNT_6ParamsE$_ZZN5flash25CollectiveMainloopFwdSm90ILi2EN4cute5tupleIJNS1_1CILi1EEES4_S4_EEENS2_IJNS3_ILi128EEENS3_ILi96EEENS3_ILi64EEEEEELi256EN7cutlass10bfloat16_tEfNSA_4arch4Sm90ELb0ELb1ELb1ELb1ELb1ELb0ELb1ELb1ELb0ELb1ELb1ELb0EE3mmaINS_16FlashAttnFwdSm90ISE_NS_21CollectiveEpilogueFwdINS2_IJS6_NS3_ILi256EEES7_EEES5_SB_SD_Li256ELb1ELb1ELb1ELb0EEENS_36VarlenDynamicPersistentTileSchedulerILi128ELi96ELi256ELi128ELb1ELb1ELb1ELb1ELb0ELb1EEEE13SharedStorageENS1_6TensorINS1_11ArrayEngineIfLm128EEENS1_6LayoutINS2_IJNS2_IJNS3_ILi2EEEST_NS3_ILi32EEEEEES4_S4_EEENS2_IJNS2_IJS4_ST_NS3_ILi4EEEEEENS3_ILi0EEESZ_EEEEEEENS_7SoftmaxILi2ELi0EEEEEbRKNSE_6ParamsENSA_13PipelineAsyncILi2EEES19_RNSA_13PipelineStateILj2EEERT0_RT1_iRiRKNS_16SeqlenInfoQKNewKILb1ELb0EEENS2_IJiiiiEEERT_ENKUliT_T0_T1_E_clIZSF_ISO_S12_S14_EbS17_S19_S19_S1C_S1E_S1G_iS1H_S1L_S1M_S1O_EUlRS1P_iE1_NS3_ILb0EEENS3_ILb1EEEEEDaiS1P_S1Q_S1R_)
$_ZN7cutlass13device_kernelIN5flash11enable_sm90INS1_16FlashAttnFwdSm90INS1_25CollectiveMainloopFwdSm90ILi2EN4cute5tupleIJNS5_1CILi1EEES8_S8_EEENS6_IJNS7_ILi128EEENS7_ILi96EEENS7_ILi64EEEEEELi256ENS_10bfloat16_tEfNS_4arch4Sm90ELb0ELb1ELb1ELb1ELb1ELb0ELb1ELb1ELb0ELb1ELb1ELb0EEENS1_21CollectiveEpilogueFwdINS6_IJSA_NS7_ILi256EEESB_EEES9_SE_SG_Li256ELb1ELb1ELb1ELb0EEENS1_36VarlenDynamicPersistentTileSchedulerILi128ELi96ELi256ELi128ELb1ELb1ELb1ELb1ELb0ELb1EEEEEEEEEvNT_6ParamsE$_ZZN5flash25CollectiveMainloopFwdSm90ILi2EN4cute5tupleIJNS1_1CILi1EEES4_S4_EEENS2_IJNS3_ILi128EEENS3_ILi96EEENS3_ILi64EEEEEELi256EN7cutlass10bfloat16_tEfNSA_4arch4Sm90ELb0ELb1ELb1ELb1ELb1ELb0ELb1ELb1ELb0ELb1ELb1ELb0EE3mmaINS_16FlashAttnFwdSm90ISE_NS_21CollectiveEpilogueFwdINS2_IJS6_NS3_ILi256EEES7_EEES5_SB_SD_Li256ELb1ELb1ELb1ELb0EEENS_36VarlenDynamicPersistentTileSchedulerILi128ELi96ELi256ELi128ELb1ELb1ELb1ELb1ELb0ELb1EEEE13SharedStorageENS1_6TensorINS1_11ArrayEngineIfLm128EEENS1_6LayoutINS2_IJNS2_IJNS3_ILi2EEEST_NS3_ILi32EEEEEES4_S4_EEENS2_IJNS2_IJS4_ST_NS3_ILi4EEEEEENS3_ILi0EEESZ_EEEEEEENS_7SoftmaxILi2ELi0EEEEEbRKNSE_6ParamsENSA_13PipelineAsyncILi2EEES19_RNSA_13PipelineStateILj2EEERT0_RT1_iRiRKNS_16SeqlenInfoQKNewKILb1ELb0EEENS2_IJiiiiEEERT_ENKUliT_T0_T1_E_clIZSF_ISO_S12_S14_EbS17_S19_S19_S1C_S1E_S1G_iS1H_S1L_S1M_S1O_EUlRS1P_iE1_NS3_ILb0EEENS3_ILb1EEEEEDaiS1P_S1Q_S1R_:
        /* <DEDUP_REMOVED lines=24> */
[----:B------:R0:W-:Y:S08]  /*30b30*/  ST.E desc[UR4][R6.64], R9 ;  /* 0x0000000906007985 */ /* 0x0001f0000c101904 */
[----:B------:R1:W-:Y:S01]  /*30b40*/  @!P0 ST.E desc[UR8][R6.64], RZ ;  /* 0x000000ff06008985 */ /* 0x0003e2000c101908 */
[----:B--2---:R-:W-:-:S05]  /*30b50*/  VIADD R19, R8, 0x1 ;  /* 0x0000000108137836 */ /* 0x004fca0000000000 */
[----:B------:R1:W-:Y:S01]  /*30b60*/  ST.E desc[UR6][R6.64+0x8], R19 ;  /* 0x0000081306007985 */ /* 0x0003e2000c101906 */
        /* <DEDUP_REMOVED lines=12> */
[----:B0-----:R-:W-:-:S07]  /*30c30*/  IMAD.MOV.U32 R9, RZ, RZ, R25 ;  /* 0x000000ffff097224 */ /* 0x001fce00078e0019 */
[----:B---3--:R1:W5:Y:S04]  /*30c40*/  LD.E R18, desc[UR4][R12.64] ;  /* 0x000000040c127980 */ /* 0x008368000c101900 */
[----:B------:R1:W5:Y:S01]  /*30c50*/  LD.E R20, desc[UR6][R12.64+0x4] ;  /* 0x000004060c147980 */ /* 0x000362000c101900 */
[----:B--2---:R-:W-:-:S04]  /*30c60*/  LOP3.LUT R8, R8, 0x1, RZ, 0xfc, !PT ;  /* 0x0000000108087812 */ /* 0x004fc800078efcff */
[----:B------:R-:W-:Y:S01]  /*30c70*/  ISETP.NE.AND P0, PT, R8, 0x3, PT ;  /* 0x000000030800780c */ /* 0x000fe20003f05270 */
[----:B------:R-:W-:-:S12]  /*30c80*/  IMAD.MOV.U32 R8, RZ, RZ, R24 ;  /* 0x000000ffff087224 */ /* 0x000fd800078e0018 */
[----:B-1----:R-:W-:Y:S05]  /*30c90*/  @!P0 BRA `(.L_x_3800) ;  /* 0x0000000000048947 */ /* 0x002fea0003800000 */
[----:B------:R-:W-:Y:S01]  /*30ca0*/  BPT.TRAP 0x1 ;  /* 0x000000040000795c */ /* 0x000fe20000300000 */
.L_x_3800:
[----:B------:R-:W-:Y:S05]  /*30cb0*/  BSYNC B2 ;  /* 0x0000000000027941 */ /* 0x000fea0003800000 */
.L_x_3799:
        /* <DEDUP_REMOVED lines=17> */
.L_x_3802:
[----:B------:R-:W-:Y:S05]  /*30dd0*/  BSYNC B2 ;  /* 0x0000000000027941 */ /* 0x000fea0003800000 */
.L_x_3801:
        /* <DEDUP_REMOVED lines=10> */
.L_x_3804:
[----:B------:R-:W-:Y:S05]  /*30e80*/  BSYNC B2 ;  /* 0x0000000000027941 */ /* 0x000fea0003800000 */
.L_x_3803:
[----:B------:R-:W2:Y:S04]  /*30e90*/  LDL.64 R12, [R0] ;  /* 0x00000000000c7983 */ /* 0x000ea80000100a00 */
[----:B0----5:R-:W3:Y:S01]  /*30ea0*/  LDL.64 R6, [R0+0x28] ;  /* 0x0000280000067983 */ /* 0x021ee20000100a00 */
        /* <DEDUP_REMOVED lines=13> */
[----:B----4-:R-:W-:Y:S04]  /*30f80*/  ST.E desc[UR4][R14.64], RZ ;  /* 0x000000ff0e007985 */ /* 0x010fe8000c101904 */
[----:B------:R-:W3:Y:S01]  /*30f90*/  LD.E.64 R12, desc[UR6][R18.64] ;  /* 0x00000006120c7980 */ /* 0x000ee2000c101b00 */
[----:B--2---:R-:W-:Y:S01]  /*30fa0*/  IMAD R6, R21, 0x300, R6 ;  /* 0x0000030015067824 */ /* 0x004fe200078e0206 */
[----:B------:R-:W-:Y:S01]  /*30fb0*/  R2UR UR7, R7 ;  /* 0x00000000070772ca */ /* 0x000fe200000e0000 */
[----:B------:R-:W-:Y:S01]  /*30fc0*/  WARPGROUP.ARRIVE ;  /* 0x00000000000079c5 */ /* 0x000fe20000000000 */
[----:B------:R-:W-:Y:S02]  /*30fd0*/  R2UR UR8, R4 ;  /* 0x00000000040872ca */ /* 0x000fe400000e0000 */
[----:B------:R-:W-:-:S02]  /*30fe0*/  R2UR UR6, R6 ;  /* 0x00000000060672ca */ /* 0x000fc400000e0000 */
[C---:B------:R-:W-:Y:S02]  /*30ff0*/  R2UR UR9, R5.reuse ;  /* 0x00000000050972ca */ /* 0x040fe400000e0000 */
[----:B------:R-:W-:Y:S02]  /*31000*/  R2UR UR10, R4 ;  /* 0x00000000040a72ca */ /* 0x000fe400000e0000 */
[----:B------:R-:W-:Y:S02]  /*31010*/  R2UR UR11, R5 ;  /* 0x00000000050b72ca */ /* 0x000fe400000e0000 */
[----:B---3--:R-:W-:Y:S01]  /*31020*/  R2UR UR4, R12 ;  /* 0x000000000c0472ca */ /* 0x008fe200000e0000 */
[----:B------:R-:W-:Y:S01]  /*31030*/  IMAD.MOV.U32 R12, RZ, RZ, 0x1 ;  /* 0x00000001ff0c7424 */ /* 0x000fe200078e00ff */
[----:B------:R-:W-:-:S13]  /*31040*/  R2UR UR5, R13 ;  /* 0x000000000d0572ca */ /* 0x000fda00000e0000 */
[----:B------:R-:W-:Y:S03]  /*31050*/  HGMMA.64x96x16.F32.BF16 R24, gdesc[UR4], RZ, !UPT, gsb0 ;  /* 0x01600000041879f0 */ /* 0x000fe6000c0018ff */
[----:B------:R-:W-:Y:S02]  /*31060*/  WARPGROUP.DEPBAR.LE gsb0, 0x0 ;  /* 0x00008000000079c5 */ /* 0x000fe40000010000 */
[----:B------:R-:W-:Y:S04]  /*31070*/  ST.E desc[UR8][R14.64], R12 ;  /* 0x0000000c0e007985 */ /* 0x000fe8000c101908 */
[----:B------:R-:W2:Y:S01]  /*31080*/  LD.E.64 R20, desc[UR10][R18.64] ;  /* 0x0000000a12147980 */ /* 0x000ea2000c101b00 */
[----:B------:R-:W-:Y:S01]  /*31090*/  VIADD R72, R6, 0x2 ;  /* 0x0000000206487836 */ /* 0x000fe20000000000 */
[----:B------:R-:W-:Y:S01]  /*310a0*/  WARPGROUP.ARRIVE ;  /* 0x00000000000079c5 */ /* 0x000fe20000000000 */
[----:B------:R-:W-:Y:S01]  /*310b0*/  IMAD.MOV.U32 R73, RZ, RZ, R7 ;  /* 0x000000ffff497224 */ /* 0x000fe200078e0007 */
[----:B------:R-:W-:-:S02]  /*310c0*/  R2UR UR8, R4 ;  /* 0x00000000040872ca */ /* 0x000fc400000e0000 */
[----:B------:R-:W-:Y:S02]  /*310d0*/  R2UR UR6, R72 ;  /* 0x00000000480672ca */ /* 0x000fe400000e0000 */
        /* <DEDUP_REMOVED lines=42> */
[----:B0-----:R-:W3:-:S12]  /*31380*/  LDL.64 R14, [R0] ;  /* 0x00000000000e7983 */ /* 0x001ed80000100a00 */
        /* <DEDUP_REMOVED lines=12> */
.L_x_3807:
[----:B------:R-:W-:Y:S05]  /*31450*/  BSYNC B2 ;  /* 0x0000000000027941 */ /* 0x000fea0003800000 */
.L_x_3806:
        /* <DEDUP_REMOVED lines=17> */
.L_x_3809:
[----:B------:R-:W-:Y:S05]  /*31570*/  BSYNC B2 ;  /* 0x0000000000027941 */ /* 0x000fea0003800000 */
.L_x_3808:
        /* <DEDUP_REMOVED lines=10> */
.L_x_3811:
[----:B------:R-:W-:Y:S05]  /*31620*/  BSYNC B2 ;  /* 0x0000000000027941 */ /* 0x000fea0003800000 */
.L_x_3810:
[----:B------:R-:W2:Y:S04]  /*31630*/  LDL.64 R6, [R0] ;  /* 0x0000000000067983 */ /* 0x000ea80000100a00 */
[----:B------:R-:W3:Y:S04]  /*31640*/  LDL.64 R20, [R0+0x58] ;  /* 0x0000580000147983 */ /* 0x000ee80000100a00 */
[----:B------:R-:W4:Y:S04]  /*31650*/  LDL.64 R14, [R0+0x48] ;  /* 0x00004800000e7983 */ /* 0x000f280000100a00 */
[----:B0----5:R-:W4:Y:S01]  /*31660*/  LDL.64 R18, [R0+0x50] ;  /* 0x0000500000127983 */ /* 0x021f220000100a00 */
        /* <DEDUP_REMOVED lines=18> */
[----:B--2---:R-:W-:Y:S01]  /*31790*/  IMAD R6, R13, 0xc00, R6 ;  /* 0x00000c000d067824 */ /* 0x004fe200078e0206 */
[----:B------:R-:W-:-:S04]  /*317a0*/  R2UR UR7, R7 ;  /* 0x00000000070772ca */ /* 0x000fc800000e0000 */
[----:B------:R-:W-:Y:S02]  /*317b0*/  R2UR UR6, R6 ;  /* 0x00000000060672ca */ /* 0x000fe400000e0000 */
[----:B---3--:R-:W-:Y:S02]  /*317c0*/  ISETP.NE.U32.AND P0, PT, R72, RZ, PT ;  /* 0x000000ff4800720c */ /* 0x008fe40003f05070 */
[----:B----4-:R-:W-:Y:S02]  /*317d0*/  R2UR UR4, R20 ;  /* 0x00000000140472ca */ /* 0x010fe400000e0000 */
[----:B------:R-:W-:-:S09]  /*317e0*/  R2UR UR5, R21 ;  /* 0x00000000150572ca */ /* 0x000fd200000e0000 */
[----:B------:R-:W-:-:S05]  /*317f0*/  VOTEU.ANY UP0, P0 ;  /* 0x00000000003f7886 */ /* 0x000fca0000000100 */
[----:B------:R-:W-:Y:S03]  /*31800*/  HGMMA.64x96x16.F32.BF16 R24, gdesc[UR4], R24, UP0, gsb0 ;  /* 0x01600000041879f0 */ /* 0x000fe6000b801818 */
        /* <DEDUP_REMOVED lines=238> */
[----:B------:R0:W-:Y:S01]  /*326f0*/  ST.E desc[UR8][R14.64], R12 ;  /* 0x0000000c0e007985 */ /* 0x0001e2000c101908 */
[----:B------:R-:W1:Y:S01]  /*32700*/  S2R R6, SR_TID.X ;  /* 0x0000000000067919 */ /* 0x000e620000002100 */
[----:B------:R-:W-:Y:S02]  /*32710*/  R2UR UR4, R4 ;  /* 0x00000000040472ca */ /* 0x000fe400000e0000 */
[----:B------:R-:W-:Y:S01]  /*32720*/  R2UR UR5, R5 ;  /* 0x00000000050572ca */ /* 0x000fe200000e0000 */
[----:B------:R-:W2:Y:S04]  /*32730*/  LDL.64 R18, [R0] ;  /* 0x0000000000127983 */ /* 0x000ea80000100a00 */
[----:B0-----:R-:W3:Y:S01]  /*32740*/  LDL.64 R14, [R0+0x18] ;  /* 0x00001800000e7983 */ /* 0x001ee20000100a00 */
[----:B-1----:R-:W-:-:S04]  /*32750*/  SHF.R.U32.HI R7, RZ, 0x7, R6 ;  /* 0x00000007ff077819 */ /* 0x002fc80000011606 */
[----:B------:R-:W-:-:S05]  /*32760*/  IADD3 R7, -R7, 0xb, RZ ;  /* 0x0000000b07077810 */ /* 0x000fca0007ffe1ff */
[----:B------:R0:W-:Y:S06]  /*32770*/  BAR.ARV R7, 0x100 ;  /* 0x000400070000751d */ /* 0x0001ec0000002000 */
[----:B---3--:R-:W3:Y:S01]  /*32780*/  LD.E R20, desc[UR4][R14.64] ;  /* 0x000000040e147980 */ /* 0x008ee2000c101900 */
[----:B------:R-:W-:Y:S02]  /*32790*/  R2UR UR4, R4 ;  /* 0x00000000040472ca */ /* 0x000fe400000e0000 */
[----:B------:R-:W-:Y:S01]  /*327a0*/  R2UR UR5, R5 ;  /* 0x00000000050572ca */ /* 0x000fe200000e0000 */
[----:B------:R-:W-:-:S12]  /*327b0*/  BSSY B2, `(.L_x_3813) ;  /* 0x0000006000027945 */ /* 0x000fd80003800000 */
[----:B--2---:R0:W5:Y:S01]  /*327c0*/  LD.E R13, desc[UR4][R18.64] ;  /* 0x00000004120d7980 */ /* 0x004162000c101900 */
[----:B---3--:R-:W-:-:S04]  /*327d0*/  LOP3.LUT R20, R20, 0x1, RZ, 0xfc, !PT ;  /* 0x0000000114147812 */ /* 0x008fc800078efcff */
[----:B------:R-:W-:-:S13]  /*327e0*/  ISETP.NE.AND P0, PT, R20, 0x3, PT ;  /* 0x000000031400780c */ /* 0x000fda0003f05270 */
[----:B0-----:R-:W-:Y:S05]  /*327f0*/  @!P0 BRA `(.L_x_3814) ;  /* 0x0000000000048947 */ /* 0x001fea0003800000 */
[----:B------:R-:W-:Y:S01]  /*32800*/  BPT.TRAP 0x1 ;  /* 0x000000040000795c */ /* 0x000fe20000300000 */
.L_x_3814:
[----:B------:R-:W-:Y:S05]  /*32810*/  BSYNC B2 ;  /* 0x0000000000027941 */ /* 0x000fea0003800000 */
.L_x_3813:
[C---:B------:R-:W-:Y:S02]  /*32820*/  R2UR UR6, R4.reuse ;  /* 0x00000000040672ca */ /* 0x040fe400000e0000 */
[C---:B------:R-:W-:Y:S02]  /*32830*/  R2UR UR7, R5.reuse ;  /* 0x00000000050772ca */ /* 0x040fe400000e0000 */
[----:B------:R-:W-:Y:S02]  /*32840*/  R2UR UR4, R4 ;  /* 0x00000000040472ca */ /* 0x000fe400000e0000 */
[----:B------:R-:W-:-:S09]  /*32850*/  R2UR UR5, R5 ;  /* 0x00000000050572ca */ /* 0x000fd200000e0000 */
[----:B------:R-:W2:Y:S04]  /*32860*/  LD.E.64 R18, desc[UR6][R14.64+0x20] ;  /* 0x000020060e127980 */ /* 0x000ea8000c101b00 */
[----:B------:R-:W3:Y:S01]  /*32870*/  LD.E R7, desc[UR4][R14.64+0xc] ;  /* 0x00000c040e077980 */ /* 0x000ee2000c101900 */
[----:B--2---:R-:W-:-:S05]  /*32880*/  MOV R18, R18 ;  /* 0x0000001200127202 */ /* 0x004fca0000000f00 */
[----:B-----5:R-:W-:-:S05]  /*32890*/  IMAD R18, R13, 0x8, R18 ;  /* 0x000000080d127824 */ /* 0x020fca00078e0212 */
[----:B---3--:R-:W-:-:S04]  /*328a0*/  PRMT R7, R7, 0x654, R18 ;  /* 0x0000065407077816 */ /* 0x008fc80000000012 */
[----:B------:R0:W-:Y:S01]  /*328b0*/  SYNCS.ARRIVE.TRANS64.RED.A1T0 RZ, [R7+URZ], RZ ;  /* 0x000000ff07ff79a7 */ /* 0x0001e2000810043f */
[----:B------:R-:W2:Y:S04]  /*328c0*/  LDL.64 R14, [R0+0x68] ;  /* 0x00006800000e7983 */ /* 0x000ea80000100a00 */
[----:B------:R-:W3:Y:S04]  /*328d0*/  LD.E R79, desc[UR4][R8.64] ;  /* 0x00000004084f7980 */ /* 0x000ee8000c101900 */
[----:B0-----:R-:W4:Y:S04]  /*328e0*/  LD.E R7, desc[UR4][R8.64+0x24] ;  /* 0x0000240408077980 */ /* 0x001f28000c101900 */
[----:B------:R0:W3:Y:S04]  /*328f0*/  LD.E R80, desc[UR4][R2.64] ;  /* 0x0000000402507980 */ /* 0x0000e8000c101900 */
[----:B--2---:R-:W2:Y:S01]  /*32900*/  LD.E.64 R14, desc[UR4][R14.64] ;  /* 0x000000040e0e7980 */ /* 0x004ea2000c101b00 */
[----:B----4-:R-:W-:-:S13]  /*32910*/  ISETP.NE.AND P0, PT, R7, 0x1, PT ;  /* 0x000000010700780c */ /* 0x010fda0003f05270 */
[C---:B------:R-:W-:Y:S02]  /*32920*/  @P0 R2UR UR6, R4.reuse ;  /* 0x00000000040602ca */ /* 0x040fe400000e0000 */
[C---:B------:R-:W-:Y:S02]  /*32930*/  @P0 R2UR UR7, R5.reuse ;  /* 0x00000000050702ca */ /* 0x040fe400000e0000 */
[C---:B------:R-:W-:Y:S02]  /*32940*/  R2UR UR14, R4.reuse ;  /* 0x00000000040e72ca */ /* 0x040fe400000e0000 */
[----:B------:R-:W-:Y:S02]  /*32950*/  R2UR UR15, R5 ;  /* 0x00000000050f72ca */ /* 0x000fe400000e0000 */
[----:B------:R-:W-:-:S07]  /*32960*/  R2UR UR10, R4 ;  /* 0x00000000040a72ca */ /* 0x000fce00000e0000 */
[----:B------:R-:W4:Y:S01]  /*32970*/  @P0 LD.E R77, desc[UR6][R8.64+0x2c] ;  /* 0x00002c06084d0980 */ /* 0x000f22000c101900 */
[C---:B------:R-:W-:Y:S02]  /*32980*/  R2UR UR6, R4.reuse ;  /* 0x00000000040672ca */ /* 0x040fe400000e0000 */
[C---:B------:R-:W-:Y:S01]  /*32990*/  R2UR UR7, R5.reuse ;  /* 0x00000000050772ca */ /* 0x040fe200000e0000 */
[----:B------:R-:W3:Y:S01]  /*329a0*/  LD.E R3, desc[UR14][R8.64+0x18] ;  /* 0x0000180e08037980 */ /* 0x000ee2000c101900 */
[C---:B------:R-:W-:Y:S02]  /*329b0*/  R2UR UR11, R5.reuse ;  /* 0x00000000050b72ca */ /* 0x040fe400000e0000 */
[C---:B------:R-:W-:Y:S02]  /*329c0*/  R2UR UR8, R4.reuse ;  /* 0x00000000040872ca */ /* 0x040fe400000e0000 */
[----:B------:R-:W-:Y:S02]  /*329d0*/  R2UR UR9, R5 ;  /* 0x00000000050972ca */ /* 0x000fe400000e0000 */
[----:B------:R-:W-:-:S02]  /*329e0*/  R2UR UR12, R4 ;  /* 0x00000000040c72ca */ /* 0x000fc400000e0000 */
[----:B------:R-:W-:-:S03]  /*329f0*/  R2UR UR13, R5 ;  /* 0x00000000050d72ca */ /* 0x000fc600000e0000 */
[----:B------:R-:W4:Y:S04]  /*32a00*/  LD.E R7, desc[UR6][R8.64+0x4] ;  /* 0x0000040608077980 */ /* 0x000f28000c101900 */
[----:B------:R-:W4:Y:S04]  /*32a10*/  LD.E R73, desc[UR10][R8.64+0xc] ;  /* 0x00000c0a08497980 */ /* 0x000f28000c101900 */
[----:B------:R-:W4:Y:S04]  /*32a20*/  LD.E R74, desc[UR8][R8.64+0x10] ;  /* 0x00001008084a7980 */ /* 0x000f28000c101900 */
[----:B------:R-:W4:Y:S04]  /*32a30*/  LD.E R75, desc[UR12][R8.64+0x14] ;  /* 0x0000140c084b7980 */ /* 0x000f28000c101900 */
[----:B--2---:R-:W2:Y:S01]  /*32a40*/  LD.E R72, desc[UR4][R14.64] ;  /* 0x000000040e487980 */ /* 0x004ea2000c101900 */
[----:B------:R-:W-:-:S02]  /*32a50*/  @P0 R2UR UR4, R4 ;  /* 0x00000000040402ca */ /* 0x000fc400000e0000 */
[----:B------:R-:W-:-:S13]  /*32a60*/  @P0 R2UR UR5, R5 ;  /* 0x00000000050502ca */ /* 0x000fda00000e0000 */
[----:B------:R-:W2:Y:S01]  /*32a70*/  @P0 LD.E R76, desc[UR4][R8.64+0x28] ;  /* 0x00002804084c0980 */ /* 0x000ea2000c101900 */
[----:B------:R-:W-:Y:S02]  /*32a80*/  R2UR UR4, R4 ;  /* 0x00000000040472ca */ /* 0x000fe400000e0000 */
[----:B------:R-:W-:-:S13]  /*32a90*/  R2UR UR5, R5 ;  /* 0x00000000050572ca */ /* 0x000fda00000e0000 */
[----:B------:R-:W2:Y:S01]  /*32aa0*/  LD.E R14, desc[UR4][R8.64+0x8] ;  /* 0x00000804080e7980 */ /* 0x000ea2000c101900 */
[----:B---3--:R-:W-:Y:S01]  /*32ab0*/  ISETP.GE.AND P1, PT, R3, 0x1, PT ;  /* 0x000000010300780c */ /* 0x008fe20003f26270 */
[----:B------:R-:W-:Y:S01]  /*32ac0*/  BSSY B2, `(.L_x_3815) ;  /* 0x00000ae000027945 */ /* 0x000fe20003800000 */
[----:B----4-:R-:W-:Y:S02]  /*32ad0*/  IMAD R75, R10, -0x60, R75 ;  /* 0xffffffa00a4b7824 */ /* 0x010fe400078e024b */
[-C--:B--2---:R-:W-:Y:S01]  /*32ae0*/  FMUL.FTZ R13, R24, R72.reuse ;  /* 0x00000048180d7220 */ /* 0x084fe20000410000 */
        /* <DEDUP_REMOVED lines=12> */
[----:B------:R-:W-:-:S03]  /*32bb0*/  FMUL.FTZ R35, R51, R72 ;  /* 0x0000004833237220 */ /* 0x000fc60000410000 */
[----:B------:R-:W-:Y:S02]  /*32bc0*/  IMAD.IADD R56, R79, 0x1, -R56 ;  /* 0x000000014f387824 */ /* 0x000fe400078e0a38 */
[-C--:B------:R-:W-:Y:S01]  /*32bd0*/  FMUL.FTZ R51, R57, R72.reuse ;  /* 0x0000004839337220 */ /* 0x080fe20000410000 */
[----:B------:R-:W-:Y:S01]  /*32be0*/  LEA.HI R54, R54, R79, RZ, 0x2 ;  /* 0x0000004f36367211 */ /* 0x000fe200078f10ff */
[-C--:B0-----:R-:W-:Y:S01]  /*32bf0*/  FMUL.FTZ R2, R26, R72.reuse ;  /* 0x000000481a027220 */ /* 0x081fe20000410000 */
[----:B------:R-:W-:Y:S01]  /*32c00*/  SHF.R.S32.HI R57, RZ, 0x1f, R56 ;  /* 0x0000001fff397819 */ /* 0x000fe20000011438 */
[-C--:B------:R-:W-:Y:S01]  /*32c10*/  FMUL.FTZ R26, R42, R72.reuse ;  /* 0x000000482a1a7220 */ /* 0x080fe20000410000 */
[-C--:B------:R-:W-:Y:S01]  /*32c20*/  FMUL.FTZ R18, R30, R72.reuse ;  /* 0x000000481e127220 */ /* 0x080fe20000410000 */
[-C--:B------:R-:W-:Y:S01]  /*32c30*/  FMUL.FTZ R42, R58, R72.reuse ;  /* 0x000000483a2a7220 */ /* 0x080fe20000410000 */
[-C--:B------:R-:W-:Y:S01]  /*32c40*/  FMUL.FTZ R30, R46, R72.reuse ;  /* 0x000000482e1e7220 */ /* 0x080fe20000410000 */
[----:B------:R-:W-:Y:S01]  /*32c50*/  LOP3.LUT R54, R54, 0xfffffffc, RZ, 0xc0, !PT ;  /* 0xfffffffc36367812 */ /* 0x000fe200078ec0ff */
[----:B------:R-:W-:Y:S01]  /*32c60*/  FMUL.FTZ R81, R40, R72 ;  /* 0x0000004828517220 */ /* 0x000fe20000410000 */
[----:B------:R-:W-:Y:S01]  /*32c70*/  LEA.HI R58, R57, R56, RZ, 0x2 ;  /* 0x00000038393a7211 */ /* 0x000fe200078f10ff */
[-C--:B------:R-:W-:Y:S01]  /*32c80*/  FMUL.FTZ R46, R48, R72.reuse ;  /* 0x00000048302e7220 */ /* 0x080fe20000410000 */
[-C--:B------:R-:W-:Y:S01]  /*32c90*/  FMUL.FTZ R48, R52, R72.reuse ;  /* 0x0000004834307220 */ /* 0x080fe20000410000 */
[-C--:B------:R-:W-:Y:S01]  /*32ca0*/  FMUL.FTZ R40, R59, R72.reuse ;  /* 0x000000483b287220 */ /* 0x080fe20000410000 */
[----:B------:R-:W-:Y:S01]  /*32cb0*/  FMUL.FTZ R52, R60, R72 ;  /* 0x000000483c347220 */ /* 0x000fe20000410000 */
[----:B------:R-:W-:Y:S01]  /*32cc0*/  LEA.HI R59, R57, R56, RZ, 0x5 ;  /* 0x00000038393b7211 */ /* 0x000fe200078f28ff */
[----:B------:R-:W-:Y:S01]  /*32cd0*/  IMAD.IADD R79, R79, 0x1, -R54 ;  /* 0x000000014f4f7824 */ /* 0x000fe200078e0a36 */
[----:B------:R-:W-:-:S02]  /*32ce0*/  SHF.R.S32.HI R57, RZ, 0x2, R58 ;  /* 0x00000002ff397819 */ /* 0x000fc4000001143a */
[----:B------:R-:W-:Y:S02]  /*32cf0*/  SHF.R.S32.HI R60, RZ, 0x1f, R58 ;  /* 0x0000001fff3c7819 */ /* 0x000fe4000001143a */
[----:B------:R-:W-:Y:S02]  /*32d00*/  SHF.R.S32.HI R54, RZ, 0x7, R55 ;  /* 0x00000007ff367819 */ /* 0x000fe40000011437 */
[----:B------:R-:W-:Y:S01]  /*32d10*/  LEA.HI R60, R60, R57, RZ, 0x3 ;  /* 0x000000393c3c7211 */ /* 0x000fe200078f18ff */
[-C--:B------:R-:W-:Y:S01]  /*32d20*/  FMUL.FTZ R19, R31, R72.reuse ;  /* 0x000000481f137220 */ /* 0x080fe20000410000 */
[----:B------:R-:W-:Y:S01]  /*32d30*/  SHF.R.S32.HI R59, RZ, 0x5, R59 ;  /* 0x00000005ff3b7819 */ /* 0x000fe2000001143b */
[----:B------:R-:W-:Y:S01]  /*32d40*/  FMUL.FTZ R31, R47, R72 ;  /* 0x000000482f1f7220 */ /* 0x000fe20000410000 */
[----:B------:R-:W-:Y:S01]  /*32d50*/  LEA.HI R55, R55, R54, RZ, 0x1 ;  /* 0x0000003637377211 */ /* 0x000fe200078f08ff */
[-C--:B------:R-:W-:Y:S01]  /*32d60*/  FMUL.FTZ R47, R49, R72.reuse ;  /* 0x00000048312f7220 */ /* 0x080fe20000410000 */
[----:B------:R-:W-:Y:S01]  /*32d70*/  LOP3.LUT R60, R60, 0xfffffff8, RZ, 0xc0, !PT ;  /* 0xfffffff83c3c7812 */ /* 0x000fe200078ec0ff */
[-C--:B------:R-:W-:Y:S01]  /*32d80*/  FMUL.FTZ R49, R53, R72.reuse ;  /* 0x0000004835317220 */ /* 0x080fe20000410000 */
[----:B------:R-:W-:Y:S01]  /*32d90*/  FMUL.FTZ R53, R61, R72 ;  /* 0x000000483d357220 */ /* 0x000fe20000410000 */
[----:B------:R-:W-:Y:S01]  /*32da0*/  LOP3.LUT R55, R55, 0x3fffffe, RZ, 0xc0, !PT ;  /* 0x03fffffe37377812 */ /* 0x000fe200078ec0ff */
[----:B------:R-:W-:Y:S01]  /*32db0*/  IMAD R61, R80, 0x8, R59 ;  /* 0x00000008503d7824 */ /* 0x000fe200078e023b */
[----:B------:R-:W-:Y:S01]  /*32dc0*/  LEA.HI R59, R79, R79, RZ, 0x1 ;  /* 0x0000004f4f3b7211 */ /* 0x000fe200078f08ff */
[----:B------:R-:W-:-:S02]  /*32dd0*/  IMAD.IADD R60, R57, 0x1, -R60 ;  /* 0x00000001393c7824 */ /* 0x000fc400078e0a3c */
[----:B------:R-:W-:Y:S01]  /*32de0*/  IMAD.IADD R55, R54, 0x1, -R55 ;  /* 0x0000000136377824 */ /* 0x000fe200078e0a37 */
[----:B------:R-:W-:Y:S01]  /*32df0*/  LOP3.LUT R54, R59, 0x1ffffffe, RZ, 0xc0, !PT ;  /* 0x1ffffffe3b367812 */ /* 0x000fe200078ec0ff */
[----:B------:R-:W-:Y:S02]  /*32e00*/  IMAD.U32 R60, R61, 0x10, R60 ;  /* 0x000000103d3c7824 */ /* 0x000fe400078e003c */
[-C--:B------:R-:W-:Y:S01]  /*32e10*/  FMUL.FTZ R82, R45, R72.reuse ;  /* 0x000000482d527220 */ /* 0x080fe20000410000 */
[-C--:B------:R-:W-:Y:S01]  /*32e20*/  FMUL.FTZ R45, R63, R72.reuse ;  /* 0x000000483f2d7220 */ /* 0x080fe20000410000 */
[----:B------:R-:W-:Y:S01]  /*32e30*/  FMUL.FTZ R63, R65, R72 ;  /* 0x00000048413f7220 */ /* 0x000fe20000410000 */
        /* <DEDUP_REMOVED lines=30> */
[----:B------:R-:W-:-:S02]  /*33020*/  IADD3 R59, -R7, R58, R14 ;  /* 0x0000003a073b7210 */ /* 0x000fc40007ffe10e */
[----:B------:R-:W-:-:S05]  /*33030*/  LOP3.LUT R60, RZ, R73, RZ, 0x33, !PT ;  /* 0x00000049ff3c7212 */ /* 0x000fca00078e33ff */
[----:B------:R-:W2:Y:S08]  /*33040*/  MUFU.TANH R78, R78 ;  /* 0x0000004e004e7308 */ /* 0x000eb00000002400 */
        /* <DEDUP_REMOVED lines=68> */
.L_x_3820:
[----:B------:R-:W-:Y:S05]  /*33490*/  BSYNC B4 ;  /* 0x0000000000047941 */ /* 0x000fea0003800000 */
.L_x_3819:
[----:B------:R-:W-:Y:S01]  /*334a0*/  LOP3.LUT R58, RZ, R58, RZ, 0x33, !PT ;  /* 0x0000003aff3a7212 */ /* 0x000fe200078e33ff */
[----:B------:R-:W-:Y:S06]  /*334b0*/  BRA `(.L_x_3821) ;  /* 0x0000000000287947 */ /* 0x000fec0003800000 */
.L_x_3818:
        /* <DEDUP_REMOVED lines=10> */
.L_x_3821:
[----:B------:R-:W-:Y:S05]  /*33560*/  BSYNC B3 ;  /* 0x0000000000037941 */ /* 0x000fea0003800000 */
.L_x_3817:
[----:B------:R-:W-:-:S05]  /*33570*/  IMAD R59, R3, R58, R67 ;  /* 0x0000003a033b7224 */ /* 0x000fca00078e0243 */
[----:B------:R-:W-:Y:S02]  /*33580*/  VIMNMX R66, R66, R59, !PT ;  /* 0x0000003b42427248 */ /* 0x000fe40007fe0100 */
[----:B------:R-:W-:-:S07]  /*33590*/  VIADDMNMX R64, R59, R3, R64, PT ;  /* 0x000000033b407246 */ /* 0x000fce0003800140 */
.L_x_3816:
[----:B------:R-:W-:Y:S05]  /*335a0*/  BSYNC B2 ;  /* 0x0000000000027941 */ /* 0x000fea0003800000 */
.L_x_3815:
[C---:B------:R-:W-:Y:S01]  /*335b0*/  ISETP.GE.AND P1, PT, R75.reuse, 0x9, PT ;  /* 0x000000094b00780c */ /* 0x040fe20003f26270 */
[----:B------:R-:W0:Y:S01]  /*335c0*/  SHFL.IDX PT, R65, R65, 0x1, 0x1c1f ;  /* 0x003c1f0041417f89 */ /* 0x000e2200000e0000 */
[C---:B------:R-:W-:Y:S01]  /*335d0*/  ISETP.GE.AND P0, PT, R75.reuse, 0x2, PT ;  /* 0x000000024b00780c */ /* 0x040fe20003f06270 */
        /* <DEDUP_REMOVED lines=11> */
[----:B------:R-:W-:Y:S01]  /*33690*/  ISETP.LT.OR P2, PT, R64, 0x11, P2 ;  /* 0x000000114000780c */ /* 0x000fe20001741670 */
[--C-:B0-----:R-:W-:Y:S01]  /*336a0*/  IMAD.IADD R74, R74, 0x1, R65.reuse ;  /* 0x000000014a4a7824 */ /* 0x101fe200078e0241 */
        /* <DEDUP_REMOVED lines=96> */
[----:B-1----:R-:W-:Y:S02]  /*33cb0*/  FSEL R37, R13, -INF , !P6 ;  /* 0xff8000000d257808 */ /* 0x002fe40007000000 */
        /* <DEDUP_REMOVED lines=23> */
.L_x_3827:
[----:B------:R-:W-:Y:S05]  /*33e30*/  BSYNC B4 ;  /* 0x0000000000047941 */ /* 0x000fea0003800000 */
.L_x_3826:
[----:B------:R-:W-:Y:S01]  /*33e40*/  LOP3.LUT R14, RZ, R14, RZ, 0x33, !PT ;  /* 0x0000000eff0e7212 */ /* 0x000fe200078e33ff */
[----:B------:R-:W-:Y:S06]  /*33e50*/  BRA `(.L_x_3828) ;  /* 0x0000000000287947 */ /* 0x000fec0003800000 */
.L_x_3825:
        /* <DEDUP_REMOVED lines=10> */
.L_x_3828:
[----:B------:R-:W-:Y:S05]  /*33f00*/  BSYNC B3 ;  /* 0x0000000000037941 */ /* 0x000fea0003800000 */
.L_x_3824:
[----:B------:R-:W-:-:S05]  /*33f10*/  IMAD R7, R3, R14, R67 ;  /* 0x0000000e03077224 */ /* 0x000fca00078e0243 */
[----:B------:R-:W-:Y:S02]  /*33f20*/  VIADDMNMX R74, R7, R3, R74, PT ;  /* 0x00000003074a7246 */ /* 0x000fe4000380014a */
[----:B------:R-:W-:-:S07]  /*33f30*/  VIMNMX R72, R72, R7, !PT ;  /* 0x0000000748487248 */ /* 0x000fce0007fe0100 */
.L_x_3823:
[----:B------:R-:W-:Y:S05]  /*33f40*/  BSYNC B2 ;  /* 0x0000000000027941 */ /* 0x000fea0003800000 */
.L_x_3822:
[----:B------:R-:W-:Y:S02]  /*33f50*/  ISETP.GT.AND P0, PT, R72, 0x1, !P0 ;  /* 0x000000014800780c */ /* 0x000fe40004704270 */
[----:B------:R-:W-:Y:S02]  /*33f60*/  ISETP.NE.AND P6, PT, R71, RZ, PT ;  /* 0x000000ff4700720c */ /* 0x000fe40003fc5270 */
[----:B------:R-:W-:Y:S02]  /*33f70*/  ISETP.LT.OR P0, PT, R74, 0x2, P0 ;  /* 0x000000024a00780c */ /* 0x000fe40000701670 */
[----:B------:R-:W-:Y:S02]  /*33f80*/  ISETP.GT.AND P1, PT, R72, 0x8, !P1 ;  /* 0x000000084800780c */ /* 0x000fe40004f24270 */
[----:B------:R-:W-:Y:S02]  /*33f90*/  FSEL R71, R15, -INF , !P0 ;  /* 0xff8000000f477808 */ /* 0x000fe40004000000 */
[----:B------:R-:W2:Y:S01]  /*33fa0*/  LDL.64 R14, [R0+0x70] ;  /* 0x00007000000e7983 */ /* 0x000ea20000100a00 */
[----:B------:R-:W-:-:S02]  /*33fb0*/  ISETP.NE.AND P0, PT, R70, RZ, PT ;  /* 0x000000ff4600720c */ /* 0x000fc40003f05270 */
[----:B------:R-:W-:Y:S02]  /*33fc0*/  ISETP.LT.OR P1, PT, R74, 0x9, P1 ;  /* 0x000000094a00780c */ /* 0x000fe40000f21670 */
[----:B------:R-:W-:Y:S02]  /*33fd0*/  ISETP.GT.AND P0, PT, R72, 0x9, !P0 ;  /* 0x000000094800780c */ /* 0x000fe40004704270 */
[----:B------:R-:W-:Y:S02]  /*33fe0*/  FSEL R18, R18, -INF , !P1 ;  /* 0xff80000012127808 */ /* 0x000fe40004800000 */
        /* <DEDUP_REMOVED lines=52> */
[----:B------:R-:W-:Y:S02]  /*34330*/  R2UR UR4, R4 ;  /* 0x00000000040472ca */ /* 0x000fe400000e0000 */
[----:B------:R-:W-:Y:S02]  /*34340*/  ISETP.LT.OR P0, PT, R74, 0x41, P0 ;  /* 0x000000414a00780c */ /* 0x000fe40000701670 */
[----:B------:R-:W-:Y:S02]  /*34350*/  R2UR UR5, R5 ;  /* 0x00000000050572ca */ /* 0x000fe400000e0000 */
[----:B------:R-:W-:-:S02]  /*34360*/  FSEL R42, R42, -INF , !P0 ;  /* 0xff8000002a2a7808 */ /* 0x000fc40004000000 */
[----:B------:R-:W-:Y:S02]  /*34370*/  ISETP.GT.AND P0, PT, R72, RZ, !P6 ;  /* 0x000000ff4800720c */ /* 0x000fe40007704270 */
[----:B------:R-:W-:Y:S02]  /*34380*/  ISETP.NE.AND P1, PT, R91, RZ, PT ;  /* 0x000000ff5b00720c */ /* 0x000fe40003f25270 */
[----:B------:R-:W-:Y:S02]  /*34390*/  ISETP.LT.OR P0, PT, R74, 0x1, P0 ;  /* 0x000000014a00780c */ /* 0x000fe40000701670 */
[----:B------:R-:W-:Y:S02]  /*343a0*/  ISETP.NE.AND P6, PT, R75, RZ, PT ;  /* 0x000000ff4b00720c */ /* 0x000fe40003fc5270 */
[----:B------:R-:W-:Y:S02]  /*343b0*/  FSEL R26, R2, -INF , !P0 ;  /* 0xff800000021a7808 */ /* 0x000fe40004000000 */
[----:B------:R-:W-:Y:S01]  /*343c0*/  ISETP.NE.AND P0, PT, R90, RZ, PT ;  /* 0x000000ff5a00720c */ /* 0x000fe20003f05270 */
[----:B--2---:R-:W2:Y:S03]  /*343d0*/  LD.E.64 R2, desc[UR4][R14.64] ;  /* 0x000000040e027980 */ /* 0x004ea6000c101b00 */
[----:B------:R-:W-:-:S02]  /*343e0*/  ISETP.GT.AND P0, PT, R72, 0x41, !P0 ;  /* 0x000000414800780c */ /* 0x000fc40004704270 */
[----:B------:R-:W-:Y:S01]  /*343f0*/  ISETP.GT.AND P1, PT, R72, 0x48, !P1 ;  /* 0x000000484800780c */ /* 0x000fe20004f24270 */
[----:B------:R-:W3:Y:S01]  /*34400*/  LD.E R27, desc[UR4][R14.64+0x10] ;  /* 0x000010040e1b7980 */ /* 0x000ee2000c101900 */
[----:B------:R-:W-:Y:S02]  /*34410*/  ISETP.LT.OR P0, PT, R74, 0x42, P0 ;  /* 0x000000424a00780c */ /* 0x000fe40000701670 */
[C---:B------:R-:W-:Y:S02]  /*34420*/  ISETP.GT.AND P2, PT, R72.reuse, 0x49, !P2 ;  /* 0x000000494800780c */ /* 0x040fe40005744270 */
[C---:B------:R-:W-:Y:S02]  /*34430*/  ISETP.GT.AND P3, PT, R72.reuse, 0x50, !P3 ;  /* 0x000000504800780c */ /* 0x040fe40005f64270 */
[C---:B------:R-:W-:Y:S02]  /*34440*/  ISETP.GT.AND P4, PT, R72.reuse, 0x51, !P4 ;  /* 0x000000514800780c */ /* 0x040fe40006784270 */
[----:B------:R-:W-:-:S02]  /*34450*/  ISETP.GT.AND P5, PT, R72, 0x58, !P5 ;  /* 0x000000584800780c */ /* 0x000fc40006fa4270 */
[----:B------:R-:W-:Y:S02]  /*34460*/  ISETP.GT.AND P6, PT, R72, 0x59, !P6 ;  /* 0x000000594800780c */ /* 0x000fe400077c4270 */
[----:B------:R-:W-:Y:S02]  /*34470*/  ISETP.LT.OR P1, PT, R74, 0x49, P1 ;  /* 0x000000494a00780c */ /* 0x000fe40000f21670 */
[----:B------:R-:W-:Y:S02]  /*34480*/  FSEL R72, R40, -INF , !P0 ;  /* 0xff80000028487808 */ /* 0x000fe40004000000 */
[C---:B------:R-:W-:Y:S02]  /*34490*/  ISETP.LT.OR P2, PT, R74.reuse, 0x4a, P2 ;  /* 0x0000004a4a00780c */ /* 0x040fe40001741670 */
[----:B------:R-:W-:Y:S02]  /*344a0*/  FSEL R43, R43, -INF , !P1 ;  /* 0xff8000002b2b7808 */ /* 0x000fe40004800000 */
[----:B------:R-:W-:-:S02]  /*344b0*/  ISETP.LT.OR P3, PT, R74, 0x51, P3 ;  /* 0x000000514a00780c */ /* 0x000fc40001f61670 */
[----:B------:R-:W-:Y:S02]  /*344c0*/  FSEL R45, R45, -INF , !P2 ;  /* 0xff8000002d2d7808 */ /* 0x000fe40005000000 */
[----:B------:R-:W-:Y:S02]  /*344d0*/  ISETP.LT.OR P4, PT, R74, 0x52, P4 ;  /* 0x000000524a00780c */ /* 0x000fe40002781670 */
[----:B------:R-:W-:Y:S02]  /*344e0*/  FSEL R54, R54, -INF , !P3 ;  /* 0xff80000036367808 */ /* 0x000fe40005800000 */
[C---:B------:R-:W-:Y:S02]  /*344f0*/  ISETP.LT.OR P5, PT, R74.reuse, 0x59, P5 ;  /* 0x000000594a00780c */ /* 0x040fe40002fa1670 */
[----:B------:R-:W-:Y:S02]  /*34500*/  FSEL R55, R55, -INF , !P4 ;  /* 0xff80000037377808 */ /* 0x000fe40006000000 */
[----:B------:R-:W-:-:S02]  /*34510*/  ISETP.LT.OR P6, PT, R74, 0x5a, P6 ;  /* 0x0000005a4a00780c */ /* 0x000fc400037c1670 */
[----:B------:R-:W-:Y:S02]  /*34520*/  FSEL R56, R56, -INF , !P5 ;  /* 0xff80000038387808 */ /* 0x000fe40006800000 */
[----:B------:R-:W-:Y:S02]  /*34530*/  R2UR UR6, R4 ;  /* 0x00000000040672ca */ /* 0x000fe400000e0000 */
[----:B------:R-:W-:Y:S02]  /*34540*/  R2UR UR7, R5 ;  /* 0x00000000050772ca */ /* 0x000fe400000e0000 */
[----:B------:R-:W-:-:S11]  /*34550*/  FSEL R57, R57, -INF , !P6 ;  /* 0xff80000039397808 */ /* 0x000fd60007000000 */
[----:B------:R-:W4:Y:S01]  /*34560*/  LD.E R38, desc[UR6][R14.64+0x14] ;  /* 0x000014060e267980 */ /* 0x000f22000c101900 */
        /* <DEDUP_REMOVED lines=48> */
[----:B------:R-:W-:-:S05]  /*34870*/  FMNMX.FTZ R9, R57, R30, !PT ;  /* 0x0000001e39097209 */ /* 0x000fca0007810000 */
[----:B------:R-:W-:Y:S04]  /*34880*/  ST.E.64 desc[UR4][R14.64], R8 ;  /* 0x000000080e007985 */ /* 0x000fe8000c101b04 */
[----:B------:R-:W2:Y:S01]  /*34890*/  LD.E R34, desc[UR6][R14.64+0x4] ;  /* 0x000004060e227980 */ /* 0x000ea2000c101900 */
[----:B0-----:R-:W-:-:S05]  /*348a0*/  FMNMX.FTZ R7, R8, R7, !PT ;  /* 0x0000000708077209 */ /* 0x001fca0007810000 */
[----:B------:R-:W0:Y:S02]  /*348b0*/  SHFL.BFLY PT, R30, R7, 0x1, 0x1f ;  /* 0x0c201f00071e7f89 */ /* 0x000e2400000e0000 */
[----:B0-----:R-:W-:Y:S02]  /*348c0*/  FMNMX.FTZ R25, R7, R30, !PT ;  /* 0x0000001e07197209 */ /* 0x001fe40007810000 */
[----:B------:R-:W3:Y:S04]  /*348d0*/  LD.E R30, desc[UR4][R14.64+0x20] ;  /* 0x000020040e1e7980 */ /* 0x000ee8000c101900 */
[----:B------:R-:W-:Y:S04]  /*348e0*/  ST.E desc[UR4][R14.64], R25 ;  /* 0x000000190e007985 */ /* 0x000fe8000c101904 */
[----:B------:R-:W4:Y:S01]  /*348f0*/  LD.E R31, desc[UR6][R14.64] ;  /* 0x000000060e1f7980 */ /* 0x000f22000c101900 */
[----:B------:R-:W-:-:S02]  /*34900*/  R2UR UR8, R4 ;  /* 0x00000000040872ca */ /* 0x000fc400000e0000 */
[----:B------:R-:W-:Y:S01]  /*34910*/  R2UR UR9, R5 ;  /* 0x00000000050972ca */ /* 0x000fe200000e0000 */
[----:B--2---:R-:W0:Y:S02]  /*34920*/  SHFL.BFLY PT, R7, R34, 0x2, 0x1f ;  /* 0x0c401f0022077f89 */ /* 0x004e2400000e0000 */
[----:B0-----:R-:W-:-:S05]  /*34930*/  FMNMX.FTZ R7, R7, R34, !PT ;  /* 0x0000002207077209 */ /* 0x001fca0007810000 */
[----:B------:R-:W0:Y:S01]  /*34940*/  SHFL.BFLY PT, R8, R7, 0x1, 0x1f ;  /* 0x0c201f0007087f89 */ /* 0x000e2200000e0000 */
[----:B----4-:R-:W-:Y:S02]  /*34950*/  FSETP.NEU.FTZ.AND P0, PT, R31, -INF , PT ;  /* 0xff8000001f00780b */ /* 0x010fe40003f1d000 */
[----:B0-----:R-:W-:Y:S02]  /*34960*/  FMNMX.FTZ R25, R7, R8, !PT ;  /* 0x0000000807197209 */ /* 0x001fe40007810000 */
[----:B------:R-:W-:Y:S02]  /*34970*/  FSEL R9, R31, RZ, P0 ;  /* 0x000000ff1f097208 */ /* 0x000fe40000000000 */
[----:B------:R-:W-:-:S03]  /*34980*/  FSETP.NEU.FTZ.AND P0, PT, R25, -INF , PT ;  /* 0xff8000001900780b */ /* 0x000fc60003f1d000 */
[----:B------:R-:W-:Y:S01]  /*34990*/  FADD.FTZ R9, R2, -R9 ;  /* 0x8000000902097221 */ /* 0x000fe20000010000 */
[----:B------:R-:W-:-:S03]  /*349a0*/  FSEL R2, R25, RZ, P0 ;  /* 0x000000ff19027208 */ /* 0x000fc60000000000 */
[----:B---3--:R-:W-:Y:S02]  /*349b0*/  FMUL.FTZ R8, R9, R30 ;  /* 0x0000001e09087220 */ /* 0x008fe40000410000 */
[----:B------:R-:W-:-:S04]  /*349c0*/  FADD.FTZ R3, R3, -R2 ;  /* 0x8000000203037221 */ /* 0x000fc80000010000 */
[----:B------:R-:W-:Y:S01]  /*349d0*/  FMUL.FTZ R30, R30, R3 ;  /* 0x000000031e1e7220 */ /* 0x000fe20000410000 */
[----:B------:R-:W0:Y:S08]  /*349e0*/  MUFU.EX2 R8, R8 ;  /* 0x0000000800087308 */ /* 0x000e300000000800 */
[----:B------:R-:W1:Y:S01]  /*349f0*/  MUFU.EX2 R7, R30 ;  /* 0x0000001e00077308 */ /* 0x000e620000000800 */
[----:B------:R-:W-:Y:S01]  /*34a00*/  ST.E desc[UR4][R14.64+0x4], R25 ;  /* 0x000004190e007985 */ /* 0x000fe2000c101904 */
[----:B0-----:R-:W-:Y:S01]  /*34a10*/  FMUL.FTZ R27, R8, R27 ;  /* 0x0000001b081b7220 */ /* 0x001fe20000410000 */
[----:B-1----:R-:W-:-:S04]  /*34a20*/  FMUL.FTZ R31, R7, R38 ;  /* 0x00000026071f7220 */ /* 0x002fc80000410000 */
        /* <DEDUP_REMOVED lines=9> */
[----:B------:R-:W-:-:S04]  /*34ac0*/  FSETP.NEU.FTZ.AND P0, PT, R30, -INF , PT ;  /* 0xff8000001e00780b */ /* 0x000fc80003f1d000 */
[----:B------:R-:W-:Y:S02]  /*34ad0*/  FSEL R14, R14, RZ, P0 ;  /* 0x000000ff0e0e7208 */ /* 0x000fe40000000000 */
[----:B---3--:R-:W-:-:S03]  /*34ae0*/  FSETP.NEU.FTZ.AND P0, PT, R74, -INF , PT ;  /* 0xff8000004a00780b */ /* 0x008fc60003f1d000 */
[-CC-:B------:R-:W-:Y:S01]  /*34af0*/  FFMA.FTZ R35, R44, R9.reuse, -R14.reuse ;  /* 0x000000092c237223 */ /* 0x180fe2000001080e */
[----:B------:R-:W-:Y:S01]  /*34b00*/  FMUL.FTZ R44, R9, R74 ;  /* 0x0000004a092c7220 */ /* 0x000fe20000410000 */
[----:B------:R-:W-:-:S04]  /*34b10*/  FFMA.FTZ R30, R29, R9, -R14 ;  /* 0x000000091d1e7223 */ /* 0x000fc8000001080e */
[----:B------:R-:W-:Y:S01]  /*34b20*/  FSEL R44, R44, RZ, P0 ;  /* 0x000000ff2c2c7208 */ /* 0x000fe20000000000 */
[-CC-:B------:R-:W-:Y:S01]  /*34b30*/  FFMA.FTZ R29, R28, R9.reuse, -R14.reuse ;  /* 0x000000091c1d7223 */ /* 0x180fe2000001080e */
[----:B------:R-:W-:-:S03]  /*34b40*/  FFMA.FTZ R172, R37, R9, -R14 ;  /* 0x0000000925ac7223 */ /* 0x000fc6000001080e */
[-C--:B------:R-:W-:Y:S01]  /*34b50*/  FFMA.FTZ R28, R26, R9.reuse, -R44 ;  /* 0x000000091a1c7223 */ /* 0x080fe2000001082c */
[-C--:B------:R-:W-:Y:S01]  /*34b60*/  FFMA.FTZ R40, R78, R9.reuse, -R14 ;  /* 0x000000094e287223 */ /* 0x080fe2000001080e */
[-C--:B------:R-:W-:Y:S01]  /*34b70*/  FFMA.FTZ R173, R71, R9.reuse, -R44 ;  /* 0x0000000947ad7223 */ /* 0x080fe2000001082c */
[----:B------:R-:W4:Y:S01]  /*34b80*/  MUFU.EX2 R172, R172 ;  /* 0x000000ac00ac7308 */ /* 0x000f220000000800 */
[-C--:B------:R-:W-:Y:S01]  /*34b90*/  FFMA.FTZ R39, R58, R9.reuse, -R14 ;  /* 0x000000093a277223 */ /* 0x080fe2000001080e */
[----:B------:R-:W-:-:S06]  /*34ba0*/  FFMA.FTZ R27, R18, R9, -R44 ;  /* 0x00000009121b7223 */ /* 0x000fcc000001082c */
[----:B------:R-:W0:Y:S01]  /*34bb0*/  MUFU.EX2 R28, R28 ;  /* 0x0000001c001c7308 */ /* 0x000e220000000800 */
[-C--:B------:R-:W-:Y:S01]  /*34bc0*/  FFMA.FTZ R174, R59, R9.reuse, -R14 ;  /* 0x000000093bae7223 */ /* 0x080fe2000001080e */
[----:B------:R-:W-:-:S06]  /*34bd0*/  FFMA.FTZ R175, R70, R9, -R44 ;  /* 0x0000000946af7223 */ /* 0x000fcc000001082c */
[----:B------:R-:W1:Y:S01]  /*34be0*/  MUFU.EX2 R40, R40 ;  /* 0x0000002800287308 */ /* 0x000e620000000800 */
[-C--:B------:R-:W-:Y:S01]  /*34bf0*/  FFMA.FTZ R38, R32, R9.reuse, -R14 ;  /* 0x0000000920267223 */ /* 0x080fe2000001080e */
[----:B------:R-:W-:-:S06]  /*34c00*/  FFMA.FTZ R26, R64, R9, -R44 ;  /* 0x00000009401a7223 */ /* 0x000fcc000001082c */
[----:B------:R-:W2:Y:S01]  /*34c10*/  MUFU.EX2 R173, R173 ;  /* 0x000000ad00ad7308 */ /* 0x000ea20000000800 */
[-C--:B------:R-:W-:Y:S01]  /*34c20*/  FFMA.FTZ R152, R61, R9.reuse, -R14 ;  /* 0x000000093d987223 */ /* 0x080fe2000001080e */
[----:B------:R-:W-:-:S06]  /*34c30*/  FFMA.FTZ R153, R69, R9, -R44 ;  /* 0x0000000945997223 */ /* 0x000fcc000001082c */
[----:B------:R-:W3:Y:S01]  /*34c40*/  MUFU.EX2 R39, R39 ;  /* 0x0000002700277308 */ /* 0x000ee20000000800 */
[----:B------:R-:W-:-:S07]  /*34c50*/  FFMA.FTZ R37, R36, R9, -R14 ;  /* 0x0000000924257223 */ /* 0x000fce000001080e */
[----:B------:R-:W3:Y:S01]  /*34c60*/  MUFU.EX2 R27, R27 ;  /* 0x0000001b001b7308 */ /* 0x000ee20000000800 */
[-CC-:B------:R-:W-:Y:S01]  /*34c70*/  FFMA.FTZ R156, R33, R9.reuse, -R14.reuse ;  /* 0x00000009219c7223 */ /* 0x180fe2000001080e */
[-CC-:B------:R-:W-:Y:S01]  /*34c80*/  FFMA.FTZ R154, R60, R9.reuse, -R14.reuse ;  /* 0x000000093c9a7223 */ /* 0x180fe2000001080e */
[-CC-:B------:R-:W-:Y:S01]  /*34c90*/  FFMA.FTZ R36, R81, R9.reuse, -R14.reuse ;  /* 0x0000000951247223 */ /* 0x180fe2000001080e */
[----:B------:R-:W-:-:S04]  /*34ca0*/  FFMA.FTZ R158, R82, R9, -R14 ;  /* 0x00000009529e7223 */ /* 0x000fc8000001080e */
        /* <DEDUP_REMOVED lines=9> */
[-CC-:B------:R-:W-:Y:S01]  /*34d40*/  FFMA.FTZ R166, R53, R9.reuse, -R14.reuse ;  /* 0x0000000935a67223 */ /* 0x180fe2000001080e */
[-CC-:B------:R-:W-:Y:S01]  /*34d50*/  FFMA.FTZ R168, R41, R9.reuse, -R14.reuse ;  /* 0x0000000929a87223 */ /* 0x180fe2000001080e */
[-C--:B------:R-:W-:Y:S01]  /*34d60*/  FFMA.FTZ R170, R13, R9.reuse, -R14 ;  /* 0x000000090daa7223 */ /* 0x080fe2000001080e */
[----:B----4-:R-:W-:Y:S01]  /*34d70*/  FADD.FTZ R73, R172, R73 ;  /* 0x00000049ac497221 */ /* 0x010fe20000010000 */
[----:B------:R-:W4:Y:S01]  /*34d80*/  MUFU.EX2 R38, R38 ;  /* 0x0000002600267308 */ /* 0x000f220000000800 */
[----:B0-----:R-:W-:Y:S01]  /*34d90*/  FADD.FTZ R14, R28, R15 ;  /* 0x0000000f1c0e7221 */ /* 0x001fe20000010000 */
[----:B------:R-:W-:Y:S01]  /*34da0*/  FFMA.FTZ R25, R24, R9, -R44 ;  /* 0x0000000918197223 */ /* 0x000fe2000001082c */
[----:B-1----:R-:W-:-:S05]  /*34db0*/  FADD.FTZ R18, R40, R73 ;  /* 0x0000004928127221 */ /* 0x002fca0000010000 */
[----:B------:R-:W0:Y:S01]  /*34dc0*/  MUFU.EX2 R26, R26 ;  /* 0x0000001a001a7308 */ /* 0x000e220000000800 */
[----:B--2---:R-:W-:Y:S01]  /*34dd0*/  FADD.FTZ R14, R173, R14 ;  /* 0x0000000ead0e7221 */ /* 0x004fe20000010000 */
[----:B------:R-:W-:Y:S01]  /*34de0*/  FFMA.FTZ R155, R68, R9, -R44 ;  /* 0x00000009449b7223 */ /* 0x000fe2000001082c */
[----:B---3--:R-:W-:-:S05]  /*34df0*/  FADD.FTZ R13, R39, R18 ;  /* 0x00000012270d7221 */ /* 0x008fca0000010000 */
[----:B------:R-:W1:Y:S01]  /*34e00*/  MUFU.EX2 R152, R152 ;  /* 0x0000009800987308 */ /* 0x000e620000000800 */
[----:B------:R-:W-:Y:S01]  /*34e10*/  FADD.FTZ R14, R27, R14 ;  /* 0x0000000e1b0e7221 */ /* 0x000fe20000010000 */
[----:B------:R-:W-:-:S06]  /*34e20*/  FFMA.FTZ R24, R20, R9, -R44 ;  /* 0x0000000914187223 */ /* 0x000fcc000001082c */
[----:B------:R-:W2:Y:S01]  /*34e30*/  MUFU.EX2 R153, R153 ;  /* 0x0000009900997308 */ /* 0x000ea20000000800 */
[----:B------:R-:W-:Y:S01]  /*34e40*/  FADD.FTZ R13, R174, R13 ;  /* 0x0000000dae0d7221 */ /* 0x000fe20000010000 */
        /* <DEDUP_REMOVED lines=10> */
[----:B-1----:R-:W-:Y:S01]  /*34ef0*/  FADD.FTZ R42, R152, R13 ;  /* 0x0000000d982a7221 */ /* 0x002fe20000010000 */
[----:B--2---:R-:W-:-:S05]  /*34f00*/  FADD.FTZ R14, R153, R14 ;  /* 0x0000000e990e7221 */ /* 0x004fca0000010000 */
        /* <DEDUP_REMOVED lines=75> */
[----:B------:R-:W-:-:S03]  /*353c0*/  FADD.FTZ R42, R169, R42 ;  /* 0x0000002aa92a7221 */ /* 0x000fc60000010000 */
[----:B0-----:R-:W-:Y:S01]  /*353d0*/  FADD.FTZ R9, R29, R44 ;  /* 0x0000002c1d097221 */ /* 0x001fe20000010000 */
[----:B----4-:R-:W-:-:S03]  /*353e0*/  FADD.FTZ R42, R13, R42 ;  /* 0x0000002a0d2a7221 */ /* 0x010fc60000010000 */
[----:B-1----:R-:W-:Y:S01]  /*353f0*/  FADD.FTZ R9, R170, R9 ;  /* 0x00000009aa097221 */ /* 0x002fe20000010000 */
[----:B--2---:R-:W-:-:S04]  /*35400*/  FADD.FTZ R41, R171, R42 ;  /* 0x0000002aab297221 */ /* 0x004fc80000010000 */
[----:B------:R-:W-:Y:S04]  /*35410*/  ST.E desc[UR4][R2.64+0x10], R9 ;  /* 0x0000100902007985 */ /* 0x000fe8000c101904 */
[----:B------:R0:W-:Y:S04]  /*35420*/  ST.E desc[UR6][R2.64+0x14], R41 ;  /* 0x0000142902007985 */ /* 0x0001e8000c101906 */
[----:B0-----:R-:W2:Y:S01]  /*35430*/  LDL.64 R2, [R0+0x80] ;  /* 0x0000800000027983 */ /* 0x001ea20000100a00 */
        /* <DEDUP_REMOVED lines=94> */
[----:B------:R-:W2:Y:S01]  /*35a20*/  LD.E R93, desc[UR22][R2.64+0x5c] ;  /* 0x00005c16025d7980 */ /* 0x000ea2000c101900 */
[----:B---3--:R-:W-:-:S03]  /*35a30*/  FMUL.FTZ R89, R8, R89 ;  /* 0x0000005908597220 */ /* 0x008fc60000410000 */
[----:B------:R0:W-:Y:S01]  /*35a40*/  ST.E desc[UR10][R2.64+0x60], R91 ;  /* 0x0000605b02007985 */ /* 0x0001e2000c10190a */
[----:B----4-:R-:W-:-:S03]  /*35a50*/  FMUL.FTZ R85, R8, R85 ;  /* 0x0000005508557220 */ /* 0x010fc60000410000 */
[----:B------:R1:W-:Y:S01]  /*35a60*/  ST.E desc[UR8][R2.64+0x54], R89 ;  /* 0x0000545902007985 */ /* 0x0003e2000c101908 */
[----:B------:R-:W-:-:S03]  /*35a70*/  FMUL.FTZ R87, R8, R87 ;  /* 0x0000005708577220 */ /* 0x000fc60000410000 */
[----:B------:R-:W3:Y:S04]  /*35a80*/  LD.E R90, desc[UR14][R2.64+0x6c] ;  /* 0x00006c0e025a7980 */ /* 0x000ee8000c101900 */
[----:B0-----:R-:W4:Y:S01]  /*35a90*/  LD.E R91, desc[UR12][R2.64+0x68] ;  /* 0x0000680c025b7980 */ /* 0x001f22000c101900 */
[C---:B------:R-:W-:Y:S01]  /*35aa0*/  FMUL.FTZ R83, R8.reuse, R83 ;  /* 0x0000005308537220 */ /* 0x040fe20000410000 */
[C---:B------:R-:W-:Y:S02]  /*35ab0*/  FMUL.FTZ R79, R8.reuse, R79 ;  /* 0x0000004f084f7220 */ /* 0x040fe40000410000 */
[----:B------:R0:W-:Y:S04]  /*35ac0*/  ST.E desc[UR4][R2.64+0x44], R85 ;  /* 0x0000445502007985 */ /* 0x0001e8000c101904 */
[----:B-1----:R-:W3:Y:S01]  /*35ad0*/  LD.E R89, desc[UR24][R2.64+0x78] ;  /* 0x0000781802597980 */ /* 0x002ee2000c101900 */
[----:B------:R-:W-:-:S03]  /*35ae0*/  FMUL.FTZ R81, R8, R81 ;  /* 0x0000005108517220 */ /* 0x000fc60000410000 */
[----:B------:R1:W-:Y:S04]  /*35af0*/  ST.E desc[UR6][R2.64+0x50], R87 ;  /* 0x0000505702007985 */ /* 0x0003e8000c101906 */
[----:B0-----:R-:W3:Y:S04]  /*35b00*/  LD.E R85, desc[UR26][R2.64+0x7c] ;  /* 0x00007c1a02557980 */ /* 0x001ee8000c101900 */
[----:B------:R-:W3:Y:S01]  /*35b10*/  LD.E R88, desc[UR16][R2.64+0x88] ;  /* 0x0000881002587980 */ /* 0x000ee2000c101900 */
[----:B------:R-:W-:-:S03]  /*35b20*/  FMUL.FTZ R77, R8, R77 ;  /* 0x0000004d084d7220 */ /* 0x000fc60000410000 */
[----:B-1----:R-:W3:Y:S04]  /*35b30*/  LD.E R87, desc[UR18][R2.64+0x8c] ;  /* 0x00008c1202577980 */ /* 0x002ee8000c101900 */
[----:B------:R-:W3:Y:S04]  /*35b40*/  LD.E R86, desc[UR20][R2.64+0x98] ;  /* 0x0000981402567980 */ /* 0x000ee8000c101900 */
[----:B------:R0:W-:Y:S04]  /*35b50*/  ST.E desc[UR8][R2.64+0x40], R83 ;  /* 0x0000405302007985 */ /* 0x0001e8000c101908 */
[----:B------:R-:W3:Y:S01]  /*35b60*/  LD.E R84, desc[UR6][R2.64+0x9c] ;  /* 0x00009c0602547980 */ /* 0x000ee2000c101900 */
[----:B------:R-:W-:-:S03]  /*35b70*/  FMUL.FTZ R73, R8, R73 ;  /* 0x0000004908497220 */ /* 0x000fc60000410000 */
[----:B------:R1:W-:Y:S04]  /*35b80*/  ST.E desc[UR4][R2.64+0x30], R79 ;  /* 0x0000304f02007985 */ /* 0x0003e8000c101904 */
[----:B0-----:R-:W3:Y:S01]  /*35b90*/  LD.E R83, desc[UR10][R2.64+0xa8] ;  /* 0x0000a80a02537980 */ /* 0x001ee2000c101900 */
[----:B------:R-:W-:-:S03]  /*35ba0*/  FMUL.FTZ R75, R8, R75 ;  /* 0x0000004b084b7220 */ /* 0x000fc60000410000 */
[----:B------:R0:W-:Y:S04]  /*35bb0*/  ST.E desc[UR6][R2.64+0x34], R81 ;  /* 0x0000345102007985 */ /* 0x0001e8000c101906 */
[----:B-1----:R-:W3:Y:S04]  /*35bc0*/  LD.E R79, desc[UR12][R2.64+0xac] ;  /* 0x0000ac0c024f7980 */ /* 0x002ee8000c101900 */
[----:B------:R-:W3:Y:S04]  /*35bd0*/  LD.E R82, desc[UR14][R2.64+0xb8] ;  /* 0x0000b80e02527980 */ /* 0x000ee8000c101900 */
[----:B0-----:R-:W3:Y:S04]  /*35be0*/  LD.E R81, desc[UR16][R2.64+0xbc] ;  /* 0x0000bc1002517980 */ /* 0x001ee8000c101900 */
[----:B------:R-:W3:Y:S01]  /*35bf0*/  LD.E R80, desc[UR18][R2.64+0xc8] ;  /* 0x0000c81202507980 */ /* 0x000ee2000c101900 */
[----:B------:R-:W-:-:S03]  /*35c00*/  FMUL.FTZ R71, R8, R71 ;  /* 0x0000004708477220 */ /* 0x000fc60000410000 */
[----:B------:R0:W-:Y:S04]  /*35c10*/  ST.E desc[UR10][R2.64+0x24], R77 ;  /* 0x0000244d02007985 */ /* 0x0001e8000c10190a */
[----:B------:R-:W3:Y:S01]  /*35c20*/  LD.E R78, desc[UR20][R2.64+0xcc] ;  /* 0x0000cc14024e7980 */ /* 0x000ee2000c101900 */
[----:B------:R-:W-:-:S03]  /*35c30*/  FMUL.FTZ R69, R8, R69 ;  /* 0x0000004508457220 */ /* 0x000fc60000410000 */
[----:B------:R1:W-:Y:S04]  /*35c40*/  ST.E desc[UR6][R2.64+0x14], R73 ;  /* 0x0000144902007985 */ /* 0x0003e8000c101906 */
[----:B0-----:R-:W3:Y:S04]  /*35c50*/  LD.E R77, desc[UR22][R2.64+0xd8] ;  /* 0x0000d816024d7980 */ /* 0x001ee8000c101900 */
[----:B------:R-:W3:Y:S01]  /*35c60*/  LD.E R76, desc[UR24][R2.64+0xdc] ;  /* 0x0000dc18024c7980 */ /* 0x000ee2000c101900 */
[----:B------:R-:W-:-:S03]  /*35c70*/  FMUL.FTZ R67, R8, R67 ;  /* 0x0000004308437220 */ /* 0x000fc60000410000 */
[----:B------:R0:W-:Y:S04]  /*35c80*/  ST.E desc[UR8][R2.64+0x20], R75 ;  /* 0x0000204b02007985 */ /* 0x0001e8000c101908 */
[----:B-1----:R-:W3:Y:S04]  /*35c90*/  LD.E R73, desc[UR10][R2.64+0xe8] ;  /* 0x0000e80a02497980 */ /* 0x002ee8000c101900 */
[----:B------:R-:W3:Y:S04]  /*35ca0*/  LD.E R74, desc[UR14][R2.64+0xf8] ;  /* 0x0000f80e024a7980 */ /* 0x000ee8000c101900 */
[----:B0-----:R-:W3:Y:S01]  /*35cb0*/  LD.E R75, desc[UR12][R2.64+0xec] ;  /* 0x0000ec0c024b7980 */ /* 0x001ee2000c101900 */
[----:B------:R-:W-:-:S03]  /*35cc0*/  FMUL.FTZ R63, R8, R63 ;  /* 0x0000003f083f7220 */ /* 0x000fc60000410000 */
[----:B------:R-:W3:Y:S01]  /*35cd0*/  LD.E R72, desc[UR16][R2.64+0xfc] ;  /* 0x0000fc1002487980 */ /* 0x000ee2000c101900 */
[----:B------:R-:W-:-:S03]  /*35ce0*/  FMUL.FTZ R65, R8, R65 ;  /* 0x0000004108417220 */ /* 0x000fc60000410000 */
[----:B------:R0:W-:Y:S04]  /*35cf0*/  ST.E desc[UR4][R2.64+0x10], R71 ;  /* 0x0000104702007985 */ /* 0x0001e8000c101904 */
[----:B------:R-:W3:Y:S04]  /*35d00*/  LD.E R70, desc[UR18][R2.64+0x108] ;  /* 0x0001081202467980 */ /* 0x000ee8000c101900 */
[----:B------:R1:W-:Y:S04]  /*35d10*/  ST.E desc[UR6][R2.64+0x4], R69 ;  /* 0x0000044502007985 */ /* 0x0003e8000c101906 */
[----:B0-----:R-:W3:Y:S01]  /*35d20*/  LD.E R71, desc[UR20][R2.64+0x10c] ;  /* 0x00010c1402477980 */ /* 0x001ee2000c101900 */
[----:B------:R-:W-:-:S03]  /*35d30*/  FMUL.FTZ R61, R8, R61 ;  /* 0x0000003d083d7220 */ /* 0x000fc60000410000 */
[----:B------:R0:W-:Y:S04]  /*35d40*/  ST.E desc[UR4][R2.64], R67 ;  /* 0x0000004302007985 */ /* 0x0001e8000c101904 */
[----:B-1----:R-:W3:Y:S04]  /*35d50*/  LD.E R69, desc[UR12][R2.64+0x118] ;  /* 0x0001180c02457980 */ /* 0x002ee8000c101900 */
[----:B------:R-:W3:Y:S04]  /*35d60*/  LD.E R68, desc[UR22][R2.64+0x128] ;  /* 0x0001281602447980 */ /* 0x000ee8000c101900 */
[----:B0-----:R-:W3:Y:S01]  /*35d70*/  LD.E R67, desc[UR14][R2.64+0x11c] ;  /* 0x00011c0e02437980 */ /* 0x001ee2000c101900 */
[----:B------:R-:W-:-:S03]  /*35d80*/  FMUL.FTZ R59, R8, R59 ;  /* 0x0000003b083b7220 */ /* 0x000fc60000410000 */
[----:B------:R0:W-:Y:S04]  /*35d90*/  ST.E desc[UR8][R2.64+0x74], R63 ;  /* 0x0000743f02007985 */ /* 0x0001e8000c101908 */
[----:B------:R-:W3:Y:S04]  /*35da0*/  LD.E R66, desc[UR16][R2.64+0x12c] ;  /* 0x00012c1002427980 */ /* 0x000ee8000c101900 */
[----:B------:R1:W-:Y:S04]  /*35db0*/  ST.E desc[UR10][R2.64+0x80], R65 ;  /* 0x0000804102007985 */ /* 0x0003e8000c10190a */
[----:B0-----:R-:W3:Y:S01]  /*35dc0*/  LD.E R63, desc[UR18][R2.64+0x138] ;  /* 0x00013812023f7980 */ /* 0x001ee2000c101900 */
[----:B------:R-:W-:-:S03]  /*35dd0*/  FMUL.FTZ R57, R8, R57 ;  /* 0x0000003908397220 */ /* 0x000fc60000410000 */
[----:B------:R-:W3:Y:S04]  /*35de0*/  LD.E R64, desc[UR24][R2.64+0x148] ;  /* 0x0001481802407980 */ /* 0x000ee8000c101900 */
[----:B-1----:R-:W3:Y:S04]  /*35df0*/  LD.E R65, desc[UR20][R2.64+0x13c] ;  /* 0x00013c1402417980 */ /* 0x002ee8000c101900 */
[----:B------:R0:W-:Y:S04]  /*35e00*/  ST.E desc[UR6][R2.64+0x70], R61 ;  /* 0x0000703d02007985 */ /* 0x0001e8000c101906 */
[----:B------:R-:W3:Y:S01]  /*35e10*/  LD.E R62, desc[UR6][R2.64+0x14c] ;  /* 0x00014c06023e7980 */ /* 0x000ee2000c101900 */
[----:B------:R-:W-:-:S03]  /*35e20*/  FMUL.FTZ R55, R8, R55 ;  /* 0x0000003708377220 */ /* 0x000fc60000410000 */
[----:B------:R-:W3:Y:S04]  /*35e30*/  LD.E R60, desc[UR12][R2.64+0x15c] ;  /* 0x00015c0c023c7980 */ /* 0x000ee8000c101900 */
[----:B0-----:R-:W3:Y:S04]  /*35e40*/  LD.E R61, desc[UR8][R2.64+0x158] ;  /* 0x00015808023d7980 */ /* 0x001ee8000c101900 */
[----:B------:R0:W-:Y:S04]  /*35e50*/  ST.E desc[UR4][R2.64+0x64], R59 ;  /* 0x0000643b02007985 */ /* 0x0001e8000c101904 */
[----:B------:R-:W3:Y:S01]  /*35e60*/  LD.E R56, desc[UR14][R2.64+0x168] ;  /* 0x0001680e02387980 */ /* 0x000ee2000c101900 */
[----:B------:R-:W-:-:S03]  /*35e70*/  FMUL.FTZ R53, R8, R53 ;  /* 0x0000003508357220 */ /* 0x000fc60000410000 */
[----:B------:R1:W-:Y:S04]  /*35e80*/  ST.E desc[UR4][R2.64+0x84], R57 ;  /* 0x0000843902007985 */ /* 0x0003e8000c101904 */
[----:B0-----:R-:W3:Y:S04]  /*35e90*/  LD.E R59, desc[UR16][R2.64+0x16c] ;  /* 0x00016c10023b7980 */ /* 0x001ee8000c101900 */
[----:B------:R-:W3:Y:S01]  /*35ea0*/  LD.E R58, desc[UR18][R2.64+0x178] ;  /* 0x00017812023a7980 */ /* 0x000ee2000c101900 */
[----:B------:R-:W-:-:S03]  /*35eb0*/  FMUL.FTZ R51, R8, R51 ;  /* 0x0000003308337220 */ /* 0x000fc60000410000 */
[----:B-1----:R-:W3:Y:S04]  /*35ec0*/  LD.E R57, desc[UR20][R2.64+0x17c] ;  /* 0x00017c1402397980 */ /* 0x002ee8000c101900 */
[----:B------:R0:W-:Y:S01]  /*35ed0*/  ST.E desc[UR8][R2.64+0xa0], R55 ;  /* 0x0000a03702007985 */ /* 0x0001e2000c101908 */
[----:B------:R-:W-:-:S03]  /*35ee0*/  FMUL.FTZ R47, R8, R47 ;  /* 0x0000002f082f7220 */ /* 0x000fc60000410000 */
[----:B------:R-:W3:Y:S01]  /*35ef0*/  LD.E R54, desc[UR24][R2.64+0x18c] ;  /* 0x00018c1802367980 */ /* 0x000ee2000c101900 */
[----:B------:R-:W-:-:S03]  /*35f00*/  FMUL.FTZ R45, R8, R45 ;  /* 0x0000002d082d7220 */ /* 0x000fc60000410000 */
[----:B------:R1:W-:Y:S04]  /*35f10*/  ST.E desc[UR6][R2.64+0x94], R53 ;  /* 0x0000943502007985 */ /* 0x0003e8000c101906 */
[----:B0-----:R-:W3:Y:S01]  /*35f20*/  LD.E R55, desc[UR22][R2.64+0x188] ;  /* 0x0001881602377980 */ /* 0x001ee2000c101900 */
[----:B------:R-:W-:-:S03]  /*35f30*/  FMUL.FTZ R46, R8, R49 ;  /* 0x00000031082e7220 */ /* 0x000fc60000410000 */
[----:B------:R-:W3:Y:S01]  /*35f40*/  LD.E R50, desc[UR26][R2.64+0x198] ;  /* 0x0001981a02327980 */ /* 0x000ee2000c101900 */
[----:B------:R-:W-:-:S03]  /*35f50*/  FMUL.FTZ R44, R8, R44 ;  /* 0x0000002c082c7220 */ /* 0x000fc60000410000 */
[----:B-1----:R-:W3:Y:S01]  /*35f60*/  LD.E R53, desc[UR12][R2.64+0x19c] ;  /* 0x00019c0c02357980 */ /* 0x002ee2000c101900 */
[----:B------:R-:W-:-:S03]  /*35f70*/  FMUL.FTZ R9, R8, R9 ;  /* 0x0000000908097220 */ /* 0x000fc60000410000 */
[----:B------:R0:W-:Y:S04]  /*35f80*/  ST.E desc[UR4][R2.64+0x90], R51 ;  /* 0x0000903302007985 */ /* 0x0001e8000c101904 */
[----:B------:R-:W3:Y:S01]  /*35f90*/  LD.E R52, desc[UR14][R2.64+0x1a8] ;  /* 0x0001a80e02347980 */ /* 0x000ee2000c101900 */
[----:B------:R-:W-:-:S03]  /*35fa0*/  FMUL.FTZ R43, R8, R43 ;  /* 0x0000002b082b7220 */ /* 0x000fc60000410000 */
[----:B------:R-:W3:Y:S04]  /*35fb0*/  LD.E R49, desc[UR4][R2.64+0x1b8] ;  /* 0x0001b80402317980 */ /* 0x000ee8000c101900 */
[----:B0-----:R-:W3:Y:S01]  /*35fc0*/  LD.E R51, desc[UR16][R2.64+0x1ac] ;  /* 0x0001ac1002337980 */ /* 0x001ee2000c101900 */
[C---:B------:R-:W-:Y:S01]  /*35fd0*/  FMUL.FTZ R42, R8.reuse, R42 ;  /* 0x0000002a082a7220 */ /* 0x040fe20000410000 */
[C---:B------:R-:W-:Y:S02]  /*35fe0*/  FMUL.FTZ R41, R8.reuse, R41 ;  /* 0x0000002908297220 */ /* 0x040fe40000410000 */
[----:B------:R0:W-:Y:S04]  /*35ff0*/  ST.E desc[UR8][R2.64+0xb4], R47 ;  /* 0x0000b42f02007985 */ /* 0x0001e8000c101908 */
[----:B------:R-:W3:Y:S04]  /*36000*/  LD.E R48, desc[UR6][R2.64+0x1bc] ;  /* 0x0001bc0602307980 */ /* 0x000ee8000c101900 */
[----:B------:R1:W-:Y:S04]  /*36010*/  ST.E desc[UR4][R2.64+0xa4], R45 ;  /* 0x0000a42d02007985 */ /* 0x0003e8000c101904 */
[----:B0-----:R-:W3:Y:S04]  /*36020*/  LD.E R47, desc[UR8][R2.64+0x1c8] ;  /* 0x0001c808022f7980 */ /* 0x001ee8000c101900 */
[----:B------:R0:W-:Y:S04]  /*36030*/  ST.E desc[UR6][R2.64+0xb0], R46 ;  /* 0x0000b02e02007985 */ /* 0x0001e8000c101906 */
[----:B-1----:R-:W3:Y:S04]  /*36040*/  LD.E R45, desc[UR10][R2.64+0x1cc] ;  /* 0x0001cc0a022d7980 */ /* 0x002ee8000c101900 */
        /* <DEDUP_REMOVED lines=10> */
[----:B-1----:R-:W3:Y:S01]  /*360f0*/  LD.E R41, desc[UR22][R2.64+0x1fc] ;  /* 0x0001fc1602297980 */ /* 0x002ee2000c101900 */
[C---:B------:R-:W-:Y:S01]  /*36100*/  FMUL.FTZ R136, R8.reuse, R136 ;  /* 0x0000008808887220 */ /* 0x040fe20000410000 */
[C---:B------:R-:W-:Y:S01]  /*36110*/  FMUL.FTZ R138, R8.reuse, R138 ;  /* 0x0000008a088a7220 */ /* 0x040fe20000410000 */
[C---:B------:R-:W-:Y:S01]  /*36120*/  FMUL.FTZ R137, R8.reuse, R137 ;  /* 0x0000008908897220 */ /* 0x040fe20000410000 */
[C---:B------:R-:W-:Y:S01]  /*36130*/  FMUL.FTZ R135, R8.reuse, R135 ;  /* 0x0000008708877220 */ /* 0x040fe20000410000 */
[C---:B------:R-:W-:Y:S01]  /*36140*/  FMUL.FTZ R134, R8.reuse, R134 ;  /* 0x0000008608867220 */ /* 0x040fe20000410000 */
[----:B------:R-:W-:Y:S01]  /*36150*/  ST.E desc[UR4][R2.64+0xe4], R136 ;  /* 0x0000e48802007985 */ /* 0x000fe2000c101904 */
[C---:B------:R-:W-:Y:S01]  /*36160*/  FMUL.FTZ R133, R8.reuse, R133 ;  /* 0x0000008508857220 */ /* 0x040fe20000410000 */
[C---:B------:R-:W-:Y:S01]  /*36170*/  FMUL.FTZ R132, R8.reuse, R132 ;  /* 0x0000008408847220 */ /* 0x040fe20000410000 */
[C---:B------:R-:W-:Y:S01]  /*36180*/  FMUL.FTZ R131, R8.reuse, R131 ;  /* 0x0000008308837220 */ /* 0x040fe20000410000 */
        /* <DEDUP_REMOVED lines=33> */
[----:B------:R-:W-:Y:S04]  /*363a0*/  ST.E desc[UR16][R2.64+0x170], R122 ;  /* 0x0001707a02007985 */ /* 0x000fe8000c101910 */
[----:B------:R-:W-:Y:S04]  /*363b0*/  ST.E desc[UR6][R2.64+0x174], R120 ;  /* 0x0001747802007985 */ /* 0x000fe8000c101906 */
[----:B------:R0:W-:Y:S01]  /*363c0*/  ST.E desc[UR8][R2.64+0x180], R119 ;  /* 0x0001807702007985 */ /* 0x0001e2000c101908 */
[----:B------:R-:W-:-:S03]  /*363d0*/  FMUL.FTZ R113, R8, R113 ;  /* 0x0000007108717220 */ /* 0x000fc60000410000 */
[----:B------:R-:W-:Y:S04]  /*363e0*/  ST.E desc[UR4][R2.64+0x184], R118 ;  /* 0x0001847602007985 */ /* 0x000fe8000c101904 */
[----:B------:R-:W-:Y:S04]  /*363f0*/  ST.E desc[UR10][R2.64+0x190], R114 ;  /* 0x0001907202007985 */ /* 0x000fe8000c10190a */
[----:B------:R1:W-:Y:S01]  /*36400*/  ST.E desc[UR12][R2.64+0x194], R117 ;  /* 0x0001947502007985 */ /* 0x0003e2000c10190c */
[----:B------:R-:W-:-:S03]  /*36410*/  FMUL.FTZ R111, R8, R111 ;  /* 0x0000006f086f7220 */ /* 0x000fc60000410000 */
[----:B------:R-:W-:Y:S01]  /*36420*/  ST.E desc[UR14][R2.64+0x1a0], R116 ;  /* 0x0001a07402007985 */ /* 0x000fe2000c10190e */
[----:B0-----:R-:W-:-:S03]  /*36430*/  FMUL.FTZ R119, R8, R110 ;  /* 0x0000006e08777220 */ /* 0x001fc60000410000 */
[----:B------:R0:W-:Y:S01]  /*36440*/  ST.E desc[UR16][R2.64+0x1a4], R115 ;  /* 0x0001a47302007985 */ /* 0x0001e2000c101910 */
[----:B-1----:R-:W-:-:S03]  /*36450*/  FMUL.FTZ R117, R8, R112 ;  /* 0x0000007008757220 */ /* 0x002fc60000410000 */
[----:B------:R1:W-:Y:S01]  /*36460*/  ST.E desc[UR6][R2.64+0x1b0], R113 ;  /* 0x0001b07102007985 */ /* 0x0003e2000c101906 */
[C---:B------:R-:W-:Y:S01]  /*36470*/  FMUL.FTZ R109, R8.reuse, R109 ;  /* 0x0000006d086d7220 */ /* 0x040fe20000410000 */
[C---:B------:R-:W-:Y:S01]  /*36480*/  FMUL.FTZ R107, R8.reuse, R107 ;  /* 0x0000006b086b7220 */ /* 0x040fe20000410000 */
[C---:B0-----:R-:W-:Y:S01]  /*36490*/  FMUL.FTZ R115, R8.reuse, R108 ;  /* 0x0000006c08737220 */ /* 0x041fe20000410000 */
[----:B------:R-:W-:Y:S01]  /*364a0*/  ST.E desc[UR4][R2.64+0x1b4], R117 ;  /* 0x0001b47502007985 */ /* 0x000fe2000c101904 */
[----:B------:R-:W-:-:S03]  /*364b0*/  FMUL.FTZ R105, R8, R105 ;  /* 0x0000006908697220 */ /* 0x000fc60000410000 */
[----:B------:R-:W-:Y:S01]  /*364c0*/  ST.E desc[UR8][R2.64+0x1c0], R115 ;  /* 0x0001c07302007985 */ /* 0x000fe2000c101908 */
[----:B-1----:R-:W-:-:S03]  /*364d0*/  FMUL.FTZ R113, R8, R106 ;  /* 0x0000006a08717220 */ /* 0x002fc60000410000 */
[----:B------:R0:W-:Y:S01]  /*364e0*/  ST.E desc[UR10][R2.64+0x1c4], R111 ;  /* 0x0001c46f02007985 */ /* 0x0001e2000c10190a */
[----:B------:R-:W-:-:S03]  /*364f0*/  FMUL.FTZ R103, R7, R103 ;  /* 0x0000006707677220 */ /* 0x000fc60000410000 */
[----:B------:R-:W-:Y:S04]  /*36500*/  ST.E desc[UR12][R2.64+0x1d0], R119 ;  /* 0x0001d07702007985 */ /* 0x000fe8000c10190c */
[----:B------:R1:W-:Y:S01]  /*36510*/  ST.E desc[UR14][R2.64+0x1d4], R109 ;  /* 0x0001d46d02007985 */ /* 0x0003e2000c10190e */
[----:B0-----:R-:W-:-:S03]  /*36520*/  FMUL.FTZ R111, R8, R102 ;  /* 0x00000066086f7220 */ /* 0x001fc60000410000 */
[----:B------:R0:W-:Y:S01]  /*36530*/  ST.E desc[UR6][R2.64+0x1e0], R107 ;  /* 0x0001e06b02007985 */ /* 0x0001e2000c101906 */
[----:B------:R-:W-:-:S03]  /*36540*/  FMUL.FTZ R101, R7, R101 ;  /* 0x0000006507657220 */ /* 0x000fc60000410000 */
[----:B------:R-:W-:Y:S01]  /*36550*/  ST.E desc[UR16][R2.64+0x1e4], R113 ;  /* 0x0001e47102007985 */ /* 0x000fe2000c101910 */
[----:B-1----:R-:W-:-:S03]  /*36560*/  FMUL.FTZ R109, R7, R104 ;  /* 0x00000068076d7220 */ /* 0x002fc60000410000 */
[----:B------:R1:W-:Y:S01]  /*36570*/  ST.E desc[UR4][R2.64+0x1f0], R105 ;  /* 0x0001f06902007985 */ /* 0x0003e2000c101904 */
[----:B------:R-:W-:-:S03]  /*36580*/  FMUL.FTZ R99, R7, R99 ;  /* 0x0000006307637220 */ /* 0x000fc60000410000 */
[----:B------:R-:W-:Y:S01]  /*36590*/  ST.E desc[UR8][R2.64+0x1f4], R111 ;  /* 0x0001f46f02007985 */ /* 0x000fe2000c101908 */
[----:B0-----:R-:W-:-:S03]  /*365a0*/  FMUL.FTZ R107, R7, R100 ;  /* 0x00000064076b7220 */ /* 0x001fc60000410000 */
[----:B------:R-:W-:Y:S01]  /*365b0*/  ST.E desc[UR10][R2.64+0x8], R109 ;  /* 0x0000086d02007985 */ /* 0x000fe2000c10190a */
[----:B------:R-:W-:-:S03]  /*365c0*/  FMUL.FTZ R97, R7, R97 ;  /* 0x0000006107617220 */ /* 0x000fc60000410000 */
[----:B------:R0:W-:Y:S01]  /*365d0*/  ST.E desc[UR12][R2.64+0xc], R103 ;  /* 0x00000c6702007985 */ /* 0x0001e2000c10190c */
[C---:B-1----:R-:W-:Y:S01]  /*365e0*/  FMUL.FTZ R105, R7.reuse, R96 ;  /* 0x0000006007697220 */ /* 0x042fe20000410000 */
[C---:B------:R-:W-:Y:S02]  /*365f0*/  FMUL.FTZ R95, R7.reuse, R95 ;  /* 0x0000005f075f7220 */ /* 0x040fe40000410000 */
[----:B------:R1:W-:Y:S01]  /*36600*/  ST.E desc[UR6][R2.64+0x18], R101 ;  /* 0x0000186502007985 */ /* 0x0003e2000c101906 */
[----:B--2---:R-:W-:-:S03]  /*36610*/  FMUL.FTZ R93, R7, R93 ;  /* 0x0000005d075d7220 */ /* 0x004fc60000410000 */
[----:B------:R2:W-:Y:S01]  /*36620*/  ST.E desc[UR14][R2.64+0x1c], R99 ;  /* 0x00001c6302007985 */ /* 0x0005e2000c10190e */
[----:B0-----:R-:W-:-:S03]  /*36630*/  FMUL.FTZ R103, R7, R98 ;  /* 0x0000006207677220 */ /* 0x001fc60000410000 */
[----:B------:R-:W-:Y:S01]  /*36640*/  ST.E desc[UR16][R2.64+0x28], R107 ;  /* 0x0000286b02007985 */ /* 0x000fe2000c101910 */
[----:B-1----:R-:W-:-:S03]  /*36650*/  FMUL.FTZ R101, R7, R94 ;  /* 0x0000005e07657220 */ /* 0x002fc60000410000 */
[----:B------:R-:W-:Y:S01]  /*36660*/  ST.E desc[UR4][R2.64+0x2c], R103 ;  /* 0x00002c6702007985 */ /* 0x000fe2000c101904 */
[----:B--2---:R-:W-:-:S03]  /*36670*/  FMUL.FTZ R99, R7, R92 ;  /* 0x0000005c07637220 */ /* 0x004fc60000410000 */
[----:B------:R-:W-:Y:S01]  /*36680*/  ST.E desc[UR8][R2.64+0x38], R105 ;  /* 0x0000386902007985 */ /* 0x000fe2000c101908 */
[----:B----4-:R-:W-:-:S03]  /*36690*/  FMUL.FTZ R91, R7, R91 ;  /* 0x0000005b075b7220 */ /* 0x010fc60000410000 */
[----:B------:R0:W-:Y:S01]  /*366a0*/  ST.E desc[UR10][R2.64+0x3c], R97 ;  /* 0x00003c6102007985 */ /* 0x0001e2000c10190a */
[----:B---3--:R-:W-:-:S03]  /*366b0*/  FMUL.FTZ R89, R7, R89 ;  /* 0x0000005907597220 */ /* 0x008fc60000410000 */
[----:B------:R1:W-:Y:S01]  /*366c0*/  ST.E desc[UR6][R2.64+0x48], R95 ;  /* 0x0000485f02007985 */ /* 0x0003e2000c101906 */
[----:B------:R-:W-:-:S03]  /*366d0*/  FMUL.FTZ R85, R7, R85 ;  /* 0x0000005507557220 */ /* 0x000fc60000410000 */
[----:B------:R-:W-:Y:S01]  /*366e0*/  ST.E desc[UR12][R2.64+0x4c], R99 ;  /* 0x00004c6302007985 */ /* 0x000fe2000c10190c */
[----:B0-----:R-:W-:-:S03]  /*366f0*/  FMUL.FTZ R97, R7, R90 ;  /* 0x0000005a07617220 */ /* 0x001fc60000410000 */
[----:B------:R-:W-:Y:S01]  /*36700*/  ST.E desc[UR14][R2.64+0x58], R101 ;  /* 0x0000586502007985 */ /* 0x000fe2000c10190e */
[----:B------:R-:W-:-:S03]  /*36710*/  FMUL.FTZ R87, R7, R87 ;  /* 0x0000005707577220 */ /* 0x000fc60000410000 */
[----:B------:R0:W-:Y:S01]  /*36720*/  ST.E desc[UR16][R2.64+0x5c], R93 ;  /* 0x00005c5d02007985 */ /* 0x0001e2000c101910 */
[----:B-1----:R-:W-:-:S03]  /*36730*/  FMUL.FTZ R95, R7, R86 ;  /* 0x00000056075f7220 */ /* 0x002fc60000410000 */
[----:B------:R1:W-:Y:S01]  /*36740*/  ST.E desc[UR4][R2.64+0x68], R91 ;  /* 0x0000685b02007985 */ /* 0x0003e2000c101904 */
[----:B------:R-:W-:-:S03]  /*36750*/  FMUL.FTZ R83, R7, R83 ;  /* 0x0000005307537220 */ /* 0x000fc60000410000 */
[----:B------:R-:W-:Y:S01]  /*36760*/  ST.E desc[UR8][R2.64+0x6c], R97 ;  /* 0x00006c6102007985 */ /* 0x000fe2000c101908 */
[----:B0-----:R-:W-:-:S03]  /*36770*/  FMUL.FTZ R93, R7, R88 ;  /* 0x00000058075d7220 */ /* 0x001fc60000410000 */
[----:B------:R0:W-:Y:S01]  /*36780*/  ST.E desc[UR6][R2.64+0x78], R89 ;  /* 0x0000785902007985 */ /* 0x0001e2000c101906 */
[C---:B------:R-:W-:Y:S01]  /*36790*/  FMUL.FTZ R79, R7.reuse, R79 ;  /* 0x0000004f074f7220 */ /* 0x040fe20000410000 */
[C---:B-1----:R-:W-:Y:S02]  /*367a0*/  FMUL.FTZ R91, R7.reuse, R84 ;  /* 0x00000054075b7220 */ /* 0x042fe40000410000 */
[----:B------:R1:W-:Y:S01]  /*367b0*/  ST.E desc[UR10][R2.64+0x7c], R85 ;  /* 0x00007c5502007985 */ /* 0x0003e2000c10190a */
[----:B------:R-:W-:-:S03]  /*367c0*/  FMUL.FTZ R81, R7, R81 ;  /* 0x0000005107517220 */ /* 0x000fc60000410000 */
[----:B------:R-:W-:Y:S04]  /*367d0*/  ST.E desc[UR12][R2.64+0x88], R93 ;  /* 0x0000885d02007985 */ /* 0x000fe8000c10190c */
[----:B------:R2:W-:Y:S01]  /*367e0*/  ST.E desc[UR14][R2.64+0x8c], R87 ;  /* 0x00008c5702007985 */ /* 0x0005e2000c10190e */
[C---:B0-----:R-:W-:Y:S01]  /*367f0*/  FMUL.FTZ R89, R7.reuse, R78 ;  /* 0x0000004e07597220 */ /* 0x041fe20000410000 */
[C---:B-1----:R-:W-:Y:S02]  /*36800*/  FMUL.FTZ R85, R7.reuse, R82 ;  /* 0x0000005207557220 */ /* 0x042fe40000410000 */
[----:B------:R-:W-:Y:S01]  /*36810*/  ST.E desc[UR16][R2.64+0x98], R95 ;  /* 0x0000985f02007985 */ /* 0x000fe2000c101910 */
[----:B------:R-:W-:-:S03]  /*36820*/  FMUL.FTZ R77, R7, R77 ;  /* 0x0000004d074d7220 */ /* 0x000fc60000410000 */
[----:B------:R-:W-:Y:S01]  /*36830*/  ST.E desc[UR4][R2.64+0x9c], R91 ;  /* 0x00009c5b02007985 */ /* 0x000fe2000c101904 */
[----:B--2---:R-:W-:-:S03]  /*36840*/  FMUL.FTZ R87, R7, R80 ;  /* 0x0000005007577220 */ /* 0x004fc60000410000 */
[----:B------:R-:W-:Y:S01]  /*36850*/  ST.E desc[UR6][R2.64+0xa8], R83 ;  /* 0x0000a85302007985 */ /* 0x000fe2000c101906 */
[----:B------:R-:W-:-:S03]  /*36860*/  FMUL.FTZ R73, R7, R73 ;  /* 0x0000004907497220 */ /* 0x000fc60000410000 */
[----:B------:R0:W-:Y:S01]  /*36870*/  ST.E desc[UR8][R2.64+0xac], R79 ;  /* 0x0000ac4f02007985 */ /* 0x0001e2000c101908 */
[----:B------:R-:W-:-:S03]  /*36880*/  FMUL.FTZ R75, R7, R75 ;  /* 0x0000004b074b7220 */ /* 0x000fc60000410000 */
[----:B------:R-:W-:Y:S04]  /*36890*/  ST.E desc[UR10][R2.64+0xb8], R85 ;  /* 0x0000b85502007985 */ /* 0x000fe8000c10190a */
[----:B------:R1:W-:Y:S01]  /*368a0*/  ST.E desc[UR12][R2.64+0xbc], R81 ;  /* 0x0000bc5102007985 */ /* 0x0003e2000c10190c */
[----:B0-----:R-:W-:-:S03]  /*368b0*/  FMUL.FTZ R79, R7, R76 ;  /* 0x0000004c074f7220 */ /* 0x001fc60000410000 */
[----:B------:R-:W-:Y:S01]  /*368c0*/  ST.E desc[UR14][R2.64+0xc8], R87 ;  /* 0x0000c85702007985 */ /* 0x000fe2000c10190e */
[----:B------:R-:W-:-:S03]  /*368d0*/  FMUL.FTZ R83, R7, R70 ;  /* 0x0000004607537220 */ /* 0x000fc60000410000 */
[----:B------:R-:W-:Y:S01]  /*368e0*/  ST.E desc[UR4][R2.64+0xcc], R89 ;  /* 0x0000cc5902007985 */ /* 0x000fe2000c101904 */
[----:B-1----:R-:W-:-:S03]  /*368f0*/  FMUL.FTZ R81, R7, R74 ;  /* 0x0000004a07517220 */ /* 0x002fc60000410000 */
[----:B------:R0:W-:Y:S01]  /*36900*/  ST.E desc[UR16][R2.64+0xd8], R77 ;  /* 0x0000d84d02007985 */ /* 0x0001e2000c101910 */
[----:B------:R-:W-:-:S03]  /*36910*/  FMUL.FTZ R71, R7, R71 ;  /* 0x0000004707477220 */ /* 0x000fc60000410000 */
[----:B------:R-:W-:Y:S01]  /*36920*/  ST.E desc[UR6][R2.64+0xdc], R79 ;  /* 0x0000dc4f02007985 */ /* 0x000fe2000c101906 */
[----:B------:R-:W-:-:S03]  /*36930*/  FMUL.FTZ R69, R7, R69 ;  /* 0x0000004507457220 */ /* 0x000fc60000410000 */
[----:B------:R1:W-:Y:S01]  /*36940*/  ST.E desc[UR8][R2.64+0xe8], R73 ;  /* 0x0000e84902007985 */ /* 0x0003e2000c101908 */
[----:B0-----:R-:W-:-:S03]  /*36950*/  FMUL.FTZ R77, R7, R72 ;  /* 0x00000048074d7220 */ /* 0x001fc60000410000 */
[----:B------:R0:W-:Y:S01]  /*36960*/  ST.E desc[UR10][R2.64+0xec], R75 ;  /* 0x0000ec4b02007985 */ /* 0x0001e2000c10190a */
[----:B------:R-:W-:-:S03]  /*36970*/  FMUL.FTZ R67, R7, R67 ;  /* 0x0000004307437220 */ /* 0x000fc60000410000 */
[----:B------:R-:W-:Y:S04]  /*36980*/  ST.E desc[UR12][R2.64+0xf8], R81 ;  /* 0x0000f85102007985 */ /* 0x000fe8000c10190c */
[----:B------:R-:W-:Y:S01]  /*36990*/  ST.E desc[UR4][R2.64+0xfc], R77 ;  /* 0x0000fc4d02007985 */ /* 0x000fe2000c101904 */
[----:B-1----:R-:W-:-:S03]  /*369a0*/  FMUL.FTZ R73, R7, R68 ;  /* 0x0000004407497220 */ /* 0x002fc60000410000 */
[----:B------:R-:W-:Y:S01]  /*369b0*/  ST.E desc[UR14][R2.64+0x108], R83 ;  /* 0x0001085302007985 */ /* 0x000fe2000c10190e */
[----:B------:R-:W-:-:S03]  /*369c0*/  FMUL.FTZ R63, R7, R63 ;  /* 0x0000003f073f7220 */ /* 0x000fc60000410000 */
[----:B------:R1:W-:Y:S01]  /*369d0*/  ST.E desc[UR16][R2.64+0x10c], R71 ;  /* 0x00010c4702007985 */ /* 0x0003e2000c101910 */
[C---:B------:R-:W-:Y:S01]  /*369e0*/  FMUL.FTZ R65, R7.reuse, R65 ;  /* 0x0000004107417220 */ /* 0x040fe20000410000 */
[C---:B0-----:R-:W-:Y:S02]  /*369f0*/  FMUL.FTZ R75, R7.reuse, R64 ;  /* 0x00000040074b7220 */ /* 0x041fe40000410000 */
[----:B------:R-:W-:Y:S01]  /*36a00*/  ST.E desc[UR6][R2.64+0x118], R69 ;  /* 0x0001184502007985 */ /* 0x000fe2000c101906 */
[----:B------:R-:W-:-:S03]  /*36a10*/  FMUL.FTZ R61, R7, R61 ;  /* 0x0000003d073d7220 */ /* 0x000fc60000410000 */
[----:B------:R0:W-:Y:S01]  /*36a20*/  ST.E desc[UR8][R2.64+0x11c], R67 ;  /* 0x00011c4302007985 */ /* 0x0001e2000c101908 */
[----:B-1----:R-:W-:-:S03]  /*36a30*/  FMUL.FTZ R71, R7, R66 ;  /* 0x0000004207477220 */ /* 0x002fc60000410000 */
[----:B------:R-:W-:Y:S04]  /*36a40*/  ST.E desc[UR10][R2.64+0x128], R73 ;  /* 0x0001284902007985 */ /* 0x000fe8000c10190a */
[----:B------:R-:W-:Y:S01]  /*36a50*/  ST.E desc[UR4][R2.64+0x12c], R71 ;  /* 0x00012c4702007985 */ /* 0x000fe2000c101904 */
[----:B0-----:R-:W-:-:S03]  /*36a60*/  FMUL.FTZ R67, R7, R62 ;  /* 0x0000003e07437220 */ /* 0x001fc60000410000 */
[----:B------:R0:W-:Y:S01]  /*36a70*/  ST.E desc[UR12][R2.64+0x138], R63 ;  /* 0x0001383f02007985 */ /* 0x0001e2000c10190c */
[----:B------:R-:W-:-:S03]  /*36a80*/  FMUL.FTZ R59, R7, R59 ;  /* 0x0000003b073b7220 */ /* 0x000fc60000410000 */
[----:B------:R1:W-:Y:S01]  /*36a90*/  ST.E desc[UR14][R2.64+0x13c], R65 ;  /* 0x00013c4102007985 */ /* 0x0003e2000c10190e */
[C---:B------:R-:W-:Y:S01]  /*36aa0*/  FMUL.FTZ R69, R7.reuse, R58 ;  /* 0x0000003a07457220 */ /* 0x040fe20000410000 */
[C---:B------:R-:W-:Y:S02]  /*36ab0*/  FMUL.FTZ R57, R7.reuse, R57 ;  /* 0x0000003907397220 */ /* 0x040fe40000410000 */
[----:B------:R-:W-:Y:S01]  /*36ac0*/  ST.E desc[UR16][R2.64+0x148], R75 ;  /* 0x0001484b02007985 */ /* 0x000fe2000c101910 */
[----:B0-----:R-:W-:-:S03]  /*36ad0*/  FMUL.FTZ R63, R7, R60 ;  /* 0x0000003c073f7220 */ /* 0x001fc60000410000 */
[----:B------:R-:W-:Y:S01]  /*36ae0*/  ST.E desc[UR6][R2.64+0x14c], R67 ;  /* 0x00014c4302007985 */ /* 0x000fe2000c101906 */
[----:B-1----:R-:W-:-:S03]  /*36af0*/  FMUL.FTZ R65, R7, R56 ;  /* 0x0000003807417220 */ /* 0x002fc60000410000 */
        /* <DEDUP_REMOVED lines=17> */
[C---:B-1----:R-:W-:Y:S01]  /*36c10*/  FMUL.FTZ R55, R7.reuse, R48 ;  /* 0x0000003007377220 */ /* 0x042fe20000410000 */
[C---:B------:R-:W-:Y:S02]  /*36c20*/  FMUL.FTZ R45, R7.reuse, R45 ;  /* 0x0000002d072d7220 */ /* 0x040fe40000410000 */
[----:B------:R0:W-:Y:S04]  /*36c30*/  ST.E desc[UR10][R2.64+0x19c], R53 ;  /* 0x00019c3502007985 */ /* 0x0001e8000c10190a */
[----:B------:R-:W-:Y:S04]  /*36c40*/  ST.E desc[UR12][R2.64+0x1a8], R61 ;  /* 0x0001a83d02007985 */ /* 0x000fe8000c10190c */
[----:B------:R1:W-:Y:S01]  /*36c50*/  ST.E desc[UR14][R2.64+0x1ac], R51 ;  /* 0x0001ac3302007985 */ /* 0x0003e2000c10190e */
[----:B------:R-:W-:-:S03]  /*36c60*/  FMUL.FTZ R43, R7, R43 ;  /* 0x0000002b072b7220 */ /* 0x000fc60000410000 */
[----:B------:R2:W-:Y:S01]  /*36c70*/  ST.E desc[UR6][R2.64+0x1b8], R49 ;  /* 0x0001b83102007985 */ /* 0x0005e2000c101906 */
[----:B0-----:R-:W-:-:S03]  /*36c80*/  FMUL.FTZ R53, R7, R9 ;  /* 0x0000000907357220 */ /* 0x001fc60000410000 */
[----:B------:R0:W-:Y:S01]  /*36c90*/  ST.E desc[UR16][R2.64+0x1bc], R55 ;  /* 0x0001bc3702007985 */ /* 0x0001e2000c101910 */
[----:B-1----:R-:W-:-:S03]  /*36ca0*/  FMUL.FTZ R51, R7, R46 ;  /* 0x0000002e07337220 */ /* 0x002fc60000410000 */
[----:B------:R-:W-:Y:S01]  /*36cb0*/  ST.E desc[UR4][R2.64+0x1c8], R47 ;  /* 0x0001c82f02007985 */ /* 0x000fe2000c101904 */
[----:B--2---:R-:W-:-:S03]  /*36cc0*/  FMUL.FTZ R49, R7, R44 ;  /* 0x0000002c07317220 */ /* 0x004fc60000410000 */
[----:B------:R-:W-:Y:S01]  /*36cd0*/  ST.E desc[UR8][R2.64+0x1cc], R45 ;  /* 0x0001cc2d02007985 */ /* 0x000fe2000c101908 */
[C---:B------:R-:W-:Y:S01]  /*36ce0*/  FMUL.FTZ R41, R7.reuse, R41 ;  /* 0x0000002907297220 */ /* 0x040fe20000410000 */
[----:B0-----:R-:W-:Y:S02]  /*36cf0*/  FMUL.FTZ R55, R7, R42 ;  /* 0x0000002a07377220 */ /* 0x001fe40000410000 */
[----:B------:R-:W-:Y:S04]  /*36d00*/  ST.E desc[UR10][R2.64+0x1d8], R51 ;  /* 0x0001d83302007985 */ /* 0x000fe8000c10190a */
[----:B------:R-:W-:Y:S04]  /*36d10*/  ST.E desc[UR6][R2.64+0x1dc], R49 ;  /* 0x0001dc3102007985 */ /* 0x000fe8000c101906 */
[----:B------:R-:W-:Y:S04]  /*36d20*/  ST.E desc[UR12][R2.64+0x1e8], R53 ;  /* 0x0001e83502007985 */ /* 0x000fe8000c10190c */
[----:B------:R-:W-:Y:S04]  /*36d30*/  ST.E desc[UR14][R2.64+0x1ec], R43 ;  /* 0x0001ec2b02007985 */ /* 0x000fe8000c10190e */
[----:B------:R-:W-:Y:S04]  /*36d40*/  ST.E desc[UR16][R2.64+0x1f8], R55 ;  /* 0x0001f83702007985 */ /* 0x000fe8000c101910 */
[----:B------:R0:W-:Y:S01]  /*36d50*/  ST.E desc[UR18][R2.64+0x1fc], R41 ;  /* 0x0001fc2902007985 */ /* 0x0001e2000c101912 */
[----:B------:R-:W-:-:S03]  /*36d60*/  LEA.HI R42, R6, 0x8, RZ, 0x19 ;  /* 0x00000008062a7811 */ /* 0x000fc600078fc8ff */
[----:B------:R-:W2:Y:S02]  /*36d70*/  LDL.64 R8, [R0] ;  /* 0x0000000000087983 */ /* 0x000ea40000100a00 */
[----:B------:R1:W-:Y:S06]  /*36d80*/  BAR.SYNC.DEFER_BLOCKING R42, 0x100 ;  /* 0x0004002a0000751d */ /* 0x0003ec0000010000 */
[----:B0-----:R-:W3:Y:S01]  /*36d90*/  LDL.64 R2, [R0+0x80] ;  /* 0x0000800000027983 */ /* 0x001ee20000100a00 */
[C---:B------:R-:W-:Y:S02]  /*36da0*/  R2UR UR28, R4.reuse ;  /* 0x00000000041c72ca */ /* 0x040fe400000e0000 */
[----:B------:R-:W-:Y:S01]  /*36db0*/  R2UR UR29, R5 ;  /* 0x00000000051d72ca */ /* 0x000fe200000e0000 */
[----:B------:R-:W4:Y:S04]  /*36dc0*/  LDL.64 R6, [R0+0x98] ;  /* 0x0000980000067983 */ /* 0x000f280000100a00 */
[----:B--2---:R-:W2:Y:S04]  /*36dd0*/  LD.E R41, desc[UR6][R8.64] ;  /* 0x0000000608297980 */ /* 0x004ea8000c101900 */
[----:B------:R-:W2:Y:S04]  /*36de0*/  LDL.64 R8, [R0+0x88] ;  /* 0x0000880000087983 */ /* 0x000ea80000100a00 */
[----:B---3--:R-:W3:Y:S04]  /*36df0*/  LD.E R45, desc[UR4][R2.64] ;  /* 0x00000004022d7980 */ /* 0x008ee8000c101900 */
        /* <DEDUP_REMOVED lines=64> */
[----:B----4-:R-:W4:Y:S04]  /*37200*/  LD.E.64 R6, desc[UR4][R6.64] ;  /* 0x0000000406067980 */ /* 0x010f28000c101b00 */
[----:B---3--:R-:W-:Y:S04]  /*37210*/  ST.E desc[UR8][R2.64], R45 ;  /* 0x0000002d02007985 */ /* 0x008fe8000c101908 */
        /* <DEDUP_REMOVED lines=64> */
[----:B0-----:R-:W3:Y:S04]  /*37620*/  LD.E R43, desc[UR28][R2.64+0x104] ;  /* 0x0001041c022b7980 */ /* 0x001ee8000c101900 */
[----:B---3--:R0:W-:Y:S04]  /*37630*/  ST.E desc[UR4][R2.64+0x104], R43 ;  /* 0x0001042b02007985 */ /* 0x0081e8000c101904 */
[----:B------:R-:W3:Y:S04]  /*37640*/  LD.E R45, desc[UR6][R2.64+0x108] ;  /* 0x00010806022d7980 */ /* 0x000ee8000c101900 */
[----:B-1----:R-:W4:Y:S04]  /*37650*/  LD.E R47, desc[UR8][R2.64+0x10c] ;  /* 0x00010c08022f7980 */ /* 0x002f28000c101900 */
        /* <DEDUP_REMOVED lines=8> */
[----:B0-----:R-:W2:Y:S04]  /*376e0*/  LD.E R43, desc[UR26][R2.64+0x130] ;  /* 0x0001301a022b7980 */ /* 0x001ea8000c101900 */
        /* <DEDUP_REMOVED lines=51> */
[----:B---3--:R-:W-:Y:S04]  /*37a20*/  ST.E desc[UR4][R2.64+0x108], R45 ;  /* 0x0001082d02007985 */ /* 0x008fe8000c101904 */
[----:B----4-:R-:W-:Y:S04]  /*37a30*/  ST.E desc[UR6][R2.64+0x10c], R47 ;  /* 0x00010c2f02007985 */ /* 0x010fe8000c101906 */
[----:B--2---:R-:W-:Y:S04]  /*37a40*/  ST.E desc[UR8][R2.64+0x110], R49 ;  /* 0x0001103102007985 */ /* 0x004fe8000c101908 */
        /* <DEDUP_REMOVED lines=59> */
[----:B0-----:R-:W4:Y:S01]  /*37e00*/  LD.E R43, desc[UR28][R8.64] ;  /* 0x0000001c082b7980 */ /* 0x001f22000c101900 */
        /* <DEDUP_REMOVED lines=20> */
[----:B------:R-:W-:Y:S02]  /*37f50*/  R2UR UR48, R4 ;  /* 0x00000000043072ca */ /* 0x000fe400000e0000 */
[----:B------:R-:W-:Y:S01]  /*37f60*/  R2UR UR49, R5 ;  /* 0x00000000053172ca */ /* 0x000fe200000e0000 */
[----:B------:R-:W-:Y:S01]  /*37f70*/  IMAD R6, R41, 0xc00, R6 ;  /* 0x00000c0029067824 */ /* 0x000fe200078e0206 */
[----:B------:R-:W-:Y:S01]  /*37f80*/  F2FP.BF16.F32.PACK_AB R172, R40, R172 ;  /* 0x000000ac28ac723e */ /* 0x000fe200000010ff */
[----:B------:R-:W4:Y:S01]  /*37f90*/  LD.E R41, desc[UR30][R2.64+0x44] ;  /* 0x0000441e02297980 */ /* 0x000f22000c101900 */
[----:B------:R-:W-:Y:S02]  /*37fa0*/  F2FP.BF16.F32.PACK_AB R174, R174, R39 ;  /* 0x00000027aeae723e */ /* 0x000fe400000010ff */
[----:B------:R-:W-:Y:S01]  /*37fb0*/  F2FP.BF16.F32.PACK_AB R152, R152, R38 ;  /* 0x000000269898723e */ /* 0x000fe200000010ff */
        /* <DEDUP_REMOVED lines=77> */
[----:B------:R-:W-:-:S03]  /*38490*/  ISETP.NE.U32.AND P0, PT, R43, RZ, PT ;  /* 0x000000ff2b00720c */ /* 0x000fc60003f05070 */
        /* <DEDUP_REMOVED lines=65> */
[----:B------:R-:W-:Y:S01]  /*388b0*/  R2UR UR7, R7 ;  /* 0x00000000070772ca */ /* 0x000fe200000e0000 */
[----:B------:R-:W-:Y:S01]  /*388c0*/  VOTEU.ANY UP0, P0 ;  /* 0x00000000003f7886 */ /* 0x000fe20000000100 */
        /* <DEDUP_REMOVED lines=52> */
[----:B------:R-:W-:Y:S02]  /*38c10*/  R2UR UR4, R4 ;  /* 0x00000000040472ca */ /* 0x000fe400000e0000 */
[----:B------:R-:W-:-:S13]  /*38c20*/  R2UR UR5, R5 ;  /* 0x00000000050572ca */ /* 0x000fda00000e0000 */
        /* <DEDUP_REMOVED lines=720> */
[----:B------:R-:W-:Y:S01]  /*3b930*/  F2FP.BF16.F32.PACK_AB R167, R167, R15 ;  /* 0x0000000fa7a7723e */ /* 0x000fe200000010ff */
[----:B------:R-:W-:Y:S01]  /*3b940*/  IMAD.MOV.U32 R15, RZ, RZ, R7 ;  /* 0x000000ffff0f7224 */ /* 0x000fe200078e0007 */
[----:B------:R-:W-:Y:S01]  /*3b950*/  F2FP.BF16.F32.PACK_AB R169, R169, R14 ;  /* 0x0000000ea9a9723e */ /* 0x000fe200000010ff */
[----:B------:R-:W-:-:S03]  /*3b960*/  VIADD R14, R6, 0x80 ;  /* 0x00000080060e7836 */ /* 0x000fc60000000000 */
[----:B------:R-:W-:Y:S02]  /*3b970*/  R2UR UR7, R15 ;  /* 0x000000000f0772ca */ /* 0x000fe400000e0000 */
[----:B------:R-:W-:Y:S02]  /*3b980*/  R2UR UR6, R14 ;  /* 0x000000000e0672ca */ /* 0x000fe400000e0000 */
        /* <DEDUP_REMOVED lines=3113> */
[----:B------:R-:W-:-:S04]  /*47c20*/  R2UR UR7, R7 ;  /* 0x00000000070772ca */ /* 0x000fc800000e0000 */
[----:B------:R-:W-:Y:S02]  /*47c30*/  R2UR UR6, R6 ;  /* 0x00000000060672ca */ /* 0x000fe400000e0000 */
[----:B------:R-:W-:Y:S02]  /*47c40*/  F2FP.BF16.F32.PACK_AB R171, R171, R13 ;  /* 0x0000000dabab723e */ /* 0x000fe400000010ff */
        /* <DEDUP_REMOVED lines=1158> */
[----:B0-----:R-:W1:Y:S01]  /*4c4b0*/  LDL.64 R8, [R0+0x40] ;  /* 0x0000400000087983 */ /* 0x001e620000100a00 */
[----:B------:R-:W-:-:S02]  /*4c4c0*/  R2UR UR4, R4 ;  /* 0x00000000040472ca */ /* 0x000fc400000e0000 */
[----:B------:R-:W-:Y:S01]  /*4c4d0*/  R2UR UR5, R5 ;  /* 0x00000000050572ca */ /* 0x000fe200000e0000 */
[----:B------:R-:W3:-:S12]  /*4c4e0*/  LDL.64 R6, [R0] ;  /* 0x0000000000067983 */ /* 0x000ed80000100a00 */
[----:B-1----:R-:W4:Y:S01]  /*4c4f0*/  LD.E R12, desc[UR4][R8.64] ;  /* 0x00000004080c7980 */ /* 0x002f22000c101900 */
[----:B------:R-:W-:Y:S02]  /*4c500*/  R2UR UR4, R4 ;  /* 0x00000000040472ca */ /* 0x000fe400000e0000 */
[----:B------:R-:W-:Y:S01]  /*4c510*/  R2UR UR5, R5 ;  /* 0x00000000050572ca */ /* 0x000fe200000e0000 */
[----:B------:R-:W-:-:S12]  /*4c520*/  BSSY B2, `(.L_x_3829) ;  /* 0x0000006000027945 */ /* 0x000fd80003800000 */
[----:B---3--:R2:W5:Y:S01]  /*4c530*/  LD.E R6, desc[UR4][R6.64] ;  /* 0x0000000406067980 */ /* 0x008562000c101900 */
[----:B----4-:R-:W-:-:S04]  /*4c540*/  LOP3.LUT R12, R12, 0x1, RZ, 0xfc, !PT ;  /* 0x000000010c0c7812 */ /* 0x010fc800078efcff */
[----:B------:R-:W-:-:S13]  /*4c550*/  ISETP.NE.AND P0, PT, R12, 0x3, PT ;  /* 0x000000030c00780c */ /* 0x000fda0003f05270 */
[----:B--2---:R-:W-:Y:S05]  /*4c560*/  @!P0 BRA `(.L_x_3830) ;  /* 0x0000000000048947 */ /* 0x004fea0003800000 */
[----:B------:R-:W-:Y:S01]  /*4c570*/  BPT.TRAP 0x1 ;  /* 0x000000040000795c */ /* 0x000fe20000300000 */
.L_x_3830:
[----:B------:R-:W-:Y:S05]  /*4c580*/  BSYNC B2 ;  /* 0x0000000000027941 */ /* 0x000fea0003800000 */
.L_x_3829:
        /* <DEDUP_REMOVED lines=11> */
[----:B0-----:R-:W-:Y:S05]  /*4c640*/  RET.REL.NODEC R218 `(_ZN7cutlass13device_kernelIN5flash11enable_sm90INS1_16FlashAttnFwdSm90INS1_25CollectiveMainloopFwdSm90ILi2EN4cute5tupleIJNS5_1CILi1EEES8_S8_EEENS6_IJNS7_ILi128EEENS7_ILi96EEENS7_ILi64EEEEEELi256ENS_10bfloat16_tEfNS_4arch4Sm90ELb0ELb1ELb1ELb1ELb1ELb0ELb1ELb1ELb0ELb1ELb1ELb0EEENS1_21CollectiveEpilogueFwdINS6_IJSA_NS7_ILi256EEESB_EEES9_SE_SG_Li256ELb1ELb1ELb1ELb0EEENS1_36VarlenDynamicPersistentTileSchedulerILi128ELi96ELi256ELi128ELb1ELb1ELb1ELb1ELb0ELb1EEEEEEEEEvNT_6ParamsE) ;  /* 0xfffffb38da6c7950 */ /* 0x001fea0003c3ffff */
.L_x_3805:
[----:B0-----:R0:W1:Y:S02]  /*4c650*/  SYNCS.PHASECHK.TRANS64.TRYWAIT P0, [R6+URZ], R7 ;  /* 0x00000007060075a7 */ /* 0x001064000800017f */
[----:B-1----:R-:W-:Y:S05]  /*4c660*/  @!P0 NANOSLEEP.SYNCS 0x989680 ;  /* 0x009896800000895d */ /* 0x002fea0003900000 */
[----:B------:R-:W1:Y:S02]  /*4c670*/  @!P0 SYNCS.PHASECHK.TRANS64 P0, [R6+URZ], R7 ;  /* 0x00000007060085a7 */ /* 0x000e64000800007f */
[----:B-1----:R-:W-:Y:S05]  /*4c680*/  @!P0 BRA `(.L_x_3805) ;  /* 0xfffffffc00f08947 */ /* 0x002fea000383ffff */
[----:B------:R-:W-:Y:S05]  /*4c690*/  BRA `(.L_x_3804) ;  /* 0xfffffe4400f87947 */ /* 0x000fea000383ffff */
.L_x_3812:
[----:B0-----:R0:W1:Y:S02]  /*4c6a0*/  SYNCS.PHASECHK.TRANS64.TRYWAIT P0, [R18+URZ], R19 ;  /* 0x00000013120075a7 */ /* 0x001064000800017f */
[----:B-1----:R-:W-:Y:S05]  /*4c6b0*/  @!P0 NANOSLEEP.SYNCS 0x989680 ;  /* 0x009896800000895d */ /* 0x002fea0003900000 */
[----:B------:R-:W1:Y:S02]  /*4c6c0*/  @!P0 SYNCS.PHASECHK.TRANS64 P0, [R18+URZ], R19 ;  /* 0x00000013120085a7 */ /* 0x000e64000800007f */
[----:B-1----:R-:W-:Y:S05]  /*4c6d0*/  @!P0 BRA `(.L_x_3812) ;  /* 0xfffffffc00f08947 */ /* 0x002fea000383ffff */
[----:B------:R-:W-:Y:S05]  /*4c6e0*/  BRA `(.L_x_3811) ;  /* 0xfffffe4c00cc7947 */ /* 0x000fea000383ffff */
.L_x_3831:
        /* <DEDUP_REMOVED lines=9> */
.L_x_6567:


//--------------------- .text._ZN7cutlass13device_kernelIN5flash11enable_sm90INS1_16FlashAttnFwdSm90INS1_25CollectiveMainloopFwdSm90ILi2EN4cute5tupleIJNS5_1CILi1EEES8_S8_EEENS6_IJNS7_ILi128EEENS7_ILi96EEENS7_ILi64EEEEEELi256ENS_10bfloat16_tEfNS_4arch4Sm90ELb0ELb1ELb1ELb1ELb1ELb1ELb1ELb1ELb0ELb1ELb1ELb0EEENS1_21CollectiveEpilogueFwdINS6_IJSA_NS7_ILi256EEESB_EEES9_SE_SG_Li256ELb1ELb1ELb1ELb0EEENS1_36VarlenDynamicPersistentTileSchedulerILi128ELi96ELi256ELi128ELb1ELb1ELb1ELb1ELb0ELb1EEEEEEEEEvNT_6ParamsE --------------------------
	.section	.text._ZN7cutlass13device_kernelIN5flash11enable_sm90INS1_16FlashAttnFwdSm90INS1_25CollectiveMainloopFwdSm90ILi2EN4cute5tupleIJNS5_1CILi1EEES8_S8_EEENS6_IJNS7_ILi128EEENS7_ILi96EEENS7_ILi64EEEEEELi256ENS_10bfloat16_tEfNS_4arch4Sm90ELb0ELb1ELb1ELb1ELb1ELb1ELb1ELb1ELb0ELb1ELb1ELb0EEENS1_21CollectiveEpilogueFwdINS6_IJSA_NS7_ILi256EEESB_EEES9_SE_SG_Li256ELb1ELb1ELb1ELb0EEENS1_36VarlenDynamicPersistentTileSchedulerILi128ELi96ELi256ELi128ELb1ELb1ELb1ELb1ELb0ELb1EEEEEEEEEvNT_6ParamsE,"ax",@progbits
	.align	128
.text._ZN7cutlass13device_kernelIN5flash11enable_sm90INS1_16FlashAttnFwdSm90INS1_25CollectiveMainloopFwdSm90ILi2EN4cute5tupleIJNS5_1CILi1EEES8_S8_EEENS6_IJNS7_ILi128EEENS7_ILi96EEENS7_ILi64EEEEEELi256ENS_10bfloat16_tEfNS_4arch4Sm90ELb0ELb1ELb1ELb1ELb1ELb1ELb1ELb1ELb0ELb1ELb1ELb0EEENS1_21CollectiveEpilogueFwdINS6_IJSA_NS7_ILi256EEESB_EEES9_SE_SG_Li256ELb1ELb1ELb1ELb0EEENS1_36VarlenDynamicPersistentTileSchedulerILi128ELi96ELi256ELi128ELb1ELb1ELb1ELb1ELb0ELb1EEEEEEEEEvNT_6ParamsE:
        .type           _ZN7cutlass13device_kernelIN5flash11enable_sm90INS1_16FlashAttnFwdSm90INS1_25CollectiveMainloopFwdSm90ILi2EN4cute5tupleIJNS5_1CILi1EEES8_S8_EEENS6_IJNS7_ILi128EEENS7_ILi96EEENS7_ILi64EEEEEELi256ENS_10bfloat16_tEfNS_4arch4Sm90ELb0ELb1ELb1ELb1ELb1ELb1ELb1ELb1ELb0ELb1ELb1ELb0EEENS1_21CollectiveEpilogueFwdINS6_IJSA_NS7_ILi256EEESB_EEES9_SE_SG_Li256ELb1ELb1ELb1ELb0EEENS1_36VarlenDynamicPersistentTileSchedulerILi128ELi96ELi256ELi128ELb1ELb1ELb1ELb1ELb0ELb1EEEEEEEEEvNT_6ParamsE,@function
        .size           _ZN7cutlass13device_kernelIN5flash11enable_sm90INS1_16FlashAttnFwdSm90INS1_25CollectiveMainloopFwdSm90ILi2EN4cute5tupleIJNS5_1CILi1EEES8_S8_EEENS6_IJNS7_ILi128EEENS7_ILi96EEENS7_ILi64EEEEEELi256ENS_10bfloat16_tEfNS_4arch4Sm90ELb0ELb1ELb1ELb1ELb1ELb1ELb1ELb1ELb0ELb1ELb1ELb0EEENS1_21CollectiveEpilogueFwdINS6_IJSA_NS7_ILi256EEESB_EEES9_SE_SG_Li256ELb1ELb1ELb1ELb0EEENS1_36VarlenDynamicPersistentTileSchedulerILi128ELi96ELi256ELi128ELb1ELb1ELb1ELb1ELb0ELb1EEEEEEEEEvNT_6ParamsE,(.L_x_6569 - _ZN7cutlass13device_kernelIN5flash11enable_sm90INS1_16FlashAttnFwdSm90INS1_25CollectiveMainloopFwdSm90ILi2EN4cute5tupleIJNS5_1CILi1EEES8_S8_EEENS6_IJNS7_ILi128EEENS7_ILi96EEENS7_ILi64EEEEEELi256ENS_10bfloat16_tEfNS_4arch4Sm90ELb0ELb1ELb1ELb1ELb1ELb1ELb1ELb1ELb0ELb1ELb1ELb0EEENS1_21CollectiveEpilogueFwdINS6_IJSA_NS7_ILi256EEESB_EEES9_SE_SG_Li256ELb1ELb1ELb1ELb0EEENS1_36VarlenDynamicPersistentTileSchedulerILi128ELi96ELi256ELi128ELb1ELb1ELb1ELb1ELb0ELb1EEEEEEEEEvNT_6ParamsE)
        .other          _ZN7cutlass13device_kernelIN5flash11enable_sm90INS1_16FlashAttnFwdSm90INS1_25CollectiveMainloopFwdSm90ILi2EN4cute5tupleIJNS5_1CILi1EEES8_S8_EEENS6_IJNS7_ILi128EEENS7_ILi96EEENS7_ILi64EEEEEELi256ENS_10bfloat16_tEfNS_4arch4Sm90ELb0ELb1ELb1ELb1ELb1ELb1ELb1ELb1ELb0ELb1ELb1ELb0EEENS1_21CollectiveEpilogueFwdINS6_IJSA_NS7_ILi256EEESB_EEES9_SE_SG_Li256ELb1ELb1ELb1ELb0EEENS1_36VarlenDynamicPersistentTileSchedulerILi128ELi96ELi256ELi128ELb1ELb1ELb1ELb1ELb0ELb1EEEEEEEEEvNT_6ParamsE,@"STO_CUDA_ENTRY STV_DEFAULT"
_ZN7cutlass13device_kernelIN5flash11enable_sm90INS1_16FlashAttnFwdSm90INS1_25CollectiveMainloopFwdSm90ILi2EN4cute5tupleIJNS5_1CILi1EEES8_S8_EEENS6_IJNS7_ILi128EEENS7_ILi96EEENS7_ILi64EEEEEELi256ENS_10bfloat16_tEfNS_4arch4Sm90ELb0ELb1ELb1ELb1ELb1ELb1ELb1ELb1ELb0ELb1ELb1ELb0EEENS1_21CollectiveEpilogueFwdINS6_IJSA_NS7_ILi256EEESB_EEES9_SE_SG_Li256ELb1ELb1ELb1ELb0EEENS1_36VarlenDynamicPersistentTileSchedulerILi128ELi96ELi256ELi128ELb1ELb1ELb1ELb1ELb0ELb1EEEEEEEEEvNT_6ParamsE:
[----:B------:R-:W0:Y:S02]  /*0000*/  LDC R1, c[0x0][0x28] ;  /* 0x00000a00ff017b82 */ /* 0x000e240000000800 */
[----:B0-----:R-:W-:-:S05]  /*0010*/  VIADD R1, R1, 0xfffffad0 ;  /* 0xfffffad001017836 */ /* 0x001fca0000000000 */
[----:B------:R-:W-:Y:S01]  /*0020*/  R2UR UR4, R1 ;  /* 0x00000000010472ca */ /* 0x000fe200000e0000 */
[----:B------:R-:W0:Y:S01]  /*0030*/  S2R R3, SR_TID.X ;  /* 0x0000000000037919 */ /* 0x000e220000002100 */
[----:B------:R-:W-:Y:S01]  /*0040*/  ELECT P0, URZ, PT ;  /* 0x00000000003f782f */ /* 0x000fe20003800000 */
[----:B------:R-:W-:Y:S01]  /*0050*/  BSSY B0, `(.L_x_3832) ;  /* 0x0000012000007945 */ /* 0x000fe20003800000 */
[----:B------:R-:W-:Y:S01]  /*0060*/  ULDC UR37, c[0x0][0x20] ;  /* 0x0000080000257ab9 */ /* 0x000fe20000000800 */
[----:B------:R-:W-:-:S08]  /*0070*/  ULDC UR36, c[0x0][0x24] ;  /* 0x0000090000247ab9 */ /* 0x000fd00000000800 */
[----:B------:R-:W-:-:S04]  /*0080*/  UIADD3 UR37, UP0, UR4, UR37, URZ ;  /* 0x0000002504257290 */ /* 0x000fc8000ff1e03f */
[----:B------:R-:W-:Y:S01]  /*0090*/  UIADD3.X UR36, URZ, UR36, URZ, UP0, !UPT ;  /* 0x000000243f247290 */ /* 0x000fe200087fe43f */
        /* <DEDUP_REMOVED lines=13> */
.L_x_3833:
[----:B------:R-:W-:Y:S05]  /*0170*/  BSYNC B0 ;  /* 0x0000000000007941 */ /* 0x000fea0003800000 */
.L_x_3832:
        /* <DEDUP_REMOVED lines=21> */
[----:B0-----:R0:W1:Y:S01]  /*02d0*/  @UP1 SYNCS.EXCH.64 URZ, [UR8+0x32400], UR4 ;  /* 0x03240004083f15b2 */ /* 0x0010620008000100 */
[----:B------:R0:W2:Y:S04]  /*02e0*/  @UP2 SYNCS.EXCH.64 URZ, [UR8+0x32410], UR4 ;  /* 0x03241004083f25b2 */ /* 0x0000a80008000100 */
[----:B------:R0:W3:Y:S01]  /*02f0*/  @UP3 SYNCS.EXCH.64 URZ, [UR8+0x32420], UR6 ;  /* 0x03242006083f35b2 */ /* 0x0000e20008000100 */
        /* <DEDUP_REMOVED lines=18> */
[----:B----4-:R-:W-:Y:S01]  /*0420*/  NOP ;  /* 0x0000000000007918 */ /* 0x010fe20000000000 */
.L_x_3834:
[----:B------:R-:W4:Y:S01]  /*0430*/  SHFL.IDX PT, R2, R0, RZ, 0x1f ;  /* 0x00001fff00027589 */ /* 0x000f2200000e0000 */
[----:B------:R-:W-:Y:S01]  /*0440*/  NOP ;  /* 0x0000000000007918 */ /* 0x000fe20000000000 */
[----:B----4-:R-:W-:-:S13]  /*0450*/  ISETP.NE.AND P0, PT, R2, RZ, PT ;  /* 0x000000ff0200720c */ /* 0x010fda0003f05270 */
        /* <DEDUP_REMOVED lines=19> */
.L_x_3835:
[----:B------:R-:W4:Y:S01]  /*0590*/  SHFL.IDX PT, R2, R0, RZ, 0x1f ;  /* 0x00001fff00027589 */ /* 0x000f2200000e0000 */
[----:B------:R-:W-:Y:S01]  /*05a0*/  NOP ;  /* 0x0000000000007918 */ /* 0x000fe20000000000 */
[----:B----4-:R-:W-:-:S13]  /*05b0*/  ISETP.NE.AND P0, PT, R2, RZ, PT ;  /* 0x000000ff0200720c */ /* 0x010fda0003f05270 */
        /* <DEDUP_REMOVED lines=14> */
[----:B----4-:R-:W-:Y:S01]  /*06a0*/  NOP ;  /* 0x0000000000007918 */ /* 0x010fe20000000000 */
.L_x_3836:
        /* <DEDUP_REMOVED lines=22> */
.L_x_3837:
        /* <DEDUP_REMOVED lines=22> */
.L_x_3838:
[----:B------:R-:W-:Y:S01]  /*0970*/  PLOP3.LUT P0, PT, PT, PT, UP0, 0x80, 0x0 ;  /* 0x000000000000781c */ /* 0x000fe20003f0f008 */
[----:B------:R-:W-:Y:S01]  /*0980*/  UMOV UR38, 0x1 ;  /* 0x0000000100267882 */ /* 0x000fe20000000000 */
[----:B------:R-:W-:Y:S01]  /*0990*/  NOP ;  /* 0x0000000000007918 */ /* 0x000fe20000000000 */
[----:B------:R-:W-:Y:S01]  /*09a0*/  USEL UR38, UR38, 0x2, !UP0 ;  /* 0x0000000226267887 */ /* 0x000fe2000c000000 */
[----:B------:R-:W-:Y:S01]  /*09b0*/  BSSY B9, `(.L_x_3839) ;  /* 0x0003a6b000097945 */ /* 0x000fe20003800000 */
[----:B------:R-:W-:Y:S01]  /*09c0*/  ULDC.64 UR44, c[0x0][0x208] ;  /* 0x00008200002c7ab9 */ /* 0x000fe20000000a00 */
[----:B------:R-:W-:Y:S02]  /*09d0*/  IMAD.U32 R16, RZ, RZ, UR37 ;  /* 0x00000025ff107e24 */ /* 0x000fe4000f8e00ff */
[----:B------:R-:W-:Y:S01]  /*09e0*/  IMAD.U32 R17, RZ, RZ, UR36 ;  /* 0x00000024ff117e24 */ /* 0x000fe2000f8e00ff */
[----:B0123--:R-:W-:Y:S06]  /*09f0*/  BAR.SYNC.DEFER_BLOCKING 0x0 ;  /* 0x0000000000007b1d */ /* 0x00ffec0000010000 */
[----:B------:R-:W-:Y:S05]  /*0a00*/  @!P0 BRA `(.L_x_3840) ;  /* 0x0000031800e08947 */ /* 0x000fea0003800000 */
.L_x_3841:
[----:B------:R-:W-:-:S08]  /*0a10*/  NOP ;  /* 0x0000000000007918 */ /* 0x000fd00000000000 */
[----:B------:R-:W0:Y:S02]  /*0a20*/  USETMAXREG.TRY_ALLOC.CTAPOOL UP0, 0xe8 ;  /* 0x000000e8000079c8 */ /* 0x000e240008000600 */
[----:B0-----:R-:W-:-:S13]  /*0a30*/  PLOP3.LUT P0, PT, PT, PT, UP0, 0x80, 0x0 ;  /* 0x000000000000781c */ /* 0x001fda0003f0f008 */
[----:B------:R-:W-:Y:S05]  /*0a40*/  @!P0 BRA `(.L_x_3841) ;  /* 0xfffffffc00f08947 */ /* 0x000fea000383ffff */
[----:B------:R-:W0:Y:S01]  /*0a50*/  S2R R0, SR_TID.X ;  /* 0x0000000000007919 */ /* 0x000e220000002100 */
[----:B------:R-:W1:Y:S01]  /*0a60*/  S2UR UR4, SR_CgaCtaId ;  /* 0x00000000000479c3 */ /* 0x000e620000008800 */
[----:B------:R-:W-:Y:S01]  /*0a70*/  MOV R2, 0x400 ;  /* 0x0000040000027802 */ /* 0x000fe20000000f00 */
[----:B------:R-:W-:-:S06]  /*0a80*/  UIADD3 URZ, UP0, UR37, 0x1f8, URZ ;  /* 0x000001f8253f7890 */ /* 0x000fcc000ff1e03f */
[----:B------:R-:W-:Y:S06]  /*0a90*/  BAR.ARV 0x8, 0x180 ;  /* 0x0206000000007b1d */ /* 0x000fec0000002000 */
[----:B------:R-:W-:Y:S01]  /*0aa0*/  UIADD3 URZ, UP1, UR37, 0x204, URZ ;  /* 0x00000204253f7890 */ /* 0x000fe2000ff3e03f */
[----:B------:R-:W-:Y:S01]  /*0ab0*/  STL.64 [R1+0x1f8], RZ ;  /* 0x0001f8ff01007387 */ /* 0x000fe20000100a00 */
[----:B------:R-:W-:Y:S02]  /*0ac0*/  UIADD3.X UR39, URZ, UR36, URZ, UP0, !UPT ;  /* 0x000000243f277290 */ /* 0x000fe400087fe43f */
[----:B------:R-:W-:Y:S01]  /*0ad0*/  UIADD3.X UR40, URZ, UR36, URZ, UP1, !UPT ;  /* 0x000000243f287290 */ /* 0x000fe20008ffe43f */
[----:B------:R-:W-:Y:S04]  /*0ae0*/  STL [R1+0x200], RZ ;  /* 0x000200ff01007387 */ /* 0x000fe80000100800 */
[----:B------:R-:W-:Y:S01]  /*0af0*/  STL [R1+0x204], RZ ;  /* 0x000204ff01007387 */ /* 0x000fe20000100800 */
[----:B-1----:R-:W-:Y:S01]  /*0b00*/  IMAD.U32 R27, RZ, RZ, UR4 ;  /* 0x00000004ff1b7e24 */ /* 0x002fe2000f8e00ff */
[----:B------:R-:W-:-:S04]  /*0b10*/  ULDC UR4, c[0x0][0xd3c] ;  /* 0x00034f0000047ab9 */ /* 0x000fc80000000800 */
[----:B------:R-:W-:Y:S02]  /*0b20*/  LEA R2, R27, R2, 0x18 ;  /* 0x000000021b027211 */ /* 0x000fe400078ec0ff */
[----:B0-----:R-:W-:-:S04]  /*0b30*/  SHF.R.U32.HI R0, RZ, 0x7, R0 ;  /* 0x00000007ff007819 */ /* 0x001fc80000011600 */
[----:B------:R-:W-:-:S13]  /*0b40*/  ISETP.NE.AND P0, PT, R0, 0x1, PT ;  /* 0x000000010000780c */ /* 0x000fda0003f05270 */
[----:B------:R-:W-:Y:S08]  /*0b50*/  @!P0 BAR.ARV 0x9, 0x100 ;  /* 0x0244000000008b1d */ /* 0x000ff00000002000 */
[----:B------:R-:W-:Y:S06]  /*0b60*/  BAR.SYNC.DEFER_BLOCKING 0x5, 0x180 ;  /* 0x0146000000007b1d */ /* 0x000fec0000010000 */
[----:B------:R-:W0:Y:S02]  /*0b70*/  LDS.128 R96, [R2+0x324d0] ;  /* 0x0324d00002607984 */ /* 0x000e240000000c00 */
[----:B------:R-:W-:Y:S06]  /*0b80*/  BAR.ARV 0x4, 0x180 ;  /* 0x0106000000007b1d */ /* 0x000fec0000002000 */
[----:B0-----:R-:W-:-:S13]  /*0b90*/  ISETP.GE.AND P0, PT, R99, UR4, PT ;  /* 0x0000000463007c0c */ /* 0x001fda000bf06270 */
[----:B------:R-:W-:Y:S05]  /*0ba0*/  @P0 BRA `(.L_x_3842) ;  /* 0x000003a4002c0947 */ /* 0x000fea0003800000 */
[----:B------:R-:W0:Y:S01]  /*0bb0*/  S2R R0, SR_TID.X ;  /* 0x0000000000007919 */ /* 0x000e220000002100 */
[----:B------:R-:W-:Y:S02]  /*0bc0*/  IMAD.MOV.U32 R153, RZ, RZ, RZ ;  /* 0x000000ffff997224 */ /* 0x000fe400078e00ff */
[----:B------:R-:W-:Y:S02]  /*0bd0*/  IMAD.MOV.U32 R159, RZ, RZ, RZ ;  /* 0x000000ffff9f7224 */ /* 0x000fe400078e00ff */
[----:B0-----:R-:W-:-:S05]  /*0be0*/  VIADD R11, R0, 0xffffff80 ;  /* 0xffffff80000b7836 */ /* 0x001fca0000000000 */
[----:B------:R-:W-:Y:S01]  /*0bf0*/  SHF.R.S32.HI R0, RZ, 0x1f, R11 ;  /* 0x0000001fff007819 */ /* 0x000fe2000001140b */
[----:B------:R-:W-:Y:S03]  /*0c00*/  STL [R1+0x4a0], R11 ;  /* 0x0004a00b01007387 */ /* 0x000fe60000100800 */
[CC--:B------:R-:W-:Y:S02]  /*0c10*/  LEA.HI R3, R0.reuse, R11.reuse, RZ, 0x7 ;  /* 0x0000000b00037211 */ /* 0x0c0fe400078f38ff */
[----:B------:R-:W-:Y:S02]  /*0c20*/  LEA.HI R8, R0, R11, RZ, 0x4 ;  /* 0x0000000b00087211 */ /* 0x000fe400078f20ff */
[----:B------:R-:W-:Y:S02]  /*0c30*/  LOP3.LUT R4, R3, 0xffffff80, RZ, 0xc0, !PT ;  /* 0xffffff8003047812 */ /* 0x000fe400078ec0ff */
[----:B------:R-:W-:-:S02]  /*0c40*/  SHF.R.S32.HI R12, RZ, 0x7, R3 ;  /* 0x00000007ff0c7819 */ /* 0x000fc40000011403 */
[----:B------:R-:W-:Y:S01]  /*0c50*/  SHF.R.S32.HI R9, RZ, 0x4, R8 ;  /* 0x00000004ff097819 */ /* 0x000fe20000011408 */
[----:B------:R-:W-:Y:S01]  /*0c60*/  IMAD.IADD R10, R11, 0x1, -R4 ;  /* 0x000000010b0a7824 */ /* 0x000fe200078e0a04 */
[----:B------:R-:W-:Y:S01]  /*0c70*/  LEA.HI R3, R3, R12, RZ, 0x1 ;  /* 0x0000000c03037211 */ /* 0x000fe200078f08ff */
[----:B------:R-:W-:Y:S01]  /*0c80*/  STL [R1+0x51c], R12 ;  /* 0x00051c0c01007387 */ /* 0x000fe20000100800 */
[----:B------:R-:W-:Y:S02]  /*0c90*/  LEA.HI R203, R0, R11, RZ, 0x5 ;  /* 0x0000000b00cb7211 */ /* 0x000fe400078f28ff */
[----:B------:R-:W-:Y:S01]  /*0ca0*/  SHF.R.S32.HI R4, RZ, 0x1f, R10 ;  /* 0x0000001fff047819 */ /* 0x000fe2000001140a */
[----:B------:R-:W-:Y:S01]  /*0cb0*/  STL [R1+0x518], R10 ;  /* 0x0005180a01007387 */ /* 0x000fe20000100800 */
[----:B------:R-:W-:Y:S02]  /*0cc0*/  LOP3.LUT R3, R3, 0x3fffffe, RZ, 0xc0, !PT ;  /* 0x03fffffe03037812 */ /* 0x000fe400078ec0ff */
[----:B------:R-:W-:-:S02]  /*0cd0*/  LEA.HI R5, R4, R10, RZ, 0x2 ;  /* 0x0000000a04057211 */ /* 0x000fc400078f10ff */
[----:B------:R-:W-:Y:S01]  /*0ce0*/  LEA.HI R4, R4, R10, RZ, 0x5 ;  /* 0x0000000a04047211 */ /* 0x000fe200078f28ff */
[----:B------:R-:W-:Y:S01]  /*0cf0*/  IMAD.IADD R3, R12, 0x1, -R3 ;  /* 0x000000010c037824 */ /* 0x000fe200078e0a03 */
[--C-:B------:R-:W-:Y:S02]  /*0d00*/  SHF.R.S32.HI R6, RZ, 0x2, R5.reuse ;  /* 0x00000002ff067819 */ /* 0x100fe40000011405 */
[----:B------:R-:W-:Y:S02]  /*0d10*/  SHF.R.S32.HI R7, RZ, 0x1f, R5 ;  /* 0x0000001fff077819 */ /* 0x000fe40000011405 */
[----:B------:R-:W-:Y:S02]  /*0d20*/  SHF.R.S32.HI R4, RZ, 0x5, R4 ;  /* 0x00000005ff047819 */ /* 0x000fe40000011404 */
[----:B------:R-:W-:Y:S02]  /*0d30*/  LEA.HI R7, R7, R6, RZ, 0x3 ;  /* 0x0000000607077211 */ /* 0x000fe400078f18ff */
[----:B------:R-:W-:-:S02]  /*0d40*/  SHF.R.S32.HI R203, RZ, 0x5, R203 ;  /* 0x00000005ffcb7819 */ /* 0x000fc400000114cb */
[----:B------:R-:W-:Y:S02]  /*0d50*/  LOP3.LUT R7, R7, 0xfffffff8, RZ, 0xc0, !PT ;  /* 0xfffffff807077812 */ /* 0x000fe400078ec0ff */
[----:B------:R-:W-:-:S03]  /*0d60*/  LOP3.LUT R5, R5, 0x7ffffffc, RZ, 0xc0, !PT ;  /* 0x7ffffffc05057812 */ /* 0x000fc600078ec0ff */
[----:B------:R-:W-:Y:S01]  /*0d70*/  IMAD.IADD R7, R6, 0x1, -R7 ;  /* 0x0000000106077824 */ /* 0x000fe200078e0a07 */
[----:B------:R-:W-:Y:S01]  /*0d80*/  LOP3.LUT R6, R8, 0x3fffff0, RZ, 0xc0, !PT ;  /* 0x03fffff008067812 */ /* 0x000fe200078ec0ff */
[----:B------:R-:W-:Y:S01]  /*0d90*/  IMAD.IADD R5, R10, 0x1, -R5 ;  /* 0x000000010a057824 */ /* 0x000fe200078e0a05 */
[----:B------:R-:W-:Y:S01]  /*0da0*/  LEA.HI R8, R8, R9, RZ, 0x1 ;  /* 0x0000000908087211 */ /* 0x000fe200078f08ff */
[----:B------:R-:W-:Y:S02]  /*0db0*/  IMAD R4, R4, 0x10, R7 ;  /* 0x0000001004047824 */ /* 0x000fe400078e0207 */
[----:B------:R-:W-:Y:S01]  /*0dc0*/  IMAD.IADD R6, R11, 0x1, -R6 ;  /* 0x000000010b067824 */ /* 0x000fe200078e0a06 */
[----:B------:R-:W-:Y:S01]  /*0dd0*/  LOP3.LUT R8, R8, 0x1ffffffe, RZ, 0xc0, !PT ;  /* 0x1ffffffe08087812 */ /* 0x000fe200078ec0ff */
[----:B------:R-:W-:Y:S01]  /*0de0*/  IMAD R204, R3, 0x40, R4 ;  /* 0x0000004003cc7824 */ /* 0x000fe200078e0204 */
[CC--:B------:R-:W-:Y:S01]  /*0df0*/  LEA.HI R3, R0.reuse, R11.reuse, RZ, 0x2 ;  /* 0x0000000b00037211 */ /* 0x0c0fe200078f10ff */
[----:B------:R-:W-:Y:S01]  /*0e00*/  IMAD.SHL.U32 R205, R5, 0x2, RZ ;  /* 0x0000000205cd7824 */ /* 0x000fe200078e00ff */
[----:B------:R-:W-:Y:S01]  /*0e10*/  LEA.HI R0, R0, R11, RZ, 0x3 ;  /* 0x0000000b00007211 */ /* 0x000fe200078f18ff */
[----:B------:R-:W-:Y:S01]  /*0e20*/  IMAD.IADD R8, R9, 0x1, -R8 ;  /* 0x0000000109087824 */ /* 0x000fe200078e0a08 */
[--C-:B------:R-:W-:Y:S01]  /*0e30*/  SHF.R.S32.HI R158, RZ, 0x2, R3.reuse ;  /* 0x00000002ff9e7819 */ /* 0x100fe20000011403 */
[----:B------:R-:W-:Y:S01]  /*0e40*/  IMAD R9, R203, 0x10, R6 ;  /* 0x00000010cb097824 */ /* 0x000fe200078e0206 */
[----:B------:R-:W-:Y:S01]  /*0e50*/  SHF.R.S32.HI R7, RZ, 0x1f, R3 ;  /* 0x0000001fff077819 */ /* 0x000fe20000011403 */
[----:B------:R-:W-:Y:S01]  /*0e60*/  VIADD R28, R205, 0x40 ;  /* 0x00000040cd1c7836 */ /* 0x000fe20000000000 */
[----:B------:R-:W-:Y:S01]  /*0e70*/  LOP3.LUT R3, R3, 0xfffffffc, RZ, 0xc0, !PT ;  /* 0xfffffffc03037812 */ /* 0x000fe200078ec0ff */
[----:B------:R-:W-:Y:S01]  /*0e80*/  VIADD R175, R158, 0x40 ;  /* 0x000000409eaf7836 */ /* 0x000fe20000000000 */
[----:B------:R-:W-:Y:S01]  /*0e90*/  SHF.R.S32.HI R4, RZ, 0x3, R0 ;  /* 0x00000003ff047819 */ /* 0x000fe20000011400 */
[----:B------:R-:W-:Y:S01]  /*0ea0*/  VIADD R25, R205, 0x50 ;  /* 0x00000050cd197836 */ /* 0x000fe20000000000 */
[----:B------:R-:W-:Y:S01]  /*0eb0*/  LOP3.LUT R0, R0, 0xfffffff8, RZ, 0xc0, !PT ;  /* 0xfffffff800007812 */ /* 0x000fe200078ec0ff */
[----:B------:R-:W-:Y:S01]  /*0ec0*/  IMAD.IADD R3, R11, 0x1, -R3 ;  /* 0x000000010b037824 */ /* 0x000fe200078e0a03 */
[----:B------:R-:W-:Y:S01]  /*0ed0*/  LEA.HI R7, R7, R158, RZ, 0x3 ;  /* 0x0000009e07077211 */ /* 0x000fe200078f18ff */
[----:B------:R0:W-:Y:S01]  /*0ee0*/  STL [R1+0x49c], R4 ;  /* 0x00049c0401007387 */ /* 0x0001e20000100800 */
[----:B------:R-:W-:-:S02]  /*0ef0*/  IMAD.SHL.U32 R206, R175, 0x40, RZ ;  /* 0x00000040afce7824 */ /* 0x000fc400078e00ff */
[----:B------:R-:W-:Y:S01]  /*0f00*/  IMAD.IADD R6, R11, 0x1, -R0 ;  /* 0x000000010b067824 */ /* 0x000fe200078e0a00 */
[C---:B------:R-:W-:Y:S01]  /*0f10*/  LEA.HI R0, R3.reuse, R3, RZ, 0x1 ;  /* 0x0000000303007211 */ /* 0x040fe200078f08ff */
[C---:B------:R-:W-:Y:S01]  /*0f20*/  IMAD.SHL.U32 R22, R3.reuse, 0x8, RZ ;  /* 0x0000000803167824 */ /* 0x040fe200078e00ff */
[----:B------:R-:W-:Y:S01]  /*0f30*/  LOP3.LUT R206, R206, 0x1c0, RZ, 0xc0, !PT ;  /* 0x000001c0cece7812 */ /* 0x000fe200078ec0ff */
[----:B------:R1:W-:Y:S01]  /*0f40*/  STL [R1+0x4a4], R3 ;  /* 0x0004a40301007387 */ /* 0x0003e20000100800 */
[----:B------:R-:W-:Y:S01]  /*0f50*/  LOP3.LUT R0, R0, 0x1ffffffe, RZ, 0xc0, !PT ;  /* 0x1ffffffe00007812 */ /* 0x000fe200078ec0ff */
[----:B------:R-:W-:Y:S01]  /*0f60*/  IMAD.SHL.U32 R154, R3, 0x4, RZ ;  /* 0x00000004039a7824 */ /* 0x000fe200078e00ff */
[----:B0-----:R-:W-:Y:S01]  /*0f70*/  SHF.R.S32.HI R4, RZ, 0x1f, R175 ;  /* 0x0000001fff047819 */ /* 0x001fe200000114af */
[----:B------:R0:W-:Y:S01]  /*0f80*/  STL [R1+0x4ac], R6 ;  /* 0x0004ac0601007387 */ /* 0x0001e20000100800 */
[----:B------:R-:W-:Y:S01]  /*0f90*/  LOP3.LUT R7, R7, 0xfffffff8, RZ, 0xc0, !PT ;  /* 0xfffffff807077812 */ /* 0x000fe200078ec0ff */
[----:B------:R-:W-:Y:S01]  /*0fa0*/  IMAD.SHL.U32 R198, R6, 0x8, RZ ;  /* 0x0000000806c67824 */ /* 0x000fe200078e00ff */
[----:B------:R-:W-:Y:S01]  /*0fb0*/  LEA.HI R4, R4, R175, RZ, 0x3 ;  /* 0x000000af04047211 */ /* 0x000fe200078f18ff */
[----:B------:R-:W-:Y:S01]  /*0fc0*/  VIADD R20, R205, 0x68 ;  /* 0x00000068cd147836 */ /* 0x000fe20000000000 */
[----:B------:R-:W-:Y:S01]  /*0fd0*/  SHF.R.U32.HI R207, RZ, 0x3, R206 ;  /* 0x00000003ffcf7819 */ /* 0x000fe200000116ce */
[----:B-1----:R-:W-:Y:S01]  /*0fe0*/  IMAD.IADD R3, R3, 0x1, -R0 ;  /* 0x0000000103037824 */ /* 0x002fe200078e0a00 */
[--C-:B------:R-:W-:Y:S01]  /*0ff0*/  LOP3.LUT R0, R206, 0x38, R22.reuse, 0xf8, !PT ;  /* 0x00000038ce007812 */ /* 0x100fe200078ef816 */
[----:B------:R-:W-:Y:S01]  /*1000*/  IMAD.SHL.U32 R4, R4, 0x40, RZ ;  /* 0x0000004004047824 */ /* 0x000fe200078e00ff */
[----:B------:R-:W-:Y:S01]  /*1010*/  STL [R1+0x488], R28 ;  /* 0x0004881c01007387 */ /* 0x000fe20000100800 */
[----:B0-----:R-:W-:Y:S01]  /*1020*/  IMAD.IADD R6, R158, 0x1, -R7 ;  /* 0x000000019e067824 */ /* 0x001fe200078e0a07 */
[----:B------:R-:W-:Y:S01]  /*1030*/  SHF.R.S32.HI R23, RZ, 0x1f, R22 ;  /* 0x0000001fff177819 */ /* 0x000fe20000011416 */
[C---:B------:R-:W-:Y:S01]  /*1040*/  VIADD R15, R205.reuse, 0x80 ;  /* 0x00000080cd0f7836 */ /* 0x040fe20000000000 */
[----:B------:R-:W-:Y:S01]  /*1050*/  LOP3.LUT R208, R4, 0xfffffe00, RZ, 0xc0, !PT ;  /* 0xfffffe0004d07812 */ /* 0x000fe200078ec0ff */
[----:B------:R-:W-:Y:S01]  /*1060*/  VIADD R12, R205, 0x98 ;  /* 0x00000098cd0c7836 */ /* 0x000fe20000000000 */
[----:B------:R0:W-:Y:S01]  /*1070*/  STL [R1+0x498], R6 ;  /* 0x0004980601007387 */ /* 0x0001e20000100800 */
[----:B------:R-:W-:Y:S01]  /*1080*/  VIADD R164, R154, 0x10 ;  /* 0x000000109aa47836 */ /* 0x000fe20000000000 */
[----:B------:R-:W-:Y:S01]  /*1090*/  LOP3.LUT R7, R208, R0, R207, 0xf6, !PT ;  /* 0x00000000d0077212 */ /* 0x000fe200078ef6cf */
[----:B------:R-:W-:Y:S01]  /*10a0*/  IMAD R8, R9, 0x8, R8 ;  /* 0x0000000809087824 */ /* 0x000fe200078e0208 */
[----:B------:R-:W-:Y:S01]  /*10b0*/  STL [R1+0x480], R25 ;  /* 0x0004801901007387 */ /* 0x000fe20000100800 */
[----:B------:R-:W-:Y:S01]  /*10c0*/  VIADD R9, R205, 0xb0 ;  /* 0x000000b0cd097836 */ /* 0x000fe20000000000 */
[----:B------:R-:W-:Y:S01]  /*10d0*/  SHF.R.S32.HI R216, RZ, 0x1f, R198 ;  /* 0x0000001fffd87819 */ /* 0x000fe200000114c6 */
[----:B------:R-:W-:Y:S01]  /*10e0*/  IMAD R0, R7, 0x2, R2 ;  /* 0x0000000207007824 */ /* 0x000fe200078e0202 */
[----:B------:R-:W-:Y:S01]  /*10f0*/  SHF.R.S32.HI R7, RZ, 0x1f, R28 ;  /* 0x0000001fff077819 */ /* 0x000fe2000001141c */
[----:B------:R-:W-:Y:S01]  /*1100*/  IMAD.SHL.U32 R4, R8, 0x8, RZ ;  /* 0x0000000808047824 */ /* 0x000fe200078e00ff */
[----:B0-----:R-:W-:Y:S01]  /*1110*/  SHF.R.S32.HI R6, RZ, 0x1f, R164 ;  /* 0x0000001fff067819 */ /* 0x001fe200000114a4 */
[C---:B------:R-:W-:Y:S01]  /*1120*/  VIADD R5, R205.reuse, 0xc8 ;  /* 0x000000c8cd057836 */ /* 0x040fe20000000000 */
[----:B------:R-:W-:Y:S01]  /*1130*/  STL [R1+0x450], R9 ;  /* 0x0004500901007387 */ /* 0x000fe20000100800 */
[----:B------:R-:W-:-:S02]  /*1140*/  VIADD R8, R205, 0xb8 ;  /* 0x000000b8cd087836 */ /* 0x000fc40000000000 */
[C---:B------:R-:W-:Y:S01]  /*1150*/  VIADD R228, R205.reuse, 0xd8 ;  /* 0x000000d8cde47836 */ /* 0x040fe20000000000 */
[----:B------:R0:W-:Y:S01]  /*1160*/  STL [R1+0x50c], R7 ;  /* 0x00050c0701007387 */ /* 0x0001e20000100800 */
[C---:B------:R-:W-:Y:S02]  /*1170*/  VIADD R229, R205.reuse, 0xd0 ;  /* 0x000000d0cde57836 */ /* 0x040fe40000000000 */
[C---:B------:R-:W-:Y:S01]  /*1180*/  VIADD R29, R205.reuse, 0x38 ;  /* 0x00000038cd1d7836 */ /* 0x040fe20000000000 */
[----:B------:R1:W-:Y:S01]  /*1190*/  STL [R1+0x4a8], R6 ;  /* 0x0004a80601007387 */ /* 0x0003e20000100800 */
[C---:B------:R-:W-:Y:S02]  /*11a0*/  VIADD R26, R205.reuse, 0x48 ;  /* 0x00000048cd1a7836 */ /* 0x040fe40000000000 */
[C---:B------:R-:W-:Y:S01]  /*11b0*/  VIADD R24, R205.reuse, 0x58 ;  /* 0x00000058cd187836 */ /* 0x040fe20000000000 */
[----:B------:R-:W-:Y:S01]  /*11c0*/  STL [R1+0x444], R5 ;  /* 0x0004440501007387 */ /* 0x000fe20000100800 */
[C---:B------:R-:W-:Y:S01]  /*11d0*/  VIADD R21, R205.reuse, 0x60 ;  /* 0x00000060cd157836 */ /* 0x040fe20000000000 */
[----:B0-----:R-:W-:Y:S01]  /*11e0*/  SHF.R.S32.HI R7, RZ, 0x1f, R25 ;  /* 0x0000001fff077819 */ /* 0x001fe20000011419 */
[C---:B------:R-:W-:Y:S01]  /*11f0*/  VIADD R19, R205.reuse, 0x70 ;  /* 0x00000070cd137836 */ /* 0x040fe20000000000 */
[----:B------:R0:W-:Y:S01]  /*1200*/  STL [R1+0x524], R4 ;  /* 0x0005240401007387 */ /* 0x0001e20000100800 */
[----:B------:R-:W-:-:S02]  /*1210*/  VIADD R18, R205, 0x78 ;  /* 0x00000078cd127836 */ /* 0x000fc40000000000 */
[C---:B-1----:R-:W-:Y:S01]  /*1220*/  VIADD R6, R205.reuse, 0xc0 ;  /* 0x000000c0cd067836 */ /* 0x042fe20000000000 */
[----:B------:R1:W-:Y:S01]  /*1230*/  STL [R1+0x504], R7 ;  /* 0x0005040701007387 */ /* 0x0003e20000100800 */
[C---:B------:R-:W-:Y:S02]  /*1240*/  VIADD R14, R205.reuse, 0x88 ;  /* 0x00000088cd0e7836 */ /* 0x040fe40000000000 */
[C---:B------:R-:W-:Y:S01]  /*1250*/  VIADD R13, R205.reuse, 0x90 ;  /* 0x00000090cd0d7836 */ /* 0x040fe20000000000 */
[----:B------:R-:W-:Y:S01]  /*1260*/  STL [R1+0x44c], R8 ;  /* 0x00044c0801007387 */ /* 0x000fe20000100800 */
[C---:B------:R-:W-:Y:S02]  /*1270*/  VIADD R11, R205.reuse, 0xa0 ;  /* 0x000000a0cd0b7836 */ /* 0x040fe40000000000 */
[C---:B0-----:R-:W-:Y:S01]  /*1280*/  VIADD R4, R205.reuse, 0xf0 ;  /* 0x000000f0cd047836 */ /* 0x041fe20000000000 */
[----:B------:R0:W-:Y:S01]  /*1290*/  STL [R1+0x514], R0 ;  /* 0x0005140001007387 */ /* 0x0001e20000100800 */
[C---:B------:R-:W-:Y:S01]  /*12a0*/  VIADD R10, R205.reuse, 0xa8 ;  /* 0x000000a8cd0a7836 */ /* 0x040fe20000000000 */
[----:B-1----:R-:W-:Y:S01]  /*12b0*/  SHF.R.S32.HI R7, RZ, 0x1f, R20 ;  /* 0x0000001fff077819 */ /* 0x002fe20000011414 */
[C---:B------:R-:W-:Y:S01]  /*12c0*/  VIADD R227, R205.reuse, 0xe0 ;  /* 0x000000e0cde37836 */ /* 0x040fe20000000000 */
[----:B------:R-:W-:Y:S01]  /*12d0*/  STL [R1+0x448], R6 ;  /* 0x0004480601007387 */ /* 0x000fe20000100800 */
[----:B------:R-:W-:-:S02]  /*12e0*/  VIADD R220, R205, 0xe8 ;  /* 0x000000e8cddc7836 */ /* 0x000fc40000000000 */
[C---:B------:R-:W-:Y:S01]  /*12f0*/  VIADD R152, R22.reuse, 0x20 ;  /* 0x0000002016987836 */ /* 0x040fe20000000000 */
[----:B------:R1:W-:Y:S01]  /*1300*/  STL [R1+0x4f8], R7 ;  /* 0x0004f80701007387 */ /* 0x0003e20000100800 */
[C---:B------:R-:W-:Y:S02]  /*1310*/  VIADD R172, R22.reuse, 0x40 ;  /* 0x0000004016ac7836 */ /* 0x040fe40000000000 */
[C---:B0-----:R-:W-:Y:S01]  /*1320*/  VIADD R0, R205.reuse, 0xf8 ;  /* 0x000000f8cd007836 */ /* 0x041fe20000000000 */
        /* <DEDUP_REMOVED lines=14> */
[----:B0-----:R-:W-:Y:S01]  /*1410*/  SHF.R.S32.HI R29, RZ, 0x1f, R29 ;  /* 0x0000001fff1d7819 */ /* 0x001fe2000001141d */
[----:B------:R-:W-:Y:S01]  /*1420*/  VIADD R201, R198, 0xc0 ;  /* 0x000000c0c6c97836 */ /* 0x000fe20000000000 */
[----:B------:R0:W-:Y:S01]  /*1430*/  STL [R1+0x47c], R24 ;  /* 0x00047c1801007387 */ /* 0x0001e20000100800 */
[----:B------:R-:W-:Y:S01]  /*1440*/  SHF.R.S32.HI R196, RZ, 0x1f, R167 ;  /* 0x0000001fffc47819 */ /* 0x000fe200000114a7 */
[----:B------:R-:W-:Y:S01]  /*1450*/  VIADD R218, R205, 0x30 ;  /* 0x00000030cdda7836 */ /* 0x000fe20000000000 */
[----:B-1----:R-:W-:Y:S01]  /*1460*/  SHF.R.S32.HI R26, RZ, 0x1f, R26 ;  /* 0x0000001fff1a7819 */ /* 0x002fe2000001141a */
[----:B------:R1:W-:Y:S01]  /*1470*/  STL [R1+0x478], R21 ;  /* 0x0004781501007387 */ /* 0x0003e20000100800 */
[----:B------:R-:W-:-:S02]  /*1480*/  SHF.R.S32.HI R195, RZ, 0x1f, R166 ;  /* 0x0000001fffc37819 */ /* 0x000fc400000114a6 */
[----:B--2---:R-:W-:Y:S01]  /*1490*/  SHF.R.S32.HI R7, RZ, 0x1f, R12 ;  /* 0x0000001fff077819 */ /* 0x004fe2000001140c */
[----:B------:R2:W-:Y:S01]  /*14a0*/  STL [R1+0x470], R19 ;  /* 0x0004701301007387 */ /* 0x0005e20000100800 */
[----:B------:R-:W-:Y:S02]  /*14b0*/  SHF.R.S32.HI R194, RZ, 0x1f, R165 ;  /* 0x0000001fffc27819 */ /* 0x000fe400000114a5 */
[----:B0-----:R-:W-:Y:S01]  /*14c0*/  SHF.R.S32.HI R24, RZ, 0x1f, R24 ;  /* 0x0000001fff187819 */ /* 0x001fe20000011418 */
[----:B------:R0:W-:Y:S01]  /*14d0*/  STL [R1+0x4e0], R7 ;  /* 0x0004e00701007387 */ /* 0x0001e20000100800 */
[----:B------:R-:W-:Y:S02]  /*14e0*/  SHF.R.S32.HI R193, RZ, 0x1f, R174 ;  /* 0x0000001fffc17819 */ /* 0x000fe400000114ae */
        /* <DEDUP_REMOVED lines=9> */
[----:B------:R-:W-:Y:S01]  /*1580*/  SHF.R.S32.HI R8, RZ, 0x1f, R6 ;  /* 0x0000001fff087819 */ /* 0x000fe20000011406 */
[----:B------:R3:W-:Y:S01]  /*1590*/  STL [R1+0x4d4], R7 ;  /* 0x0004d40701007387 */ /* 0x0007e20000100800 */
[----:B------:R-:W-:-:S02]  /*15a0*/  SHF.R.S32.HI R6, RZ, 0x1f, R229 ;  /* 0x0000001fff067819 */ /* 0x000fc400000114e5 */
[----:B-1----:R-:W-:Y:S01]  /*15b0*/  SHF.R.S32.HI R18, RZ, 0x1f, R18 ;  /* 0x0000001fff127819 */ /* 0x002fe20000011412 */
[----:B------:R1:W-:Y:S01]  /*15c0*/  STL [R1+0x458], R11 ;  /* 0x0004580b01007387 */ /* 0x0003e20000100800 */
[----:B--2---:R-:W-:Y:S02]  /*15d0*/  SHF.R.S32.HI R14, RZ, 0x1f, R14 ;  /* 0x0000001fff0e7819 */ /* 0x004fe4000001140e */
[----:B0-----:R-:W-:Y:S01]  /*15e0*/  SHF.R.S32.HI R13, RZ, 0x1f, R13 ;  /* 0x0000001fff0d7819 */ /* 0x001fe2000001140d */
[----:B------:R0:W-:Y:S01]  /*15f0*/  STL [R1+0x454], R10 ;  /* 0x0004540a01007387 */ /* 0x0001e20000100800 */
[----:B------:R-:W-:Y:S02]  /*1600*/  SHF.R.S32.HI R213, RZ, 0x1f, R199 ;  /* 0x0000001fffd57819 */ /* 0x000fe400000114c7 */
[----:B---3--:R-:W-:Y:S01]  /*1610*/  SHF.R.S32.HI R7, RZ, 0x1f, R5 ;  /* 0x0000001fff077819 */ /* 0x008fe20000011405 */
[----:B------:R-:W-:Y:S01]  /*1620*/  STL [R1+0x490], R0 ;  /* 0x0004900001007387 */ /* 0x000fe20000100800 */
[----:B------:R-:W-:-:S02]  /*1630*/  SHF.R.S32.HI R5, RZ, 0x1f, R228 ;  /* 0x0000001fff057819 */ /* 0x000fc400000114e4 */
[----:B-1----:R-:W-:Y:S01]  /*1640*/  SHF.R.S32.HI R11, RZ, 0x1f, R11 ;  /* 0x0000001fff0b7819 */ /* 0x002fe2000001140b */
[----:B------:R1:W-:Y:S01]  /*1650*/  STL [R1+0x4c8], R7 ;  /* 0x0004c80701007387 */ /* 0x0003e20000100800 */
[----:B------:R-:W-:Y:S02]  /*1660*/  SHF.R.S32.HI R212, RZ, 0x1f, R201 ;  /* 0x0000001fffd47819 */ /* 0x000fe400000114c9 */
[----:B0-----:R-:W-:Y:S01]  /*1670*/  SHF.R.S32.HI R10, RZ, 0x1f, R10 ;  /* 0x0000001fff0a7819 */ /* 0x001fe2000001140a */
[----:B------:R0:W-:Y:S04]  /*1680*/  STL [R1+0x4c0], R5 ;  /* 0x0004c00501007387 */ /* 0x0001e80000100800 */
[----:B------:R2:W-:Y:S01]  /*1690*/  STL [R1+0x4c4], R6 ;  /* 0x0004c40601007387 */ /* 0x0005e20000100800 */
[----:B-1----:R-:W-:-:S03]  /*16a0*/  SHF.R.S32.HI R7, RZ, 0x1f, R227 ;  /* 0x0000001fff077819 */ /* 0x002fc600000114e3 */
[----:B------:R1:W-:Y:S01]  /*16b0*/  STL [R1+0x474], R20 ;  /* 0x0004741401007387 */ /* 0x0003e20000100800 */
[----:B0-----:R-:W-:Y:S02]  /*16c0*/  SHF.R.S32.HI R5, RZ, 0x1f, R4 ;  /* 0x0000001fff057819 */ /* 0x001fe40000011404 */
[----:B------:R-:W-:Y:S01]  /*16d0*/  SHF.R.S32.HI R4, RZ, 0x1f, R0 ;  /* 0x0000001fff047819 */ /* 0x000fe20000011400 */
[----:B------:R-:W-:Y:S01]  /*16e0*/  IMAD R0, R3, 0x8, R204 ;  /* 0x0000000803007824 */ /* 0x000fe200078e02cc */
[----:B--2---:R-:W-:Y:S01]  /*16f0*/  SHF.R.S32.HI R6, RZ, 0x1f, R220 ;  /* 0x0000001fff067819 */ /* 0x004fe200000114dc */
        /* <DEDUP_REMOVED lines=18> */
[----:B------:R1:W-:Y:S02]  /*1820*/  STL [R1+0x4b0], R4 ;  /* 0x0004b00401007387 */ /* 0x0003e40000100800 */
.L_x_4085:
[----:B------:R-:W-:Y:S05]  /*1830*/  YIELD ;  /* 0x0000000000007946 */ /* 0x000fea0003800000 */
[----:B------:R-:W-:Y:S01]  /*1840*/  ULDC.64 UR4, c[0x0][0xb20] ;  /* 0x0002c80000047ab9 */ /* 0x000fe20000000a00 */
[----:B012---:R-:W0:Y:S01]  /*1850*/  LDC.64 R4, c[0x0][0xb00] ;  /* 0x0002c000ff047b82 */ /* 0x007e220000000a00 */
[----:B------:R-:W-:Y:S01]  /*1860*/  ISETP.NE.U32.AND P1, PT, RZ, UR4, PT ;  /* 0x00000004ff007c0c */ /* 0x000fe2000bf25070 */
[----:B----4-:R-:W-:Y:S02]  /*1870*/  IMAD.MOV.U32 R10, RZ, RZ, RZ ;  /* 0x000000ffff0a7224 */ /* 0x010fe400078e00ff */
[----:B------:R-:W-:Y:S01]  /*1880*/  IMAD.MOV.U32 R30, RZ, RZ, RZ ;  /* 0x000000ffff1e7224 */ /* 0x000fe200078e00ff */
[----:B------:R-:W-:Y:S01]  /*1890*/  ISETP.NE.AND.EX P1, PT, RZ, UR5, PT, P1 ;  /* 0x00000005ff007c0c */ /* 0x000fe2000bf25310 */
[----:B------:R-:W-:-:S02]  /*18a0*/  ULDC.64 UR4, c[0x0][0xb10] ;  /* 0x0002c40000047ab9 */ /* 0x000fc40000000a00 */
[----:B------:R-:W-:-:S04]  /*18b0*/  ISETP.NE.U32.AND P2, PT, RZ, UR4, PT ;  /* 0x00000004ff007c0c */ /* 0x000fc8000bf45070 */
[----:B------:R-:W-:Y:S01]  /*18c0*/  ISETP.NE.AND.EX P2, PT, RZ, UR5, PT, P2 ;  /* 0x00000005ff007c0c */ /* 0x000fe2000bf45320 */
[----:B------:R-:W-:Y:S02]  /*18d0*/  ULDC.64 UR4, c[0x0][0xb00] ;  /* 0x0002c00000047ab9 */ /* 0x000fe40000000a00 */
[----:B------:R-:W-:-:S03]  /*18e0*/  ISETP.NE.U32.AND P0, PT, RZ, UR4, PT ;  /* 0x00000004ff007c0c */ /* 0x000fc6000bf05070 */
[----:B---3--:R-:W1:Y:S01]  /*18f0*/  @P1 LDC.64 R6, c[0x0][0xb20] ;  /* 0x0002c800ff061b82 */ /* 0x008e620000000a00 */
        /* <DEDUP_REMOVED lines=30> */
.L_x_3843:
[----:B------:R-:W-:Y:S01]  /*1ae0*/  ULDC.64 UR4, c[0x0][0xb18] ;  /* 0x0002c60000047ab9 */ /* 0x000fe20000000a00 */
[C---:B------:R-:W-:Y:S01]  /*1af0*/  LOP3.LUT R3, R98.reuse, 0xff000000, RZ, 0xc0, !PT ;  /* 0xff00000062037812 */ /* 0x040fe200078ec0ff */
[----:B------:R-:W-:Y:S01]  /*1b00*/  IMAD.MOV.U32 R211, RZ, RZ, R99 ;  /* 0x000000ffffd37224 */ /* 0x000fe200078e0063 */
[----:B------:R-:W-:Y:S02]  /*1b10*/  ISETP.NE.U32.AND P1, PT, RZ, UR4, PT ;  /* 0x00000004ff007c0c */ /* 0x000fe4000bf25070 */
[C---:B------:R-:W-:Y:S02]  /*1b20*/  LOP3.LUT R0, R98.reuse, 0xff0000, RZ, 0xc0, !PT ;  /* 0x00ff000062007812 */ /* 0x040fe400078ec0ff */
[----:B------:R-:W-:Y:S02]  /*1b30*/  ISETP.NE.AND.EX P1, PT, RZ, UR5, PT, P1 ;  /* 0x00000005ff007c0c */ /* 0x000fe4000bf25310 */
[----:B------:R-:W-:Y:S02]  /*1b40*/  SHF.R.U32.HI R3, RZ, 0x8, R3 ;  /* 0x00000008ff037819 */ /* 0x000fe40000011603 */
[----:B------:R-:W-:-:S02]  /*1b50*/  LOP3.LUT R156, R98, 0xffff, RZ, 0xc0, !PT ;  /* 0x0000ffff629c7812 */ /* 0x000fc400078ec0ff */
[----:B------:R-:W-:-:S07]  /*1b60*/  LEA.HI R210, R0, R3, RZ, 0x10 ;  /* 0x0000000300d27211 */ /* 0x000fce00078f80ff */
[----:B------:R-:W-:Y:S05]  /*1b70*/  @!P1 BRA `(.L_x_3844) ;  /* 0x0000000000109947 */ /* 0x000fea0003800000 */
[----:B------:R-:W0:Y:S02]  /*1b80*/  LDC.64 R4, c[0x0][0xb18] ;  /* 0x0002c600ff047b82 */ /* 0x000e240000000a00 */
[----:B0-----:R-:W-:-:S05]  /*1b90*/  IMAD.WIDE R4, R99, 0x4, R4 ;  /* 0x0000000463047825 */ /* 0x001fca00078e0204 */
[----:B------:R0:W5:Y:S01]  /*1ba0*/  LDG.E R31, desc[UR44][R4.64] ;  /* 0x0000002c041f7981 */ /* 0x000162000c1e1900 */
[----:B------:R-:W-:Y:S05]  /*1bb0*/  BRA `(.L_x_3845) ;  /* 0x0000000000107947 */ /* 0x000fea0003800000 */
.L_x_3844:
[----:B------:R-:W-:Y:S05]  /*1bc0*/  @!P0 BRA `(.L_x_3845) ;  /* 0x00000000000c8947 */ /* 0x000fea0003800000 */
[----:B------:R-:W2:Y:S04]  /*1bd0*/  LDG.E R0, desc[UR44][R4.64] ;  /* 0x0000002c04007981 */ /* 0x000ea8000c1e1900 */
[----:B------:R-:W2:Y:S02]  /*1be0*/  LDG.E R31, desc[UR44][R4.64+0x4] ;  /* 0x0000042c041f7981 */ /* 0x000ea4000c1e1900 */
[----:B--2---:R-:W-:-:S07]  /*1bf0*/  IMAD.IADD R31, R31, 0x1, -R0 ;  /* 0x000000011f1f7824 */ /* 0x004fce00078e0a00 */
.L_x_3845:
[----:B------:R-:W-:Y:S02]  /*1c00*/  ULDC.64 UR4, c[0x0][0xb08] ;  /* 0x0002c20000047ab9 */ /* 0x000fe40000000a00 */
[----:B------:R-:W-:-:S04]  /*1c10*/  ISETP.NE.U32.AND P0, PT, RZ, UR4, PT ;  /* 0x00000004ff007c0c */ /* 0x000fc8000bf05070 */
[----:B------:R-:W-:Y:S01]  /*1c20*/  ISETP.NE.AND.EX P0, PT, RZ, UR5, PT, P0 ;  /* 0x00000005ff007c0c */ /* 0x000fe2000bf05300 */
[----:B------:R-:W-:Y:S02]  /*1c30*/  ULDC.64 UR4, c[0x0][0xb28] ;  /* 0x0002ca0000047ab9 */ /* 0x000fe40000000a00 */
[----:B------:R-:W-:-:S04]  /*1c40*/  ISETP.NE.U32.AND P1, PT, RZ, UR4, PT ;  /* 0x00000004ff007c0c */ /* 0x000fc8000bf25070 */
[----:B------:R-:W-:-:S06]  /*1c50*/  ISETP.NE.AND.EX P1, PT, RZ, UR5, PT, P1 ;  /* 0x00000005ff007c0c */ /* 0x000fcc000bf25310 */
[----:B------:R-:W1:Y:S08]  /*1c60*/  @P0 LDC.64 R8, c[0x0][0xb08] ;  /* 0x0002c200ff080b82 */ /* 0x000e700000000a00 */
[----:B0-----:R-:W0:Y:S01]  /*1c70*/  @P1 LDC.64 R4, c[0x0][0xb28] ;  /* 0x0002ca00ff041b82 */ /* 0x001e220000000a00 */
[----:B-1----:R-:W-:-:S05]  /*1c80*/  @P0 IMAD.WIDE R8, R99, 0x4, R8 ;  /* 0x0000000463080825 */ /* 0x002fca00078e0208 */
[----:B------:R-:W2:Y:S04]  /*1c90*/  @P0 LDG.E R0, desc[UR44][R8.64] ;  /* 0x0000002c08000981 */ /* 0x000ea8000c1e1900 */
[----:B------:R-:W2:Y:S01]  /*1ca0*/  @P0 LDG.E R3, desc[UR44][R8.64+0x4] ;  /* 0x0000042c08030981 */ /* 0x000ea2000c1e1900 */
[----:B0-----:R-:W-:Y:S02]  /*1cb0*/  @P1 IMAD.WIDE R6, R99, 0x4, R4 ;  /* 0x0000000463061825 */ /* 0x001fe400078e0204 */
[----:B------:R-:W0:Y:S02]  /*1cc0*/  LDC R4, c[0x0][0x448] ;  /* 0x00011200ff047b82 */ /* 0x000e240000000800 */
[----:B-----5:R-:W-:-:S06]  /*1cd0*/  IMAD.MOV.U32 R44, RZ, RZ, R31 ;  /* 0x000000ffff2c7224 */ /* 0x020fcc00078e001f */
[----:B------:R1:W5:Y:S01]  /*1ce0*/  @P1 LDG.E R44, desc[UR44][R6.64] ;  /* 0x0000002c062c1981 */ /* 0x000362000c1e1900 */
[----:B------:R-:W-:Y:S02]  /*1cf0*/  IMAD.SHL.U32 R209, R97, 0x80, RZ ;  /* 0x0000008061d17824 */ /* 0x000fe400078e00ff */
[----:B------:R-:W-:Y:S01]  /*1d00*/  IMAD.IADD R13, R31, 0x1, -R10 ;  /* 0x000000011f0d7824 */ /* 0x000fe200078e0a0a */
[----:B0-----:R-:W-:Y:S02]  /*1d10*/  ISETP.NE.AND P1, PT, R4, 0x1, PT ;  /* 0x000000010400780c */ /* 0x001fe40003f25270 */
[----:B------:R-:W0:Y:S11]  /*1d20*/  LDC.64 R4, c[0x0][0xad8] ;  /* 0x0002b600ff047b82 */ /* 0x000e360000000a00 */
[----:B------:R-:W1:Y:S08]  /*1d30*/  @P1 LDC R12, c[0x0][0x44c] ;  /* 0x00011300ff0c1b82 */ /* 0x000e700000000800 */
[----:B------:R-:W3:Y:S01]  /*1d40*/  @P1 LDC R11, c[0x0][0x450] ;  /* 0x00011400ff0b1b82 */ /* 0x000ee20000000800 */
[----:B0-----:R-:W-:Y:S01]  /*1d50*/  ISETP.GE.AND P2, PT, R5, 0x1, PT ;  /* 0x000000010500780c */ /* 0x001fe20003f46270 */
[----:B--2---:R-:W-:-:S02]  /*1d60*/  @P0 IMAD.IADD R26, R3, 0x1, -R0 ;  /* 0x00000001031a0824 */ /* 0x004fc400078e0a00 */
[----:B------:R-:W-:Y:S02]  /*1d70*/  VIADD R3, R209, 0x7f ;  /* 0x0000007fd1037836 */ /* 0x000fe40000000000 */
[----:B------:R-:W-:Y:S02]  /*1d80*/  IMAD.IADD R29, R13, 0x1, R26 ;  /* 0x000000010d1d7824 */ /* 0x000fe400078e021a */
[----:B-1----:R-:W-:-:S03]  /*1d90*/  @P1 IMAD.HI.U32 R6, R3, R12, RZ ;  /* 0x0000000c03061227 */ /* 0x002fc600078e00ff */
[C---:B------:R-:W-:Y:S01]  /*1da0*/  IADD3 R225, R29.reuse, 0x1, -R28 ;  /* 0x000000011de17810 */ /* 0x040fe20007ffe81c */
[----:B------:R-:W-:Y:S01]  /*1db0*/  VIADD R0, R29, 0x5f ;  /* 0x0000005f1d007836 */ /* 0x000fe20000000000 */
[----:B---3--:R-:W-:-:S03]  /*1dc0*/  @P1 SHF.R.U32.HI R3, RZ, R11, R6 ;  /* 0x0000000bff031219 */ /* 0x008fc60000011606 */
        /* <DEDUP_REMOVED lines=17> */
.L_x_3848:
[----:B------:R-:W-:-:S13]  /*1ee0*/  ISETP.NE.AND P0, PT, R5, 0x1, PT ;  /* 0x000000010500780c */ /* 0x000fda0003f05270 */
[----:B------:R-:W0:Y:S02]  /*1ef0*/  @P0 LDC.64 R6, c[0x0][0xae0] ;  /* 0x0002b800ff060b82 */ /* 0x000e240000000a00 */
[----:B0-----:R-:W-:-:S05]  /*1f00*/  @P0 IMAD.HI.U32 R6, R0, R6, RZ ;  /* 0x0000000600060227 */ /* 0x001fca00078e00ff */
[----:B------:R-:W-:-:S07]  /*1f10*/  @P0 SHF.R.U32.HI R0, RZ, R7, R6 ;  /* 0x00000007ff000219 */ /* 0x000fce0000011606 */
.L_x_3849:
[----:B------:R-:W-:Y:S05]  /*1f20*/  BSYNC B0 ;  /* 0x0000000000007941 */ /* 0x000fea0003800000 */
.L_x_3847:
[----:B------:R-:W-:-:S05]  /*1f30*/  IMAD R3, R0, R5, R5 ;  /* 0x0000000500037224 */ /* 0x000fca00078e0205 */
[----:B------:R-:W-:-:S07]  /*1f40*/  VIMNMX R4, R4, R3, PT ;  /* 0x0000000304047248 */ /* 0x000fce0003fe0100 */
.L_x_3846:
[----:B------:R-:W0:Y:S01]  /*1f50*/  @P1 LDC R6, c[0x0][0x44c] ;  /* 0x00011300ff061b82 */ /* 0x000e220000000800 */
[----:B------:R-:W-:Y:S01]  /*1f60*/  VIADD R4, R4, 0x5f ;  /* 0x0000005f04047836 */ /* 0x000fe20000000000 */
[----:B------:R-:W-:Y:S01]  /*1f70*/  ULDC UR4, c[0x0][0xad4] ;  /* 0x0002b50000047ab9 */ /* 0x000fe20000000800 */
[----:B------:R-:W-:Y:S02]  /*1f80*/  IMAD.MOV.U32 R0, RZ, RZ, R209 ;  /* 0x000000ffff007224 */ /* 0x000fe400078e00d1 */
[----:B------:R-:W-:-:S03]  /*1f90*/  IMAD.HI R4, R4, 0x2aaaaaab, RZ ;  /* 0x2aaaaaab04047827 */ /* 0x000fc600078e02ff */
[----:B------:R-:W1:Y:S01]  /*1fa0*/  @P1 LDC R7, c[0x0][0x450] ;  /* 0x00011400ff071b82 */ /* 0x000e620000000800 */
[----:B------:R-:W-:Y:S01]  /*1fb0*/  IMAD.IADD R217, R29, 0x1, -R28 ;  /* 0x000000011dd97824 */ /* 0x000fe200078e0a1c */
[----:B------:R-:W-:-:S04]  /*1fc0*/  SHF.R.U32.HI R3, RZ, 0x1f, R4 ;  /* 0x0000001fff037819 */ /* 0x000fc80000011604 */
[----:B------:R-:W-:-:S04]  /*1fd0*/  LEA.HI.SX32 R4, R4, R3, 0x1c ;  /* 0x0000000304047211 */ /* 0x000fc800078fe2ff */
[----:B------:R-:W-:Y:S01]  /*1fe0*/  VIMNMX R8, R45, R4, PT ;  /* 0x000000042d087248 */ /* 0x000fe20003fe0100 */
[----:B0-----:R-:W-:-:S05]  /*1ff0*/  @P1 IMAD.HI.U32 R6, R209, R6, RZ ;  /* 0x00000006d1061227 */ /* 0x001fca00078e00ff */
[----:B-1----:R-:W-:-:S05]  /*2000*/  @P1 SHF.R.U32.HI R0, RZ, R7, R6 ;  /* 0x00000007ff001219 */ /* 0x002fca0000011606 */
        /* <DEDUP_REMOVED lines=13> */
.L_x_3852:
[----:B------:R-:W-:-:S13]  /*20e0*/  ISETP.NE.AND P0, PT, R5, 0x1, PT ;  /* 0x000000010500780c */ /* 0x000fda0003f05270 */
[----:B------:R-:W0:Y:S02]  /*20f0*/  @P0 LDC.64 R6, c[0x0][0xae0] ;  /* 0x0002b800ff060b82 */ /* 0x000e240000000a00 */
[----:B0-----:R-:W-:-:S05]  /*2100*/  @P0 IMAD.HI.U32 R6, R0, R6, RZ ;  /* 0x0000000600060227 */ /* 0x001fca00078e00ff */
[----:B------:R-:W-:-:S07]  /*2110*/  @P0 SHF.R.U32.HI R0, RZ, R7, R6 ;  /* 0x00000007ff000219 */ /* 0x000fce0000011606 */
.L_x_3853:
[----:B------:R-:W-:Y:S05]  /*2120*/  BSYNC B0 ;  /* 0x0000000000007941 */ /* 0x000fea0003800000 */
.L_x_3851:
[----:B------:R-:W-:-:S05]  /*2130*/  IMAD R0, R0, R5, RZ ;  /* 0x0000000500007224 */ /* 0x000fca00078e02ff */
[----:B------:R-:W-:-:S07]  /*2140*/  VIMNMX R3, R3, R0, !PT ;  /* 0x0000000003037248 */ /* 0x000fce0007fe0100 */
.L_x_3850:
[----:B------:R-:W-:Y:S01]  /*2150*/  IMAD.HI R3, R3, 0x2aaaaaab, RZ ;  /* 0x2aaaaaab03037827 */ /* 0x000fe200078e02ff */
[----:B------:R-:W-:Y:S01]  /*2160*/  BSSY B0, `(.L_x_3854) ;  /* 0x0000028000007945 */ /* 0x000fe20003800000 */
[----:B------:R-:W-:Y:S02]  /*2170*/  LOP3.LUT R219, R210, 0xff, RZ, 0xc0, !PT ;  /* 0x000000ffd2db7812 */ /* 0x000fe400078ec0ff */
[----:B------:R-:W-:Y:S02]  /*2180*/  SHF.R.U32.HI R210, RZ, 0x10, R210 ;  /* 0x00000010ffd27819 */ /* 0x000fe400000116d2 */
[----:B------:R-:W-:-:S04]  /*2190*/  SHF.R.U32.HI R0, RZ, 0x1f, R3 ;  /* 0x0000001fff007819 */ /* 0x000fc80000011603 */
[----:B------:R-:W-:-:S04]  /*21a0*/  LEA.HI.SX32 R0, R3, R0, 0x1c ;  /* 0x0000000003007211 */ /* 0x000fc800078fe2ff */
[----:B------:R-:W-:Y:S01]  /*21b0*/  VIMNMX R9, RZ, R0, !PT ;  /* 0x00000000ff097248 */ /* 0x000fe20007fe0100 */
[----:B------:R-:W-:-:S03]  /*21c0*/  IMAD.MOV.U32 R0, RZ, RZ, RZ ;  /* 0x000000ffff007224 */ /* 0x000fc600078e00ff */
[----:B------:R-:W-:-:S13]  /*21d0*/  ISETP.GT.AND P0, PT, R8, R9, PT ;  /* 0x000000090800720c */ /* 0x000fda0003f04270 */
[----:B------:R-:W-:Y:S05]  /*21e0*/  @!P0 BRA `(.L_x_3855) ;  /* 0x00000000007c8947 */ /* 0x000fea0003800000 */
        /* <DEDUP_REMOVED lines=31> */
.L_x_3855:
[----:B------:R-:W-:Y:S05]  /*23e0*/  BSYNC B0 ;  /* 0x0000000000007941 */ /* 0x000fea0003800000 */
.L_x_3854:
        /* <DEDUP_REMOVED lines=37> */
.L_x_3858:
[----:B------:R-:W-:Y:S05]  /*2640*/  BSYNC B6 ;  /* 0x0000000000067941 */ /* 0x000fea0003800000 */
.L_x_3857:
        /* <DEDUP_REMOVED lines=20> */
.L_x_3860:
[----:B------:R-:W-:Y:S05]  /*2790*/  BSYNC B6 ;  /* 0x0000000000067941 */ /* 0x000fea0003800000 */
.L_x_3859:
[----:B------:R-:W-:Y:S01]  /*27a0*/  ULDC.64 UR4, c[0x0][0xaf0] ;  /* 0x0002bc0000047ab9 */ /* 0x000fe20000000a00 */
[----:B------:R-:W2:Y:S01]  /*27b0*/  LDL R34, [R1+0x498] ;  /* 0x0004980001227983 */ /* 0x000ea20000100800 */
[----:B------:R-:W-:Y:S01]  /*27c0*/  ISETP.NE.U32.AND P0, PT, RZ, UR4, PT ;  /* 0x00000004ff007c0c */ /* 0x000fe2000bf05070 */
[----:B------:R-:W-:Y:S02]  /*27d0*/  IMAD.MOV.U32 R0, RZ, RZ, R99 ;  /* 0x000000ffff007224 */ /* 0x000fe400078e0063 */
[----:B------:R-:W3:Y:S01]  /*27e0*/  LDL R32, [R1+0x4a4] ;  /* 0x0004a40001207983 */ /* 0x000ee20000100800 */
[----:B------:R-:W-:Y:S01]  /*27f0*/  ISETP.NE.AND.EX P0, PT, RZ, UR5, PT, P0 ;  /* 0x00000005ff007c0c */ /* 0x000fe2000bf05300 */
[----:B------:R-:W-:Y:S01]  /*2800*/  ULDC UR8, c[0x0][0x320] ;  /* 0x0000c80000087ab9 */ /* 0x000fe20000000800 */
[----:B------:R-:W-:Y:S01]  /*2810*/  SHF.R.S32.HI R3, RZ, 0x1f, R158 ;  /* 0x0000001fff037819 */ /* 0x000fe2000001149e */
[----:B------:R-:W0:Y:S01]  /*2820*/  S2R R33, SR_TID.X ;  /* 0x0000000000217919 */ /* 0x000e220000002100 */
[----:B------:R-:W1:Y:S01]  /*2830*/  LDC R11, c[0x0][0x3f4] ;  /* 0x0000fd00ff0b7b82 */ /* 0x000e620000000800 */
[----:B------:R-:W-:Y:S01]  /*2840*/  ULDC.64 UR4, c[0x0][0x3f8] ;  /* 0x0000fe0000047ab9 */ /* 0x000fe20000000a00 */
[----:B------:R-:W-:Y:S01]  /*2850*/  SHF.R.S32.HI R155, RZ, 0x1f, R154 ;  /* 0x0000001fff9b7819 */ /* 0x000fe2000001149a */
[----:B------:R-:W-:-:S06]  /*2860*/  ULDC.64 UR6, c[0x0][0x408] ;  /* 0x0001020000067ab9 */ /* 0x000fcc0000000a00 */
[----:B------:R-:W4:Y:S02]  /*2870*/  @P0 LDC.64 R4, c[0x0][0xaf0] ;  /* 0x0002bc00ff040b82 */ /* 0x000f240000000a00 */
[----:B----4-:R-:W-:-:S05]  /*2880*/  @P0 IMAD.WIDE R4, R99, 0x4, R4 ;  /* 0x0000000463040825 */ /* 0x010fca00078e0204 */
[----:B------:R4:W3:Y:S01]  /*2890*/  @P0 LDG.E R0, desc[UR44][R4.64] ;  /* 0x0000002c04000981 */ /* 0x0008e2000c1e1900 */
[----:B------:R-:W-:Y:S01]  /*28a0*/  ISETP.GE.AND P1, PT, R152, UR8, PT ;  /* 0x0000000898007c0c */ /* 0x000fe2000bf26270 */
[C---:B------:R-:W-:Y:S01]  /*28b0*/  IMAD R7, R3.reuse, UR4, RZ ;  /* 0x0000000403077c24 */ /* 0x040fe2000f8e02ff */
[----:B0-----:R-:W-:Y:S01]  /*28c0*/  SHF.R.U32.HI R33, RZ, 0x7, R33 ;  /* 0x00000007ff217819 */ /* 0x001fe20000011621 */
[----:B------:R-:W-:Y:S01]  /*28d0*/  IMAD R9, R3, UR6, RZ ;  /* 0x0000000603097c24 */ /* 0x000fe2000f8e02ff */
[----:B------:R-:W-:Y:S01]  /*28e0*/  SEL R3, RZ, 0xffffffff, P1 ;  /* 0xffffffffff037807 */ /* 0x000fe20000800000 */
[----:B------:R-:W-:Y:S01]  /*28f0*/  IMAD.WIDE.U32 R18, R158, UR4, R154 ;  /* 0x000000049e127c25 */ /* 0x000fe2000f8e009a */
[----:B------:R-:W-:Y:S02]  /*2900*/  ISETP.GE.AND P0, PT, R22, UR8, PT ;  /* 0x0000000816007c0c */ /* 0x000fe4000bf06270 */
[----:B------:R-:W-:Y:S01]  /*2910*/  ISETP.NE.AND P6, PT, R33, 0x1, PT ;  /* 0x000000012100780c */ /* 0x000fe20003fc5270 */
[C---:B------:R-:W-:Y:S01]  /*2920*/  IMAD R7, R158.reuse, UR5, R7 ;  /* 0x000000059e077c24 */ /* 0x040fe2000f8e0207 */
[----:B----4-:R-:W-:Y:S01]  /*2930*/  SEL R4, RZ, 0x1, P0 ;  /* 0x00000001ff047807 */ /* 0x010fe20000000000 */
[----:B------:R-:W-:Y:S01]  /*2940*/  IMAD.WIDE.U32 R20, R158, UR4, R22 ;  /* 0x000000049e147c25 */ /* 0x000fe2000f8e0016 */
[----:B------:R-:W-:-:S02]  /*2950*/  ISETP.GE.AND P0, PT, R172, UR8, PT ;  /* 0x00000008ac007c0c */ /* 0x000fc4000bf06270 */
[----:B------:R-:W-:Y:S01]  /*2960*/  ISETP.GE.AND P1, PT, R167, UR8, PT ;  /* 0x00000008a7007c0c */ /* 0x000fe2000bf26270 */
[----:B------:R-:W-:Y:S01]  /*2970*/  IMAD.SHL.U32 R5, R3, 0x2, RZ ;  /* 0x0000000203057824 */ /* 0x000fe200078e00ff */
[----:B------:R-:W-:Y:S01]  /*2980*/  ISETP.GE.AND P2, PT, R173, UR8, PT ;  /* 0x00000008ad007c0c */ /* 0x000fe2000bf46270 */
[----:B------:R-:W-:Y:S01]  /*2990*/  IMAD.IADD R3, R30, 0x1, R31 ;  /* 0x000000011e037824 */ /* 0x000fe200078e021f */
[----:B------:R-:W-:Y:S01]  /*29a0*/  SEL R6, RZ, 0x8, P1 ;  /* 0x00000008ff067807 */ /* 0x000fe20000800000 */
[----:B------:R-:W-:Y:S01]  /*29b0*/  IMAD.IADD R19, R19, 0x1, R7 ;  /* 0x0000000113137824 */ /* 0x000fe200078e0207 */
[----:B------:R-:W-:Y:S01]  /*29c0*/  LOP3.LUT R4, R5, 0x2, R4, 0xe2, !PT ;  /* 0x0000000205047812 */ /* 0x000fe200078ee204 */
[----:B------:R-:W-:Y:S01]  /*29d0*/  IMAD.IADD R21, R7, 0x1, R21 ;  /* 0x0000000107157824 */ /* 0x000fe200078e0215 */
[----:B-----5:R-:W-:Y:S01]  /*29e0*/  SHF.R.S32.HI R7, RZ, 0x1f, R44 ;  /* 0x0000001fff077819 */ /* 0x020fe2000001142c */
[----:B------:R-:W-:Y:S01]  /*29f0*/  IMAD.WIDE.U32 R24, R158, UR6, R154 ;  /* 0x000000069e187c25 */ /* 0x000fe2000f8e009a */
[----:B------:R-:W-:-:S02]  /*2a00*/  SEL R5, RZ, 0x4, P0 ;  /* 0x00000004ff057807 */ /* 0x000fc40000000000 */
[----:B------:R-:W-:Y:S01]  /*2a10*/  ISETP.GE.AND P0, PT, R166, UR8, PT ;  /* 0x00000008a6007c0c */ /* 0x000fe2000bf06270 */
[C---:B------:R-:W-:Y:S01]  /*2a20*/  IMAD R9, R158.reuse, UR7, R9 ;  /* 0x000000079e097c24 */ /* 0x040fe2000f8e0209 */
[----:B------:R-:W-:Y:S01]  /*2a30*/  ISETP.GE.AND P1, PT, R165, UR8, PT ;  /* 0x00000008a5007c0c */ /* 0x000fe2000bf26270 */
[----:B------:R-:W-:Y:S01]  /*2a40*/  IMAD.WIDE.U32 R30, R158, UR6, R22 ;  /* 0x000000069e1e7c25 */ /* 0x000fe2000f8e0016 */
[----:B------:R-:W-:Y:S02]  /*2a50*/  LOP3.LUT R4, R6, R4, R5, 0xfe, !PT ;  /* 0x0000000406047212 */ /* 0x000fe400078efe05 */
[----:B------:R-:W-:Y:S01]  /*2a60*/  SEL R5, RZ, 0x10, P0 ;  /* 0x00000010ff057807 */ /* 0x000fe20000000000 */
[----:B------:R-:W-:Y:S01]  /*2a70*/  IMAD.IADD R25, R25, 0x1, R9 ;  /* 0x0000000119197824 */ /* 0x000fe200078e0209 */
[----:B------:R-:W-:Y:S01]  /*2a80*/  ISETP.GE.AND P0, PT, R174, UR8, PT ;  /* 0x00000008ae007c0c */ /* 0x000fe2000bf06270 */
[----:B------:R-:W-:Y:S01]  /*2a90*/  IMAD.IADD R31, R9, 0x1, R31 ;  /* 0x00000001091f7824 */ /* 0x000fe200078e021f */
[----:B------:R-:W-:Y:S01]  /*2aa0*/  SEL R6, RZ, 0x20, P1 ;  /* 0x00000020ff067807 */ /* 0x000fe20000800000 */
[C---:B------:R-:W-:Y:S01]  /*2ab0*/  IMAD R9, R7.reuse, UR4, RZ ;  /* 0x0000000407097c24 */ /* 0x040fe2000f8e02ff */
[----:B-1----:R-:W-:Y:S01]  /*2ac0*/  ISETP.GE.AND P1, PT, R22, R11, PT ;  /* 0x0000000b1600720c */ /* 0x002fe20003f26270 */
[----:B------:R-:W-:Y:S01]  /*2ad0*/  IMAD R7, R7, UR6, RZ ;  /* 0x0000000607077c24 */ /* 0x000fe2000f8e02ff */
[----:B------:R-:W-:Y:S01]  /*2ae0*/  LOP3.LUT R4, R6, R4, R5, 0xfe, !PT ;  /* 0x0000000406047212 */ /* 0x000fe200078efe05 */
[C---:B------:R-:W-:Y:S01]  /*2af0*/  IMAD R9, R44.reuse, UR5, R9 ;  /* 0x000000052c097c24 */ /* 0x040fe2000f8e0209 */
[----:B------:R-:W-:Y:S01]  /*2b00*/  SEL R51, RZ, 0x40, P0 ;  /* 0x00000040ff337807 */ /* 0x000fe20000000000 */
[----:B------:R-:W-:Y:S01]  /*2b10*/  IMAD.WIDE.U32 R18, R44, UR4, R18 ;  /* 0x000000042c127c25 */ /* 0x000fe2000f8e0012 */
[----:B------:R-:W-:-:S03]  /*2b20*/  SEL R5, RZ, 0x7fff80, P2 ;  /* 0x007fff80ff057807 */ /* 0x000fc60001000000 */
[----:B------:R-:W-:Y:S01]  /*2b30*/  IMAD.WIDE.U32 R20, R44, UR4, R20 ;  /* 0x000000042c147c25 */ /* 0x000fe2000f8e0014 */
[----:B------:R-:W-:-:S03]  /*2b40*/  LOP3.LUT R51, R5, R4, R51, 0xfe, !PT ;  /* 0x0000000405337212 */ /* 0x000fc600078efe33 */
[C---:B------:R-:W-:Y:S01]  /*2b50*/  IMAD R63, R44.reuse, UR7, R7 ;  /* 0x000000072c3f7c24 */ /* 0x040fe2000f8e0207 */
[----:B------:R-:W-:Y:S01]  /*2b60*/  SEL R7, R11, RZ, P1 ;  /* 0x000000ff0b077207 */ /* 0x000fe20000800000 */
[----:B------:R-:W-:Y:S01]  /*2b70*/  IMAD.WIDE.U32 R24, R44, UR6, R24 ;  /* 0x000000062c187c25 */ /* 0x000fe2000f8e0018 */
[----:B------:R-:W-:-:S03]  /*2b80*/  PRMT R68, R51, 0x8880, RZ ;  /* 0x0000888033447816 */ /* 0x000fc600000000ff */
[----:B------:R-:W-:Y:S01]  /*2b90*/  IMAD.WIDE.U32 R30, R44, UR6, R30 ;  /* 0x000000062c1e7c25 */ /* 0x000fe2000f8e001e */
[----:B------:R-:W-:Y:S05]  /*2ba0*/  @!P6 WARPSYNC.ALL ;  /* 0x000000000000e948 */ /* 0x000fea0003800000 */
[----:B------:R-:W-:Y:S01]  /*2bb0*/  ULDC UR4, c[0x0][0x2f4] ;  /* 0x0000bd0000047ab9 */ /* 0x000fe20000000800 */
[----:B------:R-:W-:Y:S01]  /*2bc0*/  IMAD.IADD R7, R22, 0x1, R7 ;  /* 0x0000000116077824 */ /* 0x000fe200078e0207 */
[----:B------:R-:W-:Y:S01]  /*2bd0*/  ISETP.GE.AND P3, PT, R152, UR4, PT ;  /* 0x0000000498007c0c */ /* 0x000fe2000bf66270 */
[----:B------:R-:W-:Y:S01]  /*2be0*/  IMAD.MOV.U32 R55, RZ, RZ, 0x20 ;  /* 0x00000020ff377424 */ /* 0x000fe200078e00ff */
[----:B------:R-:W-:Y:S01]  /*2bf0*/  ISETP.GE.AND P0, PT, R22, UR4, PT ;  /* 0x0000000416007c0c */ /* 0x000fe2000bf06270 */
[----:B------:R-:W-:Y:S01]  /*2c00*/  IMAD.U32 R58, RZ, RZ, UR38 ;  /* 0x00000026ff3a7e24 */ /* 0x000fe2000f8e00ff */
[----:B------:R-:W-:Y:S01]  /*2c10*/  SEL R6, RZ, 0xffffffff, P3 ;  /* 0xffffffffff067807 */ /* 0x000fe20001800000 */
[----:B------:R-:W-:Y:S01]  /*2c20*/  IMAD.IADD R62, R25, 0x1, R63 ;  /* 0x00000001193e7824 */ /* 0x000fe200078e023f */
[----:B------:R-:W-:Y:S01]  /*2c30*/  SHF.R.S32.HI R4, RZ, 0x1f, R7 ;  /* 0x0000001fff047819 */ /* 0x000fe20000011407 */
[----:B------:R-:W-:Y:S01]  /*2c40*/  VIADD R54, R33, 0x8 ;  /* 0x0000000821367836 */ /* 0x000fe20000000000 */
[----:B------:R-:W-:Y:S01]  /*2c50*/  SEL R52, RZ, 0x1, P0 ;  /* 0x00000001ff347807 */ /* 0x000fe20000000000 */
[----:B------:R-:W-:Y:S01]  /*2c60*/  IMAD.SHL.U32 R11, R6, 0x2, RZ ;  /* 0x00000002060b7824 */ /* 0x000fe200078e00ff */
[----:B------:R-:W-:Y:S01]  /*2c70*/  LEA.HI R7, R4, R7, RZ, 0x3 ;  /* 0x0000000704077211 */ /* 0x000fe200078f18ff */
[----:B------:R-:W-:Y:S01]  /*2c80*/  IMAD.IADD R60, R19, 0x1, R9 ;  /* 0x00000001133c7824 */ /* 0x000fe200078e0209 */
[----:B------:R-:W-:Y:S01]  /*2c90*/  LOP3.LUT R58, R58, 0x1, RZ, 0xfc, !PT ;  /* 0x000000013a3a7812 */ /* 0x000fe200078efcff */
[----:B------:R-:W-:Y:S01]  /*2ca0*/  IMAD.IADD R61, R9, 0x1, R21 ;  /* 0x00000001093d7824 */ /* 0x000fe200078e0215 */
[----:B------:R-:W-:Y:S01]  /*2cb0*/  LOP3.LUT R52, R11, 0x2, R52, 0xe2, !PT ;  /* 0x000000020b347812 */ /* 0x000fe200078ee234 */
[----:B------:R-:W-:Y:S01]  /*2cc0*/  IMAD.IADD R63, R63, 0x1, R31 ;  /* 0x000000013f3f7824 */ /* 0x000fe200078e021f */
[----:B------:R-:W-:-:S02]  /*2cd0*/  SHF.R.S32.HI R65, RZ, 0x3, R7 ;  /* 0x00000003ff417819 */ /* 0x000fc40000011407 */
[----:B------:R-:W-:Y:S01]  /*2ce0*/  PRMT R68, R68, 0x7710, RZ ;  /* 0x0000771044447816 */ /* 0x000fe200000000ff */
[C---:B--2---:R-:W-:Y:S01]  /*2cf0*/  IMAD.SHL.U32 R50, R34.reuse, 0x40, RZ ;  /* 0x0000004022327824 */ /* 0x044fe200078e00ff */
[----:B------:R-:W-:Y:S01]  /*2d00*/  @!P6 BAR.SYNC.DEFER_BLOCKING 0x9, 0x100 ;  /* 0x024400000000eb1d */ /* 0x000fe20000010000 */
[----:B------:R-:W-:Y:S01]  /*2d10*/  LOP3.LUT P0, RZ, R34, 0x4, RZ, 0xc0, !PT ;  /* 0x0000000422ff7812 */ /* 0x000fe2000780c0ff */
[----:B---3--:R-:W-:Y:S02]  /*2d20*/  IMAD R57, R32, 0x40, R158 ;  /* 0x0000004020397824 */ /* 0x008fe400078e029e */
[----:B------:R-:W-:Y:S02]  /*2d30*/  LOP3.LUT R50, R50, 0x1c0, RZ, 0xc0, !PT ;  /* 0x000001c032327812 */ /* 0x000fe400078ec0ff */
[----:B------:R-:W-:Y:S02]  /*2d40*/  SEL R55, R55, 0xffffffe0, !P0 ;  /* 0xffffffe037377807 */ /* 0x000fe40004000000 */
[----:B------:R-:W-:-:S02]  /*2d50*/  SHF.R.U32.HI R53, RZ, 0x3, R50 ;  /* 0x00000003ff357819 */ /* 0x000fc40000011632 */
[C---:B------:R-:W-:Y:S02]  /*2d60*/  LOP3.LUT R6, R50.reuse, 0x18, R22, 0xf8, !PT ;  /* 0x0000001832067812 */ /* 0x040fe400078ef816 */
[----:B------:R-:W-:Y:S02]  /*2d70*/  LOP3.LUT R4, R50, 0x38, R7, 0xf8, !PT ;  /* 0x0000003832047812 */ /* 0x000fe400078ef807 */
[-C--:B------:R-:W-:Y:S02]  /*2d80*/  LOP3.LUT R6, R6, R53.reuse, RZ, 0x3c, !PT ;  /* 0x0000003506067212 */ /* 0x080fe400078e3cff */
[----:B------:R-:W-:-:S03]  /*2d90*/  LOP3.LUT R4, R4, R53, RZ, 0x3c, !PT ;  /* 0x0000003504047212 */ /* 0x000fc600078e3cff */
[C---:B------:R-:W-:Y:S01]  /*2da0*/  IMAD R56, R203.reuse, 0x200, R6 ;  /* 0x00000200cb387824 */ /* 0x040fe200078e0206 */
[----:B------:R-:W-:Y:S01]  /*2db0*/  LOP3.LUT R6, R206, 0x38, R7, 0xf8, !PT ;  /* 0x00000038ce067812 */ /* 0x000fe200078ef807 */
[----:B------:R-:W-:Y:S02]  /*2dc0*/  IMAD R66, R203, 0x200, R4 ;  /* 0x00000200cb427824 */ /* 0x000fe400078e0204 */
[----:B------:R-:W-:Y:S01]  /*2dd0*/  IMAD.IADD R59, R55, 0x1, R56 ;  /* 0x00000001373b7824 */ /* 0x000fe200078e0238 */
[----:B------:R-:W-:-:S05]  /*2de0*/  LOP3.LUT R67, R6, R207, RZ, 0x3c, !PT ;  /* 0x000000cf06437212 */ /* 0x000fca00078e3cff */
[----:B------:R-:W-:Y:S01]  /*2df0*/  IMAD.IADD R67, R208, 0x1, R67 ;  /* 0x00000001d0437824 */ /* 0x000fe200078e0243 */
[----:B------:R-:W-:-:S07]  /*2e00*/  SHF.R.S32.HI R64, RZ, 0x1f, R0 ;  /* 0x0000001fff407819 */ /* 0x000fce0000011400 */
.L_x_3916:
[----:B------:R-:W0:Y:S01]  /*2e10*/  LDC R75, c[0x0][0x430] ;  /* 0x00010c00ff4b7b82 */ /* 0x000e220000000800 */
[----:B------:R-:W-:Y:S02]  /*2e20*/  VIADD R48, R48, 0xffffffff ;  /* 0xffffffff30307836 */ /* 0x000fe40000000000 */
[----:B------:R-:W-:Y:S02]  /*2e30*/  IMAD.MOV.U32 R74, RZ, RZ, RZ ;  /* 0x000000ffff4a7224 */ /* 0x000fe400078e00ff */
[----:B------:R-:W-:-:S03]  /*2e40*/  IMAD R4, R48, 0x60, R57 ;  /* 0x0000006030047824 */ /* 0x000fc600078e0239 */
[----:B-1----:R-:W1:Y:S01]  /*2e50*/  LDC R81, c[0x0][0x3f4] ;  /* 0x0000fd00ff517b82 */ /* 0x002e620000000800 */
[----:B------:R-:W-:Y:S01]  /*2e60*/  IMAD.IADD R12, R3, 0x1, R4 ;  /* 0x00000001030c7824 */ /* 0x000fe200078e0204 */
[----:B------:R-:W-:-:S03]  /*2e70*/  ISETP.GE.AND P0, PT, R4, R26, PT ;  /* 0x0000001a0400720c */ /* 0x000fc60003f06270 */
[----:B------:R-:W-:Y:S01]  /*2e80*/  IMAD.MOV.U32 R8, RZ, RZ, R12 ;  /* 0x000000ffff087224 */ /* 0x000fe200078e000c */
[----:B------:R-:W-:Y:S02]  /*2e90*/  ISETP.GT.OR P0, PT, R57, 0x5f, P0 ;  /* 0x0000005f3900780c */ /* 0x000fe40000704670 */
[----:B0-----:R-:W-:-:S11]  /*2ea0*/  ISETP.NE.AND P2, PT, R75, 0x1, PT ;  /* 0x000000014b00780c */ /* 0x001fd60003f45270 */
[----:B------:R-:W0:Y:S08]  /*2eb0*/  @!P0 LDC.64 R6, c[0x0][0x428] ;  /* 0x00010a00ff068b82 */ /* 0x000e300000000a00 */
[----:B------:R-:W2:Y:S08]  /*2ec0*/  @!P0 LDC.64 R4, c[0x0][0x418] ;  /* 0x00010600ff048b82 */ /* 0x000eb00000000a00 */
[----:B------:R-:W3:Y:S08]  /*2ed0*/  @P2 LDC R9, c[0x0][0x434] ;  /* 0x00010d00ff092b82 */ /* 0x000ef00000000800 */
[----:B----4-:R-:W4:Y:S01]  /*2ee0*/  @P2 LDC R10, c[0x0][0x438] ;  /* 0x00010e00ff0a2b82 */ /* 0x010f220000000800 */
[----:B---3--:R-:W-:-:S05]  /*2ef0*/  @P2 IMAD.HI.U32 R9, R12, R9, RZ ;  /* 0x000000090c092227 */ /* 0x008fca00078e00ff */
[----:B----4-:R-:W-:Y:S01]  /*2f00*/  @P2 SHF.R.U32.HI R8, RZ, R10, R9 ;  /* 0x0000000aff082219 */ /* 0x010fe20000011609 */
[----:B0-----:R-:W-:-:S03]  /*2f10*/  @!P0 IMAD R10, R64, R6, RZ ;  /* 0x00000006400a8224 */ /* 0x001fc600078e02ff */
[----:B------:R-:W-:Y:S01]  /*2f20*/  @!P0 SHF.R.S32.HI R9, RZ, 0x1f, R8 ;  /* 0x0000001fff098819 */ /* 0x000fe20000011408 */
[C---:B------:R-:W-:Y:S02]  /*2f30*/  @!P0 IMAD R11, R0.reuse, R7, R10 ;  /* 0x00000007000b8224 */ /* 0x040fe400078e020a */
[----:B------:R-:W-:-:S04]  /*2f40*/  @!P0 IMAD.WIDE.U32 R6, R0, R6, R8 ;  /* 0x0000000600068225 */ /* 0x000fc800078e0008 */
[----:B------:R-:W-:Y:S01]  /*2f50*/  @!P0 IMAD.IADD R7, R7, 0x1, R11 ;  /* 0x0000000107078824 */ /* 0x000fe200078e020b */
[----:B--2---:R-:W-:-:S04]  /*2f60*/  @!P0 LEA R4, P2, R6, R4, 0x2 ;  /* 0x0000000406048211 */ /* 0x004fc800078410ff */
[----:B------:R-:W-:-:S05]  /*2f70*/  @!P0 LEA.HI.X R5, R6, R5, R7, 0x2, P2 ;  /* 0x0000000506058211 */ /* 0x000fca00010f1407 */
[----:B------:R0:W5:Y:S01]  /*2f80*/  @!P0 LDG.E R74, desc[UR44][R4.64] ;  /* 0x0000002c044a8981 */ /* 0x000162000c1e1900 */
[----:B-1----:R-:W-:Y:S01]  /*2f90*/  ISETP.GE.AND P0, PT, R81, 0x1, PT ;  /* 0x000000015100780c */ /* 0x002fe20003f06270 */
[----:B------:R-:W-:Y:S01]  /*2fa0*/  IMAD.MOV R6, RZ, RZ, -R8 ;  /* 0x000000ffff067224 */ /* 0x000fe200078e0a08 */
[----:B------:R-:W-:Y:S05]  /*2fb0*/  YIELD ;  /* 0x0000000000007946 */ /* 0x000fea0003800000 */
[----:B------:R-:W-:Y:S01]  /*2fc0*/  IMAD R75, R75, R6, R12 ;  /* 0x000000064b4b7224 */ /* 0x000fe200078e020c */
[----:B------:R-:W-:Y:S01]  /*2fd0*/  BSSY B0, `(.L_x_3861) ;  /* 0x000032e000007945 */ /* 0x000fe20003800000 */
[C---:B------:R-:W-:Y:S01]  /*2fe0*/  IMAD R84, R153.reuse, 0x1800, R56 ;  /* 0x0000180099547824 */ /* 0x040fe200078e0238 */
[----:B------:R-:W-:Y:S01]  /*2ff0*/  ISETP.GT.AND P2, PT, R48, R49, PT ;  /* 0x000000313000720c */ /* 0x000fe20003f44270 */
[----:B------:R-:W-:-:S02]  /*3000*/  IMAD R6, R153, 0x1800, R59 ;  /* 0x0000180099067824 */ /* 0x000fc400078e023b */
[--C-:B------:R-:W-:Y:S02]  /*3010*/  IMAD R84, R84, 0x2, R47.reuse ;  /* 0x0000000254547824 */ /* 0x100fe400078e022f */
[----:B------:R-:W-:Y:S01]  /*3020*/  IMAD R83, R6, 0x2, R47 ;  /* 0x0000000206537824 */ /* 0x000fe200078e022f */
[----:B0-----:R-:W-:Y:S07]  /*3030*/  @!P0 BRA `(.L_x_3862) ;  /* 0x0000002c00948947 */ /* 0x001fee0003800000 */
[----:B------:R-:W-:Y:S01]  /*3040*/  SHF.R.S32.HI R76, RZ, 0x1f, R75 ;  /* 0x0000001fff4c7819 */ /* 0x000fe2000001144b */
[----:B------:R-:W-:Y:S01]  /*3050*/  ULDC.64 UR4, c[0x0][0x300] ;  /* 0x0000c00000047ab9 */ /* 0x000fe20000000a00 */
[----:B------:R-:W0:Y:S01]  /*3060*/  LDC.64 R10, c[0x0][0x3f8] ;  /* 0x0000fe00ff0a7b82 */ /* 0x000e220000000a00 */
[C---:B------:R-:W-:Y:S01]  /*3070*/  IMAD.WIDE.U32 R4, R75.reuse, UR4, RZ ;  /* 0x000000044b047c25 */ /* 0x040fe2000f8e00ff */
[----:B-----5:R-:W-:Y:S01]  /*3080*/  SHF.R.S32.HI R77, RZ, 0x1f, R74 ;  /* 0x0000001fff4d7819 */ /* 0x020fe2000001144a */
[----:B------:R-:W-:Y:S02]  /*3090*/  ULDC.U8 UR6, c[0x0][0x410] ;  /* 0x0001040000067ab9 */ /* 0x000fe40000000000 */
[----:B------:R-:W-:Y:S01]  /*30a0*/  IMAD R6, R76, UR4, RZ ;  /* 0x000000044c067c24 */ /* 0x000fe2000f8e02ff */
[----:B------:R-:W-:Y:S02]  /*30b0*/  ISETP.NE.AND P0, PT, RZ, UR6, PT ;  /* 0x00000006ff007c0c */ /* 0x000fe4000bf05270 */
[----:B------:R-:W1:Y:S01]  /*30c0*/  LDC.64 R12, c[0x0][0x408] ;  /* 0x00010200ff0c7b82 */ /* 0x000e620000000a00 */
[----:B------:R-:W-:Y:S01]  /*30d0*/  IMAD R7, R75, UR5, R6 ;  /* 0x000000054b077c24 */ /* 0x000fe2000f8e0206 */
[----:B------:R-:W-:-:S03]  /*30e0*/  ULDC.64 UR4, c[0x0][0x310] ;  /* 0x0000c40000047ab9 */ /* 0x000fc60000000a00 */
[----:B------:R-:W-:Y:S02]  /*30f0*/  IMAD.IADD R5, R5, 0x1, R7 ;  /* 0x0000000105057824 */ /* 0x000fe400078e0207 */
[----:B------:R-:W-:Y:S02]  /*3100*/  IMAD R7, R77, UR4, RZ ;  /* 0x000000044d077c24 */ /* 0x000fe4000f8e02ff */
[----:B------:R-:W-:-:S04]  /*3110*/  IMAD.WIDE.U32 R4, R74, UR4, R4 ;  /* 0x000000044a047c25 */ /* 0x000fc8000f8e0004 */
[----:B------:R-:W-:Y:S01]  /*3120*/  IMAD R7, R74, UR5, R7 ;  /* 0x000000054a077c24 */ /* 0x000fe2000f8e0207 */
[----:B------:R-:W-:Y:S01]  /*3130*/  ULDC.64 UR4, c[0x0][0x308] ;  /* 0x0000c20000047ab9 */ /* 0x000fe20000000a00 */
[----:B0-----:R-:W-:-:S04]  /*3140*/  IMAD.WIDE.U32 R14, R48, R10, RZ ;  /* 0x0000000a300e7225 */ /* 0x001fc800078e00ff */
[----:B------:R-:W-:Y:S01]  /*3150*/  IMAD.IADD R5, R5, 0x1, R7 ;  /* 0x0000000105057824 */ /* 0x000fe200078e0207 */
[----:B------:R-:W-:Y:S01]  /*3160*/  SHF.R.S32.HI R7, RZ, 0x1f, R48 ;  /* 0x0000001fff077819 */ /* 0x000fe20000011430 */
[----:B------:R-:W-:-:S04]  /*3170*/  IMAD.WIDE.U32 R4, R156, UR4, R4 ;  /* 0x000000049c047c25 */ /* 0x000fc8000f8e0004 */
[----:B------:R-:W-:Y:S01]  /*3180*/  IMAD R5, R156, UR5, R5 ;  /* 0x000000059c057c24 */ /* 0x000fe2000f8e0205 */
[----:B------:R-:W-:Y:S01]  /*3190*/  ULDC.64 UR4, c[0x0][0x2e8] ;  /* 0x0000ba0000047ab9 */ /* 0x000fe20000000a00 */
[C---:B------:R-:W-:Y:S01]  /*31a0*/  IMAD R6, R7.reuse, R10, RZ ;  /* 0x0000000a07067224 */ /* 0x040fe200078e02ff */
[----:B------:R-:W-:Y:S01]  /*31b0*/  LEA R79, P3, R4, UR4, 0x1 ;  /* 0x00000004044f7c11 */ /* 0x000fe2000f8608ff */
[-C--:B-1----:R-:W-:Y:S02]  /*31c0*/  IMAD R7, R7, R12.reuse, RZ ;  /* 0x0000000c07077224 */ /* 0x082fe400078e02ff */
[----:B------:R-:W-:Y:S01]  /*31d0*/  IMAD.WIDE.U32 R70, R48, R12, RZ ;  /* 0x0000000c30467225 */ /* 0x000fe200078e00ff */
[----:B------:R-:W-:-:S03]  /*31e0*/  LEA.HI.X R80, R4, UR5, R5, 0x1, P3 ;  /* 0x0000000504507c11 */ /* 0x000fc600098f0c05 */
[C---:B------:R-:W-:Y:S02]  /*31f0*/  IMAD R69, R48.reuse, R11, R6 ;  /* 0x0000000b30457224 */ /* 0x040fe400078e0206 */
[----:B------:R-:W-:Y:S02]  /*3200*/  IMAD R7, R48, R13, R7 ;  /* 0x0000000d30077224 */ /* 0x000fe400078e0207 */
[----:B------:R-:W-:Y:S02]  /*3210*/  IMAD.IADD R69, R15, 0x1, R69 ;  /* 0x000000010f457824 */ /* 0x000fe400078e0245 */
[----:B------:R-:W-:Y:S01]  /*3220*/  IMAD.IADD R82, R71, 0x1, R7 ;  /* 0x0000000147527824 */ /* 0x000fe200078e0207 */
[----:B------:R-:W-:Y:S06]  /*3230*/  @!P0 BRA `(.L_x_3863) ;  /* 0x00000014008c8947 */ /* 0x000fec0003800000 */
[----:B------:R-:W-:Y:S01]  /*3240*/  IMAD R78, R48, -0x60, R26 ;  /* 0xffffffa0304e7824 */ /* 0x000fe200078e021a */
[----:B------:R-:W-:Y:S01]  /*3250*/  BSSY B1, `(.L_x_3864) ;  /* 0x0000023000017945 */ /* 0x000fe20003800000 */
[----:B------:R-:W-:Y:S02]  /*3260*/  CS2R R8, SRZ ;  /* 0x0000000000087805 */ /* 0x000fe4000001ff00 */
[----:B------:R-:W-:Y:S02]  /*3270*/  CS2R R38, SRZ ;  /* 0x0000000000267805 */ /* 0x000fe4000001ff00 */
[----:B------:R-:W-:Y:S02]  /*3280*/  CS2R R42, SRZ ;  /* 0x00000000002a7805 */ /* 0x000fe4000001ff00 */
[----:B------:R-:W-:Y:S02]  /*3290*/  VIMNMX R78, R78, 0x60, PT ;  /* 0x000000604e4e7848 */ /* 0x000fe40003fe0100 */
[----:B------:R-:W-:-:S02]  /*32a0*/  CS2R R40, SRZ ;  /* 0x0000000000287805 */ /* 0x000fc4000001ff00 */
[----:B------:R-:W-:Y:S02]  /*32b0*/  CS2R R72, SRZ ;  /* 0x0000000000487805 */ /* 0x000fe4000001ff00 */
[----:B------:R-:W-:-:S13]  /*32c0*/  ISETP.GE.AND P0, PT, R158, R78, PT ;  /* 0x0000004e9e00720c */ /* 0x000fda0003f06270 */
[----:B------:R-:W-:Y:S05]  /*32d0*/  @P0 BRA `(.L_x_3865) ;  /* 0x0000000000680947 */ /* 0x000fea0003800000 */
[----:B------:R-:W-:Y:S01]  /*32e0*/  IMAD.MOV.U32 R4, RZ, RZ, R18 ;  /* 0x000000ffff047224 */ /* 0x000fe200078e0012 */
[----:B------:R-:W-:Y:S01]  /*32f0*/  ULDC.64 UR4, c[0x0][0x3e8] ;  /* 0x0000fa0000047ab9 */ /* 0x000fe20000000a00 */
[----:B------:R-:W-:Y:S01]  /*3300*/  IMAD.MOV.U32 R5, RZ, RZ, R60 ;  /* 0x000000ffff057224 */ /* 0x000fe200078e003c */
[----:B------:R-:W-:Y:S01]  /*3310*/  ISETP.GE.AND P4, PT, R164, R81, PT ;  /* 0x00000051a400720c */ /* 0x000fe20003f86270 */
[----:B------:R-:W-:Y:S01]  /*3320*/  IMAD R33, R69, 0x60, RZ ;  /* 0x0000006045217824 */ /* 0x000fe200078e02ff */
[----:B------:R-:W-:Y:S01]  /*3330*/  CS2R R42, SRZ ;  /* 0x00000000002a7805 */ /* 0x000fe2000001ff00 */
[----:B------:R-:W-:Y:S01]  /*3340*/  IMAD.WIDE.U32 R6, R14, 0x60, R4 ;  /* 0x000000600e067825 */ /* 0x000fe200078e0004 */
[----:B------:R-:W-:Y:S02]  /*3350*/  CS2R R38, SRZ ;  /* 0x0000000000267805 */ /* 0x000fe4000001ff00 */
[----:B------:R-:W-:Y:S02]  /*3360*/  CS2R R72, SRZ ;  /* 0x0000000000487805 */ /* 0x000fe4000001ff00 */
[----:B------:R-:W-:Y:S01]  /*3370*/  CS2R R40, SRZ ;  /* 0x0000000000287805 */ /* 0x000fe2000001ff00 */
[----:B------:R-:W-:Y:S01]  /*3380*/  IMAD.IADD R5, R7, 0x1, R33 ;  /* 0x0000000107057824 */ /* 0x000fe200078e0221 */
[----:B------:R-:W-:Y:S01]  /*3390*/  LEA R4, P3, R6, UR4, 0x1 ;  /* 0x0000000406047c11 */ /* 0x000fe2000f8608ff */
[----:B------:R-:W-:-:S02]  /*33a0*/  IMAD.MOV.U32 R32, RZ, RZ, R24 ;  /* 0x000000ffff207224 */ /* 0x000fc400078e0018 */
[----:B------:R-:W-:Y:S01]  /*33b0*/  IMAD.MOV.U32 R33, RZ, RZ, R62 ;  /* 0x000000ffff217224 */ /* 0x000fe200078e003e */
[----:B------:R-:W-:Y:S01]  /*33c0*/  LEA.HI.X R5, R6, UR5, R5, 0x1, P3 ;  /* 0x0000000506057c11 */ /* 0x000fe200098f0c05 */
[----:B------:R-:W-:Y:S01]  /*33d0*/  IMAD R7, R82, 0x60, RZ ;  /* 0x0000006052077824 */ /* 0x000fe200078e02ff */
[----:B------:R-:W-:Y:S01]  /*33e0*/  ISETP.GE.AND P3, PT, R154, R81, PT ;  /* 0x000000519a00720c */ /* 0x000fe20003f66270 */
[----:B------:R-:W-:Y:S01]  /*33f0*/  IMAD.WIDE.U32 R32, R70, 0x60, R32 ;  /* 0x0000006046207825 */ /* 0x000fe200078e0020 */
[----:B------:R-:W-:Y:S01]  /*3400*/  ULDC.64 UR4, c[0x0][0x400] ;  /* 0x0001000000047ab9 */ /* 0x000fe20000000a00 */
[----:B------:R0:W5:Y:S02]  /*3410*/  @!P4 LDG.E.64 R38, desc[UR44][R4.64+0x20] ;  /* 0x0000202c0426c981 */ /* 0x000164000c1e1b00 */
[----:B------:R-:W-:Y:S01]  /*3420*/  IMAD.IADD R7, R33, 0x1, R7 ;  /* 0x0000000121077824 */ /* 0x000fe200078e0207 */
[----:B------:R-:W-:-:S04]  /*3430*/  LEA R6, P5, R32, UR4, 0x1 ;  /* 0x0000000420067c11 */ /* 0x000fc8000f8a08ff */
[----:B------:R-:W-:-:S03]  /*3440*/  LEA.HI.X R7, R32, UR5, R7, 0x1, P5 ;  /* 0x0000000520077c11 */ /* 0x000fc6000a8f0c07 */
[----:B------:R0:W5:Y:S04]  /*3450*/  @!P3 LDG.E.64 R42, desc[UR44][R4.64] ;  /* 0x0000002c042ab981 */ /* 0x000168000c1e1b00 */
[----:B------:R0:W5:Y:S04]  /*3460*/  @!P3 LDG.E.64 R72, desc[UR44][R6.64] ;  /* 0x0000002c0648b981 */ /* 0x000168000c1e1b00 */
[----:B------:R0:W5:Y:S02]  /*3470*/  @!P4 LDG.E.64 R40, desc[UR44][R6.64+0x20] ;  /* 0x0000202c0628c981 */ /* 0x000164000c1e1b00 */
.L_x_3865:
[----:B------:R-:W-:Y:S05]  /*3480*/  BSYNC B1 ;  /* 0x0000000000017941 */ /* 0x000fea0003800000 */
.L_x_3864:
[----:B------:R-:W-:Y:S01]  /*3490*/  ISETP.GE.AND P4, PT, R175, R78, PT ;  /* 0x0000004eaf00720c */ /* 0x000fe20003f86270 */
[----:B------:R-:W-:Y:S01]  /*34a0*/  BSSY B1, `(.L_x_3866) ;  /* 0x0000023000017945 */ /* 0x000fe20003800000 */
[----:B------:R-:W-:Y:S02]  /*34b0*/  CS2R R34, SRZ ;  /* 0x0000000000227805 */ /* 0x000fe4000001ff00 */
[----:B------:R-:W-:Y:S01]  /*34c0*/  CS2R R32, SRZ ;  /* 0x0000000000207805 */ /* 0x000fe2000001ff00 */
[----:B-----5:R-:W-:Y:S01]  /*34d0*/  IMAD.MOV.U32 R85, RZ, RZ, R38 ;  /* 0x000000ffff557224 */ /* 0x020fe200078e0026 */
[----:B------:R-:W-:Y:S01]  /*34e0*/  CS2R R36, SRZ ;  /* 0x0000000000247805 */ /* 0x000fe2000001ff00 */
[----:B------:R-:W-:-:S06]  /*34f0*/  IMAD.MOV.U32 R86, RZ, RZ, R39 ;  /* 0x000000ffff567224 */ /* 0x000fcc00078e0027 */
[----:B------:R-:W-:Y:S05]  /*3500*/  @P4 BRA `(.L_x_3867) ;  /* 0x0000000000704947 */ /* 0x000fea0003800000 */
[C---:B0-----:R-:W-:Y:S01]  /*3510*/  SHF.L.U64.HI R5, R10.reuse, 0x6, R11 ;  /* 0x000000060a057819 */ /* 0x041fe2000001020b */
[----:B------:R-:W-:Y:S01]  /*3520*/  IMAD.SHL.U32 R4, R10, 0x40, RZ ;  /* 0x000000400a047824 */ /* 0x000fe200078e00ff */
[C---:B------:R-:W-:Y:S01]  /*3530*/  SHF.L.U64.HI R7, R12.reuse, 0x6, R13 ;  /* 0x000000060c077819 */ /* 0x040fe2000001020d */
[----:B------:R-:W-:Y:S01]  /*3540*/  IMAD.SHL.U32 R6, R12, 0x40, RZ ;  /* 0x000000400c067824 */ /* 0x000fe200078e00ff */
[----:B------:R-:W-:Y:S01]  /*3550*/  ULDC.64 UR4, c[0x0][0x3e8] ;  /* 0x0000fa0000047ab9 */ /* 0x000fe20000000a00 */
[----:B------:R-:W-:Y:S01]  /*3560*/  IMAD.WIDE.U32 R4, R14, 0x60, R4 ;  /* 0x000000600e047825 */ /* 0x000fe200078e0004 */
[----:B------:R-:W-:Y:S01]  /*3570*/  ULDC.64 UR6, c[0x0][0x400] ;  /* 0x0001000000067ab9 */ /* 0x000fe20000000a00 */
[----:B------:R-:W-:Y:S02]  /*3580*/  CS2R R34, SRZ ;  /* 0x0000000000227805 */ /* 0x000fe4000001ff00 */
[----:B------:R-:W-:Y:S01]  /*3590*/  CS2R R36, SRZ ;  /* 0x0000000000247805 */ /* 0x000fe2000001ff00 */
[----:B------:R-:W-:Y:S01]  /*35a0*/  IMAD.WIDE.U32 R6, R70, 0x60, R6 ;  /* 0x0000006046067825 */ /* 0x000fe200078e0006 */
[----:B------:R-:W-:-:S02]  /*35b0*/  IADD3 R9, P3, R18, R4, RZ ;  /* 0x0000000412097210 */ /* 0x000fc40007f7e0ff */
[----:B------:R-:W-:Y:S01]  /*35c0*/  CS2R R32, SRZ ;  /* 0x0000000000207805 */ /* 0x000fe2000001ff00 */
[----:B------:R-:W-:Y:S01]  /*35d0*/  IMAD R69, R69, 0x60, RZ ;  /* 0x0000006045457824 */ /* 0x000fe200078e02ff */
[----:B------:R-:W-:Y:S01]  /*35e0*/  IADD3 R8, P5, R24, R6, RZ ;  /* 0x0000000618087210 */ /* 0x000fe20007fbe0ff */
[----:B------:R-:W-:-:S03]  /*35f0*/  IMAD R11, R82, 0x60, RZ ;  /* 0x00000060520b7824 */ /* 0x000fc600078e02ff */
[----:B------:R-:W-:Y:S02]  /*3600*/  IADD3.X R10, R60, R69, R5, P3, !PT ;  /* 0x000000453c0a7210 */ /* 0x000fe40001ffe405 */
[----:B------:R-:W-:Y:S02]  /*3610*/  IADD3.X R7, R62, R11, R7, P5, !PT ;  /* 0x0000000b3e077210 */ /* 0x000fe40002ffe407 */
[C---:B------:R-:W-:Y:S02]  /*3620*/  LEA R4, P3, R9.reuse, UR4, 0x1 ;  /* 0x0000000409047c11 */ /* 0x040fe4000f8608ff */
[C---:B------:R-:W-:Y:S02]  /*3630*/  LEA R6, P5, R8.reuse, UR6, 0x1 ;  /* 0x0000000608067c11 */ /* 0x040fe4000f8a08ff */
[----:B------:R-:W-:Y:S02]  /*3640*/  LEA.HI.X R5, R9, UR5, R10, 0x1, P3 ;  /* 0x0000000509057c11 */ /* 0x000fe400098f0c0a */
[----:B------:R-:W-:-:S02]  /*3650*/  LEA.HI.X R7, R8, UR7, R7, 0x1, P5 ;  /* 0x0000000708077c11 */ /* 0x000fc4000a8f0c07 */
[----:B------:R-:W-:Y:S02]  /*3660*/  CS2R R8, SRZ ;  /* 0x0000000000087805 */ /* 0x000fe4000001ff00 */
[-C--:B------:R-:W-:Y:S02]  /*3670*/  ISETP.GE.AND P3, PT, R154, R81.reuse, PT ;  /* 0x000000519a00720c */ /* 0x080fe40003f66270 */
[----:B------:R-:W-:-:S11]  /*3680*/  ISETP.GE.AND P5, PT, R164, R81, PT ;  /* 0x00000051a400720c */ /* 0x000fd60003fa6270 */
[----:B------:R1:W5:Y:S04]  /*3690*/  @!P3 LDG.E.64 R34, desc[UR44][R4.64] ;  /* 0x0000002c0422b981 */ /* 0x000368000c1e1b00 */
[----:B------:R1:W5:Y:S04]  /*36a0*/  @!P5 LDG.E.64 R8, desc[UR44][R4.64+0x20] ;  /* 0x0000202c0408d981 */ /* 0x000368000c1e1b00 */
[----:B------:R1:W5:Y:S04]  /*36b0*/  @!P3 LDG.E.64 R36, desc[UR44][R6.64] ;  /* 0x0000002c0624b981 */ /* 0x000368000c1e1b00 */
[----:B------:R1:W5:Y:S02]  /*36c0*/  @!P5 LDG.E.64 R32, desc[UR44][R6.64+0x20] ;  /* 0x0000202c0620d981 */ /* 0x000364000c1e1b00 */
.L_x_3867:
[----:B------:R-:W-:Y:S05]  /*36d0*/  BSYNC B1 ;  /* 0x0000000000017941 */ /* 0x000fea0003800000 */
.L_x_3866:
[----:B01----:R-:W-:Y:S01]  /*36e0*/  IMAD.MOV.U32 R4, RZ, RZ, R42 ;  /* 0x000000ffff047224 */ /* 0x003fe200078e002a */
[----:B------:R-:W-:Y:S01]  /*36f0*/  PRMT R70, R70, 0x5410, R85 ;  /* 0x0000541046467816 */ /* 0x000fe20000000055 */
[----:B------:R-:W-:Y:S01]  /*3700*/  IMAD.MOV.U32 R5, RZ, RZ, R43 ;  /* 0x000000ffff057224 */ /* 0x000fe200078e002b */
[----:B------:R-:W-:Y:S01]  /*3710*/  ISETP.NE.AND P3, PT, R58, 0x3, PT ;  /* 0x000000033a00780c */ /* 0x000fe20003f65270 */
[----:B------:R-:W-:Y:S01]  /*3720*/  IMAD.MOV.U32 R6, RZ, RZ, R72 ;  /* 0x000000ffff067224 */ /* 0x000fe200078e0048 */
[----:B------:R-:W-:Y:S01]  /*3730*/  PRMT R85, R85, 0x5410, R4 ;  /* 0x0000541055557816 */ /* 0x000fe20000000004 */
[----:B------:R-:W-:Y:S01]  /*3740*/  IMAD.MOV.U32 R4, RZ, RZ, R40 ;  /* 0x000000ffff047224 */ /* 0x000fe200078e0028 */
[----:B------:R-:W-:Y:S01]  /*3750*/  PRMT R94, R5, 0x7610, R94 ;  /* 0x00007610055e7816 */ /* 0x000fe2000000005e */
[----:B------:R-:W-:Y:S01]  /*3760*/  IMAD.MOV.U32 R5, RZ, RZ, R41 ;  /* 0x000000ffff057224 */ /* 0x000fe200078e0029 */
[C---:B------:R-:W-:Y:S01]  /*3770*/  PRMT R99, R86.reuse, 0x7610, R99 ;  /* 0x0000761056637816 */ /* 0x040fe20000000063 */
        /* <DEDUP_REMOVED lines=23> */
.L_x_3868:
[----:B------:R-:W-:Y:S01]  /*38f0*/  IMAD R69, R153, 0x8, R2 ;  /* 0x0000000899457824 */ /* 0x000fe200078e0202 */
[----:B------:R-:W-:Y:S01]  /*3900*/  SHF.L.U32 R82, R159, 0x1f, RZ ;  /* 0x0000001f9f527819 */ /* 0x000fe200000006ff */
[----:B------:R-:W-:Y:S03]  /*3910*/  BSSY B1, `(.L_x_3869) ;  /* 0x0000003000017945 */ /* 0x000fe60003800000 */
[----:B------:R-:W0:Y:S02]  /*3920*/  SYNCS.PHASECHK.TRANS64.TRYWAIT P5, [R69+URZ+0x32490], R82 ;  /* 0x03249052450075a7 */ /* 0x000e2400080a017f */
[----:B0-----:R-:W-:Y:S05]  /*3930*/  @!P5 BRA `(.L_x_3870) ;  /* 0x0000037400d0d947 */ /* 0x001fea0003800000 */
.L_x_4232:
[----:B------:R-:W-:Y:S05]  /*3940*/  BSYNC B1 ;  /* 0x0000000000017941 */ /* 0x000fea0003800000 */
.L_x_3869:
[----:B------:R-:W-:-:S03]  /*3950*/  UMOV UR4, 0xffffffff ;  /* 0xffffffff00047882 */ /* 0x000fc60000000000 */
[----:B------:R-:W-:Y:S05]  /*3960*/  BRA.DIV UR4, `(.L_x_3871) ;  /* 0x0000037604d87947 */ /* 0x000fea000b800000 */
[----:B------:R1:W2:Y:S04]  /*3970*/  SHFL.IDX PT, R71, R80, RZ, 0x1c1f ;  /* 0x001c1fff50477589 */ /* 0x0002a800000e0000 */
[----:B------:R1:W3:Y:S02]  /*3980*/  SHFL.IDX PT, R14, R79, RZ, 0x1c1f ;  /* 0x001c1fff4f0e7589 */ /* 0x0002e400000e0000 */
.L_x_4236:
[----:B------:R-:W-:Y:S04]  /*3990*/  BSSY B1, `(.L_x_3872) ;  /* 0x0000074000017945 */ /* 0x000fe80003800000 */
[----:B------:R-:W-:Y:S05]  /*39a0*/  @P0 BRA `(.L_x_3873) ;  /* 0x0000000400c80947 */ /* 0x000fea0003800000 */
[----:B------:R-:W-:Y:S01]  /*39b0*/  LOP3.LUT R4, R52, 0x1, RZ, 0xc0, !PT ;  /* 0x0000000134047812 */ /* 0x000fe200078ec0ff */
[----:B------:R-:W-:Y:S03]  /*39c0*/  BSSY B2, `(.L_x_3874) ;  /* 0x0000038000027945 */ /* 0x000fe60003800000 */
[----:B------:R-:W-:-:S13]  /*39d0*/  ISETP.NE.U32.AND P0, PT, R4, 0x1, PT ;  /* 0x000000010400780c */ /* 0x000fda0003f05070 */
[----:B------:R-:W-:Y:S05]  /*39e0*/  @P0 BRA `(.L_x_3875) ;  /* 0x0000000000d40947 */ /* 0x000fea0003800000 */
[----:B------:R4:W0:Y:S01]  /*39f0*/  LDS.128 R4, [R84] ;  /* 0x0000000054047984 */ /* 0x0008220000000c00 */
[----:B------:R-:W-:Y:S01]  /*3a00*/  ISETP.GE.AND P5, PT, R154, R81, PT ;  /* 0x000000519a00720c */ /* 0x000fe20003fa6270 */
[----:B------:R-:W-:Y:S01]  /*3a10*/  BSSY B3, `(.L_x_3876) ;  /* 0x0000031000037945 */ /* 0x000fe20003800000 */
[----:B---3--:R-:W-:-:S04]  /*3a20*/  LEA R10, P0, R22, R14, 0x1 ;  /* 0x0000000e160a7211 */ /* 0x008fc800078008ff */
[----:B--2---:R-:W-:-:S07]  /*3a30*/  LEA.HI.X R11, R22, R71, R23, 0x1, P0 ;  /* 0x00000047160b7211 */ /* 0x004fce00000f0c17 */
[----:B----4-:R-:W-:Y:S05]  /*3a40*/  @P5 BRA `(.L_x_3877) ;  /* 0x0000000000b45947 */ /* 0x010fea0003800000 */
[--C-:B------:R-:W-:Y:S01]  /*3a50*/  SHF.R.U64 R93, R72, 0x10, R73.reuse ;  /* 0x00000010485d7819 */ /* 0x100fe20000001249 */
[----:B0-----:R-:W-:Y:S01]  /*3a60*/  IMAD.U32 R13, R6, 0x10000, RZ ;  /* 0x00010000060d7824 */ /* 0x001fe200078e00ff */
[----:B------:R-:W-:Y:S02]  /*3a70*/  SHF.R.U32.HI R95, RZ, 0x10, R73 ;  /* 0x00000010ff5f7819 */ /* 0x000fe40000011649 */
[--C-:B------:R-:W-:Y:S02]  /*3a80*/  SHF.R.U64 R92, R42, 0x10, R43.reuse ;  /* 0x000000102a5c7819 */ /* 0x100fe4000000122b */
[----:B------:R-:W-:Y:S02]  /*3a90*/  SHF.R.U32.HI R15, RZ, 0x10, R43 ;  /* 0x00000010ff0f7819 */ /* 0x000fe4000001162b */
[----:B------:R-:W-:Y:S02]  /*3aa0*/  PRMT R93, R96, 0x5410, R93 ;  /* 0x00005410605d7816 */ /* 0x000fe4000000005d */
[----:B------:R-:W-:-:S02]  /*3ab0*/  PRMT R95, R98, 0x5410, R95 ;  /* 0x00005410625f7816 */ /* 0x000fc4000000005f */
[----:B------:R-:W-:Y:S02]  /*3ac0*/  PRMT R43, R85, 0x5432, R92 ;  /* 0x00005432552b7816 */ /* 0x000fe4000000005c */
[----:B------:R-:W-:Y:S01]  /*3ad0*/  PRMT R73, R94, 0x5410, R15 ;  /* 0x000054105e497816 */ /* 0x000fe2000000000f */
[----:B------:R-:W-:Y:S01]  /*3ae0*/  IMAD.U32 R96, R95, 0x10000, RZ ;  /* 0x000100005f607824 */ /* 0x000fe200078e00ff */
[----:B------:R-:W-:Y:S01]  /*3af0*/  LOP3.LUT R42, R6, 0xffff0000, RZ, 0xc0, !PT ;  /* 0xffff0000062a7812 */ /* 0x000fe200078ec0ff */
[----:B------:R-:W-:Y:S01]  /*3b00*/  IMAD.U32 R6, R7, 0x10000, RZ ;  /* 0x0001000007067824 */ /* 0x000fe200078e00ff */
[----:B------:R-:W-:Y:S01]  /*3b10*/  LOP3.LUT R15, R5, 0xffff0000, RZ, 0xc0, !PT ;  /* 0xffff0000050f7812 */ /* 0x000fe200078ec0ff */
[----:B------:R-:W-:Y:S01]  /*3b20*/  IMAD.U32 R92, R73, 0x10000, RZ ;  /* 0x00010000495c7824 */ /* 0x000fe200078e00ff */
[----:B------:R-:W-:Y:S01]  /*3b30*/  LOP3.LUT R94, R93, 0xffff0000, RZ, 0xc0, !PT ;  /* 0xffff00005d5e7812 */ /* 0x000fe200078ec0ff */
[C---:B------:R-:W-:Y:S01]  /*3b40*/  FMUL.FTZ R100, R42.reuse, R96 ;  /* 0x000000602a647220 */ /* 0x040fe20000410000 */
[----:B------:R-:W-:Y:S01]  /*3b50*/  LOP3.LUT R72, R43, 0xffff0000, RZ, 0xc0, !PT ;  /* 0xffff00002b487812 */ /* 0x000fe200078ec0ff */
[----:B------:R-:W-:Y:S01]  /*3b60*/  FMUL.FTZ R42, R42, R92 ;  /* 0x0000005c2a2a7220 */ /* 0x000fe20000410000 */
[----:B------:R-:W-:Y:S01]  /*3b70*/  LOP3.LUT R12, R7, 0xffff0000, RZ, 0xc0, !PT ;  /* 0xffff0000070c7812 */ /* 0x000fe200078ec0ff */
[----:B------:R-:W-:-:S02]  /*3b80*/  IMAD.U32 R7, R5, 0x10000, RZ ;  /* 0x0001000005077824 */ /* 0x000fc400078e00ff */
[C---:B------:R-:W-:Y:S01]  /*3b90*/  FMUL.FTZ R98, R15.reuse, R94 ;  /* 0x0000005e0f627220 */ /* 0x040fe20000410000 */
[C---:B------:R-:W-:Y:S02]  /*3ba0*/  IMAD.U32 R5, R4.reuse, 0x10000, RZ ;  /* 0x0001000004057824 */ /* 0x040fe400078e00ff */
[----:B------:R-:W-:Y:S01]  /*3bb0*/  FMUL.FTZ R15, R15, R72 ;  /* 0x000000480f0f7220 */ /* 0x000fe20000410000 */
[----:B------:R-:W-:Y:S01]  /*3bc0*/  LOP3.LUT R95, R95, 0xffff0000, RZ, 0xc0, !PT ;  /* 0xffff00005f5f7812 */ /* 0x000fe200078ec0ff */
[----:B------:R-:W-:Y:S01]  /*3bd0*/  IMAD.U32 R93, R93, 0x10000, RZ ;  /* 0x000100005d5d7824 */ /* 0x000fe200078e00ff */
[----:B------:R-:W-:Y:S01]  /*3be0*/  LOP3.LUT R73, R73, 0xffff0000, RZ, 0xc0, !PT ;  /* 0xffff000049497812 */ /* 0x000fe200078ec0ff */
[----:B------:R-:W-:Y:S01]  /*3bf0*/  FFMA.FTZ R100, R13, R92, -R100 ;  /* 0x0000005c0d647223 */ /* 0x000fe20000010864 */
[----:B------:R-:W-:Y:S01]  /*3c00*/  LOP3.LUT R4, R4, 0xffff0000, RZ, 0xc0, !PT ;  /* 0xffff000004047812 */ /* 0x000fe200078ec0ff */
[----:B------:R-:W-:Y:S02]  /*3c10*/  IMAD.U32 R43, R43, 0x10000, RZ ;  /* 0x000100002b2b7824 */ /* 0x000fe400078e00ff */
[C---:B------:R-:W-:Y:S01]  /*3c20*/  FFMA.FTZ R98, R7.reuse, R72, -R98 ;  /* 0x0000004807627223 */ /* 0x040fe20000010862 */
[----:B------:R-:W-:Y:S01]  /*3c30*/  FFMA.FTZ R15, R7, R94, R15 ;  /* 0x0000005e070f7223 */ /* 0x000fe2000001000f */
        /* <DEDUP_REMOVED lines=13> */
[----:B------:R-:W-:-:S07]  /*3d10*/  F2FP.BF16.F32.PACK_AB R6, R13, R100 ;  /* 0x000000640d06723e */ /* 0x000fce00000010ff */
.L_x_3877:
[----:B------:R-:W-:Y:S05]  /*3d20*/  BSYNC B3 ;  /* 0x0000000000037941 */ /* 0x000fea0003800000 */
.L_x_3876:
[----:B0-----:R4:W-:Y:S02]  /*3d30*/  ST.E.128 desc[UR44][R10.64], R4 ;  /* 0x000000040a007985 */ /* 0x0019e4000c101d2c */
.L_x_3875:
[----:B------:R-:W-:Y:S05]  /*3d40*/  BSYNC B2 ;  /* 0x0000000000027941 */ /* 0x000fea0003800000 */
.L_x_3874:
[----:B------:R-:W-:-:S13]  /*3d50*/  LOP3.LUT P0, RZ, R52, 0x2, RZ, 0xc0, !PT ;  /* 0x0000000234ff7812 */ /* 0x000fda000780c0ff */
[----:B------:R-:W-:Y:S05]  /*3d60*/  @!P0 BRA `(.L_x_3873) ;  /* 0x0000000000d88947 */ /* 0x000fea0003800000 */
[----:B----4-:R4:W0:Y:S01]  /*3d70*/  LDS.128 R4, [R83] ;  /* 0x0000000053047984 */ /* 0x0108220000000c00 */
[----:B------:R-:W-:Y:S01]  /*3d80*/  ISETP.GE.AND P5, PT, R164, R81, PT ;  /* 0x00000051a400720c */ /* 0x000fe20003fa6270 */
[----:B------:R-:W-:Y:S01]  /*3d90*/  BSSY B2, `(.L_x_3878) ;  /* 0x0000032000027945 */ /* 0x000fe20003800000 */
[----:B---3--:R-:W-:-:S04]  /*3da0*/  LEA R10, P0, R152, R14, 0x1 ;  /* 0x0000000e980a7211 */ /* 0x008fc800078008ff */
[----:B--2---:R-:W-:-:S07]  /*3db0*/  LEA.HI.X R11, R152, R71, R157, 0x1, P0 ;  /* 0x00000047980b7211 */ /* 0x004fce00000f0c9d */
[----:B----4-:R-:W-:Y:S05]  /*3dc0*/  @P5 BRA `(.L_x_3879) ;  /* 0x0000000000b85947 */ /* 0x010fea0003800000 */
[----:B------:R-:W-:Y:S01]  /*3dd0*/  SHF.R.U64 R38, R38, 0x10, R39 ;  /* 0x0000001026267819 */ /* 0x000fe20000001227 */
[----:B0-----:R-:W-:Y:S01]  /*3de0*/  IMAD.U32 R14, R7, 0x10000, RZ ;  /* 0x00010000070e7824 */ /* 0x001fe200078e00ff */
[--C-:B------:R-:W-:Y:S01]  /*3df0*/  SHF.R.U64 R42, R40, 0x10, R41.reuse ;  /* 0x00000010282a7819 */ /* 0x100fe20000001229 */
[----:B------:R-:W-:Y:S01]  /*3e00*/  IMAD.U32 R12, R6, 0x10000, RZ ;  /* 0x00010000060c7824 */ /* 0x000fe200078e00ff */
[----:B------:R-:W-:Y:S02]  /*3e10*/  SHF.R.U32.HI R71, RZ, 0x10, R41 ;  /* 0x00000010ff477819 */ /* 0x000fe40000011629 */
[----:B------:R-:W-:Y:S02]  /*3e20*/  SHF.R.U32.HI R39, RZ, 0x10, R39 ;  /* 0x00000010ff277819 */ /* 0x000fe40000011627 */
[----:B------:R-:W-:Y:S02]  /*3e30*/  PRMT R38, R70, 0x5432, R38 ;  /* 0x0000543246267816 */ /* 0x000fe40000000026 */
[----:B------:R-:W-:-:S02]  /*3e40*/  PRMT R42, R86, 0x5432, R42 ;  /* 0x00005432562a7816 */ /* 0x000fc4000000002a */
[----:B------:R-:W-:Y:S02]  /*3e50*/  PRMT R71, R101, 0x5410, R71 ;  /* 0x0000541065477816 */ /* 0x000fe40000000047 */
[----:B------:R-:W-:Y:S02]  /*3e60*/  PRMT R40, R99, 0x5410, R39 ;  /* 0x0000541063287816 */ /* 0x000fe40000000027 */
[----:B------:R-:W-:Y:S01]  /*3e70*/  LOP3.LUT R15, R7, 0xffff0000, RZ, 0xc0, !PT ;  /* 0xffff0000070f7812 */ /* 0x000fe200078ec0ff */
[----:B------:R-:W-:Y:S01]  /*3e80*/  IMAD.U32 R72, R71, 0x10000, RZ ;  /* 0x0001000047487824 */ /* 0x000fe200078e00ff */
[----:B------:R-:W-:Y:S01]  /*3e90*/  LOP3.LUT R7, R5, 0xffff0000, RZ, 0xc0, !PT ;  /* 0xffff000005077812 */ /* 0x000fe200078ec0ff */
[----:B------:R-:W-:Y:S01]  /*3ea0*/  IMAD.U32 R41, R40, 0x10000, RZ ;  /* 0x0001000028297824 */ /* 0x000fe200078e00ff */
[C---:B------:R-:W-:Y:S01]  /*3eb0*/  LOP3.LUT R43, R42.reuse, 0xffff0000, RZ, 0xc0, !PT ;  /* 0xffff00002a2b7812 */ /* 0x040fe200078ec0ff */
[----:B------:R-:W-:Y:S01]  /*3ec0*/  IMAD.U32 R42, R42, 0x10000, RZ ;  /* 0x000100002a2a7824 */ /* 0x000fe200078e00ff */
[C---:B------:R-:W-:Y:S01]  /*3ed0*/  LOP3.LUT R39, R38.reuse, 0xffff0000, RZ, 0xc0, !PT ;  /* 0xffff000026277812 */ /* 0x040fe200078ec0ff */
[----:B------:R-:W-:Y:S01]  /*3ee0*/  IMAD.U32 R38, R38, 0x10000, RZ ;  /* 0x0001000026267824 */ /* 0x000fe200078e00ff */
[----:B------:R-:W-:Y:S01]  /*3ef0*/  LOP3.LUT R13, R6, 0xffff0000, RZ, 0xc0, !PT ;  /* 0xffff0000060d7812 */ /* 0x000fe200078ec0ff */
[----:B------:R-:W-:Y:S01]  /*3f00*/  FMUL.FTZ R73, R7, R43 ;  /* 0x0000002b07497220 */ /* 0x000fe20000410000 */
[----:B------:R-:W-:Y:S01]  /*3f10*/  LOP3.LUT R71, R71, 0xffff0000, RZ, 0xc0, !PT ;  /* 0xffff000047477812 */ /* 0x000fe200078ec0ff */
[----:B------:R-:W-:Y:S01]  /*3f20*/  FMUL.FTZ R92, R7, R39 ;  /* 0x00000027075c7220 */ /* 0x000fe20000410000 */
[----:B------:R-:W-:Y:S01]  /*3f30*/  LOP3.LUT R40, R40, 0xffff0000, RZ, 0xc0, !PT ;  /* 0xffff000028287812 */ /* 0x000fe200078ec0ff */
[C---:B------:R-:W-:Y:S01]  /*3f40*/  FMUL.FTZ R7, R13.reuse, R72 ;  /* 0x000000480d077220 */ /* 0x040fe20000410000 */
[----:B------:R-:W-:Y:S01]  /*3f50*/  FMUL.FTZ R13, R13, R41 ;  /* 0x000000290d0d7220 */ /* 0x000fe20000410000 */
[----:B------:R-:W-:-:S02]  /*3f60*/  IMAD.U32 R6, R5, 0x10000, RZ ;  /* 0x0001000005067824 */ /* 0x000fc400078e00ff */
[----:B------:R-:W-:Y:S02]  /*3f70*/  IMAD.U32 R5, R4, 0x10000, RZ ;  /* 0x0001000004057824 */ /* 0x000fe400078e00ff */
[----:B------:R-:W-:Y:S01]  /*3f80*/  FFMA.FTZ R41, R12, R41, -R7 ;  /* 0x000000290c297223 */ /* 0x000fe20000010807 */
[----:B------:R-:W-:Y:S01]  /*3f90*/  LOP3.LUT R4, R4, 0xffff0000, RZ, 0xc0, !PT ;  /* 0xffff000004047812 */ /* 0x000fe200078ec0ff */
[----:B------:R-:W-:Y:S01]  /*3fa0*/  FFMA.FTZ R12, R12, R72, R13 ;  /* 0x000000480c0c7223 */ /* 0x000fe2000001000d */
[C---:B------:R-:W-:Y:S01]  /*3fb0*/  FMUL.FTZ R13, R15.reuse, R71 ;  /* 0x000000470f0d7220 */ /* 0x040fe20000410000 */
[----:B------:R-:W-:Y:S01]  /*3fc0*/  FMUL.FTZ R72, R15, R40 ;  /* 0x000000280f487220 */ /* 0x000fe20000410000 */
[C---:B------:R-:W-:Y:S01]  /*3fd0*/  FFMA.FTZ R73, R6.reuse, R39, -R73 ;  /* 0x0000002706497223 */ /* 0x040fe20000010849 */
[----:B------:R-:W-:Y:S01]  /*3fe0*/  FFMA.FTZ R92, R6, R43, R92 ;  /* 0x0000002b065c7223 */ /* 0x000fe2000001005c */
        /* <DEDUP_REMOVED lines=12> */
.L_x_3879:
[----:B------:R-:W-:Y:S05]  /*40b0*/  BSYNC B2 ;  /* 0x0000000000027941 */ /* 0x000fea0003800000 */
.L_x_3878:
[----:B0-----:R0:W-:Y:S02]  /*40c0*/  ST.E.128 desc[UR44][R10.64], R4 ;  /* 0x000000040a007985 */ /* 0x0011e4000c101d2c */
.L_x_3873:
[----:B------:R-:W-:Y:S05]  /*40d0*/  BSYNC B1 ;  /* 0x0000000000017941 */ /* 0x000fea0003800000 */
.L_x_3872:
[----:B------:R-:W-:-:S03]  /*40e0*/  UMOV UR4, 0xffffffff ;  /* 0xffffffff00047882 */ /* 0x000fc60000000000 */
[----:B------:R-:W-:Y:S05]  /*40f0*/  BRA.DIV UR4, `(.L_x_3880) ;  /* 0x00000372043c7947 */ /* 0x000fea000b800000 */
[----:B------:R0:W0:Y:S04]  /*4100*/  SHFL.IDX PT, R39, R80, 0x1, 0x1c1f ;  /* 0x003c1f0050277f89 */ /* 0x00002800000e0000 */
[----:B---3--:R3:W0:Y:S02]  /*4110*/  SHFL.IDX PT, R14, R79, 0x1, 0x1c1f ;  /* 0x003c1f004f0e7f89 */ /* 0x00862400000e0000 */
.L_x_4240:
[----:B------:R-:W-:Y:S05]  /*4120*/  @P4 BRA `(.L_x_3881) ;  /* 0x0000002000604947 */ /* 0x000fea0003800000 */
[----:B0---4-:R-:W-:Y:S01]  /*4130*/  LOP3.LUT R4, R52, 0x1, RZ, 0xc0, !PT ;  /* 0x0000000134047812 */ /* 0x011fe200078ec0ff */
[----:B------:R-:W-:Y:S03]  /*4140*/  BSSY B1, `(.L_x_3882) ;  /* 0x0000039000017945 */ /* 0x000fe60003800000 */
[----:B------:R-:W-:-:S13]  /*4150*/  ISETP.NE.U32.AND P0, PT, R4, 0x1, PT ;  /* 0x000000010400780c */ /* 0x000fda0003f05070 */
[----:B------:R-:W-:Y:S05]  /*4160*/  @P0 BRA `(.L_x_3883) ;  /* 0x0000000000d80947 */ /* 0x000fea0003800000 */
[----:B------:R0:W4:Y:S01]  /*4170*/  LDS.128 R4, [R84+0x2000] ;  /* 0x0020000054047984 */ /* 0x0001220000000c00 */
[----:B------:R-:W-:Y:S01]  /*4180*/  ISETP.GE.AND P4, PT, R154, R81, PT ;  /* 0x000000519a00720c */ /* 0x000fe20003f86270 */
[----:B------:R-:W-:Y:S01]  /*4190*/  BSSY B2, `(.L_x_3884) ;  /* 0x0000032000027945 */ /* 0x000fe20003800000 */
[----:B------:R-:W-:-:S04]  /*41a0*/  LEA R10, P0, R22, R14, 0x1 ;  /* 0x0000000e160a7211 */ /* 0x000fc800078008ff */
[----:B------:R-:W-:-:S07]  /*41b0*/  LEA.HI.X R11, R22, R39, R23, 0x1, P0 ;  /* 0x00000027160b7211 */ /* 0x000fce00000f0c17 */
        /* <DEDUP_REMOVED lines=28> */
[C---:B------:R-:W-:Y:S01]  /*4380*/  FFMA.FTZ R36, R12.reuse, R36, -R7 ;  /* 0x000000240c247223 */ /* 0x040fe20000010807 */
[----:B------:R-:W-:Y:S01]  /*4390*/  FFMA.FTZ R13, R12, R38, R13 ;  /* 0x000000260c0d7223 */ /* 0x000fe2000001000d */
[----:B------:R-:W-:Y:S01]  /*43a0*/  LOP3.LUT R4, R4, 0xffff0000, RZ, 0xc0, !PT ;  /* 0xffff000004047812 */ /* 0x000fe200078ec0ff */
[C---:B------:R-:W-:Y:S01]  /*43b0*/  FMUL.FTZ R12, R34.reuse, R91 ;  /* 0x0000005b220c7220 */ /* 0x040fe20000410000 */
[----:B------:R-:W-:Y:S01]  /*43c0*/  FMUL.FTZ R34, R34, R89 ;  /* 0x0000005922227220 */ /* 0x000fe20000410000 */
        /* <DEDUP_REMOVED lines=14> */
.L_x_3885:
[----:B------:R-:W-:Y:S05]  /*44b0*/  BSYNC B2 ;  /* 0x0000000000027941 */ /* 0x000fea0003800000 */
.L_x_3884:
[----:B----4-:R0:W-:Y:S02]  /*44c0*/  ST.E.128 desc[UR44][R10.64], R4 ;  /* 0x000000040a007985 */ /* 0x0101e4000c101d2c */
.L_x_3883:
[----:B------:R-:W-:Y:S05]  /*44d0*/  BSYNC B1 ;  /* 0x0000000000017941 */ /* 0x000fea0003800000 */
.L_x_3882:
[----:B------:R-:W-:-:S13]  /*44e0*/  LOP3.LUT P0, RZ, R52, 0x2, RZ, 0xc0, !PT ;  /* 0x0000000234ff7812 */ /* 0x000fda000780c0ff */
[----:B------:R-:W-:Y:S05]  /*44f0*/  @!P0 BRA `(.L_x_3881) ;  /* 0x0000001c006c8947 */ /* 0x000fea0003800000 */
[----:B0-----:R0:W4:Y:S01]  /*4500*/  LDS.128 R4, [R83+0x2000] ;  /* 0x0020000053047984 */ /* 0x0011220000000c00 */
[----:B------:R-:W-:Y:S01]  /*4510*/  ISETP.GE.AND P4, PT, R164, R81, PT ;  /* 0x00000051a400720c */ /* 0x000fe20003f86270 */
[----:B------:R-:W-:Y:S01]  /*4520*/  BSSY B1, `(.L_x_3886) ;  /* 0x0000032000017945 */ /* 0x000fe20003800000 */
[----:B------:R-:W-:-:S04]  /*4530*/  LEA R10, P0, R152, R14, 0x1 ;  /* 0x0000000e980a7211 */ /* 0x000fc800078008ff */
[----:B------:R-:W-:-:S07]  /*4540*/  LEA.HI.X R11, R152, R39, R157, 0x1, P0 ;  /* 0x00000027980b7211 */ /* 0x000fce00000f0c9d */
[----:B0-----:R-:W-:Y:S05]  /*4550*/  @P4 BRA `(.L_x_3887) ;  /* 0x0000000000b84947 */ /* 0x001fea0003800000 */
[--C-:B------:R-:W-:Y:S01]  /*4560*/  SHF.R.U64 R15, R32, 0x10, R33.reuse ;  /* 0x00000010200f7819 */ /* 0x100fe20000001221 */
[----:B----4-:R-:W-:Y:S01]  /*4570*/  IMAD.U32 R12, R7, 0x10000, RZ ;  /* 0x00010000070c7824 */ /* 0x010fe200078e00ff */
[----:B------:R-:W-:Y:S02]  /*4580*/  SHF.R.U32.HI R32, RZ, 0x10, R33 ;  /* 0x00000010ff207819 */ /* 0x000fe40000011621 */
[--C-:B------:R-:W-:Y:S02]  /*4590*/  SHF.R.U32.HI R14, RZ, 0x10, R9.reuse ;  /* 0x00000010ff0e7819 */ /* 0x100fe40000011609 */
[----:B------:R-:W-:Y:S02]  /*45a0*/  PRMT R87, R87, 0x5410, R32 ;  /* 0x0000541057577816 */ /* 0x000fe40000000020 */
[----:B------:R-:W-:Y:S01]  /*45b0*/  SHF.R.U64 R35, R8, 0x10, R9 ;  /* 0x0000001008237819 */ /* 0x000fe20000001209 */
[----:B------:R-:W-:Y:S01]  /*45c0*/  IMAD.U32 R8, R6, 0x10000, RZ ;  /* 0x0001000006087824 */ /* 0x000fe200078e00ff */
[----:B------:R-:W-:Y:S01]  /*45d0*/  PRMT R85, R85, 0x5410, R14 ;  /* 0x0000541055557816 */ /* 0x000fe2000000000e */
[----:B------:R-:W-:Y:S01]  /*45e0*/  IMAD.U32 R33, R87, 0x10000, RZ ;  /* 0x0001000057217824 */ /* 0x000fe200078e00ff */
[----:B------:R-:W-:-:S02]  /*45f0*/  PRMT R86, R86, 0x5410, R15 ;  /* 0x0000541056567816 */ /* 0x000fc4000000000f */
[----:B------:R-:W-:Y:S01]  /*4600*/  LOP3.LUT R9, R6, 0xffff0000, RZ, 0xc0, !PT ;  /* 0xffff000006097812 */ /* 0x000fe200078ec0ff */
[----:B------:R-:W-:Y:S01]  /*4610*/  IMAD.U32 R15, R85, 0x10000, RZ ;  /* 0x00010000550f7824 */ /* 0x000fe200078e00ff */
[----:B------:R-:W-:Y:S01]  /*4620*/  LOP3.LUT R13, R7, 0xffff0000, RZ, 0xc0, !PT ;  /* 0xffff0000070d7812 */ /* 0x000fe200078ec0ff */
[----:B------:R-:W-:Y:S01]  /*4630*/  IMAD.U32 R6, R5, 0x10000, RZ ;  /* 0x0001000005067824 */ /* 0x000fe200078e00ff */
[----:B------:R-:W-:Y:S01]  /*4640*/  PRMT R70, R70, 0x5410, R35 ;  /* 0x0000541046467816 */ /* 0x000fe20000000023 */
[----:B------:R-:W-:Y:S01]  /*4650*/  FMUL.FTZ R37, R9, R33 ;  /* 0x0000002109257220 */ /* 0x000fe20000410000 */
[----:B------:R-:W-:Y:S01]  /*4660*/  LOP3.LUT R7, R5, 0xffff0000, RZ, 0xc0, !PT ;  /* 0xffff000005077812 */ /* 0x000fe200078ec0ff */
[-C--:B------:R-:W-:Y:S01]  /*4670*/  FMUL.FTZ R9, R9, R15.reuse ;  /* 0x0000000f09097220 */ /* 0x080fe20000410000 */
[----:B------:R-:W-:Y:S01]  /*4680*/  LOP3.LUT R32, R86, 0xffff0000, RZ, 0xc0, !PT ;  /* 0xffff000056207812 */ /* 0x000fe200078ec0ff */
[----:B------:R-:W-:Y:S01]  /*4690*/  IMAD.U32 R5, R4, 0x10000, RZ ;  /* 0x0001000004057824 */ /* 0x000fe200078e00ff */
[----:B------:R-:W-:Y:S01]  /*46a0*/  LOP3.LUT R14, R70, 0xffff0000, RZ, 0xc0, !PT ;  /* 0xffff0000460e7812 */ /* 0x000fe200078ec0ff */
[----:B------:R-:W-:Y:S01]  /*46b0*/  FFMA.FTZ R37, R8, R15, -R37 ;  /* 0x0000000f08257223 */ /* 0x000fe20000010825 */
[----:B------:R-:W-:Y:S01]  /*46c0*/  LOP3.LUT R87, R87, 0xffff0000, RZ, 0xc0, !PT ;  /* 0xffff000057577812 */ /* 0x000fe200078ec0ff */
[----:B------:R-:W-:Y:S01]  /*46d0*/  FMUL.FTZ R35, R7, R32 ;  /* 0x0000002007237220 */ /* 0x000fe20000410000 */
[----:B------:R-:W-:Y:S01]  /*46e0*/  LOP3.LUT R85, R85, 0xffff0000, RZ, 0xc0, !PT ;  /* 0xffff000055557812 */ /* 0x000fe200078ec0ff */
[-C--:B------:R-:W-:Y:S01]  /*46f0*/  FMUL.FTZ R7, R7, R14.reuse ;  /* 0x0000000e07077220 */ /* 0x080fe20000410000 */
[----:B------:R-:W-:Y:S01]  /*4700*/  LOP3.LUT R4, R4, 0xffff0000, RZ, 0xc0, !PT ;  /* 0xffff000004047812 */ /* 0x000fe200078ec0ff */
[----:B------:R-:W-:Y:S01]  /*4710*/  FFMA.FTZ R35, R6, R14, -R35 ;  /* 0x0000000e06237223 */ /* 0x000fe20000010823 */
[----:B------:R-:W-:Y:S01]  /*4720*/  FFMA.FTZ R8, R8, R33, R9 ;  /* 0x0000002108087223 */ /* 0x000fe20000010009 */
[----:B------:R-:W-:-:S02]  /*4730*/  IMAD.U32 R86, R86, 0x10000, RZ ;  /* 0x0001000056567824 */ /* 0x000fc400078e00ff */
[C---:B------:R-:W-:Y:S01]  /*4740*/  FMUL.FTZ R9, R13.reuse, R87 ;  /* 0x000000570d097220 */ /* 0x040fe20000410000 */
[----:B------:R-:W-:Y:S02]  /*4750*/  IMAD.U32 R70, R70, 0x10000, RZ ;  /* 0x0001000046467824 */ /* 0x000fe400078e00ff */
[-C--:B------:R-:W-:Y:S01]  /*4760*/  FMUL.FTZ R14, R13, R85.reuse ;  /* 0x000000550d0e7220 */ /* 0x080fe20000410000 */
[----:B------:R-:W-:Y:S01]  /*4770*/  FFMA.FTZ R32, R6, R32, R7 ;  /* 0x0000002006207223 */ /* 0x000fe20000010007 */
        /* <DEDUP_REMOVED lines=12> */
.L_x_3887:
[----:B------:R-:W-:Y:S05]  /*4840*/  BSYNC B1 ;  /* 0x0000000000017941 */ /* 0x000fea0003800000 */
.L_x_3886:
[----:B----4-:R0:W-:Y:S01]  /*4850*/  ST.E.128 desc[UR44][R10.64], R4 ;  /* 0x000000040a007985 */ /* 0x0101e2000c101d2c */
[----:B------:R-:W-:Y:S05]  /*4860*/  BRA `(.L_x_3881) ;  /* 0x0000001800907947 */ /* 0x000fea0003800000 */
.L_x_3863:
[----:B------:R-:W-:-:S05]  /*4870*/  IMAD R78, R48, -0x60, R26 ;  /* 0xffffffa0304e7824 */ /* 0x000fca00078e021a */
[----:B------:R-:W-:-:S04]  /*4880*/  VIMNMX R78, R78, 0x60, PT ;  /* 0x000000604e4e7848 */ /* 0x000fc80003fe0100 */
[----:B------:R-:W-:-:S04]  /*4890*/  ISETP.GE.AND P0, PT, R158, R78, PT ;  /* 0x0000004e9e00720c */ /* 0x000fc80003f06270 */
[----:B------:R-:W-:-:S13]  /*48a0*/  ISETP.GE.OR P0, PT, R22, R81, P0 ;  /* 0x000000511600720c */ /* 0x000fda0000706670 */
[----:B------:R-:W0:Y:S01]  /*48b0*/  @!P0 LDC.64 R36, c[0x0][0x3e8] ;  /* 0x0000fa00ff248b82 */ /* 0x000e220000000a00 */
[----:B------:R-:W-:Y:S02]  /*48c0*/  @!P0 IMAD.MOV.U32 R4, RZ, RZ, R20 ;  /* 0x000000ffff048224 */ /* 0x000fe400078e0014 */
[----:B------:R-:W-:Y:S02]  /*48d0*/  @!P0 IMAD.MOV.U32 R5, RZ, RZ, R61 ;  /* 0x000000ffff058224 */ /* 0x000fe400078e003d */
[----:B------:R-:W-:Y:S02]  /*48e0*/  @!P0 IMAD R33, R69, 0x60, RZ ;  /* 0x0000006045218824 */ /* 0x000fe400078e02ff */
[----:B------:R-:W-:Y:S01]  /*48f0*/  @!P0 IMAD.WIDE.U32 R6, R14, 0x60, R4 ;  /* 0x000000600e068825 */ /* 0x000fe200078e0004 */
[----:B------:R-:W1:Y:S03]  /*4900*/  @!P0 LDC.64 R8, c[0x0][0x400] ;  /* 0x00010000ff088b82 */ /* 0x000e660000000a00 */
[----:B------:R-:W-:-:S02]  /*4910*/  @!P0 IMAD.MOV.U32 R4, RZ, RZ, R30 ;  /* 0x000000ffff048224 */ /* 0x000fc400078e001e */
[----:B------:R-:W-:Y:S02]  /*4920*/  @!P0 IMAD.MOV.U32 R5, RZ, RZ, R63 ;  /* 0x000000ffff058224 */ /* 0x000fe400078e003f */
[----:B------:R-:W-:Y:S02]  /*4930*/  @!P0 IMAD R35, R82, 0x60, RZ ;  /* 0x0000006052238824 */ /* 0x000fe400078e02ff */
[----:B------:R-:W-:-:S04]  /*4940*/  @!P0 IMAD.WIDE.U32 R4, R70, 0x60, R4 ;  /* 0x0000006046048825 */ /* 0x000fc800078e0004 */
[----:B------:R-:W-:Y:S01]  /*4950*/  @!P0 IMAD.IADD R7, R33, 0x1, R7 ;  /* 0x0000000121078824 */ /* 0x000fe200078e0207 */
[----:B------:R-:W-:Y:S01]  /*4960*/  CS2R R32, SRZ ;  /* 0x0000000000207805 */ /* 0x000fe2000001ff00 */
[----:B------:R-:W-:Y:S01]  /*4970*/  @!P0 IMAD.IADD R5, R35, 0x1, R5 ;  /* 0x0000000123058824 */ /* 0x000fe200078e0205 */
[C---:B0-----:R-:W-:Y:S02]  /*4980*/  @!P0 LEA R36, P3, R6.reuse, R36, 0x1 ;  /* 0x0000002406248211 */ /* 0x041fe400078608ff */
[----:B------:R-:W-:Y:S02]  /*4990*/  CS2R R34, SRZ ;  /* 0x0000000000227805 */ /* 0x000fe4000001ff00 */
[----:B------:R-:W-:Y:S02]  /*49a0*/  @!P0 LEA.HI.X R37, R6, R37, R7, 0x1, P3 ;  /* 0x0000002506258211 */ /* 0x000fe400018f0c07 */
[----:B------:R-:W-:Y:S02]  /*49b0*/  CS2R R6, SRZ ;  /* 0x0000000000067805 */ /* 0x000fe4000001ff00 */
[----:B-1----:R-:W-:-:S04]  /*49c0*/  @!P0 LEA R8, P4, R4, R8, 0x1 ;  /* 0x0000000804088211 */ /* 0x002fc800078808ff */
[----:B------:R-:W-:Y:S02]  /*49d0*/  @!P0 LEA.HI.X R9, R4, R9, R5, 0x1, P4 ;  /* 0x0000000904098211 */ /* 0x000fe400020f0c05 */
[----:B------:R-:W-:-:S03]  /*49e0*/  CS2R R4, SRZ ;  /* 0x0000000000047805 */ /* 0x000fc6000001ff00 */
[----:B------:R-:W5:Y:S04]  /*49f0*/  @!P0 LDG.E.128 R32, desc[UR44][R8.64] ;  /* 0x0000002c08208981 */ /* 0x000f68000c1e1d00 */
[----:B------:R0:W5:Y:S01]  /*4a00*/  @!P0 LDG.E.128 R4, desc[UR44][R36.64] ;  /* 0x0000002c24048981 */ /* 0x000162000c1e1d00 */
[----:B------:R-:W-:-:S04]  /*4a10*/  ISETP.GE.AND P0, PT, R175, R78, PT ;  /* 0x0000004eaf00720c */ /* 0x000fc80003f06270 */
[----:B------:R-:W-:Y:S01]  /*4a20*/  ISETP.GE.OR P0, PT, R22, R81, P0 ;  /* 0x000000511600720c */ /* 0x000fe20000706670 */
[----:B------:R-:W-:Y:S01]  /*4a30*/  BSSY B1, `(.L_x_3888) ;  /* 0x000001a000017945 */ /* 0x000fe20003800000 */
[----:B------:R-:W-:Y:S02]  /*4a40*/  CS2R R38, SRZ ;  /* 0x0000000000267805 */ /* 0x000fe4000001ff00 */
[----:B------:R-:W-:Y:S02]  /*4a50*/  CS2R R42, SRZ ;  /* 0x00000000002a7805 */ /* 0x000fe4000001ff00 */
[----:B------:R-:W-:Y:S02]  /*4a60*/  CS2R R40, SRZ ;  /* 0x0000000000287805 */ /* 0x000fe4000001ff00 */
[----:B0-----:R-:W-:-:S05]  /*4a70*/  CS2R R36, SRZ ;  /* 0x0000000000247805 */ /* 0x001fca000001ff00 */
[----:B------:R-:W-:Y:S05]  /*4a80*/  @P0 BRA `(.L_x_3889) ;  /* 0x0000000000500947 */ /* 0x000fea0003800000 */
[C---:B------:R-:W-:Y:S01]  /*4a90*/  SHF.L.U64.HI R9, R10.reuse, 0x6, R11 ;  /* 0x000000060a097819 */ /* 0x040fe2000001020b */
[----:B------:R-:W-:Y:S01]  /*4aa0*/  IMAD.SHL.U32 R8, R10, 0x40, RZ ;  /* 0x000000400a087824 */ /* 0x000fe200078e00ff */
[C---:B------:R-:W-:Y:S01]  /*4ab0*/  SHF.L.U64.HI R11, R12.reuse, 0x6, R13 ;  /* 0x000000060c0b7819 */ /* 0x040fe2000001020d */
[----:B------:R-:W-:Y:S01]  /*4ac0*/  IMAD.SHL.U32 R10, R12, 0x40, RZ ;  /* 0x000000400c0a7824 */ /* 0x000fe200078e00ff */
[----:B------:R-:W-:Y:S01]  /*4ad0*/  ULDC.64 UR4, c[0x0][0x3e8] ;  /* 0x0000fa0000047ab9 */ /* 0x000fe20000000a00 */
[----:B------:R-:W-:Y:S01]  /*4ae0*/  IMAD.WIDE.U32 R8, R14, 0x60, R8 ;  /* 0x000000600e087825 */ /* 0x000fe200078e0008 */
[----:B------:R-:W-:-:S03]  /*4af0*/  ULDC.64 UR6, c[0x0][0x400] ;  /* 0x0001000000067ab9 */ /* 0x000fc60000000a00 */
[----:B------:R-:W-:Y:S01]  /*4b00*/  IMAD.WIDE.U32 R10, R70, 0x60, R10 ;  /* 0x00000060460a7825 */ /* 0x000fe200078e000a */
[----:B------:R-:W-:-:S03]  /*4b10*/  IADD3 R12, P0, R20, R8, RZ ;  /* 0x00000008140c7210 */ /* 0x000fc60007f1e0ff */
[----:B------:R-:W-:Y:S01]  /*4b20*/  IMAD R69, R69, 0x60, RZ ;  /* 0x0000006045457824 */ /* 0x000fe200078e02ff */
[----:B------:R-:W-:Y:S01]  /*4b30*/  IADD3 R8, P3, R30, R10, RZ ;  /* 0x0000000a1e087210 */ /* 0x000fe20007f7e0ff */
[----:B------:R-:W-:-:S03]  /*4b40*/  IMAD R82, R82, 0x60, RZ ;  /* 0x0000006052527824 */ /* 0x000fc600078e02ff */
[----:B------:R-:W-:Y:S02]  /*4b50*/  IADD3.X R9, R61, R69, R9, P0, !PT ;  /* 0x000000453d097210 */ /* 0x000fe400007fe409 */
[----:B------:R-:W-:Y:S02]  /*4b60*/  IADD3.X R11, R63, R82, R11, P3, !PT ;  /* 0x000000523f0b7210 */ /* 0x000fe40001ffe40b */
[----:B------:R-:W-:Y:S02]  /*4b70*/  LEA R36, P0, R12, UR4, 0x1 ;  /* 0x000000040c247c11 */ /* 0x000fe4000f8008ff */
[----:B------:R-:W-:Y:S02]  /*4b80*/  LEA R40, P3, R8, UR6, 0x1 ;  /* 0x0000000608287c11 */ /* 0x000fe4000f8608ff */
[----:B------:R-:W-:Y:S02]  /*4b90*/  LEA.HI.X R37, R12, UR5, R9, 0x1, P0 ;  /* 0x000000050c257c11 */ /* 0x000fe400080f0c09 */
[----:B------:R-:W-:-:S04]  /*4ba0*/  LEA.HI.X R41, R8, UR7, R11, 0x1, P3 ;  /* 0x0000000708297c11 */ /* 0x000fc800098f0c0b */
[----:B------:R-:W5:Y:S04]  /*4bb0*/  LDG.E.128 R36, desc[UR44][R36.64] ;  /* 0x0000002c24247981 */ /* 0x000f68000c1e1d00 */
[----:B------:R-:W5:Y:S02]  /*4bc0*/  LDG.E.128 R40, desc[UR44][R40.64] ;  /* 0x0000002c28287981 */ /* 0x000f64000c1e1d00 */
.L_x_3889:
[----:B------:R-:W-:Y:S05]  /*4bd0*/  BSYNC B1 ;  /* 0x0000000000017941 */ /* 0x000fea0003800000 */
.L_x_3888:
[----:B-----5:R-:W-:Y:S01]  /*4be0*/  IMAD.MOV.U32 R8, RZ, RZ, R38 ;  /* 0x000000ffff087224 */ /* 0x020fe200078e0026 */
[----:B------:R-:W-:Y:S01]  /*4bf0*/  ISETP.NE.AND P3, PT, R58, 0x3, PT ;  /* 0x000000033a00780c */ /* 0x000fe20003f65270 */
[----:B------:R-:W-:Y:S01]  /*4c00*/  IMAD.MOV.U32 R9, RZ, RZ, R39 ;  /* 0x000000ffff097224 */ /* 0x000fe200078e0027 */
[----:B------:R-:W-:Y:S01]  /*4c10*/  ISETP.GE.AND P4, PT, R22, R81, PT ;  /* 0x000000511600720c */ /* 0x000fe20003f86270 */
        /* <DEDUP_REMOVED lines=32> */
.L_x_3890:
[----:B------:R-:W-:Y:S01]  /*4e20*/  IMAD R69, R153, 0x8, R2 ;  /* 0x0000000899457824 */ /* 0x000fe200078e0202 */
[----:B------:R-:W-:Y:S01]  /*4e30*/  SHF.L.U32 R82, R159, 0x1f, RZ ;  /* 0x0000001f9f527819 */ /* 0x000fe200000006ff */
[----:B------:R-:W-:Y:S01]  /*4e40*/  BSSY B1, `(.L_x_3891) ;  /* 0x0000005000017945 */ /* 0x000fe20003800000 */
[----:B------:R-:W-:Y:S02]  /*4e50*/  LOP3.LUT R8, R52, 0x1, RZ, 0xc0, !PT ;  /* 0x0000000134087812 */ /* 0x000fe400078ec0ff */
[----:B------:R-:W0:Y:S02]  /*4e60*/  SYNCS.PHASECHK.TRANS64.TRYWAIT P5, [R69+URZ+0x32490], R82 ;  /* 0x03249052450075a7 */ /* 0x000e2400080a017f */
[----:B------:R-:W-:Y:S01]  /*4e70*/  ISETP.NE.U32.AND P0, PT, R8, 0x1, PT ;  /* 0x000000010800780c */ /* 0x000fe20003f05070 */
[----:B0-----:R-:W-:-:S12]  /*4e80*/  @!P5 BRA `(.L_x_3892) ;  /* 0x000003640020d947 */ /* 0x001fd80003800000 */
.L_x_4241:
[----:B------:R-:W-:Y:S05]  /*4e90*/  BSYNC B1 ;  /* 0x0000000000017941 */ /* 0x000fea0003800000 */
.L_x_3891:
[----:B------:R-:W-:-:S03]  /*4ea0*/  UMOV UR4, 0xffffffff ;  /* 0xffffffff00047882 */ /* 0x000fc60000000000 */
[----:B------:R-:W-:Y:S05]  /*4eb0*/  BRA.DIV UR4, `(.L_x_3893) ;  /* 0x0000036604287947 */ /* 0x000fea000b800000 */
[----:B------:R1:W2:Y:S04]  /*4ec0*/  SHFL.IDX PT, R73, R80, RZ, 0x1c1f ;  /* 0x001c1fff50497589 */ /* 0x0002a800000e0000 */
[----:B------:R1:W3:Y:S02]  /*4ed0*/  SHFL.IDX PT, R72, R79, RZ, 0x1c1f ;  /* 0x001c1fff4f487589 */ /* 0x0002e400000e0000 */
.L_x_4245:
[----:B------:R-:W-:Y:S01]  /*4ee0*/  ISETP.GE.OR P5, PT, R158, R78, P0 ;  /* 0x0000004e9e00720c */ /* 0x000fe200007a6670 */
[----:B------:R-:W-:Y:S01]  /*4ef0*/  BSSY B1, `(.L_x_3894) ;  /* 0x0000079000017945 */ /* 0x000fe20003800000 */
[----:B------:R-:W-:-:S11]  /*4f00*/  IMAD.SHL.U32 R81, R81, 0x2, RZ ;  /* 0x0000000251517824 */ /* 0x000fd600078e00ff */
[----:B------:R-:W-:Y:S05]  /*4f10*/  @P5 BRA `(.L_x_3895) ;  /* 0x0000000400d85947 */ /* 0x000fea0003800000 */
[----:B------:R-:W4:Y:S01]  /*4f20*/  LDC R10, c[0x0][0x2f4] ;  /* 0x0000bd00ff0a7b82 */ /* 0x000f220000000800 */
[----:B------:R-:W-:Y:S01]  /*4f30*/  IMAD.SHL.U32 R71, R65, 0x8, RZ ;  /* 0x0000000841477824 */ /* 0x000fe200078e00ff */
[----:B------:R-:W-:Y:S03]  /*4f40*/  BSSY B2, `(.L_x_3896) ;  /* 0x0000071000027945 */ /* 0x000fe60003800000 */
[----:B--23--:R-:W-:-:S04]  /*4f50*/  IMAD.WIDE R70, R71, 0x2, R72 ;  /* 0x0000000247467825 */ /* 0x00cfc800078e0248 */
[----:B----4-:R-:W-:-:S05]  /*4f60*/  IMAD.IADD R8, R10, 0x1, -R81 ;  /* 0x000000010a087824 */ /* 0x010fca00078e0a51 */
[----:B------:R-:W-:-:S04]  /*4f70*/  SEL R8, R81, R8, !P1 ;  /* 0x0000000851087207 */ /* 0x000fc80004800000 */
[----:B------:R-:W-:-:S04]  /*4f80*/  SHF.R.S32.HI R9, RZ, 0x1f, R8 ;  /* 0x0000001fff097819 */ /* 0x000fc80000011408 */
[----:B------:R-:W-:Y:S01]  /*4f90*/  LEA.HI R8, R9, R8, RZ, 0x4 ;  /* 0x0000000809087211 */ /* 0x000fe200078f20ff */
[----:B------:R-:W-:-:S03]  /*4fa0*/  IMAD R9, R153, 0x1800, R66 ;  /* 0x0000180099097824 */ /* 0x000fc600078e0242 */
[----:B------:R-:W-:Y:S01]  /*4fb0*/  LEA.HI.SX32 R8, R8, R65, 0x1c ;  /* 0x0000004108087211 */ /* 0x000fe200078fe2ff */
[----:B------:R-:W-:-:S04]  /*4fc0*/  IMAD R9, R9, 0x2, R2 ;  /* 0x0000000209097824 */ /* 0x000fc800078e0202 */
[----:B------:R-:W-:-:S05]  /*4fd0*/  IMAD.SHL.U32 R91, R8, 0x8, RZ ;  /* 0x00000008085b7824 */ /* 0x000fca00078e00ff */
[----:B------:R-:W-:Y:S02]  /*4fe0*/  LOP3.LUT R8, R50, 0x38, R91, 0xf8, !PT ;  /* 0x0000003832087812 */ /* 0x000fe400078ef85b */
[----:B------:R-:W-:Y:S02]  /*4ff0*/  ISETP.GE.AND P5, PT, R91, R10, PT ;  /* 0x0000000a5b00720c */ /* 0x000fe40003fa6270 */
[----:B------:R-:W-:-:S05]  /*5000*/  LOP3.LUT R8, R8, R53, RZ, 0x3c, !PT ;  /* 0x0000003508087212 */ /* 0x000fca00078e3cff */
[----:B------:R-:W-:-:S04]  /*5010*/  IMAD R8, R203, 0x200, R8 ;  /* 0x00000200cb087824 */ /* 0x000fc800078e0208 */
[----:B------:R-:W-:Y:S02]  /*5020*/  IMAD R11, R153, 0x1800, R8 ;  /* 0x00001800990b7824 */ /* 0x000fe400078e0208 */
[----:B------:R-:W-:-:S04]  /*5030*/  @!P5 IMAD.WIDE R72, R91, 0x2, R72 ;  /* 0x000000025b48d825 */ /* 0x000fc800078e0248 */
[----:B------:R-:W-:Y:S02]  /*5040*/  IMAD R12, R11, 0x2, R2 ;  /* 0x000000020b0c7824 */ /* 0x000fe400078e0202 */
[----:B------:R-:W2:Y:S04]  /*5050*/  LDS.128 R8, [R9+0x1c400] ;  /* 0x01c4000009087984 */ /* 0x000ea80000000c00 */
[----:B------:R-:W3:Y:S01]  /*5060*/  LDS.128 R12, [R12+0x1c400] ;  /* 0x01c400000c0c7984 */ /* 0x000ee20000000c00 */
[----:B------:R-:W-:Y:S05]  /*5070*/  @P4 BRA `(.L_x_3897) ;  /* 0x0000000400744947 */ /* 0x000fea0003800000 */
[----:B------:R-:W-:Y:S01]  /*5080*/  SHF.R.U32.HI R101, RZ, 0x10, R33 ;  /* 0x00000010ff657819 */ /* 0x000fe20000011621 */
[----:B---3--:R-:W-:Y:S01]  /*5090*/  IMAD.U32 R98, R13, 0x10000, RZ ;  /* 0x000100000d627824 */ /* 0x008fe200078e00ff */
[--C-:B------:R-:W-:Y:S01]  /*50a0*/  SHF.R.U32.HI R100, RZ, 0x10, R5.reuse ;  /* 0x00000010ff647819 */ /* 0x100fe20000011605 */
[----:B------:R-:W-:Y:S01]  /*50b0*/  IMAD.U32 R93, R15, 0x10000, RZ ;  /* 0x000100000f5d7824 */ /* 0x000fe200078e00ff */
[----:B------:R-:W-:Y:S01]  /*50c0*/  SHF.R.U64 R103, R4, 0x10, R5 ;  /* 0x0000001004677819 */ /* 0x000fe20000001205 */
[----:B--2---:R-:W-:Y:S01]  /*50d0*/  IMAD.U32 R91, R11, 0x10000, RZ ;  /* 0x000100000b5b7824 */ /* 0x004fe200078e00ff */
[----:B------:R-:W-:Y:S01]  /*50e0*/  PRMT R101, R107, 0x5410, R101 ;  /* 0x000054106b657816 */ /* 0x000fe20000000065 */
[----:B------:R-:W-:Y:S01]  /*50f0*/  IMAD.U32 R5, R12, 0x10000, RZ ;  /* 0x000100000c057824 */ /* 0x000fe200078e00ff */
[--C-:B------:R-:W-:Y:S01]  /*5100*/  SHF.R.U64 R95, R34, 0x10, R35.reuse ;  /* 0x00000010225f7819 */ /* 0x100fe20000001223 */
[----:B------:R-:W-:Y:S01]  /*5110*/  IMAD.U32 R34, R9, 0x10000, RZ ;  /* 0x0001000009227824 */ /* 0x000fe200078e00ff */
[----:B------:R-:W-:Y:S01]  /*5120*/  PRMT R100, R84, 0x5432, R100 ;  /* 0x0000543254647816 */ /* 0x000fe20000000064 */
[----:B------:R-:W-:Y:S01]  /*5130*/  IMAD.U32 R4, R8, 0x10000, RZ ;  /* 0x0001000008047824 */ /* 0x000fe200078e00ff */
[----:B------:R-:W-:-:S02]  /*5140*/  SHF.R.U32.HI R96, RZ, 0x10, R35 ;  /* 0x00000010ff607819 */ /* 0x000fc40000011623 */
[----:B------:R-:W-:Y:S02]  /*5150*/  SHF.R.U32.HI R99, RZ, 0x10, R7 ;  /* 0x00000010ff637819 */ /* 0x000fe40000011607 */
[----:B------:R-:W-:Y:S01]  /*5160*/  PRMT R35, R105, 0x5410, R103 ;  /* 0x0000541069237816 */ /* 0x000fe20000000067 */
[----:B------:R-:W-:Y:S01]  /*5170*/  IMAD.U32 R103, R101, 0x10000, RZ ;  /* 0x0001000065677824 */ /* 0x000fe200078e00ff */
[----:B------:R-:W-:Y:S02]  /*5180*/  SHF.R.U64 R94, R32, 0x10, R33 ;  /* 0x00000010205e7819 */ /* 0x000fe40000001221 */
[----:B------:R-:W-:Y:S01]  /*5190*/  LOP3.LUT R92, R13, 0xffff0000, RZ, 0xc0, !PT ;  /* 0xffff00000d5c7812 */ /* 0x000fe200078ec0ff */
[----:B------:R-:W-:Y:S01]  /*51a0*/  FMUL.FTZ R105, R98, R103 ;  /* 0x0000006762697220 */ /* 0x000fe20000410000 */
[----:B------:R-:W-:Y:S01]  /*51b0*/  SHF.R.U64 R102, R6, 0x10, R7 ;  /* 0x0000001006667819 */ /* 0x000fe20000001207 */
[----:B------:R-:W-:Y:S01]  /*51c0*/  IMAD.U32 R7, R14, 0x10000, RZ ;  /* 0x000100000e077824 */ /* 0x000fe200078e00ff */
[----:B------:R-:W-:Y:S01]  /*51d0*/  LOP3.LUT R32, R15, 0xffff0000, RZ, 0xc0, !PT ;  /* 0xffff00000f207812 */ /* 0x000fe200078ec0ff */
[----:B------:R-:W-:Y:S01]  /*51e0*/  IMAD.U32 R15, R100, 0x10000, RZ ;  /* 0x00010000640f7824 */ /* 0x000fe200078e00ff */
[----:B------:R-:W-:Y:S01]  /*51f0*/  PRMT R13, R106, 0x5410, R95 ;  /* 0x000054106a0d7816 */ /* 0x000fe2000000005f */
[----:B------:R-:W-:Y:S01]  /*5200*/  IMAD.U32 R6, R10, 0x10000, RZ ;  /* 0x000100000a067824 */ /* 0x000fe200078e00ff */
[----:B------:R-:W-:Y:S01]  /*5210*/  LOP3.LUT R101, R101, 0xffff0000, RZ, 0xc0, !PT ;  /* 0xffff000065657812 */ /* 0x000fe200078ec0ff */
[-C--:B------:R-:W-:Y:S01]  /*5220*/  FMUL.FTZ R107, R98, R15.reuse ;  /* 0x0000000f626b7220 */ /* 0x080fe20000410000 */
[----:B------:R-:W-:Y:S01]  /*5230*/  PRMT R95, R85, 0x5432, R96 ;  /* 0x00005432555f7816 */ /* 0x000fe20000000060 */
[C---:B------:R-:W-:Y:S01]  /*5240*/  FFMA.FTZ R15, R34.reuse, R15, -R105 ;  /* 0x0000000f220f7223 */ /* 0x040fe20000010869 */
[----:B------:R-:W-:Y:S01]  /*5250*/  LOP3.LUT R33, R9, 0xffff0000, RZ, 0xc0, !PT ;  /* 0xffff000009217812 */ /* 0x000fe200078ec0ff */
[----:B------:R-:W-:Y:S01]  /*5260*/  FFMA.FTZ R34, R34, R103, R107 ;  /* 0x0000006722227223 */ /* 0x000fe2000001006b */
[----:B------:R-:W-:Y:S01]  /*5270*/  PRMT R99, R104, 0x5410, R99 ;  /* 0x0000541068637816 */ /* 0x000fe20000000063 */
[----:B------:R-:W-:Y:S01]  /*5280*/  IMAD.U32 R98, R95, 0x10000, RZ ;  /* 0x000100005f627824 */ /* 0x000fe200078e00ff */
[----:B------:R-:W-:-:S02]  /*5290*/  LOP3.LUT R9, R11, 0xffff0000, RZ, 0xc0, !PT ;  /* 0xffff00000b097812 */ /* 0x000fc400078ec0ff */
[----:B------:R-:W-:Y:S01]  /*52a0*/  LOP3.LUT R100, R100, 0xffff0000, RZ, 0xc0, !PT ;  /* 0xffff000064647812 */ /* 0x000fe200078ec0ff */
[----:B------:R-:W-:Y:S01]  /*52b0*/  IMAD.U32 R96, R99, 0x10000, RZ ;  /* 0x0001000063607824 */ /* 0x000fe200078e00ff */
[----:B------:R-:W-:Y:S01]  /*52c0*/  PRMT R11, R83, 0x5432, R102 ;  /* 0x00005432530b7816 */ /* 0x000fe20000000066 */
[-C--:B------:R-:W-:Y:S01]  /*52d0*/  FMUL.FTZ R102, R92, R101.reuse ;  /* 0x000000655c667220 */ /* 0x080fe20000410000 */
[----:B------:R-:W-:Y:S01]  /*52e0*/  PRMT R94, R86, 0x5432, R94 ;  /* 0x00005432565e7816 */ /* 0x000fe2000000005e */
[-C--:B------:R-:W-:Y:S01]  /*52f0*/  FMUL.FTZ R104, R92, R100.reuse ;  /* 0x000000645c687220 */ /* 0x080fe20000410000 */
[----:B------:R-:W-:Y:S01]  /*5300*/  LOP3.LUT R99, R99, 0xffff0000, RZ, 0xc0, !PT ;  /* 0xffff000063637812 */ /* 0x000fe200078ec0ff */
[----:B------:R-:W-:Y:S01]  /*5310*/  FFMA.FTZ R92, R33, R100, -R102 ;  /* 0x00000064215c7223 */ /* 0x000fe20000010866 */
[----:B------:R-:W-:Y:S01]  /*5320*/  FMUL.FTZ R102, R93, R98 ;  /* 0x000000625d667220 */ /* 0x000fe20000410000 */
[----:B------:R-:W-:Y:S01]  /*5330*/  LOP3.LUT R100, R95, 0xffff0000, RZ, 0xc0, !PT ;  /* 0xffff00005f647812 */ /* 0x000fe200078ec0ff */
[-C--:B------:R-:W-:Y:S01]  /*5340*/  FMUL.FTZ R95, R93, R96.reuse ;  /* 0x000000605d5f7220 */ /* 0x080fe20000410000 */
[----:B------:R-:W-:Y:S01]  /*5350*/  FFMA.FTZ R33, R33, R101, R104 ;  /* 0x0000006521217223 */ /* 0x000fe20000010068 */
[----:B------:R-:W-:Y:S01]  /*5360*/  FFMA.FTZ R93, R91, R96, -R102 ;  /* 0x000000605b5d7223 */ /* 0x000fe20000010866 */
[----:B------:R-:W-:-:S02]  /*5370*/  IMAD.U32 R96, R94, 0x10000, RZ ;  /* 0x000100005e607824 */ /* 0x000fc400078e00ff */
[----:B------:R-:W-:Y:S01]  /*5380*/  FFMA.FTZ R91, R91, R98, R95 ;  /* 0x000000625b5b7223 */ /* 0x000fe2000001005f */
[C---:B------:R-:W-:Y:S01]  /*5390*/  FMUL.FTZ R98, R32.reuse, R100 ;  /* 0x0000006420627220 */ /* 0x040fe20000410000 */
[----:B------:R-:W-:Y:S02]  /*53a0*/  IMAD.U32 R95, R35, 0x10000, RZ ;  /* 0x00010000235f7824 */ /* 0x000fe400078e00ff */
[-C--:B------:R-:W-:Y:S01]  /*53b0*/  FMUL.FTZ R32, R32, R99.reuse ;  /* 0x0000006320207220 */ /* 0x080fe20000410000 */
[----:B------:R-:W-:Y:S01]  /*53c0*/  FMUL.FTZ R101, R5, R96 ;  /* 0x0000006005657220 */ /* 0x000fe20000410000 */
[----:B------:R-:W-:Y:S01]  /*53d0*/  FFMA.FTZ R98, R9, R99, -R98 ;  /* 0x0000006309627223 */ /* 0x000fe20000010862 */
[----:B------:R-:W-:Y:S01]  /*53e0*/  LOP3.LUT R12, R12, 0xffff0000, RZ, 0xc0, !PT ;  /* 0xffff00000c0c7812 */ /* 0x000fe200078ec0ff */
[-C--:B------:R-:W-:Y:S01]  /*53f0*/  FMUL.FTZ R5, R5, R95.reuse ;  /* 0x0000005f05057220 */ /* 0x080fe20000410000 */
[----:B------:R-:W-:Y:S01]  /*5400*/  LOP3.LUT R99, R94, 0xffff0000, RZ, 0xc0, !PT ;  /* 0xffff00005e637812 */ /* 0x000fe200078ec0ff */
[----:B------:R-:W-:Y:S01]  /*5410*/  FFMA.FTZ R32, R9, R100, R32 ;  /* 0x0000006409207223 */ /* 0x000fe20000010020 */
[----:B------:R-:W-:Y:S01]  /*5420*/  LOP3.LUT R35, R35, 0xffff0000, RZ, 0xc0, !PT ;  /* 0xffff000023237812 */ /* 0x000fe200078ec0ff */
[----:B------:R-:W-:Y:S01]  /*5430*/  FFMA.FTZ R101, R4, R95, -R101 ;  /* 0x0000005f04657223 */ /* 0x000fe20000010865 */
[----:B------:R-:W-:Y:S01]  /*5440*/  LOP3.LUT R8, R8, 0xffff0000, RZ, 0xc0, !PT ;  /* 0xffff000008087812 */ /* 0x000fe200078ec0ff */
[----:B------:R-:W-:Y:S01]  /*5450*/  FFMA.FTZ R96, R4, R96, R5 ;  /* 0x0000006004607223 */ /* 0x000fe20000010005 */
[C---:B------:R-:W-:Y:S01]  /*5460*/  FMUL.FTZ R9, R12.reuse, R99 ;  /* 0x000000630c097220 */ /* 0x040fe20000410000 */
[-C--:B------:R-:W-:Y:S01]  /*5470*/  FMUL.FTZ R95, R12, R35.reuse ;  /* 0x000000230c5f7220 */ /* 0x080fe20000410000 */
[----:B------:R-:W-:Y:S01]  /*5480*/  IMAD.U32 R5, R13, 0x10000, RZ ;  /* 0x000100000d057824 */ /* 0x000fe200078e00ff */
[----:B------:R-:W-:Y:S01]  /*5490*/  LOP3.LUT R14, R14, 0xffff0000, RZ, 0xc0, !PT ;  /* 0xffff00000e0e7812 */ /* 0x000fe200078ec0ff */
[----:B------:R-:W-:Y:S01]  /*54a0*/  IMAD.U32 R4, R11, 0x10000, RZ ;  /* 0x000100000b047824 */ /* 0x000fe200078e00ff */
[----:B------:R-:W-:Y:S01]  /*54b0*/  LOP3.LUT R13, R13, 0xffff0000, RZ, 0xc0, !PT ;  /* 0xffff00000d0d7812 */ /* 0x000fe200078ec0ff */
[C---:B------:R-:W-:Y:S01]  /*54c0*/  FFMA.FTZ R12, R8.reuse, R35, -R9 ;  /* 0x00000023080c7223 */ /* 0x040fe20000010809 */
[----:B------:R-:W-:Y:S01]  /*54d0*/  LOP3.LUT R11, R11, 0xffff0000, RZ, 0xc0, !PT ;  /* 0xffff00000b0b7812 */ /* 0x000fe200078ec0ff */
[----:B------:R-:W-:Y:S01]  /*54e0*/  FFMA.FTZ R95, R8, R99, R95 ;  /* 0x00000063085f7223 */ /* 0x000fe2000001005f */
[C---:B------:R-:W-:Y:S01]  /*54f0*/  FMUL.FTZ R9, R7.reuse, R5 ;  /* 0x0000000507097220 */ /* 0x040fe20000410000 */
[-C--:B------:R-:W-:Y:S01]  /*5500*/  FMUL.FTZ R8, R7, R4.reuse ;  /* 0x0000000407087220 */ /* 0x080fe20000410000 */
[----:B------:R-:W-:Y:S01]  /*5510*/  LOP3.LUT R10, R10, 0xffff0000, RZ, 0xc0, !PT ;  /* 0xffff00000a0a7812 */ /* 0x000fe200078ec0ff */
[C---:B------:R-:W-:Y:S01]  /*5520*/  FMUL.FTZ R7, R14.reuse, R13 ;  /* 0x0000000d0e077220 */ /* 0x040fe20000410000 */
[----:B------:R-:W-:Y:S01]  /*5530*/  FMUL.FTZ R14, R14, R11 ;  /* 0x0000000b0e0e7220 */ /* 0x000fe20000410000 */
[C---:B------:R-:W-:Y:S01]  /*5540*/  FFMA.FTZ R8, R6.reuse, R5, R8 ;  /* 0x0000000506087223 */ /* 0x040fe20000010008 */
[----:B------:R-:W-:Y:S01]  /*5550*/  FFMA.FTZ R9, R6, R4, -R9 ;  /* 0x0000000406097223 */ /* 0x000fe20000010809 */
[C---:B------:R-:W-:Y:S01]  /*5560*/  FFMA.FTZ R4, R10.reuse, R11, -R7 ;  /* 0x0000000b0a047223 */ /* 0x040fe20000010807 */
        /* <DEDUP_REMOVED lines=11> */
[----:B------:R-:W-:Y:S01]  /*5620*/  F2FP.BF16.F32.PACK_AB R12, R95, R96 ;  /* 0x000000605f0c723e */ /* 0x000fe200000010ff */
[----:B------:R-:W-:-:S02]  /*5630*/  IMAD.MOV.U32 R14, RZ, RZ, R5 ;  /* 0x000000ffff0e7224 */ /* 0x000fc400078e0005 */
[----:B------:R-:W-:-:S07]  /*5640*/  IMAD.MOV.U32 R15, RZ, RZ, R32 ;  /* 0x000000ffff0f7224 */ /* 0x000fce00078e0020 */
.L_x_3897:
[----:B------:R-:W-:Y:S05]  /*5650*/  BSYNC B2 ;  /* 0x0000000000027941 */ /* 0x000fea0003800000 */
.L_x_3896:
[----:B--2---:R4:W-:Y:S04]  /*5660*/  ST.E.128 desc[UR44][R70.64], R8 ;  /* 0x0000000846007985 */ /* 0x0049e8000c101d2c */
[----:B---3--:R4:W-:Y:S02]  /*5670*/  @!P5 ST.E.128 desc[UR44][R72.64], R12 ;  /* 0x0000000c4800d985 */ /* 0x0089e4000c101d2c */
.L_x_3895:
[----:B------:R-:W-:Y:S05]  /*5680*/  BSYNC B1 ;  /* 0x0000000000017941 */ /* 0x000fea0003800000 */
.L_x_3894:
[----:B------:R-:W-:-:S03]  /*5690*/  UMOV UR4, 0xffffffff ;  /* 0xffffffff00047882 */ /* 0x000fc60000000000 */
[----:B------:R-:W-:Y:S05]  /*56a0*/  BRA.DIV UR4, `(.L_x_3898) ;  /* 0x0000035e04787947 */ /* 0x000fea000b800000 */
[----:B-1----:R-:W1:Y:S04]  /*56b0*/  SHFL.IDX PT, R80, R80, 0x1, 0x1c1f ;  /* 0x003c1f0050507f89 */ /* 0x002e6800000e0000 */
[----:B----4-:R4:W0:Y:S02]  /*56c0*/  SHFL.IDX PT, R14, R79, 0x1, 0x1c1f ;  /* 0x003c1f004f0e7f89 */ /* 0x01082400000e0000 */
.L_x_4249:
[----:B------:R-:W-:Y:S01]  /*56d0*/  ISETP.GE.OR P0, PT, R175, R78, P0 ;  /* 0x0000004eaf00720c */ /* 0x000fe20000706670 */
[----:B0-----:R-:W-:Y:S02]  /*56e0*/  IMAD.MOV.U32 R12, RZ, RZ, R14 ;  /* 0x000000ffff0c7224 */ /* 0x001fe400078e000e */
[----:B-1----:R-:W-:-:S10]  /*56f0*/  IMAD.MOV.U32 R13, RZ, RZ, R80 ;  /* 0x000000ffff0d7224 */ /* 0x002fd400078e0050 */
[----:B------:R-:W-:Y:S05]  /*5700*/  @P0 BRA `(.L_x_3881) ;  /* 0x0000000800e80947 */ /* 0x000fea0003800000 */
[----:B------:R-:W0:Y:S01]  /*5710*/  LDC R32, c[0x0][0x2f4] ;  /* 0x0000bd00ff207b82 */ /* 0x000e220000000800 */
[----:B------:R-:W-:Y:S01]  /*5720*/  IMAD.SHL.U32 R15, R65, 0x8, RZ ;  /* 0x00000008410f7824 */ /* 0x000fe200078e00ff */
[----:B------:R-:W-:Y:S03]  /*5730*/  BSSY B1, `(.L_x_3899) ;  /* 0x000006f000017945 */ /* 0x000fe60003800000 */
[----:B------:R-:W-:-:S04]  /*5740*/  IMAD.WIDE R14, R15, 0x2, R12 ;  /* 0x000000020f0e7825 */ /* 0x000fc800078e020c */
[----:B0-----:R-:W-:-:S05]  /*5750*/  @P1 IMAD.IADD R81, R32, 0x1, -R81 ;  /* 0x0000000120511824 */ /* 0x001fca00078e0a51 */
[----:B------:R-:W-:-:S04]  /*5760*/  SHF.R.S32.HI R4, RZ, 0x1f, R81 ;  /* 0x0000001fff047819 */ /* 0x000fc80000011451 */
[----:B------:R-:W-:-:S04]  /*5770*/  LEA.HI R4, R4, R81, RZ, 0x4 ;  /* 0x0000005104047211 */ /* 0x000fc800078f20ff */
[----:B------:R-:W-:-:S05]  /*5780*/  LEA.HI.SX32 R4, R4, R65, 0x1c ;  /* 0x0000004104047211 */ /* 0x000fca00078fe2ff */
[----:B------:R-:W-:-:S05]  /*5790*/  IMAD.SHL.U32 R33, R4, 0x8, RZ ;  /* 0x0000000804217824 */ /* 0x000fca00078e00ff */
[----:B------:R-:W-:-:S04]  /*57a0*/  LOP3.LUT R4, R206, 0x38, R33, 0xf8, !PT ;  /* 0x00000038ce047812 */ /* 0x000fc800078ef821 */
[----:B------:R-:W-:-:S05]  /*57b0*/  LOP3.LUT R5, R4, R207, RZ, 0x3c, !PT ;  /* 0x000000cf04057212 */ /* 0x000fca00078e3cff */
[----:B------:R-:W-:Y:S02]  /*57c0*/  IMAD.IADD R4, R208, 0x1, R5 ;  /* 0x00000001d0047824 */ /* 0x000fe400078e0205 */
[C---:B------:R-:W-:Y:S02]  /*57d0*/  IMAD R5, R153.reuse, 0x1800, R67 ;  /* 0x0000180099057824 */ /* 0x040fe400078e0243 */
[----:B------:R-:W-:Y:S02]  /*57e0*/  IMAD R7, R153, 0x1800, R4 ;  /* 0x0000180099077824 */ /* 0x000fe400078e0204 */
[--C-:B------:R-:W-:Y:S02]  /*57f0*/  IMAD R5, R5, 0x2, R2.reuse ;  /* 0x0000000205057824 */ /* 0x100fe400078e0202 */
[----:B------:R-:W-:-:S04]  /*5800*/  IMAD R8, R7, 0x2, R2 ;  /* 0x0000000207087824 */ /* 0x000fc800078e0202 */
[----:B------:R-:W0:Y:S04]  /*5810*/  LDS.128 R4, [R5+0x1c400] ;  /* 0x01c4000005047984 */ /* 0x000e280000000c00 */
[----:B------:R-:W1:Y:S01]  /*5820*/  LDS.128 R8, [R8+0x1c400] ;  /* 0x01c4000008087984 */ /* 0x000e620000000c00 */
[----:B------:R-:W-:Y:S05]  /*5830*/  @P4 BRA `(.L_x_3900) ;  /* 0x0000000400784947 */ /* 0x000fea0003800000 */
[----:B------:R-:W-:Y:S01]  /*5840*/  SHF.R.U32.HI R81, RZ, 0x10, R37 ;  /* 0x00000010ff517819 */ /* 0x000fe20000011625 */
[----:B-1----:R-:W-:Y:S01]  /*5850*/  IMAD.U32 R35, R8, 0x10000, RZ ;  /* 0x0001000008237824 */ /* 0x002fe200078e00ff */
[----:B------:R-:W-:Y:S01]  /*5860*/  SHF.R.U32.HI R70, RZ, 0x10, R41 ;  /* 0x00000010ff467819 */ /* 0x000fe20000011629 */
[----:B0-----:R-:W-:Y:S01]  /*5870*/  IMAD.U32 R34, R4, 0x10000, RZ ;  /* 0x0001000004227824 */ /* 0x001fe200078e00ff */
[----:B------:R-:W-:Y:S02]  /*5880*/  PRMT R90, R90, 0x5410, R81 ;  /* 0x000054105a5a7816 */ /* 0x000fe40000000051 */
[----:B------:R-:W-:Y:S02]  /*5890*/  PRMT R87, R87, 0x5410, R70 ;  /* 0x0000541057577816 */ /* 0x000fe40000000046 */
[----:B--2---:R-:W-:Y:S01]  /*58a0*/  SHF.R.U64 R73, R40, 0x10, R41 ;  /* 0x0000001028497819 */ /* 0x004fe20000001229 */
[----:B------:R-:W-:Y:S01]  /*58b0*/  IMAD.U32 R40, R9, 0x10000, RZ ;  /* 0x0001000009287824 */ /* 0x000fe200078e00ff */
[--C-:B------:R-:W-:Y:S01]  /*58c0*/  SHF.R.U64 R71, R42, 0x10, R43.reuse ;  /* 0x000000102a477819 */ /* 0x100fe2000000122b */
[----:B------:R-:W-:Y:S01]  /*58d0*/  IMAD.U32 R42, R11, 0x10000, RZ ;  /* 0x000100000b2a7824 */ /* 0x000fe200078e00ff */
[----:B---3--:R-:W-:-:S02]  /*58e0*/  SHF.R.U32.HI R72, RZ, 0x10, R43 ;  /* 0x00000010ff487819 */ /* 0x008fc4000001162b */
[----:B------:R-:W-:Y:S01]  /*58f0*/  LOP3.LUT R41, R9, 0xffff0000, RZ, 0xc0, !PT ;  /* 0xffff000009297812 */ /* 0x000fe200078ec0ff */
[----:B------:R-:W-:Y:S01]  /*5900*/  IMAD.U32 R9, R90, 0x10000, RZ ;  /* 0x000100005a097824 */ /* 0x000fe200078e00ff */
[----:B------:R-:W-:Y:S01]  /*5910*/  LOP3.LUT R43, R11, 0xffff0000, RZ, 0xc0, !PT ;  /* 0xffff00000b2b7812 */ /* 0x000fe200078ec0ff */
[----:B------:R-:W-:Y:S01]  /*5920*/  IMAD.U32 R11, R87, 0x10000, RZ ;  /* 0x00010000570b7824 */ /* 0x000fe200078e00ff */
[----:B------:R-:W-:Y:S02]  /*5930*/  SHF.R.U32.HI R80, RZ, 0x10, R39 ;  /* 0x00000010ff507819 */ /* 0x000fe40000011627 */
[----:B------:R-:W-:Y:S01]  /*5940*/  SHF.R.U64 R92, R36, 0x10, R37 ;  /* 0x00000010245c7819 */ /* 0x000fe20000001225 */
[----:B------:R-:W-:Y:S01]  /*5950*/  IMAD.U32 R37, R5, 0x10000, RZ ;  /* 0x0001000005257824 */ /* 0x000fe200078e00ff */
[----:B------:R-:W-:Y:S01]  /*5960*/  PRMT R85, R85, 0x5410, R72 ;  /* 0x0000541055557816 */ /* 0x000fe20000000048 */
[C---:B------:R-:W-:Y:S01]  /*5970*/  FMUL.FTZ R70, R40.reuse, R11 ;  /* 0x0000000b28467220 */ /* 0x040fe20000410000 */
[----:B------:R-:W-:Y:S01]  /*5980*/  LOP3.LUT R87, R87, 0xffff0000, RZ, 0xc0, !PT ;  /* 0xffff000057577812 */ /* 0x000fe200078ec0ff */
[-C--:B------:R-:W-:Y:S01]  /*5990*/  FMUL.FTZ R72, R40, R9.reuse ;  /* 0x0000000928487220 */ /* 0x080fe20000410000 */
[----:B------:R-:W-:Y:S01]  /*59a0*/  PRMT R83, R83, 0x5410, R80 ;  /* 0x0000541053537816 */ /* 0x000fe20000000050 */
[C---:B------:R-:W-:Y:S01]  /*59b0*/  FFMA.FTZ R9, R37.reuse, R9, -R70 ;  /* 0x0000000925097223 */ /* 0x040fe20000010846 */
[----:B----4-:R-:W-:Y:S01]  /*59c0*/  SHF.R.U64 R79, R38, 0x10, R39 ;  /* 0x00000010264f7819 */ /* 0x010fe20000001227 */
[----:B------:R-:W-:Y:S01]  /*59d0*/  FFMA.FTZ R11, R37, R11, R72 ;  /* 0x0000000b250b7223 */ /* 0x000fe20000010048 */
[----:B------:R-:W-:Y:S01]  /*59e0*/  LOP3.LUT R90, R90, 0xffff0000, RZ, 0xc0, !PT ;  /* 0xffff00005a5a7812 */ /* 0x000fe200078ec0ff */
[----:B------:R-:W-:Y:S01]  /*59f0*/  IMAD.U32 R40, R85, 0x10000, RZ ;  /* 0x0001000055287824 */ /* 0x000fe200078e00ff */
[----:B------:R-:W-:Y:S01]  /*5a00*/  LOP3.LUT R38, R5, 0xffff0000, RZ, 0xc0, !PT ;  /* 0xffff000005267812 */ /* 0x000fe200078ec0ff */
[----:B------:R-:W-:Y:S01]  /*5a10*/  IMAD.U32 R37, R83, 0x10000, RZ ;  /* 0x0001000053257824 */ /* 0x000fe200078e00ff */
[----:B------:R-:W-:Y:S01]  /*5a20*/  PRMT R84, R84, 0x5410, R71 ;  /* 0x0000541054547816 */ /* 0x000fe20000000047 */
[C---:B------:R-:W-:Y:S01]  /*5a30*/  FMUL.FTZ R71, R41.reuse, R87 ;  /* 0x0000005729477220 */ /* 0x040fe20000410000 */
[----:B------:R-:W-:Y:S01]  /*5a40*/  FMUL.FTZ R41, R41, R90 ;  /* 0x0000005a29297220 */ /* 0x000fe20000410000 */
[----:B------:R-:W-:-:S02]  /*5a50*/  IMAD.U32 R39, R7, 0x10000, RZ ;  /* 0x0001000007277824 */ /* 0x000fc400078e00ff */
[----:B------:R-:W-:Y:S01]  /*5a60*/  FMUL.FTZ R70, R42, R40 ;  /* 0x000000282a467220 */ /* 0x000fe20000410000 */
[----:B------:R-:W-:Y:S01]  /*5a70*/  FFMA.FTZ R90, R38, R90, -R71 ;  /* 0x0000005a265a7223 */ /* 0x000fe20000010847 */
[----:B------:R-:W-:Y:S01]  /*5a80*/  LOP3.LUT R85, R85, 0xffff0000, RZ, 0xc0, !PT ;  /* 0xffff000055557812 */ /* 0x000fe200078ec0ff */
[-C--:B------:R-:W-:Y:S01]  /*5a90*/  FMUL.FTZ R71, R42, R37.reuse ;  /* 0x000000252a477220 */ /* 0x080fe20000410000 */
[----:B------:R-:W-:Y:S01]  /*5aa0*/  PRMT R86, R86, 0x5410, R73 ;  /* 0x0000541056567816 */ /* 0x000fe20000000049 */
[----:B------:R-:W-:Y:S01]  /*5ab0*/  FFMA.FTZ R70, R39, R37, -R70 ;  /* 0x0000002527467223 */ /* 0x000fe20000010846 */
[----:B------:R-:W-:Y:S01]  /*5ac0*/  LOP3.LUT R83, R83, 0xffff0000, RZ, 0xc0, !PT ;  /* 0xffff000053537812 */ /* 0x000fe200078ec0ff */
[----:B------:R-:W-:Y:S01]  /*5ad0*/  FFMA.FTZ R71, R39, R40, R71 ;  /* 0x0000002827477223 */ /* 0x000fe20000010047 */
[----:B------:R-:W-:Y:S01]  /*5ae0*/  LOP3.LUT R36, R7, 0xffff0000, RZ, 0xc0, !PT ;  /* 0xffff000007247812 */ /* 0x000fe200078ec0ff */
[----:B------:R-:W-:Y:S01]  /*5af0*/  FFMA.FTZ R42, R38, R87, R41 ;  /* 0x00000057262a7223 */ /* 0x000fe20000010029 */
[----:B------:R-:W-:Y:S01]  /*5b00*/  PRMT R89, R89, 0x5410, R92 ;  /* 0x0000541059597816 */ /* 0x000fe2000000005c */
[----:B------:R-:W-:Y:S01]  /*5b10*/  FMUL.FTZ R39, R43, R85 ;  /* 0x000000552b277220 */ /* 0x000fe20000410000 */
[----:B------:R-:W-:-:S02]  /*5b20*/  IMAD.U32 R38, R86, 0x10000, RZ ;  /* 0x0001000056267824 */ /* 0x000fc400078e00ff */
[-C--:B------:R-:W-:Y:S01]  /*5b30*/  FMUL.FTZ R43, R43, R83.reuse ;  /* 0x000000532b2b7220 */ /* 0x080fe20000410000 */
[----:B------:R-:W-:Y:S01]  /*5b40*/  LOP3.LUT R8, R8, 0xffff0000, RZ, 0xc0, !PT ;  /* 0xffff000008087812 */ /* 0x000fe200078ec0ff */
[----:B------:R-:W-:Y:S02]  /*5b50*/  IMAD.U32 R37, R89, 0x10000, RZ ;  /* 0x0001000059257824 */ /* 0x000fe400078e00ff */
[----:B------:R-:W-:Y:S01]  /*5b60*/  FFMA.FTZ R83, R36, R83, -R39 ;  /* 0x0000005324537223 */ /* 0x000fe20000010827 */
[----:B------:R-:W-:Y:S01]  /*5b70*/  LOP3.LUT R39, R86, 0xffff0000, RZ, 0xc0, !PT ;  /* 0xffff000056277812 */ /* 0x000fe200078ec0ff */
[----:B------:R-:W-:Y:S01]  /*5b80*/  FMUL.FTZ R41, R35, R38 ;  /* 0x0000002623297220 */ /* 0x000fe20000410000 */
[----:B------:R-:W-:Y:S01]  /*5b90*/  LOP3.LUT R89, R89, 0xffff0000, RZ, 0xc0, !PT ;  /* 0xffff000059597812 */ /* 0x000fe200078ec0ff */
[----:B------:R-:W-:Y:S01]  /*5ba0*/  FMUL.FTZ R35, R35, R37 ;  /* 0x0000002523237220 */ /* 0x000fe20000410000 */
[----:B------:R-:W-:Y:S01]  /*5bb0*/  PRMT R88, R88, 0x5410, R79 ;  /* 0x0000541058587816 */ /* 0x000fe2000000004f */
[----:B------:R-:W-:Y:S01]  /*5bc0*/  FFMA.FTZ R40, R36, R85, R43 ;  /* 0x0000005524287223 */ /* 0x000fe2000001002b */
[----:B------:R-:W-:Y:S01]  /*5bd0*/  FFMA.FTZ R41, R34, R37, -R41 ;  /* 0x0000002522297223 */ /* 0x000fe20000010829 */
[----:B------:R-:W-:Y:S01]  /*5be0*/  LOP3.LUT R4, R4, 0xffff0000, RZ, 0xc0, !PT ;  /* 0xffff000004047812 */ /* 0x000fe200078ec0ff */
[C---:B------:R-:W-:Y:S01]  /*5bf0*/  IMAD.U32 R5, R6.reuse, 0x10000, RZ ;  /* 0x0001000006057824 */ /* 0x040fe200078e00ff */
[----:B------:R-:W-:Y:S01]  /*5c00*/  LOP3.LUT R7, R6, 0xffff0000, RZ, 0xc0, !PT ;  /* 0xffff000006077812 */ /* 0x000fe200078ec0ff */
[C---:B------:R-:W-:Y:S01]  /*5c10*/  FMUL.FTZ R43, R8.reuse, R39 ;  /* 0x00000027082b7220 */ /* 0x040fe20000410000 */
[----:B------:R-:W-:Y:S01]  /*5c20*/  FMUL.FTZ R37, R8, R89 ;  /* 0x0000005908257220 */ /* 0x000fe20000410000 */
[C---:B------:R-:W-:Y:S01]  /*5c30*/  IMAD.U32 R6, R10.reuse, 0x10000, RZ ;  /* 0x000100000a067824 */ /* 0x040fe200078e00ff */
[----:B------:R-:W-:Y:S01]  /*5c40*/  LOP3.LUT R10, R10, 0xffff0000, RZ, 0xc0, !PT ;  /* 0xffff00000a0a7812 */ /* 0x000fe200078ec0ff */
[----:B------:R-:W-:-:S02]  /*5c50*/  IMAD.U32 R8, R88, 0x10000, RZ ;  /* 0x0001000058087824 */ /* 0x000fc400078e00ff */
[----:B------:R-:W-:Y:S01]  /*5c60*/  FFMA.FTZ R35, R34, R38, R35 ;  /* 0x0000002622237223 */ /* 0x000fe20000010023 */
[----:B------:R-:W-:Y:S01]  /*5c70*/  LOP3.LUT R88, R88, 0xffff0000, RZ, 0xc0, !PT ;  /* 0xffff000058587812 */ /* 0x000fe200078ec0ff */
[C---:B------:R-:W-:Y:S01]  /*5c80*/  IMAD.U32 R34, R84.reuse, 0x10000, RZ ;  /* 0x0001000054227824 */ /* 0x040fe200078e00ff */
[----:B------:R-:W-:Y:S01]  /*5c90*/  LOP3.LUT R84, R84, 0xffff0000, RZ, 0xc0, !PT ;  /* 0xffff000054547812 */ /* 0x000fe200078ec0ff */
[C---:B------:R-:W-:Y:S01]  /*5ca0*/  FFMA.FTZ R36, R4.reuse, R89, -R43 ;  /* 0x0000005904247223 */ /* 0x040fe2000001082b */
[----:B------:R-:W-:Y:S01]  /*5cb0*/  FFMA.FTZ R4, R4, R39, R37 ;  /* 0x0000002704047223 */ /* 0x000fe20000010025 */
[----:B------:R-:W-:Y:S01]  /*5cc0*/  FMUL.FTZ R37, R6, R8 ;  /* 0x0000000806257220 */ /* 0x000fe20000410000 */
[----:B------:R-:W-:Y:S01]  /*5cd0*/  FMUL.FTZ R39, R10, R88 ;  /* 0x000000580a277220 */ /* 0x000fe20000410000 */
[----:B------:R-:W-:Y:S01]  /*5ce0*/  FMUL.FTZ R38, R6, R34 ;  /* 0x0000002206267220 */ /* 0x000fe20000410000 */
[----:B------:R-:W-:Y:S01]  /*5cf0*/  FMUL.FTZ R6, R10, R84 ;  /* 0x000000540a067220 */ /* 0x000fe20000410000 */
[----:B------:R-:W-:Y:S01]  /*5d00*/  FFMA.FTZ R37, R5, R34, R37 ;  /* 0x0000002205257223 */ /* 0x000fe20000010025 */
[----:B------:R-:W-:Y:S01]  /*5d10*/  FFMA.FTZ R84, R7, R84, R39 ;  /* 0x0000005407547223 */ /* 0x000fe20000010027 */
[----:B------:R-:W-:Y:S01]  /*5d20*/  FFMA.FTZ R38, R5, R8, -R38 ;  /* 0x0000000805267223 */ /* 0x000fe20000010826 */
[----:B------:R-:W-:Y:S01]  /*5d30*/  FFMA.FTZ R5, R7, R88, -R6 ;  /* 0x0000005807057223 */ /* 0x000fe20000010806 */
[----:B------:R-:W-:-:S02]  /*5d40*/  F2FP.BF16.F32.PACK_AB R9, R90, R9 ;  /* 0x000000095a09723e */ /* 0x000fc400000010ff */
[----:B------:R-:W-:Y:S02]  /*5d50*/  F2FP.BF16.F32.PACK_AB R8, R36, R41 ;  /* 0x000000292408723e */ /* 0x000fe400000010ff */
[----:B------:R-:W-:Y:S02]  /*5d60*/  F2FP.BF16.F32.PACK_AB R11, R42, R11 ;  /* 0x0000000b2a0b723e */ /* 0x000fe400000010ff */
[----:B------:R-:W-:Y:S01]  /*5d70*/  F2FP.BF16.F32.PACK_AB R10, R4, R35 ;  /* 0x00000023040a723e */ /* 0x000fe200000010ff */
[----:B------:R-:W-:Y:S01]  /*5d80*/  IMAD.MOV.U32 R4, RZ, RZ, R8 ;  /* 0x000000ffff047224 */ /* 0x000fe200078e0008 */
        /* <DEDUP_REMOVED lines=9> */
.L_x_3900:
[----:B------:R-:W-:Y:S05]  /*5e20*/  BSYNC B1 ;  /* 0x0000000000017941 */ /* 0x000fea0003800000 */
.L_x_3899:
[----:B0-----:R0:W-:Y:S01]  /*5e30*/  ST.E.128 desc[UR44][R14.64], R4 ;  /* 0x000000040e007985 */ /* 0x0011e2000c101d2c */
[----:B------:R-:W-:-:S13]  /*5e40*/  ISETP.GE.AND P0, PT, R33, R32, PT ;  /* 0x000000202100720c */ /* 0x000fda0003f06270 */
[----:B------:R-:W-:Y:S05]  /*5e50*/  @P0 BRA `(.L_x_3881) ;  /* 0x0000000400140947 */ /* 0x000fea0003800000 */
[----:B------:R-:W-:-:S05]  /*5e60*/  IMAD.WIDE R12, R33, 0x2, R12 ;  /* 0x00000002210c7825 */ /* 0x000fca00078e020c */
[----:B-1----:R1:W-:Y:S01]  /*5e70*/  ST.E.128 desc[UR44][R12.64], R8 ;  /* 0x000000080c007985 */ /* 0x0023e2000c101d2c */
[----:B------:R-:W-:Y:S05]  /*5e80*/  BRA `(.L_x_3881) ;  /* 0x0000000400087947 */ /* 0x000fea0003800000 */
.L_x_3862:
[----:B------:R-:W-:-:S13]  /*5e90*/  ISETP.NE.AND P3, PT, R58, 0x3, PT ;  /* 0x000000033a00780c */ /* 0x000fda0003f65270 */
[----:B------:R-:W-:Y:S05]  /*5ea0*/  @!P3 BRA `(.L_x_3901) ;  /* 0x000000000004b947 */ /* 0x000fea0003800000 */
[----:B------:R-:W-:Y:S01]  /*5eb0*/  BPT.TRAP 0x1 ;  /* 0x000000040000795c */ /* 0x000fe20000300000 */
.L_x_3901:
[----:B------:R-:W-:Y:S01]  /*5ec0*/  IMAD R69, R153, 0x8, R2 ;  /* 0x0000000899457824 */ /* 0x000fe200078e0202 */
[----:B------:R-:W-:Y:S01]  /*5ed0*/  SHF.L.U32 R82, R159, 0x1f, RZ ;  /* 0x0000001f9f527819 */ /* 0x000fe200000006ff */
[----:B------:R-:W-:Y:S01]  /*5ee0*/  BSSY B1, `(.L_x_3902) ;  /* 0x0000004000017945 */ /* 0x000fe20003800000 */
[----:B------:R-:W-:Y:S02]  /*5ef0*/  SHF.R.S32.HI R76, RZ, 0x1f, R75 ;  /* 0x0000001fff4c7819 */ /* 0x000fe4000001144b */
[----:B------:R-:W0:Y:S02]  /*5f00*/  SYNCS.PHASECHK.TRANS64.TRYWAIT P0, [R69+URZ+0x32490], R82 ;  /* 0x03249052450075a7 */ /* 0x000e24000800017f */
[----:B0-----:R-:W-:Y:S05]  /*5f10*/  @!P0 BRA `(.L_x_3903) ;  /* 0x0000035400a48947 */ /* 0x001fea0003800000 */
.L_x_4250:
[----:B------:R-:W-:Y:S05]  /*5f20*/  BSYNC B1 ;  /* 0x0000000000017941 */ /* 0x000fea0003800000 */
.L_x_3902:
        /* <DEDUP_REMOVED lines=17> */
[----:B------:R-:W-:Y:S02]  /*6040*/  UMOV UR4, 0xffffffff ;  /* 0xffffffff00047882 */ /* 0x000fe40000000000 */
[----:B------:R-:W-:Y:S01]  /*6050*/  ISETP.GE.AND P0, PT, R34, 0x1, PT ;  /* 0x000000012200780c */ /* 0x000fe20003f06270 */
[----:B------:R-:W-:Y:S01]  /*6060*/  IMAD R5, R156, UR5, R5 ;  /* 0x000000059c057c24 */ /* 0x000fe2000f8e0205 */
[----:B------:R-:W-:-:S04]  /*6070*/  LEA R10, P4, R4, UR6, 0x1 ;  /* 0x00000006040a7c11 */ /* 0x000fc8000f8808ff */
[----:B------:R-:W-:Y:S01]  /*6080*/  LEA.HI.X R32, R4, UR7, R5, 0x1, P4 ;  /* 0x0000000704207c11 */ /* 0x000fe2000a0f0c05 */
[----:B------:R-:W-:Y:S08]  /*6090*/  BRA.DIV UR4, `(.L_x_3904) ;  /* 0x0000035604587947 */ /* 0x000ff0000b800000 */
[----:B------:R1:W2:Y:S04]  /*60a0*/  SHFL.IDX PT, R33, R32, RZ, 0x1c1f ;  /* 0x001c1fff20217589 */ /* 0x0002a800000e0000 */
[----:B------:R1:W3:Y:S02]  /*60b0*/  SHFL.IDX PT, R14, R10, RZ, 0x1c1f ;  /* 0x001c1fff0a0e7589 */ /* 0x0002e400000e0000 */
.L_x_4254:
[----:B------:R-:W-:Y:S04]  /*60c0*/  BSSY B1, `(.L_x_3905) ;  /* 0x000000d000017945 */ /* 0x000fe80003800000 */
[----:B------:R-:W-:Y:S05]  /*60d0*/  @!P0 BRA `(.L_x_3906) ;  /* 0x00000000002c8947 */ /* 0x000fea0003800000 */
[----:B------:R-:W-:Y:S02]  /*60e0*/  ULDC UR4, c[0x0][0x2f4] ;  /* 0x0000bd0000047ab9 */ /* 0x000fe40000000800 */
[----:B------:R-:W-:Y:S02]  /*60f0*/  ISETP.GE.AND P4, PT, R22, UR4, PT ;  /* 0x0000000416007c0c */ /* 0x000fe4000bf86270 */
[----:B------:R-:W-:-:S11]  /*6100*/  ISETP.GE.AND P0, PT, R152, UR4, PT ;  /* 0x0000000498007c0c */ /* 0x000fd6000bf06270 */
[----:B------:R-:W4:Y:S01]  /*6110*/  @!P4 LDS.128 R4, [R84] ;  /* 0x000000005404c984 */ /* 0x000f220000000c00 */
[----:B---3--:R-:W-:-:S04]  /*6120*/  @!P4 LEA R8, P5, R22, R14, 0x1 ;  /* 0x0000000e1608c211 */ /* 0x008fc800078a08ff */
[----:B--2---:R-:W-:-:S05]  /*6130*/  @!P4 LEA.HI.X R9, R22, R33, R23, 0x1, P5 ;  /* 0x000000211609c211 */ /* 0x004fca00028f0c17 */
[----:B----4-:R2:W-:Y:S04]  /*6140*/  @!P4 ST.E.128 desc[UR44][R8.64], R4 ;  /* 0x000000040800c985 */ /* 0x0105e8000c101d2c */
[----:B------:R-:W3:Y:S01]  /*6150*/  @!P0 LDS.128 R4, [R83] ;  /* 0x0000000053048984 */ /* 0x000ee20000000c00 */
[----:B--2---:R-:W-:-:S04]  /*6160*/  @!P0 LEA R8, P4, R152, R14, 0x1 ;  /* 0x0000000e98088211 */ /* 0x004fc800078808ff */
[----:B------:R-:W-:-:S05]  /*6170*/  @!P0 LEA.HI.X R9, R152, R33, R157, 0x1, P4 ;  /* 0x0000002198098211 */ /* 0x000fca00020f0c9d */
[----:B---3--:R4:W-:Y:S04]  /*6180*/  @!P0 ST.E.128 desc[UR44][R8.64], R4 ;  /* 0x0000000408008985 */ /* 0x0089e8000c101d2c */
.L_x_3906:
[----:B------:R-:W-:Y:S05]  /*6190*/  BSYNC B1 ;  /* 0x0000000000017941 */ /* 0x000fea0003800000 */
.L_x_3905:
[----:B------:R-:W-:-:S03]  /*61a0*/  UMOV UR4, 0xffffffff ;  /* 0xffffffff00047882 */ /* 0x000fc60000000000 */
[----:B------:R-:W-:Y:S05]  /*61b0*/  BRA.DIV UR4, `(.L_x_3907) ;  /* 0x0000035604587947 */ /* 0x000fea000b800000 */
[----:B--2---:R2:W0:Y:S04]  /*61c0*/  SHFL.IDX PT, R33, R32, 0x1, 0x1c1f ;  /* 0x003c1f0020217f89 */ /* 0x00442800000e0000 */
[----:B---3--:R2:W3:Y:S02]  /*61d0*/  SHFL.IDX PT, R14, R10, 0x1, 0x1c1f ;  /* 0x003c1f000a0e7f89 */ /* 0x0084e400000e0000 */
.L_x_4258:
[----:B------:R-:W-:-:S13]  /*61e0*/  ISETP.GE.AND P0, PT, R34, 0x41, PT ;  /* 0x000000412200780c */ /* 0x000fda0003f06270 */
[----:B------:R-:W-:Y:S05]  /*61f0*/  @!P0 BRA `(.L_x_3881) ;  /* 0x00000000002c8947 */ /* 0x000fea0003800000 */
[----:B------:R-:W-:Y:S02]  /*6200*/  ULDC UR4, c[0x0][0x2f4] ;  /* 0x0000bd0000047ab9 */ /* 0x000fe40000000800 */
[----:B------:R-:W-:Y:S02]  /*6210*/  ISETP.GE.AND P5, PT, R22, UR4, PT ;  /* 0x0000000416007c0c */ /* 0x000fe4000bfa6270 */
[----:B------:R-:W-:-:S11]  /*6220*/  ISETP.GE.AND P0, PT, R152, UR4, PT ;  /* 0x0000000498007c0c */ /* 0x000fd6000bf06270 */
[----:B----4-:R-:W4:Y:S01]  /*6230*/  @!P5 LDS.128 R4, [R84+0x2000] ;  /* 0x002000005404d984 */ /* 0x010f220000000c00 */
[----:B---3--:R-:W-:-:S04]  /*6240*/  @!P5 LEA R8, P4, R22, R14, 0x1 ;  /* 0x0000000e1608d211 */ /* 0x008fc800078808ff */
[----:B0-----:R-:W-:-:S05]  /*6250*/  @!P5 LEA.HI.X R9, R22, R33, R23, 0x1, P4 ;  /* 0x000000211609d211 */ /* 0x001fca00020f0c17 */
[----:B----4-:R0:W-:Y:S04]  /*6260*/  @!P5 ST.E.128 desc[UR44][R8.64], R4 ;  /* 0x000000040800d985 */ /* 0x0101e8000c101d2c */
[----:B------:R-:W3:Y:S01]  /*6270*/  @!P0 LDS.128 R4, [R83+0x2000] ;  /* 0x0020000053048984 */ /* 0x000ee20000000c00 */
[----:B0-----:R-:W-:-:S04]  /*6280*/  @!P0 LEA R8, P4, R152, R14, 0x1 ;  /* 0x0000000e98088211 */ /* 0x001fc800078808ff */
[----:B------:R-:W-:-:S05]  /*6290*/  @!P0 LEA.HI.X R9, R152, R33, R157, 0x1, P4 ;  /* 0x0000002198098211 */ /* 0x000fca00020f0c9d */
[----:B---3--:R0:W-:Y:S04]  /*62a0*/  @!P0 ST.E.128 desc[UR44][R8.64], R4 ;  /* 0x0000000408008985 */ /* 0x0081e8000c101d2c */
.L_x_3881:
[----:B------:R-:W-:Y:S05]  /*62b0*/  BSYNC B0 ;  /* 0x0000000000007941 */ /* 0x000fea0003800000 */
.L_x_3861:
[----:B0---4-:R-:W0:Y:S01]  /*62c0*/  S2R R4, SR_TID.X ;  /* 0x0000000000047919 */ /* 0x011e220000002100 */
[----:B------:R-:W-:Y:S01]  /*62d0*/  @!PT LDS RZ, [RZ] ;  /* 0x00000000fffff984 */ /* 0x000fe20000000800 */
[----:B------:R-:W-:Y:S01]  /*62e0*/  @!PT LDS RZ, [RZ] ;  /* 0x00000000fffff984 */ /* 0x000fe20000000800 */
[----:B------:R-:W-:Y:S01]  /*62f0*/  @!PT LDS RZ, [RZ] ;  /* 0x00000000fffff984 */ /* 0x000fe20000000800 */
[----:B------:R-:W-:Y:S01]  /*6300*/  @!PT LDS RZ, [RZ] ;  /* 0x00000000fffff984 */ /* 0x000fe20000000800 */
[----:B------:R4:W-:Y:S06]  /*6310*/  MEMBAR.ALL.CTA ;  /* 0x0000000000007992 */ /* 0x0009ec0000008000 */
[----:B----4-:R-:W4:Y:S01]  /*6320*/  FENCE.VIEW.ASYNC.S ;  /* 0x00000000000073c6 */ /* 0x010f220000000000 */
[----:B------:R-:W-:Y:S05]  /*6330*/  WARPSYNC.ALL ;  /* 0x0000000000007948 */ /* 0x000fea0003800000 */
[----:B------:R-:W-:Y:S01]  /*6340*/  BSSY B0, `(.L_x_3908) ;  /* 0x0000008000007945 */ /* 0x000fe20003800000 */
[----:B----4-:R4:W-:Y:S01]  /*6350*/  BAR.SYNC.DEFER_BLOCKING R54, 0x80 ;  /* 0x000200360000751d */ /* 0x0109e20000010000 */
[----:B0-----:R-:W-:-:S13]  /*6360*/  LOP3.LUT P0, RZ, R4, 0x7f, RZ, 0xc0, !PT ;  /* 0x0000007f04ff7812 */ /* 0x001fda000780c0ff */
[----:B------:R-:W-:-:S05]  /*6370*/  @!P0 VIADD R4, R69, 0x324a0 ;  /* 0x000324a045048836 */ /* 0x000fca0000000000 */
[----:B------:R-:W-:-:S04]  /*6380*/  @!P0 PRMT R4, RZ, 0x654, R4 ;  /* 0x00000654ff048816 */ /* 0x000fc80000000004 */
[----:B------:R4:W-:Y:S01]  /*6390*/  @!P0 SYNCS.ARRIVE.TRANS64.RED.A1T0 RZ, [R4+URZ], RZ ;  /* 0x000000ff04ff89a7 */ /* 0x0009e2000810043f */
[----:B------:R-:W-:Y:S05]  /*63a0*/  @!P3 BRA `(.L_x_3909) ;  /* 0x000000000004b947 */ /* 0x000fea0003800000 */
[----:B------:R-:W-:Y:S01]  /*63b0*/  BPT.TRAP 0x1 ;  /* 0x000000040000795c */ /* 0x000fe20000300000 */
.L_x_3909:
[----:B------:R-:W-:Y:S05]  /*63c0*/  BSYNC B0 ;  /* 0x0000000000007941 */ /* 0x000fea0003800000 */
.L_x_3908:
[----:B------:R-:W0:Y:S01]  /*63d0*/  SYNCS.PHASECHK.TRANS64.TRYWAIT P3, [R69+URZ+0x324b0], R82 ;  /* 0x0324b052450075a7 */ /* 0x000e22000806017f */
[----:B------:R-:W-:Y:S04]  /*63e0*/  BSSY B0, `(.L_x_3910) ;  /* 0x0000002000007945 */ /* 0x000fe80003800000 */
[----:B0-----:R-:W-:Y:S05]  /*63f0*/  @!P3 BRA `(.L_x_3911) ;  /* 0x000003540010b947 */ /* 0x001fea0003800000 */
.L_x_4259:
[----:B------:R-:W-:Y:S05]  /*6400*/  BSYNC B0 ;  /* 0x0000000000007941 */ /* 0x000fea0003800000 */
.L_x_3910:
[----:B------:R-:W-:Y:S01]  /*6410*/  ULDC.64 UR4, c[0x0][0x328] ;  /* 0x0000ca0000047ab9 */ /* 0x000fe20000000a00 */
[----:B------:R-:W-:Y:S01]  /*6420*/  IMAD.IADD R78, R78, 0x1, -R158 ;  /* 0x000000014e4e7824 */ /* 0x000fe200078e0a9e */
[----:B------:R-:W-:Y:S01]  /*6430*/  ULDC.64 UR6, c[0x0][0x318] ;  /* 0x0000c60000067ab9 */ /* 0x000fe20000000a00 */
[----:B------:R-:W-:Y:S01]  /*6440*/  IMAD R76, R76, UR4, RZ ;  /* 0x000000044c4c7c24 */ /* 0x000fe2000f8e02ff */
[----:B------:R-:W-:Y:S01]  /*6450*/  BSSY B0, `(.L_x_3912) ;  /* 0x0000040000007945 */ /* 0x000fe20003800000 */
[----:B----4-:R-:W-:Y:S01]  /*6460*/  IMAD.WIDE.U32 R4, R75, UR4, RZ ;  /* 0x000000044b047c25 */ /* 0x010fe2000f8e00ff */
[----:B------:R-:W-:-:S03]  /*6470*/  ISETP.GE.AND P3, PT, R78, 0x1, PT ;  /* 0x000000014e00780c */ /* 0x000fc60003f66270 */
[----:B------:R-:W-:Y:S01]  /*6480*/  IMAD R75, R75, UR5, R76 ;  /* 0x000000054b4b7c24 */ /* 0x000fe2000f8e024c */
[----:B------:R-:W-:Y:S01]  /*6490*/  ULDC.64 UR4, c[0x0][0x338] ;  /* 0x0000ce0000047ab9 */ /* 0x000fe20000000a00 */
[----:B-1----:R-:W-:Y:S02]  /*64a0*/  IMAD R11, R153, 0x6000, R56 ;  /* 0x00006000990b7824 */ /* 0x002fe400078e0238 */
[----:B------:R-:W-:Y:S02]  /*64b0*/  IMAD R77, R77, UR4, RZ ;  /* 0x000000044d4d7c24 */ /* 0x000fe4000f8e02ff */
[----:B------:R-:W-:Y:S02]  /*64c0*/  IMAD.IADD R5, R5, 0x1, R75 ;  /* 0x0000000105057824 */ /* 0x000fe400078e024b */
[C---:B------:R-:W-:Y:S02]  /*64d0*/  IMAD R77, R74.reuse, UR5, R77 ;  /* 0x000000054a4d7c24 */ /* 0x040fe4000f8e024d */
[----:B------:R-:W-:Y:S01]  /*64e0*/  IMAD.WIDE.U32 R4, R74, UR4, R4 ;  /* 0x000000044a047c25 */ /* 0x000fe2000f8e0004 */
[----:B------:R-:W-:-:S03]  /*64f0*/  ULDC.64 UR4, c[0x0][0x330] ;  /* 0x0000cc0000047ab9 */ /* 0x000fc60000000a00 */
[----:B------:R-:W-:Y:S02]  /*6500*/  IMAD.IADD R5, R5, 0x1, R77 ;  /* 0x0000000105057824 */ /* 0x000fe400078e024d */
[----:B------:R-:W-:-:S04]  /*6510*/  IMAD.WIDE.U32 R4, R156, UR4, R4 ;  /* 0x000000049c047c25 */ /* 0x000fc8000f8e0004 */
[----:B------:R-:W-:Y:S01]  /*6520*/  IMAD R7, R156, UR5, R5 ;  /* 0x000000059c077c24 */ /* 0x000fe2000f8e0205 */
[C---:B------:R-:W-:Y:S01]  /*6530*/  LEA R13, P4, R4.reuse, UR6, 0x1 ;  /* 0x00000006040d7c11 */ /* 0x040fe2000f8808ff */
[----:B------:R-:W-:Y:S02]  /*6540*/  IMAD.IADD R5, R55, 0x1, R11 ;  /* 0x0000000137057824 */ /* 0x000fe400078e020b */
[--C-:B------:R-:W-:Y:S01]  /*6550*/  IMAD R11, R11, 0x2, R46.reuse ;  /* 0x000000020b0b7824 */ /* 0x100fe200078e022e */
[----:B---3--:R-:W-:Y:S01]  /*6560*/  LEA.HI.X R14, R4, UR7, R7, 0x1, P4 ;  /* 0x00000007040e7c11 */ /* 0x008fe2000a0f0c07 */
[----:B------:R0:W1:Y:S01]  /*6570*/  SHFL.IDX PT, R33, R13, RZ, 0x1c1f ;  /* 0x001c1fff0d217589 */ /* 0x00006200000e0000 */
[----:B--2---:R-:W-:-:S03]  /*6580*/  IMAD R10, R5, 0x2, R46 ;  /* 0x00000002050a7824 */ /* 0x004fc600078e022e */
[----:B------:R0:W2:Y:S01]  /*6590*/  SHFL.IDX PT, R15, R14, RZ, 0x1c1f ;  /* 0x001c1fff0e0f7589 */ /* 0x0000a200000e0000 */
[----:B------:R-:W-:Y:S05]  /*65a0*/  @!P3 BRA `(.L_x_3913) ;  /* 0x0000000000a8b947 */ /* 0x000fea0003800000 */
[C---:B------:R-:W-:Y:S02]  /*65b0*/  LOP3.LUT R4, R68.reuse, 0x1, RZ, 0xc0, !PT ;  /* 0x0000000144047812 */ /* 0x040fe400078ec0ff */
[----:B------:R-:W-:Y:S02]  /*65c0*/  LOP3.LUT P3, RZ, R68, 0x2, RZ, 0xc0, !PT ;  /* 0x0000000244ff7812 */ /* 0x000fe4000786c0ff */
[----:B------:R-:W-:Y:S02]  /*65d0*/  ISETP.NE.U32.AND P4, PT, R4, 0x1, PT ;  /* 0x000000010400780c */ /* 0x000fe40003f85070 */
[----:B------:R-:W-:-:S11]  /*65e0*/  PRMT R12, R51, 0x8880, RZ ;  /* 0x00008880330c7816 */ /* 0x000fd600000000ff */
[----:B------:R-:W3:Y:S01]  /*65f0*/  @!P4 LDS.128 R4, [R11] ;  /* 0x000000000b04c984 */ /* 0x000ee20000000c00 */
[----:B-1----:R-:W-:-:S04]  /*6600*/  @!P4 LEA R8, P5, R22, R33, 0x1 ;  /* 0x000000211608c211 */ /* 0x002fc800078a08ff */
[----:B--2---:R-:W-:-:S05]  /*6610*/  @!P4 LEA.HI.X R9, R22, R15, R23, 0x1, P5 ;  /* 0x0000000f1609c211 */ /* 0x004fca00028f0c17 */
[----:B---3--:R1:W-:Y:S01]  /*6620*/  @!P4 ST.E.128 desc[UR44][R8.64], R4 ;  /* 0x000000040800c985 */ /* 0x0083e2000c101d2c */
[----:B------:R-:W-:-:S03]  /*6630*/  LOP3.LUT P4, RZ, R68, 0x4, RZ, 0xc0, !PT ;  /* 0x0000000444ff7812 */ /* 0x000fc6000788c0ff */
[----:B------:R-:W2:Y:S01]  /*6640*/  @P3 LDS.128 R4, [R10] ;  /* 0x000000000a043984 */ /* 0x000ea20000000c00 */
[----:B-1----:R-:W-:-:S04]  /*6650*/  @P3 LEA R8, P5, R152, R33, 0x1 ;  /* 0x0000002198083211 */ /* 0x002fc800078a08ff */
[----:B------:R-:W-:-:S05]  /*6660*/  @P3 LEA.HI.X R9, R152, R15, R157, 0x1, P5 ;  /* 0x0000000f98093211 */ /* 0x000fca00028f0c9d */
[----:B--2---:R1:W-:Y:S01]  /*6670*/  @P3 ST.E.128 desc[UR44][R8.64], R4 ;  /* 0x0000000408003985 */ /* 0x0043e2000c101d2c */
[----:B------:R-:W-:-:S03]  /*6680*/  LOP3.LUT P3, RZ, R68, 0x8, RZ, 0xc0, !PT ;  /* 0x0000000844ff7812 */ /* 0x000fc6000786c0ff */
[----:B------:R-:W2:Y:S01]  /*6690*/  @P4 LDS.128 R4, [R11+0x3000] ;  /* 0x003000000b044984 */ /* 0x000ea20000000c00 */
        /* <DEDUP_REMOVED lines=18> */
[----:B------:R-:W-:-:S03]  /*67c0*/  ISETP.GT.AND P3, PT, R12, -0x1, PT ;  /* 0xffffffff0c00780c */ /* 0x000fc60003f64270 */
[----:B------:R-:W2:Y:S01]  /*67d0*/  @P4 LDS.128 R4, [R11+0x9000] ;  /* 0x009000000b044984 */ /* 0x000ea20000000c00 */
[----:B-1----:R-:W-:-:S04]  /*67e0*/  @P4 LEA R8, P5, R174, R33, 0x1 ;  /* 0x00000021ae084211 */ /* 0x002fc800078a08ff */
[----:B------:R-:W-:-:S05]  /*67f0*/  @P4 LEA.HI.X R9, R174, R15, R193, 0x1, P5 ;  /* 0x0000000fae094211 */ /* 0x000fca00028f0cc1 */
[----:B--2---:R1:W-:Y:S04]  /*6800*/  @P4 ST.E.128 desc[UR44][R8.64], R4 ;  /* 0x0000000408004985 */ /* 0x0043e8000c101d2c */
[----:B------:R-:W2:Y:S01]  /*6810*/  @!P3 LDS.128 R4, [R10+0x9000] ;  /* 0x009000000a04b984 */ /* 0x000ea20000000c00 */
[----:B-1----:R-:W-:-:S04]  /*6820*/  @!P3 LEA R8, P4, R173, R33, 0x1 ;  /* 0x00000021ad08b211 */ /* 0x002fc800078808ff */
[----:B------:R-:W-:-:S05]  /*6830*/  @!P3 LEA.HI.X R9, R173, R15, R192, 0x1, P4 ;  /* 0x0000000fad09b211 */ /* 0x000fca00020f0cc0 */
[----:B--2---:R3:W-:Y:S04]  /*6840*/  @!P3 ST.E.128 desc[UR44][R8.64], R4 ;  /* 0x000000040800b985 */ /* 0x0047e8000c101d2c */
.L_x_3913:
[----:B------:R-:W-:Y:S05]  /*6850*/  BSYNC B0 ;  /* 0x0000000000007941 */ /* 0x000fea0003800000 */
.L_x_3912:
[----:B------:R-:W-:Y:S01]  /*6860*/  ISETP.GE.AND P3, PT, R78, 0x41, PT ;  /* 0x000000414e00780c */ /* 0x000fe20003f66270 */
[----:B--2---:R2:W4:Y:S01]  /*6870*/  SHFL.IDX PT, R15, R14, 0x1, 0x1c1f ;  /* 0x003c1f000e0f7f89 */ /* 0x00452200000e0000 */
[----:B------:R-:W-:Y:S03]  /*6880*/  BSSY B0, `(.L_x_3914) ;  /* 0x000002d000007945 */ /* 0x000fe60003800000 */
[----:B0-----:R-:W0:Y:S08]  /*6890*/  SHFL.IDX PT, R13, R13, 0x1, 0x1c1f ;  /* 0x003c1f000d0d7f89 */ /* 0x001e3000000e0000 */
[----:B--2---:R-:W-:Y:S05]  /*68a0*/  @!P3 BRA `(.L_x_3915) ;  /* 0x0000000000a8b947 */ /* 0x004fea0003800000 */
[C---:B---3--:R-:W-:Y:S02]  /*68b0*/  LOP3.LUT R4, R68.reuse, 0x1, RZ, 0xc0, !PT ;  /* 0x0000000144047812 */ /* 0x048fe400078ec0ff */
[----:B------:R-:W-:Y:S02]  /*68c0*/  LOP3.LUT P4, RZ, R68, 0x2, RZ, 0xc0, !PT ;  /* 0x0000000244ff7812 */ /* 0x000fe4000788c0ff */
[----:B------:R-:W-:Y:S02]  /*68d0*/  ISETP.NE.U32.AND P5, PT, R4, 0x1, PT ;  /* 0x000000010400780c */ /* 0x000fe40003fa5070 */
[----:B------:R-:W-:-:S11]  /*68e0*/  PRMT R12, R51, 0x8880, RZ ;  /* 0x00008880330c7816 */ /* 0x000fd600000000ff */
[----:B------:R-:W2:Y:S01]  /*68f0*/  @!P5 LDS.128 R4, [R11+0x2000] ;  /* 0x002000000b04d984 */ /* 0x000ea20000000c00 */
[----:B0-----:R-:W-:-:S04]  /*6900*/  @!P5 LEA R8, P3, R22, R13, 0x1 ;  /* 0x0000000d1608d211 */ /* 0x001fc800078608ff */
[----:B----4-:R-:W-:Y:S02]  /*6910*/  @!P5 LEA.HI.X R9, R22, R15, R23, 0x1, P3 ;  /* 0x0000000f1609d211 */ /* 0x010fe400018f0c17 */
[----:B------:R-:W-:-:S03]  /*6920*/  LOP3.LUT P3, RZ, R68, 0x4, RZ, 0xc0, !PT ;  /* 0x0000000444ff7812 */ /* 0x000fc6000786c0ff */
[----:B--2---:R0:W-:Y:S04]  /*6930*/  @!P5 ST.E.128 desc[UR44][R8.64], R4 ;  /* 0x000000040800d985 */ /* 0x0041e8000c101d2c */
[----:B------:R-:W2:Y:S01]  /*6940*/  @P4 LDS.128 R4, [R10+0x2000] ;  /* 0x002000000a044984 */ /* 0x000ea20000000c00 */
[----:B0-----:R-:W-:-:S04]  /*6950*/  @P4 LEA R8, P5, R152, R13, 0x1 ;  /* 0x0000000d98084211 */ /* 0x001fc800078a08ff */
[----:B------:R-:W-:-:S05]  /*6960*/  @P4 LEA.HI.X R9, R152, R15, R157, 0x1, P5 ;  /* 0x0000000f98094211 */ /* 0x000fca00028f0c9d */
[----:B--2---:R0:W-:Y:S01]  /*6970*/  @P4 ST.E.128 desc[UR44][R8.64], R4 ;  /* 0x0000000408004985 */ /* 0x0041e2000c101d2c */
[----:B------:R-:W-:-:S03]  /*6980*/  LOP3.LUT P4, RZ, R68, 0x8, RZ, 0xc0, !PT ;  /* 0x0000000844ff7812 */ /* 0x000fc6000788c0ff */
        /* <DEDUP_REMOVED lines=19> */
[----:B------:R-:W-:-:S03]  /*6ac0*/  ISETP.GT.AND P4, PT, R12, -0x1, PT ;  /* 0xffffffff0c00780c */ /* 0x000fc60003f84270 */
[----:B------:R-:W2:Y:S01]  /*6ad0*/  @P3 LDS.128 R4, [R11+0xb000] ;  /* 0x00b000000b043984 */ /* 0x000ea20000000c00 */
[----:B0-----:R-:W-:-:S04]  /*6ae0*/  @P3 LEA R8, P5, R174, R13, 0x1 ;  /* 0x0000000dae083211 */ /* 0x001fc800078a08ff */
[----:B------:R-:W-:-:S05]  /*6af0*/  @P3 LEA.HI.X R9, R174, R15, R193, 0x1, P5 ;  /* 0x0000000fae093211 */ /* 0x000fca00028f0cc1 */
[----:B--2---:R0:W-:Y:S04]  /*6b00*/  @P3 ST.E.128 desc[UR44][R8.64], R4 ;  /* 0x0000000408003985 */ /* 0x0041e8000c101d2c */
[----:B------:R-:W2:Y:S01]  /*6b10*/  @!P4 LDS.128 R4, [R10+0xb000] ;  /* 0x00b000000a04c984 */ /* 0x000ea20000000c00 */
[----:B0-----:R-:W-:-:S04]  /*6b20*/  @!P4 LEA R8, P3, R173, R13, 0x1 ;  /* 0x0000000dad08c211 */ /* 0x001fc800078608ff */
[----:B------:R-:W-:-:S05]  /*6b30*/  @!P4 LEA.HI.X R9, R173, R15, R192, 0x1, P3 ;  /* 0x0000000fad09c211 */ /* 0x000fca00018f0cc0 */
[----:B--2---:R2:W-:Y:S04]  /*6b40*/  @!P4 ST.E.128 desc[UR44][R8.64], R4 ;  /* 0x000000040800c985 */ /* 0x0045e8000c101d2c */
.L_x_3915:
[----:B------:R-:W-:Y:S05]  /*6b50*/  BSYNC B0 ;  /* 0x0000000000007941 */ /* 0x000fea0003800000 */
.L_x_3914:
[----:B------:R-:W-:Y:S01]  /*6b60*/  @!PT LDS RZ, [RZ] ;  /* 0x00000000fffff984 */ /* 0x000fe20000000800 */
[----:B------:R-:W-:Y:S01]  /*6b70*/  @!PT LDS RZ, [RZ] ;  /* 0x00000000fffff984 */ /* 0x000fe20000000800 */
[----:B------:R-:W-:Y:S01]  /*6b80*/  @!PT LDS RZ, [RZ] ;  /* 0x00000000fffff984 */ /* 0x000fe20000000800 */
[----:B------:R-:W-:Y:S01]  /*6b90*/  @!PT LDS RZ, [RZ] ;  /* 0x00000000fffff984 */ /* 0x000fe20000000800 */
[----:B------:R5:W-:Y:S06]  /*6ba0*/  MEMBAR.ALL.CTA ;  /* 0x0000000000007992 */ /* 0x000bec0000008000 */
[----:B-----5:R-:W5:Y:S01]  /*6bb0*/  FENCE.VIEW.ASYNC.S ;  /* 0x00000000000073c6 */ /* 0x020f620000000000 */
[----:B------:R-:W-:Y:S02]  /*6bc0*/  @!P0 VIADD R69, R69, 0x324c0 ;  /* 0x000324c045458836 */ /* 0x000fe40000000000 */
[----:B------:R-:W-:-:S03]  /*6bd0*/  VIADD R153, R153, 0x1 ;  /* 0x0000000199997836 */ /* 0x000fc60000000000 */
[----:B------:R-:W-:Y:S01]  /*6be0*/  @!P0 PRMT R69, RZ, 0x654, R69 ;  /* 0x00000654ff458816 */ /* 0x000fe20000000045 */
[----:B-----5:R0:W-:Y:S06]  /*6bf0*/  BAR.SYNC.DEFER_BLOCKING R54, 0x80 ;  /* 0x000200360000751d */ /* 0x0201ec0000010000 */
[----:B------:R0:W-:Y:S01]  /*6c00*/  @!P0 SYNCS.ARRIVE.TRANS64.RED.A1T0 RZ, [R69+URZ], RZ ;  /* 0x000000ff45ff89a7 */ /* 0x0001e2000810043f */
[----:B------:R-:W-:-:S04]  /*6c10*/  ISETP.NE.AND P0, PT, R153, 0x2, PT ;  /* 0x000000029900780c */ /* 0x000fc80003f05270 */
[----:B--23--:R-:W-:Y:S02]  /*6c20*/  SEL R4, RZ, 0x1, P0 ;  /* 0x00000001ff047807 */ /* 0x00cfe40000000000 */
[----:B------:R-:W-:Y:S02]  /*6c30*/  SEL R153, R153, RZ, P0 ;  /* 0x000000ff99997207 */ /* 0x000fe40000000000 */
[----:B------:R-:W-:Y:S01]  /*6c40*/  LOP3.LUT R159, R159, R4, RZ, 0x3c, !PT ;  /* 0x000000049f9f7212 */ /* 0x000fe200078e3cff */
[----:B0-----:R-:W-:Y:S06]  /*6c50*/  @P2 BRA `(.L_x_3916) ;  /* 0xffffffc0006c2947 */ /* 0x001fec000383ffff */
[----:B------:R-:W0:Y:S01]  /*6c60*/  S2R R5, SR_TID.X ;  /* 0x0000000000057919 */ /* 0x000e220000002100 */
[----:B------:R-:W-:Y:S02]  /*6c70*/  PLOP3.LUT P0, PT, PT, PT, PT, 0x8, 0x0 ;  /* 0x000000000000781c */ /* 0x000fe40003f0e170 */
[----:B0-----:R-:W-:-:S04]  /*6c80*/  SHF.R.U32.HI R5, RZ, 0x7, R5 ;  /* 0x00000007ff057819 */ /* 0x001fc80000011605 */
[----:B------:R-:W-:-:S13]  /*6c90*/  ISETP.NE.AND P3, PT, R5, 0x1, PT ;  /* 0x000000010500780c */ /* 0x000fda0003f65270 */
[----:B------:R-:W-:Y:S05]  /*6ca0*/  @!P3 WARPSYNC.ALL ;  /* 0x000000000000b948 */ /* 0x000fea0003800000 */
[----:B------:R-:W-:Y:S06]  /*6cb0*/  @!P3 BAR.ARV 0x9, 0x100 ;  /* 0x024400000000bb1d */ /* 0x000fec0000002000 */
.L_x_3856:
[----:B------:R-:W0:Y:S01]  /*6cc0*/  S2R R3, SR_SWINHI ;  /* 0x0000000000037919 */ /* 0x000e220000002f00 */
[----:B------:R-:W2:Y:S01]  /*6cd0*/  LDC R13, c[0x0][0x448] ;  /* 0x00011200ff0d7b82 */ /* 0x000ea20000000800 */
[----:B------:R-:W-:Y:S02]  /*6ce0*/  IMAD.U32 R6, RZ, RZ, UR38 ;  /* 0x00000026ff067e24 */ /* 0x000fe4000f8e00ff */
[----:B------:R-:W-:Y:S01]  /*6cf0*/  IMAD.MOV.U32 R7, RZ, RZ, 0x80 ;  /* 0x00000080ff077424 */ /* 0x000fe200078e00ff */
[----:B------:R-:W-:Y:S01]  /*6d00*/  STL [R1+0x50], R97 ;  /* 0x0000506101007387 */ /* 0x000fe20000100800 */
[----:B------:R-:W-:Y:S02]  /*6d10*/  IMAD.MOV.U32 R26, RZ, RZ, 0x100 ;  /* 0x00000100ff1a7424 */ /* 0x000fe400078e00ff */
[----:B------:R-:W-:Y:S01]  /*6d20*/  IMAD.U32 R24, RZ, RZ, UR38 ;  /* 0x00000026ff187e24 */ /* 0x000fe2000f8e00ff */
[----:B------:R-:W3:Y:S01]  /*6d30*/  LDC R14, c[0x0][0xa80] ;  /* 0x0002a000ff0e7b82 */ /* 0x000ee20000000800 */
[----:B------:R1:W-:Y:S01]  /*6d40*/  STL.64 [R1+0x28], R6 ;  /* 0x0000280601007387 */ /* 0x0003e20000100a00 */
[----:B------:R-:W-:-:S02]  /*6d50*/  IMAD.MOV.U32 R25, RZ, RZ, 0x80 ;  /* 0x00000080ff197424 */ /* 0x000fc400078e00ff */
[----:B------:R-:W-:Y:S01]  /*6d60*/  IMAD.U32 R72, RZ, RZ, UR37 ;  /* 0x00000025ff487e24 */ /* 0x000fe2000f8e00ff */
[----:B------:R-:W-:Y:S04]  /*6d70*/  STL.64 [R1+0x30], R26 ;  /* 0x0000301a01007387 */ /* 0x000fe80000100a00 */
[----:B------:R-:W-:Y:S04]  /*6d80*/  STL.128 [R1], R24 ;  /* 0x0000001801007387 */ /* 0x000fe80000100c00 */
[----:B------:R-:W-:Y:S04]  /*6d90*/  STL.128 [R1+0x210], RZ ;  /* 0x000210ff01007387 */ /* 0x000fe80000100c00 */
[----:B------:R-:W-:Y:S04]  /*6da0*/  STL.128 [R1+0x220], RZ ;  /* 0x000220ff01007387 */ /* 0x000fe80000100c00 */
[----:B------:R-:W-:Y:S01]  /*6db0*/  STL.128 [R1+0x240], RZ ;  /* 0x000240ff01007387 */ /* 0x000fe20000100c00 */
[----:B------:R-:W-:-:S02]  /*6dc0*/  MOV R4, R2 ;  /* 0x0000000200047202 */ /* 0x000fc40000000f00 */
[----:B0-----:R-:W-:Y:S01]  /*6dd0*/  MOV R5, R3 ;  /* 0x0000000300057202 */ /* 0x001fe20000000f00 */
[----:B---3--:R-:W-:Y:S01]  /*6de0*/  STL [R1+0x230], R14 ;  /* 0x0002300e01007387 */ /* 0x008fe20000100800 */
[C---:B------:R-:W-:Y:S02]  /*6df0*/  IADD3 R8, P1, R4.reuse, 0x32430, RZ ;  /* 0x0003243004087810 */ /* 0x040fe40007f3e0ff */
[C---:B------:R-:W-:Y:S01]  /*6e00*/  IADD3 R3, P3, R4.reuse, 0x32450, RZ ;  /* 0x0003245004037810 */ /* 0x040fe20007f7e0ff */
[----:B------:R-:W-:Y:S01]  /*6e10*/  STL.128 [R1+0x250], RZ ;  /* 0x000250ff01007387 */ /* 0x000fe20000100c00 */
[C---:B------:R-:W-:Y:S01]  /*6e20*/  IADD3 R0, P4, R4.reuse, 0x32460, RZ ;  /* 0x0003246004007810 */ /* 0x040fe20007f9e0ff */
[--C-:B------:R-:W-:Y:S01]  /*6e30*/  IMAD.X R9, RZ, RZ, R5.reuse, P1 ;  /* 0x000000ffff097224 */ /* 0x100fe200008e0605 */
[----:B--2---:R-:W-:Y:S01]  /*6e40*/  ISETP.NE.AND P1, PT, R13, 0x1, PT ;  /* 0x000000010d00780c */ /* 0x004fe20003f25270 */
[--C-:B------:R-:W-:Y:S01]  /*6e50*/  IMAD.X R12, RZ, RZ, R5.reuse, P3 ;  /* 0x000000ffff0c7224 */ /* 0x100fe200018e0605 */
[----:B------:R-:W-:Y:S01]  /*6e60*/  IADD3 R10, P2, R4, 0x32440, RZ ;  /* 0x00032440040a7810 */ /* 0x000fe20007f5e0ff */
[----:B-1----:R-:W-:Y:S01]  /*6e70*/  IMAD.X R7, RZ, RZ, R5, P4 ;  /* 0x000000ffff077224 */ /* 0x002fe200020e0605 */
[----:B------:R-:W-:Y:S01]  /*6e80*/  STL.64 [R1+0x18], R8 ;  /* 0x0000180801007387 */ /* 0x000fe20000100a00 */
[----:B------:R-:W-:Y:S01]  /*6e90*/  IMAD.MOV.U32 R4, RZ, RZ, R3 ;  /* 0x000000ffff047224 */ /* 0x000fe200078e0003 */
[----:B------:R-:W-:Y:S01]  /*6ea0*/  IADD3 R72, P3, R72, 0x50, RZ ;  /* 0x0000005048487810 */ /* 0x000fe20007f7e0ff */
[----:B------:R-:W-:Y:S01]  /*6eb0*/  IMAD.X R11, RZ, RZ, R5, P2 ;  /* 0x000000ffff0b7224 */ /* 0x000fe200010e0605 */
[----:B------:R-:W-:Y:S01]  /*6ec0*/  STL.128 [R1+0x260], RZ ;  /* 0x000260ff01007387 */ /* 0x000fe20000100c00 */
[----:B------:R-:W-:-:S02]  /*6ed0*/  IMAD.MOV.U32 R5, RZ, RZ, R12 ;  /* 0x000000ffff057224 */ /* 0x000fc400078e000c */
[----:B------:R-:W-:Y:S01]  /*6ee0*/  IMAD.MOV.U32 R6, RZ, RZ, R0 ;  /* 0x000000ffff067224 */ /* 0x000fe200078e0000 */
[----:B------:R-:W-:Y:S01]  /*6ef0*/  STL.64 [R1+0x20], R10 ;  /* 0x0000200a01007387 */ /* 0x000fe20000100a00 */
[----:B------:R-:W0:Y:S01]  /*6f00*/  @P1 LDC R3, c[0x0][0x44c] ;  /* 0x00011300ff031b82 */ /* 0x000e220000000800 */
[----:B------:R-:W-:Y:S02]  /*6f10*/  VIADD R0, R209, 0x7f ;  /* 0x0000007fd1007836 */ /* 0x000fe40000000000 */
[----:B------:R1:W-:Y:S04]  /*6f20*/  STL.128 [R1+0x40], R4 ;  /* 0x0000400401007387 */ /* 0x0003e80000100c00 */
[----:B------:R2:W-:Y:S04]  /*6f30*/  STL.128 [R1+0x270], RZ ;  /* 0x000270ff01007387 */ /* 0x0005e80000100c00 */
[----:B------:R2:W-:Y:S04]  /*6f40*/  STL.128 [R1+0x280], RZ ;  /* 0x000280ff01007387 */ /* 0x0005e80000100c00 */
[----:B------:R2:W-:Y:S01]  /*6f50*/  STL.128 [R1+0x290], RZ ;  /* 0x000290ff01007387 */ /* 0x0005e20000100c00 */
[----:B-1----:R-:W1:Y:S03]  /*6f60*/  @P1 LDC R6, c[0x0][0x450] ;  /* 0x00011400ff061b82 */ /* 0x002e660000000800 */
[----:B------:R2:W-:Y:S04]  /*6f70*/  STL.128 [R1+0x2a0], RZ ;  /* 0x0002a0ff01007387 */ /* 0x0005e80000100c00 */
[----:B------:R2:W-:Y:S01]  /*6f80*/  STL.128 [R1+0x2b0], RZ ;  /* 0x0002b0ff01007387 */ /* 0x0005e20000100c00 */
[----:B0-----:R-:W-:Y:S01]  /*6f90*/  @P1 IMAD.HI.U32 R3, R0, R3, RZ ;  /* 0x0000000300031227 */ /* 0x001fe200078e00ff */
[----:B------:R-:W0:Y:S02]  /*6fa0*/  LDC.64 R4, c[0x0][0xad8] ;  /* 0x0002b600ff047b82 */ /* 0x000e240000000a00 */
[----:B------:R2:W-:Y:S04]  /*6fb0*/  STL.128 [R1+0x2c0], RZ ;  /* 0x0002c0ff01007387 */ /* 0x0005e80000100c00 */
[----:B------:R2:W-:Y:S04]  /*6fc0*/  STL.128 [R1+0x2d0], RZ ;  /* 0x0002d0ff01007387 */ /* 0x0005e80000100c00 */
[----:B------:R2:W-:Y:S04]  /*6fd0*/  STL.128 [R1+0x2e0], RZ ;  /* 0x0002e0ff01007387 */ /* 0x0005e80000100c00 */
[----:B------:R2:W-:Y:S01]  /*6fe0*/  STL.128 [R1+0x2f0], RZ ;  /* 0x0002f0ff01007387 */ /* 0x0005e20000100c00 */
[----:B-1----:R-:W-:-:S03]  /*6ff0*/  @P1 SHF.R.U32.HI R0, RZ, R6, R3 ;  /* 0x00000006ff001219 */ /* 0x002fc60000011603 */
[----:B------:R2:W-:Y:S04]  /*7000*/  STL.128 [R1+0x300], RZ ;  /* 0x000300ff01007387 */ /* 0x0005e80000100c00 */
[----:B------:R2:W-:Y:S01]  /*7010*/  STL.128 [R1+0x310], RZ ;  /* 0x000310ff01007387 */ /* 0x0005e20000100c00 */
[----:B------:R-:W-:Y:S01]  /*7020*/  IMAD.IADD R3, R225, 0x1, R0 ;  /* 0x00000001e1037824 */ /* 0x000fe200078e0200 */
[----:B0-----:R-:W-:Y:S02]  /*7030*/  ISETP.GE.AND P2, PT, R5, 0x1, PT ;  /* 0x000000010500780c */ /* 0x001fe40003f46270 */
        /* <DEDUP_REMOVED lines=21> */
[----:B------:R-:W0:Y:S01]  /*7190*/  FENCE.VIEW.ASYNC.G ;  /* 0x00000000000073c6 */ /* 0x000e220000000100 */
[----:B------:R-:W-:Y:S05]  /*71a0*/  WARPSYNC.ALL ;  /* 0x0000000000007948 */ /* 0x000fea0003800000 */
[----:B0-----:R-:W-:Y:S06]  /*71b0*/  BAR.ARV 0xc, 0x180 ;  /* 0x0306000000007b1d */ /* 0x001fec0000002000 */
.L_x_3917:
[----:B------:R-:W-:Y:S02]  /*71c0*/  IMAD.X R73, RZ, RZ, UR36, P3 ;  /* 0x00000024ff497e24 */ /* 0x000fe400098e06ff */
        /* <DEDUP_REMOVED lines=13> */
.L_x_3920:
[----:B------:R-:W-:-:S13]  /*72a0*/  ISETP.NE.AND P0, PT, R5, 0x1, PT ;  /* 0x000000010500780c */ /* 0x000fda0003f05270 */
[----:B------:R-:W0:Y:S02]  /*72b0*/  @P0 LDC.64 R6, c[0x0][0xae0] ;  /* 0x0002b800ff060b82 */ /* 0x000e240000000a00 */
[----:B0-----:R-:W-:-:S05]  /*72c0*/  @P0 IMAD.HI.U32 R6, R0, R6, RZ ;  /* 0x0000000600060227 */ /* 0x001fca00078e00ff */
[----:B------:R-:W-:-:S07]  /*72d0*/  @P0 SHF.R.U32.HI R0, RZ, R7, R6 ;  /* 0x00000007ff000219 */ /* 0x000fce0000011606 */
.L_x_3921:
[----:B------:R-:W-:Y:S05]  /*72e0*/  BSYNC B0 ;  /* 0x0000000000007941 */ /* 0x000fea0003800000 */
.L_x_3919:
[----:B------:R-:W-:-:S05]  /*72f0*/  IMAD R3, R0, R5, R5 ;  /* 0x0000000500037224 */ /* 0x000fca00078e0205 */
[----:B------:R-:W-:-:S07]  /*7300*/  VIMNMX R4, R4, R3, PT ;  /* 0x0000000304047248 */ /* 0x000fce0003fe0100 */
.L_x_3918:
[----:B------:R-:W0:Y:S01]  /*7310*/  @P1 LDC R0, c[0x0][0x44c] ;  /* 0x00011300ff001b82 */ /* 0x000e220000000800 */
[----:B------:R-:W-:Y:S01]  /*7320*/  VIADD R4, R4, 0x5f ;  /* 0x0000005f04047836 */ /* 0x000fe20000000000 */
[----:B------:R-:W-:-:S03]  /*7330*/  ULDC UR4, c[0x0][0xad4] ;  /* 0x0002b50000047ab9 */ /* 0x000fc60000000800 */
[----:B------:R-:W-:-:S03]  /*7340*/  IMAD.HI R4, R4, 0x2aaaaaab, RZ ;  /* 0x2aaaaaab04047827 */ /* 0x000fc600078e02ff */
[----:B------:R-:W1:Y:S02]  /*7350*/  @P1 LDC R7, c[0x0][0x450] ;  /* 0x00011400ff071b82 */ /* 0x000e640000000800 */
[----:B------:R-:W-:-:S04]  /*7360*/  SHF.R.U32.HI R3, RZ, 0x1f, R4 ;  /* 0x0000001fff037819 */ /* 0x000fc80000011604 */
[----:B------:R-:W-:-:S04]  /*7370*/  LEA.HI.SX32 R4, R4, R3, 0x1c ;  /* 0x0000000304047211 */ /* 0x000fc800078fe2ff */
[----:B------:R-:W-:Y:S01]  /*7380*/  VIMNMX R45, R45, R4, PT ;  /* 0x000000042d2d7248 */ /* 0x000fe20003fe0100 */
[----:B0-----:R-:W-:-:S04]  /*7390*/  @P1 IMAD.HI.U32 R6, R209, R0, RZ ;  /* 0x00000000d1061227 */ /* 0x001fc800078e00ff */
[----:B------:R-:W-:Y:S01]  /*73a0*/  IMAD.MOV.U32 R0, RZ, RZ, R209 ;  /* 0x000000ffff007224 */ /* 0x000fe200078e00d1 */
        /* <DEDUP_REMOVED lines=14> */
.L_x_3924:
[----:B------:R-:W-:-:S13]  /*7490*/  ISETP.NE.AND P0, PT, R5, 0x1, PT ;  /* 0x000000010500780c */ /* 0x000fda0003f05270 */
[----:B------:R-:W0:Y:S02]  /*74a0*/  @P0 LDC.64 R6, c[0x0][0xae0] ;  /* 0x0002b800ff060b82 */ /* 0x000e240000000a00 */
[----:B0-----:R-:W-:-:S05]  /*74b0*/  @P0 IMAD.HI.U32 R6, R0, R6, RZ ;  /* 0x0000000600060227 */ /* 0x001fca00078e00ff */
[----:B------:R-:W-:-:S07]  /*74c0*/  @P0 SHF.R.U32.HI R0, RZ, R7, R6 ;  /* 0x00000007ff000219 */ /* 0x000fce0000011606 */
.L_x_3925:
[----:B------:R-:W-:Y:S05]  /*74d0*/  BSYNC B0 ;  /* 0x0000000000007941 */ /* 0x000fea0003800000 */
.L_x_3923:
[----:B------:R-:W-:-:S05]  /*74e0*/  IMAD R0, R0, R5, RZ ;  /* 0x0000000500007224 */ /* 0x000fca00078e02ff */
[----:B------:R-:W-:-:S07]  /*74f0*/  VIMNMX R3, R3, R0, !PT ;  /* 0x0000000003037248 */ /* 0x000fce0007fe0100 */
.L_x_3922:
        /* <DEDUP_REMOVED lines=39> */
.L_x_3927:
[----:B------:R-:W-:Y:S05]  /*7770*/  BSYNC B0 ;  /* 0x0000000000007941 */ /* 0x000fea0003800000 */
.L_x_3926:
[----:B------:R-:W-:Y:S01]  /*7780*/  IMAD R202, R219, R215, R202 ;  /* 0x000000d7dbca7224 */ /* 0x000fe200078e02ca */
[----:B------:R-:W-:-:S04]  /*7790*/  PLOP3.LUT P0, PT, PT, PT, PT, 0x80, 0x0 ;  /* 0x000000000000781c */ /* 0x000fc80003f0f070 */
[----:B------:R-:W-:-:S04]  /*77a0*/  VIADDMNMX R215, R202, R215, R45, PT ;  /* 0x000000d7cad77246 */ /* 0x000fc8000380012d */
[----:B------:R-:W-:-:S13]  /*77b0*/  ISETP.GT.AND P1, PT, R215, R202, PT ;  /* 0x000000cad700720c */ /* 0x000fda0003f24270 */
[----:B------:R-:W-:Y:S05]  /*77c0*/  @!P1 BRA `(.L_x_3928) ;  /* 0x0000025800ec9947 */ /* 0x000fea0003800000 */
[----:B------:R0:W-:Y:S01]  /*77d0*/  STL.64 [R1+0x58], RZ ;  /* 0x000058ff01007387 */ /* 0x0001e20000100a00 */
[----:B------:R-:W-:Y:S01]  /*77e0*/  IMAD.U32 R32, RZ, RZ, UR37 ;  /* 0x00000025ff207e24 */ /* 0x000fe2000f8e00ff */
[----:B------:R-:W-:Y:S01]  /*77f0*/  UMOV UR4, 0xffffffff ;  /* 0xffffffff00047882 */ /* 0x000fe20000000000 */
[----:B------:R-:W-:Y:S02]  /*7800*/  IMAD.U32 R19, RZ, RZ, UR37 ;  /* 0x00000025ff137e24 */ /* 0x000fe4000f8e00ff */
[----:B------:R-:W-:Y:S01]  /*7810*/  IMAD.U32 R24, RZ, RZ, UR37 ;  /* 0x00000025ff187e24 */ /* 0x000fe2000f8e00ff */
[----:B------:R-:W-:Y:S01]  /*7820*/  IADD3 R32, P0, R32, 0x88, RZ ;  /* 0x0000008820207810 */ /* 0x000fe20007f1e0ff */
[----:B------:R-:W-:Y:S01]  /*7830*/  IMAD.U32 R37, RZ, RZ, UR37 ;  /* 0x00000025ff257e24 */ /* 0x000fe2000f8e00ff */
[----:B------:R-:W-:Y:S02]  /*7840*/  IADD3 R19, P1, R19, 0x78, RZ ;  /* 0x0000007813137810 */ /* 0x000fe40007f3e0ff */
[----:B------:R-:W-:Y:S01]  /*7850*/  IADD3 R24, P2, R24, 0x58, RZ ;  /* 0x0000005818187810 */ /* 0x000fe20007f5e0ff */
[----:B------:R-:W-:Y:S01]  /*7860*/  IMAD.X R33, RZ, RZ, UR36, P0 ;  /* 0x00000024ff217e24 */ /* 0x000fe200080e06ff */
[----:B------:R-:W-:Y:S01]  /*7870*/  IADD3 R37, P3, R37, 0x60, RZ ;  /* 0x0000006025257810 */ /* 0x000fe20007f7e0ff */
[----:B------:R-:W-:-:S02]  /*7880*/  IMAD.X R18, RZ, RZ, UR36, P1 ;  /* 0x00000024ff127e24 */ /* 0x000fc400088e06ff */
[----:B------:R-:W-:Y:S02]  /*7890*/  IMAD.X R25, RZ, RZ, UR36, P2 ;  /* 0x00000024ff197e24 */ /* 0x000fe400090e06ff */
[----:B------:R-:W-:Y:S01]  /*78a0*/  IMAD.X R46, RZ, RZ, UR36, P3 ;  /* 0x00000024ff2e7e24 */ /* 0x000fe200098e06ff */
[----:B0-----:R-:W-:Y:S07]  /*78b0*/  BRA.DIV UR4, `(.L_x_3929) ;  /* 0x0000033e04f47947 */ /* 0x001fee000b800000 */
[----:B------:R-:W3:Y:S04]  /*78c0*/  LDL R0, [R1+0x51c] ;  /* 0x00051c0001007983 */ /* 0x000ee80000100800 */
[----:B---3--:R0:W1:Y:S02]  /*78d0*/  SHFL.IDX PT, R14, R0, RZ, 0x1f ;  /* 0x00001fff000e7589 */ /* 0x00806400000e0000 */
.L_x_4262:
[----:B01----:R-:W-:Y:S01]  /*78e0*/  LEA.HI R0, R14, R14, RZ, 0x1 ;  /* 0x0000000e0e007211 */ /* 0x003fe200078f08ff */
[C---:B------:R-:W-:Y:S01]  /*78f0*/  VIADD R26, R2.reuse, 0x18400 ;  /* 0x00018400021a7836 */ /* 0x040fe20000000000 */
[----:B------:R-:W-:Y:S01]  /*7900*/  STL.128 [R1+0x90], RZ ;  /* 0x000090ff01007387 */ /* 0x000fe20000100c00 */
[----:B------:R-:W-:Y:S01]  /*7910*/  VIADD R10, R2, 0x400 ;  /* 0x00000400020a7836 */ /* 0x000fe20000000000 */
[----:B------:R-:W-:Y:S01]  /*7920*/  LOP3.LUT R3, R0, 0x7fffe, RZ, 0xc0, !PT ;  /* 0x0007fffe00037812 */ /* 0x000fe200078ec0ff */
[----:B------:R-:W-:Y:S01]  /*7930*/  IMAD.MOV.U32 R4, RZ, RZ, 0x1 ;  /* 0x00000001ff047424 */ /* 0x000fe200078e00ff */
[----:B------:R-:W-:Y:S01]  /*7940*/  STL.128 [R1+0xa0], RZ ;  /* 0x0000a0ff01007387 */ /* 0x000fe20000100c00 */
[----:B------:R-:W-:Y:S01]  /*7950*/  IMAD.MOV.U32 R5, RZ, RZ, RZ ;  /* 0x000000ffff057224 */ /* 0x000fe200078e00ff */
[----:B------:R-:W-:Y:S01]  /*7960*/  SHF.R.U32.HI R10, RZ, 0x4, R10 ;  /* 0x00000004ff0a7819 */ /* 0x000fe2000001160a */
[----:B------:R-:W-:Y:S01]  /*7970*/  IMAD.IADD R11, R14, 0x1, -R3 ;  /* 0x000000010e0b7824 */ /* 0x000fe200078e0a03 */
[----:B------:R-:W-:Y:S01]  /*7980*/  STL.128 [R1+0xb0], RZ ;  /* 0x0000b0ff01007387 */ /* 0x000fe20000100c00 */
[----:B------:R-:W-:Y:S01]  /*7990*/  VIADD R3, R2, 0x1c400 ;  /* 0x0001c40002037836 */ /* 0x000fe20000000000 */
[----:B------:R-:W-:Y:S01]  /*79a0*/  LOP3.LUT R10, R10, 0x3fff, RZ, 0xc0, !PT ;  /* 0x00003fff0a0a7812 */ /* 0x000fe200078ec0ff */
[----:B------:R-:W-:Y:S01]  /*79b0*/  IMAD R0, R11, 0x2000, R26 ;  /* 0x000020000b007824 */ /* 0x000fe200078e021a */
[----:B------:R-:W-:Y:S01]  /*79c0*/  STL.128 [R1+0xc0], RZ ;  /* 0x0000c0ff01007387 */ /* 0x000fe20000100c00 */
[----:B------:R-:W-:Y:S01]  /*79d0*/  IMAD.MOV.U32 R6, RZ, RZ, 0x1 ;  /* 0x00000001ff067424 */ /* 0x000fe200078e00ff */
[----:B------:R-:W-:Y:S01]  /*79e0*/  SHF.R.U32.HI R3, RZ, 0x4, R3 ;  /* 0x00000004ff037819 */ /* 0x000fe20000011603 */
[----:B------:R-:W-:Y:S01]  /*79f0*/  VIADD R11, R0, 0xa000 ;  /* 0x0000a000000b7836 */ /* 0x000fe20000000000 */
[----:B------:R-:W-:Y:S01]  /*7a00*/  SHF.R.U32.HI R0, RZ, 0x4, R0 ;  /* 0x00000004ff007819 */ /* 0x000fe20000011600 */
[----:B------:R-:W-:Y:S01]  /*7a10*/  IMAD.MOV.U32 R7, RZ, RZ, RZ ;  /* 0x000000ffff077224 */ /* 0x000fe200078e00ff */
[----:B------:R-:W-:Y:S01]  /*7a20*/  LOP3.LUT R3, R3, 0x3fff, RZ, 0xc0, !PT ;  /* 0x00003fff03037812 */ /* 0x000fe200078ec0ff */
[----:B------:R-:W-:Y:S01]  /*7a30*/  IMAD.MOV.U32 R8, RZ, RZ, 0x1 ;  /* 0x00000001ff087424 */ /* 0x000fe200078e00ff */
[----:B------:R-:W-:Y:S01]  /*7a40*/  SHF.R.U32.HI R11, RZ, 0x4, R11 ;  /* 0x00000004ff0b7819 */ /* 0x000fe2000001160b */
[----:B------:R-:W-:Y:S01]  /*7a50*/  IMAD.MOV.U32 R9, RZ, RZ, RZ ;  /* 0x000000ffff097224 */ /* 0x000fe200078e00ff */
[----:B------:R-:W-:Y:S01]  /*7a60*/  LOP3.LUT R3, R3, 0x10000, RZ, 0xfc, !PT ;  /* 0x0001000003037812 */ /* 0x000fe200078efcff */
[----:B------:R0:W-:Y:S01]  /*7a70*/  STL.128 [R1+0x60], R4 ;  /* 0x0000600401007387 */ /* 0x0001e20000100c00 */
[----:B------:R-:W-:Y:S01]  /*7a80*/  LOP3.LUT R11, R11, 0x3fff, RZ, 0xc0, !PT ;  /* 0x00003fff0b0b7812 */ /* 0x000fe200078ec0ff */
[----:B------:R-:W-:Y:S01]  /*7a90*/  IMAD.U32 R34, RZ, RZ, UR37 ;  /* 0x00000025ff227e24 */ /* 0x000fe2000f8e00ff */
[----:B------:R-:W-:Y:S01]  /*7aa0*/  LOP3.LUT R0, R0, 0x3fff, RZ, 0xc0, !PT ;  /* 0x00003fff00007812 */ /* 0x000fe200078ec0ff */
[----:B------:R1:W-:Y:S01]  /*7ab0*/  STL.64 [R1+0x70], R8 ;  /* 0x0000700801007387 */ /* 0x0003e20000100a00 */
[----:B------:R-:W-:Y:S01]  /*7ac0*/  LOP3.LUT R11, R11, 0x10000, RZ, 0xfc, !PT ;  /* 0x000100000b0b7812 */ /* 0x000fe200078efcff */
[----:B------:R-:W-:Y:S01]  /*7ad0*/  IMAD.U32 R38, RZ, RZ, UR37 ;  /* 0x00000025ff267e24 */ /* 0x000fe2000f8e00ff */
[----:B------:R-:W-:Y:S01]  /*7ae0*/  LOP3.LUT P0, RZ, R26, 0x1bf, RZ, 0xc0, !PT ;  /* 0x000001bf1aff7812 */ /* 0x000fe2000780c0ff */
[----:B------:R-:W-:Y:S01]  /*7af0*/  STL.128 [R1+0xd0], RZ ;  /* 0x0000d0ff01007387 */ /* 0x000fe20000100c00 */
[----:B------:R-:W-:Y:S01]  /*7b00*/  IADD3 R34, P5, R34, 0x68, RZ ;  /* 0x0000006822227810 */ /* 0x000fe20007fbe0ff */
[----:B------:R-:W-:Y:S01]  /*7b10*/  IMAD.U32 R39, RZ, RZ, UR37 ;  /* 0x00000025ff277e24 */ /* 0x000fe2000f8e00ff */
[----:B------:R-:W-:Y:S01]  /*7b20*/  IADD3 R38, P4, R38, 0x70, RZ ;  /* 0x0000007026267810 */ /* 0x000fe20007f9e0ff */
[----:B------:R-:W-:Y:S01]  /*7b30*/  STL.128 [R1+0xe0], RZ ;  /* 0x0000e0ff01007387 */ /* 0x000fe20000100c00 */
[----:B------:R-:W-:Y:S01]  /*7b40*/  IMAD.U32 R41, RZ, RZ, UR37 ;  /* 0x00000025ff297e24 */ /* 0x000fe2000f8e00ff */
[----:B------:R-:W-:Y:S01]  /*7b50*/  BSSY B6, `(.L_x_3930) ;  /* 0x000002a000067945 */ /* 0x000fe20003800000 */
[----:B------:R-:W-:Y:S01]  /*7b60*/  IMAD.U32 R45, RZ, RZ, UR37 ;  /* 0x00000025ff2d7e24 */ /* 0x000fe2000f8e00ff */
[C---:B0-----:R-:W-:Y:S01]  /*7b70*/  LOP3.LUT R6, R10.reuse, 0x3000000, RZ, 0xfc, !PT ;  /* 0x030000000a067812 */ /* 0x041fe200078efcff */
[----:B------:R-:W-:Y:S01]  /*7b80*/  IMAD.MOV.U32 R4, RZ, RZ, R3 ;  /* 0x000000ffff047224 */ /* 0x000fe200078e0003 */
[----:B------:R-:W-:Y:S01]  /*7b90*/  LOP3.LUT R10, R10, 0x10000, RZ, 0xfc, !PT ;  /* 0x000100000a0a7812 */ /* 0x000fe200078efcff */
[----:B------:R-:W-:Y:S01]  /*7ba0*/  IMAD.MOV.U32 R5, RZ, RZ, 0x40000040 ;  /* 0x40000040ff057424 */ /* 0x000fe200078e00ff */
[----:B-1----:R-:W-:Y:S01]  /*7bb0*/  LOP3.LUT R8, R0, 0x10000, RZ, 0xfc, !PT ;  /* 0x0001000000087812 */ /* 0x002fe200078efcff */
[----:B------:R-:W-:Y:S01]  /*7bc0*/  IMAD.MOV.U32 R7, RZ, RZ, 0x40000040 ;  /* 0x40000040ff077424 */ /* 0x000fe200078e00ff */
[----:B------:R-:W-:Y:S01]  /*7bd0*/  IADD3 R39, P3, R39, 0x80, RZ ;  /* 0x0000008027277810 */ /* 0x000fe20007f7e0ff */
[----:B------:R-:W-:Y:S01]  /*7be0*/  IMAD.MOV.U32 R9, RZ, RZ, 0x40000040 ;  /* 0x40000040ff097424 */ /* 0x000fe200078e00ff */
[----:B------:R-:W-:Y:S01]  /*7bf0*/  IADD3 R41, P2, R41, 0x90, RZ ;  /* 0x0000009029297810 */ /* 0x000fe20007f5e0ff */
[----:B------:R-:W-:Y:S01]  /*7c00*/  IMAD.U32 R35, RZ, RZ, UR37 ;  /* 0x00000025ff237e24 */ /* 0x000fe2000f8e00ff */
[----:B------:R0:W-:Y:S01]  /*7c10*/  STL.128 [R1+0x80], R4 ;  /* 0x0000800401007387 */ /* 0x0001e20000100c00 */
[----:B------:R-:W-:Y:S01]  /*7c20*/  IMAD.X R42, RZ, RZ, UR36, P5 ;  /* 0x00000024ff2a7e24 */ /* 0x000fe2000a8e06ff */
[----:B------:R-:W-:Y:S01]  /*7c30*/  IADD3 R45, P1, R45, 0xf0, RZ ;  /* 0x000000f02d2d7810 */ /* 0x000fe20007f3e0ff */
[----:B------:R-:W-:Y:S01]  /*7c40*/  IMAD.X R48, RZ, RZ, UR36, P4 ;  /* 0x00000024ff307e24 */ /* 0x000fe2000a0e06ff */
[----:B------:R1:W-:Y:S01]  /*7c50*/  STL.64 [R1+0x78], R8 ;  /* 0x0000780801007387 */ /* 0x0003e20000100a00 */
[----:B------:R-:W-:Y:S01]  /*7c60*/  IADD3 R35, P5, R35, 0xf8, RZ ;  /* 0x000000f823237810 */ /* 0x000fe20007fbe0ff */
[----:B------:R-:W-:-:S02]  /*7c70*/  IMAD.X R49, RZ, RZ, UR36, P3 ;  /* 0x00000024ff317e24 */ /* 0x000fc400098e06ff */
[----:B------:R-:W-:Y:S02]  /*7c80*/  IMAD.X R40, RZ, RZ, UR36, P2 ;  /* 0x00000024ff287e24 */ /* 0x000fe400090e06ff */
[----:B------:R-:W-:Y:S02]  /*7c90*/  IMAD.X R47, RZ, RZ, UR36, P1 ;  /* 0x00000024ff2f7e24 */ /* 0x000fe400088e06ff */
[----:B------:R-:W-:Y:S02]  /*7ca0*/  IMAD.X R36, RZ, RZ, UR36, P5 ;  /* 0x00000024ff247e24 */ /* 0x000fe4000a8e06ff */
[----:B0-----:R-:W-:Y:S02]  /*7cb0*/  IMAD.MOV.U32 R6, RZ, RZ, R10 ;  /* 0x000000ffff067224 */ /* 0x001fe400078e000a */
[----:B------:R-:W-:-:S05]  /*7cc0*/  IMAD.MOV.U32 R4, RZ, RZ, R11 ;  /* 0x000000ffff047224 */ /* 0x000fca00078e000b */
[----:B------:R1:W-:Y:S01]  /*7cd0*/  STL.128 [R1+0xf0], R4 ;  /* 0x0000f00401007387 */ /* 0x0003e20000100c00 */
[----:B------:R-:W-:Y:S05]  /*7ce0*/  @!P0 BRA `(.L_x_3931) ;  /* 0x0000000000408947 */ /* 0x000fea0003800000 */
[----:B------:R-:W-:Y:S01]  /*7cf0*/  MOV R14, 0x0 ;  /* 0x00000000000e7802 */ /* 0x000fe20000000f00 */
[----:B------:R-:W-:Y:S01]  /*7d00*/  ULDC.64 UR4, c[0x4][0x98] ;  /* 0x0100260000047ab9 */ /* 0x000fe20000000a00 */
[----:B------:R-:W-:Y:S01]  /*7d10*/  ULDC.64 UR6, c[0x4][0xa0] ;  /* 0x0100280000067ab9 */ /* 0x000fe20000000a00 */
[----:B-1----:R-:W-:Y:S02]  /*7d20*/  IMAD.U32 R4, RZ, RZ, UR4 ;  /* 0x00000004ff047e24 */ /* 0x002fe4000f8e00ff */
[----:B------:R-:W-:Y:S01]  /*7d30*/  IMAD.U32 R5, RZ, RZ, UR5 ;  /* 0x00000005ff057e24 */ /* 0x000fe2000f8e00ff */
[----:B----4-:R-:W0:Y:S01]  /*7d40*/  LDC.64 R14, c[0x4][R14] ;  /* 0x010000000e0e7b82 */ /* 0x010e220000000a00 */
        /* <DEDUP_REMOVED lines=9> */
[----:B0-2--5:R-:W-:Y:S05]  /*7de0*/  CALL.ABS.NOINC R14 ;  /* 0x000000000e007343 */ /* 0x025fea0003c00000 */
.L_x_3931:
[----:B------:R-:W-:Y:S05]  /*7df0*/  BSYNC B6 ;  /* 0x0000000000067941 */ /* 0x000fea0003800000 */
.L_x_3930:
[----:B------:R-:W0:Y:S01]  /*7e00*/  LDC.64 R10, c[0x0][0xad0] ;  /* 0x0002b400ff0a7b82 */ /* 0x000e220000000a00 */
[----:B------:R-:W3:Y:S01]  /*7e10*/  S2R R27, SR_TID.X ;  /* 0x00000000001b7919 */ /* 0x000ee20000002100 */
[----:B------:R-:W-:Y:S02]  /*7e20*/  UIADD3 UR5, UP0, UR37, 0x100, URZ ;  /* 0x0000010025057890 */ /* 0x000fe4000ff1e03f */
[----:B------:R-:W-:Y:S01]  /*7e30*/  IMAD.U32 R54, RZ, RZ, UR37 ;  /* 0x00000025ff367e24 */ /* 0x000fe2000f8e00ff */
[----:B------:R-:W-:Y:S01]  /*7e40*/  STL.64 [R1+0x110], R24 ;  /* 0x0001101801007387 */ /* 0x000fe20000100a00 */
[----:B------:R-:W-:Y:S01]  /*7e50*/  UIADD3.X UR6, URZ, UR36, URZ, UP0, !UPT ;  /* 0x000000243f067290 */ /* 0x000fe200087fe43f */
[----:B------:R-:W-:Y:S01]  /*7e60*/  IMAD.U32 R3, RZ, RZ, UR37 ;  /* 0x00000025ff037e24 */ /* 0x000fe2000f8e00ff */
[----:B----4-:R-:W4:Y:S01]  /*7e70*/  LDC.64 R14, c[0x0][0xad8] ;  /* 0x0002b600ff0e7b82 */ /* 0x010f220000000a00 */
[----:B------:R-:W-:Y:S01]  /*7e80*/  UIADD3 UR4, UP0, UR37, 0x14c, URZ ;  /* 0x0000014c25047890 */ /* 0x000fe2000ff1e03f */
[----:B-1----:R-:W-:Y:S01]  /*7e90*/  IMAD.U32 R8, RZ, RZ, UR5 ;  /* 0x00000005ff087e24 */ /* 0x002fe2000f8e00ff */
[----:B------:R-:W-:Y:S01]  /*7ea0*/  STL.64 [R1+0x100], R204 ;  /* 0x000100cc01007387 */ /* 0x000fe20000100a00 */
[----:B------:R-:W-:Y:S01]  /*7eb0*/  IMAD.U32 R9, RZ, RZ, UR6 ;  /* 0x00000006ff097e24 */ /* 0x000fe2000f8e00ff */
[----:B------:R-:W-:Y:S01]  /*7ec0*/  UIADD3.X UR5, URZ, UR36, URZ, UP0, !UPT ;  /* 0x000000243f057290 */ /* 0x000fe200087fe43f */
[----:B------:R-:W-:Y:S01]  /*7ed0*/  IMAD.U32 R43, RZ, RZ, UR37 ;  /* 0x00000025ff2b7e24 */ /* 0x000fe2000f8e00ff */
[----:B------:R-:W-:Y:S01]  /*7ee0*/  STL.U8 [R1+0x118], RZ ;  /* 0x000118ff01007387 */ /* 0x000fe20000100000 */
[----:B------:R-:W1:Y:S01]  /*7ef0*/  LDC.64 R20, c[0x0][0xae0] ;  /* 0x0002b800ff147b82 */ /* 0x000e620000000a00 */
[----:B------:R-:W-:Y:S01]  /*7f00*/  IMAD.U32 R12, RZ, RZ, UR4 ;  /* 0x00000004ff0c7e24 */ /* 0x000fe2000f8e00ff */
[----:B------:R-:W-:Y:S01]  /*7f10*/  ULDC UR4, c[0x0][0x3f4] ;  /* 0x0000fd0000047ab9 */ /* 0x000fe20000000800 */
[----:B------:R2:W-:Y:S01]  /*7f20*/  STL.64 [R1+0x108], R8 ;  /* 0x0001080801007387 */ /* 0x0005e20000100a00 */
[----:B------:R-:W-:Y:S01]  /*7f30*/  IMAD.U32 R13, RZ, RZ, UR5 ;  /* 0x00000005ff0d7e24 */ /* 0x000fe2000f8e00ff */
[----:B------:R-:W-:-:S02]  /*7f40*/  ISETP.LT.AND P0, PT, RZ, UR4, PT ;  /* 0x00000004ff007c0c */ /* 0x000fc4000bf01270 */
[----:B------:R-:W-:Y:S01]  /*7f50*/  IADD3 R54, P2, R54, 0x118, RZ ;  /* 0x0000011836367810 */ /* 0x000fe20007f5e0ff */
[----:B------:R-:W1:Y:S01]  /*7f60*/  LDC R6, c[0x0][0x450] ;  /* 0x00011400ff067b82 */ /* 0x000e620000000800 */
[----:B0-----:R-:W-:Y:S01]  /*7f70*/  IMAD.MOV.U32 R30, RZ, RZ, R11 ;  /* 0x000000ffff1e7224 */ /* 0x001fe200078e000b */
[----:B------:R-:W-:Y:S01]  /*7f80*/  STL.64 [R1+0x150], R12 ;  /* 0x0001500c01007387 */ /* 0x000fe20000100a00 */
[----:B------:R-:W-:Y:S01]  /*7f90*/  IMAD.MOV.U32 R7, RZ, RZ, R10 ;  /* 0x000000ffff077224 */ /* 0x000fe200078e000a */
[----:B------:R-:W-:Y:S01]  /*7fa0*/  IADD3 R43, P4, R43, 0x150, RZ ;  /* 0x000001502b2b7810 */ /* 0x000fe20007f9e0ff */
[----:B------:R-:W-:Y:S02]  /*7fb0*/  IMAD.X R55, RZ, RZ, UR36, P2 ;  /* 0x00000024ff377e24 */ /* 0x000fe400090e06ff */
[----:B--2---:R-:W-:Y:S01]  /*7fc0*/  IMAD.MOV.U32 R8, RZ, RZ, RZ ;  /* 0x000000ffff087224 */ /* 0x004fe200078e00ff */
[----:B------:R-:W0:Y:S01]  /*7fd0*/  LDC.64 R4, c[0x0][0x448] ;  /* 0x00011200ff047b82 */ /* 0x000e220000000a00 */
[----:B----4-:R-:W-:-:S02]  /*7fe0*/  IMAD.MOV.U32 R9, RZ, RZ, R15 ;  /* 0x000000ffff097224 */ /* 0x010fc400078e000f */
[----:B---3--:R-:W-:Y:S02]  /*7ff0*/  VIADD R0, R27, 0xffffff80 ;  /* 0xffffff801b007836 */ /* 0x008fe40000000000 */
[----:B------:R-:W-:Y:S02]  /*8000*/  IMAD.MOV.U32 R31, RZ, RZ, R14 ;  /* 0x000000ffff1f7224 */ /* 0x000fe400078e000e */
[----:B------:R-:W-:Y:S01]  /*8010*/  IMAD.X R51, RZ, RZ, UR36, P4 ;  /* 0x00000024ff337e24 */ /* 0x000fe2000a0e06ff */
[----:B------:R-:W-:Y:S01]  /*8020*/  STL [R1+0x4a0], R0 ;  /* 0x0004a00001007387 */ /* 0x000fe20000100800 */
[----:B-1----:R-:W-:Y:S02]  /*8030*/  IMAD.MOV.U32 R10, RZ, RZ, R20 ;  /* 0x000000ffff0a7224 */ /* 0x002fe400078e0014 */
[----:B------:R-:W-:Y:S01]  /*8040*/  IMAD.MOV.U32 R11, RZ, RZ, R21 ;  /* 0x000000ffff0b7224 */ /* 0x000fe200078e0015 */
[----:B------:R1:W-:Y:S04]  /*8050*/  STL [R1+0x11c], R0 ;  /* 0x00011c0001007387 */ /* 0x0003e80000100800 */
[----:B------:R-:W-:Y:S04]  /*8060*/  STL.128 [R1+0x130], R8 ;  /* 0x0001300801007387 */ /* 0x000fe80000100c00 */
[----:B------:R2:W-:Y:S01]  /*8070*/  STL.128 [R1+0x120], R28 ;  /* 0x0001201c01007387 */ /* 0x0005e20000100c00 */
[----:B-1----:R-:W-:-:S03]  /*8080*/  IMAD.U32 R0, RZ, RZ, UR37 ;  /* 0x00000025ff007e24 */ /* 0x002fc6000f8e00ff */
[----:B0-----:R0:W-:Y:S02]  /*8090*/  STL.128 [R1+0x140], R4 ;  /* 0x0001400401007387 */ /* 0x0011e40000100c00 */
[----:B--2---:R-:W-:Y:S02]  /*80a0*/  IADD3 R29, P1, R0, 0x11c, RZ ;  /* 0x0000011c001d7810 */ /* 0x004fe40007f3e0ff */
[----:B------:R-:W-:-:S03]  /*80b0*/  IADD3 R30, P3, R3, 0x108, RZ ;  /* 0x00000108031e7810 */ /* 0x000fc60007f7e0ff */
[----:B------:R-:W-:Y:S02]  /*80c0*/  IMAD.X R31, RZ, RZ, UR36, P1 ;  /* 0x00000024ff1f7e24 */ /* 0x000fe400088e06ff */
[----:B------:R-:W-:Y:S01]  /*80d0*/  IMAD.X R50, RZ, RZ, UR36, P3 ;  /* 0x00000024ff327e24 */ /* 0x000fe200098e06ff */
[----:B------:R-:W-:Y:S07]  /*80e0*/  @P0 BRA `(.L_x_3932) ;  /* 0x0000000000400947 */ /* 0x000fee0003800000 */
        /* <DEDUP_REMOVED lines=10> */
.L_x_3935:
[----:B--2---:R2:W3:Y:S02]  /*8190*/  SYNCS.PHASECHK.TRANS64.TRYWAIT P0, [R2+URZ+0x32400], R3 ;  /* 0x03240003020075a7 */ /* 0x0044e4000800017f */
[----:B---3--:R-:W-:Y:S05]  /*81a0*/  @!P0 NANOSLEEP.SYNCS 0x989680 ;  /* 0x009896800000895d */ /* 0x008fea0003900000 */
[----:B------:R-:W3:Y:S02]  /*81b0*/  @!P0 SYNCS.PHASECHK.TRANS64 P0, [R2+URZ+0x32400], R3 ;  /* 0x03240003020085a7 */ /* 0x000ee4000800007f */
[----:B---3--:R-:W-:Y:S05]  /*81c0*/  @!P0 BRA `(.L_x_3935) ;  /* 0xfffffffc00f08947 */ /* 0x008fea000383ffff */
.L_x_3934:
[----:B------:R-:W-:Y:S05]  /*81d0*/  BSYNC B0 ;  /* 0x0000000000007941 */ /* 0x000fea0003800000 */
.L_x_3933:
[----:B------:R-:W-:Y:S05]  /*81e0*/  BRA `(.L_x_3936) ;  /* 0x0000002c00a07947 */ /* 0x000fea0003800000 */
.L_x_3932:
[----:B------:R-:W-:Y:S01]  /*81f0*/  LOP3.LUT P0, RZ, R26, 0x3ff, RZ, 0xc0, !PT ;  /* 0x000003ff1aff7812 */ /* 0x000fe2000780c0ff */
[----:B------:R-:W-:Y:S01]  /*8200*/  ULDC.64 UR4, c[0x0][0x3f8] ;  /* 0x0000fe0000047ab9 */ /* 0x000fe20000000a00 */
[----:B-----5:R-:W-:Y:S01]  /*8210*/  SHF.R.S32.HI R0, RZ, 0x1f, R44 ;  /* 0x0000001fff007819 */ /* 0x020fe2000001142c */
[----:B------:R-:W-:Y:S01]  /*8220*/  ULDC.64 UR6, c[0x0][0x408] ;  /* 0x0001020000067ab9 */ /* 0x000fe20000000a00 */
[----:B------:R-:W-:Y:S01]  /*8230*/  IMAD.WIDE.U32 R24, R44, UR4, RZ ;  /* 0x000000042c187c25 */ /* 0x000fe2000f8e00ff */
[----:B------:R-:W-:Y:S03]  /*8240*/  BSSY B6, `(.L_x_3937) ;  /* 0x0000019000067945 */ /* 0x000fe60003800000 */
[C---:B------:R-:W-:Y:S02]  /*8250*/  IMAD R3, R0.reuse, UR4, RZ ;  /* 0x0000000400037c24 */ /* 0x040fe4000f8e02ff */
[----:B0-----:R-:W-:-:S02]  /*8260*/  IMAD R5, R0, UR6, RZ ;  /* 0x0000000600057c24 */ /* 0x001fc4000f8e02ff */
        /* <DEDUP_REMOVED lines=22> */
.L_x_3938:
[----:B------:R-:W-:Y:S05]  /*83d0*/  BSYNC B6 ;  /* 0x0000000000067941 */ /* 0x000fea0003800000 */
.L_x_3937:
[----:B------:R-:W2:Y:S01]  /*83e0*/  LDL R3, [R1+0x50] ;  /* 0x0000500001037983 */ /* 0x000ea20000100800 */
[----:B------:R-:W-:Y:S01]  /*83f0*/  ULDC.U8 UR4, c[0x0][0x410] ;  /* 0x0001040000047ab9 */ /* 0x000fe20000000000 */
[----:B------:R-:W-:Y:S01]  /*8400*/  BSSY B0, `(.L_x_3939) ;  /* 0x00002be000007945 */ /* 0x000fe20003800000 */
[----:B------:R-:W-:Y:S01]  /*8410*/  ISETP.NE.AND P0, PT, RZ, UR4, PT ;  /* 0x00000004ff007c0c */ /* 0x000fe2000bf05270 */
[----:B--2---:R-:W-:-:S12]  /*8420*/  IMAD R0, R3, 0x80, R158 ;  /* 0x0000008003007824 */ /* 0x004fd800078e029e */
[----:B------:R-:W-:Y:S05]  /*8430*/  @!P0 BRA `(.L_x_3940) ;  /* 0x0000001400b08947 */ /* 0x000fea0003800000 */
[----:B------:R-:W2:Y:S01]  /*8440*/  LDL R20, [R1+0x4a4] ;  /* 0x0004a40001147983 */ /* 0x000ea20000100800 */
[----:B------:R-:W0:Y:S01]  /*8450*/  LDC R61, c[0x0][0x448] ;  /* 0x00011200ff3d7b82 */ /* 0x000e220000000800 */
[----:B------:R-:W-:Y:S01]  /*8460*/  ULDC.64 UR4, c[0x0][0x3f8] ;  /* 0x0000fe0000047ab9 */ /* 0x000fe20000000a00 */
[----:B------:R-:W-:Y:S01]  /*8470*/  ULDC.64 UR6, c[0x0][0x408] ;  /* 0x0001020000067ab9 */ /* 0x000fe20000000a00 */
[----:B------:R-:W-:Y:S02]  /*8480*/  IMAD.MOV.U32 R25, RZ, RZ, R53 ;  /* 0x000000ffff197224 */ /* 0x000fe400078e0035 */
[----:B------:R-:W-:Y:S01]  /*8490*/  IMAD.MOV.U32 R27, RZ, RZ, R57 ;  /* 0x000000ffff1b7224 */ /* 0x000fe200078e0039 */
[----:B0-----:R-:W-:-:S13]  /*84a0*/  ISETP.NE.AND P0, PT, R61, 0x1, PT ;  /* 0x000000013d00780c */ /* 0x001fda0003f05270 */
[----:B------:R-:W0:Y:S08]  /*84b0*/  @P0 LDC R4, c[0x0][0x44c] ;  /* 0x00011300ff040b82 */ /* 0x000e300000000800 */
[----:B------:R-:W1:Y:S01]  /*84c0*/  @P0 LDC R5, c[0x0][0x450] ;  /* 0x00011400ff050b82 */ /* 0x000e620000000800 */
[----:B--2---:R-:W-:-:S04]  /*84d0*/  IMAD R3, R20, 0x40, R0 ;  /* 0x0000004014037824 */ /* 0x004fc800078e0200 */
[----:B0-----:R-:W-:-:S05]  /*84e0*/  @P0 IMAD.HI.U32 R4, R3, R4, RZ ;  /* 0x0000000403040227 */ /* 0x001fca00078e00ff */
[----:B-1----:R-:W-:-:S04]  /*84f0*/  @P0 SHF.R.U32.HI R3, RZ, R5, R4 ;  /* 0x00000005ff030219 */ /* 0x002fc80000011604 */
        /* <DEDUP_REMOVED lines=17> */
[----:B------:R0:W1:Y:S04]  /*8610*/  SHFL.IDX PT, R3, R44, RZ, 0x1c1f ;  /* 0x001c1fff2c037589 */ /* 0x00006800000e0000 */
[----:B------:R0:W2:Y:S04]  /*8620*/  SHFL.IDX PT, R6, R10, RZ, 0x1c1f ;  /* 0x001c1fff0a067589 */ /* 0x0000a800000e0000 */
[----:B------:R0:W3:Y:S04]  /*8630*/  SHFL.IDX PT, R7, R59, RZ, 0x1c1f ;  /* 0x001c1fff3b077589 */ /* 0x0000e800000e0000 */
[----:B------:R0:W4:Y:S02]  /*8640*/  SHFL.IDX PT, R8, R58, RZ, 0x1c1f ;  /* 0x001c1fff3a087589 */ /* 0x00012400000e0000 */
.L_x_4268:
        /* <DEDUP_REMOVED lines=8> */
[----:B------:R-:W3:Y:S01]  /*86d0*/  LDL R11, [R1+0x4a8] ;  /* 0x0004a800010b7983 */ /* 0x000ee20000100800 */
[----:B------:R-:W-:Y:S01]  /*86e0*/  ULDC UR4, c[0x0][0x3f4] ;  /* 0x0000fd0000047ab9 */ /* 0x000fe20000000800 */
[----:B--2---:R-:W-:Y:S01]  /*86f0*/  IMAD.MOV.U32 R4, RZ, RZ, R6 ;  /* 0x000000ffff047224 */ /* 0x004fe200078e0006 */
[----:B------:R-:W-:Y:S01]  /*8700*/  ISETP.GE.AND P2, PT, R154, UR4, PT ;  /* 0x000000049a007c0c */ /* 0x000fe2000bf46270 */
[----:B-1----:R-:W-:Y:S01]  /*8710*/  IMAD.MOV.U32 R5, RZ, RZ, R3 ;  /* 0x000000ffff057224 */ /* 0x002fe200078e0003 */
[----:B------:R-:W-:Y:S02]  /*8720*/  ISETP.GE.AND P3, PT, R164, UR4, PT ;  /* 0x00000004a4007c0c */ /* 0x000fe4000bf66270 */
[----:B------:R-:W-:-:S09]  /*8730*/  CS2R R52, SRZ ;  /* 0x0000000000347805 */ /* 0x000fd2000001ff00 */
[----:B------:R-:W-:-:S04]  /*8740*/  @!P2 IMAD.WIDE R4, R154, 0x2, R4 ;  /* 0x000000029a04a825 */ /* 0x000fc800078e0204 */
[----:B------:R-:W-:Y:S01]  /*8750*/  @!P3 IMAD.SHL.U32 R9, R164, 0x2, RZ ;  /* 0x00000002a409b824 */ /* 0x000fe200078e00ff */
[----:B------:R1:W5:Y:S01]  /*8760*/  @!P2 LD.E.64 R52, desc[UR44][R4.64] ;  /* 0x0000002c0434a980 */ /* 0x000362000c101b00 */
[----:B------:R-:W-:Y:S02]  /*8770*/  CS2R R56, SRZ ;  /* 0x0000000000387805 */ /* 0x000fe4000001ff00 */
[----:B------:R-:W-:Y:S02]  /*8780*/  CS2R R24, SRZ ;  /* 0x0000000000187805 */ /* 0x000fe4000001ff00 */
[----:B------:R-:W-:Y:S02]  /*8790*/  CS2R R26, SRZ ;  /* 0x00000000001a7805 */ /* 0x000fe4000001ff00 */
[-C--:B-1----:R-:W-:Y:S02]  /*87a0*/  @!P3 IADD3 R4, P0, R6, R9.reuse, RZ ;  /* 0x000000090604b210 */ /* 0x082fe40007f1e0ff */
[----:B----4-:R-:W-:Y:S01]  /*87b0*/  @!P3 IADD3 R6, P1, R8, R9, RZ ;  /* 0x000000090806b210 */ /* 0x010fe20007f3e0ff */
[----:B---3--:R-:W-:-:S02]  /*87c0*/  IMAD.MOV.U32 R9, RZ, RZ, R7 ;  /* 0x000000ffff097224 */ /* 0x008fc400078e0007 */
[----:B------:R-:W-:-:S05]  /*87d0*/  @!P2 IMAD.WIDE R8, R154, 0x2, R8 ;  /* 0x000000029a08a825 */ /* 0x000fca00078e0208 */
[----:B------:R1:W5:Y:S01]  /*87e0*/  @!P2 LD.E.64 R56, desc[UR44][R8.64] ;  /* 0x0000002c0838a980 */ /* 0x000362000c101b00 */
[----:B------:R-:W-:-:S05]  /*87f0*/  @!P3 SHF.L.U64.HI R12, R164, 0x1, R11 ;  /* 0x00000001a40cb819 */ /* 0x000fca000001020b */
[--C-:B------:R-:W-:Y:S02]  /*8800*/  @!P3 IMAD.X R5, R3, 0x1, R12.reuse, P0 ;  /* 0x000000010305b824 */ /* 0x100fe400000e060c */
[----:B------:R-:W-:-:S03]  /*8810*/  @!P3 IMAD.X R7, R7, 0x1, R12, P1 ;  /* 0x000000010707b824 */ /* 0x000fc600008e060c */
[----:B------:R1:W5:Y:S04]  /*8820*/  @!P3 LD.E.64 R24, desc[UR44][R4.64] ;  /* 0x0000002c0418b980 */ /* 0x000368000c101b00 */
[----:B------:R1:W5:Y:S02]  /*8830*/  @!P3 LD.E.64 R26, desc[UR44][R6.64] ;  /* 0x0000002c061ab980 */ /* 0x000364000c101b00 */
.L_x_3943:
[----:B------:R-:W-:Y:S05]  /*8840*/  BSYNC B1 ;  /* 0x0000000000017941 */ /* 0x000fea0003800000 */
.L_x_3942:
[----:B-1---5:R-:W-:Y:S01]  /*8850*/  IMAD.MOV.U32 R3, RZ, RZ, R24 ;  /* 0x000000ffff037224 */ /* 0x022fe200078e0018 */
[----:B------:R-:W-:Y:S01]  /*8860*/  UMOV UR4, 0xffffffff ;  /* 0xffffffff00047882 */ /* 0x000fe20000000000 */
[----:B------:R-:W-:Y:S01]  /*8870*/  IMAD.MOV.U32 R4, RZ, RZ, R25 ;  /* 0x000000ffff047224 */ /* 0x000fe200078e0019 */
[----:B------:R-:W-:Y:S01]  /*8880*/  CS2R R20, SRZ ;  /* 0x0000000000147805 */ /* 0x000fe2000001ff00 */
[----:B------:R-:W-:Y:S02]  /*8890*/  IMAD.MOV.U32 R5, RZ, RZ, R52 ;  /* 0x000000ffff057224 */ /* 0x000fe400078e0034 */
[----:B--2---:R-:W-:Y:S01]  /*88a0*/  IMAD.MOV.U32 R6, RZ, RZ, R53 ;  /* 0x000000ffff067224 */ /* 0x004fe200078e0035 */
        /* <DEDUP_REMOVED lines=11> */
[----:B------:R-:W-:Y:S06]  /*8960*/  BRA.DIV UR4, `(.L_x_3944) ;  /* 0x0000033204647947 */ /* 0x000fec000b800000 */
[----:B------:R1:W2:Y:S04]  /*8970*/  SHFL.IDX PT, R3, R44, 0x1, 0x1c1f ;  /* 0x003c1f002c037f89 */ /* 0x0002a800000e0000 */
[----:B------:R1:W0:Y:S04]  /*8980*/  SHFL.IDX PT, R6, R10, 0x1, 0x1c1f ;  /* 0x003c1f000a067f89 */ /* 0x00022800000e0000 */
[----:B---3--:R1:W3:Y:S04]  /*8990*/  SHFL.IDX PT, R7, R59, 0x1, 0x1c1f ;  /* 0x003c1f003b077f89 */ /* 0x0082e800000e0000 */
[----:B------:R1:W0:Y:S02]  /*89a0*/  SHFL.IDX PT, R14, R58, 0x1, 0x1c1f ;  /* 0x003c1f003a0e7f89 */ /* 0x00022400000e0000 */
.L_x_4274:
[----:B------:R-:W5:Y:S01]  /*89b0*/  LDL R5, [R1+0x204] ;  /* 0x0002040001057983 */ /* 0x000f620000100800 */
[----:B------:R-:W-:Y:S01]  /*89c0*/  VIADD R0, R0, 0x40 ;  /* 0x0000004000007836 */ /* 0x000fe20000000000 */
[----:B------:R-:W-:Y:S01]  /*89d0*/  BSSY B1, `(.L_x_3945) ;  /* 0x0000022000017945 */ /* 0x000fe20003800000 */
[----:B01----:R-:W-:Y:S02]  /*89e0*/  CS2R R10, SRZ ;  /* 0x00000000000a7805 */ /* 0x003fe4000001ff00 */
[----:B----4-:R-:W-:Y:S02]  /*89f0*/  CS2R R8, SRZ ;  /* 0x0000000000087805 */ /* 0x010fe4000001ff00 */
[----:B------:R-:W-:Y:S02]  /*8a00*/  CS2R R12, SRZ ;  /* 0x00000000000c7805 */ /* 0x000fe4000001ff00 */
[----:B------:R-:W-:Y:S02]  /*8a10*/  ISETP.GE.AND P0, PT, R0, R61, PT ;  /* 0x0000003d0000720c */ /* 0x000fe40003f06270 */
[----:B-----5:R-:W-:-:S04]  /*8a20*/  LEA.HI R4, R5, R5, RZ, 0x1 ;  /* 0x0000000505047211 */ /* 0x020fc800078f08ff */
[----:B------:R-:W-:-:S05]  /*8a30*/  LOP3.LUT R4, R4, 0xfffffffe, RZ, 0xc0, !PT ;  /* 0xfffffffe04047812 */ /* 0x000fca00078ec0ff */
[----:B------:R-:W-:-:S05]  /*8a40*/  IMAD.IADD R4, R5, 0x1, -R4 ;  /* 0x0000000105047824 */ /* 0x000fca00078e0a04 */
[----:B------:R-:W-:Y:S01]  /*8a50*/  SHF.L.U32 R59, R4, 0x1f, RZ ;  /* 0x0000001f043b7819 */ /* 0x000fe200000006ff */
[----:B------:R-:W-:Y:S06]  /*8a60*/  @P0 BRA `(.L_x_3946) ;  /* 0x0000000000600947 */ /* 0x000fec0003800000 */
[----:B------:R-:W4:Y:S01]  /*8a70*/  LDL R15, [R1+0x4a8] ;  /* 0x0004a800010f7983 */ /* 0x000f220000100800 */
[----:B------:R-:W-:Y:S01]  /*8a80*/  ULDC UR4, c[0x0][0x3f4] ;  /* 0x0000fd0000047ab9 */ /* 0x000fe20000000800 */
[----:B------:R-:W-:Y:S01]  /*8a90*/  IMAD.MOV.U32 R4, RZ, RZ, R6 ;  /* 0x000000ffff047224 */ /* 0x000fe200078e0006 */
[----:B------:R-:W-:Y:S01]  /*8aa0*/  ISETP.GE.AND P2, PT, R154, UR4, PT ;  /* 0x000000049a007c0c */ /* 0x000fe2000bf46270 */
[----:B--2---:R-:W-:Y:S01]  /*8ab0*/  IMAD.MOV.U32 R5, RZ, RZ, R3 ;  /* 0x000000ffff057224 */ /* 0x004fe200078e0003 */
[----:B------:R-:W-:Y:S02]  /*8ac0*/  ISETP.GE.AND P3, PT, R164, UR4, PT ;  /* 0x00000004a4007c0c */ /* 0x000fe4000bf66270 */
[----:B------:R-:W-:Y:S01]  /*8ad0*/  CS2R R10, SRZ ;  /* 0x00000000000a7805 */ /* 0x000fe2000001ff00 */
[----:B------:R-:W-:-:S08]  /*8ae0*/  IMAD.MOV.U32 R8, RZ, RZ, R14 ;  /* 0x000000ffff087224 */ /* 0x000fd000078e000e */
[----:B------:R-:W-:-:S04]  /*8af0*/  @!P2 IMAD.WIDE R4, R154, 0x2, R4 ;  /* 0x000000029a04a825 */ /* 0x000fc800078e0204 */
[----:B------:R-:W-:Y:S01]  /*8b00*/  @!P3 IMAD.SHL.U32 R9, R164, 0x2, RZ ;  /* 0x00000002a409b824 */ /* 0x000fe200078e00ff */
[----:B------:R0:W5:Y:S01]  /*8b10*/  @!P2 LD.E.64 R10, desc[UR44][R4.64] ;  /* 0x0000002c040aa980 */ /* 0x000162000c101b00 */
[----:B------:R-:W-:Y:S02]  /*8b20*/  CS2R R12, SRZ ;  /* 0x00000000000c7805 */ /* 0x000fe4000001ff00 */
[----:B------:R-:W-:Y:S02]  /*8b30*/  CS2R R20, SRZ ;  /* 0x0000000000147805 */ /* 0x000fe4000001ff00 */
[-C--:B0-----:R-:W-:Y:S02]  /*8b40*/  @!P3 IADD3 R4, P0, R6, R9.reuse, RZ ;  /* 0x000000090604b210 */ /* 0x081fe40007f1e0ff */
[----:B------:R-:W-:Y:S01]  /*8b50*/  @!P3 IADD3 R6, P1, R14, R9, RZ ;  /* 0x000000090e06b210 */ /* 0x000fe20007f3e0ff */
[----:B---3--:R-:W-:Y:S01]  /*8b60*/  IMAD.MOV.U32 R9, RZ, RZ, R7 ;  /* 0x000000ffff097224 */ /* 0x008fe200078e0007 */
[----:B----4-:R-:W-:Y:S01]  /*8b70*/  @!P3 SHF.L.U64.HI R0, R164, 0x1, R15 ;  /* 0x00000001a400b819 */ /* 0x010fe2000001020f */
[----:B------:R-:W-:Y:S01]  /*8b80*/  @!P2 IMAD.WIDE R14, R154, 0x2, R8 ;  /* 0x000000029a0ea825 */ /* 0x000fe200078e0208 */
[----:B------:R-:W-:-:S03]  /*8b90*/  CS2R R8, SRZ ;  /* 0x0000000000087805 */ /* 0x000fc6000001ff00 */
[--C-:B------:R-:W-:Y:S01]  /*8ba0*/  @!P3 IMAD.X R5, R3, 0x1, R0.reuse, P0 ;  /* 0x000000010305b824 */ /* 0x100fe200000e0600 */
[----:B------:R0:W5:Y:S01]  /*8bb0*/  @!P2 LD.E.64 R12, desc[UR44][R14.64] ;  /* 0x0000002c0e0ca980 */ /* 0x000162000c101b00 */
[----:B------:R-:W-:-:S03]  /*8bc0*/  @!P3 IMAD.X R7, R7, 0x1, R0, P1 ;  /* 0x000000010707b824 */ /* 0x000fc600008e0600 */
[----:B------:R0:W5:Y:S04]  /*8bd0*/  @!P3 LD.E.64 R20, desc[UR44][R4.64] ;  /* 0x0000002c0414b980 */ /* 0x000168000c101b00 */
[----:B------:R0:W5:Y:S02]  /*8be0*/  @!P3 LD.E.64 R8, desc[UR44][R6.64] ;  /* 0x0000002c0608b980 */ /* 0x000164000c101b00 */
.L_x_3946:
[----:B------:R-:W-:Y:S05]  /*8bf0*/  BSYNC B1 ;  /* 0x0000000000017941 */ /* 0x000fea0003800000 */
.L_x_3945:
[----:B------:R-:W1:Y:S01]  /*8c00*/  SYNCS.PHASECHK.TRANS64.TRYWAIT P0, [R2+URZ+0x32400], R59 ;  /* 0x0324003b020075a7 */ /* 0x000e62000800017f */
[----:B------:R-:W-:Y:S04]  /*8c10*/  BSSY B1, `(.L_x_3947) ;  /* 0x0000002000017945 */ /* 0x000fe80003800000 */
[----:B-1----:R-:W-:Y:S05]  /*8c20*/  @!P0 BRA `(.L_x_3948) ;  /* 0x0000033000248947 */ /* 0x002fea0003800000 */
.L_x_4275:
[----:B------:R-:W-:Y:S05]  /*8c30*/  BSYNC B1 ;  /* 0x0000000000017941 */ /* 0x000fea0003800000 */
.L_x_3947:
[----:B0--3--:R-:W3:Y:S04]  /*8c40*/  LDL R7, [R1+0x498] ;  /* 0x0004980001077983 */ /* 0x009ee80000100800 */
[----:B------:R-:W4:Y:S01]  /*8c50*/  LDL R28, [R1+0x50] ;  /* 0x00005000011c7983 */ /* 0x000f220000100800 */
[----:B-----5:R-:W-:Y:S01]  /*8c60*/  IMAD.MOV.U32 R4, RZ, RZ, R20 ;  /* 0x000000ffff047224 */ /* 0x020fe200078e0014 */
[----:B------:R-:W-:Y:S01]  /*8c70*/  BSSY B1, `(.L_x_3949) ;  /* 0x0000082000017945 */ /* 0x000fe20003800000 */
[----:B------:R-:W-:Y:S02]  /*8c80*/  IMAD.MOV.U32 R5, RZ, RZ, R21 ;  /* 0x000000ffff057224 */ /* 0x000fe400078e0015 */
[----:B------:R-:W-:-:S03]  /*8c90*/  IMAD.MOV.U32 R6, RZ, RZ, R10 ;  /* 0x000000ffff067224 */ /* 0x000fc600078e000a */
[----:B------:R-:W-:Y:S01]  /*8ca0*/  PRMT R14, R5, 0x7610, R14 ;  /* 0x00007610050e7816 */ /* 0x000fe2000000000e */
[----:B------:R-:W-:Y:S01]  /*8cb0*/  IMAD.MOV.U32 R5, RZ, RZ, R8 ;  /* 0x000000ffff057224 */ /* 0x000fe200078e0008 */
[----:B-1----:R-:W-:Y:S01]  /*8cc0*/  PRMT R59, R6, 0x7610, R59 ;  /* 0x00007610063b7816 */ /* 0x002fe2000000003b */
[----:B------:R-:W-:-:S03]  /*8cd0*/  IMAD.MOV.U32 R6, RZ, RZ, R13 ;  /* 0x000000ffff067224 */ /* 0x000fc600078e000d */
[----:B------:R-:W-:Y:S01]  /*8ce0*/  PRMT R44, R5, 0x7610, R44 ;  /* 0x00007610052c7816 */ /* 0x000fe2000000002c */
[----:B------:R-:W-:-:S05]  /*8cf0*/  IMAD.MOV.U32 R5, RZ, RZ, R12 ;  /* 0x000000ffff057224 */ /* 0x000fca00078e000c */
[----:B------:R-:W-:Y:S01]  /*8d00*/  PRMT R76, R5, 0x7610, R76 ;  /* 0x00007610054c7816 */ /* 0x000fe2000000004c */
[C---:B---3--:R-:W-:Y:S01]  /*8d10*/  IMAD.SHL.U32 R0, R7.reuse, 0x40, RZ ;  /* 0x0000004007007824 */ /* 0x048fe200078e00ff */
[----:B------:R-:W-:Y:S01]  /*8d20*/  LOP3.LUT P1, RZ, R7, 0x4, RZ, 0xc0, !PT ;  /* 0x0000000407ff7812 */ /* 0x000fe2000782c0ff */
[----:B----4-:R-:W-:-:S03]  /*8d30*/  IMAD R28, R28, -0x80, R61 ;  /* 0xffffff801c1c7824 */ /* 0x010fc600078e023d */
[----:B--2---:R-:W-:-:S04]  /*8d40*/  LOP3.LUT R3, R0, 0x1c0, RZ, 0xc0, !PT ;  /* 0x000001c000037812 */ /* 0x004fc800078ec0ff */
[----:B------:R-:W-:Y:S02]  /*8d50*/  LOP3.LUT R0, R3, 0x18, R22, 0xf8, !PT ;  /* 0x0000001803007812 */ /* 0x000fe400078ef816 */
[----:B------:R-:W-:Y:S02]  /*8d60*/  SHF.R.U32.HI R3, RZ, 0x3, R3 ;  /* 0x00000003ff037819 */ /* 0x000fe40000011603 */
[----:B------:R-:W-:Y:S02]  /*8d70*/  VIMNMX R28, R28, 0x80, PT ;  /* 0x000000801c1c7848 */ /* 0x000fe40003fe0100 */
[----:B------:R-:W-:Y:S02]  /*8d80*/  LOP3.LUT R0, R0, R3, RZ, 0x3c, !PT ;  /* 0x0000000300007212 */ /* 0x000fe400078e3cff */
[----:B------:R-:W-:Y:S02]  /*8d90*/  ISETP.GE.AND P0, PT, R158, R28, PT ;  /* 0x0000001c9e00720c */ /* 0x000fe40003f06270 */
[----:B------:R-:W-:Y:S01]  /*8da0*/  PRMT R3, R4, 0x7610, R3 ;  /* 0x0000761004037816 */ /* 0x000fe20000000003 */
[----:B------:R-:W-:-:S02]  /*8db0*/  IMAD R15, R203, 0x200, R0 ;  /* 0x00000200cb0f7824 */ /* 0x000fc400078e0200 */
[----:B------:R-:W-:Y:S01]  /*8dc0*/  IMAD.MOV.U32 R4, RZ, RZ, R11 ;  /* 0x000000ffff047224 */ /* 0x000fe200078e000b */
[----:B------:R-:W-:Y:S01]  /*8dd0*/  PRMT R3, R3, 0x5410, R6 ;  /* 0x0000541003037816 */ /* 0x000fe20000000006 */
[----:B------:R-:W-:-:S03]  /*8de0*/  IMAD R15, R15, 0x2, R2 ;  /* 0x000000020f0f7824 */ /* 0x000fc600078e0202 */
[----:B------:R-:W-:Y:S01]  /*8df0*/  PRMT R61, R4, 0x7610, R61 ;  /* 0x00007610043d7816 */ /* 0x000fe2000000003d */
[----:B------:R-:W-:Y:S02]  /*8e00*/  IMAD.MOV.U32 R4, RZ, RZ, R9 ;  /* 0x000000ffff047224 */ /* 0x000fe400078e0009 */
[C---:B------:R-:W-:Y:S02]  /*8e10*/  VIADD R7, R15.reuse, 0x18400 ;  /* 0x000184000f077836 */ /* 0x040fe40000000000 */
[----:B------:R-:W-:Y:S01]  /*8e20*/  VIADD R0, R15, 0x18440 ;  /* 0x000184400f007836 */ /* 0x000fe20000000000 */
[----:B------:R-:W-:Y:S01]  /*8e30*/  PRMT R58, R4, 0x7610, R58 ;  /* 0x00007610043a7816 */ /* 0x000fe2000000003a */
[----:B------:R-:W-:Y:S01]  /*8e40*/  @P1 VIADD R0, R7, 0xffffffc0 ;  /* 0xffffffc007001836 */ /* 0x000fe20000000000 */
[----:B------:R-:W-:Y:S06]  /*8e50*/  @P0 BRA `(.L_x_3950) ;  /* 0x00000004008c0947 */ /* 0x000fec0003800000 */
[----:B------:R-:W0:Y:S01]  /*8e60*/  LDC R5, c[0x0][0x3f4] ;  /* 0x0000fd00ff057b82 */ /* 0x000e220000000800 */
[----:B------:R-:W-:Y:S01]  /*8e70*/  BSSY B2, `(.L_x_3951) ;  /* 0x0000032000027945 */ /* 0x000fe20003800000 */
[-C--:B0-----:R-:W-:Y:S02]  /*8e80*/  ISETP.GE.AND P0, PT, R154, R5.reuse, PT ;  /* 0x000000059a00720c */ /* 0x081fe40003f06270 */
[----:B------:R-:W-:-:S11]  /*8e90*/  ISETP.GE.AND P1, PT, R164, R5, PT ;  /* 0x00000005a400720c */ /* 0x000fd60003f26270 */
[----:B------:R-:W-:Y:S05]  /*8ea0*/  @P0 BRA `(.L_x_3952) ;  /* 0x0000000000b80947 */ /* 0x000fea0003800000 */
[----:B------:R-:W0:Y:S01]  /*8eb0*/  LDS.128 R4, [R15+0x18400] ;  /* 0x018400000f047984 */ /* 0x000e220000000c00 */
[----:B------:R-:W-:Y:S02]  /*8ec0*/  SHF.R.U32.HI R69, RZ, 0x10, R57 ;  /* 0x00000010ff457819 */ /* 0x000fe40000011639 */
[----:B------:R-:W-:Y:S02]  /*8ed0*/  SHF.R.U32.HI R66, RZ, 0x10, R53 ;  /* 0x00000010ff427819 */ /* 0x000fe40000011635 */
[----:B------:R-:W-:Y:S02]  /*8ee0*/  PRMT R69, R70, 0x5410, R69 ;  /* 0x0000541046457816 */ /* 0x000fe40000000045 */
[----:B------:R-:W-:Y:S02]  /*8ef0*/  SHF.R.U64 R65, R52, 0x10, R53 ;  /* 0x0000001034417819 */ /* 0x000fe40000001235 */
[----:B------:R-:W-:Y:S01]  /*8f00*/  PRMT R66, R60, 0x5432, R66 ;  /* 0x000054323c427816 */ /* 0x000fe20000000042 */
[----:B------:R-:W-:Y:S01]  /*8f10*/  IMAD.U32 R70, R69, 0x10000, RZ ;  /* 0x0001000045467824 */ /* 0x000fe200078e00ff */
[----:B------:R-:W-:-:S02]  /*8f20*/  SHF.R.U64 R68, R56, 0x10, R57 ;  /* 0x0000001038447819 */ /* 0x000fc40000001239 */
[----:B------:R-:W-:Y:S01]  /*8f30*/  PRMT R65, R67, 0x5410, R65 ;  /* 0x0000541043417816 */ /* 0x000fe20000000041 */
[C---:B------:R-:W-:Y:S01]  /*8f40*/  IMAD.U32 R67, R66.reuse, 0x10000, RZ ;  /* 0x0001000042437824 */ /* 0x040fe200078e00ff */
[----:B------:R-:W-:Y:S02]  /*8f50*/  LOP3.LUT R69, R69, 0xffff0000, RZ, 0xc0, !PT ;  /* 0xffff000045457812 */ /* 0x000fe400078ec0ff */
[----:B------:R-:W-:Y:S02]  /*8f60*/  LOP3.LUT R66, R66, 0xffff0000, RZ, 0xc0, !PT ;  /* 0xffff000042427812 */ /* 0x000fe400078ec0ff */
[----:B------:R-:W-:Y:S02]  /*8f70*/  PRMT R68, R62, 0x5432, R68 ;  /* 0x000054323e447816 */ /* 0x000fe40000000044 */
[C---:B0-----:R-:W-:Y:S01]  /*8f80*/  LOP3.LUT R53, R6.reuse, 0xffff0000, RZ, 0xc0, !PT ;  /* 0xffff000006357812 */ /* 0x041fe200078ec0ff */
[----:B------:R-:W-:Y:S01]  /*8f90*/  IMAD.U32 R52, R6, 0x10000, RZ ;  /* 0x0001000006347824 */ /* 0x000fe200078e00ff */
[C---:B------:R-:W-:Y:S01]  /*8fa0*/  LOP3.LUT R57, R7.reuse, 0xffff0000, RZ, 0xc0, !PT ;  /* 0xffff000007397812 */ /* 0x040fe200078ec0ff */
[----:B------:R-:W-:-:S02]  /*8fb0*/  IMAD.U32 R56, R7, 0x10000, RZ ;  /* 0x0001000007387824 */ /* 0x000fc400078e00ff */
[C---:B------:R-:W-:Y:S01]  /*8fc0*/  FMUL.FTZ R71, R53.reuse, R70 ;  /* 0x0000004635477220 */ /* 0x040fe20000410000 */
[----:B------:R-:W-:Y:S01]  /*8fd0*/  FMUL.FTZ R53, R53, R67 ;  /* 0x0000004335357220 */ /* 0x000fe20000410000 */
[C---:B------:R-:W-:Y:S01]  /*8fe0*/  FMUL.FTZ R75, R57.reuse, R69 ;  /* 0x00000045394b7220 */ /* 0x040fe20000410000 */
[----:B------:R-:W-:Y:S02]  /*8ff0*/  IMAD.U32 R6, R4, 0x10000, RZ ;  /* 0x0001000004067824 */ /* 0x000fe400078e00ff */
[C---:B------:R-:W-:Y:S01]  /*9000*/  FFMA.FTZ R71, R52.reuse, R67, -R71 ;  /* 0x0000004334477223 */ /* 0x040fe20000010847 */
[----:B------:R-:W-:Y:S01]  /*9010*/  FMUL.FTZ R67, R57, R66 ;  /* 0x0000004239437220 */ /* 0x000fe20000410000 */
[----:B------:R-:W-:Y:S02]  /*9020*/  IMAD.U32 R7, R5, 0x10000, RZ ;  /* 0x0001000005077824 */ /* 0x000fe400078e00ff */
[----:B------:R-:W-:Y:S01]  /*9030*/  FFMA.FTZ R70, R52, R70, R53 ;  /* 0x0000004634467223 */ /* 0x000fe20000010035 */
[----:B------:R-:W-:Y:S01]  /*9040*/  IMAD.U32 R57, R68, 0x10000, RZ ;  /* 0x0001000044397824 */ /* 0x000fe200078e00ff */
[----:B------:R-:W-:Y:S01]  /*9050*/  LOP3.LUT R4, R4, 0xffff0000, RZ, 0xc0, !PT ;  /* 0xffff000004047812 */ /* 0x000fe200078ec0ff */
[----:B------:R-:W-:Y:S01]  /*9060*/  IMAD.U32 R53, R65, 0x10000, RZ ;  /* 0x0001000041357824 */ /* 0x000fe200078e00ff */
[----:B------:R-:W-:Y:S01]  /*9070*/  LOP3.LUT R5, R5, 0xffff0000, RZ, 0xc0, !PT ;  /* 0xffff000005057812 */ /* 0x000fe200078ec0ff */
[----:B------:R-:W-:Y:S01]  /*9080*/  FFMA.FTZ R75, R56, R66, -R75 ;  /* 0x00000042384b7223 */ /* 0x000fe2000001084b */
[----:B------:R-:W-:Y:S01]  /*9090*/  LOP3.LUT R68, R68, 0xffff0000, RZ, 0xc0, !PT ;  /* 0xffff000044447812 */ /* 0x000fe200078ec0ff */
[----:B------:R-:W-:Y:S01]  /*90a0*/  FFMA.FTZ R74, R56, R69, R67 ;  /* 0x00000045384a7223 */ /* 0x000fe20000010043 */
[----:B------:R-:W-:Y:S01]  /*90b0*/  LOP3.LUT R52, R65, 0xffff0000, RZ, 0xc0, !PT ;  /* 0xffff000041347812 */ /* 0x000fe200078ec0ff */
[C---:B------:R-:W-:Y:S01]  /*90c0*/  FMUL.FTZ R65, R4.reuse, R57 ;  /* 0x0000003904417220 */ /* 0x040fe20000410000 */
[----:B------:R-:W-:Y:S01]  /*90d0*/  FMUL.FTZ R56, R4, R53 ;  /* 0x0000003504387220 */ /* 0x000fe20000410000 */
[----:B------:R-:W-:-:S02]  /*90e0*/  FMUL.FTZ R66, R5, R68 ;  /* 0x0000004405427220 */ /* 0x000fc40000410000 */
[-C--:B------:R-:W-:Y:S01]  /*90f0*/  FMUL.FTZ R67, R5, R52.reuse ;  /* 0x0000003405437220 */ /* 0x080fe20000410000 */
[C---:B------:R-:W-:Y:S01]  /*9100*/  FFMA.FTZ R4, R6.reuse, R53, -R65 ;  /* 0x0000003506047223 */ /* 0x040fe20000010841 */
[----:B------:R-:W-:Y:S01]  /*9110*/  FFMA.FTZ R57, R6, R57, R56 ;  /* 0x0000003906397223 */ /* 0x000fe20000010038 */
[C---:B------:R-:W-:Y:S01]  /*9120*/  FFMA.FTZ R5, R7.reuse, R52, -R66 ;  /* 0x0000003407057223 */ /* 0x040fe20000010842 */
[----:B------:R-:W-:Y:S01]  /*9130*/  FFMA.FTZ R68, R7, R68, R67 ;  /* 0x0000004407447223 */ /* 0x000fe20000010043 */
[----:B------:R-:W-:Y:S02]  /*9140*/  F2FP.BF16.F32.PACK_AB R6, R70, R71 ;  /* 0x000000474606723e */ /* 0x000fe400000010ff */
[----:B------:R-:W-:Y:S02]  /*9150*/  F2FP.BF16.F32.PACK_AB R7, R74, R75 ;  /* 0x0000004b4a07723e */ /* 0x000fe400000010ff */
[----:B------:R-:W-:Y:S02]  /*9160*/  F2FP.BF16.F32.PACK_AB R4, R57, R4 ;  /* 0x000000043904723e */ /* 0x000fe400000010ff */
[----:B------:R-:W-:-:S05]  /*9170*/  F2FP.BF16.F32.PACK_AB R5, R68, R5 ;  /* 0x000000054405723e */ /* 0x000fca00000010ff */
[----:B------:R0:W-:Y:S02]  /*9180*/  STS.128 [R15+0x18400], R4 ;  /* 0x018400040f007388 */ /* 0x0001e40000000c00 */
.L_x_3952:
[----:B------:R-:W-:Y:S05]  /*9190*/  BSYNC B2 ;  /* 0x0000000000027941 */ /* 0x000fea0003800000 */
.L_x_3951:
[----:B------:R-:W-:Y:S05]  /*91a0*/  @P1 BRA `(.L_x_3950) ;  /* 0x0000000000b81947 */ /* 0x000fea0003800000 */
[----:B0-----:R-:W0:Y:S01]  /*91b0*/  LDS.128 R4, [R0] ;  /* 0x0000000000047984 */ /* 0x001e220000000c00 */
[----:B------:R-:W-:Y:S02]  /*91c0*/  SHF.R.U64 R53, R24, 0x10, R25 ;  /* 0x0000001018357819 */ /* 0x000fe40000001219 */
[----:B------:R-:W-:Y:S02]  /*91d0*/  SHF.R.U64 R24, R26, 0x10, R27 ;  /* 0x000000101a187819 */ /* 0x000fe4000000121b */
[----:B------:R-:W-:Y:S02]  /*91e0*/  SHF.R.U32.HI R25, RZ, 0x10, R25 ;  /* 0x00000010ff197819 */ /* 0x000fe40000011619 */
[----:B------:R-:W-:Y:S02]  /*91f0*/  SHF.R.U32.HI R27, RZ, 0x10, R27 ;  /* 0x00000010ff1b7819 */ /* 0x000fe4000001161b */
[----:B------:R-:W-:Y:S02]  /*9200*/  PRMT R62, R62, 0x5410, R25 ;  /* 0x000054103e3e7816 */ /* 0x000fe40000000019 */
[----:B------:R-:W-:-:S02]  /*9210*/  PRMT R64, R64, 0x5410, R27 ;  /* 0x0000541040407816 */ /* 0x000fc4000000001b */
[----:B------:R-:W-:Y:S01]  /*9220*/  PRMT R60, R60, 0x5410, R53 ;  /* 0x000054103c3c7816 */ /* 0x000fe20000000035 */
[----:B------:R-:W-:Y:S01]  /*9230*/  IMAD.U32 R52, R62, 0x10000, RZ ;  /* 0x000100003e347824 */ /* 0x000fe200078e00ff */
[----:B------:R-:W-:Y:S01]  /*9240*/  PRMT R63, R63, 0x5410, R24 ;  /* 0x000054103f3f7816 */ /* 0x000fe20000000018 */
[C---:B------:R-:W-:Y:S01]  /*9250*/  IMAD.U32 R53, R64.reuse, 0x10000, RZ ;  /* 0x0001000040357824 */ /* 0x040fe200078e00ff */
[----:B------:R-:W-:Y:S02]  /*9260*/  LOP3.LUT R64, R64, 0xffff0000, RZ, 0xc0, !PT ;  /* 0xffff000040407812 */ /* 0x000fe400078ec0ff */
[----:B------:R-:W-:Y:S02]  /*9270*/  LOP3.LUT R62, R62, 0xffff0000, RZ, 0xc0, !PT ;  /* 0xffff00003e3e7812 */ /* 0x000fe400078ec0ff */
[C---:B0-----:R-:W-:Y:S01]  /*9280*/  LOP3.LUT R25, R6.reuse, 0xffff0000, RZ, 0xc0, !PT ;  /* 0xffff000006197812 */ /* 0x041fe200078ec0ff */
[----:B------:R-:W-:Y:S01]  /*9290*/  IMAD.U32 R24, R6, 0x10000, RZ ;  /* 0x0001000006187824 */ /* 0x000fe200078e00ff */
[C---:B------:R-:W-:Y:S01]  /*92a0*/  LOP3.LUT R27, R7.reuse, 0xffff0000, RZ, 0xc0, !PT ;  /* 0xffff0000071b7812 */ /* 0x040fe200078ec0ff */
[----:B------:R-:W-:-:S02]  /*92b0*/  IMAD.U32 R26, R7, 0x10000, RZ ;  /* 0x00010000071a7824 */ /* 0x000fc400078e00ff */
[C---:B------:R-:W-:Y:S01]  /*92c0*/  FMUL.FTZ R66, R25.reuse, R52 ;  /* 0x0000003419427220 */ /* 0x040fe20000410000 */
[-C--:B------:R-:W-:Y:S01]  /*92d0*/  FMUL.FTZ R57, R25, R53.reuse ;  /* 0x0000003519397220 */ /* 0x080fe20000410000 */
[C---:B------:R-:W-:Y:S01]  /*92e0*/  FMUL.FTZ R25, R27.reuse, R64 ;  /* 0x000000401b197220 */ /* 0x040fe20000410000 */
[----:B------:R-:W-:Y:S02]  /*92f0*/  IMAD.U32 R6, R4, 0x10000, RZ ;  /* 0x0001000004067824 */ /* 0x000fe400078e00ff */
[----:B------:R-:W-:Y:S01]  /*9300*/  FFMA.FTZ R65, R24, R53, R66 ;  /* 0x0000003518417223 */ /* 0x000fe20000010042 */
[-C--:B------:R-:W-:Y:S01]  /*9310*/  FMUL.FTZ R53, R27, R62.reuse ;  /* 0x0000003e1b357220 */ /* 0x080fe20000410000 */
[----:B------:R-:W-:Y:S01]  /*9320*/  FFMA.FTZ R62, R26, R62, -R25 ;  /* 0x0000003e1a3e7223 */ /* 0x000fe20000010819 */
[----:B------:R-:W-:Y:S02]  /*9330*/  IMAD.U32 R7, R5, 0x10000, RZ ;  /* 0x0001000005077824 */ /* 0x000fe400078e00ff */
[----:B------:R-:W-:Y:S01]  /*9340*/  FFMA.FTZ R56, R24, R52, -R57 ;  /* 0x0000003418387223 */ /* 0x000fe20000010839 */
[----:B------:R-:W-:Y:S01]  /*9350*/  IMAD.U32 R25, R60, 0x10000, RZ ;  /* 0x000100003c197824 */ /* 0x000fe200078e00ff */
[----:B------:R-:W-:Y:S01]  /*9360*/  LOP3.LUT R4, R4, 0xffff0000, RZ, 0xc0, !PT ;  /* 0xffff000004047812 */ /* 0x000fe200078ec0ff */
[----:B------:R-:W-:Y:S01]  /*9370*/  IMAD.U32 R27, R63, 0x10000, RZ ;  /* 0x000100003f1b7824 */ /* 0x000fe200078e00ff */
[----:B------:R-:W-:-:S02]  /*9380*/  LOP3.LUT R5, R5, 0xffff0000, RZ, 0xc0, !PT ;  /* 0xffff000005057812 */ /* 0x000fc400078ec0ff */
[----:B------:R-:W-:Y:S01]  /*9390*/  LOP3.LUT R24, R63, 0xffff0000, RZ, 0xc0, !PT ;  /* 0xffff00003f187812 */ /* 0x000fe200078ec0ff */
[----:B------:R-:W-:Y:S01]  /*93a0*/  FFMA.FTZ R63, R26, R64, R53 ;  /* 0x000000401a3f7223 */ /* 0x000fe20000010035 */
[----:B------:R-:W-:Y:S01]  /*93b0*/  LOP3.LUT R60, R60, 0xffff0000, RZ, 0xc0, !PT ;  /* 0xffff00003c3c7812 */ /* 0x000fe200078ec0ff */
[C---:B------:R-:W-:Y:S01]  /*93c0*/  FMUL.FTZ R53, R4.reuse, R27 ;  /* 0x0000001b04357220 */ /* 0x040fe20000410000 */
[-C--:B------:R-:W-:Y:S01]  /*93d0*/  FMUL.FTZ R26, R4, R25.reuse ;  /* 0x00000019041a7220 */ /* 0x080fe20000410000 */
[C---:B------:R-:W-:Y:S02]  /*93e0*/  FMUL.FTZ R52, R5.reuse, R24 ;  /* 0x0000001805347220 */ /* 0x040fe40000410000 */
        /* <DEDUP_REMOVED lines=10> */
.L_x_3950:
[----:B------:R-:W-:Y:S05]  /*9490*/  BSYNC B1 ;  /* 0x0000000000017941 */ /* 0x000fea0003800000 */
.L_x_3949:
[----:B------:R-:W-:-:S13]  /*94a0*/  ISETP.GE.AND P0, PT, R175, R28, PT ;  /* 0x0000001caf00720c */ /* 0x000fda0003f06270 */
[----:B------:R-:W-:Y:S05]  /*94b0*/  @P0 BRA `(.L_x_3953) ;  /* 0x0000001800c80947 */ /* 0x000fea0003800000 */
[----:B01----:R-:W0:Y:S01]  /*94c0*/  LDC R5, c[0x0][0x3f4] ;  /* 0x0000fd00ff057b82 */ /* 0x003e220000000800 */
[----:B------:R-:W-:Y:S01]  /*94d0*/  BSSY B1, `(.L_x_3954) ;  /* 0x0000032000017945 */ /* 0x000fe20003800000 */
[-C--:B0-----:R-:W-:Y:S02]  /*94e0*/  ISETP.GE.AND P0, PT, R154, R5.reuse, PT ;  /* 0x000000059a00720c */ /* 0x081fe40003f06270 */
[----:B------:R-:W-:-:S11]  /*94f0*/  ISETP.GE.AND P1, PT, R164, R5, PT ;  /* 0x00000005a400720c */ /* 0x000fd60003f26270 */
[----:B------:R-:W-:Y:S05]  /*9500*/  @P0 BRA `(.L_x_3955) ;  /* 0x0000000000b80947 */ /* 0x000fea0003800000 */
[----:B------:R-:W0:Y:S01]  /*9510*/  LDS.128 R4, [R15+0x1a400] ;  /* 0x01a400000f047984 */ /* 0x000e220000000c00 */
[--C-:B------:R-:W-:Y:S02]  /*9520*/  SHF.R.U64 R24, R10, 0x10, R11.reuse ;  /* 0x000000100a187819 */ /* 0x100fe4000000120b */
[----:B------:R-:W-:Y:S02]  /*9530*/  SHF.R.U32.HI R10, RZ, 0x10, R11 ;  /* 0x00000010ff0a7819 */ /* 0x000fe4000001160b */
[--C-:B------:R-:W-:Y:S02]  /*9540*/  SHF.R.U32.HI R26, RZ, 0x10, R13.reuse ;  /* 0x00000010ff1a7819 */ /* 0x100fe4000001160d */
[----:B------:R-:W-:Y:S02]  /*9550*/  PRMT R61, R61, 0x5410, R10 ;  /* 0x000054103d3d7816 */ /* 0x000fe4000000000a */
[----:B------:R-:W-:Y:S02]  /*9560*/  PRMT R26, R3, 0x5432, R26 ;  /* 0x00005432031a7816 */ /* 0x000fe4000000001a */
[----:B------:R-:W-:Y:S01]  /*9570*/  PRMT R59, R59, 0x5410, R24 ;  /* 0x000054103b3b7816 */ /* 0x000fe20000000018 */
[----:B------:R-:W-:Y:S01]  /*9580*/  IMAD.U32 R24, R61, 0x10000, RZ ;  /* 0x000100003d187824 */ /* 0x000fe200078e00ff */
[----:B------:R-:W-:Y:S01]  /*9590*/  SHF.R.U64 R25, R12, 0x10, R13 ;  /* 0x000000100c197819 */ /* 0x000fe2000000120d */
[C---:B------:R-:W-:Y:S01]  /*95a0*/  IMAD.U32 R27, R26.reuse, 0x10000, RZ ;  /* 0x000100001a1b7824 */ /* 0x040fe200078e00ff */
[----:B------:R-:W-:-:S02]  /*95b0*/  LOP3.LUT R26, R26, 0xffff0000, RZ, 0xc0, !PT ;  /* 0xffff00001a1a7812 */ /* 0x000fc400078ec0ff */
[----:B------:R-:W-:Y:S02]  /*95c0*/  LOP3.LUT R61, R61, 0xffff0000, RZ, 0xc0, !PT ;  /* 0xffff00003d3d7812 */ /* 0x000fe400078ec0ff */
[----:B------:R-:W-:Y:S02]  /*95d0*/  PRMT R25, R76, 0x5410, R25 ;  /* 0x000054104c197816 */ /* 0x000fe40000000019 */
[C---:B0-----:R-:W-:Y:S01]  /*95e0*/  LOP3.LUT R11, R6.reuse, 0xffff0000, RZ, 0xc0, !PT ;  /* 0xffff0000060b7812 */ /* 0x041fe200078ec0ff */
[----:B------:R-:W-:Y:S01]  /*95f0*/  IMAD.U32 R10, R6, 0x10000, RZ ;  /* 0x00010000060a7824 */ /* 0x000fe200078e00ff */
[C---:B------:R-:W-:Y:S01]  /*9600*/  LOP3.LUT R13, R7.reuse, 0xffff0000, RZ, 0xc0, !PT ;  /* 0xffff0000070d7812 */ /* 0x040fe200078ec0ff */
[----:B------:R-:W-:Y:S02]  /*9610*/  IMAD.U32 R12, R7, 0x10000, RZ ;  /* 0x00010000070c7824 */ /* 0x000fe400078e00ff */
[C---:B------:R-:W-:Y:S01]  /*9620*/  FMUL.FTZ R28, R11.reuse, R24 ;  /* 0x000000180b1c7220 */ /* 0x040fe20000410000 */
[----:B------:R-:W-:Y:S01]  /*9630*/  FMUL.FTZ R53, R11, R27 ;  /* 0x0000001b0b357220 */ /* 0x000fe20000410000 */
[----:B------:R-:W-:Y:S01]  /*9640*/  FMUL.FTZ R11, R13, R26 ;  /* 0x0000001a0d0b7220 */ /* 0x000fe20000410000 */
[----:B------:R-:W-:-:S02]  /*9650*/  IMAD.U32 R6, R4, 0x10000, RZ ;  /* 0x0001000004067824 */ /* 0x000fc400078e00ff */
[C---:B------:R-:W-:Y:S01]  /*9660*/  FFMA.FTZ R28, R10.reuse, R27, R28 ;  /* 0x0000001b0a1c7223 */ /* 0x040fe2000001001c */
[----:B------:R-:W-:Y:S02]  /*9670*/  IMAD.U32 R7, R5, 0x10000, RZ ;  /* 0x0001000005077824 */ /* 0x000fe400078e00ff */
[----:B------:R-:W-:Y:S01]  /*9680*/  FFMA.FTZ R53, R10, R24, -R53 ;  /* 0x000000180a357223 */ /* 0x000fe20000010835 */
[-C--:B------:R-:W-:Y:S01]  /*9690*/  FMUL.FTZ R27, R13, R61.reuse ;  /* 0x0000003d0d1b7220 */ /* 0x080fe20000410000 */
[----:B------:R-:W-:Y:S01]  /*96a0*/  LOP3.LUT R4, R4, 0xffff0000, RZ, 0xc0, !PT ;  /* 0xffff000004047812 */ /* 0x000fe200078ec0ff */
[C---:B------:R-:W-:Y:S01]  /*96b0*/  FFMA.FTZ R61, R12.reuse, R61, -R11 ;  /* 0x0000003d0c3d7223 */ /* 0x040fe2000001080b */
[----:B------:R-:W-:Y:S01]  /*96c0*/  LOP3.LUT R5, R5, 0xffff0000, RZ, 0xc0, !PT ;  /* 0xffff000005057812 */ /* 0x000fe200078ec0ff */
[C---:B------:R-:W-:Y:S01]  /*96d0*/  IMAD.U32 R13, R25.reuse, 0x10000, RZ ;  /* 0x00010000190d7824 */ /* 0x040fe200078e00ff */
[----:B------:R-:W-:Y:S01]  /*96e0*/  LOP3.LUT R24, R25, 0xffff0000, RZ, 0xc0, !PT ;  /* 0xffff000019187812 */ /* 0x000fe200078ec0ff */
[C---:B------:R-:W-:Y:S01]  /*96f0*/  IMAD.U32 R11, R59.reuse, 0x10000, RZ ;  /* 0x000100003b0b7824 */ /* 0x040fe200078e00ff */
[----:B------:R-:W-:Y:S01]  /*9700*/  LOP3.LUT R10, R59, 0xffff0000, RZ, 0xc0, !PT ;  /* 0xffff00003b0a7812 */ /* 0x000fe200078ec0ff */
        /* <DEDUP_REMOVED lines=14> */
.L_x_3955:
[----:B------:R-:W-:Y:S05]  /*97f0*/  BSYNC B1 ;  /* 0x0000000000017941 */ /* 0x000fea0003800000 */
.L_x_3954:
[----:B------:R-:W-:Y:S05]  /*9800*/  @P1 BRA `(.L_x_3953) ;  /* 0x0000001400f41947 */ /* 0x000fea0003800000 */
[----:B0-----:R-:W0:Y:S01]  /*9810*/  LDS.128 R4, [R0+0x2000] ;  /* 0x0020000000047984 */ /* 0x001e220000000c00 */
[--C-:B------:R-:W-:Y:S02]  /*9820*/  SHF.R.U64 R10, R20, 0x10, R21.reuse ;  /* 0x00000010140a7819 */ /* 0x100fe40000001215 */
[----:B------:R-:W-:Y:S02]  /*9830*/  SHF.R.U32.HI R21, RZ, 0x10, R21 ;  /* 0x00000010ff157819 */ /* 0x000fe40000011615 */
[--C-:B------:R-:W-:Y:S02]  /*9840*/  SHF.R.U64 R13, R8, 0x10, R9.reuse ;  /* 0x00000010080d7819 */ /* 0x100fe40000001209 */
        /* <DEDUP_REMOVED lines=10> */
[C---:B------:R-:W-:Y:S01]  /*98f0*/  IMAD.U32 R10, R7.reuse, 0x10000, RZ ;  /* 0x00010000070a7824 */ /* 0x040fe200078e00ff */
[----:B------:R-:W-:Y:S01]  /*9900*/  LOP3.LUT R7, R7, 0xffff0000, RZ, 0xc0, !PT ;  /* 0xffff000007077812 */ /* 0x000fe200078ec0ff */
[----:B------:R-:W-:-:S02]  /*9910*/  IMAD.U32 R8, R6, 0x10000, RZ ;  /* 0x0001000006087824 */ /* 0x000fc400078e00ff */
[C---:B------:R-:W-:Y:S01]  /*9920*/  FMUL.FTZ R20, R9.reuse, R12 ;  /* 0x0000000c09147220 */ /* 0x040fe20000410000 */
[-C--:B------:R-:W-:Y:S01]  /*9930*/  FMUL.FTZ R15, R9, R13.reuse ;  /* 0x0000000d090f7220 */ /* 0x080fe20000410000 */
[C---:B------:R-:W-:Y:S01]  /*9940*/  FMUL.FTZ R9, R7.reuse, R58 ;  /* 0x0000003a07097220 */ /* 0x040fe20000410000 */
[----:B------:R-:W-:Y:S02]  /*9950*/  IMAD.U32 R3, R4, 0x10000, RZ ;  /* 0x0001000004037824 */ /* 0x000fe400078e00ff */
[C---:B------:R-:W-:Y:S01]  /*9960*/  FFMA.FTZ R21, R8.reuse, R13, R20 ;  /* 0x0000000d08157223 */ /* 0x040fe20000010014 */
[----:B------:R-:W-:Y:S01]  /*9970*/  FFMA.FTZ R12, R8, R12, -R15 ;  /* 0x0000000c080c7223 */ /* 0x000fe2000001080f */
        /* <DEDUP_REMOVED lines=24> */
.L_x_3940:
        /* <DEDUP_REMOVED lines=29> */
[----:B------:R-:W0:Y:S01]  /*9cd0*/  LDC R61, c[0x0][0x3f4] ;  /* 0x0000fd00ff3d7b82 */ /* 0x000e220000000800 */
[----:B------:R-:W1:Y:S01]  /*9ce0*/  SHFL.IDX PT, R5, R44, RZ, 0x1c1f ;  /* 0x001c1fff2c057589 */ /* 0x000e6200000e0000 */
[----:B------:R-:W-:-:S03]  /*9cf0*/  IMAD R3, R28, R7, RZ ;  /* 0x000000071c037224 */ /* 0x000fc600078e02ff */
[----:B------:R-:W2:Y:S04]  /*9d00*/  SHFL.IDX PT, R4, R24, RZ, 0x1c1f ;  /* 0x001c1fff18047589 */ /* 0x000ea800000e0000 */
[----:B------:R-:W3:Y:S04]  /*9d10*/  SHFL.IDX PT, R14, R60, RZ, 0x1c1f ;  /* 0x001c1fff3c0e7589 */ /* 0x000ee800000e0000 */
[----:B------:R-:W4:Y:S01]  /*9d20*/  SHFL.IDX PT, R6, R26, RZ, 0x1c1f ;  /* 0x001c1fff1a067589 */ /* 0x000f2200000e0000 */
[----:B0-----:R-:W-:-:S04]  /*9d30*/  ISETP.GE.AND P0, PT, R22, R61, PT ;  /* 0x0000003d1600720c */ /* 0x001fc80003f06270 */
[----:B------:R-:W-:-:S13]  /*9d40*/  ISETP.GE.OR P1, PT, R0, R3, P0 ;  /* 0x000000030000720c */ /* 0x000fda0000726670 */
[C---:B------:R-:W-:Y:S01]  /*9d50*/  @!P1 IMAD.SHL.U32 R7, R22.reuse, 0x2, RZ ;  /* 0x0000000216079824 */ /* 0x040fe200078e00ff */
[----:B------:R-:W-:-:S04]  /*9d60*/  @!P1 SHF.L.U64.HI R21, R22, 0x1, R23 ;  /* 0x0000000116159819 */ /* 0x000fc80000010217 */
[----:B-1----:R-:W-:-:S05]  /*9d70*/  @!P1 IADD3 R8, P2, R5, R7, RZ ;  /* 0x0000000705089210 */ /* 0x002fca0007f5e0ff */
[----:B--2---:R-:W-:Y:S01]  /*9d80*/  @!P1 IMAD.X R9, R4, 0x1, R21, P2 ;  /* 0x0000000104099824 */ /* 0x004fe200010e0615 */
[----:B---3--:R-:W-:-:S05]  /*9d90*/  @!P1 IADD3 R4, P2, R14, R7, RZ ;  /* 0x000000070e049210 */ /* 0x008fca0007f5e0ff */
[----:B----4-:R-:W-:Y:S01]  /*9da0*/  @!P1 IMAD.X R5, R6, 0x1, R21, P2 ;  /* 0x0000000106059824 */ /* 0x010fe200010e0615 */
[----:B------:R-:W2:Y:S05]  /*9db0*/  @!P1 LD.E.128 R8, desc[UR44][R8.64] ;  /* 0x0000002c08089980 */ /* 0x000eaa000c101d00 */
[----:B------:R-:W3:Y:S01]  /*9dc0*/  @!P1 LD.E.128 R4, desc[UR44][R4.64] ;  /* 0x0000002c04049980 */ /* 0x000ee2000c101d00 */
[----:B------:R-:W-:Y:S02]  /*9dd0*/  CS2R R58, SRZ ;  /* 0x00000000003a7805 */ /* 0x000fe4000001ff00 */
[----:B------:R-:W-:Y:S02]  /*9de0*/  CS2R R20, SRZ ;  /* 0x0000000000147805 */ /* 0x000fe4000001ff00 */
[----:B------:R-:W-:Y:S01]  /*9df0*/  CS2R R52, SRZ ;  /* 0x0000000000347805 */ /* 0x000fe2000001ff00 */
[----:B------:R-:W0:Y:S01]  /*9e00*/  SHFL.IDX PT, R24, R24, 0x1, 0x1c1f ;  /* 0x003c1f0018187f89 */ /* 0x000e2200000e0000 */
[----:B------:R-:W-:-:S03]  /*9e10*/  CS2R R56, SRZ ;  /* 0x0000000000387805 */ /* 0x000fc6000001ff00 */
[----:B------:R-:W1:Y:S04]  /*9e20*/  SHFL.IDX PT, R26, R26, 0x1, 0x1c1f ;  /* 0x003c1f001a1a7f89 */ /* 0x000e6800000e0000 */
[----:B------:R4:W0:Y:S04]  /*9e30*/  SHFL.IDX PT, R25, R44, 0x1, 0x1c1f ;  /* 0x003c1f002c197f89 */ /* 0x00082800000e0000 */
[----:B------:R5:W0:Y:S01]  /*9e40*/  SHFL.IDX PT, R14, R60, 0x1, 0x1c1f ;  /* 0x003c1f003c0e7f89 */ /* 0x000a2200000e0000 */
[----:B--2---:R-:W-:Y:S02]  /*9e50*/  @!P1 IMAD.MOV.U32 R20, RZ, RZ, R8 ;  /* 0x000000ffff149224 */ /* 0x004fe400078e0008 */
[----:B------:R-:W-:-:S02]  /*9e60*/  @!P1 IMAD.MOV.U32 R21, RZ, RZ, R9 ;  /* 0x000000ffff159224 */ /* 0x000fc400078e0009 */
[----:B------:R-:W-:Y:S02]  /*9e70*/  @!P1 IMAD.MOV.U32 R52, RZ, RZ, R10 ;  /* 0x000000ffff349224 */ /* 0x000fe400078e000a */
[----:B---3--:R-:W-:Y:S02]  /*9e80*/  @!P1 IMAD.MOV.U32 R58, RZ, RZ, R4 ;  /* 0x000000ffff3a9224 */ /* 0x008fe400078e0004 */
[----:B------:R-:W-:Y:S02]  /*9e90*/  @!P1 IMAD.MOV.U32 R59, RZ, RZ, R5 ;  /* 0x000000ffff3b9224 */ /* 0x000fe400078e0005 */
[----:B------:R-:W-:Y:S02]  /*9ea0*/  @!P1 IMAD.MOV.U32 R53, RZ, RZ, R11 ;  /* 0x000000ffff359224 */ /* 0x000fe400078e000b */
[----:B------:R-:W-:Y:S02]  /*9eb0*/  @!P1 IMAD.MOV.U32 R56, RZ, RZ, R6 ;  /* 0x000000ffff389224 */ /* 0x000fe400078e0006 */
[----:B------:R-:W-:-:S02]  /*9ec0*/  @!P1 IMAD.MOV.U32 R57, RZ, RZ, R7 ;  /* 0x000000ffff399224 */ /* 0x000fc400078e0007 */
[----:B------:R-:W-:Y:S02]  /*9ed0*/  IMAD.MOV.U32 R6, RZ, RZ, R58 ;  /* 0x000000ffff067224 */ /* 0x000fe400078e003a */
[----:B------:R-:W-:Y:S02]  /*9ee0*/  IMAD.MOV.U32 R7, RZ, RZ, R59 ;  /* 0x000000ffff077224 */ /* 0x000fe400078e003b */
        /* <DEDUP_REMOVED lines=11> */
[----:B----4-:R-:W-:-:S02]  /*9fa0*/  PRMT R44, R9, 0x7610, R44 ;  /* 0x00007610092c7816 */ /* 0x010fc4000000002c */
[----:B------:R-:W-:Y:S02]  /*9fb0*/  CS2R R6, SRZ ;  /* 0x0000000000067805 */ /* 0x000fe4000001ff00 */
[----:B------:R-:W-:Y:S02]  /*9fc0*/  PRMT R70, R4, 0x7610, R70 ;  /* 0x0000761004467816 */ /* 0x000fe40000000046 */
[----:B01---5:R-:W-:-:S07]  /*9fd0*/  PRMT R60, R60, 0x5410, R5 ;  /* 0x000054103c3c7816 */ /* 0x023fce0000000005 */
.L_x_4285:
        /* <DEDUP_REMOVED lines=18> */
[-C--:B------:R-:W-:Y:S02]  /*a100*/  IADD3 R8, P1, R25, R4.reuse, RZ ;  /* 0x0000000419087210 */ /* 0x080fe40007f3e0ff */
[----:B------:R-:W-:-:S03]  /*a110*/  IADD3 R4, P2, R14, R4, RZ ;  /* 0x000000040e047210 */ /* 0x000fc60007f5e0ff */
[--C-:B------:R-:W-:Y:S02]  /*a120*/  IMAD.X R9, R24, 0x1, R5.reuse, P1 ;  /* 0x0000000118097824 */ /* 0x100fe400008e0605 */
[----:B------:R-:W-:-:S04]  /*a130*/  IMAD.X R5, R26, 0x1, R5, P2 ;  /* 0x000000011a057824 */ /* 0x000fc800010e0605 */
[----:B------:R-:W5:Y:S04]  /*a140*/  LD.E.128 R8, desc[UR44][R8.64] ;  /* 0x0000002c08087980 */ /* 0x000f68000c101d00 */
[----:B------:R-:W5:Y:S02]  /*a150*/  LD.E.128 R4, desc[UR44][R4.64] ;  /* 0x0000002c04047980 */ /* 0x000f64000c101d00 */
.L_x_3958:
[----:B------:R-:W-:Y:S05]  /*a160*/  BSYNC B1 ;  /* 0x0000000000017941 */ /* 0x000fea0003800000 */
.L_x_3957:
[----:B------:R-:W0:Y:S01]  /*a170*/  SYNCS.PHASECHK.TRANS64.TRYWAIT P1, [R2+URZ+0x32400], R13 ;  /* 0x0324000d020075a7 */ /* 0x000e22000802017f */
[----:B------:R-:W-:Y:S04]  /*a180*/  BSSY B1, `(.L_x_3959) ;  /* 0x0000002000017945 */ /* 0x000fe80003800000 */
[----:B0-----:R-:W-:Y:S05]  /*a190*/  @!P1 BRA `(.L_x_3960) ;  /* 0x0000032000449947 */ /* 0x001fea0003800000 */
.L_x_4286:
[----:B------:R-:W-:Y:S05]  /*a1a0*/  BSYNC B1 ;  /* 0x0000000000017941 */ /* 0x000fea0003800000 */
.L_x_3959:
[----:B------:R-:W2:Y:S01]  /*a1b0*/  LDL R0, [R1+0x50] ;  /* 0x0000500001007983 */ /* 0x000ea20000100800 */
[----:B-----5:R-:W-:Y:S01]  /*a1c0*/  IMAD.MOV.U32 R12, RZ, RZ, R7 ;  /* 0x000000ffff0c7224 */ /* 0x020fe200078e0007 */
[----:B------:R-:W-:Y:S01]  /*a1d0*/  BSSY B1, `(.L_x_3961) ;  /* 0x000007b000017945 */ /* 0x000fe20003800000 */
[----:B0-----:R-:W-:Y:S02]  /*a1e0*/  IMAD.MOV.U32 R13, RZ, RZ, R8 ;  /* 0x000000ffff0d7224 */ /* 0x001fe400078e0008 */
[----:B------:R-:W-:Y:S01]  /*a1f0*/  IMAD.MOV.U32 R14, RZ, RZ, R9 ;  /* 0x000000ffff0e7224 */ /* 0x000fe200078e0009 */
[----:B------:R-:W-:Y:S01]  /*a200*/  PRMT R60, R12, 0x7610, R60 ;  /* 0x000076100c3c7816 */ /* 0x000fe2000000003c */
[----:B------:R-:W-:Y:S01]  /*a210*/  IMAD.MOV.U32 R12, RZ, RZ, R5 ;  /* 0x000000ffff0c7224 */ /* 0x000fe200078e0005 */
[----:B------:R-:W-:Y:S01]  /*a220*/  PRMT R68, R13, 0x7610, R68 ;  /* 0x000076100d447816 */ /* 0x000fe20000000044 */
[----:B------:R-:W-:Y:S01]  /*a230*/  IMAD.MOV.U32 R62, RZ, RZ, R11 ;  /* 0x000000ffff3e7224 */ /* 0x000fe200078e000b */
[----:B------:R-:W-:-:S02]  /*a240*/  PRMT R67, R14, 0x7610, R67 ;  /* 0x000076100e437816 */ /* 0x000fc40000000043 */
[----:B------:R-:W-:Y:S01]  /*a250*/  PRMT R65, R12, 0x7610, R65 ;  /* 0x000076100c417816 */ /* 0x000fe20000000041 */
[----:B--2---:R-:W-:Y:S02]  /*a260*/  IMAD R3, R0, -0x80, R3 ;  /* 0xffffff8000037824 */ /* 0x004fe400078e0203 */
[----:B------:R-:W-:-:S03]  /*a270*/  IMAD.MOV.U32 R0, RZ, RZ, R6 ;  /* 0x000000ffff007224 */ /* 0x000fc600078e0006 */
[----:B------:R-:W-:-:S04]  /*a280*/  VIMNMX R3, R3, 0x80, PT ;  /* 0x0000008003037848 */ /* 0x000fc80003fe0100 */
[-C--:B------:R-:W-:Y:S02]  /*a290*/  ISETP.GE.OR P1, PT, R158, R3.reuse, P0 ;  /* 0x000000039e00720c */ /* 0x080fe40000726670 */
[----:B------:R-:W-:Y:S01]  /*a2a0*/  ISETP.GE.OR P0, PT, R175, R3, P0 ;  /* 0x00000003af00720c */ /* 0x000fe20000706670 */
[----:B------:R-:W-:-:S05]  /*a2b0*/  IMAD.MOV.U32 R3, RZ, RZ, R4 ;  /* 0x000000ffff037224 */ /* 0x000fca00078e0004 */
[----:B------:R-:W-:Y:S01]  /*a2c0*/  PRMT R66, R3, 0x7610, R66 ;  /* 0x0000761003427816 */ /* 0x000fe20000000042 */
[----:B------:R-:W-:-:S04]  /*a2d0*/  IMAD.MOV.U32 R3, RZ, RZ, R10 ;  /* 0x000000ffff037224 */ /* 0x000fc800078e000a */
[----:B------:R-:W-:Y:S05]  /*a2e0*/  @P1 BRA `(.L_x_3962) ;  /* 0x0000000400a41947 */ /* 0x000fea0003800000 */
[----:B------:R-:W2:Y:S01]  /*a2f0*/  LDL R15, [R1+0x498] ;  /* 0x00049800010f7983 */ /* 0x000ea20000100800 */
[----:B------:R-:W-:Y:S01]  /*a300*/  IMAD.IADD R13, R22, 0x1, R61 ;  /* 0x00000001160d7824 */ /* 0x000fe200078e023d */
[--C-:B------:R-:W-:Y:S02]  /*a310*/  SHF.R.U64 R69, R20, 0x10, R21.reuse ;  /* 0x0000001014457819 */ /* 0x100fe40000001215 */
[----:B------:R-:W-:Y:S02]  /*a320*/  SHF.R.U32.HI R71, RZ, 0x10, R21 ;  /* 0x00000010ff477819 */ /* 0x000fe40000011615 */
[----:B------:R-:W-:Y:S02]  /*a330*/  SHF.R.U64 R74, R58, 0x10, R59 ;  /* 0x000000103a4a7819 */ /* 0x000fe4000000123b */
[--C-:B------:R-:W-:Y:S02]  /*a340*/  SHF.R.U64 R21, R52, 0x10, R53.reuse ;  /* 0x0000001034157819 */ /* 0x100fe40000001235 */
[----:B------:R-:W-:-:S02]  /*a350*/  SHF.R.U32.HI R53, RZ, 0x10, R53 ;  /* 0x00000010ff357819 */ /* 0x000fc40000011635 */
[----:B------:R-:W-:Y:S02]  /*a360*/  PRMT R74, R65, 0x5432, R74 ;  /* 0x00005432414a7816 */ /* 0x000fe4000000004a */
[----:B------:R-:W-:Y:S02]  /*a370*/  SHF.R.U64 R77, R56, 0x10, R57 ;  /* 0x00000010384d7819 */ /* 0x000fe40000001239 */
[----:B------:R-:W-:Y:S01]  /*a380*/  PRMT R69, R75, 0x5410, R69 ;  /* 0x000054104b457816 */ /* 0x000fe20000000045 */
[----:B------:R-:W-:Y:S01]  /*a390*/  IMAD.U32 R75, R74, 0x10000, RZ ;  /* 0x000100004a4b7824 */ /* 0x000fe200078e00ff */
[----:B------:R-:W-:Y:S02]  /*a3a0*/  PRMT R28, R28, 0x5410, R21 ;  /* 0x000054101c1c7816 */ /* 0x000fe40000000015 */
[----:B------:R-:W-:Y:S02]  /*a3b0*/  PRMT R44, R44, 0x5410, R53 ;  /* 0x000054102c2c7816 */ /* 0x000fe40000000035 */
[----:B------:R-:W-:-:S02]  /*a3c0*/  SHF.R.U32.HI R76, RZ, 0x10, R59 ;  /* 0x00000010ff4c7819 */ /* 0x000fc4000001163b */
[----:B------:R-:W-:Y:S01]  /*a3d0*/  PRMT R77, R70, 0x5410, R77 ;  /* 0x00005410464d7816 */ /* 0x000fe2000000004d */
[----:B------:R-:W-:Y:S01]  /*a3e0*/  IMAD.U32 R70, R69, 0x10000, RZ ;  /* 0x0001000045467824 */ /* 0x000fe200078e00ff */
[----:B------:R-:W-:Y:S02]  /*a3f0*/  PRMT R71, R79, 0x5410, R71 ;  /* 0x000054104f477816 */ /* 0x000fe40000000047 */
[----:B------:R-:W-:Y:S02]  /*a400*/  LOP3.LUT R74, R74, 0xffff0000, RZ, 0xc0, !PT ;  /* 0xffff00004a4a7812 */ /* 0x000fe400078ec0ff */
[----:B------:R-:W-:Y:S02]  /*a410*/  PRMT R76, R66, 0x5432, R76 ;  /* 0x00005432424c7816 */ /* 0x000fe4000000004c */
[----:B------:R-:W-:Y:S02]  /*a420*/  LOP3.LUT R69, R69, 0xffff0000, RZ, 0xc0, !PT ;  /* 0xffff000045457812 */ /* 0x000fe400078ec0ff */
[----:B------:R-:W-:-:S04]  /*a430*/  SHF.R.U32.HI R78, RZ, 0x10, R57 ;  /* 0x00000010ff4e7819 */ /* 0x000fc80000011639 */
[----:B------:R-:W-:Y:S01]  /*a440*/  PRMT R78, R60, 0x5432, R78 ;  /* 0x000054323c4e7816 */ /* 0x000fe2000000004e */
[----:B--2---:R-:W-:-:S05]  /*a450*/  IMAD.SHL.U32 R12, R15, 0x40, RZ ;  /* 0x000000400f0c7824 */ /* 0x004fca00078e00ff */
[----:B------:R-:W-:-:S04]  /*a460*/  LOP3.LUT R14, R12, 0x1c0, RZ, 0xc0, !PT ;  /* 0x000001c00c0e7812 */ /* 0x000fc800078ec0ff */
[C---:B------:R-:W-:Y:S02]  /*a470*/  LOP3.LUT R12, R14.reuse, 0x38, R22, 0xf8, !PT ;  /* 0x000000380e0c7812 */ /* 0x040fe400078ef816 */
[----:B------:R-:W-:Y:S02]  /*a480*/  SHF.R.U32.HI R15, RZ, 0x3, R14 ;  /* 0x00000003ff0f7819 */ /* 0x000fe4000001160e */
[----:B------:R-:W-:Y:S02]  /*a490*/  LOP3.LUT R13, R14, 0x38, R13, 0xf8, !PT ;  /* 0x000000380e0d7812 */ /* 0x000fe400078ef80d */
[----:B------:R-:W-:-:S05]  /*a4a0*/  LOP3.LUT R12, R12, R15, RZ, 0x3c, !PT ;  /* 0x0000000f0c0c7212 */ /* 0x000fca00078e3cff */
[----:B------:R-:W-:Y:S01]  /*a4b0*/  IMAD R63, R203, 0x200, R12 ;  /* 0x00000200cb3f7824 */ /* 0x000fe200078e020c */
[----:B------:R-:W-:-:S03]  /*a4c0*/  LOP3.LUT R12, R13, R15, RZ, 0x3c, !PT ;  /* 0x0000000f0d0c7212 */ /* 0x000fc600078e3cff */
[----:B------:R-:W-:Y:S02]  /*a4d0*/  IMAD R63, R63, 0x2, R2 ;  /* 0x000000023f3f7824 */ /* 0x000fe400078e0202 */
[----:B------:R-:W-:-:S03]  /*a4e0*/  IMAD R25, R203, 0x200, R12 ;  /* 0x00000200cb197824 */ /* 0x000fc600078e020c */
[----:B------:R-:W0:Y:S01]  /*a4f0*/  LDS.128 R12, [R63+0x18400] ;  /* 0x018400003f0c7984 */ /* 0x000e220000000c00 */
[----:B------:R-:W-:-:S05]  /*a500*/  IMAD R64, R25, 0x2, R2 ;  /* 0x0000000219407824 */ /* 0x000fca00078e0202 */
[----:B------:R-:W1:Y:S01]  /*a510*/  LDS.128 R24, [R64+0x18400] ;  /* 0x0184000040187984 */ /* 0x000e620000000c00 */
[C---:B0-----:R-:W-:Y:S01]  /*a520*/  IMAD.U32 R20, R12.reuse, 0x10000, RZ ;  /* 0x000100000c147824 */ /* 0x041fe200078e00ff */
[----:B------:R-:W-:Y:S01]  /*a530*/  LOP3.LUT R21, R12, 0xffff0000, RZ, 0xc0, !PT ;  /* 0xffff00000c157812 */ /* 0x000fe200078ec0ff */
        /* <DEDUP_REMOVED lines=8> */
[C---:B------:R-:W-:Y:S01]  /*a5c0*/  FMUL.FTZ R79, R15.reuse, R75 ;  /* 0x0000004b0f4f7220 */ /* 0x040fe20000410000 */
[----:B------:R-:W-:Y:S01]  /*a5d0*/  FMUL.FTZ R15, R15, R70 ;  /* 0x000000460f0f7220 */ /* 0x000fe20000410000 */
[C---:B------:R-:W-:Y:S01]  /*a5e0*/  FMUL.FTZ R80, R24.reuse, R74 ;  /* 0x0000004a18507220 */ /* 0x040fe20000410000 */
[----:B------:R-:W-:Y:S01]  /*a5f0*/  FMUL.FTZ R24, R24, R69 ;  /* 0x0000004518187220 */ /* 0x000fe20000410000 */
[----:B------:R-:W-:Y:S01]  /*a600*/  FFMA.FTZ R79, R20, R70, -R79 ;  /* 0x00000046144f7223 */ /* 0x000fe2000001084f */
[----:B------:R-:W-:-:S02]  /*a610*/  IMAD.U32 R70, R76, 0x10000, RZ ;  /* 0x000100004c467824 */ /* 0x000fc400078e00ff */
[----:B------:R-:W-:Y:S01]  /*a620*/  FFMA.FTZ R75, R20, R75, R15 ;  /* 0x0000004b144b7223 */ /* 0x000fe2000001000f */
[----:B------:R-:W-:Y:S01]  /*a630*/  IMAD.U32 R15, R71, 0x10000, RZ ;  /* 0x00010000470f7824 */ /* 0x000fe200078e00ff */
[----:B------:R-:W-:Y:S01]  /*a640*/  LOP3.LUT R76, R76, 0xffff0000, RZ, 0xc0, !PT ;  /* 0xffff00004c4c7812 */ /* 0x000fe200078ec0ff */
[----:B------:R-:W-:Y:S01]  /*a650*/  FFMA.FTZ R80, R21, R69, -R80 ;  /* 0x0000004515507223 */ /* 0x000fe20000010850 */
[----:B------:R-:W-:Y:S02]  /*a660*/  IMAD.U32 R52, R13, 0x10000, RZ ;  /* 0x000100000d347824 */ /* 0x000fe400078e00ff */
[----:B------:R-:W-:Y:S01]  /*a670*/  FMUL.FTZ R69, R57, R70 ;  /* 0x0000004639457220 */ /* 0x000fe20000410000 */
[----:B------:R-:W-:Y:S01]  /*a680*/  LOP3.LUT R13, R13, 0xffff0000, RZ, 0xc0, !PT ;  /* 0xffff00000d0d7812 */ /* 0x000fe200078ec0ff */
[-C--:B------:R-:W-:Y:S01]  /*a690*/  FMUL.FTZ R57, R57, R15.reuse ;  /* 0x0000000f39397220 */ /* 0x080fe20000410000 */
[----:B------:R-:W-:Y:S01]  /*a6a0*/  FFMA.FTZ R74, R21, R74, R24 ;  /* 0x0000004a154a7223 */ /* 0x000fe20000010018 */
[----:B------:R-:W-:Y:S01]  /*a6b0*/  LOP3.LUT R20, R71, 0xffff0000, RZ, 0xc0, !PT ;  /* 0xffff000047147812 */ /* 0x000fe200078ec0ff */
[----:B------:R-:W-:Y:S01]  /*a6c0*/  FMUL.FTZ R24, R25, R76 ;  /* 0x0000004c19187220 */ /* 0x000fe20000410000 */
[C---:B------:R-:W-:Y:S01]  /*a6d0*/  FFMA.FTZ R69, R52.reuse, R15, -R69 ;  /* 0x0000000f34457223 */ /* 0x040fe20000010845 */
[----:B------:R-:W-:Y:S01]  /*a6e0*/  FFMA.FTZ R57, R52, R70, R57 ;  /* 0x0000004634397223 */ /* 0x000fe20000010039 */
[----:B------:R-:W-:-:S02]  /*a6f0*/  IMAD.U32 R59, R27, 0x10000, RZ ;  /* 0x000100001b3b7824 */ /* 0x000fc400078e00ff */
[-C--:B------:R-:W-:Y:S01]  /*a700*/  FMUL.FTZ R70, R25, R20.reuse ;  /* 0x0000001419467220 */ /* 0x080fe20000410000 */
[----:B------:R-:W-:Y:S01]  /*a710*/  FFMA.FTZ R52, R13, R20, -R24 ;  /* 0x000000140d347223 */ /* 0x000fe20000010818 */
[----:B------:R-:W-:Y:S01]  /*a720*/  IMAD.U32 R24, R78, 0x10000, RZ ;  /* 0x000100004e187824 */ /* 0x000fe200078e00ff */
[----:B------:R-:W-:Y:S01]  /*a730*/  LOP3.LUT R27, R27, 0xffff0000, RZ, 0xc0, !PT ;  /* 0xffff00001b1b7812 */ /* 0x000fe200078ec0ff */
[----:B------:R-:W-:Y:S02]  /*a740*/  IMAD.U32 R58, R26, 0x10000, RZ ;  /* 0x000100001a3a7824 */ /* 0x000fe400078e00ff */
[----:B------:R-:W-:Y:S01]  /*a750*/  FFMA.FTZ R70, R13, R76, R70 ;  /* 0x0000004c0d467223 */ /* 0x000fe20000010046 */
[----:B------:R-:W-:Y:S02]  /*a760*/  IMAD.U32 R21, R77, 0x10000, RZ ;  /* 0x000100004d157824 */ /* 0x000fe400078e00ff */
[----:B------:R-:W-:Y:S01]  /*a770*/  FMUL.FTZ R13, R59, R24 ;  /* 0x000000183b0d7220 */ /* 0x000fe20000410000 */
[----:B------:R-:W-:Y:S01]  /*a780*/  IMAD.U32 R20, R44, 0x10000, RZ ;  /* 0x000100002c147824 */ /* 0x000fe200078e00ff */
[----:B------:R-:W-:Y:S01]  /*a790*/  LOP3.LUT R26, R26, 0xffff0000, RZ, 0xc0, !PT ;  /* 0xffff00001a1a7812 */ /* 0x000fe200078ec0ff */
[----:B------:R-:W-:-:S02]  /*a7a0*/  IMAD.U32 R15, R28, 0x10000, RZ ;  /* 0x000100001c0f7824 */ /* 0x000fc400078e00ff */
[C---:B------:R-:W-:Y:S01]  /*a7b0*/  FMUL.FTZ R82, R58.reuse, R21 ;  /* 0x000000153a527220 */ /* 0x040fe20000410000 */
[-C--:B------:R-:W-:Y:S01]  /*a7c0*/  FMUL.FTZ R59, R59, R20.reuse ;  /* 0x000000143b3b7220 */ /* 0x080fe20000410000 */
[----:B------:R-:W-:Y:S01]  /*a7d0*/  LOP3.LUT R77, R77, 0xffff0000, RZ, 0xc0, !PT ;  /* 0xffff00004d4d7812 */ /* 0x000fe200078ec0ff */
[-C--:B------:R-:W-:Y:S01]  /*a7e0*/  FMUL.FTZ R58, R58, R15.reuse ;  /* 0x0000000f3a3a7220 */ /* 0x080fe20000410000 */
[----:B------:R-:W-:Y:S01]  /*a7f0*/  FFMA.FTZ R20, R56, R20, -R13 ;  /* 0x0000001438147223 */ /* 0x000fe2000001080d */
[----:B------:R-:W-:Y:S01]  /*a800*/  LOP3.LUT R78, R78, 0xffff0000, RZ, 0xc0, !PT ;  /* 0xffff00004e4e7812 */ /* 0x000fe200078ec0ff */
[C---:B------:R-:W-:Y:S01]  /*a810*/  FFMA.FTZ R82, R53.reuse, R15, -R82 ;  /* 0x0000000f35527223 */ /* 0x040fe20000010852 */
[----:B------:R-:W-:Y:S01]  /*a820*/  LOP3.LUT R13, R28, 0xffff0000, RZ, 0xc0, !PT ;  /* 0xffff00001c0d7812 */ /* 0x000fe200078ec0ff */
[----:B------:R-:W-:Y:S01]  /*a830*/  FFMA.FTZ R58, R53, R21, R58 ;  /* 0x00000015353a7223 */ /* 0x000fe2000001003a */
[----:B------:R-:W-:Y:S01]  /*a840*/  LOP3.LUT R44, R44, 0xffff0000, RZ, 0xc0, !PT ;  /* 0xffff00002c2c7812 */ /* 0x000fe200078ec0ff */
[C---:B------:R-:W-:Y:S01]  /*a850*/  FMUL.FTZ R15, R26.reuse, R77 ;  /* 0x0000004d1a0f7220 */ /* 0x040fe20000410000 */
[C---:B------:R-:W-:Y:S01]  /*a860*/  FMUL.FTZ R21, R27.reuse, R78 ;  /* 0x0000004e1b157220 */ /* 0x040fe20000410000 */
[-C--:B------:R-:W-:Y:S01]  /*a870*/  FMUL.FTZ R26, R26, R13.reuse ;  /* 0x0000000d1a1a7220 */ /* 0x080fe20000410000 */
[----:B------:R-:W-:Y:S01]  /*a880*/  FFMA.FTZ R59, R56, R24, R59 ;  /* 0x00000018383b7223 */ /* 0x000fe2000001003b */
[-C--:B------:R-:W-:Y:S01]  /*a890*/  FMUL.FTZ R27, R27, R44.reuse ;  /* 0x0000002c1b1b7220 */ /* 0x080fe20000410000 */
        /* <DEDUP_REMOVED lines=14> */
.L_x_3962:
[----:B------:R-:W-:Y:S05]  /*a980*/  BSYNC B1 ;  /* 0x0000000000017941 */ /* 0x000fea0003800000 */
.L_x_3961:
[----:B------:R-:W-:Y:S02]  /*a990*/  PRMT R0, R0, 0x5410, R3 ;  /* 0x0000541000007816 */ /* 0x000fe40000000003 */
[----:B------:R-:W-:Y:S01]  /*a9a0*/  PRMT R20, R20, 0x5410, R62 ;  /* 0x0000541014147816 */ /* 0x000fe2000000003e */
[----:B------:R-:W-:Y:S06]  /*a9b0*/  @P0 BRA `(.L_x_3953) ;  /* 0x0000000400880947 */ /* 0x000fec0003800000 */
[----:B------:R-:W2:Y:S01]  /*a9c0*/  LDL R59, [R1+0x514] ;  /* 0x00051400013b7983 */ /* 0x000ea20000100800 */
[----:B------:R-:W-:Y:S01]  /*a9d0*/  IMAD.IADD R61, R22, 0x1, R61 ;  /* 0x00000001163d7824 */ /* 0x000fe200078e023d */
[--C-:B------:R-:W-:Y:S02]  /*a9e0*/  SHF.R.U64 R21, R8, 0x10, R9.reuse ;  /* 0x0000001008157819 */ /* 0x100fe40000001209 */
[----:B------:R-:W-:Y:S02]  /*a9f0*/  SHF.R.U32.HI R8, RZ, 0x10, R9 ;  /* 0x00000010ff087819 */ /* 0x000fe40000011609 */
[----:B0-----:R-:W-:Y:S02]  /*aa00*/  LOP3.LUT R12, R206, 0x38, R61, 0xf8, !PT ;  /* 0x00000038ce0c7812 */ /* 0x001fe400078ef83d */
[----:B------:R-:W-:Y:S02]  /*aa10*/  SHF.R.U64 R9, R4, 0x10, R5 ;  /* 0x0000001004097819 */ /* 0x000fe40000001205 */
[----:B------:R-:W-:-:S02]  /*aa20*/  LOP3.LUT R3, R12, R207, RZ, 0x3c, !PT ;  /* 0x000000cf0c037212 */ /* 0x000fc400078e3cff */
[----:B------:R-:W-:Y:S02]  /*aa30*/  PRMT R66, R66, 0x5410, R9 ;  /* 0x0000541042427816 */ /* 0x000fe40000000009 */
[----:B------:R-:W-:Y:S01]  /*aa40*/  PRMT R68, R68, 0x5410, R21 ;  /* 0x0000541044447816 */ /* 0x000fe20000000015 */
[----:B------:R-:W-:Y:S01]  /*aa50*/  IMAD.IADD R3, R208, 0x1, R3 ;  /* 0x00000001d0037824 */ /* 0x000fe200078e0203 */
[--C-:B------:R-:W-:Y:S02]  /*aa60*/  SHF.R.U64 R44, R10, 0x10, R11.reuse ;  /* 0x000000100a2c7819 */ /* 0x100fe4000000120b */
[----:B------:R-:W-:Y:S01]  /*aa70*/  SHF.R.U32.HI R52, RZ, 0x10, R11 ;  /* 0x00000010ff347819 */ /* 0x000fe2000001160b */
[----:B------:R-:W-:Y:S01]  /*aa80*/  IMAD R3, R3, 0x2, R2 ;  /* 0x0000000203037824 */ /* 0x000fe200078e0202 */
[----:B------:R-:W-:Y:S01]  /*aa90*/  SHF.R.U32.HI R4, RZ, 0x10, R5 ;  /* 0x00000010ff047819 */ /* 0x000fe20000011605 */
[----:B------:R-:W-:Y:S01]  /*aaa0*/  IMAD.U32 R21, R68, 0x10000, RZ ;  /* 0x0001000044157824 */ /* 0x000fe200078e00ff */
[----:B------:R-:W-:-:S02]  /*aab0*/  SHF.R.U64 R53, R6, 0x10, R7 ;  /* 0x0000001006357819 */ /* 0x000fc40000001207 */
[----:B------:R-:W0:Y:S01]  /*aac0*/  LDS.128 R24, [R3+0x18400] ;  /* 0x0184000003187984 */ /* 0x000e220000000c00 */
[----:B------:R-:W-:Y:S02]  /*aad0*/  SHF.R.U32.HI R7, RZ, 0x10, R7 ;  /* 0x00000010ff077819 */ /* 0x000fe40000011607 */
[----:B------:R-:W-:Y:S02]  /*aae0*/  PRMT R67, R67, 0x5410, R8 ;  /* 0x0000541043437816 */ /* 0x000fe40000000008 */
[----:B------:R-:W-:Y:S02]  /*aaf0*/  PRMT R65, R65, 0x5410, R4 ;  /* 0x0000541041417816 */ /* 0x000fe40000000004 */
[C---:B------:R-:W-:Y:S01]  /*ab00*/  PRMT R44, R0.reuse, 0x5432, R44 ;  /* 0x00005432002c7816 */ /* 0x040fe2000000002c */
[----:B------:R-:W-:Y:S01]  /*ab10*/  IMAD.U32 R28, R67, 0x10000, RZ ;  /* 0x00010000431c7824 */ /* 0x000fe200078e00ff */
[----:B------:R-:W-:Y:S01]  /*ab20*/  PRMT R53, R0, 0x5410, R53 ;  /* 0x0000541000357816 */ /* 0x000fe20000000035 */
[----:B------:R-:W-:Y:S01]  /*ab30*/  IMAD.U32 R56, R65, 0x10000, RZ ;  /* 0x0001000041387824 */ /* 0x000fe200078e00ff */
[----:B------:R-:W-:-:S02]  /*ab40*/  PRMT R60, R60, 0x5410, R7 ;  /* 0x000054103c3c7816 */ /* 0x000fc40000000007 */
[----:B------:R-:W-:Y:S02]  /*ab50*/  PRMT R52, R20, 0x5432, R52 ;  /* 0x0000543214347816 */ /* 0x000fe40000000034 */
[----:B------:R-:W-:Y:S02]  /*ab60*/  LOP3.LUT R65, R65, 0xffff0000, RZ, 0xc0, !PT ;  /* 0xffff000041417812 */ /* 0x000fe400078ec0ff */
[----:B------:R-:W-:Y:S01]  /*ab70*/  LOP3.LUT R67, R67, 0xffff0000, RZ, 0xc0, !PT ;  /* 0xffff000043437812 */ /* 0x000fe200078ec0ff */
[C---:B0-----:R-:W-:Y:S01]  /*ab80*/  IMAD.U32 R9, R24.reuse, 0x10000, RZ ;  /* 0x0001000018097824 */ /* 0x041fe200078e00ff */
[----:B------:R-:W-:Y:S01]  /*ab90*/  LOP3.LUT R10, R24, 0xffff0000, RZ, 0xc0, !PT ;  /* 0xffff0000180a7812 */ /* 0x000fe200078ec0ff */
[C---:B------:R-:W-:Y:S01]  /*aba0*/  IMAD.U32 R11, R25.reuse, 0x10000, RZ ;  /* 0x00010000190b7824 */ /* 0x040fe200078e00ff */
[----:B------:R-:W-:Y:S01]  /*abb0*/  LOP3.LUT R24, R25, 0xffff0000, RZ, 0xc0, !PT ;  /* 0xffff000019187812 */ /* 0x000fe200078ec0ff */
[----:B------:R-:W-:Y:S02]  /*abc0*/  IMAD.U32 R25, R66, 0x10000, RZ ;  /* 0x0001000042197824 */ /* 0x000fe400078e00ff */
[----:B------:R-:W-:-:S02]  /*abd0*/  IMAD.U32 R20, R27, 0x10000, RZ ;  /* 0x000100001b147824 */ /* 0x000fc400078e00ff */
[----:B------:R-:W-:Y:S01]  /*abe0*/  FMUL.FTZ R58, R11, R56 ;  /* 0x000000380b3a7220 */ /* 0x000fe20000410000 */
[C---:B------:R-:W-:Y:S01]  /*abf0*/  FMUL.FTZ R57, R9.reuse, R25 ;  /* 0x0000001909397220 */ /* 0x040fe20000410000 */
[-C--:B------:R-:W-:Y:S01]  /*ac00*/  FMUL.FTZ R9, R9, R21.reuse ;  /* 0x0000001509097220 */ /* 0x080fe20000410000 */
[----:B--2---:R-:W0:Y:S02]  /*ac10*/  LDS.128 R12, [R59+0x18400] ;  /* 0x018400003b0c7984 */ /* 0x004e240000000c00 */
[C---:B0-----:R-:W-:Y:S01]  /*ac20*/  IMAD.U32 R0, R12.reuse, 0x10000, RZ ;  /* 0x000100000c007824 */ /* 0x041fe200078e00ff */
[----:B------:R-:W-:Y:S01]  /*ac30*/  LOP3.LUT R4, R12, 0xffff0000, RZ, 0xc0, !PT ;  /* 0xffff00000c047812 */ /* 0x000fe200078ec0ff */
[C---:B------:R-:W-:Y:S01]  /*ac40*/  IMAD.U32 R6, R14.reuse, 0x10000, RZ ;  /* 0x000100000e067824 */ /* 0x040fe200078e00ff */
[----:B------:R-:W-:Y:S01]  /*ac50*/  LOP3.LUT R7, R14, 0xffff0000, RZ, 0xc0, !PT ;  /* 0xffff00000e077812 */ /* 0x000fe200078ec0ff */
[----:B------:R-:W-:Y:S01]  /*ac60*/  FFMA.FTZ R57, R0, R21, -R57 ;  /* 0x0000001500397223 */ /* 0x000fe20000010839 */
[----:B------:R-:W-:-:S02]  /*ac70*/  IMAD.U32 R21, R60, 0x10000, RZ ;  /* 0x000100003c157824 */ /* 0x000fc400078e00ff */
[----:B------:R-:W-:Y:S01]  /*ac80*/  FFMA.FTZ R25, R0, R25, R9 ;  /* 0x0000001900197223 */ /* 0x000fe20000010009 */
[C---:B------:R-:W-:Y:S01]  /*ac90*/  IMAD.U32 R5, R13.reuse, 0x10000, RZ ;  /* 0x000100000d057824 */ /* 0x040fe200078e00ff */
[----:B------:R-:W-:Y:S01]  /*aca0*/  LOP3.LUT R12, R13, 0xffff0000, RZ, 0xc0, !PT ;  /* 0xffff00000d0c7812 */ /* 0x000fe200078ec0ff */
[C---:B------:R-:W-:Y:S01]  /*acb0*/  IMAD.U32 R8, R15.reuse, 0x10000, RZ ;  /* 0x000100000f087824 */ /* 0x040fe200078e00ff */
[----:B------:R-:W-:Y:S01]  /*acc0*/  LOP3.LUT R14, R15, 0xffff0000, RZ, 0xc0, !PT ;  /* 0xffff00000f0e7812 */ /* 0x000fe200078ec0ff */
[----:B------:R-:W-:Y:S01]  /*acd0*/  IMAD.U32 R9, R52, 0x10000, RZ ;  /* 0x0001000034097824 */ /* 0x000fe200078e00ff */
[C---:B------:R-:W-:Y:S01]  /*ace0*/  LOP3.LUT R15, R26.reuse, 0xffff0000, RZ, 0xc0, !PT ;  /* 0xffff00001a0f7812 */ /* 0x040fe200078ec0ff */
[----:B------:R-:W-:Y:S02]  /*acf0*/  IMAD.U32 R13, R26, 0x10000, RZ ;  /* 0x000100001a0d7824 */ /* 0x000fe400078e00ff */
[-C--:B------:R-:W-:Y:S01]  /*ad00*/  FMUL.FTZ R0, R11, R28.reuse ;  /* 0x0000001c0b007220 */ /* 0x080fe20000410000 */
[----:B------:R-:W-:Y:S01]  /*ad10*/  LOP3.LUT R26, R27, 0xffff0000, RZ, 0xc0, !PT ;  /* 0xffff00001b1a7812 */ /* 0x000fe200078ec0ff */
[----:B------:R-:W-:Y:S01]  /*ad20*/  FMUL.FTZ R27, R20, R21 ;  /* 0x00000015141b7220 */ /* 0x000fe20000410000 */
[----:B------:R-:W-:Y:S01]  /*ad30*/  LOP3.LUT R11, R66, 0xffff0000, RZ, 0xc0, !PT ;  /* 0xffff0000420b7812 */ /* 0x000fe200078ec0ff */
[-C--:B------:R-:W-:Y:S01]  /*ad40*/  FMUL.FTZ R20, R20, R9.reuse ;  /* 0x0000000914147220 */ /* 0x080fe20000410000 */
[C---:B------:R-:W-:Y:S01]  /*ad50*/  FFMA.FTZ R58, R5.reuse, R28, -R58 ;  /* 0x0000001c053a7223 */ /* 0x040fe2000001083a */
[----:B------:R-:W-:Y:S01]  /*ad60*/  FFMA.FTZ R56, R5, R56, R0 ;  /* 0x0000003805387223 */ /* 0x000fe20000010000 */
[----:B------:R-:W-:Y:S01]  /*ad70*/  LOP3.LUT R5, R68, 0xffff0000, RZ, 0xc0, !PT ;  /* 0xffff000044057812 */ /* 0x000fe200078ec0ff */
[C---:B------:R-:W-:Y:S01]  /*ad80*/  FFMA.FTZ R27, R8.reuse, R9, -R27 ;  /* 0x00000009081b7223 */ /* 0x040fe2000001081b */
[----:B------:R-:W-:Y:S01]  /*ad90*/  FFMA.FTZ R28, R8, R21, R20 ;  /* 0x00000015081c7223 */ /* 0x000fe20000010014 */
[----:B------:R-:W-:Y:S01]  /*ada0*/  FMUL.FTZ R9, R10, R11 ;  /* 0x0000000b0a097220 */ /* 0x000fe20000410000 */
[----:B------:R-:W-:-:S02]  /*adb0*/  IMAD.U32 R8, R53, 0x10000, RZ ;  /* 0x0001000035087824 */ /* 0x000fc400078e00ff */
[-C--:B------:R-:W-:Y:S01]  /*adc0*/  FMUL.FTZ R21, R10, R5.reuse ;  /* 0x000000050a157220 */ /* 0x080fe20000410000 */
[----:B------:R-:W-:Y:S02]  /*add0*/  IMAD.U32 R0, R44, 0x10000, RZ ;  /* 0x000100002c007824 */ /* 0x000fe400078e00ff */
[----:B------:R-:W-:Y:S01]  /*ade0*/  FFMA.FTZ R10, R4, R5, -R9 ;  /* 0x00000005040a7223 */ /* 0x000fe20000010809 */
[C---:B------:R-:W-:Y:S01]  /*adf0*/  FMUL.FTZ R9, R13.reuse, R8 ;  /* 0x000000080d097220 */ /* 0x040fe20000410000 */
[----:B------:R-:W-:Y:S01]  /*ae00*/  FMUL.FTZ R5, R24, R65 ;  /* 0x0000004118057220 */ /* 0x000fe20000410000 */
[----:B------:R-:W-:Y:S01]  /*ae10*/  FFMA.FTZ R20, R4, R11, R21 ;  /* 0x0000000b04147223 */ /* 0x000fe20000010015 */
[-C--:B------:R-:W-:Y:S01]  /*ae20*/  FMUL.FTZ R13, R13, R0.reuse ;  /* 0x000000000d0d7220 */ /* 0x080fe20000410000 */
[----:B------:R-:W-:Y:S01]  /*ae30*/  FFMA.FTZ R11, R6, R0, -R9 ;  /* 0x00000000060b7223 */ /* 0x000fe20000010809 */
[-C--:B------:R-:W-:Y:S01]  /*ae40*/  FMUL.FTZ R24, R24, R67.reuse ;  /* 0x0000004318187220 */ /* 0x080fe20000410000 */
[----:B------:R-:W-:Y:S01]  /*ae50*/  LOP3.LUT R0, R53, 0xffff0000, RZ, 0xc0, !PT ;  /* 0xffff000035007812 */ /* 0x000fe200078ec0ff */
[----:B------:R-:W-:Y:S01]  /*ae60*/  FFMA.FTZ R67, R12, R67, -R5 ;  /* 0x000000430c437223 */ /* 0x000fe20000010805 */
[----:B------:R-:W-:Y:S01]  /*ae70*/  LOP3.LUT R44, R44, 0xffff0000, RZ, 0xc0, !PT ;  /* 0xffff00002c2c7812 */ /* 0x000fe200078ec0ff */
[----:B------:R-:W-:Y:S01]  /*ae80*/  FFMA.FTZ R65, R12, R65, R24 ;  /* 0x000000410c417223 */ /* 0x000fe20000010018 */
[----:B------:R-:W-:Y:S01]  /*ae90*/  LOP3.LUT R9, R60, 0xffff0000, RZ, 0xc0, !PT ;  /* 0xffff00003c097812 */ /* 0x000fe200078ec0ff */
[C---:B------:R-:W-:Y:S01]  /*aea0*/  FMUL.FTZ R4, R15.reuse, R0 ;  /* 0x000000000f047220 */ /* 0x040fe20000410000 */
[----:B------:R-:W-:Y:S01]  /*aeb0*/  LOP3.LUT R5, R52, 0xffff0000, RZ, 0xc0, !PT ;  /* 0xffff000034057812 */ /* 0x000fe200078ec0ff */
[----:B------:R-:W-:Y:S01]  /*aec0*/  FMUL.FTZ R15, R15, R44 ;  /* 0x0000002c0f0f7220 */ /* 0x000fe20000410000 */
[----:B------:R-:W-:Y:S01]  /*aed0*/  FFMA.FTZ R13, R6, R8, R13 ;  /* 0x00000008060d7223 */ /* 0x000fe2000001000d */
[C---:B------:R-:W-:Y:S01]  /*aee0*/  FMUL.FTZ R21, R26.reuse, R9 ;  /* 0x000000091a157220 */ /* 0x040fe20000410000 */
[C---:B------:R-:W-:Y:S01]  /*aef0*/  FFMA.FTZ R6, R7.reuse, R44, -R4 ;  /* 0x0000002c07067223 */ /* 0x040fe20000010804 */
[-C--:B------:R-:W-:Y:S01]  /*af00*/  FMUL.FTZ R26, R26, R5.reuse ;  /* 0x000000051a1a7220 */ /* 0x080fe20000410000 */
[----:B------:R-:W-:Y:S01]  /*af10*/  FFMA.FTZ R0, R7, R0, R15 ;  /* 0x0000000007007223 */ /* 0x000fe2000001000f */
[----:B------:R-:W-:Y:S01]  /*af20*/  FFMA.FTZ R12, R14, R5, -R21 ;  /* 0x000000050e0c7223 */ /* 0x000fe20000010815 */
[----:B------:R-:W-:Y:S01]  /*af30*/  F2FP.BF16.F32.PACK_AB R4, R10, R57 ;  /* 0x000000390a04723e */ /* 0x000fe200000010ff */
        /* <DEDUP_REMOVED lines=10> */
.L_x_3953:
[----:B------:R-:W-:Y:S05]  /*afe0*/  BSYNC B0 ;  /* 0x0000000000007941 */ /* 0x000fea0003800000 */
.L_x_3939:
        /* <DEDUP_REMOVED lines=8> */
.L_x_3936:
[----:B-12---:R-:W1:Y:S01]  /*b070*/  S2R R0, SR_TID.X ;  /* 0x0000000000007919 */ /* 0x006e620000002100 */
[----:B------:R-:W-:Y:S01]  /*b080*/  IMAD.U32 R20, RZ, RZ, UR37 ;  /* 0x00000025ff147e24 */ /* 0x000fe2000f8e00ff */
[----:B------:R-:W-:Y:S05]  /*b090*/  WARPSYNC.ALL ;  /* 0x0000000000007948 */ /* 0x000fea0003800000 */
[----:B---3--:R-:W2:Y:S01]  /*b0a0*/  S2R R3, SR_SWINHI ;  /* 0x0000000000037919 */ /* 0x008ea20000002f00 */
[----:B0-----:R-:W-:Y:S01]  /*b0b0*/  IMAD.U32 R14, RZ, RZ, UR37 ;  /* 0x00000025ff0e7e24 */ /* 0x001fe2000f8e00ff */
[----:B------:R-:W-:Y:S01]  /*b0c0*/  IADD3 R20, P0, R20, 0x240, RZ ;  /* 0x0000024014147810 */ /* 0x000fe20007f1e0ff */
[----:B------:R-:W-:-:S03]  /*b0d0*/  IMAD.U32 R12, RZ, RZ, UR37 ;  /* 0x00000025ff0c7e24 */ /* 0x000fc6000f8e00ff */
[----:B------:R-:W-:Y:S01]  /*b0e0*/  IADD3 R14, P2, R14, 0x28, RZ ;  /* 0x000000280e0e7810 */ /* 0x000fe20007f5e0ff */
[----:B------:R-:W-:Y:S02]  /*b0f0*/  VIADD R12, R12, 0x1f8 ;  /* 0x000001f80c0c7836 */ /* 0x000fe40000000000 */
[----:B------:R-:W-:Y:S02]  /*b100*/  IMAD.X R21, RZ, RZ, UR36, P0 ;  /* 0x00000024ff157e24 */ /* 0x000fe400080e06ff */
[----:B------:R-:W-:Y:S01]  /*b110*/  IMAD.X R15, RZ, RZ, UR36, P2 ;  /* 0x00000024ff0f7e24 */ /* 0x000fe200090e06ff */
[----:B-1----:R-:W-:Y:S01]  /*b120*/  SHF.R.U32.HI R4, RZ, 0x7, R0 ;  /* 0x00000007ff047819 */ /* 0x002fe20000011600 */
[----:B------:R-:W-:-:S04]  /*b130*/  IMAD.U32 R0, RZ, RZ, UR37 ;  /* 0x00000025ff007e24 */ /* 0x000fc8000f8e00ff */
[----:B------:R-:W-:Y:S01]  /*b140*/  VIADD R4, R4, 0x8 ;  /* 0x0000000804047836 */ /* 0x000fe20000000000 */
[----:B------:R-:W-:Y:S02]  /*b150*/  IADD3 R0, P1, R0, 0x210, RZ ;  /* 0x0000021000007810 */ /* 0x000fe40007f3e0ff */
[----:B------:R-:W-:Y:S02]  /*b160*/  MOV R10, R2 ;  /* 0x00000002000a7202 */ /* 0x000fe40000000f00 */
[----:B--2---:R-:W-:Y:S01]  /*b170*/  MOV R11, R3 ;  /* 0x00000003000b7202 */ /* 0x004fe20000000f00 */
[----:B------:R-:W-:Y:S01]  /*b180*/  IMAD.X R3, RZ, RZ, UR36, P1 ;  /* 0x00000024ff037e24 */ /* 0x000fe200088e06ff */
[----:B------:R0:W-:Y:S01]  /*b190*/  BAR.SYNC.DEFER_BLOCKING R4, 0x100 ;  /* 0x000400040000751d */ /* 0x0001e20000010000 */
[----:B------:R-:W-:Y:S01]  /*b1a0*/  IMAD.MOV.U32 R5, RZ, RZ, R46 ;  /* 0x000000ffff057224 */ /* 0x000fe200078e002e */
[----:B------:R-:W-:Y:S01]  /*b1b0*/  UIADD3 UR6, UR37, 0x204, URZ ;  /* 0x0000020425067890 */ /* 0x000fe2000fffe03f */
[----:B------:R-:W-:Y:S01]  /*b1c0*/  IMAD.MOV.U32 R6, RZ, RZ, R54 ;  /* 0x000000ffff067224 */ /* 0x000fe200078e0036 */
[----:B------:R-:W-:Y:S01]  /*b1d0*/  UIADD3 UR4, UP0, UR37, 0x208, URZ ;  /* 0x0000020825047890 */ /* 0x000fe2000ff1e03f */
[----:B------:R-:W-:Y:S01]  /*b1e0*/  IMAD.MOV.U32 R7, RZ, RZ, R55 ;  /* 0x000000ffff077224 */ /* 0x000fe200078e0037 */
[-C--:B------:R-:W-:Y:S01]  /*b1f0*/  LOP3.LUT R19, R19, R18.reuse, RZ, 0x3c, !PT ;  /* 0x0000001213137212 */ /* 0x080fe200078e3cff */
[----:B------:R-:W-:Y:S01]  /*b200*/  IMAD.MOV.U32 R8, RZ, RZ, R39 ;  /* 0x000000ffff087224 */ /* 0x000fe200078e0027 */
[----:B------:R-:W-:Y:S01]  /*b210*/  UIADD3.X UR5, URZ, UR36, URZ, UP0, !UPT ;  /* 0x000000243f057290 */ /* 0x000fe200087fe43f */
[----:B0-----:R-:W-:Y:S01]  /*b220*/  IMAD.MOV.U32 R4, RZ, RZ, R37 ;  /* 0x000000ffff047224 */ /* 0x001fe200078e0025 */
[C---:B------:R-:W-:Y:S01]  /*b230*/  LOP3.LUT R18, R19.reuse, R18, RZ, 0x3c, !PT ;  /* 0x0000001213127212 */ /* 0x040fe200078e3cff */
[----:B------:R-:W-:Y:S01]  /*b240*/  IMAD.MOV.U32 R9, RZ, RZ, R49 ;  /* 0x000000ffff097224 */ /* 0x000fe200078e0031 */
[----:B------:R-:W-:Y:S01]  /*b250*/  STL.64 [R1+0x1f0], R32 ;  /* 0x0001f02001007387 */ /* 0x000fe20000100a00 */
[----:B------:R-:W-:Y:S01]  /*b260*/  IMAD.U32 R2, RZ, RZ, UR4 ;  /* 0x00000004ff027e24 */ /* 0x000fe2000f8e00ff */
[----:B------:R-:W-:Y:S01]  /*b270*/  LOP3.LUT R19, R19, R18, RZ, 0x3c, !PT ;  /* 0x0000001213137212 */ /* 0x000fe200078e3cff */
[----:B------:R-:W-:Y:S01]  /*b280*/  IMAD.U32 R13, RZ, RZ, UR39 ;  /* 0x00000027ff0d7e24 */ /* 0x000fe2000f8e00ff */
[----:B------:R0:W-:Y:S01]  /*b290*/  STL.128 [R1+0x160], R4 ;  /* 0x0001600401007387 */ /* 0x0001e20000100c00 */
[----:B------:R-:W-:-:S03]  /*b2a0*/  MOV R222, 0xb520 ;  /* 0x0000b52000de7802 */ /* 0x000fc60000000f00 */
[----:B------:R1:W-:Y:S04]  /*b2b0*/  STL.128 [R1+0x180], R8 ;  /* 0x0001800801007387 */ /* 0x0003e80000100c00 */
[----:B------:R-:W-:Y:S04]  /*b2c0*/  STL.128 [R1+0x170], R16 ;  /* 0x0001701001007387 */ /* 0x000fe80000100c00 */
[----:B------:R-:W-:Y:S01]  /*b2d0*/  STL.64 [R1+0x158], R12 ;  /* 0x0001580c01007387 */ /* 0x000fe20000100a00 */
[----:B0-----:R-:W-:Y:S02]  /*b2e0*/  IMAD.MOV.U32 R4, RZ, RZ, R38 ;  /* 0x000000ffff047224 */ /* 0x001fe400078e0026 */
[----:B------:R-:W-:-:S02]  /*b2f0*/  IMAD.MOV.U32 R5, RZ, RZ, R48 ;  /* 0x000000ffff057224 */ /* 0x000fc400078e0030 */
[----:B------:R-:W-:Y:S02]  /*b300*/  IMAD.MOV.U32 R6, RZ, RZ, R45 ;  /* 0x000000ffff067224 */ /* 0x000fe400078e002d */
[----:B------:R-:W-:Y:S02]  /*b310*/  IMAD.MOV.U32 R7, RZ, RZ, R47 ;  /* 0x000000ffff077224 */ /* 0x000fe400078e002f */
[----:B-1----:R-:W-:Y:S01]  /*b320*/  IMAD.U32 R9, RZ, RZ, UR5 ;  /* 0x00000005ff097e24 */ /* 0x002fe2000f8e00ff */
[----:B------:R-:W-:Y:S02]  /*b330*/  UIADD3 UR5, UR37, 0x158, URZ ;  /* 0x0000015825057890 */ /* 0x000fe4000fffe03f */
[----:B------:R0:W-:Y:S02]  /*b340*/  STL.128 [R1+0x1a0], R4 ;  /* 0x0001a00401007387 */ /* 0x0001e40000100c00 */
[----:B0-----:R-:W-:Y:S02]  /*b350*/  IMAD.MOV.U32 R4, RZ, RZ, R43 ;  /* 0x000000ffff047224 */ /* 0x001fe400078e002b */
[----:B------:R-:W-:-:S02]  /*b360*/  IMAD.MOV.U32 R5, RZ, RZ, R51 ;  /* 0x000000ffff057224 */ /* 0x000fc400078e0033 */
[----:B------:R-:W-:Y:S02]  /*b370*/  IMAD.MOV.U32 R6, RZ, RZ, R0 ;  /* 0x000000ffff067224 */ /* 0x000fe400078e0000 */
[----:B------:R-:W-:Y:S02]  /*b380*/  IMAD.MOV.U32 R7, RZ, RZ, R3 ;  /* 0x000000ffff077224 */ /* 0x000fe400078e0003 */
[----:B------:R-:W-:Y:S02]  /*b390*/  IMAD.U32 R3, RZ, RZ, UR40 ;  /* 0x00000028ff037e24 */ /* 0x000fe4000f8e00ff */
[----:B------:R-:W-:Y:S01]  /*b3a0*/  IMAD.U32 R0, RZ, RZ, UR6 ;  /* 0x00000006ff007e24 */ /* 0x000fe2000f8e00ff */
[----:B------:R0:W-:Y:S02]  /*b3b0*/  STL.128 [R1+0x1c0], R4 ;  /* 0x0001c00401007387 */ /* 0x0001e40000100c00 */
[----:B0-----:R-:W-:Y:S02]  /*b3c0*/  IMAD.MOV.U32 R4, RZ, RZ, R30 ;  /* 0x000000ffff047224 */ /* 0x001fe400078e001e */
[----:B------:R-:W-:-:S02]  /*b3d0*/  IMAD.MOV.U32 R5, RZ, RZ, R50 ;  /* 0x000000ffff057224 */ /* 0x000fc400078e0032 */
[----:B------:R-:W-:Y:S02]  /*b3e0*/  IMAD.MOV.U32 R6, RZ, RZ, R20 ;  /* 0x000000ffff067224 */ /* 0x000fe400078e0014 */
[----:B------:R-:W-:-:S05]  /*b3f0*/  IMAD.MOV.U32 R7, RZ, RZ, R21 ;  /* 0x000000ffff077224 */ /* 0x000fca00078e0015 */
[----:B------:R0:W-:Y:S02]  /*b400*/  STL.128 [R1+0x1d0], R4 ;  /* 0x0001d00401007387 */ /* 0x0001e40000100c00 */
[----:B0-----:R-:W-:Y:S02]  /*b410*/  IMAD.MOV.U32 R4, RZ, RZ, R34 ;  /* 0x000000ffff047224 */ /* 0x001fe400078e0022 */
[----:B------:R-:W-:Y:S02]  /*b420*/  IMAD.MOV.U32 R5, RZ, RZ, R42 ;  /* 0x000000ffff057224 */ /* 0x000fe400078e002a */
[----:B------:R-:W-:Y:S02]  /*b430*/  IMAD.MOV.U32 R6, RZ, RZ, R41 ;  /* 0x000000ffff067224 */ /* 0x000fe400078e0029 */
[----:B------:R-:W-:-:S05]  /*b440*/  IMAD.MOV.U32 R7, RZ, RZ, R40 ;  /* 0x000000ffff077224 */ /* 0x000fca00078e0028 */
[----:B------:R0:W-:Y:S02]  /*b450*/  STL.128 [R1+0x1e0], R4 ;  /* 0x0001e00401007387 */ /* 0x0001e40000100c00 */
[----:B0-----:R-:W-:Y:S02]  /*b460*/  IMAD.MOV.U32 R6, RZ, RZ, R14 ;  /* 0x000000ffff067224 */ /* 0x001fe400078e000e */
[----:B------:R-:W-:Y:S02]  /*b470*/  IMAD.MOV.U32 R7, RZ, RZ, R15 ;  /* 0x000000ffff077224 */ /* 0x000fe400078e000f */
[----:B------:R-:W-:Y:S02]  /*b480*/  IMAD.MOV.U32 R4, RZ, RZ, R0 ;  /* 0x000000ffff047224 */ /* 0x000fe400078e0000 */
[----:B------:R-:W-:Y:S02]  /*b490*/  IMAD.MOV.U32 R5, RZ, RZ, R3 ;  /* 0x000000ffff057224 */ /* 0x000fe400078e0003 */
[----:B------:R-:W-:-:S03]  /*b4a0*/  VIADD R0, R215, 0xffffffff ;  /* 0xffffffffd7007836 */ /* 0x000fc60000000000 */
[----:B------:R0:W-:Y:S02]  /*b4b0*/  STL.128 [R1+0x190], R4 ;  /* 0x0001900401007387 */ /* 0x0001e40000100c00 */
[----:B0-----:R-:W-:Y:S02]  /*b4c0*/  IMAD.MOV.U32 R4, RZ, RZ, R35 ;  /* 0x000000ffff047224 */ /* 0x001fe400078e0023 */
[----:B------:R-:W-:Y:S02]  /*b4d0*/  IMAD.MOV.U32 R5, RZ, RZ, R36 ;  /* 0x000000ffff057224 */ /* 0x000fe400078e0024 */
[----:B------:R-:W-:Y:S02]  /*b4e0*/  IMAD.MOV.U32 R6, RZ, RZ, R2 ;  /* 0x000000ffff067224 */ /* 0x000fe400078e0002 */
[----:B------:R-:W-:-:S05]  /*b4f0*/  IMAD.MOV.U32 R7, RZ, RZ, R9 ;  /* 0x000000ffff077224 */ /* 0x000fca00078e0009 */
[----:B------:R0:W-:Y:S02]  /*b500*/  STL.128 [R1+0x1b0], R4 ;  /* 0x0001b00401007387 */ /* 0x0001e40000100c00 */
[----:B0----5:R-:W-:Y:S05]  /*b510*/  CALL.REL.NOINC `($_ZN7cutlass13device_kernelIN5flash11enable_sm90INS1_16FlashAttnFwdSm90INS1_25CollectiveMainloopFwdSm90ILi2EN4cute5tupleIJNS5_1CILi1EEES8_S8_EEENS6_IJNS7_ILi128EEENS7_ILi96EEENS7_ILi64EEEEEELi256ENS_10bfloat16_tEfNS_4arch4Sm90ELb0ELb1ELb1ELb1ELb1ELb1ELb1ELb1ELb0ELb1ELb1ELb0EEENS1_21CollectiveEpilogueFwdINS6_IJSA_NS7_ILi256EEESB_EEES9_SE_SG_Li256ELb1ELb1ELb1ELb0EEENS1_36VarlenDynamicPersistentTileSchedulerILi128ELi96ELi256ELi128ELb1ELb1ELb1ELb1ELb0ELb1EEEEEEEEEvNT_6ParamsE$_ZZN5flash25CollectiveMainloopFwdSm90ILi2EN4cute5tupleIJNS1_1CILi1EEES4_S4_EEENS2_IJNS3_ILi128EEENS3_ILi96EEENS3_ILi64EEEEEELi256EN7cutlass10bfloat16_tEfNSA_4arch4Sm90ELb0ELb1ELb1ELb1ELb1ELb1ELb1ELb1ELb0ELb1ELb1ELb0EE3mmaINS_16FlashAttnFwdSm90ISE_NS_21CollectiveEpilogueFwdINS2_IJS6_NS3_ILi256EEES7_EEES5_SB_SD_Li256ELb1ELb1ELb1ELb0EEENS_36VarlenDynamicPersistentTileSchedulerILi128ELi96ELi256ELi128ELb1ELb1ELb1ELb1ELb0ELb1EEEE13SharedStorageENS1_6TensorINS1_11ArrayEngineIfLm128EEENS1_6LayoutINS2_IJNS2_IJNS3_ILi2EEEST_NS3_ILi32EEEEEES4_S4_EEENS2_IJNS2_IJS4_ST_NS3_ILi4EEEEEENS3_ILi0EEESZ_EEEEEEENS_7SoftmaxILi2ELi0EEEEEbRKNSE_6ParamsENSA_13PipelineAsyncILi2EEES19_RNSA_13PipelineStateILj2EEERT0_RT1_iRiRKNS_16SeqlenInfoQKNewKILb1ELb1EEENS2_IJiiiiEEERT_ENKUliT_T0_T1_E_clIZSF_ISO_S12_S14_EbS17_S19_S19_S1C_S1E_S1G_iS1H_S1L_S1M_S1O_EUlRS1P_iE0_NS3_ILb1EEES1W_EEDaiS1P_S1Q_S1R_) ;  /* 0x0000036000b07944 */ /* 0x021fea0003c00000 */
[----:B------:R-:W2:Y:S01]  /*b520*/  LDL R4, [R1+0x50] ;  /* 0x0000500001047983 */ /* 0x000ea20000100800 */
[----:B------:R-:W0:Y:S08]  /*b530*/  LDC R0, c[0x0][0x448] ;  /* 0x00011200ff007b82 */ /* 0x000e300000000800 */
[----:B------:R-:W1:Y:S01]  /*b540*/  LDC.64 R2, c[0x0][0xad8] ;  /* 0x0002b600ff027b82 */ /* 0x000e620000000a00 */
[----:B0-----:R-:W-:-:S13]  /*b550*/  ISETP.NE.AND P0, PT, R0, 0x1, PT ;  /* 0x000000010000780c */ /* 0x001fda0003f05270 */
[----:B------:R-:W0:Y:S08]  /*b560*/  @P0 LDC R5, c[0x0][0x44c] ;  /* 0x00011300ff050b82 */ /* 0x000e300000000800 */
[----:B------:R-:W3:Y:S01]  /*b570*/  @P0 LDC R6, c[0x0][0x450] ;  /* 0x00011400ff060b82 */ /* 0x000ee20000000800 */
[----:B--2---:R-:W-:-:S04]  /*b580*/  IMAD.SHL.U32 R4, R4, 0x80, RZ ;  /* 0x0000008004047824 */ /* 0x004fc800078e00ff */
[----:B0-----:R-:W-:-:S04]  /*b590*/  @P0 IMAD.HI.U32 R5, R4, R5, RZ ;  /* 0x0000000504050227 */ /* 0x001fc800078e00ff */
[----:B------:R-:W-:Y:S01]  /*b5a0*/  IMAD.MOV.U32 R0, RZ, RZ, R4 ;  /* 0x000000ffff007224 */ /* 0x000fe200078e0004 */
[----:B---3--:R-:W-:Y:S02]  /*b5b0*/  @P0 SHF.R.U32.HI R0, RZ, R6, R5 ;  /* 0x00000006ff000219 */ /* 0x008fe40000011605 */
[----:B-1----:R-:W-:-:S03]  /*b5c0*/  ISETP.GE.AND P0, PT, R3, 0x1, PT ;  /* 0x000000010300780c */ /* 0x002fc60003f06270 */
[----:B------:R-:W-:Y:S02]  /*b5d0*/  IMAD.IADD R217, R217, 0x1, R0 ;  /* 0x00000001d9d97824 */ /* 0x000fe400078e0200 */
[----:B------:R-:W-:Y:S02]  /*b5e0*/  VIADD R0, R215, 0xfffffffe ;  /* 0xfffffffed7007836 */ /* 0x000fe40000000000 */
[----:B------:R-:W-:-:S06]  /*b5f0*/  IMAD.IADD R2, R217, 0x1, R2 ;  /* 0x00000001d9027824 */ /* 0x000fcc00078e0202 */
[----:B------:R-:W-:Y:S05]  /*b600*/  @!P0 BRA `(.L_x_3963) ;  /* 0x0000000000488947 */ /* 0x000fea0003800000 */
        /* <DEDUP_REMOVED lines=11> */
.L_x_3965:
[----:B------:R-:W-:-:S13]  /*b6c0*/  ISETP.NE.AND P0, PT, R3, 0x1, PT ;  /* 0x000000010300780c */ /* 0x000fda0003f05270 */
[----:B------:R-:W0:Y:S02]  /*b6d0*/  @P0 LDC.64 R6, c[0x0][0xae0] ;  /* 0x0002b800ff060b82 */ /* 0x000e240000000a00 */
[----:B0-----:R-:W-:-:S05]  /*b6e0*/  @P0 IMAD.HI.U32 R6, R5, R6, RZ ;  /* 0x0000000605060227 */ /* 0x001fca00078e00ff */
[----:B------:R-:W-:-:S07]  /*b6f0*/  @P0 SHF.R.U32.HI R5, RZ, R7, R6 ;  /* 0x00000007ff050219 */ /* 0x000fce0000011606 */
.L_x_3966:
[----:B------:R-:W-:Y:S05]  /*b700*/  BSYNC B0 ;  /* 0x0000000000007941 */ /* 0x000fea0003800000 */
.L_x_3964:
[----:B------:R-:W-:-:S05]  /*b710*/  IMAD R3, R5, R3, R3 ;  /* 0x0000000305037224 */ /* 0x000fca00078e0203 */
[----:B------:R-:W-:-:S07]  /*b720*/  VIMNMX R2, R2, R3, PT ;  /* 0x0000000302027248 */ /* 0x000fce0003fe0100 */
.L_x_3963:
[----:B------:R-:W-:-:S05]  /*b730*/  IMAD.HI R2, R2, 0x2aaaaaab, RZ ;  /* 0x2aaaaaab02027827 */ /* 0x000fca00078e02ff */
[----:B------:R-:W-:-:S04]  /*b740*/  SHF.R.U32.HI R3, RZ, 0x1f, R2 ;  /* 0x0000001fff037819 */ /* 0x000fc80000011602 */
[----:B------:R-:W-:-:S04]  /*b750*/  LEA.HI.SX32 R3, R2, R3, 0x1c ;  /* 0x0000000302037211 */ /* 0x000fc800078fe2ff */
[----:B------:R-:W-:-:S04]  /*b760*/  VIMNMX R3, R202, R3, !PT ;  /* 0x00000003ca037248 */ /* 0x000fc80007fe0100 */
[----:B------:R-:W-:-:S13]  /*b770*/  ISETP.GE.AND P0, PT, R0, R3, PT ;  /* 0x000000030000720c */ /* 0x000fda0003f06270 */
[----:B------:R-:W-:Y:S05]  /*b780*/  @!P0 BRA `(.L_x_3967) ;  /* 0x000000b000948947 */ /* 0x000fea0003800000 */
.L_x_3996:
[----:B------:R-:W2:Y:S04]  /*b790*/  LDL R4, [R1+0x1f8] ;  /* 0x0001f80001047983 */ /* 0x000ea80000100800 */
[----:B0-----:R-:W3:Y:S01]  /*b7a0*/  LDL R2, [R1+0x200] ;  /* 0x0002000001027983 */ /* 0x001ee20000100800 */
[----:B--2---:R-:W-:-:S05]  /*b7b0*/  VIADD R4, R4, 0x1 ;  /* 0x0000000104047836 */ /* 0x004fca0000000000 */
[----:B------:R-:W-:-:S13]  /*b7c0*/  ISETP.NE.AND P0, PT, R4, 0x2, PT ;  /* 0x000000020400780c */ /* 0x000fda0003f05270 */
[----:B------:R0:W5:Y:S04]  /*b7d0*/  @P0 LDL R6, [R1+0x1fc] ;  /* 0x0001fc0001060983 */ /* 0x0001680000100800 */
[----:B------:R-:W2:Y:S01]  /*b7e0*/  @!P0 LDL R5, [R1+0x1fc] ;  /* 0x0001fc0001058983 */ /* 0x000ea20000100800 */
[----:B---3--:R-:W-:-:S03]  /*b7f0*/  VIADD R2, R2, 0x1 ;  /* 0x0000000102027836 */ /* 0x008fc60000000000 */
[----:B------:R1:W-:Y:S04]  /*b800*/  STL [R1+0x1f8], R4 ;  /* 0x0001f80401007387 */ /* 0x0003e80000100800 */
[----:B------:R0:W-:Y:S04]  /*b810*/  STL [R1+0x200], R2 ;  /* 0x0002000201007387 */ /* 0x0001e80000100800 */
[----:B------:R0:W-:Y:S01]  /*b820*/  @!P0 STL [R1+0x1f8], RZ ;  /* 0x0001f8ff01008387 */ /* 0x0001e20000100800 */
[----:B--2---:R-:W-:-:S05]  /*b830*/  @!P0 LOP3.LUT R6, R5, 0x1, RZ, 0x3c, !PT ;  /* 0x0000000105068812 */ /* 0x004fca00078e3cff */
[----:B------:R0:W-:Y:S04]  /*b840*/  @!P0 STL [R1+0x1fc], R6 ;  /* 0x0001fc0601008387 */ /* 0x0001e80000100800 */
[----:B------:R-:W2:Y:S01]  /*b850*/  LD.E R5, desc[UR44][R16.64] ;  /* 0x0000002c10057980 */ /* 0x000ea2000c101900 */
[----:B------:R-:W-:Y:S05]  /*b860*/  YIELD ;  /* 0x0000000000007946 */ /* 0x000fea0003800000 */
[----:B------:R-:W-:Y:S01]  /*b870*/  BSSY B0, `(.L_x_3968) ;  /* 0x0000006000007945 */ /* 0x000fe20003800000 */
[----:B-1----:R-:W-:Y:S01]  /*b880*/  @!P0 IMAD.MOV.U32 R4, RZ, RZ, RZ ;  /* 0x000000ffff048224 */ /* 0x002fe200078e00ff */
[----:B--2---:R-:W-:-:S04]  /*b890*/  LOP3.LUT R5, R5, 0x1, RZ, 0xfc, !PT ;  /* 0x0000000105057812 */ /* 0x004fc800078efcff */
[----:B------:R-:W-:-:S13]  /*b8a0*/  ISETP.NE.AND P1, PT, R5, 0x3, PT ;  /* 0x000000030500780c */ /* 0x000fda0003f25270 */
[----:B0-----:R-:W-:Y:S05]  /*b8b0*/  @!P1 BRA `(.L_x_3969) ;  /* 0x0000000000049947 */ /* 0x001fea0003800000 */
[----:B------:R-:W-:Y:S01]  /*b8c0*/  BPT.TRAP 0x1 ;  /* 0x000000040000795c */ /* 0x000fe20000300000 */
.L_x_3969:
[----:B------:R-:W-:Y:S05]  /*b8d0*/  BSYNC B0 ;  /* 0x0000000000007941 */ /* 0x000fea0003800000 */
.L_x_3968:
[----:B------:R-:W2:Y:S01]  /*b8e0*/  LD.E.64 R8, desc[UR44][R16.64+0x18] ;  /* 0x0000182c10087980 */ /* 0x000ea2000c101b00 */
[----:B-----5:R-:W-:Y:S02]  /*b8f0*/  SHF.L.U32 R5, R6, 0x1f, RZ ;  /* 0x0000001f06057819 */ /* 0x020fe400000006ff */
[----:B--2---:R-:W-:-:S05]  /*b900*/  MOV R9, R8 ;  /* 0x0000000800097202 */ /* 0x004fca0000000f00 */
[----:B------:R-:W-:-:S04]  /*b910*/  IMAD R4, R4, 0x8, R9 ;  /* 0x0000000804047824 */ /* 0x000fc800078e0209 */
[----:B------:R0:W1:Y:S01]  /*b920*/  SYNCS.PHASECHK.TRANS64.TRYWAIT P0, [R4+URZ], R5 ;  /* 0x00000005040075a7 */ /* 0x000062000800017f */
[----:B------:R-:W2:Y:S04]  /*b930*/  LD.E R2, desc[UR44][R16.64] ;  /* 0x0000002c10027980 */ /* 0x000ea8000c101900 */
[----:B------:R0:W5:Y:S01]  /*b940*/  LDL.64 R6, [R1+0x1f8] ;  /* 0x0001f80001067983 */ /* 0x0001620000100a00 */
[----:B------:R-:W-:Y:S01]  /*b950*/  BSSY B0, `(.L_x_3970) ;  /* 0x0000005000007945 */ /* 0x000fe20003800000 */
[----:B--2---:R-:W-:-:S04]  /*b960*/  LOP3.LUT R2, R2, 0x1, RZ, 0xfc, !PT ;  /* 0x0000000102027812 */ /* 0x004fc800078efcff */
[----:B------:R-:W-:-:S13]  /*b970*/  ISETP.NE.AND P1, PT, R2, 0x3, PT ;  /* 0x000000030200780c */ /* 0x000fda0003f25270 */
[----:B01----:R-:W-:Y:S05]  /*b980*/  @!P1 BRA `(.L_x_3971) ;  /* 0x0000000000049947 */ /* 0x003fea0003800000 */
[----:B------:R-:W-:Y:S01]  /*b990*/  BPT.TRAP 0x1 ;  /* 0x000000040000795c */ /* 0x000fe20000300000 */
.L_x_3971:
[----:B------:R-:W-:Y:S05]  /*b9a0*/  BSYNC B0 ;  /* 0x0000000000007941 */ /* 0x000fea0003800000 */
.L_x_3970:
        /* <DEDUP_REMOVED lines=8> */
.L_x_3973:
[----:B------:R-:W-:Y:S05]  /*ba30*/  BSYNC B0 ;  /* 0x0000000000007941 */ /* 0x000fea0003800000 */
.L_x_3972:
[----:B------:R-:W2:Y:S04]  /*ba40*/  LDL R15, [R1+0x1f8] ;  /* 0x0001f800010f7983 */ /* 0x000ea80000100800 */
[----:B------:R-:W2:Y:S01]  /*ba50*/  LDL.64 R4, [R1+0x80] ;  /* 0x0000800001047983 */ /* 0x000ea20000100a00 */
[----:B------:R-:W-:Y:S05]  /*ba60*/  WARPSYNC.ALL ;  /* 0x0000000000007948 */ /* 0x000fea0003800000 */
[----:B------:R1:W-:Y:S04]  /*ba70*/  STL [R1+0x60], RZ ;  /* 0x000060ff01007387 */ /* 0x0003e80000100800 */
[----:B0----5:R-:W3:Y:S01]  /*ba80*/  LD.E.64 R6, desc[UR44][R16.64+0x78] ;  /* 0x0000782c10067980 */ /* 0x021ee2000c101b00 */
[----:B------:R-:W-:-:S05]  /*ba90*/  IMAD.MOV.U32 R2, RZ, RZ, 0x1 ;  /* 0x00000001ff027424 */ /* 0x000fca00078e00ff */
[----:B------:R1:W-:Y:S04]  /*baa0*/  STL [R1+0x60], R2 ;  /* 0x0000600201007387 */ /* 0x0003e80000100800 */
[----:B------:R-:W4:Y:S04]  /*bab0*/  LD.E.64 R8, desc[UR44][R16.64+0x78] ;  /* 0x0000782c10087980 */ /* 0x000f28000c101b00 */
[----:B------:R1:W-:Y:S04]  /*bac0*/  STL [R1+0x60], R2 ;  /* 0x0000600201007387 */ /* 0x0003e80000100800 */
[----:B------:R-:W4:Y:S01]  /*bad0*/  LD.E.64 R10, desc[UR44][R16.64+0x78] ;  /* 0x0000782c100a7980 */ /* 0x000f22000c101b00 */
[----:B--2---:R-:W-:Y:S01]  /*bae0*/  IMAD R4, R15, 0x300, R4 ;  /* 0x000003000f047824 */ /* 0x004fe200078e0204 */
[----:B------:R-:W-:-:S02]  /*baf0*/  R2UR UR7, R5 ;  /* 0x00000000050772ca */ /* 0x000fc400000e0000 */
[----:B------:R1:W-:Y:S02]  /*bb00*/  STL [R1+0x60], R2 ;  /* 0x0000600201007387 */ /* 0x0003e40000100800 */
[----:B------:R-:W-:Y:S02]  /*bb10*/  R2UR UR6, R4 ;  /* 0x00000000040672ca */ /* 0x000fe400000e0000 */
[----:B------:R-:W2:Y:S01]  /*bb20*/  LD.E.64 R12, desc[UR44][R16.64+0x78] ;  /* 0x0000782c100c7980 */ /* 0x000ea2000c101b00 */
[----:B------:R-:W-:-:S03]  /*bb30*/  WARPGROUP.ARRIVE ;  /* 0x00000000000079c5 */ /* 0x000fc60000000000 */
[----:B------:R1:W-:Y:S01]  /*bb40*/  STL [R1+0x60], R2 ;  /* 0x0000600201007387 */ /* 0x0003e20000100800 */
[----:B------:R-:W-:Y:S02]  /*bb50*/  VIADD R14, R4, 0x2 ;  /* 0x00000002040e7836 */ /* 0x000fe40000000000 */
[----:B------:R-:W-:Y:S01]  /*bb60*/  IMAD.MOV.U32 R15, RZ, RZ, R5 ;  /* 0x000000ffff0f7224 */ /* 0x000fe200078e0005 */
[----:B---3--:R-:W-:Y:S02]  /*bb70*/  R2UR UR4, R6 ;  /* 0x00000000060472ca */ /* 0x008fe400000e0000 */
[----:B------:R-:W-:Y:S02]  /*bb80*/  R2UR UR5, R7 ;  /* 0x00000000070572ca */ /* 0x000fe400000e0000 */
[----:B------:R1:W5:Y:S11]  /*bb90*/  LDL.64 R6, [R1+0x1f8] ;  /* 0x0001f80001067983 */ /* 0x0003760000100a00 */
[----:B------:R-:W-:Y:S01]  /*bba0*/  HGMMA.64x96x16.F32.BF16 R24, gdesc[UR4], RZ, !UPT, gsb0 ;  /* 0x01600000041879f0 */ /* 0x000fe2000c0018ff */
[----:B----4-:R-:W-:Y:S01]  /*bbb0*/  VIADD R8, R8, 0x2 ;  /* 0x0000000208087836 */ /* 0x010fe20000000000 */
        /* <DEDUP_REMOVED lines=31> */
[----:B-1----:R-:W-:Y:S05]  /*bdb0*/  @!P0 BRA `(.L_x_3976) ;  /* 0x0000000000048947 */ /* 0x002fea0003800000 */
[----:B------:R-:W-:Y:S01]  /*bdc0*/  BPT.TRAP 0x1 ;  /* 0x000000040000795c */ /* 0x000fe20000300000 */
.L_x_3976:
[----:B------:R-:W-:Y:S05]  /*bdd0*/  BSYNC B0 ;  /* 0x0000000000007941 */ /* 0x000fea0003800000 */
.L_x_3975:
        /* <DEDUP_REMOVED lines=11> */
.L_x_3978:
[----:B------:R-:W-:Y:S05]  /*be90*/  BSYNC B0 ;  /* 0x0000000000007941 */ /* 0x000fea0003800000 */
.L_x_3977:
[----:B------:R-:W-:Y:S04]  /*bea0*/  BSSY B0, `(.L_x_3979) ;  /* 0x0000007000007945 */ /* 0x000fe80003800000 */
[----:B------:R-:W-:Y:S05]  /*beb0*/  @P0 BRA `(.L_x_3980) ;  /* 0x0000000000140947 */ /* 0x000fea0003800000 */
[----:B------:R-:W2:Y:S02]  /*bec0*/  LD.E.64 R4, desc[UR44][R16.64+0x40] ;  /* 0x0000402c10047980 */ /* 0x000ea4000c101b00 */
[----:B--2---:R-:W-:-:S05]  /*bed0*/  MOV R5, R4 ;  /* 0x0000000400057202 */ /* 0x004fca0000000f00 */
[----:B------:R-:W-:-:S04]  /*bee0*/  IMAD R6, R6, 0x8, R5 ;  /* 0x0000000806067824 */ /* 0x000fc800078e0205 */
[----:B------:R-:W0:Y:S02]  /*bef0*/  SYNCS.PHASECHK.TRANS64.TRYWAIT P0, [R6+URZ], R7 ;  /* 0x00000007060075a7 */ /* 0x000e24000800017f */
[----:B0-----:R-:W-:Y:S05]  /*bf00*/  @!P0 BRA `(.L_x_3981) ;  /* 0x0000030400108947 */ /* 0x001fea0003800000 */
.L_x_3980:
[----:B------:R-:W-:Y:S05]  /*bf10*/  BSYNC B0 ;  /* 0x0000000000007941 */ /* 0x000fea0003800000 */
.L_x_3979:
        /* <DEDUP_REMOVED lines=163> */
[----:B------:R-:W-:Y:S01]  /*c950*/  R2UR UR4, R10 ;  /* 0x000000000a0472ca */ /* 0x000fe200000e0000 */
[----:B------:R-:W-:Y:S01]  /*c960*/  VIADD R8, R8, 0xc06 ;  /* 0x00000c0608087836 */ /* 0x000fe20000000000 */
[----:B------:R-:W-:Y:S01]  /*c970*/  R2UR UR7, R7 ;  /* 0x00000000070772ca */ /* 0x000fe200000e0000 */
[----:B------:R-:W-:Y:S01]  /*c980*/  VIADD R4, R4, 0x906 ;  /* 0x0000090604047836 */ /* 0x000fe20000000000 */
[----:B------:R-:W-:Y:S01]  /*c990*/  R2UR UR5, R11 ;  /* 0x000000000b0572ca */ /* 0x000fe200000e0000 */
[----:B------:R-:W0:Y:S01]  /*c9a0*/  S2R R18, SR_TID.X ;  /* 0x0000000000127919 */ /* 0x000e220000002100 */
[----:B------:R1:W-:Y:S01]  /*c9b0*/  STL [R1+0x70], R2 ;  /* 0x0000700201007387 */ /* 0x0003e20000100800 */
[----:B------:R-:W-:-:S02]  /*c9c0*/  WARPGROUP.DEPBAR.LE gsb0, 0x0 ;  /* 0x00008000000079c5 */ /* 0x000fc40000010000 */
[----:B------:R-:W-:Y:S01]  /*c9d0*/  WARPGROUP.ARRIVE ;  /* 0x00000000000079c5 */ /* 0x000fe20000000000 */
[----:B------:R1:W5:Y:S07]  /*c9e0*/  LDL R6, [R1+0x1f8] ;  /* 0x0001f80001067983 */ /* 0x00036e0000100800 */
[----:B------:R-:W-:Y:S01]  /*c9f0*/  HGMMA.64x96x16.F32.BF16 R24, gdesc[UR4], R24, gsb0 ;  /* 0x01600000041879f0 */ /* 0x000fe20008001818 */
[----:B------:R-:W-:Y:S02]  /*ca00*/  R2UR UR4, R8 ;  /* 0x00000000080472ca */ /* 0x000fe400000e0000 */
[----:B------:R-:W-:-:S02]  /*ca10*/  R2UR UR5, R9 ;  /* 0x00000000090572ca */ /* 0x000fc400000e0000 */
[----:B------:R-:W-:Y:S02]  /*ca20*/  R2UR UR6, R4 ;  /* 0x00000000040672ca */ /* 0x000fe400000e0000 */
[----:B------:R-:W-:Y:S01]  /*ca30*/  R2UR UR7, R5 ;  /* 0x00000000050772ca */ /* 0x000fe200000e0000 */
[----:B------:R1:W-:Y:S04]  /*ca40*/  STL [R1+0x70], R2 ;  /* 0x0000700201007387 */ /* 0x0003e80000100800 */
        /* <DEDUP_REMOVED lines=21> */
[----:B------:R-:W2:Y:S01]  /*cba0*/  LD.E R4, desc[UR44][R16.64] ;  /* 0x0000002c10047980 */ /* 0x000ea2000c101900 */
[----:B------:R-:W-:Y:S01]  /*cbb0*/  BSSY B0, `(.L_x_3982) ;  /* 0x0000005000007945 */ /* 0x000fe20003800000 */
[----:B--2---:R-:W-:-:S04]  /*cbc0*/  LOP3.LUT R4, R4, 0x1, RZ, 0xfc, !PT ;  /* 0x0000000104047812 */ /* 0x004fc800078efcff */
[----:B------:R-:W-:-:S13]  /*cbd0*/  ISETP.NE.AND P0, PT, R4, 0x3, PT ;  /* 0x000000030400780c */ /* 0x000fda0003f05270 */
[----:B-1----:R-:W-:Y:S05]  /*cbe0*/  @!P0 BRA `(.L_x_3983) ;  /* 0x0000000000048947 */ /* 0x002fea0003800000 */
[----:B------:R-:W-:Y:S01]  /*cbf0*/  BPT.TRAP 0x1 ;  /* 0x000000040000795c */ /* 0x000fe20000300000 */
.L_x_3983:
[----:B------:R-:W-:Y:S05]  /*cc00*/  BSYNC B0 ;  /* 0x0000000000007941 */ /* 0x000fea0003800000 */
.L_x_3982:
        /* <DEDUP_REMOVED lines=21> */
[-C--:B------:R-:W-:Y:S01]  /*cd60*/  FMUL.FTZ R30, R37, R19.reuse ;  /* 0x00000013251e7220 */ /* 0x080fe20000410000 */
[----:B------:R-:W-:Y:S01]  /*cd70*/  SHF.R.S32.HI R36, RZ, 0x1f, R73 ;  /* 0x0000001fff247819 */ /* 0x000fe20000011449 */
[-C--:B------:R-:W-:Y:S01]  /*cd80*/  FMUL.FTZ R37, R39, R19.reuse ;  /* 0x0000001327257220 */ /* 0x080fe20000410000 */
[-C--:B------:R-:W-:Y:S01]  /*cd90*/  FMUL.FTZ R39, R43, R19.reuse ;  /* 0x000000132b277220 */ /* 0x080fe20000410000 */
[----:B------:R-:W-:Y:S01]  /*cda0*/  FMUL.FTZ R43, R49, R19 ;  /* 0x00000013312b7220 */ /* 0x000fe20000410000 */
[----:B------:R-:W-:Y:S01]  /*cdb0*/  LEA.HI R49, R36, R73, RZ, 0x7 ;  /* 0x0000004924317211 */ /* 0x000fe200078f38ff */
[----:B------:R-:W-:-:S03]  /*cdc0*/  FMUL.FTZ R79, R50, R19 ;  /* 0x00000013324f7220 */ /* 0x000fc60000410000 */
[----:B------:R-:W-:Y:S01]  /*cdd0*/  LOP3.LUT R50, R49, 0xffffff80, RZ, 0xc0, !PT ;  /* 0xffffff8031327812 */ /* 0x000fe200078ec0ff */
        /* <DEDUP_REMOVED lines=16> */
[-C--:B------:R-:W-:Y:S01]  /*cee0*/  FMUL.FTZ R44, R52, R19.reuse ;  /* 0x00000013342c7220 */ /* 0x080fe20000410000 */
[----:B------:R-:W-:Y:S01]  /*cef0*/  FMUL.FTZ R76, R56, R19 ;  /* 0x00000013384c7220 */ /* 0x000fe20000410000 */
[----:B------:R-:W-:-:S02]  /*cf00*/  LEA.HI R52, R36, R73, RZ, 0x2 ;  /* 0x0000004924347211 */ /* 0x000fc400078f10ff */
[--C-:B------:R-:W-:Y:S02]  /*cf10*/  SHF.R.S32.HI R56, RZ, 0x2, R54.reuse ;  /* 0x00000002ff387819 */ /* 0x100fe40000011436 */
[----:B------:R-:W-:Y:S02]  /*cf20*/  SHF.R.S32.HI R47, RZ, 0x1f, R54 ;  /* 0x0000001fff2f7819 */ /* 0x000fe40000011436 */
[----:B------:R-:W-:Y:S02]  /*cf30*/  LOP3.LUT R52, R52, 0xfffffffc, RZ, 0xc0, !PT ;  /* 0xfffffffc34347812 */ /* 0x000fe400078ec0ff */
        /* <DEDUP_REMOVED lines=10> */
[-C--:B------:R-:W-:Y:S01]  /*cfe0*/  FMUL.FTZ R78, R57, R19.reuse ;  /* 0x00000013394e7220 */ /* 0x080fe20000410000 */
[----:B------:R-:W-:Y:S01]  /*cff0*/  FMUL.FTZ R57, R58, R19 ;  /* 0x000000133a397220 */ /* 0x000fe20000410000 */
[----:B------:R-:W-:Y:S02]  /*d000*/  LOP3.LUT R49, R49, 0x3fffffe, RZ, 0xc0, !PT ;  /* 0x03fffffe31317812 */ /* 0x000fe400078ec0ff */
[----:B------:R-:W-:Y:S01]  /*d010*/  LEA.HI R58, R73, R73, RZ, 0x1 ;  /* 0x00000049493a7211 */ /* 0x000fe200078f08ff */
[----:B------:R-:W-:-:S02]  /*d020*/  IMAD R61, R72, 0x8, R61 ;  /* 0x00000008483d7824 */ /* 0x000fc400078e023d */
        /* <DEDUP_REMOVED lines=10> */
[----:B------:R-:W-:Y:S01]  /*d0d0*/  FMUL.FTZ R14, R24, R19 ;  /* 0x00000013180e7220 */ /* 0x000fe20000410000 */
[----:B------:R-:W-:Y:S01]  /*d0e0*/  IMAD.IADD R50, R50, 0x1, -R13 ;  /* 0x0000000132327824 */ /* 0x000fe200078e0a0d */
[----:B------:R-:W0:Y:S01]  /*d0f0*/  SHFL.IDX PT, R54, R84, RZ, 0x1c1f ;  /* 0x001c1fff54367589 */ /* 0x000e2200000e0000 */
[----:B------:R-:W-:Y:S02]  /*d100*/  IMAD R21, R0, R21, 0x1 ;  /* 0x0000000100157424 */ /* 0x000fe400078e0215 */
[-C--:B------:R-:W-:Y:S01]  /*d110*/  FMUL.FTZ R24, R28, R19.reuse ;  /* 0x000000131c187220 */ /* 0x080fe20000410000 */
[-C--:B------:R-:W-:Y:S01]  /*d120*/  FMUL.FTZ R28, R33, R19.reuse ;  /* 0x00000013211c7220 */ /* 0x080fe20000410000 */
[-C--:B------:R-:W-:Y:S01]  /*d130*/  FMUL.FTZ R74, R42, R19.reuse ;  /* 0x000000132a4a7220 */ /* 0x080fe20000410000 */
        /* <DEDUP_REMOVED lines=84> */
.L_x_3987:
[----:B------:R-:W-:-:S13]  /*d680*/  ISETP.NE.AND P0, PT, R9, 0x1, PT ;  /* 0x000000010900780c */ /* 0x000fda0003f05270 */
[----:B------:R-:W-:-:S05]  /*d690*/  @P0 IMAD.HI.U32 R50, R8, R10, RZ ;  /* 0x0000000a08320227 */ /* 0x000fca00078e00ff */
[----:B------:R-:W-:-:S07]  /*d6a0*/  @P0 SHF.R.U32.HI R8, RZ, R11, R50 ;  /* 0x0000000bff080219 */ /* 0x000fce0000011632 */
.L_x_3988:
[----:B------:R-:W-:Y:S05]  /*d6b0*/  BSYNC B1 ;  /* 0x0000000000017941 */ /* 0x000fea0003800000 */
.L_x_3986:
[----:B------:R-:W-:-:S05]  /*d6c0*/  IMAD R8, R8, R9, R71 ;  /* 0x0000000908087224 */ /* 0x000fca00078e0247 */
[----:B------:R-:W-:Y:S02]  /*d6d0*/  VIMNMX R7, R7, R8, !PT ;  /* 0x0000000807077248 */ /* 0x000fe40007fe0100 */
[----:B------:R-:W-:-:S07]  /*d6e0*/  VIADDMNMX R6, R8, R9, R6, PT ;  /* 0x0000000908067246 */ /* 0x000fce0003800106 */
.L_x_3985:
[----:B------:R-:W-:Y:S05]  /*d6f0*/  BSYNC B0 ;  /* 0x0000000000007941 */ /* 0x000fea0003800000 */
.L_x_3984:
[C---:B------:R-:W-:Y:S01]  /*d700*/  ISETP.GE.AND P0, PT, R69.reuse, 0x2, PT ;  /* 0x000000024500780c */ /* 0x040fe20003f06270 */
[----:B------:R-:W0:Y:S01]  /*d710*/  SHFL.IDX PT, R84, R84, 0x1, 0x1c1f ;  /* 0x003c1f0054547f89 */ /* 0x000e2200000e0000 */
[----:B------:R-:W-:Y:S01]  /*d720*/  ISETP.GE.AND P2, PT, R69, 0xa, PT ;  /* 0x0000000a4500780c */ /* 0x000fe20003f46270 */
[----:B------:R-:W-:Y:S01]  /*d730*/  BSSY B0, `(.L_x_3989) ;  /* 0x0000086000007945 */ /* 0x000fe20003800000 */
[----:B------:R-:W-:Y:S02]  /*d740*/  P2R R8, PR, RZ, 0x1 ;  /* 0x00000001ff087803 */ /* 0x000fe40000000000 */
[----:B------:R-:W-:Y:S02]  /*d750*/  ISETP.GT.AND P0, PT, R7, 0x1, !P0 ;  /* 0x000000010700780c */ /* 0x000fe40004704270 */
[----:B------:R-:W-:Y:S02]  /*d760*/  ISETP.GE.AND P1, PT, R69, 0x9, PT ;  /* 0x000000094500780c */ /* 0x000fe40003f26270 */
[----:B------:R-:W-:-:S02]  /*d770*/  ISETP.LT.OR P0, PT, R6, 0x2, P0 ;  /* 0x000000020600780c */ /* 0x000fc40000701670 */
[----:B------:R-:W-:Y:S02]  /*d780*/  P2R R19, PR, RZ, 0x2 ;  /* 0x00000002ff137803 */ /* 0x000fe40000000000 */
[----:B------:R-:W-:Y:S02]  /*d790*/  FSEL R82, R20, -INF , !P0 ;  /* 0xff80000014527808 */ /* 0x000fe40004000000 */
[C---:B------:R-:W-:Y:S02]  /*d7a0*/  ISETP.GT.AND P0, PT, R7.reuse, 0x9, !P2 ;  /* 0x000000090700780c */ /* 0x040fe40005704270 */
[----:B------:R-:W-:Y:S02]  /*d7b0*/  P2R R73, PR, RZ, 0x4 ;  /* 0x00000004ff497803 */ /* 0x000fe40000000000 */
[----:B------:R-:W-:Y:S02]  /*d7c0*/  ISETP.LT.OR P0, PT, R6, 0xa, P0 ;  /* 0x0000000a0600780c */ /* 0x000fe40000701670 */
[----:B------:R-:W-:-:S02]  /*d7d0*/  ISETP.GT.AND P1, PT, R7, 0x8, !P1 ;  /* 0x000000080700780c */ /* 0x000fc40004f24270 */
[----:B------:R-:W-:Y:S02]  /*d7e0*/  ISETP.GE.AND P2, PT, R69, 0x11, PT ;  /* 0x000000114500780c */ /* 0x000fe40003f46270 */
[----:B------:R-:W-:Y:S02]  /*d7f0*/  FSEL R80, R80, -INF , !P0 ;  /* 0xff80000050507808 */ /* 0x000fe40004000000 */
[----:B------:R-:W-:Y:S02]  /*d800*/  ISETP.LT.OR P1, PT, R6, 0x9, P1 ;  /* 0x000000090600780c */ /* 0x000fe40000f21670 */
[----:B------:R-:W-:Y:S02]  /*d810*/  ISETP.GT.AND P0, PT, R7, 0x10, !P2 ;  /* 0x000000100700780c */ /* 0x000fe40005704270 */
[----:B------:R-:W-:Y:S02]  /*d820*/  FSEL R162, R24, -INF , !P1 ;  /* 0xff80000018a27808 */ /* 0x000fe40004800000 */
        /* <DEDUP_REMOVED lines=66> */
[----:B------:R-:W-:-:S02]  /*dc50*/  P2R R83, PR, RZ, 0x4 ;  /* 0x00000004ff537803 */ /* 0x000fc40000000000 */
        /* <DEDUP_REMOVED lines=17> */
[----:B0-----:R-:W-:Y:S01]  /*dd70*/  IMAD.IADD R59, R67, 0x1, R84 ;  /* 0x00000001433b7824 */ /* 0x001fe200078e0254 */
[----:B------:R-:W-:-:S04]  /*dd80*/  ISETP.GE.AND P4, PT, R69, 0x59, PT ;  /* 0x000000594500780c */ /* 0x000fc80003f86270 */
[----:B------:R-:W-:-:S04]  /*dd90*/  ISETP.GT.AND P5, PT, R7, 0x58, !P4 ;  /* 0x000000580700780c */ /* 0x000fc800067a4270 */
[----:B------:R-:W-:-:S04]  /*dda0*/  ISETP.LT.OR P5, PT, R6, 0x59, P5 ;  /* 0x000000590600780c */ /* 0x000fc80002fa1670 */
[----:B------:R-:W-:Y:S02]  /*ddb0*/  FSEL R24, R61, -INF , !P5 ;  /* 0xff8000003d187808 */ /* 0x000fe40006800000 */
[----:B------:R-:W-:-:S04]  /*ddc0*/  ISETP.GE.AND P5, PT, R69, 0x1, PT ;  /* 0x000000014500780c */ /* 0x000fc80003fa6270 */
[----:B------:R-:W-:-:S04]  /*ddd0*/  ISETP.GT.AND P6, PT, R7, RZ, !P5 ;  /* 0x000000ff0700720c */ /* 0x000fc80006fc4270 */
[----:B------:R-:W-:-:S04]  /*dde0*/  ISETP.LT.OR P6, PT, R6, 0x1, P6 ;  /* 0x000000010600780c */ /* 0x000fc800037c1670 */
[----:B-1----:R-:W-:Y:S01]  /*ddf0*/  FSEL R160, R14, -INF , !P6 ;  /* 0xff8000000ea07808 */ /* 0x002fe20007000000 */
        /* <DEDUP_REMOVED lines=18> */
.L_x_3992:
[----:B------:R-:W-:-:S13]  /*df20*/  ISETP.NE.AND P6, PT, R9, 0x1, PT ;  /* 0x000000010900780c */ /* 0x000fda0003fc5270 */
[----:B------:R-:W-:-:S05]  /*df30*/  @P6 IMAD.HI.U32 R10, R4, R10, RZ ;  /* 0x0000000a040a6227 */ /* 0x000fca00078e00ff */
[----:B------:R-:W-:-:S07]  /*df40*/  @P6 SHF.R.U32.HI R4, RZ, R11, R10 ;  /* 0x0000000bff046219 */ /* 0x000fce000001160a */
.L_x_3993:
[----:B------:R-:W-:Y:S05]  /*df50*/  BSYNC B1 ;  /* 0x0000000000017941 */ /* 0x000fea0003800000 */
.L_x_3991:
[----:B------:R-:W-:-:S05]  /*df60*/  IMAD R4, R4, R9, R71 ;  /* 0x0000000904047224 */ /* 0x000fca00078e0247 */
[----:B------:R-:W-:Y:S02]  /*df70*/  VIADDMNMX R14, R4, R9, R14, PT ;  /* 0x00000009040e7246 */ /* 0x000fe4000380010e */
[----:B------:R-:W-:-:S07]  /*df80*/  VIMNMX R59, R59, R4, !PT ;  /* 0x000000043b3b7248 */ /* 0x000fce0007fe0100 */
.L_x_3990:
[----:B------:R-:W-:Y:S05]  /*df90*/  BSYNC B0 ;  /* 0x0000000000007941 */ /* 0x000fea0003800000 */
.L_x_3989:
        /* <DEDUP_REMOVED lines=37> */
[----:B------:R-:W-:Y:S01]  /*e1f0*/  ISETP.NE.AND P5, PT, R89, RZ, PT ;  /* 0x000000ff5900720c */ /* 0x000fe20003fa5270 */
[----:B------:R-:W3:Y:S03]  /*e200*/  LDL R74, [R1+0x230] ;  /* 0x00023000014a7983 */ /* 0x000ee60000100800 */
        /* <DEDUP_REMOVED lines=31> */
[C---:B------:R-:W-:Y:S02]  /*e400*/  ISETP.GT.AND P5, PT, R59.reuse, 0x41, !P6 ;  /* 0x000000413b00780c */ /* 0x040fe400077a4270 */
[----:B------:R-:W-:Y:S02]  /*e410*/  ISETP.GT.AND P0, PT, R59, 0x48, !P0 ;  /* 0x000000483b00780c */ /* 0x000fe40004704270 */
[----:B------:R-:W-:Y:S02]  /*e420*/  ISETP.LT.OR P5, PT, R14, 0x42, P5 ;  /* 0x000000420e00780c */ /* 0x000fe40002fa1670 */
[----:B--2---:R-:W-:Y:S02]  /*e430*/  FMNMX.FTZ R4, R160, R6, !PT ;  /* 0x00000006a0047209 */ /* 0x004fe40007810000 */
[----:B------:R-:W-:-:S02]  /*e440*/  FSEL R15, R55, -INF , !P5 ;  /* 0xff800000370f7808 */ /* 0x000fc40006800000 */
[----:B------:R-:W-:Y:S02]  /*e450*/  FMNMX.FTZ R4, R82, R4, !PT ;  /* 0x0000000452047209 */ /* 0x000fe40007810000 */
[C---:B------:R-:W-:Y:S02]  /*e460*/  ISETP.GT.AND P1, PT, R59.reuse, 0x49, !P1 ;  /* 0x000000493b00780c */ /* 0x040fe40004f24270 */
[----:B------:R-:W-:Y:S02]  /*e470*/  FMNMX.FTZ R4, R162, R4, !PT ;  /* 0x00000004a2047209 */ /* 0x000fe40007810000 */
[C---:B------:R-:W-:Y:S02]  /*e480*/  ISETP.GT.AND P2, PT, R59.reuse, 0x50, !P2 ;  /* 0x000000503b00780c */ /* 0x040fe40005744270 */
[----:B------:R-:W-:Y:S02]  /*e490*/  FMNMX.FTZ R4, R80, R4, !PT ;  /* 0x0000000450047209 */ /* 0x000fe40007810000 */
[----:B------:R-:W-:-:S02]  /*e4a0*/  ISETP.GT.AND P3, PT, R59, 0x51, !P3 ;  /* 0x000000513b00780c */ /* 0x000fc40005f64270 */
[----:B------:R-:W-:Y:S02]  /*e4b0*/  FMNMX.FTZ R4, R50, R4, !PT ;  /* 0x0000000432047209 */ /* 0x000fe40007810000 */
[----:B------:R-:W-:Y:S02]  /*e4c0*/  ISETP.NE.AND P6, PT, R61, RZ, PT ;  /* 0x000000ff3d00720c */ /* 0x000fe40003fc5270 */
        /* <DEDUP_REMOVED lines=11> */
[----:B------:R-:W-:-:S04]  /*e580*/  FMNMX.FTZ R5, R70, R5, !PT ;  /* 0x0000000546057209 */ /* 0x000fc80007810000 */
[----:B------:R-:W-:Y:S02]  /*e590*/  FMNMX.FTZ R9, R72, R5, !PT ;  /* 0x0000000548097209 */ /* 0x000fe40007810000 */
        /* <DEDUP_REMOVED lines=22> */
[----:B------:R-:W-:-:S02]  /*e700*/  ISETP.LT.OR P0, PT, R14, 0x49, P0 ;  /* 0x000000490e00780c */ /* 0x000fc40000701670 */
[----:B------:R-:W-:Y:S01]  /*e710*/  FMNMX.FTZ R4, R18, R5, !PT ;  /* 0x0000000512047209 */ /* 0x000fe20007810000 */
[----:B------:R-:W0:Y:S01]  /*e720*/  SHFL.BFLY PT, R9, R8, 0x2, 0x1f ;  /* 0x0c401f0008097f89 */ /* 0x000e2200000e0000 */
[C---:B------:R-:W-:Y:S02]  /*e730*/  ISETP.LT.OR P1, PT, R14.reuse, 0x4a, P1 ;  /* 0x0000004a0e00780c */ /* 0x040fe40000f21670 */
[----:B------:R-:W-:Y:S02]  /*e740*/  FSEL R55, R35, -INF , !P0 ;  /* 0xff80000023377808 */ /* 0x000fe40004000000 */
[----:B------:R-:W-:Y:S02]  /*e750*/  FMNMX.FTZ R4, R15, R4, !PT ;  /* 0x000000040f047209 */ /* 0x000fe40007810000 */
[----:B------:R-:W-:Y:S02]  /*e760*/  ISETP.LT.OR P2, PT, R14, 0x51, P2 ;  /* 0x000000510e00780c */ /* 0x000fe40001741670 */
[----:B------:R-:W-:-:S02]  /*e770*/  FSEL R53, R36, -INF , !P1 ;  /* 0xff80000024357808 */ /* 0x000fc40004800000 */
[----:B------:R-:W-:Y:S02]  /*e780*/  FMNMX.FTZ R4, R55, R4, !PT ;  /* 0x0000000437047209 */ /* 0x000fe40007810000 */
[----:B------:R-:W-:Y:S02]  /*e790*/  ISETP.GT.AND P4, PT, R59, 0x58, !P4 ;  /* 0x000000583b00780c */ /* 0x000fe40006784270 */
[----:B------:R-:W-:Y:S02]  /*e7a0*/  ISETP.LT.OR P3, PT, R14, 0x52, P3 ;  /* 0x000000520e00780c */ /* 0x000fe40001f61670 */
[----:B------:R-:W-:Y:S02]  /*e7b0*/  FSEL R51, R12, -INF , !P2 ;  /* 0xff8000000c337808 */ /* 0x000fe40005000000 */
[----:B------:R-:W-:Y:S02]  /*e7c0*/  FMNMX.FTZ R4, R53, R4, !PT ;  /* 0x0000000435047209 */ /* 0x000fe40007810000 */
[----:B------:R-:W-:-:S02]  /*e7d0*/  ISETP.GT.AND P0, PT, R59, 0x59, !P6 ;  /* 0x000000593b00780c */ /* 0x000fc40007704270 */
[C---:B------:R-:W-:Y:S02]  /*e7e0*/  ISETP.LT.OR P4, PT, R14.reuse, 0x59, P4 ;  /* 0x000000590e00780c */ /* 0x040fe40002781670 */
[----:B------:R-:W-:Y:S02]  /*e7f0*/  FSEL R49, R49, -INF , !P3 ;  /* 0xff80000031317808 */ /* 0x000fe40005800000 */
[----:B------:R-:W-:Y:S02]  /*e800*/  FMNMX.FTZ R4, R51, R4, !PT ;  /* 0x0000000433047209 */ /* 0x000fe40007810000 */
[----:B------:R-:W-:Y:S02]  /*e810*/  ISETP.LT.OR P0, PT, R14, 0x5a, P0 ;  /* 0x0000005a0e00780c */ /* 0x000fe40000701670 */
[----:B------:R-:W-:Y:S02]  /*e820*/  FSEL R57, R13, -INF , !P4 ;  /* 0xff8000000d397808 */ /* 0x000fe40006000000 */
[----:B------:R-:W-:-:S02]  /*e830*/  FMNMX.FTZ R4, R49, R4, !PT ;  /* 0x0000000431047209 */ /* 0x000fc40007810000 */
[----:B------:R-:W-:Y:S02]  /*e840*/  FSEL R59, R21, -INF , !P0 ;  /* 0xff800000153b7808 */ /* 0x000fe40004000000 */
[----:B------:R-:W-:Y:S02]  /*e850*/  FMNMX.FTZ R4, R57, R4, !PT ;  /* 0x0000000439047209 */ /* 0x000fe40007810000 */
[----:B0-----:R-:W-:Y:S02]  /*e860*/  FMNMX.FTZ R10, R8, R9, !PT ;  /* 0x00000009080a7209 */ /* 0x001fe40007810000 */
[----:B------:R-:W-:-:S05]  /*e870*/  FMNMX.FTZ R9, R59, R4, !PT ;  /* 0x000000043b097209 */ /* 0x000fca0007810000 */
[----:B------:R-:W-:Y:S04]  /*e880*/  STL.64 [R1+0x210], R8 ;  /* 0x0002100801007387 */ /* 0x000fe80000100a00 */
[----:B------:R-:W2:Y:S04]  /*e890*/  LDL R12, [R1+0x214] ;  /* 0x00021400010c7983 */ /* 0x000ea80000100800 */
[----:B------:R-:W0:Y:S02]  /*e8a0*/  SHFL.BFLY PT, R5, R10, 0x1, 0x1f ;  /* 0x0c201f000a057f89 */ /* 0x000e2400000e0000 */
[----:B0-----:R-:W-:-:S02]  /*e8b0*/  FMNMX.FTZ R10, R10, R5, !PT ;  /* 0x000000050a0a7209 */ /* 0x001fc40007810000 */
[----:B------:R-:W4:Y:S04]  /*e8c0*/  LDL.64 R4, [R1+0x220] ;  /* 0x0002200001047983 */ /* 0x000f280000100a00 */
[----:B------:R-:W-:Y:S04]  /*e8d0*/  STL [R1+0x210], R10 ;  /* 0x0002100a01007387 */ /* 0x000fe80000100800 */
[----:B------:R-:W3:Y:S04]  /*e8e0*/  LDL R14, [R1+0x210] ;  /* 0x00021000010e7983 */ /* 0x000ee80000100800 */
[----:B--2---:R-:W0:Y:S02]  /*e8f0*/  SHFL.BFLY PT, R9, R12, 0x2, 0x1f ;  /* 0x0c401f000c097f89 */ /* 0x004e2400000e0000 */
        /* <DEDUP_REMOVED lines=36> */
[----:B------:R-:W-:Y:S01]  /*eb40*/  FADD.FTZ R7, R7, -R10 ;  /* 0x8000000a07077221 */ /* 0x000fe20000010000 */
[-C--:B------:R-:W-:Y:S01]  /*eb50*/  FMUL.FTZ R11, R61, R74.reuse ;  /* 0x0000004a3d0b7220 */ /* 0x080fe20000410000 */
[----:B------:R-:W-:-:S02]  /*eb60*/  FFMA.FTZ R32, R32, R74, -R6 ;  /* 0x0000004a20207223 */ /* 0x000fc40000010806 */
[----:B------:R-:W-:Y:S01]  /*eb70*/  FMUL.FTZ R7, R74, R7 ;  /* 0x000000074a077220 */ /* 0x000fe20000410000 */
[-CC-:B------:R-:W-:Y:S01]  /*eb80*/  FFMA.FTZ R161, R29, R74.reuse, -R6.reuse ;  /* 0x0000004a1da17223 */ /* 0x180fe20000010806 */
[----:B------:R-:W-:Y:S01]  /*eb90*/  MUFU.EX2 R160, R160 ;  /* 0x000000a000a07308 */ /* 0x000fe20000000800 */
[----:B------:R-:W-:-:S07]  /*eba0*/  FFMA.FTZ R31, R31, R74, -R6 ;  /* 0x0000004a1f1f7223 */ /* 0x000fce0000010806 */
[----:B------:R-:W4:Y:S01]  /*ebb0*/  MUFU.EX2 R11, R11 ;  /* 0x0000000b000b7308 */ /* 0x000f220000000800 */
[----:B------:R-:W-:-:S07]  /*ebc0*/  FFMA.FTZ R163, R40, R74, -R6 ;  /* 0x0000004a28a37223 */ /* 0x000fce0000010806 */
[----:B------:R-:W-:Y:S08]  /*ebd0*/  MUFU.EX2 R32, R32 ;  /* 0x0000002000207308 */ /* 0x000ff00000000800 */
[----:B------:R-:W0:Y:S01]  /*ebe0*/  MUFU.EX2 R10, R7 ;  /* 0x00000007000a7308 */ /* 0x000e220000000800 */
[----:B------:R-:W-:-:S07]  /*ebf0*/  FFMA.FTZ R30, R41, R74, -R6 ;  /* 0x0000004a291e7223 */ /* 0x000fce0000010806 */
[----:B------:R-:W1:Y:S08]  /*ec00*/  MUFU.EX2 R13, R13 ;  /* 0x0000000d000d7308 */ /* 0x000e700000000800 */
[----:B------:R-:W2:Y:S01]  /*ec10*/  MUFU.EX2 R161, R161 ;  /* 0x000000a100a17308 */ /* 0x000ea20000000800 */
[----:B------:R-:W-:-:S07]  /*ec20*/  FFMA.FTZ R169, R42, R74, -R6 ;  /* 0x0000004a2aa97223 */ /* 0x000fce0000010806 */
[----:B------:R-:W3:Y:S08]  /*ec30*/  MUFU.EX2 R162, R162 ;  /* 0x000000a200a27308 */ /* 0x000ef00000000800 */
[----:B------:R-:W3:Y:S01]  /*ec40*/  MUFU.EX2 R31, R31 ;  /* 0x0000001f001f7308 */ /* 0x000ee20000000800 */
[----:B----4-:R-:W-:Y:S01]  /*ec50*/  FFMA.FTZ R4, R11, R4, R160 ;  /* 0x000000040b047223 */ /* 0x010fe200000100a0 */
[----:B0-----:R-:W-:-:S06]  /*ec60*/  FFMA.FTZ R14, R5, R10, R32 ;  /* 0x0000000a050e7223 */ /* 0x001fcc0000010020 */
        /* <DEDUP_REMOVED lines=105> */
[----:B------:R-:W-:Y:S01]  /*f300*/  STL [R1+0x214], R8 ;  /* 0x0002140801007387 */ /* 0x000fe20000100800 */
[----:B------:R-:W-:-:S05]  /*f310*/  FADD.FTZ R5, R15, R6 ;  /* 0x000000060f057221 */ /* 0x000fca0000010000 */
[----:B------:R0:W-:Y:S04]  /*f320*/  STL.64 [R1+0x220], R4 ;  /* 0x0002200401007387 */ /* 0x0001e80000100a00 */
[----:B------:R-:W2:Y:S01]  /*f330*/  LD.E R6, desc[UR44][R16.64+0x240] ;  /* 0x0002402c10067980 */ /* 0x000ea2000c101900 */
[----:B------:R-:W-:-:S04]  /*f340*/  UIADD3 UR4, UP0, UR37, 0x240, URZ ;  /* 0x0000024025047890 */ /* 0x000fc8000ff1e03f */
[----:B------:R-:W-:Y:S02]  /*f350*/  ULOP3.LUT UR5, UR4, 0x4, URZ, 0xfc, !UPT ;  /* 0x0000000404057892 */ /* 0x000fe4000f8efc3f */
[----:B------:R-:W-:-:S04]  /*f360*/  UIADD3.X UR6, URZ, UR36, URZ, UP0, !UPT ;  /* 0x000000243f067290 */ /* 0x000fc800087fe43f */
[----:B0-----:R-:W-:Y:S02]  /*f370*/  IMAD.U32 R4, RZ, RZ, UR5 ;  /* 0x00000005ff047e24 */ /* 0x001fe4000f8e00ff */
[----:B------:R-:W-:Y:S02]  /*f380*/  IMAD.U32 R5, RZ, RZ, UR6 ;  /* 0x00000006ff057e24 */ /* 0x000fe4000f8e00ff */
        /* <DEDUP_REMOVED lines=67> */
[----:B------:R-:W-:Y:S01]  /*f7c0*/  ULOP3.LUT UR5, UR4, 0x8, URZ, 0xfc, !UPT ;  /* 0x0000000804057892 */ /* 0x000fe2000f8efc3f */
[C---:B0-----:R-:W-:Y:S01]  /*f7d0*/  FMUL.FTZ R9, R11.reuse, R150 ;  /* 0x000000960b097220 */ /* 0x041fe20000410000 */
[----:B--2---:R-:W-:-:S04]  /*f7e0*/  FMUL.FTZ R45, R11, R226 ;  /* 0x000000e20b2d7220 */ /* 0x004fc80000410000 */
[----:B------:R0:W-:Y:S01]  /*f7f0*/  ST.E desc[UR44][R16.64+0x254], R9 ;  /* 0x0002540910007985 */ /* 0x0001e2000c10192c */
[C---:B---3--:R-:W-:Y:S01]  /*f800*/  FMUL.FTZ R7, R11.reuse, R148 ;  /* 0x000000940b077220 */ /* 0x048fe20000410000 */
[C---:B----4-:R-:W-:Y:S01]  /*f810*/  FMUL.FTZ R25, R11.reuse, R146 ;  /* 0x000000920b197220 */ /* 0x050fe20000410000 */
[C---:B------:R-:W-:Y:S01]  /*f820*/  FMUL.FTZ R27, R11.reuse, R144 ;  /* 0x000000900b1b7220 */ /* 0x040fe20000410000 */
[C---:B------:R-:W-:Y:S01]  /*f830*/  FMUL.FTZ R39, R11.reuse, R142 ;  /* 0x0000008e0b277220 */ /* 0x040fe20000410000 */
[----:B------:R-:W-:Y:S01]  /*f840*/  ST.E desc[UR44][R16.64+0x434], R45 ;  /* 0x0004342d10007985 */ /* 0x000fe2000c10192c */
[----:B0-----:R-:W-:-:S03]  /*f850*/  FMUL.FTZ R9, R11, R134 ;  /* 0x000000860b097220 */ /* 0x001fc60000410000 */
[----:B------:R0:W-:Y:S01]  /*f860*/  ST.E desc[UR44][R16.64+0x250], R7 ;  /* 0x0002500710007985 */ /* 0x0001e2000c10192c */
[----:B------:R-:W-:-:S03]  /*f870*/  FMUL.FTZ R41, R11, R138 ;  /* 0x0000008a0b297220 */ /* 0x000fc60000410000 */
[----:B------:R1:W-:Y:S01]  /*f880*/  ST.E desc[UR44][R16.64+0x260], R25 ;  /* 0x0002601910007985 */ /* 0x0003e2000c10192c */
[----:B------:R-:W-:-:S03]  /*f890*/  FMUL.FTZ R43, R11, R140 ;  /* 0x0000008c0b2b7220 */ /* 0x000fc60000410000 */
[----:B------:R2:W-:Y:S04]  /*f8a0*/  ST.E desc[UR44][R16.64+0x264], R27 ;  /* 0x0002641b10007985 */ /* 0x0005e8000c10192c */
[----:B------:R3:W-:Y:S01]  /*f8b0*/  ST.E desc[UR44][R16.64+0x270], R39 ;  /* 0x0002702710007985 */ /* 0x0007e2000c10192c */
[C---:B0-----:R-:W-:Y:S01]  /*f8c0*/  FMUL.FTZ R7, R11.reuse, R136 ;  /* 0x000000880b077220 */ /* 0x041fe20000410000 */
[C---:B------:R-:W-:Y:S02]  /*f8d0*/  FMUL.FTZ R45, R11.reuse, R120 ;  /* 0x000000780b2d7220 */ /* 0x040fe40000410000 */
[----:B------:R0:W-:Y:S01]  /*f8e0*/  ST.E desc[UR44][R16.64+0x290], R9 ;  /* 0x0002900910007985 */ /* 0x0001e2000c10192c */
[C---:B------:R-:W-:Y:S01]  /*f8f0*/  FMUL.FTZ R47, R11.reuse, R130 ;  /* 0x000000820b2f7220 */ /* 0x040fe20000410000 */
[C---:B-1----:R-:W-:Y:S01]  /*f900*/  FMUL.FTZ R25, R11.reuse, R132 ;  /* 0x000000840b197220 */ /* 0x042fe20000410000 */
[C---:B--2---:R-:W-:Y:S01]  /*f910*/  FMUL.FTZ R27, R11.reuse, R128 ;  /* 0x000000800b1b7220 */ /* 0x044fe20000410000 */
[C---:B---3--:R-:W-:Y:S01]  /*f920*/  FMUL.FTZ R39, R11.reuse, R126 ;  /* 0x0000007e0b277220 */ /* 0x048fe20000410000 */
[----:B------:R1:W-:Y:S01]  /*f930*/  ST.E desc[UR44][R16.64+0x274], R41 ;  /* 0x0002742910007985 */ /* 0x0003e2000c10192c */
[----:B0-----:R-:W-:-:S03]  /*f940*/  FMUL.FTZ R9, R11, R118 ;  /* 0x000000760b097220 */ /* 0x001fc60000410000 */
[----:B------:R0:W-:Y:S04]  /*f950*/  ST.E desc[UR44][R16.64+0x280], R43 ;  /* 0x0002802b10007985 */ /* 0x0001e8000c10192c */
[----:B------:R2:W-:Y:S04]  /*f960*/  ST.E desc[UR44][R16.64+0x284], R7 ;  /* 0x0002840710007985 */ /* 0x0005e8000c10192c */
[----:B------:R3:W-:Y:S01]  /*f970*/  ST.E desc[UR44][R16.64+0x294], R45 ;  /* 0x0002942d10007985 */ /* 0x0007e2000c10192c */
[----:B-1----:R-:W-:-:S03]  /*f980*/  FMUL.FTZ R41, R11, R110 ;  /* 0x0000006e0b297220 */ /* 0x002fc60000410000 */
[----:B------:R1:W-:Y:S01]  /*f990*/  ST.E desc[UR44][R16.64+0x2a0], R47 ;  /* 0x0002a02f10007985 */ /* 0x0003e2000c10192c */
[----:B0-----:R-:W-:-:S03]  /*f9a0*/  FMUL.FTZ R43, R11, R122 ;  /* 0x0000007a0b2b7220 */ /* 0x001fc60000410000 */
[----:B------:R0:W-:Y:S01]  /*f9b0*/  ST.E desc[UR44][R16.64+0x2a4], R25 ;  /* 0x0002a41910007985 */ /* 0x0001e2000c10192c */
[----:B--2---:R-:W-:-:S03]  /*f9c0*/  FMUL.FTZ R7, R11, R124 ;  /* 0x0000007c0b077220 */ /* 0x004fc60000410000 */
[----:B------:R2:W-:Y:S01]  /*f9d0*/  ST.E desc[UR44][R16.64+0x2b0], R27 ;  /* 0x0002b01b10007985 */ /* 0x0005e2000c10192c */
[----:B---3--:R-:W-:-:S03]  /*f9e0*/  FMUL.FTZ R45, R11, R100 ;  /* 0x000000640b2d7220 */ /* 0x008fc60000410000 */
[----:B------:R3:W-:Y:S01]  /*f9f0*/  ST.E desc[UR44][R16.64+0x2b4], R39 ;  /* 0x0002b42710007985 */ /* 0x0007e2000c10192c */
[C---:B-1----:R-:W-:Y:S01]  /*fa00*/  FMUL.FTZ R47, R11.reuse, R112 ;  /* 0x000000700b2f7220 */ /* 0x042fe20000410000 */
[C---:B0-----:R-:W-:Y:S02]  /*fa10*/  FMUL.FTZ R25, R11.reuse, R116 ;  /* 0x000000740b197220 */ /* 0x041fe40000410000 */
[----:B------:R0:W-:Y:S01]  /*fa20*/  ST.E desc[UR44][R16.64+0x2d4], R9 ;  /* 0x0002d40910007985 */ /* 0x0001e2000c10192c */
[C---:B--2---:R-:W-:Y:S01]  /*fa30*/  FMUL.FTZ R27, R11.reuse, R114 ;  /* 0x000000720b1b7220 */ /* 0x044fe20000410000 */
        /* <DEDUP_REMOVED lines=60> */
[----:B------:R1:W-:Y:S01]  /*fe00*/  ST.E desc[UR44][R16.64+0x3b4], R43 ;  /* 0x0003b42b10007985 */ /* 0x0003e2000c10192c */
[----:B------:R-:W-:-:S03]  /*fe10*/  FMUL.FTZ R49, R11, R8 ;  /* 0x000000080b317220 */ /* 0x000fc60000410000 */
        /* <DEDUP_REMOVED lines=8> */
[----:B------:R-:W-:Y:S02]  /*fea0*/  IMAD.U32 R8, RZ, RZ, UR5 ;  /* 0x00000005ff087e24 */ /* 0x000fe4000f8e00ff */
[C---:B0-----:R-:W-:Y:S01]  /*feb0*/  FMUL.FTZ R39, R11.reuse, R44 ;  /* 0x0000002c0b277220 */ /* 0x041fe20000410000 */
[----:B------:R0:W-:Y:S01]  /*fec0*/  ST.E desc[UR44][R16.64+0x3e4], R9 ;  /* 0x0003e40910007985 */ /* 0x0001e2000c10192c */
[C---:B--2---:R-:W-:Y:S01]  /*fed0*/  FMUL.FTZ R45, R11.reuse, R26 ;  /* 0x0000001a0b2d7220 */ /* 0x044fe20000410000 */
[C---:B-1----:R-:W-:Y:S01]  /*fee0*/  FMUL.FTZ R47, R11.reuse, R6 ;  /* 0x000000060b2f7220 */ /* 0x042fe20000410000 */
[----:B------:R-:W-:Y:S01]  /*fef0*/  FMUL.FTZ R11, R11, R24 ;  /* 0x000000180b0b7220 */ /* 0x000fe20000410000 */
[----:B0-----:R-:W-:Y:S01]  /*ff00*/  IMAD.U32 R9, RZ, RZ, UR6 ;  /* 0x00000006ff097e24 */ /* 0x001fe2000f8e00ff */
[----:B------:R-:W-:Y:S04]  /*ff10*/  ST.E desc[UR44][R16.64+0x3d0], R7 ;  /* 0x0003d00710007985 */ /* 0x000fe8000c10192c */
[----:B------:R0:W-:Y:S04]  /*ff20*/  ST.E desc[UR44][R16.64+0x3f0], R25 ;  /* 0x0003f01910007985 */ /* 0x0001e8000c10192c */
[----:B------:R1:W-:Y:S04]  /*ff30*/  ST.E desc[UR44][R16.64+0x3f4], R27 ;  /* 0x0003f41b10007985 */ /* 0x0003e8000c10192c */
[----:B------:R-:W-:Y:S04]  /*ff40*/  ST.E desc[UR44][R16.64+0x400], R41 ;  /* 0x0004002910007985 */ /* 0x000fe8000c10192c */
[----:B------:R-:W-:Y:S04]  /*ff50*/  ST.E desc[UR44][R16.64+0x404], R43 ;  /* 0x0004042b10007985 */ /* 0x000fe8000c10192c */
[----:B------:R-:W-:Y:S04]  /*ff60*/  ST.E desc[UR44][R16.64+0x410], R39 ;  /* 0x0004102710007985 */ /* 0x000fe8000c10192c */
[----:B------:R-:W-:Y:S04]  /*ff70*/  ST.E desc[UR44][R16.64+0x414], R45 ;  /* 0x0004142d10007985 */ /* 0x000fe8000c10192c */
[----:B------:R2:W-:Y:S04]  /*ff80*/  ST.E desc[UR44][R16.64+0x420], R47 ;  /* 0x0004202f10007985 */ /* 0x0005e8000c10192c */
[----:B------:R3:W-:Y:S04]  /*ff90*/  ST.E desc[UR44][R16.64+0x424], R49 ;  /* 0x0004243110007985 */ /* 0x0007e8000c10192c */
[----:B------:R-:W-:Y:S04]  /*ffa0*/  ST.E desc[UR44][R16.64+0x430], R11 ;  /* 0x0004300b10007985 */ /* 0x000fe8000c10192c */
[----:B0-----:R-:W4:Y:S01]  /*ffb0*/  LD.E R25, desc[UR44][R8.64] ;  /* 0x0000002c08197980 */ /* 0x001f22000c101900 */
[----:B------:R-:W-:Y:S01]  /*ffc0*/  ULOP3.LUT UR4, UR4, 0xc, URZ, 0xfc, !UPT ;  /* 0x0000000c04047892 */ /* 0x000fe2000f8efc3f */
[----:B------:R-:W-:-:S05]  /*ffd0*/  IMAD.U32 R7, RZ, RZ, UR6 ;  /* 0x00000006ff077e24 */ /* 0x000fca000f8e00ff */
[----:B------:R-:W-:Y:S02]  /*ffe0*/  IMAD.U32 R6, RZ, RZ, UR4 ;  /* 0x00000004ff067e24 */ /* 0x000fe4000f8e00ff */
[----:B----4-:R-:W-:-:S05]  /*fff0*/  FMUL.FTZ R25, R10, R25 ;  /* 0x000000190a197220 */ /* 0x010fca0000410000 */
[----:B------:R-:W-:Y:S04]  /*10000*/  ST.E desc[UR44][R8.64], R25 ;  /* 0x0000001908007985 */ /* 0x000fe8000c10192c */
[----:B-1----:R-:W4:Y:S02]  /*10010*/  LD.E R27, desc[UR44][R6.64] ;  /* 0x0000002c061b7980 */ /* 0x002f24000c101900 */
[----:B----4-:R-:W-:-:S05]  /*10020*/  FMUL.FTZ R27, R10, R27 ;  /* 0x0000001b0a1b7220 */ /* 0x010fca0000410000 */
[----:B------:R0:W-:Y:S04]  /*10030*/  ST.E desc[UR44][R6.64], R27 ;  /* 0x0000001b06007985 */ /* 0x0001e8000c10192c */
        /* <DEDUP_REMOVED lines=22> */
[----:B--2---:R-:W2:Y:S04]  /*101a0*/  LD.E R47, desc[UR44][R16.64+0x3ac] ;  /* 0x0003ac2c102f7980 */ /* 0x004ea8000c101900 */
        /* <DEDUP_REMOVED lines=38> */
[----:B------:R-:W3:Y:S01]  /*10410*/  LD.E R25, desc[UR44][R16.64+0x438] ;  /* 0x0004382c10197980 */ /* 0x000ee2000c101900 */
[C---:B----4-:R-:W-:Y:S01]  /*10420*/  FMUL.FTZ R53, R10.reuse, R53 ;  /* 0x000000350a357220 */ /* 0x050fe20000410000 */
[----:B------:R-:W-:-:S04]  /*10430*/  FMUL.FTZ R93, R10, R93 ;  /* 0x0000005d0a5d7220 */ /* 0x000fc80000410000 */
        /* <DEDUP_REMOVED lines=22> */
[C---:B---3--:R-:W-:Y:S01]  /*105a0*/  FMUL.FTZ R49, R10.reuse, R49 ;  /* 0x000000310a317220 */ /* 0x048fe20000410000 */
[C---:B0-----:R-:W-:Y:S01]  /*105b0*/  FMUL.FTZ R53, R10.reuse, R46 ;  /* 0x0000002e0a357220 */ /* 0x041fe20000410000 */
[C---:B------:R-:W-:Y:S01]  /*105c0*/  FMUL.FTZ R45, R10.reuse, R45 ;  /* 0x0000002d0a2d7220 */ /* 0x040fe20000410000 */
[C---:B------:R-:W-:Y:S01]  /*105d0*/  FMUL.FTZ R43, R10.reuse, R43 ;  /* 0x0000002b0a2b7220 */ /* 0x040fe20000410000 */
        /* <DEDUP_REMOVED lines=9> */
[----:B0-----:R-:W-:-:S03]  /*10670*/  FMUL.FTZ R93, R10, R86 ;  /* 0x000000560a5d7220 */ /* 0x001fc60000410000 */
[----:B------:R0:W-:Y:S01]  /*10680*/  ST.E desc[UR44][R16.64+0x2ac], R83 ;  /* 0x0002ac5310007985 */ /* 0x0001e2000c10192c */
[----:B------:R-:W-:-:S03]  /*10690*/  FMUL.FTZ R99, R10, R82 ;  /* 0x000000520a637220 */ /* 0x000fc60000410000 */
[----:B------:R-:W-:Y:S01]  /*106a0*/  ST.E desc[UR44][R16.64+0x2b8], R81 ;  /* 0x0002b85110007985 */ /* 0x000fe2000c10192c */
[----:B------:R-:W-:-:S03]  /*106b0*/  FMUL.FTZ R101, R10, R84 ;  /* 0x000000540a657220 */ /* 0x000fc60000410000 */
[----:B------:R3:W-:Y:S01]  /*106c0*/  ST.E desc[UR44][R16.64+0x2bc], R77 ;  /* 0x0002bc4d10007985 */ /* 0x0007e2000c10192c */
[----:B-1----:R-:W-:-:S03]  /*106d0*/  FMUL.FTZ R87, R10, R80 ;  /* 0x000000500a577220 */ /* 0x002fc60000410000 */
[----:B------:R1:W-:Y:S01]  /*106e0*/  ST.E desc[UR44][R16.64+0x2cc], R79 ;  /* 0x0002cc4f10007985 */ /* 0x0003e2000c10192c */
[----:B--2---:R-:W-:-:S03]  /*106f0*/  FMUL.FTZ R89, R10, R78 ;  /* 0x0000004e0a597220 */ /* 0x004fc60000410000 */
[----:B------:R-:W-:Y:S01]  /*10700*/  ST.E desc[UR44][R16.64+0x2ec], R75 ;  /* 0x0002ec4b10007985 */ /* 0x000fe2000c10192c */
[----:B0-----:R-:W-:-:S03]  /*10710*/  FMUL.FTZ R83, R10, R76 ;  /* 0x0000004c0a537220 */ /* 0x001fc60000410000 */
[----:B------:R0:W-:Y:S01]  /*10720*/  ST.E desc[UR44][R16.64+0x2fc], R73 ;  /* 0x0002fc4910007985 */ /* 0x0001e2000c10192c */
[----:B------:R-:W-:-:S03]  /*10730*/  FMUL.FTZ R85, R10, R72 ;  /* 0x000000480a557220 */ /* 0x000fc60000410000 */
[----:B------:R-:W-:Y:S01]  /*10740*/  ST.E desc[UR44][R16.64+0x308], R71 ;  /* 0x0003084710007985 */ /* 0x000fe2000c10192c */
[----:B------:R-:W-:-:S03]  /*10750*/  FMUL.FTZ R91, R10, R74 ;  /* 0x0000004a0a5b7220 */ /* 0x000fc60000410000 */
[----:B------:R2:W-:Y:S01]  /*10760*/  ST.E desc[UR44][R16.64+0x30c], R67 ;  /* 0x00030c4310007985 */ /* 0x0005e2000c10192c */
[----:B---3--:R-:W-:-:S03]  /*10770*/  FMUL.FTZ R77, R10, R70 ;  /* 0x000000460a4d7220 */ /* 0x008fc60000410000 */
[----:B------:R3:W-:Y:S01]  /*10780*/  ST.E desc[UR44][R16.64+0x31c], R69 ;  /* 0x00031c4510007985 */ /* 0x0007e2000c10192c */
[----:B-1----:R-:W-:-:S03]  /*10790*/  FMUL.FTZ R79, R10, R68 ;  /* 0x000000440a4f7220 */ /* 0x002fc60000410000 */
[----:B------:R-:W-:Y:S01]  /*107a0*/  ST.E desc[UR44][R16.64+0x33c], R65 ;  /* 0x00033c4110007985 */ /* 0x000fe2000c10192c */
[----:B0-----:R-:W-:-:S03]  /*107b0*/  FMUL.FTZ R73, R10, R66 ;  /* 0x000000420a497220 */ /* 0x001fc60000410000 */
[----:B------:R0:W-:Y:S01]  /*107c0*/  ST.E desc[UR44][R16.64+0x34c], R63 ;  /* 0x00034c3f10007985 */ /* 0x0001e2000c10192c */
[----:B------:R-:W-:-:S03]  /*107d0*/  FMUL.FTZ R75, R10, R62 ;  /* 0x0000003e0a4b7220 */ /* 0x000fc60000410000 */
[----:B------:R-:W-:Y:S01]  /*107e0*/  ST.E desc[UR44][R16.64+0x358], R61 ;  /* 0x0003583d10007985 */ /* 0x000fe2000c10192c */
[----:B------:R-:W-:-:S03]  /*107f0*/  FMUL.FTZ R81, R10, R64 ;  /* 0x000000400a517220 */ /* 0x000fc60000410000 */
[----:B------:R1:W-:Y:S01]  /*10800*/  ST.E desc[UR44][R16.64+0x35c], R57 ;  /* 0x00035c3910007985 */ /* 0x0003e2000c10192c */
[----:B--2---:R-:W-:-:S03]  /*10810*/  FMUL.FTZ R67, R10, R60 ;  /* 0x0000003c0a437220 */ /* 0x004fc60000410000 */
[----:B------:R2:W-:Y:S01]  /*10820*/  ST.E desc[UR44][R16.64+0x36c], R59 ;  /* 0x00036c3b10007985 */ /* 0x0005e2000c10192c */
[----:B---3--:R-:W-:-:S03]  /*10830*/  FMUL.FTZ R69, R10, R58 ;  /* 0x0000003a0a457220 */ /* 0x008fc60000410000 */
[----:B------:R3:W-:Y:S01]  /*10840*/  ST.E desc[UR44][R16.64+0x38c], R55 ;  /* 0x00038c3710007985 */ /* 0x0007e2000c10192c */
[----:B0-----:R-:W-:-:S03]  /*10850*/  FMUL.FTZ R63, R10, R56 ;  /* 0x000000380a3f7220 */ /* 0x001fc60000410000 */
[----:B------:R-:W-:Y:S01]  /*10860*/  ST.E desc[UR44][R16.64+0x3a8], R51 ;  /* 0x0003a83310007985 */ /* 0x000fe2000c10192c */
[----:B------:R-:W-:-:S03]  /*10870*/  FMUL.FTZ R65, R10, R52 ;  /* 0x000000340a417220 */ /* 0x000fc60000410000 */
[----:B------:R0:W-:Y:S01]  /*10880*/  ST.E desc[UR44][R16.64+0x3ac], R47 ;  /* 0x0003ac2f10007985 */ /* 0x0001e2000c10192c */
[----:B------:R-:W-:-:S03]  /*10890*/  FMUL.FTZ R71, R10, R54 ;  /* 0x000000360a477220 */ /* 0x000fc60000410000 */
[----:B------:R4:W-:Y:S01]  /*108a0*/  ST.E desc[UR44][R16.64+0x3bc], R49 ;  /* 0x0003bc3110007985 */ /* 0x0009e2000c10192c */
[----:B-1----:R-:W-:-:S03]  /*108b0*/  FMUL.FTZ R57, R10, R50 ;  /* 0x000000320a397220 */ /* 0x002fc60000410000 */
[----:B------:R-:W-:Y:S01]  /*108c0*/  ST.E desc[UR44][R16.64+0x3cc], R53 ;  /* 0x0003cc3510007985 */ /* 0x000fe2000c10192c */
[----:B--2---:R-:W-:-:S03]  /*108d0*/  FMUL.FTZ R59, R10, R48 ;  /* 0x000000300a3b7220 */ /* 0x004fc60000410000 */
[----:B------:R-:W-:Y:S01]  /*108e0*/  ST.E desc[UR44][R16.64+0x3dc], R45 ;  /* 0x0003dc2d10007985 */ /* 0x000fe2000c10192c */
[----:B---3--:R-:W-:-:S03]  /*108f0*/  FMUL.FTZ R55, R10, R42 ;  /* 0x0000002a0a377220 */ /* 0x008fc60000410000 */
[----:B------:R1:W-:Y:S01]  /*10900*/  ST.E desc[UR44][R16.64+0x3ec], R43 ;  /* 0x0003ec2b10007985 */ /* 0x0003e2000c10192c */
[C---:B------:R-:W-:Y:S01]  /*10910*/  FMUL.FTZ R61, R10.reuse, R44 ;  /* 0x0000002c0a3d7220 */ /* 0x040fe20000410000 */
[C---:B------:R-:W-:Y:S01]  /*10920*/  FMUL.FTZ R41, R10.reuse, R41 ;  /* 0x000000290a297220 */ /* 0x040fe20000410000 */
[C---:B------:R-:W-:Y:S01]  /*10930*/  FMUL.FTZ R27, R10.reuse, R27 ;  /* 0x0000001b0a1b7220 */ /* 0x040fe20000410000 */
[C---:B0-----:R-:W-:Y:S01]  /*10940*/  FMUL.FTZ R47, R10.reuse, R40 ;  /* 0x000000280a2f7220 */ /* 0x041fe20000410000 */
[C---:B------:R-:W-:Y:S01]  /*10950*/  FMUL.FTZ R39, R10.reuse, R39 ;  /* 0x000000270a277220 */ /* 0x040fe20000410000 */
[C---:B----4-:R-:W-:Y:S01]  /*10960*/  FMUL.FTZ R49, R10.reuse, R38 ;  /* 0x000000260a317220 */ /* 0x050fe20000410000 */
[C---:B-1----:R-:W-:Y:S01]  /*10970*/  FMUL.FTZ R43, R10.reuse, R26 ;  /* 0x0000001a0a2b7220 */ /* 0x042fe20000410000 */
[----:B------:R-:W-:Y:S02]  /*10980*/  VIADD R26, R103, 0x8 ;  /* 0x00000008671a7836 */ /* 0x000fe40000000000 */
[C---:B------:R-:W-:Y:S01]  /*10990*/  FMUL.FTZ R45, R10.reuse, R11 ;  /* 0x0000000b0a2d7220 */ /* 0x040fe20000410000 */
[C---:B------:R-:W-:Y:S01]  /*109a0*/  FMUL.FTZ R51, R10.reuse, R24 ;  /* 0x000000180a337220 */ /* 0x040fe20000410000 */
        /* <DEDUP_REMOVED lines=33> */
[----:B------:R3:W-:Y:S04]  /*10bc0*/  ST.E desc[UR44][R16.64+0x428], R45 ;  /* 0x0004282d10007985 */ /* 0x0007e8000c10192c */
[----:B------:R-:W-:Y:S04]  /*10bd0*/  ST.E desc[UR44][R16.64+0x42c], R51 ;  /* 0x00042c3310007985 */ /* 0x000fe8000c10192c */
[----:B------:R-:W-:Y:S01]  /*10be0*/  ST.E desc[UR44][R16.64+0x438], R53 ;  /* 0x0004383510007985 */ /* 0x000fe2000c10192c */
[----:B------:R4:W-:Y:S06]  /*10bf0*/  BAR.SYNC.DEFER_BLOCKING R26, 0x100 ;  /* 0x0004001a0000751d */ /* 0x0009ec0000010000 */
[----:B------:R-:W4:Y:S04]  /*10c00*/  LDL R24, [R1+0x1f8] ;  /* 0x0001f80001187983 */ /* 0x000f280000100800 */
[----:B0-----:R-:W2:Y:S04]  /*10c10*/  LD.E R47, desc[UR44][R16.64+0x240] ;  /* 0x0002402c102f7980 */ /* 0x001ea8000c101900 */
[----:B------:R-:W4:Y:S04]  /*10c20*/  LD.E.64 R10, desc[UR44][R16.64+0x88] ;  /* 0x0000882c100a7980 */ /* 0x000f28000c101b00 */
[----:B--2---:R0:W-:Y:S04]  /*10c30*/  ST.E desc[UR44][R16.64+0x240], R47 ;  /* 0x0002402f10007985 */ /* 0x0041e8000c10192c */
[----:B------:R-:W2:Y:S04]  /*10c40*/  LD.E R25, desc[UR44][R4.64] ;  /* 0x0000002c04197980 */ /* 0x000ea8000c101900 */
[----:B--2---:R2:W-:Y:S04]  /*10c50*/  ST.E desc[UR44][R4.64], R25 ;  /* 0x0000001904007985 */ /* 0x0045e8000c10192c */
[----:B------:R-:W3:Y:S04]  /*10c60*/  LD.E R27, desc[UR44][R8.64] ;  /* 0x0000002c081b7980 */ /* 0x000ee8000c101900 */
[----:B---3--:R3:W-:Y:S04]  /*10c70*/  ST.E desc[UR44][R8.64], R27 ;  /* 0x0000001b08007985 */ /* 0x0087e8000c10192c */
[----:B-1----:R-:W4:Y:S04]  /*10c80*/  LD.E R39, desc[UR44][R6.64] ;  /* 0x0000002c06277980 */ /* 0x002f28000c101900 */
[----:B----4-:R1:W-:Y:S04]  /*10c90*/  ST.E desc[UR44][R6.64], R39 ;  /* 0x0000002706007985 */ /* 0x0103e8000c10192c */
        /* <DEDUP_REMOVED lines=18> */
[----:B---3--:R-:W3:Y:S04]  /*10dc0*/  LD.E R27, desc[UR44][R16.64+0x298] ;  /* 0x0002982c101b7980 */ /* 0x008ee8000c101900 */
[----:B------:R-:W3:Y:S04]  /*10dd0*/  LD.E R38, desc[UR44][R16.64+0x29c] ;  /* 0x00029c2c10267980 */ /* 0x000ee8000c101900 */
        /* <DEDUP_REMOVED lines=73> */
[----:B----4-:R-:W4:Y:S04]  /*11270*/  LD.E R45, desc[UR44][R16.64+0x2b8] ;  /* 0x0002b82c102d7980 */ /* 0x010f28000c101900 */
        /* <DEDUP_REMOVED lines=46> */
[----:B------:R0:W-:Y:S04]  /*11560*/  ST.E desc[UR44][R16.64+0x290], R25 ;  /* 0x0002901910007985 */ /* 0x0001e8000c10192c */
[----:B------:R-:W-:Y:S04]  /*11570*/  ST.E desc[UR44][R16.64+0x294], R26 ;  /* 0x0002941a10007985 */ /* 0x000fe8000c10192c */
[----:B---3--:R1:W-:Y:S04]  /*11580*/  ST.E desc[UR44][R16.64+0x298], R27 ;  /* 0x0002981b10007985 */ /* 0x0083e8000c10192c */
        /* <DEDUP_REMOVED lines=105> */
[----:B0-----:R-:W2:Y:S01]  /*11c20*/  LDL R25, [R1+0x68] ;  /* 0x0000680001197983 */ /* 0x001ea20000100800 */
[----:B------:R-:W-:-:S02]  /*11c30*/  IMAD R10, R24, 0xc00, R10 ;  /* 0x00000c00180a7824 */ /* 0x000fc400078e020a */
[----:B-1----:R-:W-:Y:S01]  /*11c40*/  IMAD.MOV.U32 R27, RZ, RZ, R11 ;  /* 0x000000ffff1b7224 */ /* 0x002fe200078e000b */
[----:B------:R-:W-:Y:S01]  /*11c50*/  F2FP.BF16.F32.PACK_AB R162, R37, R162 ;  /* 0x000000a225a2723e */ /* 0x000fe200000010ff */
[----:B------:R-:W-:Y:S01]  /*11c60*/  VIADD R24, R10, 0x80 ;  /* 0x000000800a187836 */ /* 0x000fe20000000000 */
[----:B------:R-:W-:Y:S01]  /*11c70*/  F2FP.BF16.F32.PACK_AB R168, R168, R36 ;  /* 0x00000024a8a8723e */ /* 0x000fe200000010ff */
[----:B------:R-:W-:Y:S01]  /*11c80*/  VIADD R26, R10, 0x100 ;  /* 0x000001000a1a7836 */ /* 0x000fe20000000000 */
[----:B------:R-:W-:Y:S01]  /*11c90*/  R2UR UR15, R27 ;  /* 0x000000001b0f72ca */ /* 0x000fe200000e0000 */
[----:B------:R-:W2:Y:S01]  /*11ca0*/  LD.E R36, desc[UR44][R16.64+0x270] ;  /* 0x0002702c10247980 */ /* 0x000ea2000c101900 */
[----:B------:R-:W-:Y:S02]  /*11cb0*/  R2UR UR10, R24 ;  /* 0x00000000180a72ca */ /* 0x000fe400000e0000 */
[----:B------:R-:W-:Y:S01]  /*11cc0*/  R2UR UR14, R26 ;  /* 0x000000001a0e72ca */ /* 0x000fe200000e0000 */
[----:B------:R-:W2:Y:S01]  /*11cd0*/  LD.E R24, desc[UR44][R16.64+0x240] ;  /* 0x0002402c10187980 */ /* 0x000ea2000c101900 */
[----:B------:R-:W-:-:S02]  /*11ce0*/  F2FP.BF16.F32.PACK_AB R170, R170, R35 ;  /* 0x00000023aaaa723e */ /* 0x000fc400000010ff */
[----:B------:R-:W-:Y:S01]  /*11cf0*/  F2FP.BF16.F32.PACK_AB R176, R176, R34 ;  /* 0x00000022b0b0723e */ /* 0x000fe200000010ff */
[----:B------:R-:W2:Y:S01]  /*11d00*/  LD.E R35, desc[UR44][R16.64+0x26c] ;  /* 0x00026c2c10237980 */ /* 0x000ea2000c101900 */
[----:B------:R-:W-:Y:S02]  /*11d10*/  F2FP.BF16.F32.PACK_AB R178, R178, R33 ;  /* 0x00000021b2b2723e */ /* 0x000fe400000010ff */
[----:B------:R-:W-:Y:S01]  /*11d20*/  F2FP.BF16.F32.PACK_AB R161, R161, R32 ;  /* 0x00000020a1a1723e */ /* 0x000fe200000010ff */
[----:B------:R-:W2:Y:S01]  /*11d30*/  LD.E R33, desc[UR44][R16.64+0x264] ;  /* 0x0002642c10217980 */ /* 0x000ea2000c101900 */
[----:B------:R-:W-:Y:S02]  /*11d40*/  F2FP.BF16.F32.PACK_AB R163, R163, R31 ;  /* 0x0000001fa3a3723e */ /* 0x000fe400000010ff */
[----:B------:R-:W-:Y:S01]  /*11d50*/  F2FP.BF16.F32.PACK_AB R169, R169, R30 ;  /* 0x0000001ea9a9723e */ /* 0x000fe200000010ff */
[----:B------:R-:W2:Y:S01]  /*11d60*/  LD.E R31, desc[UR44][R16.64+0x25c] ;  /* 0x00025c2c101f7980 */ /* 0x000ea2000c101900 */
[----:B------:R-:W-:-:S02]  /*11d70*/  F2FP.BF16.F32.PACK_AB R171, R171, R29 ;  /* 0x0000001dabab723e */ /* 0x000fc400000010ff */
[----:B------:R-:W-:Y:S01]  /*11d80*/  F2FP.BF16.F32.PACK_AB R177, R177, R28 ;  /* 0x0000001cb1b1723e */ /* 0x000fe200000010ff */
        /* <DEDUP_REMOVED lines=947> */
[----:B--2---:R-:W-:Y:S04]  /*158c0*/  ST.E desc[UR44][R16.64+0x240], R11 ;  /* 0x0002400b10007985 */ /* 0x004fe8000c10192c */
[----:B------:R-:W2:Y:S04]  /*158d0*/  LD.E R13, desc[UR44][R4.64] ;  /* 0x0000002c040d7980 */ /* 0x000ea8000c101900 */
[----:B--2---:R1:W-:Y:S04]  /*158e0*/  ST.E desc[UR44][R4.64], R13 ;  /* 0x0000000d04007985 */ /* 0x0043e8000c10192c */
[----:B------:R-:W2:Y:S04]  /*158f0*/  LD.E R15, desc[UR44][R8.64] ;  /* 0x0000002c080f7980 */ /* 0x000ea8000c101900 */
[----:B--2---:R-:W-:Y:S04]  /*15900*/  ST.E desc[UR44][R8.64], R15 ;  /* 0x0000000f08007985 */ /* 0x004fe8000c10192c */
[----:B------:R-:W2:Y:S04]  /*15910*/  LD.E R19, desc[UR44][R6.64] ;  /* 0x0000002c06137980 */ /* 0x000ea8000c101900 */
[----:B--2---:R2:W-:Y:S04]  /*15920*/  ST.E desc[UR44][R6.64], R19 ;  /* 0x0000001306007985 */ /* 0x0045e8000c10192c */
[----:B0-----:R-:W3:Y:S04]  /*15930*/  LD.E R2, desc[UR44][R16.64+0x250] ;  /* 0x0002502c10027980 */ /* 0x001ee8000c101900 */
        /* <DEDUP_REMOVED lines=124> */
[----:B0-----:R-:W3:Y:S04]  /*16100*/  LD.E R2, desc[UR44][R16.64+0x28] ;  /* 0x0000282c10027980 */ /* 0x001ee8000c101900 */
[----:B----4-:R-:W-:Y:S04]  /*16110*/  ST.E desc[UR44][R16.64+0x254], R4 ;  /* 0x0002540410007985 */ /* 0x010fe8000c10192c */
        /* <DEDUP_REMOVED lines=123> */
[----:B---3--:R-:W-:-:S04]  /*168d0*/  LOP3.LUT R2, R2, 0x1, RZ, 0xfc, !PT ;  /* 0x0000000102027812 */ /* 0x008fc800078efcff */
[----:B------:R-:W-:Y:S01]  /*168e0*/  ISETP.NE.AND P0, PT, R2, 0x3, PT ;  /* 0x000000030200780c */ /* 0x000fe20003f05270 */
[----:B------:R-:W-:-:S12]  /*168f0*/  BSSY B0, `(.L_x_3994) ;  /* 0x0000003000007945 */ /* 0x000fd80003800000 */
[----:B-1----:R-:W-:Y:S05]  /*16900*/  @!P0 BRA `(.L_x_3995) ;  /* 0x0000000000048947 */ /* 0x002fea0003800000 */
[----:B------:R-:W-:Y:S01]  /*16910*/  BPT.TRAP 0x1 ;  /* 0x000000040000795c */ /* 0x000fe20000300000 */
.L_x_3995:
[----:B------:R-:W-:Y:S05]  /*16920*/  BSYNC B0 ;  /* 0x0000000000007941 */ /* 0x000fea0003800000 */
.L_x_3994:
        /* <DEDUP_REMOVED lines=9> */
[----:B------:R-:W2:Y:S02]  /*169c0*/  LDL R4, [R1+0x50] ;  /* 0x0000500001047983 */ /* 0x000ea40000100800 */
[----:B--2---:R-:W-:-:S07]  /*169d0*/  IMAD.SHL.U32 R4, R4, 0x80, RZ ;  /* 0x0000008004047824 */ /* 0x004fce00078e00ff */
.L_x_3967:
[----:B0-----:R-:W0:Y:S01]  /*169e0*/  LDC R2, c[0x0][0x448] ;  /* 0x00011200ff027b82 */ /* 0x001e220000000800 */
[----:B------:R-:W-:Y:S01]  /*169f0*/  VIADD R4, R4, 0x7f ;  /* 0x0000007f04047836 */ /* 0x000fe20000000000 */
[----:B------:R-:W-:-:S06]  /*16a00*/  ULDC UR4, c[0x0][0xad4] ;  /* 0x0002b50000047ab9 */ /* 0x000fcc0000000800 */
[----:B------:R-:W1:Y:S01]  /*16a10*/  LDC R7, c[0x0][0xadc] ;  /* 0x0002b700ff077b82 */ /* 0x000e620000000800 */
[----:B0-----:R-:W-:-:S13]  /*16a20*/  ISETP.NE.AND P0, PT, R2, 0x1, PT ;  /* 0x000000010200780c */ /* 0x001fda0003f05270 */
[----:B------:R-:W0:Y:S08]  /*16a30*/  @P0 LDC R3, c[0x0][0x44c] ;  /* 0x00011300ff030b82 */ /* 0x000e300000000800 */
[----:B------:R-:W2:Y:S01]  /*16a40*/  @P0 LDC R5, c[0x0][0x450] ;  /* 0x00011400ff050b82 */ /* 0x000ea20000000800 */
[----:B0-----:R-:W-:-:S05]  /*16a50*/  @P0 IMAD.HI.U32 R2, R4, R3, RZ ;  /* 0x0000000304020227 */ /* 0x001fca00078e00ff */
[----:B--2---:R-:W-:Y:S02]  /*16a60*/  @P0 SHF.R.U32.HI R4, RZ, R5, R2 ;  /* 0x00000005ff040219 */ /* 0x004fe40000011602 */
[----:B-1----:R-:W-:-:S03]  /*16a70*/  ISETP.GE.AND P0, PT, R7, 0x1, PT ;  /* 0x000000010700780c */ /* 0x002fc60003f06270 */
[----:B------:R-:W-:-:S04]  /*16a80*/  IMAD.IADD R4, R225, 0x1, R4 ;  /* 0x00000001e1047824 */ /* 0x000fc800078e0204 */
[----:B------:R-:W-:-:S06]  /*16a90*/  VIADD R2, R4, -UR4 ;  /* 0x8000000404027c36 */ /* 0x000fcc0008000000 */
[----:B------:R-:W-:Y:S05]  /*16aa0*/  @!P0 BRA `(.L_x_3997) ;  /* 0x0000000000448947 */ /* 0x000fea0003800000 */
        /* <DEDUP_REMOVED lines=10> */
.L_x_3999:
[----:B------:R-:W-:-:S13]  /*16b50*/  ISETP.NE.AND P0, PT, R7, 0x1, PT ;  /* 0x000000010700780c */ /* 0x000fda0003f05270 */
[----:B------:R-:W0:Y:S02]  /*16b60*/  @P0 LDC.64 R8, c[0x0][0xae0] ;  /* 0x0002b800ff080b82 */ /* 0x000e240000000a00 */
[----:B0-----:R-:W-:-:S05]  /*16b70*/  @P0 IMAD.HI.U32 R6, R4, R8, RZ ;  /* 0x0000000804060227 */ /* 0x001fca00078e00ff */
[----:B------:R-:W-:-:S07]  /*16b80*/  @P0 SHF.R.U32.HI R4, RZ, R9, R6 ;  /* 0x00000009ff040219 */ /* 0x000fce0000011606 */
.L_x_4000:
[----:B------:R-:W-:Y:S05]  /*16b90*/  BSYNC B0 ;  /* 0x0000000000007941 */ /* 0x000fea0003800000 */
.L_x_3998:
[----:B------:R-:W-:-:S05]  /*16ba0*/  IMAD R3, R4, R7, RZ ;  /* 0x0000000704037224 */ /* 0x000fca00078e02ff */
[----:B------:R-:W-:-:S07]  /*16bb0*/  VIMNMX R2, R2, R3, !PT ;  /* 0x0000000302027248 */ /* 0x000fce0007fe0100 */
.L_x_3997:
[----:B------:R-:W-:Y:S01]  /*16bc0*/  VIADD R2, R2, 0x5f ;  /* 0x0000005f02027836 */ /* 0x000fe20000000000 */
[----:B------:R-:W-:-:S03]  /*16bd0*/  UIADD3 UR4, UP0, UR37, 0x28, URZ ;  /* 0x0000002825047890 */ /* 0x000fc6000ff1e03f */
[----:B------:R-:W-:Y:S01]  /*16be0*/  IMAD.HI R2, R2, 0x2aaaaaab, RZ ;  /* 0x2aaaaaab02027827 */ /* 0x000fe200078e02ff */
[----:B------:R-:W-:-:S03]  /*16bf0*/  UIADD3.X UR5, URZ, UR36, URZ, UP0, !UPT ;  /* 0x000000243f057290 */ /* 0x000fc600087fe43f */
[----:B------:R-:W-:Y:S01]  /*16c00*/  IMAD.U32 R6, RZ, RZ, UR4 ;  /* 0x00000004ff067e24 */ /* 0x000fe2000f8e00ff */
[----:B------:R-:W-:Y:S02]  /*16c10*/  SHF.R.U32.HI R3, RZ, 0x1f, R2 ;  /* 0x0000001fff037819 */ /* 0x000fe40000011602 */
[----:B------:R-:W-:Y:S02]  /*16c20*/  IMAD.U32 R7, RZ, RZ, UR5 ;  /* 0x00000005ff077e24 */ /* 0x000fe4000f8e00ff */
[----:B------:R-:W-:-:S04]  /*16c30*/  LEA.HI.SX32 R3, R2, R3, 0x1c ;  /* 0x0000000302037211 */ /* 0x000fc800078fe2ff */
[----:B------:R-:W-:-:S04]  /*16c40*/  VIMNMX R4, R202, R3, !PT ;  /* 0x00000003ca047248 */ /* 0x000fc80007fe0100 */
[----:B------:R-:W-:-:S13]  /*16c50*/  ISETP.GE.AND P0, PT, R0, R4, PT ;  /* 0x000000040000720c */ /* 0x000fda0003f06270 */
[----:B------:R-:W-:Y:S05]  /*16c60*/  @!P0 BRA `(.L_x_4001) ;  /* 0x000000a0000c8947 */ /* 0x000fea0003800000 */
[----:B------:R0:W5:Y:S02]  /*16c70*/  LDL.64 R2, [R1+0x158] ;  /* 0x0001580001027983 */ /* 0x0001640000100a00 */
.L_x_4020:
[----:B-1---5:R-:W2:Y:S04]  /*16c80*/  LD.E R5, desc[UR44][R2.64] ;  /* 0x0000002c02057980 */ /* 0x022ea8000c101900 */
        /* <DEDUP_REMOVED lines=20> */
.L_x_4003:
[----:B------:R-:W-:Y:S05]  /*16dd0*/  BSYNC B0 ;  /* 0x0000000000007941 */ /* 0x000fea0003800000 */
.L_x_4002:
        /* <DEDUP_REMOVED lines=13> */
.L_x_4005:
[----:B------:R-:W-:Y:S05]  /*16eb0*/  BSYNC B0 ;  /* 0x0000000000007941 */ /* 0x000fea0003800000 */
.L_x_4004:
        /* <DEDUP_REMOVED lines=8> */
.L_x_4007:
[----:B------:R-:W-:Y:S05]  /*16f40*/  BSYNC B0 ;  /* 0x0000000000007941 */ /* 0x000fea0003800000 */
.L_x_4006:
[----:B------:R-:W2:Y:S04]  /*16f50*/  LD.E R25, desc[UR44][R2.64] ;  /* 0x0000002c02197980 */ /* 0x000ea8000c101900 */
[----:B------:R-:W2:Y:S01]  /*16f60*/  LDL.64 R14, [R1+0x80] ;  /* 0x00008000010e7983 */ /* 0x000ea20000100a00 */
[----:B------:R-:W-:Y:S05]  /*16f70*/  WARPSYNC.ALL ;  /* 0x0000000000007948 */ /* 0x000fea0003800000 */
[----:B------:R3:W-:Y:S04]  /*16f80*/  STL [R1+0x60], RZ ;  /* 0x000060ff01007387 */ /* 0x0007e80000100800 */
[----:B------:R-:W4:Y:S01]  /*16f90*/  LD.E.64 R20, desc[UR44][R16.64+0x78] ;  /* 0x0000782c10147980 */ /* 0x000f22000c101b00 */
[----:B------:R-:W-:-:S05]  /*16fa0*/  IMAD.MOV.U32 R5, RZ, RZ, 0x1 ;  /* 0x00000001ff057424 */ /* 0x000fca00078e00ff */
[----:B------:R3:W-:Y:S04]  /*16fb0*/  STL [R1+0x60], R5 ;  /* 0x0000600501007387 */ /* 0x0007e80000100800 */
[----:B------:R-:W3:Y:S04]  /*16fc0*/  LD.E.64 R8, desc[UR44][R16.64+0x78] ;  /* 0x0000782c10087980 */ /* 0x000ee8000c101b00 */
[----:B------:R0:W-:Y:S04]  /*16fd0*/  STL [R1+0x60], R5 ;  /* 0x0000600501007387 */ /* 0x0001e80000100800 */
[----:B-1---5:R-:W3:Y:S01]  /*16fe0*/  LD.E.64 R10, desc[UR44][R16.64+0x78] ;  /* 0x0000782c100a7980 */ /* 0x022ee2000c101b00 */
        /* <DEDUP_REMOVED lines=49> */
.L_x_4010:
[----:B------:R-:W-:Y:S05]  /*17300*/  BSYNC B0 ;  /* 0x0000000000007941 */ /* 0x000fea0003800000 */
.L_x_4009:
[----:B------:R-:W2:Y:S01]  /*17310*/  LD.E.64 R8, desc[UR44][R6.64+0x18] ;  /* 0x0000182c06087980 */ /* 0x000ea2000c101b00 */
[----:B-----5:R-:W-:Y:S02]  /*17320*/  SHF.L.U32 R73, R73, 0x1f, RZ ;  /* 0x0000001f49497819 */ /* 0x020fe400000006ff */
[----:B--2---:R-:W-:-:S05]  /*17330*/  MOV R9, R8 ;  /* 0x0000000800097202 */ /* 0x004fca0000000f00 */
[----:B------:R-:W-:-:S04]  /*17340*/  IMAD R72, R72, 0x8, R9 ;  /* 0x0000000848487824 */ /* 0x000fc800078e0209 */
[----:B------:R0:W1:Y:S01]  /*17350*/  SYNCS.PHASECHK.TRANS64.TRYWAIT P0, [R72+URZ], R73 ;  /* 0x00000049480075a7 */ /* 0x000062000800017f */
[----:B------:R-:W2:Y:S04]  /*17360*/  LD.E R10, desc[UR44][R6.64] ;  /* 0x0000002c060a7980 */ /* 0x000ea8000c101900 */
[----:B------:R0:W5:Y:S04]  /*17370*/  LD.E R8, desc[UR44][R2.64] ;  /* 0x0000002c02087980 */ /* 0x000168000c101900 */
[----:B------:R0:W5:Y:S01]  /*17380*/  LD.E R9, desc[UR44][R2.64+0x4] ;  /* 0x0000042c02097980 */ /* 0x000162000c101900 */
[----:B------:R-:W-:Y:S01]  /*17390*/  BSSY B0, `(.L_x_4011) ;  /* 0x0000005000007945 */ /* 0x000fe20003800000 */
[----:B--2---:R-:W-:-:S04]  /*173a0*/  LOP3.LUT R10, R10, 0x1, RZ, 0xfc, !PT ;  /* 0x000000010a0a7812 */ /* 0x004fc800078efcff */
[----:B------:R-:W-:-:S13]  /*173b0*/  ISETP.NE.AND P1, PT, R10, 0x3, PT ;  /* 0x000000030a00780c */ /* 0x000fda0003f25270 */
[----:B01----:R-:W-:Y:S05]  /*173c0*/  @!P1 BRA `(.L_x_4012) ;  /* 0x0000000000049947 */ /* 0x003fea0003800000 */
[----:B------:R-:W-:Y:S01]  /*173d0*/  BPT.TRAP 0x1 ;  /* 0x000000040000795c */ /* 0x000fe20000300000 */
.L_x_4012:
[----:B------:R-:W-:Y:S05]  /*173e0*/  BSYNC B0 ;  /* 0x0000000000007941 */ /* 0x000fea0003800000 */
.L_x_4011:
        /* <DEDUP_REMOVED lines=8> */
.L_x_4014:
[----:B------:R-:W-:Y:S05]  /*17470*/  BSYNC B0 ;  /* 0x0000000000007941 */ /* 0x000fea0003800000 */
.L_x_4013:
        /* <DEDUP_REMOVED lines=175> */
[----:B------:R-:W0:Y:S01]  /*17f70*/  S2R R72, SR_TID.X ;  /* 0x0000000000487919 */ /* 0x000e220000002100 */
[----:B------:R1:W-:Y:S04]  /*17f80*/  STL [R1+0x70], R5 ;  /* 0x0000700501007387 */ /* 0x0003e80000100800 */
[----:B------:R1:W-:Y:S01]  /*17f90*/  STL [R1+0x70], R5 ;  /* 0x0000700501007387 */ /* 0x0003e20000100800 */
[----:B------:R-:W-:-:S02]  /*17fa0*/  WARPGROUP.DEPBAR.LE gsb0, 0x0 ;  /* 0x00008000000079c5 */ /* 0x000fc40000010000 */
        /* <DEDUP_REMOVED lines=27> */
.L_x_4017:
[----:B------:R-:W-:Y:S05]  /*18160*/  BSYNC B0 ;  /* 0x0000000000007941 */ /* 0x000fea0003800000 */
.L_x_4016:
[----:B------:R-:W2:Y:S04]  /*18170*/  LD.E.64 R6, desc[UR44][R18.64+0x20] ;  /* 0x0000202c12067980 */ /* 0x000ea8000c101b00 */
[----:B------:R-:W3:Y:S01]  /*18180*/  LD.E R9, desc[UR44][R18.64+0xc] ;  /* 0x00000c2c12097980 */ /* 0x000ee2000c101900 */
[----:B--2---:R-:W-:-:S05]  /*18190*/  MOV R7, R6 ;  /* 0x0000000600077202 */ /* 0x004fca0000000f00 */
[----:B-----5:R-:W-:-:S05]  /*181a0*/  IMAD R8, R8, 0x8, R7 ;  /* 0x0000000808087824 */ /* 0x020fca00078e0207 */
[----:B---3--:R-:W-:-:S04]  /*181b0*/  PRMT R8, R9, 0x654, R8 ;  /* 0x0000065409087816 */ /* 0x008fc80000000008 */
[----:B------:R0:W-:Y:S01]  /*181c0*/  SYNCS.ARRIVE.TRANS64.RED.A1T0 RZ, [R8+URZ], RZ ;  /* 0x000000ff08ff79a7 */ /* 0x0001e2000810043f */
[----:B------:R-:W2:Y:S04]  /*181d0*/  LDL.64 R6, [R1+0x150] ;  /* 0x0001500001067983 */ /* 0x000ea80000100a00 */
[----:B--2---:R-:W2:Y:S04]  /*181e0*/  LD.E R12, desc[UR44][R6.64] ;  /* 0x0000002c060c7980 */ /* 0x004ea8000c101900 */
[----:B------:R-:W3:Y:S01]  /*181f0*/  LD.E.64 R6, desc[UR44][R16.64+0x210] ;  /* 0x0002102c10067980 */ /* 0x000ee2000c101b00 */
[----:B------:R-:W-:-:S04]  /*18200*/  UIADD3 UR4, UP0, UR37, 0x210, URZ ;  /* 0x0000021025047890 */ /* 0x000fc8000ff1e03f */
[----:B------:R-:W-:Y:S02]  /*18210*/  ULOP3.LUT UR4, UR4, 0x4, URZ, 0xfc, !UPT ;  /* 0x0000000404047892 */ /* 0x000fe4000f8efc3f */
[----:B------:R-:W-:Y:S01]  /*18220*/  UIADD3.X UR5, URZ, UR36, URZ, UP0, !UPT ;  /* 0x000000243f057290 */ /* 0x000fe200087fe43f */
[-C--:B--2---:R-:W-:Y:S01]  /*18230*/  FMUL.FTZ R11, R24, R12.reuse ;  /* 0x0000000c180b7220 */ /* 0x084fe20000410000 */
        /* <DEDUP_REMOVED lines=13> */
[----:B------:R-:W1:Y:S01]  /*18310*/  MUFU.TANH R10, R10 ;  /* 0x0000000a000a7308 */ /* 0x000e620000002400 */
        /* <DEDUP_REMOVED lines=8> */
[----:B---3--:R-:W-:Y:S01]  /*183a0*/  FMNMX.FTZ R13, R11, R6, !PT ;  /* 0x000000060b0d7209 */ /* 0x008fe20007810000 */
[-C--:B------:R-:W-:Y:S01]  /*183b0*/  FMUL.FTZ R47, R49, R12.reuse ;  /* 0x0000000c312f7220 */ /* 0x080fe20000410000 */
[-C--:B0-----:R-:W-:Y:S01]  /*183c0*/  FMUL.FTZ R8, R26, R12.reuse ;  /* 0x0000000c1a087220 */ /* 0x081fe20000410000 */
        /* <DEDUP_REMOVED lines=27> */
[----:B------:R-:W-:Y:S01]  /*18580*/  FMUL.FTZ R63, R71, R12 ;  /* 0x0000000c473f7220 */ /* 0x000fe20000410000 */
        /* <DEDUP_REMOVED lines=39> */
[----:B--2---:R-:W-:Y:S01]  /*18800*/  FMNMX.FTZ R13, R19, R52, !PT ;  /* 0x00000034130d7209 */ /* 0x004fe20007810000 */
[-C--:B------:R-:W-:Y:S01]  /*18810*/  FMUL.FTZ R52, R59, R12.reuse ;  /* 0x0000000c3b347220 */ /* 0x080fe20000410000 */
[----:B------:R-:W-:-:S05]  /*18820*/  FMUL.FTZ R59, R66, R12 ;  /* 0x0000000c423b7220 */ /* 0x000fca0000410000 */
        /* <DEDUP_REMOVED lines=12> */
[----:B------:R-:W-:-:S06]  /*188f0*/  FMUL.FTZ R54, R62, R12 ;  /* 0x0000000c3e367220 */ /* 0x000fcc0000410000 */
[----:B------:R-:W2:Y:S01]  /*18900*/  MUFU.TANH R64, R64 ;  /* 0x0000004000407308 */ /* 0x000ea20000002400 */
[----:B0-----:R-:W-:-:S07]  /*18910*/  FMNMX.FTZ R25, R60, R25, !PT ;  /* 0x000000193c197209 */ /* 0x001fce0007810000 */
[----:B------:R-:W0:Y:S01]  /*18920*/  MUFU.TANH R38, R38 ;  /* 0x0000002600267308 */ /* 0x000e220000002400 */
[----:B-1----:R-:W-:-:S07]  /*18930*/  FMNMX.FTZ R13, R28, R13, !PT ;  /* 0x0000000d1c0d7209 */ /* 0x002fce0007810000 */
[----:B------:R-:W1:Y:S01]  /*18940*/  MUFU.TANH R39, R39 ;  /* 0x0000002700277308 */ /* 0x000e620000002400 */
[----:B--2---:R-:W-:-:S05]  /*18950*/  FMNMX.FTZ R25, R64, R25, !PT ;  /* 0x0000001940197209 */ /* 0x004fca0007810000 */
[----:B------:R-:W2:Y:S02]  /*18960*/  SHFL.BFLY PT, R68, R25, 0x2, 0x1f ;  /* 0x0c401f0019447f89 */ /* 0x000ea400000e0000 */
[----:B------:R-:W3:Y:S01]  /*18970*/  MUFU.TANH R40, R40 ;  /* 0x0000002800287308 */ /* 0x000ee20000002400 */
[----:B0-----:R-:W-:Y:S01]  /*18980*/  FMNMX.FTZ R62, R38, R13, !PT ;  /* 0x0000000d263e7209 */ /* 0x001fe20007810000 */
[----:B------:R-:W-:Y:S06]  /*18990*/  ST.E desc[UR44][R16.64+0x210], R25 ;  /* 0x0002101910007985 */ /* 0x000fec000c10192c */
[----:B------:R-:W0:Y:S01]  /*189a0*/  MUFU.TANH R42, R42 ;  /* 0x0000002a002a7308 */ /* 0x000e220000002400 */
[----:B-1----:R-:W-:-:S07]  /*189b0*/  FMNMX.FTZ R13, R39, R62, !PT ;  /* 0x0000003e270d7209 */ /* 0x002fce0007810000 */
[----:B------:R-:W1:Y:S01]  /*189c0*/  MUFU.TANH R41, R41 ;  /* 0x0000002900297308 */ /* 0x000e620000002400 */
[----:B---3--:R-:W-:Y:S02]  /*189d0*/  FMNMX.FTZ R13, R40, R13, !PT ;  /* 0x0000000d280d7209 */ /* 0x008fe40007810000 */
[----:B--2---:R-:W-:-:S05]  /*189e0*/  FMNMX.FTZ R68, R25, R68, !PT ;  /* 0x0000004419447209 */ /* 0x004fca0007810000 */
[----:B------:R-:W2:Y:S01]  /*189f0*/  MUFU.TANH R43, R43 ;  /* 0x0000002b002b7308 */ /* 0x000ea20000002400 */
[----:B0-----:R-:W-:Y:S01]  /*18a00*/  FMNMX.FTZ R62, R42, R13, !PT ;  /* 0x0000000d2a3e7209 */ /* 0x001fe20007810000 */
[----:B------:R-:W0:Y:S06]  /*18a10*/  SHFL.BFLY PT, R33, R68, 0x1, 0x1f ;  /* 0x0c201f0044217f89 */ /* 0x000e2c00000e0000 */
[----:B------:R-:W3:Y:S01]  /*18a20*/  MUFU.TANH R44, R44 ;  /* 0x0000002c002c7308 */ /* 0x000ee20000002400 */
[----:B-1----:R-:W-:-:S07]  /*18a30*/  FMNMX.FTZ R62, R41, R62, !PT ;  /* 0x0000003e293e7209 */ /* 0x002fce0007810000 */
[----:B------:R-:W1:Y:S01]  /*18a40*/  MUFU.TANH R45, R45 ;  /* 0x0000002d002d7308 */ /* 0x000e620000002400 */
[----:B--2---:R-:W-:Y:S01]  /*18a50*/  FMNMX.FTZ R13, R43, R62, !PT ;  /* 0x0000003e2b0d7209 */ /* 0x004fe20007810000 */
[----:B------:R-:W-:-:S06]  /*18a60*/  FMUL.FTZ R62, R70, R12 ;  /* 0x0000000c463e7220 */ /* 0x000fcc0000410000 */
[----:B------:R-:W2:Y:S01]  /*18a70*/  MUFU.TANH R52, R52 ;  /* 0x0000003400347308 */ /* 0x000ea20000002400 */
[----:B---3--:R-:W-:Y:S02]  /*18a80*/  FMNMX.FTZ R66, R44, R13, !PT ;  /* 0x0000000d2c427209 */ /* 0x008fe40007810000 */
[----:B0-----:R-:W-:-:S05]  /*18a90*/  FMNMX.FTZ R33, R68, R33, !PT ;  /* 0x0000002144217209 */ /* 0x001fca0007810000 */
        /* <DEDUP_REMOVED lines=11> */
[----:B0-----:R-:W-:Y:S01]  /*18b50*/  FMNMX.FTZ R13, R61, R12, !PT ;  /* 0x0000000c3d0d7209 */ /* 0x001fe20007810000 */
[----:B------:R-:W-:-:S03]  /*18b60*/  IMAD.U32 R12, RZ, RZ, UR4 ;  /* 0x00000004ff0c7e24 */ /* 0x000fc6000f8e00ff */
[----:B-1----:R-:W-:Y:S01]  /*18b70*/  FMNMX.FTZ R66, R62, R13, !PT ;  /* 0x0000000d3e427209 */ /* 0x002fe20007810000 */
[----:B------:R-:W-:-:S03]  /*18b80*/  IMAD.U32 R13, RZ, RZ, UR5 ;  /* 0x00000005ff0d7e24 */ /* 0x000fc6000f8e00ff */
[----:B--2---:R-:W-:-:S05]  /*18b90*/  FMNMX.FTZ R31, R63, R66, !PT ;  /* 0x000000423f1f7209 */ /* 0x004fca0007810000 */
        /* <DEDUP_REMOVED lines=11> */
[----:B------:R-:W4:Y:S04]  /*18c50*/  LD.E R68, desc[UR44][R16.64+0x224] ;  /* 0x0002242c10447980 */ /* 0x000f28000c101900 */
[----:B------:R-:W4:Y:S01]  /*18c60*/  LD.E R66, desc[UR44][R16.64+0x240] ;  /* 0x0002402c10427980 */ /* 0x000f22000c101900 */
[----:B------:R-:W-:Y:S01]  /*18c70*/  FADD.FTZ R74, R7, -R70 ;  /* 0x80000046074a7221 */ /* 0x000fe20000010000 */
[----:B------:R-:W-:-:S04]  /*18c80*/  UIADD3 UR4, UP0, UR37, 0x240, URZ ;  /* 0x0000024025047890 */ /* 0x000fc8000ff1e03f */
[----:B------:R-:W-:Y:S02]  /*18c90*/  ULOP3.LUT UR6, UR4, 0x4, URZ, 0xfc, !UPT ;  /* 0x0000000404067892 */ /* 0x000fe4000f8efc3f */
[----:B------:R-:W-:Y:S01]  /*18ca0*/  UIADD3.X UR5, URZ, UR36, URZ, UP0, !UPT ;  /* 0x000000243f057290 */ /* 0x000fe200087fe43f */
[----:B--2---:R-:W-:-:S04]  /*18cb0*/  FADD.FTZ R6, R6, -R69 ;  /* 0x8000004506067221 */ /* 0x004fc80000010000 */
[-C--:B---3--:R-:W-:Y:S01]  /*18cc0*/  FMUL.FTZ R6, R6, R65.reuse ;  /* 0x0000004106067220 */ /* 0x088fe20000410000 */
[----:B0-----:R-:W-:-:S03]  /*18cd0*/  FMUL.FTZ R12, R69, R65 ;  /* 0x00000041450c7220 */ /* 0x001fc60000410000 */
[----:B------:R0:W-:Y:S01]  /*18ce0*/  MUFU.EX2 R7, R6 ;  /* 0x0000000600077308 */ /* 0x0001e20000000800 */
[-CC-:B------:R-:W-:Y:S01]  /*18cf0*/  FFMA.FTZ R160, R11, R65.reuse, -R12.reuse ;  /* 0x000000410ba07223 */ /* 0x180fe2000001080c */
[-CC-:B------:R-:W-:Y:S01]  /*18d00*/  FFMA.FTZ R176, R36, R65.reuse, -R12.reuse ;  /* 0x0000004124b07223 */ /* 0x180fe2000001080c */
[----:B------:R-:W-:Y:S01]  /*18d10*/  FMUL.FTZ R25, R65, R74 ;  /* 0x0000004a41197220 */ /* 0x000fe20000410000 */
[-C--:B0-----:R-:W-:Y:S01]  /*18d20*/  FMUL.FTZ R6, R70, R65.reuse ;  /* 0x0000004146067220 */ /* 0x081fe20000410000 */
[----:B------:R-:W-:-:S03]  /*18d30*/  FFMA.FTZ R37, R10, R65, -R12 ;  /* 0x000000410a257223 */ /* 0x000fc6000001080c */
[-CC-:B------:R-:W-:Y:S01]  /*18d40*/  FFMA.FTZ R36, R8, R65.reuse, -R6.reuse ;  /* 0x0000004108247223 */ /* 0x180fe20000010806 */
[-C--:B------:R-:W-:Y:S01]  /*18d50*/  FFMA.FTZ R161, R9, R65.reuse, -R6 ;  /* 0x0000004109a17223 */ /* 0x080fe20000010806 */
[----:B------:R-:W4:Y:S01]  /*18d60*/  MUFU.EX2 R160, R160 ;  /* 0x000000a000a07308 */ /* 0x000f220000000800 */
[-CC-:B------:R-:W-:Y:S01]  /*18d70*/  FFMA.FTZ R168, R29, R65.reuse, -R12.reuse ;  /* 0x000000411da87223 */ /* 0x180fe2000001080c */
[-CC-:B------:R-:W-:Y:S01]  /*18d80*/  FFMA.FTZ R35, R15, R65.reuse, -R12.reuse ;  /* 0x000000410f237223 */ /* 0x180fe2000001080c */
[-C--:B------:R-:W-:Y:S01]  /*18d90*/  FFMA.FTZ R29, R34, R65.reuse, -R12 ;  /* 0x00000041221d7223 */ /* 0x080fe2000001080c */
[----:B------:R-:W-:-:S04]  /*18da0*/  FFMA.FTZ R34, R14, R65, -R6 ;  /* 0x000000410e227223 */ /* 0x000fc80000010806 */
[----:B------:R-:W-:Y:S01]  /*18db0*/  MUFU.EX2 R25, R25 ;  /* 0x0000001900197308 */ /* 0x000fe20000000800 */
[-C--:B------:R-:W-:Y:S01]  /*18dc0*/  FFMA.FTZ R162, R20, R65.reuse, -R12 ;  /* 0x0000004114a27223 */ /* 0x080fe2000001080c */
[----:B------:R-:W-:-:S06]  /*18dd0*/  FFMA.FTZ R163, R18, R65, -R6 ;  /* 0x0000004112a37223 */ /* 0x000fcc0000010806 */
[----:B------:R-:W0:Y:S01]  /*18de0*/  MUFU.EX2 R36, R36 ;  /* 0x0000002400247308 */ /* 0x000e220000000800 */
[----:B------:R-:W-:-:S07]  /*18df0*/  FFMA.FTZ R170, R32, R65, -R12 ;  /* 0x0000004120aa7223 */ /* 0x000fce000001080c */
[----:B------:R-:W1:Y:S01]  /*18e00*/  MUFU.EX2 R37, R37 ;  /* 0x0000002500257308 */ /* 0x000e620000000800 */
[-C--:B------:R-:W-:Y:S01]  /*18e10*/  FFMA.FTZ R33, R21, R65.reuse, -R12 ;  /* 0x0000004115217223 */ /* 0x080fe2000001080c */
[----:B------:R-:W-:-:S06]  /*18e20*/  FFMA.FTZ R32, R19, R65, -R6 ;  /* 0x0000004113207223 */ /* 0x000fcc0000010806 */
[----:B------:R-:W2:Y:S01]  /*18e30*/  MUFU.EX2 R161, R161 ;  /* 0x000000a100a17308 */ /* 0x000ea20000000800 */
[----:B------:R-:W-:-:S07]  /*18e40*/  FFMA.FTZ R169, R24, R65, -R6 ;  /* 0x0000004118a97223 */ /* 0x000fce0000010806 */
[----:B------:R-:W3:Y:S08]  /*18e50*/  MUFU.EX2 R35, R35 ;  /* 0x0000002300237308 */ /* 0x000ef00000000800 */
[----:B------:R-:W3:Y:S01]  /*18e60*/  MUFU.EX2 R34, R34 ;  /* 0x0000002200227308 */ /* 0x000ee20000000800 */
[----:B----4-:R-:W-:Y:S01]  /*18e70*/  FFMA.FTZ R8, R7, R67, R160 ;  /* 0x0000004307087223 */ /* 0x010fe200000100a0 */
[----:B------:R-:W-:Y:S01]  /*18e80*/  FFMA.FTZ R31, R30, R65, -R12 ;  /* 0x000000411e1f7223 */ /* 0x000fe2000001080c */
[----:B0-----:R-:W-:-:S05]  /*18e90*/  FFMA.FTZ R68, R25, R68, R36 ;  /* 0x0000004419447223 */ /* 0x001fca0000010024 */
        /* <DEDUP_REMOVED lines=21> */
[-C--:B------:R-:W-:Y:S01]  /*18ff0*/  FFMA.FTZ R15, R72, R65.reuse, -R12 ;  /* 0x00000041480f7223 */ /* 0x080fe2000001080c */
[----:B------:R-:W-:-:S06]  /*19000*/  FFMA.FTZ R179, R39, R65, -R6 ;  /* 0x0000004127b37223 */ /* 0x000fcc0000010806 */
[----:B------:R-:W2:Y:S01]  /*19010*/  MUFU.EX2 R171, R171 ;  /* 0x000000ab00ab7308 */ /* 0x000ea20000000800 */
[----:B---3--:R-:W-:Y:S01]  /*19020*/  FADD.FTZ R10, R168, R11 ;  /* 0x0000000ba80a7221 */ /* 0x008fe20000010000 */
[----:B------:R-:W-:-:S06]  /*19030*/  FADD.FTZ R9, R169, R8 ;  /* 0x00000008a9097221 */ /* 0x000fcc0000010000 */
[----:B------:R-:W3:Y:S01]  /*19040*/  MUFU.EX2 R29, R29 ;  /* 0x0000001d001d7308 */ /* 0x000ee20000000800 */
[-C--:B------:R-:W-:Y:S01]  /*19050*/  FFMA.FTZ R178, R73, R65.reuse, -R12 ;  /* 0x0000004149b27223 */ /* 0x080fe2000001080c */
[----:B------:R-:W-:-:S06]  /*19060*/  FFMA.FTZ R14, R40, R65, -R6 ;  /* 0x00000041280e7223 */ /* 0x000fcc0000010806 */
[----:B------:R-:W3:Y:S01]  /*19070*/  MUFU.EX2 R28, R28 ;  /* 0x0000001c001c7308 */ /* 0x000ee20000000800 */
[----:B0-----:R-:W-:Y:S01]  /*19080*/  FADD.FTZ R11, R31, R10 ;  /* 0x0000000a1f0b7221 */ /* 0x001fe20000010000 */
[----:B----4-:R-:W-:-:S06]  /*19090*/  FADD.FTZ R8, R30, R9 ;  /* 0x000000091e087221 */ /* 0x010fcc0000010000 */
[----:B------:R-:W0:Y:S01]  /*190a0*/  MUFU.EX2 R176, R176 ;  /* 0x000000b000b07308 */ /* 0x000e220000000800 */
[-C--:B------:R-:W-:Y:S01]  /*190b0*/  FFMA.FTZ R225, R46, R65.reuse, -R12 ;  /* 0x000000412ee17223 */ /* 0x080fe2000001080c */
[----:B------:R-:W-:-:S06]  /*190c0*/  FFMA.FTZ R223, R42, R65, -R6 ;  /* 0x000000412adf7223 */ /* 0x000fcc0000010806 */
        /* <DEDUP_REMOVED lines=82> */
[----:B--2---:R-:W-:Y:S01]  /*195f0*/  FADD.FTZ R8, R18, R11 ;  /* 0x0000000b12087221 */ /* 0x004fe20000010000 */
[----:B------:R-:W-:Y:S01]  /*19600*/  FMUL.FTZ R27, R7, R66 ;  /* 0x00000042071b7220 */ /* 0x000fe20000410000 */
[----:B------:R-:W-:Y:S02]  /*19610*/  IMAD.U32 R10, RZ, RZ, UR6 ;  /* 0x00000006ff0a7e24 */ /* 0x000fe4000f8e00ff */
[----:B---3--:R-:W-:Y:S01]  /*19620*/  FADD.FTZ R9, R21, R6 ;  /* 0x0000000615097221 */ /* 0x008fe20000010000 */
[----:B------:R-:W-:Y:S01]  /*19630*/  IMAD.U32 R11, RZ, RZ, UR5 ;  /* 0x00000005ff0b7e24 */ /* 0x000fe2000f8e00ff */
[----:B------:R-:W-:Y:S01]  /*19640*/  ST.E desc[UR44][R16.64+0x240], R27 ;  /* 0x0002401b10007985 */ /* 0x000fe2000c10192c */
[----:B------:R-:W-:-:S03]  /*19650*/  FADD.FTZ R13, R19, R8 ;  /* 0x00000008130d7221 */ /* 0x000fc60000010000 */
[----:B------:R-:W-:Y:S04]  /*19660*/  ST.E desc[UR44][R16.64+0x220], R9 ;  /* 0x0002200910007985 */ /* 0x000fe8000c10192c */
[----:B------:R0:W-:Y:S04]  /*19670*/  ST.E desc[UR44][R16.64+0x224], R13 ;  /* 0x0002240d10007985 */ /* 0x0001e8000c10192c */
[----:B------:R-:W2:Y:S02]  /*19680*/  LD.E R6, desc[UR44][R10.64] ;  /* 0x0000002c0a067980 */ /* 0x000ea4000c101900 */
[----:B--2---:R-:W-:-:S05]  /*19690*/  FMUL.FTZ R39, R7, R6 ;  /* 0x0000000607277220 */ /* 0x004fca0000410000 */
[----:B------:R1:W-:Y:S04]  /*196a0*/  ST.E desc[UR44][R10.64], R39 ;  /* 0x000000270a007985 */ /* 0x0003e8000c10192c */
[----:B------:R-:W0:Y:S04]  /*196b0*/  LD.E R148, desc[UR44][R16.64+0x250] ;  /* 0x0002502c10947980 */ /* 0x000e28000c101900 */
[----:B------:R-:W2:Y:S04]  /*196c0*/  LD.E R150, desc[UR44][R16.64+0x434] ;  /* 0x0004342c10967980 */ /* 0x000ea8000c101900 */
[----:B------:R-:W3:Y:S04]  /*196d0*/  LD.E R146, desc[UR44][R16.64+0x254] ;  /* 0x0002542c10927980 */ /* 0x000ee8000c101900 */
[----:B------:R-:W1:Y:S04]  /*196e0*/  LD.E R144, desc[UR44][R16.64+0x260] ;  /* 0x0002602c10907980 */ /* 0x000e68000c101900 */
        /* <DEDUP_REMOVED lines=62> */
[----:B---3--:R-:W-:-:S03]  /*19ad0*/  FMUL.FTZ R27, R7, R146 ;  /* 0x00000092071b7220 */ /* 0x008fc60000410000 */
[----:B------:R2:W-:Y:S01]  /*19ae0*/  ST.E desc[UR44][R16.64+0x434], R9 ;  /* 0x0004340910007985 */ /* 0x0005e2000c10192c */
[C---:B-1----:R-:W-:Y:S01]  /*19af0*/  FMUL.FTZ R39, R7.reuse, R144 ;  /* 0x0000009007277220 */ /* 0x042fe20000410000 */
[C---:B----4-:R-:W-:Y:S01]  /*19b00*/  FMUL.FTZ R41, R7.reuse, R142 ;  /* 0x0000008e07297220 */ /* 0x050fe20000410000 */
[C---:B------:R-:W-:Y:S01]  /*19b10*/  FMUL.FTZ R43, R7.reuse, R128 ;  /* 0x00000080072b7220 */ /* 0x040fe20000410000 */
[C---:B0-----:R-:W-:Y:S01]  /*19b20*/  FMUL.FTZ R13, R7.reuse, R134 ;  /* 0x00000086070d7220 */ /* 0x041fe20000410000 */
[C---:B--2---:R-:W-:Y:S01]  /*19b30*/  FMUL.FTZ R9, R7.reuse, R136 ;  /* 0x0000008807097220 */ /* 0x044fe20000410000 */
        /* <DEDUP_REMOVED lines=29> */
[C---:B-1----:R-:W-:Y:S01]  /*19d10*/  FMUL.FTZ R41, R7.reuse, R112 ;  /* 0x0000007007297220 */ /* 0x042fe20000410000 */
[C---:B--2---:R-:W-:Y:S01]  /*19d20*/  FMUL.FTZ R43, R7.reuse, R106 ;  /* 0x0000006a072b7220 */ /* 0x044fe20000410000 */
[C---:B---3--:R-:W-:Y:S01]  /*19d30*/  FMUL.FTZ R13, R7.reuse, R102 ;  /* 0x00000066070d7220 */ /* 0x048fe20000410000 */
[C---:B0-----:R-:W-:Y:S01]  /*19d40*/  FMUL.FTZ R9, R7.reuse, R104 ;  /* 0x0000006807097220 */ /* 0x041fe20000410000 */
        /* <DEDUP_REMOVED lines=54> */
[----:B------:R0:W-:Y:S01]  /*1a0b0*/  ST.E desc[UR44][R16.64+0x3a4], R27 ;  /* 0x0003a41b10007985 */ /* 0x0001e2000c10192c */
[----:B------:R-:W-:-:S03]  /*1a0c0*/  FMUL.FTZ R51, R7, R12 ;  /* 0x0000000c07337220 */ /* 0x000fc60000410000 */
        /* <DEDUP_REMOVED lines=15> */
[----:B------:R-:W-:Y:S02]  /*1a1c0*/  IMAD.U32 R8, RZ, RZ, UR6 ;  /* 0x00000006ff087e24 */ /* 0x000fe4000f8e00ff */
[----:B---3--:R-:W-:Y:S01]  /*1a1d0*/  FMUL.FTZ R13, R7, R24 ;  /* 0x00000018070d7220 */ /* 0x008fe20000410000 */
[----:B0-----:R-:W-:Y:S01]  /*1a1e0*/  IMAD.U32 R9, RZ, RZ, UR5 ;  /* 0x00000005ff097e24 */ /* 0x001fe2000f8e00ff */
[----:B------:R0:W-:Y:S04]  /*1a1f0*/  ST.E desc[UR44][R16.64+0x3f0], R27 ;  /* 0x0003f01b10007985 */ /* 0x0001e8000c10192c */
        /* <DEDUP_REMOVED lines=8> */
[----:B------:R-:W0:Y:S01]  /*1a280*/  LD.E R12, desc[UR44][R8.64] ;  /* 0x0000002c080c7980 */ /* 0x000e22000c101900 */
[----:B------:R-:W-:Y:S01]  /*1a290*/  ULOP3.LUT UR4, UR4, 0xc, URZ, 0xfc, !UPT ;  /* 0x0000000c04047892 */ /* 0x000fe2000f8efc3f */
[----:B------:R-:W-:-:S05]  /*1a2a0*/  IMAD.U32 R7, RZ, RZ, UR5 ;  /* 0x00000005ff077e24 */ /* 0x000fca000f8e00ff */
[----:B------:R-:W-:Y:S02]  /*1a2b0*/  IMAD.U32 R6, RZ, RZ, UR4 ;  /* 0x00000004ff067e24 */ /* 0x000fe4000f8e00ff */
[----:B0-----:R-:W-:-:S05]  /*1a2c0*/  FMUL.FTZ R27, R25, R12 ;  /* 0x0000000c191b7220 */ /* 0x001fca0000410000 */
[----:B------:R0:W-:Y:S04]  /*1a2d0*/  ST.E desc[UR44][R8.64], R27 ;  /* 0x0000001b08007985 */ /* 0x0001e8000c10192c */
[----:B------:R-:W1:Y:S02]  /*1a2e0*/  LD.E R12, desc[UR44][R6.64] ;  /* 0x0000002c060c7980 */ /* 0x000e64000c101900 */
[----:B-1----:R-:W-:-:S05]  /*1a2f0*/  FMUL.FTZ R13, R25, R12 ;  /* 0x0000000c190d7220 */ /* 0x002fca0000410000 */
[----:B------:R1:W-:Y:S04]  /*1a300*/  ST.E desc[UR44][R6.64], R13 ;  /* 0x0000000d06007985 */ /* 0x0003e8000c10192c */
        /* <DEDUP_REMOVED lines=60> */
[----:B-1----:R-:W2:Y:S04]  /*1a6d0*/  LD.E R13, desc[UR44][R16.64+0x42c] ;  /* 0x00042c2c100d7980 */ /* 0x002ea8000c101900 */
[----:B------:R-:W2:Y:S01]  /*1a6e0*/  LD.E R24, desc[UR44][R16.64+0x438] ;  /* 0x0004382c10187980 */ /* 0x000ea2000c101900 */
[C---:B---3--:R-:W-:Y:S01]  /*1a6f0*/  FMUL.FTZ R93, R25.reuse, R93 ;  /* 0x0000005d195d7220 */ /* 0x048fe20000410000 */
[C---:B----4-:R-:W-:Y:S01]  /*1a700*/  FMUL.FTZ R91, R25.reuse, R91 ;  /* 0x0000005b195b7220 */ /* 0x050fe20000410000 */
        /* <DEDUP_REMOVED lines=75> */
[C---:B------:R-:W-:Y:S01]  /*1abc0*/  FMUL.FTZ R55, R25.reuse, R42 ;  /* 0x0000002a19377220 */ /* 0x040fe20000410000 */
[C---:B------:R-:W-:Y:S01]  /*1abd0*/  FMUL.FTZ R61, R25.reuse, R44 ;  /* 0x0000002c193d7220 */ /* 0x040fe20000410000 */
[C---:B------:R-:W-:Y:S01]  /*1abe0*/  FMUL.FTZ R41, R25.reuse, R41 ;  /* 0x0000002919297220 */ /* 0x040fe20000410000 */
[C---:B------:R-:W-:Y:S01]  /*1abf0*/  FMUL.FTZ R27, R25.reuse, R27 ;  /* 0x0000001b191b7220 */ /* 0x040fe20000410000 */
[C---:B---3--:R-:W-:Y:S01]  /*1ac00*/  FMUL.FTZ R47, R25.reuse, R40 ;  /* 0x00000028192f7220 */ /* 0x048fe20000410000 */
[C---:B------:R-:W-:Y:S01]  /*1ac10*/  FMUL.FTZ R39, R25.reuse, R39 ;  /* 0x0000002719277220 */ /* 0x040fe20000410000 */
[C---:B-1----:R-:W-:Y:S01]  /*1ac20*/  FMUL.FTZ R49, R25.reuse, R38 ;  /* 0x0000002619317220 */ /* 0x042fe20000410000 */
[----:B0-----:R-:W-:Y:S01]  /*1ac30*/  FMUL.FTZ R43, R25, R26 ;  /* 0x0000001a192b7220 */ /* 0x001fe20000410000 */
        /* <DEDUP_REMOVED lines=49> */
[----:B------:R-:W3:Y:S04]  /*1af50*/  LD.E R43, desc[UR44][R6.64] ;  /* 0x0000002c062b7980 */ /* 0x000ee8000c101900 */
[----:B---3--:R3:W-:Y:S04]  /*1af60*/  ST.E desc[UR44][R6.64], R43 ;  /* 0x0000002b06007985 */ /* 0x0087e8000c10192c */
[----:B------:R-:W4:Y:S04]  /*1af70*/  LD.E R25, desc[UR44][R16.64+0x250] ;  /* 0x0002502c10197980 */ /* 0x000f28000c101900 */
        /* <DEDUP_REMOVED lines=76> */
[----:B------:R-:W-:Y:S04]  /*1b440*/  ST.E desc[UR44][R16.64+0x258], R47 ;  /* 0x0002582f10007985 */ /* 0x000fe8000c10192c */
[----:B------:R1:W-:Y:S04]  /*1b450*/  ST.E desc[UR44][R16.64+0x25c], R27 ;  /* 0x00025c1b10007985 */ /* 0x0003e8000c10192c */
[----:B------:R-:W-:Y:S04]  /*1b460*/  ST.E desc[UR44][R16.64+0x260], R49 ;  /* 0x0002603110007985 */ /* 0x000fe8000c10192c */
[----:B------:R-:W-:Y:S04]  /*1b470*/  ST.E desc[UR44][R16.64+0x264], R51 ;  /* 0x0002643310007985 */ /* 0x000fe8000c10192c */
[----:B------:R1:W-:Y:S04]  /*1b480*/  ST.E desc[UR44][R16.64+0x268], R39 ;  /* 0x0002682710007985 */ /* 0x0003e8000c10192c */
[----:B------:R-:W-:Y:S04]  /*1b490*/  ST.E desc[UR44][R16.64+0x26c], R53 ;  /* 0x00026c3510007985 */ /* 0x000fe8000c10192c */
[----:B--2---:R2:W-:Y:S04]  /*1b4a0*/  ST.E desc[UR44][R16.64+0x270], R41 ;  /* 0x0002702910007985 */ /* 0x0045e8000c10192c */
[----:B------:R-:W-:Y:S04]  /*1b4b0*/  ST.E desc[UR44][R16.64+0x274], R55 ;  /* 0x0002743710007985 */ /* 0x000fe8000c10192c */
[----:B---3--:R3:W-:Y:S04]  /*1b4c0*/  ST.E desc[UR44][R16.64+0x278], R43 ;  /* 0x0002782b10007985 */ /* 0x0087e8000c10192c */
[----:B------:R3:W-:Y:S04]  /*1b4d0*/  ST.E desc[UR44][R16.64+0x27c], R57 ;  /* 0x00027c3910007985 */ /* 0x0007e8000c10192c */
[----:B------:R3:W-:Y:S04]  /*1b4e0*/  ST.E desc[UR44][R16.64+0x280], R59 ;  /* 0x0002803b10007985 */ /* 0x0007e8000c10192c */
[----:B------:R3:W-:Y:S04]  /*1b4f0*/  ST.E desc[UR44][R16.64+0x284], R61 ;  /* 0x0002843d10007985 */ /* 0x0007e8000c10192c */
[----:B------:R3:W-:Y:S04]  /*1b500*/  ST.E desc[UR44][R16.64+0x288], R63 ;  /* 0x0002883f10007985 */ /* 0x0007e8000c10192c */
[----:B------:R3:W-:Y:S04]  /*1b510*/  ST.E desc[UR44][R16.64+0x28c], R65 ;  /* 0x00028c4110007985 */ /* 0x0007e8000c10192c */
[----:B0-----:R-:W4:Y:S04]  /*1b520*/  LD.E R25, desc[UR44][R16.64+0x290] ;  /* 0x0002902c10197980 */ /* 0x001f28000c101900 */
[----:B-1----:R-:W4:Y:S04]  /*1b530*/  LD.E R27, desc[UR44][R16.64+0x298] ;  /* 0x0002982c101b7980 */ /* 0x002f28000c101900 */
        /* <DEDUP_REMOVED lines=76> */
[----:B--2---:R2:W-:Y:S04]  /*1ba00*/  ST.E desc[UR44][R16.64+0x2a8], R41 ;  /* 0x0002a82910007985 */ /* 0x0045e8000c10192c */
[----:B---3--:R3:W-:Y:S04]  /*1ba10*/  ST.E desc[UR44][R16.64+0x2b0], R43 ;  /* 0x0002b02b10007985 */ /* 0x0087e8000c10192c */
        /* <DEDUP_REMOVED lines=77> */
[----:B0-----:R-:W3:Y:S01]  /*1bef0*/  LDL R25, [R1+0x68] ;  /* 0x0000680001197983 */ /* 0x001ee20000100800 */
[----:B------:R-:W-:-:S02]  /*1bf00*/  IMAD R12, R24, 0xc00, R12 ;  /* 0x00000c00180c7824 */ /* 0x000fc400078e020c */
[----:B-1----:R-:W-:Y:S01]  /*1bf10*/  IMAD.MOV.U32 R27, RZ, RZ, R13 ;  /* 0x000000ffff1b7224 */ /* 0x002fe200078e000d */
[----:B------:R-:W-:Y:S01]  /*1bf20*/  F2FP.BF16.F32.PACK_AB R160, R37, R160 ;  /* 0x000000a025a0723e */ /* 0x000fe200000010ff */
[C---:B------:R-:W-:Y:S01]  /*1bf30*/  VIADD R24, R12.reuse, 0x80 ;  /* 0x000000800c187836 */ /* 0x040fe20000000000 */
[----:B------:R-:W-:Y:S01]  /*1bf40*/  F2FP.BF16.F32.PACK_AB R161, R161, R36 ;  /* 0x00000024a1a1723e */ /* 0x000fe200000010ff */
[----:B------:R-:W-:Y:S01]  /*1bf50*/  VIADD R26, R12, 0x100 ;  /* 0x000001000c1a7836 */ /* 0x000fe20000000000 */
[----:B------:R-:W-:Y:S01]  /*1bf60*/  R2UR UR15, R27 ;  /* 0x000000001b0f72ca */ /* 0x000fe200000e0000 */
[----:B------:R-:W3:Y:S01]  /*1bf70*/  LD.E R36, desc[UR44][R16.64+0x270] ;  /* 0x0002702c10247980 */ /* 0x000ee2000c101900 */
[----:B------:R-:W-:Y:S02]  /*1bf80*/  R2UR UR10, R24 ;  /* 0x00000000180a72ca */ /* 0x000fe400000e0000 */
[----:B------:R-:W-:Y:S01]  /*1bf90*/  R2UR UR14, R26 ;  /* 0x000000001a0e72ca */ /* 0x000fe200000e0000 */
[----:B------:R-:W3:Y:S01]  /*1bfa0*/  LD.E R24, desc[UR44][R16.64+0x240] ;  /* 0x0002402c10187980 */ /* 0x000ee2000c101900 */
[----:B------:R-:W-:-:S02]  /*1bfb0*/  F2FP.BF16.F32.PACK_AB R162, R162, R35 ;  /* 0x00000023a2a2723e */ /* 0x000fc400000010ff */
[----:B------:R-:W-:Y:S01]  /*1bfc0*/  F2FP.BF16.F32.PACK_AB R163, R163, R34 ;  /* 0x00000022a3a3723e */ /* 0x000fe200000010ff */
[----:B------:R-:W3:Y:S01]  /*1bfd0*/  LD.E R35, desc[UR44][R16.64+0x26c] ;  /* 0x00026c2c10237980 */ /* 0x000ee2000c101900 */
[----:B------:R-:W-:Y:S02]  /*1bfe0*/  F2FP.BF16.F32.PACK_AB R168, R168, R33 ;  /* 0x00000021a8a8723e */ /* 0x000fe400000010ff */
[----:B------:R-:W-:Y:S01]  /*1bff0*/  F2FP.BF16.F32.PACK_AB R169, R169, R32 ;  /* 0x00000020a9a9723e */ /* 0x000fe200000010ff */
[----:B------:R-:W3:Y:S01]  /*1c000*/  LD.E R33, desc[UR44][R16.64+0x264] ;  /* 0x0002642c10217980 */ /* 0x000ee2000c101900 */
[----:B------:R-:W-:Y:S02]  /*1c010*/  F2FP.BF16.F32.PACK_AB R170, R170, R31 ;  /* 0x0000001faaaa723e */ /* 0x000fe400000010ff */
[----:B------:R-:W-:Y:S01]  /*1c020*/  F2FP.BF16.F32.PACK_AB R171, R171, R30 ;  /* 0x0000001eabab723e */ /* 0x000fe200000010ff */
[----:B------:R-:W3:Y:S01]  /*1c030*/  LD.E R31, desc[UR44][R16.64+0x25c] ;  /* 0x00025c2c101f7980 */ /* 0x000ee2000c101900 */
[----:B------:R-:W-:-:S02]  /*1c040*/  F2FP.BF16.F32.PACK_AB R176, R176, R29 ;  /* 0x0000001db0b0723e */ /* 0x000fc400000010ff */
[----:B------:R-:W-:Y:S01]  /*1c050*/  F2FP.BF16.F32.PACK_AB R177, R177, R28 ;  /* 0x0000001cb1b1723e */ /* 0x000fe200000010ff */
        /* <DEDUP_REMOVED lines=9> */
[----:B--2---:R-:W4:Y:S04]  /*1c0f0*/  LD.E R41, desc[UR44][R16.64+0x284] ;  /* 0x0002842c10297980 */ /* 0x004f28000c101900 */
[----:B------:R-:W4:Y:S04]  /*1c100*/  LD.E R42, desc[UR44][R16.64+0x288] ;  /* 0x0002882c102a7980 */ /* 0x000f28000c101900 */
[----:B---3--:R-:W4:Y:S04]  /*1c110*/  LD.E R43, desc[UR44][R16.64+0x28c] ;  /* 0x00028c2c102b7980 */ /* 0x008f28000c101900 */
        /* <DEDUP_REMOVED lines=56> */
[----:B------:R-:W-:Y:S01]  /*1c4a0*/  ISETP.NE.U32.AND P0, PT, R25, RZ, PT ;  /* 0x000000ff1900720c */ /* 0x000fe20003f05070 */
[----:B------:R-:W-:-:S02]  /*1c4b0*/  IMAD.MOV.U32 R25, RZ, RZ, R13 ;  /* 0x000000ffff197224 */ /* 0x000fc400078e000d */
[----:B------:R-:W4:Y:S03]  /*1c4c0*/  LD.E R100, desc[UR44][R16.64+0x370] ;  /* 0x0003702c10647980 */ /* 0x000f26000c101900 */
        /* <DEDUP_REMOVED lines=57> */
[----:B------:R-:W-:Y:S01]  /*1c860*/  VOTEU.ANY UP0, P0 ;  /* 0x00000000003f7886 */ /* 0x000fe20000000100 */
[----:B----4-:R-:W-:-:S11]  /*1c870*/  WARPGROUP.ARRIVE ;  /* 0x00000000000079c5 */ /* 0x010fd60000000000 */
[----:B------:R-:W-:Y:S01]  /*1c880*/  HGMMA.64x256x16.F32.BF16 R24, R160, gdesc[UR4].tnspB, R24, UP0, gsb0 ;  /* 0x43e00004a0187df0 */ /* 0x000fe2000b801818 */
[----:B------:R-:W-:Y:S02]  /*1c890*/  F2FP.BF16.F32.PACK_AB R178, R178, R15 ;  /* 0x0000000fb2b2723e */ /* 0x000fe400000010ff */
[----:B------:R-:W-:Y:S01]  /*1c8a0*/  F2FP.BF16.F32.PACK_AB R179, R14, R179 ;  /* 0x000000b30eb3723e */ /* 0x000fe200000010ff */
        /* <DEDUP_REMOVED lines=816> */
[----:B--2---:R-:W-:Y:S04]  /*1fbb0*/  ST.E desc[UR44][R10.64], R15 ;  /* 0x0000000f0a007985 */ /* 0x004fe8000c10192c */
[----:B------:R-:W2:Y:S04]  /*1fbc0*/  LD.E R19, desc[UR44][R8.64] ;  /* 0x0000002c08137980 */ /* 0x000ea8000c101900 */
[----:B--2---:R1:W-:Y:S04]  /*1fbd0*/  ST.E desc[UR44][R8.64], R19 ;  /* 0x0000001308007985 */ /* 0x0043e8000c10192c */
[----:B------:R-:W2:Y:S04]  /*1fbe0*/  LD.E R21, desc[UR44][R6.64] ;  /* 0x0000002c06157980 */ /* 0x000ea8000c101900 */
[----:B--2---:R2:W-:Y:S04]  /*1fbf0*/  ST.E desc[UR44][R6.64], R21 ;  /* 0x0000001506007985 */ /* 0x0045e8000c10192c */
[----:B0-----:R-:W3:Y:S04]  /*1fc00*/  LD.E R5, desc[UR44][R16.64+0x250] ;  /* 0x0002502c10057980 */ /* 0x001ee8000c101900 */
[----:B-1----:R-:W4:Y:S04]  /*1fc10*/  LD.E R8, desc[UR44][R16.64+0x25c] ;  /* 0x00025c2c10087980 */ /* 0x002f28000c101900 */
[----:B--2---:R-:W2:Y:S04]  /*1fc20*/  LD.E R6, desc[UR44][R16.64+0x254] ;  /* 0x0002542c10067980 */ /* 0x004ea8000c101900 */
        /* <DEDUP_REMOVED lines=121> */
[----:B---3--:R-:W-:Y:S04]  /*203c0*/  ST.E desc[UR44][R16.64+0x250], R5 ;  /* 0x0002500510007985 */ /* 0x008fe8000c10192c */
[----:B--2---:R-:W-:Y:S04]  /*203d0*/  ST.E desc[UR44][R16.64+0x254], R6 ;  /* 0x0002540610007985 */ /* 0x004fe8000c10192c */
        /* <DEDUP_REMOVED lines=130> */
.L_x_4019:
[----:B------:R-:W-:Y:S05]  /*20c00*/  BSYNC B0 ;  /* 0x0000000000007941 */ /* 0x000fea0003800000 */
.L_x_4018:
        /* <DEDUP_REMOVED lines=9> */
.L_x_4001:
[----:B------:R-:W-:-:S13]  /*20ca0*/  ISETP.GE.AND P0, PT, R0, R202, PT ;  /* 0x000000ca0000720c */ /* 0x000fda0003f06270 */
[----:B------:R-:W-:Y:S05]  /*20cb0*/  @!P0 BRA `(.L_x_4021) ;  /* 0x000000b000d08947 */ /* 0x000fea0003800000 */
[----:B------:R0:W5:Y:S02]  /*20cc0*/  LDL.64 R2, [R1+0x158] ;  /* 0x0001580001027983 */ /* 0x0001640000100a00 */
.L_x_4050:
        /* <DEDUP_REMOVED lines=21> */
.L_x_4023:
[----:B------:R-:W-:Y:S05]  /*20e20*/  BSYNC B0 ;  /* 0x0000000000007941 */ /* 0x000fea0003800000 */
.L_x_4022:
        /* <DEDUP_REMOVED lines=13> */
.L_x_4025:
[----:B------:R-:W-:Y:S05]  /*20f00*/  BSYNC B0 ;  /* 0x0000000000007941 */ /* 0x000fea0003800000 */
.L_x_4024:
        /* <DEDUP_REMOVED lines=8> */
.L_x_4027:
[----:B------:R-:W-:Y:S05]  /*20f90*/  BSYNC B0 ;  /* 0x0000000000007941 */ /* 0x000fea0003800000 */
.L_x_4026:
[----:B------:R-:W2:Y:S04]  /*20fa0*/  LD.E R5, desc[UR44][R2.64] ;  /* 0x0000002c02057980 */ /* 0x000ea8000c101900 */
[----:B------:R-:W2:Y:S01]  /*20fb0*/  LDL.64 R14, [R1+0x80] ;  /* 0x00008000010e7983 */ /* 0x000ea20000100a00 */
[----:B------:R-:W-:Y:S05]  /*20fc0*/  WARPSYNC.ALL ;  /* 0x0000000000007948 */ /* 0x000fea0003800000 */
[----:B------:R3:W-:Y:S04]  /*20fd0*/  STL [R1+0x60], RZ ;  /* 0x000060ff01007387 */ /* 0x0007e80000100800 */
[----:B------:R-:W4:Y:S01]  /*20fe0*/  LD.E.64 R20, desc[UR44][R16.64+0x78] ;  /* 0x0000782c10147980 */ /* 0x000f22000c101b00 */
[----:B------:R-:W-:-:S05]  /*20ff0*/  IMAD.MOV.U32 R4, RZ, RZ, 0x1 ;  /* 0x00000001ff047424 */ /* 0x000fca00078e00ff */
[----:B------:R3:W-:Y:S04]  /*21000*/  STL [R1+0x60], R4 ;  /* 0x0000600401007387 */ /* 0x0007e80000100800 */
[----:B-1---5:R-:W3:Y:S04]  /*21010*/  LD.E.64 R8, desc[UR44][R16.64+0x78] ;  /* 0x0000782c10087980 */ /* 0x022ee8000c101b00 */
        /* <DEDUP_REMOVED lines=51> */
.L_x_4030:
[----:B------:R-:W-:Y:S05]  /*21350*/  BSYNC B0 ;  /* 0x0000000000007941 */ /* 0x000fea0003800000 */
.L_x_4029:
        /* <DEDUP_REMOVED lines=13> */
.L_x_4032:
[----:B------:R-:W-:Y:S05]  /*21430*/  BSYNC B0 ;  /* 0x0000000000007941 */ /* 0x000fea0003800000 */
.L_x_4031:
        /* <DEDUP_REMOVED lines=8> */
.L_x_4034:
[----:B------:R-:W-:Y:S05]  /*214c0*/  BSYNC B0 ;  /* 0x0000000000007941 */ /* 0x000fea0003800000 */
.L_x_4033:
        /* <DEDUP_REMOVED lines=177> */
[----:B------:R2:W-:Y:S01]  /*21fe0*/  STL [R1+0x70], R4 ;  /* 0x0000700401007387 */ /* 0x0005e20000100800 */
[----:B------:R-:W-:-:S02]  /*21ff0*/  WARPGROUP.DEPBAR.LE gsb0, 0x0 ;  /* 0x00008000000079c5 */ /* 0x000fc40000010000 */
[----:B------:R-:W-:-:S06]  /*22000*/  WARPGROUP.ARRIVE ;  /* 0x00000000000079c5 */ /* 0x000fcc0000000000 */
[----:B------:R-:W-:Y:S01]  /*22010*/  HGMMA.64x96x16.F32.BF16 R24, gdesc[UR4], R24, gsb0 ;  /* 0x01600000041879f0 */ /* 0x000fe20008001818 */
[----:B------:R2:W-:Y:S01]  /*22020*/  STL [R1+0x70], R4 ;  /* 0x0000700401007387 */ /* 0x0005e20000100800 */
[----:B-1----:R-:W-:-:S03]  /*22030*/  SHF.R.U32.HI R103, RZ, 0x7, R72 ;  /* 0x00000007ff677819 */ /* 0x002fc60000011648 */
        /* <DEDUP_REMOVED lines=16> */
[----:B------:R-:W3:Y:S04]  /*22140*/  LD.E R6, desc[UR44][R18.64] ;  /* 0x0000002c12067980 */ /* 0x000ee8000c101900 */
[----:B------:R2:W5:Y:S01]  /*22150*/  LD.E R5, desc[UR44][R2.64] ;  /* 0x0000002c02057980 */ /* 0x000562000c101900 */
[----:B------:R-:W-:Y:S01]  /*22160*/  BSSY B0, `(.L_x_4036) ;  /* 0x0000005000007945 */ /* 0x000fe20003800000 */
[----:B---3--:R-:W-:-:S04]  /*22170*/  LOP3.LUT R6, R6, 0x1, RZ, 0xfc, !PT ;  /* 0x0000000106067812 */ /* 0x008fc800078efcff */
[----:B------:R-:W-:-:S13]  /*22180*/  ISETP.NE.AND P0, PT, R6, 0x3, PT ;  /* 0x000000030600780c */ /* 0x000fda0003f05270 */
[----:B--2---:R-:W-:Y:S05]  /*22190*/  @!P0 BRA `(.L_x_4037) ;  /* 0x0000000000048947 */ /* 0x004fea0003800000 */
[----:B------:R-:W-:Y:S01]  /*221a0*/  BPT.TRAP 0x1 ;  /* 0x000000040000795c */ /* 0x000fe20000300000 */
.L_x_4037:
[----:B------:R-:W-:Y:S05]  /*221b0*/  BSYNC B0 ;  /* 0x0000000000007941 */ /* 0x000fea0003800000 */
.L_x_4036:
        /* <DEDUP_REMOVED lines=9> */
[----:B------:R-:W4:Y:S04]  /*22250*/  LDL R72, [R1+0x148] ;  /* 0x0001480001487983 */ /* 0x000f280000100800 */
[----:B------:R-:W3:Y:S04]  /*22260*/  LDL.128 R12, [R1+0x130] ;  /* 0x00013000010c7983 */ /* 0x000ee80000100c00 */
[----:B------:R-:W4:Y:S04]  /*22270*/  LDL.128 R8, [R1+0x120] ;  /* 0x0001200001087983 */ /* 0x000f280000100c00 */
[----:B--2---:R-:W2:Y:S04]  /*22280*/  LD.E R20, desc[UR44][R6.64] ;  /* 0x0000002c06147980 */ /* 0x004ea8000c101900 */
[----:B------:R-:W4:Y:S01]  /*22290*/  LDL.64 R6, [R1+0x140] ;  /* 0x0001400001067983 */ /* 0x000f220000100a00 */
[----:B---3--:R-:W-:Y:S01]  /*222a0*/  ISETP.GE.AND P1, PT, R13, 0x1, PT ;  /* 0x000000010d00780c */ /* 0x008fe20003f26270 */
[----:B------:R-:W-:Y:S01]  /*222b0*/  BSSY B0, `(.L_x_4038) ;  /* 0x000009f000007945 */ /* 0x000fe20003800000 */
[-C--:B--2---:R-:W-:Y:S01]  /*222c0*/  FMUL.FTZ R75, R29, R20.reuse ;  /* 0x000000141d4b7220 */ /* 0x084fe20000410000 */
[-C--:B------:R-:W-:Y:S01]  /*222d0*/  FMUL.FTZ R29, R39, R20.reuse ;  /* 0x00000014271d7220 */ /* 0x080fe20000410000 */
[----:B------:R-:W-:Y:S01]  /*222e0*/  SHF.R.S32.HI R39, RZ, 0x1f, R74 ;  /* 0x0000001fff277819 */ /* 0x000fe2000001144a */
[-C--:B------:R-:W-:Y:S01]  /*222f0*/  FMUL.FTZ R77, R33, R20.reuse ;  /* 0x00000014214d7220 */ /* 0x080fe20000410000 */
[----:B------:R-:W-:-:S02]  /*22300*/  FMUL.FTZ R33, R47, R20 ;  /* 0x000000142f217220 */ /* 0x000fc40000410000 */
[----:B------:R-:W-:Y:S01]  /*22310*/  LEA.HI R47, R39, R74, RZ, 0x7 ;  /* 0x0000004a272f7211 */ /* 0x000fe200078f38ff */
[-C--:B------:R-:W-:Y:S01]  /*22320*/  FMUL.FTZ R79, R37, R20.reuse ;  /* 0x00000014254f7220 */ /* 0x080fe20000410000 */
[-C--:B------:R-:W-:Y:S01]  /*22330*/  FMUL.FTZ R37, R55, R20.reuse ;  /* 0x0000001437257220 */ /* 0x080fe20000410000 */
[-C--:B-1----:R-:W-:Y:S01]  /*22340*/  FMUL.FTZ R5, R24, R20.reuse ;  /* 0x0000001418057220 */ /* 0x082fe20000410000 */
[----:B------:R-:W-:Y:S01]  /*22350*/  LOP3.LUT R55, R47, 0xffffff80, RZ, 0xc0, !PT ;  /* 0xffffff802f377812 */ /* 0x000fe200078ec0ff */
        /* <DEDUP_REMOVED lines=29> */
[--C-:B------:R-:W-:Y:S01]  /*22530*/  SHF.R.S32.HI R58, RZ, 0x2, R59.reuse ;  /* 0x00000002ff3a7819 */ /* 0x100fe2000001143b */
[----:B------:R-:W-:Y:S01]  /*22540*/  FMUL.FTZ R54, R61, R20 ;  /* 0x000000143d367220 */ /* 0x000fe20000410000 */
[----:B------:R-:W-:-:S02]  /*22550*/  SHF.R.S32.HI R55, RZ, 0x1f, R59 ;  /* 0x0000001fff377819 */ /* 0x000fc4000001143b */
[----:B------:R-:W-:Y:S02]  /*22560*/  LOP3.LUT R61, R48, 0xfffffffc, RZ, 0xc0, !PT ;  /* 0xfffffffc303d7812 */ /* 0x000fe400078ec0ff */
[----:B------:R-:W-:Y:S02]  /*22570*/  LEA.HI R55, R55, R58, RZ, 0x3 ;  /* 0x0000003a37377211 */ /* 0x000fe400078f18ff */
[----:B------:R-:W-:Y:S01]  /*22580*/  SHF.R.S32.HI R48, RZ, 0x7, R47 ;  /* 0x00000007ff307819 */ /* 0x000fe2000001142f */
[----:B------:R-:W-:Y:S01]  /*22590*/  IMAD.IADD R74, R74, 0x1, -R61 ;  /* 0x000000014a4a7824 */ /* 0x000fe200078e0a3d */
[----:B------:R-:W-:Y:S02]  /*225a0*/  LOP3.LUT R61, R55, 0xfffffff8, RZ, 0xc0, !PT ;  /* 0xfffffff8373d7812 */ /* 0x000fe400078ec0ff */
[----:B------:R-:W-:Y:S02]  /*225b0*/  LEA.HI R57, R57, R56, RZ, 0x5 ;  /* 0x0000003839397211 */ /* 0x000fe400078f28ff */
[----:B------:R-:W-:Y:S01]  /*225c0*/  LEA.HI R47, R47, R48, RZ, 0x1 ;  /* 0x000000302f2f7211 */ /* 0x000fe200078f08ff */
[----:B------:R-:W-:-:S02]  /*225d0*/  IMAD.IADD R61, R58, 0x1, -R61 ;  /* 0x000000013a3d7824 */ /* 0x000fc400078e0a3d */
[-C--:B------:R-:W-:Y:S01]  /*225e0*/  FMUL.FTZ R78, R36, R20.reuse ;  /* 0x00000014244e7220 */ /* 0x080fe20000410000 */
[----:B------:R-:W-:Y:S01]  /*225f0*/  SHF.R.S32.HI R58, RZ, 0x5, R57 ;  /* 0x00000005ff3a7819 */ /* 0x000fe20000011439 */
[-C--:B------:R-:W-:Y:S01]  /*22600*/  FMUL.FTZ R36, R50, R20.reuse ;  /* 0x0000001432247220 */ /* 0x080fe20000410000 */
[-C--:B------:R-:W-:Y:S01]  /*22610*/  FMUL.FTZ R50, R53, R20.reuse ;  /* 0x0000001435327220 */ /* 0x080fe20000410000 */
[----:B------:R-:W-:Y:S01]  /*22620*/  LOP3.LUT R47, R47, 0x3fffffe, RZ, 0xc0, !PT ;  /* 0x03fffffe2f2f7812 */ /* 0x000fe200078ec0ff */
[----:B------:R-:W-:Y:S01]  /*22630*/  FMUL.FTZ R53, R60, R20 ;  /* 0x000000143c357220 */ /* 0x000fe20000410000 */
        /* <DEDUP_REMOVED lines=9> */
[----:B------:R-:W-:-:S04]  /*226d0*/  @P0 IMAD.HI.U32 R61, R6, R7, RZ ;  /* 0x00000007063d0227 */ /* 0x000fc800078e00ff */
[----:B------:R-:W-:Y:S01]  /*226e0*/  FMUL.FTZ R55, R64, R20 ;  /* 0x0000001440377220 */ /* 0x000fe20000410000 */
[----:B------:R-:W-:Y:S02]  /*226f0*/  @P0 SHF.R.U32.HI R6, RZ, R72, R61 ;  /* 0x00000048ff060219 */ /* 0x000fe4000001163d */
[----:B------:R-:W-:Y:S01]  /*22700*/  LOP3.LUT R59, R59, 0x7ffffffc, RZ, 0xc0, !PT ;  /* 0x7ffffffc3b3b7812 */ /* 0x000fe200078ec0ff */
[----:B------:R-:W-:Y:S02]  /*22710*/  IMAD.MOV.U32 R61, RZ, RZ, -0x60 ;  /* 0xffffffa0ff3d7424 */ /* 0x000fe400078e00ff */
[----:B------:R-:W1:Y:S01]  /*22720*/  SHFL.IDX PT, R64, R6, RZ, 0x1c1f ;  /* 0x001c1fff06407589 */ /* 0x000e6200000e0000 */
        /* <DEDUP_REMOVED lines=10> */
[----:B------:R-:W-:-:S02]  /*227d0*/  IMAD R60, R0, R61, 0x1 ;  /* 0x00000001003c7424 */ /* 0x000fc400078e023d */
[----:B------:R-:W-:Y:S01]  /*227e0*/  FMUL.FTZ R20, R71, R20 ;  /* 0x0000001447147220 */ /* 0x000fe20000410000 */
[----:B------:R-:W2:Y:S01]  /*227f0*/  MUFU.TANH R5, R5 ;  /* 0x0000000500057308 */ /* 0x000ea20000002400 */
[----:B------:R-:W-:Y:S01]  /*22800*/  IMAD R59, R59, -0x2, R60 ;  /* 0xfffffffe3b3b7824 */ /* 0x000fe200078e023c */
[----:B------:R-:W-:-:S06]  /*22810*/  LOP3.LUT R61, RZ, R10, RZ, 0x33, !PT ;  /* 0x0000000aff3d7212 */ /* 0x000fcc00078e33ff */
[----:B------:R-:W3:Y:S01]  /*22820*/  MUFU.TANH R21, R21 ;  /* 0x0000001500157308 */ /* 0x000ee20000002400 */
[----:B------:R-:W-:-:S07]  /*22830*/  IADD3 R60, -R8, R59, R9 ;  /* 0x0000003b083c7210 */ /* 0x000fce0007ffe109 */
        /* <DEDUP_REMOVED lines=46> */
[----:B------:R-:W-:-:S02]  /*22b20*/  IMAD.IADD R62, R60, 0x1, R11 ;  /* 0x000000013c3e7824 */ /* 0x000fc400078e020b */
[----:B------:R-:W-:Y:S02]  /*22b30*/  IMAD.IADD R61, R60, 0x1, R61 ;  /* 0x000000013c3d7824 */ /* 0x000fe400078e023d */
[----:B------:R-:W-:Y:S02]  /*22b40*/  IMAD R63, R0, -0x60, R12 ;  /* 0xffffffa0003f7824 */ /* 0x000fe400078e020c */
[----:B------:R-:W-:Y:S02]  /*22b50*/  VIADD R66, R59, 0xffffffff ;  /* 0xffffffff3b427836 */ /* 0x000fe40000000000 */
        /* <DEDUP_REMOVED lines=13> */
.L_x_4041:
[----:B------:R-:W-:-:S13]  /*22c30*/  ISETP.NE.AND P0, PT, R13, 0x1, PT ;  /* 0x000000010d00780c */ /* 0x000fda0003f05270 */
[----:B------:R-:W-:-:S05]  /*22c40*/  @P0 IMAD.HI.U32 R60, R10, R14, RZ ;  /* 0x0000000e0a3c0227 */ /* 0x000fca00078e00ff */
[----:B------:R-:W-:-:S07]  /*22c50*/  @P0 SHF.R.U32.HI R10, RZ, R15, R60 ;  /* 0x0000000fff0a0219 */ /* 0x000fce000001163c */
.L_x_4042:
[----:B------:R-:W-:Y:S05]  /*22c60*/  BSYNC B1 ;  /* 0x0000000000017941 */ /* 0x000fea0003800000 */
.L_x_4040:
[----:B------:R-:W-:-:S05]  /*22c70*/  IMAD R10, R10, R13, R66 ;  /* 0x0000000d0a0a7224 */ /* 0x000fca00078e0242 */
[----:B------:R-:W-:Y:S02]  /*22c80*/  VIMNMX R59, R59, R10, !PT ;  /* 0x0000000a3b3b7248 */ /* 0x000fe40007fe0100 */
[----:B------:R-:W-:-:S07]  /*22c90*/  VIADDMNMX R12, R10, R13, R12, PT ;  /* 0x0000000d0a0c7246 */ /* 0x000fce000380010c */
.L_x_4039:
[----:B------:R-:W-:Y:S05]  /*22ca0*/  BSYNC B0 ;  /* 0x0000000000007941 */ /* 0x000fea0003800000 */
.L_x_4038:
[C---:B------:R-:W-:Y:S01]  /*22cb0*/  ISETP.GE.AND P0, PT, R63.reuse, 0x2, PT ;  /* 0x000000023f00780c */ /* 0x040fe20003f06270 */
[----:B------:R-:W1:Y:S01]  /*22cc0*/  SHFL.IDX PT, R6, R6, 0x1, 0x1c1f ;  /* 0x003c1f0006067f89 */ /* 0x000e6200000e0000 */
        /* <DEDUP_REMOVED lines=12> */
[----:B------:R-:W-:Y:S01]  /*22d90*/  ISETP.GE.AND P2, PT, R63, 0x11, PT ;  /* 0x000000113f00780c */ /* 0x000fe20003f46270 */
[----:B-1----:R-:W-:Y:S01]  /*22da0*/  IMAD.IADD R64, R61, 0x1, R6 ;  /* 0x000000013d407824 */ /* 0x002fe200078e0206 */
[----:B0-----:R-:W-:Y:S02]  /*22db0*/  FSEL R75, R75, -INF , !P0 ;  /* 0xff8000004b4b7808 */ /* 0x001fe40004000000 */
        /* <DEDUP_REMOVED lines=94> */
[----:B------:R-:W-:Y:S02]  /*233a0*/  FSEL R65, R5, -INF , !P6 ;  /* 0xff80000005417808 */ /* 0x000fe40007000000 */
[----:B------:R-:W-:-:S04]  /*233b0*/  ISETP.GE.AND P6, PT, R63, 0x5a, PT ;  /* 0x0000005a3f00780c */ /* 0x000fc80003fc6270 */
[----:B------:R-:W-:Y:S02]  /*233c0*/  P2R R90, PR, RZ, 0x40 ;  /* 0x00000040ff5a7803 */ /* 0x000fe40000000000 */
[----:B------:R-:W-:-:S04]  /*233d0*/  ISETP.GT.AND P6, PT, R59, 0x59, !P6 ;  /* 0x000000593b00780c */ /* 0x000fc800077c4270 */
[----:B------:R-:W-:Y:S01]  /*233e0*/  ISETP.LT.OR P6, PT, R12, 0x5a, P6 ;  /* 0x0000005a0c00780c */ /* 0x000fe200037c1670 */
[----:B------:R-:W-:-:S03]  /*233f0*/  IMAD.IADD R12, R62, 0x1, R6 ;  /* 0x000000013e0c7824 */ /* 0x000fc600078e0206 */
        /* <DEDUP_REMOVED lines=13> */
.L_x_4046:
[----:B------:R-:W-:-:S13]  /*234d0*/  ISETP.NE.AND P6, PT, R13, 0x1, PT ;  /* 0x000000010d00780c */ /* 0x000fda0003fc5270 */
[----:B------:R-:W-:-:S05]  /*234e0*/  @P6 IMAD.HI.U32 R14, R8, R14, RZ ;  /* 0x0000000e080e6227 */ /* 0x000fca00078e00ff */
[----:B------:R-:W-:-:S07]  /*234f0*/  @P6 SHF.R.U32.HI R8, RZ, R15, R14 ;  /* 0x0000000fff086219 */ /* 0x000fce000001160e */
.L_x_4047:
[----:B------:R-:W-:Y:S05]  /*23500*/  BSYNC B1 ;  /* 0x0000000000017941 */ /* 0x000fea0003800000 */
.L_x_4045:
[----:B------:R-:W-:-:S05]  /*23510*/  IMAD R7, R8, R13, R66 ;  /* 0x0000000d08077224 */ /* 0x000fca00078e0242 */
[----:B------:R-:W-:Y:S02]  /*23520*/  VIADDMNMX R12, R7, R13, R12, PT ;  /* 0x0000000d070c7246 */ /* 0x000fe4000380010c */
[----:B------:R-:W-:-:S07]  /*23530*/  VIMNMX R64, R64, R7, !PT ;  /* 0x0000000740407248 */ /* 0x000fce0007fe0100 */
.L_x_4044:
[----:B------:R-:W-:Y:S05]  /*23540*/  BSYNC B0 ;  /* 0x0000000000007941 */ /* 0x000fea0003800000 */
.L_x_4043:
[----:B------:R-:W2:Y:S01]  /*23550*/  LD.E.64 R6, desc[UR44][R16.64+0x210] ;  /* 0x0002102c10067980 */ /* 0x000ea2000c101b00 */
        /* <DEDUP_REMOVED lines=74> */
[----:B------:R-:W-:Y:S02]  /*23a00*/  ISETP.GT.AND P1, PT, R64, 0x49, !P1 ;  /* 0x000000494000780c */ /* 0x000fe40004f24270 */
        /* <DEDUP_REMOVED lines=39> */
[----:B------:R-:W-:-:S04]  /*23c80*/  FMNMX.FTZ R9, R25, R8, !PT ;  /* 0x0000000819097209 */ /* 0x000fc80007810000 */
[----:B------:R-:W-:-:S04]  /*23c90*/  FMNMX.FTZ R9, R38, R9, !PT ;  /* 0x0000000926097209 */ /* 0x000fc80007810000 */
[----:B------:R-:W-:Y:S02]  /*23ca0*/  FMNMX.FTZ R9, R18, R9, !PT ;  /* 0x0000000912097209 */ /* 0x000fe40007810000 */
[----:B------:R-:W-:Y:S02]  /*23cb0*/  ISETP.LT.OR P0, PT, R12, 0x49, P0 ;  /* 0x000000490c00780c */ /* 0x000fe40000701670 */
[----:B------:R-:W-:Y:S02]  /*23cc0*/  FMNMX.FTZ R8, R42, R9, !PT ;  /* 0x000000092a087209 */ /* 0x000fe40007810000 */
[----:B0-----:R-:W-:Y:S02]  /*23cd0*/  FMNMX.FTZ R32, R19, R32, !PT ;  /* 0x0000002013207209 */ /* 0x001fe40007810000 */
[----:B------:R-:W-:Y:S02]  /*23ce0*/  ISETP.LT.OR P1, PT, R12, 0x4a, P1 ;  /* 0x0000004a0c00780c */ /* 0x000fe40000f21670 */
[----:B------:R-:W-:Y:S01]  /*23cf0*/  FSEL R40, R40, -INF , !P0 ;  /* 0xff80000028287808 */ /* 0x000fe20004000000 */
[----:B------:R-:W0:Y:S01]  /*23d00*/  SHFL.BFLY PT, R29, R32, 0x1, 0x1f ;  /* 0x0c201f00201d7f89 */ /* 0x000e2200000e0000 */
[----:B------:R-:W-:-:S02]  /*23d10*/  FMNMX.FTZ R9, R41, R8, !PT ;  /* 0x0000000829097209 */ /* 0x000fc40007810000 */
[----:B------:R-:W-:Y:S02]  /*23d20*/  ISETP.LT.OR P2, PT, R12, 0x51, P2 ;  /* 0x000000510c00780c */ /* 0x000fe40001741670 */
[----:B------:R-:W-:Y:S02]  /*23d30*/  FSEL R39, R39, -INF , !P1 ;  /* 0xff80000027277808 */ /* 0x000fe40004800000 */
[----:B------:R-:W-:Y:S02]  /*23d40*/  FMNMX.FTZ R8, R40, R9, !PT ;  /* 0x0000000928087209 */ /* 0x000fe40007810000 */
[----:B------:R-:W-:Y:S02]  /*23d50*/  ISETP.GT.AND P4, PT, R64, 0x58, !P4 ;  /* 0x000000584000780c */ /* 0x000fe40006784270 */
[----:B------:R-:W-:Y:S02]  /*23d60*/  ISETP.LT.OR P3, PT, R12, 0x52, P3 ;  /* 0x000000520c00780c */ /* 0x000fe40001f61670 */
[----:B------:R-:W-:-:S02]  /*23d70*/  FSEL R47, R47, -INF , !P2 ;  /* 0xff8000002f2f7808 */ /* 0x000fc40005000000 */
[----:B------:R-:W-:Y:S02]  /*23d80*/  FMNMX.FTZ R8, R39, R8, !PT ;  /* 0x0000000827087209 */ /* 0x000fe40007810000 */
[----:B------:R-:W-:Y:S02]  /*23d90*/  ISETP.GT.AND P0, PT, R64, 0x59, !P6 ;  /* 0x000000594000780c */ /* 0x000fe40007704270 */
[----:B------:R-:W-:Y:S02]  /*23da0*/  ISETP.LT.OR P4, PT, R12, 0x59, P4 ;  /* 0x000000590c00780c */ /* 0x000fe40002781670 */
[----:B------:R-:W-:Y:S02]  /*23db0*/  FSEL R48, R48, -INF , !P3 ;  /* 0xff80000030307808 */ /* 0x000fe40005800000 */
[----:B------:R-:W-:Y:S01]  /*23dc0*/  FMNMX.FTZ R9, R47, R8, !PT ;  /* 0x000000082f097209 */ /* 0x000fe20007810000 */
[----:B------:R-:W-:Y:S01]  /*23dd0*/  UIADD3 UR4, UP0, UR37, 0x210, URZ ;  /* 0x0000021025047890 */ /* 0x000fe2000ff1e03f */
[----:B------:R-:W-:-:S02]  /*23de0*/  ISETP.LT.OR P0, PT, R12, 0x5a, P0 ;  /* 0x0000005a0c00780c */ /* 0x000fc40000701670 */
[----:B------:R-:W-:Y:S02]  /*23df0*/  FSEL R56, R56, -INF , !P4 ;  /* 0xff80000038387808 */ /* 0x000fe40006000000 */
[----:B------:R-:W-:Y:S01]  /*23e00*/  FMNMX.FTZ R9, R48, R9, !PT ;  /* 0x0000000930097209 */ /* 0x000fe20007810000 */
[----:B------:R-:W-:Y:S02]  /*23e10*/  ULOP3.LUT UR4, UR4, 0x4, URZ, 0xfc, !UPT ;  /* 0x0000000404047892 */ /* 0x000fe4000f8efc3f */
[----:B------:R-:W-:Y:S01]  /*23e20*/  UIADD3.X UR5, URZ, UR36, URZ, UP0, !UPT ;  /* 0x000000243f057290 */ /* 0x000fe200087fe43f */
[----:B------:R-:W-:Y:S02]  /*23e30*/  FSEL R64, R20, -INF , !P0 ;  /* 0xff80000014407808 */ /* 0x000fe40004000000 */
[----:B------:R-:W-:Y:S01]  /*23e40*/  FMNMX.FTZ R15, R56, R9, !PT ;  /* 0x00000009380f7209 */ /* 0x000fe20007810000 */
[----:B------:R-:W-:Y:S01]  /*23e50*/  IMAD.U32 R8, RZ, RZ, UR4 ;  /* 0x00000004ff087e24 */ /* 0x000fe2000f8e00ff */
[----:B0-----:R-:W-:Y:S01]  /*23e60*/  FMNMX.FTZ R29, R32, R29, !PT ;  /* 0x0000001d201d7209 */ /* 0x001fe20007810000 */
[----:B------:R-:W-:Y:S01]  /*23e70*/  IMAD.U32 R9, RZ, RZ, UR5 ;  /* 0x00000005ff097e24 */ /* 0x000fe2000f8e00ff */
[----:B------:R-:W-:Y:S01]  /*23e80*/  FMNMX.FTZ R15, R64, R15, !PT ;  /* 0x0000000f400f7209 */ /* 0x000fe20007810000 */
        /* <DEDUP_REMOVED lines=14> */
[----:B------:R-:W-:-:S04]  /*23f70*/  FSETP.NEU.FTZ.AND P1, PT, R20, -INF , PT ;  /* 0xff8000001400780b */ /* 0x000fc80003f3d000 */
[----:B------:R-:W-:-:S05]  /*23f80*/  FSEL R32, R20, RZ, P1 ;  /* 0x000000ff14207208 */ /* 0x000fca0000800000 */
[----:B------:R-:W-:Y:S01]  /*23f90*/  FADD.FTZ R32, R7, -R32 ;  /* 0x8000002007207221 */ /* 0x000fe20000010000 */
[----:B------:R-:W-:-:S04]  /*23fa0*/  UIADD3 UR4, UP0, UR37, 0x240, URZ ;  /* 0x0000024025047890 */ /* 0x000fc8000ff1e03f */
[----:B------:R-:W-:Y:S02]  /*23fb0*/  ULOP3.LUT UR6, UR4, 0x4, URZ, 0xfc, !UPT ;  /* 0x0000000404067892 */ /* 0x000fe4000f8efc3f */
[----:B------:R-:W-:Y:S01]  /*23fc0*/  UIADD3.X UR5, URZ, UR36, URZ, UP0, !UPT ;  /* 0x000000243f057290 */ /* 0x000fe200087fe43f */
[C---:B--2---:R-:W-:Y:S01]  /*23fd0*/  FSETP.NEU.FTZ.AND P0, PT, R70.reuse, -INF , PT ;  /* 0xff8000004600780b */ /* 0x044fe20003f1d000 */
[----:B---3--:R-:W-:-:S05]  /*23fe0*/  FMUL.FTZ R7, R70, R67 ;  /* 0x0000004346077220 */ /* 0x008fca0000410000 */
[----:B0-----:R-:W-:Y:S01]  /*23ff0*/  FSEL R8, R7, RZ, P0 ;  /* 0x000000ff07087208 */ /* 0x001fe20000000000 */
[----:B------:R-:W-:-:S04]  /*24000*/  FMUL.FTZ R7, R20, R67 ;  /* 0x0000004314077220 */ /* 0x000fc80000410000 */
[-CC-:B------:R-:W-:Y:S01]  /*24010*/  FFMA.FTZ R20, R5, R67.reuse, -R8.reuse ;  /* 0x0000004305147223 */ /* 0x180fe20000010808 */
        /* <DEDUP_REMOVED lines=24> */
[----:B------:R-:W-:Y:S01]  /*241a0*/  FSEL R8, R7, RZ, P1 ;  /* 0x000000ff07087208 */ /* 0x000fe20000800000 */
[----:B------:R-:W-:Y:S01]  /*241b0*/  FADD.FTZ R6, R6, -R5 ;  /* 0x8000000506067221 */ /* 0x000fe20000010000 */
[----:B------:R-:W-:-:S03]  /*241c0*/  FMUL.FTZ R12, R67, R32 ;  /* 0x00000020430c7220 */ /* 0x000fc60000410000 */
[-CC-:B------:R-:W-:Y:S01]  /*241d0*/  FFMA.FTZ R36, R14, R67.reuse, -R8.reuse ;  /* 0x000000430e247223 */ /* 0x180fe20000010808 */
[-C--:B------:R-:W-:Y:S01]  /*241e0*/  FMUL.FTZ R6, R6, R67.reuse ;  /* 0x0000004306067220 */ /* 0x080fe20000410000 */
        /* <DEDUP_REMOVED lines=119> */
[C---:B------:R-:W-:Y:S01]  /*24960*/  FMUL.FTZ R25, R7.reuse, R66 ;  /* 0x0000004207197220 */ /* 0x040fe20000410000 */
[----:B------:R-:W-:Y:S02]  /*24970*/  IMAD.U32 R10, RZ, RZ, UR6 ;  /* 0x00000006ff0a7e24 */ /* 0x000fe4000f8e00ff */
[----:B---3--:R-:W-:Y:S02]  /*24980*/  FADD.FTZ R9, R20, R9 ;  /* 0x0000000914097221 */ /* 0x008fe40000010000 */
[----:B------:R-:W-:Y:S01]  /*24990*/  ST.E desc[UR44][R16.64+0x240], R25 ;  /* 0x0002401910007985 */ /* 0x000fe2000c10192c */
[----:B------:R-:W-:Y:S01]  /*249a0*/  FADD.FTZ R13, R18, R11 ;  /* 0x0000000b120d7221 */ /* 0x000fe20000010000 */
[----:B------:R-:W-:Y:S02]  /*249b0*/  IMAD.U32 R11, RZ, RZ, UR5 ;  /* 0x00000005ff0b7e24 */ /* 0x000fe4000f8e00ff */
        /* <DEDUP_REMOVED lines=8> */
[----:B------:R-:W4:Y:S04]  /*24a40*/  LD.E R146, desc[UR44][R16.64+0x260] ;  /* 0x0002602c10927980 */ /* 0x000f28000c101900 */
        /* <DEDUP_REMOVED lines=64> */
[C---:B----4-:R-:W-:Y:S01]  /*24e50*/  FMUL.FTZ R25, R7.reuse, R146 ;  /* 0x0000009207197220 */ /* 0x050fe20000410000 */
[C---:B-1----:R-:W-:Y:S01]  /*24e60*/  FMUL.FTZ R27, R7.reuse, R144 ;  /* 0x00000090071b7220 */ /* 0x042fe20000410000 */
        /* <DEDUP_REMOVED lines=111> */
[----:B------:R1:W-:Y:S04]  /*25560*/  ST.E desc[UR44][R16.64+0x3f4], R27 ;  /* 0x0003f41b10007985 */ /* 0x0003e8000c10192c */
[----:B------:R-:W-:Y:S04]  /*25570*/  ST.E desc[UR44][R16.64+0x400], R41 ;  /* 0x0004002910007985 */ /* 0x000fe8000c10192c */
[----:B------:R-:W-:Y:S04]  /*25580*/  ST.E desc[UR44][R16.64+0x404], R43 ;  /* 0x0004042b10007985 */ /* 0x000fe8000c10192c */
[----:B------:R-:W-:Y:S04]  /*25590*/  ST.E desc[UR44][R16.64+0x410], R39 ;  /* 0x0004102710007985 */ /* 0x000fe8000c10192c */
[----:B------:R-:W-:Y:S04]  /*255a0*/  ST.E desc[UR44][R16.64+0x414], R13 ;  /* 0x0004140d10007985 */ /* 0x000fe8000c10192c */
[----:B------:R-:W-:Y:S04]  /*255b0*/  ST.E desc[UR44][R16.64+0x420], R45 ;  /* 0x0004202d10007985 */ /* 0x000fe8000c10192c */
[----:B------:R2:W-:Y:S04]  /*255c0*/  ST.E desc[UR44][R16.64+0x424], R47 ;  /* 0x0004242f10007985 */ /* 0x0005e8000c10192c */
[----:B------:R3:W-:Y:S04]  /*255d0*/  ST.E desc[UR44][R16.64+0x430], R49 ;  /* 0x0004303110007985 */ /* 0x0007e8000c10192c */
        /* <DEDUP_REMOVED lines=155> */
[C---:B0-----:R-:W-:Y:S01]  /*25f90*/  FMUL.FTZ R43, R12.reuse, R26 ;  /* 0x0000001a0c2b7220 */ /* 0x041fe20000410000 */
        /* <DEDUP_REMOVED lines=1273> */
[----:B--2---:R-:W-:Y:S04]  /*2af30*/  ST.E desc[UR44][R8.64], R19 ;  /* 0x0000001308007985 */ /* 0x004fe8000c10192c */
[----:B------:R-:W2:Y:S04]  /*2af40*/  LD.E R21, desc[UR44][R6.64] ;  /* 0x0000002c06157980 */ /* 0x000ea8000c101900 */
[----:B--2---:R1:W-:Y:S04]  /*2af50*/  ST.E desc[UR44][R6.64], R21 ;  /* 0x0000001506007985 */ /* 0x0043e8000c10192c */
[----:B0-----:R-:W2:Y:S04]  /*2af60*/  LD.E R4, desc[UR44][R16.64+0x250] ;  /* 0x0002502c10047980 */ /* 0x001ea8000c101900 */
[----:B------:R-:W3:Y:S04]  /*2af70*/  LD.E R5, desc[UR44][R16.64+0x254] ;  /* 0x0002542c10057980 */ /* 0x000ee8000c101900 */
[----:B-1----:R-:W4:Y:S04]  /*2af80*/  LD.E R6, desc[UR44][R16.64+0x258] ;  /* 0x0002582c10067980 */ /* 0x002f28000c101900 */
        /* <DEDUP_REMOVED lines=121> */
[----:B--2---:R-:W-:Y:S04]  /*2b720*/  ST.E desc[UR44][R16.64+0x250], R4 ;  /* 0x0002500410007985 */ /* 0x004fe8000c10192c */
[----:B---3--:R-:W-:Y:S04]  /*2b730*/  ST.E desc[UR44][R16.64+0x254], R5 ;  /* 0x0002540510007985 */ /* 0x008fe8000c10192c */
[----:B----4-:R-:W-:Y:S04]  /*2b740*/  ST.E desc[UR44][R16.64+0x258], R6 ;  /* 0x0002580610007985 */ /* 0x010fe8000c10192c */
        /* <DEDUP_REMOVED lines=121> */
[----:B0-----:R-:W2:Y:S04]  /*2bee0*/  LDL.64 R6, [R1+0x198] ;  /* 0x0001980001067983 */ /* 0x001ea80000100a00 */
[----:B------:R1:W5:Y:S04]  /*2bef0*/  LD.E R4, desc[UR44][R2.64] ;  /* 0x0000002c02047980 */ /* 0x000368000c101900 */
[----:B--2---:R-:W2:Y:S01]  /*2bf00*/  LD.E R5, desc[UR44][R6.64] ;  /* 0x0000002c06057980 */ /* 0x004ea2000c101900 */
[----:B------:R-:W-:Y:S01]  /*2bf10*/  BSSY B0, `(.L_x_4048) ;  /* 0x0000005000007945 */ /* 0x000fe20003800000 */
[----:B--2---:R-:W-:-:S04]  /*2bf20*/  LOP3.LUT R5, R5, 0x1, RZ, 0xfc, !PT ;  /* 0x0000000105057812 */ /* 0x004fc800078efcff */
[----:B------:R-:W-:-:S13]  /*2bf30*/  ISETP.NE.AND P0, PT, R5, 0x3, PT ;  /* 0x000000030500780c */ /* 0x000fda0003f05270 */
[----:B-1----:R-:W-:Y:S05]  /*2bf40*/  @!P0 BRA `(.L_x_4049) ;  /* 0x0000000000048947 */ /* 0x002fea0003800000 */
[----:B------:R-:W-:Y:S01]  /*2bf50*/  BPT.TRAP 0x1 ;  /* 0x000000040000795c */ /* 0x000fe20000300000 */
.L_x_4049:
[----:B------:R-:W-:Y:S05]  /*2bf60*/  BSYNC B0 ;  /* 0x0000000000007941 */ /* 0x000fea0003800000 */
.L_x_4048:
        /* <DEDUP_REMOVED lines=9> */
.L_x_4021:
[----:B------:R-:W3:Y:S01]  /*2c000*/  LDL R7, [R1+0x220] ;  /* 0x0002200001077983 */ /* 0x000ee20000100800 */
[----:B------:R-:W-:Y:S05]  /*2c010*/  WARPSYNC.ALL ;  /* 0x0000000000007948 */ /* 0x000fea0003800000 */
[----:B-1----:R-:W4:Y:S04]  /*2c020*/  LDL R5, [R1+0x224] ;  /* 0x0002240001057983 */ /* 0x002f280000100800 */
[----:B------:R-:W5:Y:S04]  /*2c030*/  LDL.64 R18, [R1+0x240] ;  /* 0x0002400001127983 */ /* 0x000f680000100a00 */
[----:B------:R-:W5:Y:S04]  /*2c040*/  LDL.64 R20, [R1+0x250] ;  /* 0x0002500001147983 */ /* 0x000f680000100a00 */
[----:B------:R-:W5:Y:S04]  /*2c050*/  LDL.64 R14, [R1+0x260] ;  /* 0x00026000010e7983 */ /* 0x000f680000100a00 */
[----:B------:R-:W5:Y:S04]  /*2c060*/  LDL.64 R12, [R1+0x270] ;  /* 0x00027000010c7983 */ /* 0x000f680000100a00 */
[----:B------:R-:W5:Y:S04]  /*2c070*/  LDL.64 R10, [R1+0x280] ;  /* 0x00028000010a7983 */ /* 0x000f680000100a00 */
[----:B------:R-:W5:Y:S04]  /*2c080*/  LDL.64 R8, [R1+0x290] ;  /* 0x0002900001087983 */ /* 0x000f680000100a00 */
[----:B------:R-:W5:Y:S01]  /*2c090*/  LDL R121, [R1+0x1f8] ;  /* 0x0001f80001797983 */ /* 0x000f620000100800 */
[----:B------:R-:W-:-:S03]  /*2c0a0*/  IMAD.MOV.U32 R116, RZ, RZ, RZ ;  /* 0x000000ffff747224 */ /* 0x000fc600078e00ff */
[----:B------:R-:W5:Y:S01]  /*2c0b0*/  LDL.64 R104, [R1+0x320] ;  /* 0x0003200001687983 */ /* 0x000f620000100a00 */
[----:B------:R-:W-:Y:S02]  /*2c0c0*/  IMAD.MOV.U32 R117, RZ, RZ, -0x800000 ;  /* 0xff800000ff757424 */ /* 0x000fe400078e00ff */
[----:B------:R-:W-:Y:S01]  /*2c0d0*/  IMAD.MOV.U32 R118, RZ, RZ, -0x800000 ;  /* 0xff800000ff767424 */ /* 0x000fe200078e00ff */
[----:B------:R-:W5:Y:S04]  /*2c0e0*/  LDL.64 R114, [R1+0x2d0] ;  /* 0x0002d00001727983 */ /* 0x000f680000100a00 */
        /* <DEDUP_REMOVED lines=40> */
[----:B------:R-:W5:Y:S04]  /*2c370*/  LDL R122, [R1+0x200] ;  /* 0x00020000017a7983 */ /* 0x000f680000100800 */
[----:B------:R-:W5:Y:S04]  /*2c380*/  LDL R119, [R1+0x204] ;  /* 0x0002040001777983 */ /* 0x000f680000100800 */
[----:B---3--:R-:W0:Y:S02]  /*2c390*/  SHFL.BFLY PT, R0, R7, 0x2, 0x1f ;  /* 0x0c401f0007007f89 */ /* 0x008e2400000e0000 */
[----:B0-----:R-:W-:-:S02]  /*2c3a0*/  FADD.FTZ R2, R7, R0 ;  /* 0x0000000007027221 */ /* 0x001fc40000010000 */
[----:B------:R-:W3:Y:S04]  /*2c3b0*/  LDL.64 R6, [R1+0x2c0] ;  /* 0x0002c00001067983 */ /* 0x000ee80000100a00 */
[----:B------:R-:W2:Y:S02]  /*2c3c0*/  SHFL.BFLY PT, R3, R2, 0x1, 0x1f ;  /* 0x0c201f0002037f89 */ /* 0x000ea400000e0000 */
[----:B--2---:R-:W-:-:S05]  /*2c3d0*/  FADD.FTZ R4, R2, R3 ;  /* 0x0000000302047221 */ /* 0x004fca0000010000 */
[----:B------:R-:W-:Y:S04]  /*2c3e0*/  STL [R1+0x220], R4 ;  /* 0x0002200401007387 */ /* 0x000fe80000100800 */
[----:B------:R-:W2:Y:S04]  /*2c3f0*/  LDL R30, [R1+0x220] ;  /* 0x00022000011e7983 */ /* 0x000ea80000100800 */
[----:B----4-:R-:W0:Y:S02]  /*2c400*/  SHFL.BFLY PT, R0, R5, 0x2, 0x1f ;  /* 0x0c401f0005007f89 */ /* 0x010e2400000e0000 */
[----:B0-----:R-:W-:-:S02]  /*2c410*/  FADD.FTZ R3, R0, R5 ;  /* 0x0000000500037221 */ /* 0x001fc40000010000 */
[----:B------:R-:W4:Y:S04]  /*2c420*/  LDL.64 R4, [R1+0x2b0] ;  /* 0x0002b00001047983 */ /* 0x000f280000100a00 */
[----:B------:R-:W0:Y:S02]  /*2c430*/  SHFL.BFLY PT, R0, R3, 0x1, 0x1f ;  /* 0x0c201f0003007f89 */ /* 0x000e2400000e0000 */
[----:B0-----:R-:W-:Y:S02]  /*2c440*/  FADD.FTZ R0, R3, R0 ;  /* 0x0000000003007221 */ /* 0x001fe40000010000 */
[----:B------:R-:W3:Y:S03]  /*2c450*/  LDL.64 R2, [R1+0x2a0] ;  /* 0x0002a00001027983 */ /* 0x000ee60000100a00 */
[----:B------:R-:W-:-:S13]  /*2c460*/  FSETP.NE.FTZ.AND P1, PT, R0, RZ, PT ;  /* 0x000000ff0000720b */ /* 0x000fda0003f35000 */
[----:B------:R-:W4:Y:S04]  /*2c470*/  @P1 LDL R28, [R1+0x230] ;  /* 0x00023000011c1983 */ /* 0x000f280000100800 */
[----:B------:R-:W4:Y:S01]  /*2c480*/  @P1 LDL R29, [R1+0x214] ;  /* 0x00021400011d1983 */ /* 0x000f220000100800 */
[----:B--2---:R-:W-:-:S13]  /*2c490*/  FSETP.NE.FTZ.AND P0, PT, R30, RZ, PT ;  /* 0x000000ff1e00720b */ /* 0x004fda0003f15000 */
[----:B------:R-:W2:Y:S04]  /*2c4a0*/  @P0 LDL R24, [R1+0x230] ;  /* 0x0002300001180983 */ /* 0x000ea80000100800 */
[----:B------:R-:W2:Y:S01]  /*2c4b0*/  @P0 LDL R25, [R1+0x210] ;  /* 0x0002100001190983 */ /* 0x000ea20000100800 */
[----:B------:R-:W0:Y:S08]  /*2c4c0*/  @P1 MUFU.LG2 R27, R0 ;  /* 0x00000000001b1308 */ /* 0x000e300000000c00 */
[----:B------:R-:W1:Y:S08]  /*2c4d0*/  @P0 MUFU.LG2 R26, R30 ;  /* 0x0000001e001a0308 */ /* 0x000e700000000c00 */
[----:B------:R-:W1:Y:S01]  /*2c4e0*/  @P0 MUFU.RCP R116, R30 ;  /* 0x0000001e00740308 */ /* 0x000e620000001000 */
[----:B0-----:R-:W-:Y:S01]  /*2c4f0*/  @P1 FMUL.FTZ R31, R27, 0.69314718246459960938 ;  /* 0x3f3172181b1f1820 */ /* 0x001fe20000410000 */
[----:B-----5:R-:W-:-:S02]  /*2c500*/  VIADD R121, R121, 0x1 ;  /* 0x0000000179797836 */ /* 0x020fc40000000000 */
[----:B-1----:R-:W-:Y:S01]  /*2c510*/  @P0 FMUL.FTZ R27, R26, 0.69314718246459960938 ;  /* 0x3f3172181a1b0820 */ /* 0x002fe20000410000 */
        /* <DEDUP_REMOVED lines=14> */
[-C--:B----4-:R-:W-:Y:S01]  /*2c600*/  FMUL.FTZ R5, R5, R116.reuse ;  /* 0x0000007405057220 */ /* 0x090fe20000410000 */
[-C--:B------:R-:W-:Y:S01]  /*2c610*/  FMUL.FTZ R4, R4, R116.reuse ;  /* 0x0000007404047220 */ /* 0x080fe20000410000 */
[-C--:B------:R-:W-:Y:S01]  /*2c620*/  FMUL.FTZ R7, R7, R116.reuse ;  /* 0x0000007407077220 */ /* 0x080fe20000410000 */
[----:B------:R-:W-:Y:S01]  /*2c630*/  FMUL.FTZ R6, R6, R116 ;  /* 0x0000007406067220 */ /* 0x000fe20000410000 */
[----:B------:R-:W-:Y:S01]  /*2c640*/  STL.64 [R1+0x240], R18 ;  /* 0x0002401201007387 */ /* 0x000fe20000100a00 */
[----:B------:R-:W-:-:S03]  /*2c650*/  @P1 FMUL.FTZ R28, R28, 0.69314718246459960938 ;  /* 0x3f3172181c1c1820 */ /* 0x000fc60000410000 */
[----:B------:R-:W-:Y:S01]  /*2c660*/  STL.64 [R1+0x250], R20 ;  /* 0x0002501401007387 */ /* 0x000fe20000100a00 */
[----:B------:R-:W-:-:S03]  /*2c670*/  @P1 FFMA.FTZ R118, R28, R29, R31 ;  /* 0x0000001d1c761223 */ /* 0x000fc6000001001f */
[----:B------:R-:W-:Y:S04]  /*2c680*/  STL.64 [R1+0x260], R14 ;  /* 0x0002600e01007387 */ /* 0x000fe80000100a00 */
[----:B------:R0:W-:Y:S04]  /*2c690*/  STL.64 [R1+0x270], R12 ;  /* 0x0002700c01007387 */ /* 0x0001e80000100a00 */
[----:B------:R-:W-:Y:S04]  /*2c6a0*/  STL.64 [R1+0x280], R10 ;  /* 0x0002800a01007387 */ /* 0x000fe80000100a00 */
[----:B------:R1:W-:Y:S04]  /*2c6b0*/  STL.64 [R1+0x290], R8 ;  /* 0x0002900801007387 */ /* 0x0003e80000100a00 */
[----:B------:R-:W-:Y:S04]  /*2c6c0*/  STL.64 [R1+0x2a0], R2 ;  /* 0x0002a00201007387 */ /* 0x000fe80000100a00 */
[----:B------:R3:W-:Y:S04]  /*2c6d0*/  STL.64 [R1+0x2b0], R4 ;  /* 0x0002b00401007387 */ /* 0x0007e80000100a00 */
[----:B------:R4:W-:Y:S04]  /*2c6e0*/  STL.64 [R1+0x2c0], R6 ;  /* 0x0002c00601007387 */ /* 0x0009e80000100a00 */
[----:B------:R-:W5:Y:S04]  /*2c6f0*/  LDL.64 R30, [R1+0x388] ;  /* 0x00038800011e7983 */ /* 0x000f680000100a00 */
[----:B------:R-:W5:Y:S04]  /*2c700*/  LDL.64 R28, [R1+0x398] ;  /* 0x00039800011c7983 */ /* 0x000f680000100a00 */
[----:B0-----:R-:W5:Y:S04]  /*2c710*/  LDL.64 R12, [R1+0x3a8] ;  /* 0x0003a800010c7983 */ /* 0x001f680000100a00 */
[----:B------:R-:W5:Y:S04]  /*2c720*/  LDL.64 R20, [R1+0x3c8] ;  /* 0x0003c80001147983 */ /* 0x000f680000100a00 */
[----:B------:R-:W5:Y:S04]  /*2c730*/  LDL.64 R18, [R1+0x3d8] ;  /* 0x0003d80001127983 */ /* 0x000f680000100a00 */
[----:B------:R-:W5:Y:S04]  /*2c740*/  LDL.64 R14, [R1+0x3e8] ;  /* 0x0003e800010e7983 */ /* 0x000f680000100a00 */
[----:B-1----:R-:W5:Y:S04]  /*2c750*/  LDL.64 R8, [R1+0x3f8] ;  /* 0x0003f80001087983 */ /* 0x002f680000100a00 */
[----:B---3--:R-:W3:Y:S04]  /*2c760*/  LDL.64 R4, [R1+0x408] ;  /* 0x0004080001047983 */ /* 0x008ee80000100a00 */
[----:B------:R-:W3:Y:S04]  /*2c770*/  LDL.64 R10, [R1+0x418] ;  /* 0x00041800010a7983 */ /* 0x000ee80000100a00 */
[----:B------:R-:W3:Y:S04]  /*2c780*/  LDL.64 R2, [R1+0x428] ;  /* 0x0004280001027983 */ /* 0x000ee80000100a00 */
[----:B----4-:R-:W4:Y:S01]  /*2c790*/  LDL.64 R6, [R1+0x438] ;  /* 0x0004380001067983 */ /* 0x010f220000100a00 */
[----:B--2---:R-:W-:-:S04]  /*2c7a0*/  @P0 FMUL.FTZ R24, R24, 0.69314718246459960938 ;  /* 0x3f31721818180820 */ /* 0x004fc80000410000 */
[----:B------:R-:W-:Y:S02]  /*2c7b0*/  @P0 FFMA.FTZ R117, R24, R25, R27 ;  /* 0x0000001918750223 */ /* 0x000fe4000001001b */
[----:B------:R-:W2:Y:S04]  /*2c7c0*/  LDL.64 R26, [R1+0x358] ;  /* 0x00035800011a7983 */ /* 0x000ea80000100a00 */
[----:B------:R-:W2:Y:S01]  /*2c7d0*/  LDL.64 R24, [R1+0x3b8] ;  /* 0x0003b80001187983 */ /* 0x000ea20000100a00 */
[----:B------:R-:W-:-:S13]  /*2c7e0*/  ISETP.NE.AND P0, PT, R121, 0x2, PT ;  /* 0x000000027900780c */ /* 0x000fda0003f05270 */
[----:B------:R-:W2:Y:S01]  /*2c7f0*/  @!P0 LDL R120, [R1+0x1fc] ;  /* 0x0001fc0001788983 */ /* 0x000ea20000100800 */
[----:B------:R-:W0:Y:S01]  /*2c800*/  S2R R123, SR_TID.X ;  /* 0x00000000007b7919 */ /* 0x000e220000002100 */
[-C--:B------:R-:W-:Y:S01]  /*2c810*/  FMUL.FTZ R105, R105, R116.reuse ;  /* 0x0000007469697220 */ /* 0x080fe20000410000 */
[----:B------:R-:W-:-:S05]  /*2c820*/  FMUL.FTZ R104, R104, R116 ;  /* 0x0000007468687220 */ /* 0x000fca0000410000 */
[----:B------:R1:W-:Y:S02]  /*2c830*/  STL.64 [R1+0x320], R104 ;  /* 0x0003206801007387 */ /* 0x0003e40000100a00 */
[----:B-1----:R-:W-:-:S06]  /*2c840*/  IMAD.MOV.U32 R104, RZ, RZ, RZ ;  /* 0x000000ffff687224 */ /* 0x002fcc00078e00ff */
[----:B------:R-:W1:Y:S01]  /*2c850*/  @P1 MUFU.RCP R104, R0 ;  /* 0x0000000000681308 */ /* 0x000e620000001000 */
[----:B------:R4:W-:Y:S01]  /*2c860*/  STL [R1+0x224], R0 ;  /* 0x0002240001007387 */ /* 0x0009e20000100800 */
[-C--:B------:R-:W-:Y:S01]  /*2c870*/  FMUL.FTZ R115, R115, R116.reuse ;  /* 0x0000007473737220 */ /* 0x080fe20000410000 */
[----:B0-----:R-:W-:Y:S01]  /*2c880*/  SHF.R.U32.HI R123, RZ, 0x7, R123 ;  /* 0x00000007ff7b7819 */ /* 0x001fe2000001167b */
[-C--:B------:R-:W-:Y:S01]  /*2c890*/  FMUL.FTZ R114, R114, R116.reuse ;  /* 0x0000007472727220 */ /* 0x080fe20000410000 */
[-C--:B------:R-:W-:Y:S01]  /*2c8a0*/  FMUL.FTZ R113, R113, R116.reuse ;  /* 0x0000007471717220 */ /* 0x080fe20000410000 */
[-C--:B------:R-:W-:Y:S01]  /*2c8b0*/  FMUL.FTZ R112, R112, R116.reuse ;  /* 0x0000007470707220 */ /* 0x080fe20000410000 */
[----:B------:R-:W-:Y:S01]  /*2c8c0*/  IADD3 R105, -R123, 0xb, RZ ;  /* 0x0000000b7b697810 */ /* 0x000fe20007ffe1ff */
        /* <DEDUP_REMOVED lines=98> */
[-C--:B----4-:R-:W-:Y:S01]  /*2cef0*/  FMUL.FTZ R7, R7, R104.reuse ;  /* 0x0000006807077220 */ /* 0x090fe20000410000 */
[----:B------:R-:W-:Y:S01]  /*2cf00*/  FMUL.FTZ R6, R6, R104 ;  /* 0x0000006806067220 */ /* 0x000fe20000410000 */
[----:B------:R-:W-:-:S02]  /*2cf10*/  VIADD R122, R122, 0x1 ;  /* 0x000000017a7a7836 */ /* 0x000fc40000000000 */
[----:B------:R-:W-:Y:S01]  /*2cf20*/  VIADD R0, R119, 0x1 ;  /* 0x0000000177007836 */ /* 0x000fe20000000000 */
        /* <DEDUP_REMOVED lines=34> */
[-C--:B--2---:R-:W-:Y:S01]  /*2d150*/  FMUL.FTZ R27, R27, R104.reuse ;  /* 0x000000681b1b7220 */ /* 0x084fe20000410000 */
[-C--:B------:R-:W-:Y:S01]  /*2d160*/  FMUL.FTZ R26, R26, R104.reuse ;  /* 0x000000681a1a7220 */ /* 0x080fe20000410000 */
[-C--:B------:R-:W-:Y:S01]  /*2d170*/  FMUL.FTZ R25, R25, R104.reuse ;  /* 0x0000006819197220 */ /* 0x080fe20000410000 */
        /* <DEDUP_REMOVED lines=25> */
[----:B------:R-:W-:-:S03]  /*2d310*/  @!P0 LOP3.LUT R120, R120, 0x1, RZ, 0x3c, !PT ;  /* 0x0000000178788812 */ /* 0x000fc600078e3cff */
[----:B------:R0:W-:Y:S04]  /*2d320*/  STL [R1+0x1f8], R121 ;  /* 0x0001f87901007387 */ /* 0x0001e80000100800 */
[----:B------:R0:W-:Y:S04]  /*2d330*/  @!P0 STL [R1+0x1fc], R120 ;  /* 0x0001fc7801008387 */ /* 0x0001e80000100800 */
[----:B------:R0:W-:Y:S01]  /*2d340*/  @!P0 STL [R1+0x1f8], RZ ;  /* 0x0001f8ff01008387 */ /* 0x0001e20000100800 */
[----:B------:R0:W-:Y:S08]  /*2d350*/  BAR.ARV R105, 0x100 ;  /* 0x000400690000751d */ /* 0x0001f00000002000 */
[----:B------:R-:W-:Y:S06]  /*2d360*/  BAR.ARV 0x8, 0x180 ;  /* 0x0206000000007b1d */ /* 0x000fec0000002000 */
[----:B------:R-:W-:-:S13]  /*2d370*/  PLOP3.LUT P0, PT, PT, PT, PT, 0x8, 0x0 ;  /* 0x000000000000781c */ /* 0x000fda0003f0e170 */
.L_x_3928:
[----:B------:R-:W-:Y:S05]  /*2d380*/  WARPSYNC.ALL ;  /* 0x0000000000007948 */ /* 0x000fea0003800000 */
[----:B------:R-:W1:Y:S08]  /*2d390*/  S2UR UR4, SR_CgaCtaId ;  /* 0x00000000000479c3 */ /* 0x000e700000008800 */
[----:B------:R-:W-:Y:S01]  /*2d3a0*/  BAR.SYNC.DEFER_BLOCKING 0x5, 0x180 ;  /* 0x0146000000007b1d */ /* 0x000fe20000010000 */
[----:B0-----:R-:W-:-:S05]  /*2d3b0*/  MOV R2, 0x400 ;  /* 0x0000040000027802 */ /* 0x001fca0000000f00 */
[----:B------:R-:W-:Y:S01]  /*2d3c0*/  BSSY B0, `(.L_x_4051) ;  /* 0x0000518000007945 */ /* 0x000fe20003800000 */
[----:B-1----:R-:W-:-:S05]  /*2d3d0*/  IMAD.U32 R27, RZ, RZ, UR4 ;  /* 0x00000004ff1b7e24 */ /* 0x002fca000f8e00ff */
[----:B------:R-:W-:-:S05]  /*2d3e0*/  LEA R2, R27, R2, 0x18 ;  /* 0x000000021b027211 */ /* 0x000fca00078ec0ff */
[----:B------:R0:W1:Y:S01]  /*2d3f0*/  LDS.128 R96, [R2+0x324d0] ;  /* 0x0324d00002607984 */ /* 0x0000620000000c00 */
[----:B------:R-:W-:Y:S06]  /*2d400*/  BAR.ARV 0x4, 0x180 ;  /* 0x0106000000007b1d */ /* 0x000fec0000002000 */
[----:B------:R-:W-:Y:S05]  /*2d410*/  @P0 BRA `(.L_x_4052) ;  /* 0x0000004000c00947 */ /* 0x000fea0003800000 */
[----:B------:R-:W3:Y:S01]  /*2d420*/  LDL R0, [R1+0x524] ;  /* 0x0005240001007983 */ /* 0x000ee20000100800 */
[----:B------:R-:W-:-:S03]  /*2d430*/  ULDC UR4, c[0x0][0xbd4] ;  /* 0x0002f50000047ab9 */ /* 0x000fc60000000800 */
[----:B------:R-:W2:Y:S04]  /*2d440*/  LDL.128 R56, [R1+0x240] ;  /* 0x0002400001387983 */ /* 0x000ea80000100c00 */
[----:B------:R-:W2:Y:S04]  /*2d450*/  LDL.128 R52, [R1+0x260] ;  /* 0x0002600001347983 */ /* 0x000ea80000100c00 */
[----:B------:R-:W2:Y:S04]  /*2d460*/  LDL.128 R8, [R1+0x250] ;  /* 0x0002500001087983 */ /* 0x000ea80000100c00 */
[----:B------:R-:W2:Y:S04]  /*2d470*/  LDL.128 R4, [R1+0x270] ;  /* 0x0002700001047983 */ /* 0x000ea80000100c00 */
[----:B-----5:R-:W2:Y:S04]  /*2d480*/  LDL.128 R44, [R1+0x280] ;  /* 0x00028000012c7983 */ /* 0x020ea80000100c00 */
[----:B------:R-:W2:Y:S04]  /*2d490*/  LDL.128 R48, [R1+0x290] ;  /* 0x0002900001307983 */ /* 0x000ea80000100c00 */
[----:B------:R-:W2:Y:S04]  /*2d4a0*/  LDL.128 R88, [R1+0x2a0] ;  /* 0x0002a00001587983 */ /* 0x000ea80000100c00 */
[----:B------:R-:W2:Y:S01]  /*2d4b0*/  LDL.128 R40, [R1+0x2b0] ;  /* 0x0002b00001287983 */ /* 0x000ea20000100c00 */
[----:B------:R-:W4:Y:S03]  /*2d4c0*/  S2R R3, SR_SWINHI ;  /* 0x0000000000037919 */ /* 0x000f260000002f00 */
[----:B------:R-:W2:Y:S04]  /*2d4d0*/  LDL.128 R112, [R1+0x2c0] ;  /* 0x0002c00001707983 */ /* 0x000ea80000100c00 */
[----:B------:R-:W2:Y:S04]  /*2d4e0*/  LDL.128 R116, [R1+0x2d0] ;  /* 0x0002d00001747983 */ /* 0x000ea80000100c00 */
[----:B------:R-:W2:Y:S04]  /*2d4f0*/  LDL.128 R84, [R1+0x340] ;  /* 0x0003400001547983 */ /* 0x000ea80000100c00 */
[----:B------:R-:W2:Y:S04]  /*2d500*/  LDL.128 R76, [R1+0x360] ;  /* 0x00036000014c7983 */ /* 0x000ea80000100c00 */
[----:B------:R-:W2:Y:S04]  /*2d510*/  LDL.128 R80, [R1+0x350] ;  /* 0x0003500001507983 */ /* 0x000ea80000100c00 */
[----:B------:R-:W2:Y:S04]  /*2d520*/  LDL.128 R68, [R1+0x380] ;  /* 0x0003800001447983 */ /* 0x000ea80000100c00 */
[----:B------:R-:W2:Y:S01]  /*2d530*/  LDL.128 R72, [R1+0x370] ;  /* 0x0003700001487983 */ /* 0x000ea20000100c00 */
[----:B------:R-:W-:-:S02]  /*2d540*/  MOV R18, R2 ;  /* 0x0000000200127202 */ /* 0x000fc40000000f00 */
[----:B----4-:R-:W-:Y:S01]  /*2d550*/  MOV R19, R3 ;  /* 0x0000000300137202 */ /* 0x010fe20000000f00 */
[----:B------:R-:W4:Y:S04]  /*2d560*/  LDL.128 R64, [R1+0x390] ;  /* 0x0003900001407983 */ /* 0x000f280000100c00 */
[----:B------:R-:W4:Y:S04]  /*2d570*/  LDL.128 R104, [R1+0x420] ;  /* 0x0004200001687983 */ /* 0x000f280000100c00 */
[----:B------:R-:W4:Y:S01]  /*2d580*/  LDL.128 R108, [R1+0x430] ;  /* 0x00043000016c7983 */ /* 0x000f220000100c00 */
[----:B---3--:R-:W-:-:S03]  /*2d590*/  IMAD.WIDE R100, R0, 0x2, R18 ;  /* 0x0000000200647825 */ /* 0x008fc600078e0212 */
[----:B------:R-:W-:-:S04]  /*2d5a0*/  IADD3 R123, P0, R100, 0x4040, RZ ;  /* 0x00004040647b7810 */ /* 0x000fc80007f1e0ff */
[----:B------:R-:W-:-:S04]  /*2d5b0*/  LOP3.LUT R122, R123, 0x380, RZ, 0xc0, !PT ;  /* 0x000003807b7a7812 */ /* 0x000fc800078ec0ff */
[----:B------:R-:W-:-:S04]  /*2d5c0*/  SHF.R.U64 R122, R122, 0x3, RZ ;  /* 0x000000037a7a7819 */ /* 0x000fc800000012ff */
[----:B------:R-:W-:Y:S01]  /*2d5d0*/  LOP3.LUT R122, R122, R123, RZ, 0x3c, !PT ;  /* 0x0000007b7a7a7212 */ /* 0x000fe200078e3cff */
[----:B------:R-:W-:Y:S01]  /*2d5e0*/  IMAD.X R123, RZ, RZ, R101, P0 ;  /* 0x000000ffff7b7224 */ /* 0x000fe200000e0665 */
[C---:B------:R-:W-:Y:S02]  /*2d5f0*/  IADD3 R15, P0, R100.reuse, 0xc000, RZ ;  /* 0x0000c000640f7810 */ /* 0x040fe40007f1e0ff */
[C---:B------:R-:W-:Y:S02]  /*2d600*/  IADD3 R13, P1, R100.reuse, 0x20, RZ ;  /* 0x00000020640d7810 */ /* 0x040fe40007f3e0ff */
[----:B------:R-:W-:Y:S02]  /*2d610*/  IADD3 R103, P2, R100, 0x40, RZ ;  /* 0x0000004064677810 */ /* 0x000fe40007f5e0ff */
[----:B------:R-:W-:Y:S02]  /*2d620*/  LOP3.LUT R14, R15, 0x380, RZ, 0xc0, !PT ;  /* 0x000003800f0e7812 */ /* 0x000fe400078ec0ff */
[----:B------:R-:W-:-:S02]  /*2d630*/  LOP3.LUT R12, R13, 0x380, RZ, 0xc0, !PT ;  /* 0x000003800d0c7812 */ /* 0x000fc400078ec0ff */
[----:B------:R-:W-:Y:S02]  /*2d640*/  LOP3.LUT R102, R103, 0x380, RZ, 0xc0, !PT ;  /* 0x0000038067667812 */ /* 0x000fe400078ec0ff */
[C---:B------:R-:W-:Y:S02]  /*2d650*/  IADD3 R39, P4, R100.reuse, 0x4000, RZ ;  /* 0x0000400064277810 */ /* 0x040fe40007f9e0ff */
[C---:B------:R-:W-:Y:S02]  /*2d660*/  IADD3 R25, P3, R100.reuse, 0x60, RZ ;  /* 0x0000006064197810 */ /* 0x040fe40007f7e0ff */
[----:B------:R-:W-:Y:S02]  /*2d670*/  IADD3 R37, P5, R100, 0x4020, RZ ;  /* 0x0000402064257810 */ /* 0x000fe40007fbe0ff */
[----:B------:R-:W-:Y:S02]  /*2d680*/  SHF.R.U64 R14, R14, 0x3, RZ ;  /* 0x000000030e0e7819 */ /* 0x000fe400000012ff */
[----:B------:R-:W-:-:S02]  /*2d690*/  SHF.R.U64 R12, R12, 0x3, RZ ;  /* 0x000000030c0c7819 */ /* 0x000fc400000012ff */
[----:B------:R-:W-:Y:S02]  /*2d6a0*/  SHF.R.U64 R102, R102, 0x3, RZ ;  /* 0x0000000366667819 */ /* 0x000fe400000012ff */
[----:B------:R-:W-:Y:S02]  /*2d6b0*/  LOP3.LUT R38, R39, 0x380, RZ, 0xc0, !PT ;  /* 0x0000038027267812 */ /* 0x000fe400078ec0ff */
[----:B------:R-:W-:Y:S02]  /*2d6c0*/  LOP3.LUT R24, R25, 0x380, RZ, 0xc0, !PT ;  /* 0x0000038019187812 */ /* 0x000fe400078ec0ff */
[----:B------:R-:W-:Y:S02]  /*2d6d0*/  LOP3.LUT R36, R37, 0x380, RZ, 0xc0, !PT ;  /* 0x0000038025247812 */ /* 0x000fe400078ec0ff */
[----:B------:R-:W-:Y:S01]  /*2d6e0*/  LOP3.LUT R14, R14, R15, RZ, 0x3c, !PT ;  /* 0x0000000f0e0e7212 */ /* 0x000fe200078e3cff */
[--C-:B------:R-:W-:Y:S01]  /*2d6f0*/  IMAD.X R15, RZ, RZ, R101.reuse, P0 ;  /* 0x000000ffff0f7224 */ /* 0x100fe200000e0665 */
[----:B------:R-:W-:Y:S01]  /*2d700*/  LOP3.LUT R12, R12, R13, RZ, 0x3c, !PT ;  /* 0x0000000d0c0c7212 */ /* 0x000fe200078e3cff */
[--C-:B------:R-:W-:Y:S01]  /*2d710*/  IMAD.X R13, RZ, RZ, R101.reuse, P1 ;  /* 0x000000ffff0d7224 */ /* 0x100fe200008e0665 */
[----:B------:R-:W-:Y:S01]  /*2d720*/  LOP3.LUT R102, R102, R103, RZ, 0x3c, !PT ;  /* 0x0000006766667212 */ /* 0x000fe200078e3cff */
[----:B------:R-:W-:Y:S01]  /*2d730*/  IMAD.X R103, RZ, RZ, R101, P2 ;  /* 0x000000ffff677224 */ /* 0x000fe200010e0665 */
[----:B------:R-:W-:-:S02]  /*2d740*/  ISETP.NE.AND P0, PT, R210, RZ, PT ;  /* 0x000000ffd200720c */ /* 0x000fc40003f05270 */
[----:B------:R-:W-:Y:S02]  /*2d750*/  SHF.R.U64 R38, R38, 0x3, RZ ;  /* 0x0000000326267819 */ /* 0x000fe400000012ff */
[----:B------:R-:W-:Y:S02]  /*2d760*/  SHF.R.U64 R24, R24, 0x3, RZ ;  /* 0x0000000318187819 */ /* 0x000fe400000012ff */
[----:B------:R-:W-:Y:S02]  /*2d770*/  SHF.R.U64 R36, R36, 0x3, RZ ;  /* 0x0000000324247819 */ /* 0x000fe400000012ff */
[C---:B------:R-:W-:Y:S02]  /*2d780*/  IADD3 R35, P1, R100.reuse, 0x4060, RZ ;  /* 0x0000406064237810 */ /* 0x040fe40007f3e0ff */
[----:B------:R-:W-:Y:S02]  /*2d790*/  IADD3 R33, P2, R100, 0x8000, RZ ;  /* 0x0000800064217810 */ /* 0x000fe40007f5e0ff */
[----:B------:R-:W-:Y:S01]  /*2d7a0*/  SEL R210, R210, UR4, P0 ;  /* 0x00000004d2d27c07 */ /* 0x000fe20008000000 */
[----:B------:R-:W-:Y:S05]  /*2d7b0*/  WARPSYNC.ALL ;  /* 0x0000000000007948 */ /* 0x000fea0003800000 */
[----:B------:R-:W-:Y:S01]  /*2d7c0*/  LOP3.LUT R38, R38, R39, RZ, 0x3c, !PT ;  /* 0x0000002726267212 */ /* 0x000fe200078e3cff */
[--C-:B------:R-:W-:Y:S01]  /*2d7d0*/  IMAD.X R39, RZ, RZ, R101.reuse, P4 ;  /* 0x000000ffff277224 */ /* 0x100fe200020e0665 */
[----:B------:R-:W-:Y:S01]  /*2d7e0*/  LOP3.LUT R24, R24, R25, RZ, 0x3c, !PT ;  /* 0x0000001918187212 */ /* 0x000fe200078e3cff */
[--C-:B------:R-:W-:Y:S01]  /*2d7f0*/  IMAD.X R25, RZ, RZ, R101.reuse, P3 ;  /* 0x000000ffff197224 */ /* 0x100fe200018e0665 */
[----:B------:R-:W-:Y:S01]  /*2d800*/  LOP3.LUT R36, R36, R37, RZ, 0x3c, !PT ;  /* 0x0000002524247212 */ /* 0x000fe200078e3cff */
[----:B------:R-:W-:Y:S01]  /*2d810*/  IMAD.X R37, RZ, RZ, R101, P5 ;  /* 0x000000ffff257224 */ /* 0x000fe200028e0665 */
[----:B------:R-:W-:Y:S01]  /*2d820*/  LOP3.LUT R34, R35, 0x380, RZ, 0xc0, !PT ;  /* 0x0000038023227812 */ /* 0x000fe200078ec0ff */
[----:B------:R-:W-:Y:S01]  /*2d830*/  ULDC.64 UR6, c[0x0][0xd08] ;  /* 0x0003420000067ab9 */ /* 0x000fe20000000a00 */
[----:B------:R-:W-:Y:S01]  /*2d840*/  LOP3.LUT R32, R33, 0x380, RZ, 0xc0, !PT ;  /* 0x0000038021207812 */ /* 0x000fe200078ec0ff */
[----:B------:R-:W-:Y:S01]  /*2d850*/  ULDC.64 UR4, c[0x0][0xd00] ;  /* 0x0003400000047ab9 */ /* 0x000fe20000000a00 */
[----:B------:R-:W-:-:S02]  /*2d860*/  IADD3 R21, P4, R100, 0x8040, RZ ;  /* 0x0000804064157810 */ /* 0x000fc40007f9e0ff */
[C---:B------:R-:W-:Y:S02]  /*2d870*/  IADD3 R31, P3, R100.reuse, 0x8020, RZ ;  /* 0x00008020641f7810 */ /* 0x040fe40007f7e0ff */
[----:B------:R-:W-:Y:S02]  /*2d880*/  IADD3 R29, P5, R100, 0x8060, RZ ;  /* 0x00008060641d7810 */ /* 0x000fe40007fbe0ff */
[----:B------:R-:W-:Y:S02]  /*2d890*/  SHF.R.U64 R34, R34, 0x3, RZ ;  /* 0x0000000322227819 */ /* 0x000fe400000012ff */
[----:B------:R-:W-:Y:S02]  /*2d8a0*/  SHF.R.U64 R32, R32, 0x3, RZ ;  /* 0x0000000320207819 */ /* 0x000fe400000012ff */
[----:B------:R-:W-:Y:S02]  /*2d8b0*/  LOP3.LUT R20, R21, 0x380, RZ, 0xc0, !PT ;  /* 0x0000038015147812 */ /* 0x000fe400078ec0ff */
[----:B------:R-:W-:-:S02]  /*2d8c0*/  LOP3.LUT R61, R100, 0x380, RZ, 0xc0, !PT ;  /* 0x00000380643d7812 */ /* 0x000fc400078ec0ff */
[----:B------:R-:W-:Y:S02]  /*2d8d0*/  LOP3.LUT R30, R31, 0x380, RZ, 0xc0, !PT ;  /* 0x000003801f1e7812 */ /* 0x000fe400078ec0ff */
[----:B------:R-:W-:Y:S02]  /*2d8e0*/  LOP3.LUT R28, R29, 0x380, RZ, 0xc0, !PT ;  /* 0x000003801d1c7812 */ /* 0x000fe400078ec0ff */
[----:B------:R-:W-:Y:S01]  /*2d8f0*/  LOP3.LUT R34, R34, R35, RZ, 0x3c, !PT ;  /* 0x0000002322227212 */ /* 0x000fe200078e3cff */
[--C-:B------:R-:W-:Y:S01]  /*2d900*/  IMAD.X R35, RZ, RZ, R101.reuse, P1 ;  /* 0x000000ffff237224 */ /* 0x100fe200008e0665 */
[----:B------:R-:W-:Y:S01]  /*2d910*/  LOP3.LUT R32, R32, R33, RZ, 0x3c, !PT ;  /* 0x0000002120207212 */ /* 0x000fe200078e3cff */
[----:B------:R-:W-:Y:S01]  /*2d920*/  IMAD.X R33, RZ, RZ, R101, P2 ;  /* 0x000000ffff217224 */ /* 0x000fe200010e0665 */
[----:B------:R-:W-:Y:S02]  /*2d930*/  SHF.R.U64 R20, R20, 0x3, RZ ;  /* 0x0000000314147819 */ /* 0x000fe400000012ff */
[----:B------:R-:W-:-:S02]  /*2d940*/  SHF.R.U64 R61, R61, 0x3, RZ ;  /* 0x000000033d3d7819 */ /* 0x000fc400000012ff */
[----:B------:R-:W-:Y:S02]  /*2d950*/  SHF.R.U64 R30, R30, 0x3, RZ ;  /* 0x000000031e1e7819 */ /* 0x000fe400000012ff */
[C---:B------:R-:W-:Y:S02]  /*2d960*/  IADD3 R95, P1, R100.reuse, 0xc020, RZ ;  /* 0x0000c020645f7810 */ /* 0x040fe40007f3e0ff */
[----:B------:R-:W-:Y:S02]  /*2d970*/  IADD3 R93, P2, R100, 0xc040, RZ ;  /* 0x0000c040645d7810 */ /* 0x000fe40007f5e0ff */
[----:B------:R-:W-:Y:S02]  /*2d980*/  SHF.R.U64 R28, R28, 0x3, RZ ;  /* 0x000000031c1c7819 */ /* 0x000fe400000012ff */
[----:B------:R-:W-:Y:S01]  /*2d990*/  LOP3.LUT R20, R20, R21, RZ, 0x3c, !PT ;  /* 0x0000001514147212 */ /* 0x000fe200078e3cff */
[--C-:B------:R-:W-:Y:S01]  /*2d9a0*/  IMAD.X R21, RZ, RZ, R101.reuse, P4 ;  /* 0x000000ffff157224 */ /* 0x100fe200020e0665 */
[----:B------:R-:W-:Y:S01]  /*2d9b0*/  LOP3.LUT R60, R61, R100, RZ, 0x3c, !PT ;  /* 0x000000643d3c7212 */ /* 0x000fe200078e3cff */
[--C-:B------:R-:W-:Y:S01]  /*2d9c0*/  IMAD.MOV.U32 R61, RZ, RZ, R101.reuse ;  /* 0x000000ffff3d7224 */ /* 0x100fe200078e0065 */
[----:B------:R-:W-:Y:S01]  /*2d9d0*/  LOP3.LUT R30, R30, R31, RZ, 0x3c, !PT ;  /* 0x0000001f1e1e7212 */ /* 0x000fe200078e3cff */
[----:B------:R-:W-:Y:S01]  /*2d9e0*/  IMAD.X R31, RZ, RZ, R101, P3 ;  /* 0x000000ffff1f7224 */ /* 0x000fe200018e0665 */
[----:B------:R-:W-:-:S02]  /*2d9f0*/  LOP3.LUT R94, R95, 0x380, RZ, 0xc0, !PT ;  /* 0x000003805f5e7812 */ /* 0x000fc400078ec0ff */
[----:B------:R-:W-:Y:S02]  /*2da00*/  LOP3.LUT R92, R93, 0x380, RZ, 0xc0, !PT ;  /* 0x000003805d5c7812 */ /* 0x000fe400078ec0ff */
[----:B------:R-:W-:Y:S01]  /*2da10*/  LOP3.LUT R28, R28, R29, RZ, 0x3c, !PT ;  /* 0x0000001d1c1c7212 */ /* 0x000fe200078e3cff */
[----:B------:R-:W-:Y:S01]  /*2da20*/  IMAD.X R29, RZ, RZ, R101, P5 ;  /* 0x000000ffff1d7224 */ /* 0x000fe200028e0665 */
[----:B--2---:R-:W-:Y:S02]  /*2da30*/  F2FP.BF16.F32.PACK_AB R56, R57, R56 ;  /* 0x000000383938723e */ /* 0x004fe400000010ff */
[----:B------:R-:W-:Y:S02]  /*2da40*/  SHF.R.U64 R94, R94, 0x3, RZ ;  /* 0x000000035e5e7819 */ /* 0x000fe400000012ff */
[----:B------:R-:W-:Y:S02]  /*2da50*/  SHF.R.U64 R92, R92, 0x3, RZ ;  /* 0x000000035c5c7819 */ /* 0x000fe400000012ff */
[----:B------:R-:W-:-:S02]  /*2da60*/  F2FP.BF16.F32.PACK_AB R57, R59, R58 ;  /* 0x0000003a3b39723e */ /* 0x000fc400000010ff */
[----:B------:R-:W-:Y:S02]  /*2da70*/  F2FP.BF16.F32.PACK_AB R52, R53, R52 ;  /* 0x000000343534723e */ /* 0x000fe400000010ff */
[----:B------:R-:W-:Y:S02]  /*2da80*/  MOV R61, R60 ;  /* 0x0000003c003d7202 */ /* 0x000fe40000000f00 */
[----:B------:R-:W-:Y:S02]  /*2da90*/  MOV R26, R38 ;  /* 0x00000026001a7202 */ /* 0x000fe40000000f00 */
[----:B-1----:R-:W-:Y:S02]  /*2daa0*/  MOV R96, R36 ;  /* 0x0000002400607202 */ /* 0x002fe40000000f00 */
[----:B------:R-:W-:Y:S01]  /*2dab0*/  MOV R20, R20 ;  /* 0x0000001400147202 */ /* 0x000fe20000000f00 */
[----:B------:R-:W2:Y:S01]  /*2dac0*/  LDL.128 R36, [R1+0x2e0] ;  /* 0x0002e00001247983 */ /* 0x000ea20000100c00 */
[----:B------:R-:W-:-:S02]  /*2dad0*/  F2FP.BF16.F32.PACK_AB R58, R9, R8 ;  /* 0x00000008093a723e */ /* 0x000fc400000010ff */
[----:B------:R-:W-:Y:S01]  /*2dae0*/  F2FP.BF16.F32.PACK_AB R59, R11, R10 ;  /* 0x0000000a0b3b723e */ /* 0x000fe200000010ff */
[----:B------:R-:W-:Y:S01]  /*2daf0*/  BAR.SYNC.DEFER_BLOCKING 0x1, 0x100 ;  /* 0x0044000000007b1d */ /* 0x000fe20000010000 */
[----:B------:R-:W-:Y:S02]  /*2db00*/  F2FP.BF16.F32.PACK_AB R53, R55, R54 ;  /* 0x000000363735723e */ /* 0x000fe400000010ff */
[----:B------:R-:W-:Y:S02]  /*2db10*/  MOV R60, R12 ;  /* 0x0000000c003c7202 */ /* 0x000fe40000000f00 */
[----:B------:R-:W-:Y:S02]  /*2db20*/  MOV R3, R30 ;  /* 0x0000001e00037202 */ /* 0x000fe40000000f00 */
[----:B------:R-:W-:Y:S01]  /*2db30*/  MOV R21, R28 ;  /* 0x0000001c00157202 */ /* 0x000fe20000000f00 */
[----:B------:R-:W3:Y:S01]  /*2db40*/  LDL.128 R8, [R1+0x320] ;  /* 0x0003200001087983 */ /* 0x000ee20000100c00 */
[----:B------:R-:W-:-:S02]  /*2db50*/  F2FP.BF16.F32.PACK_AB R54, R5, R4 ;  /* 0x000000040536723e */ /* 0x000fc400000010ff */
[----:B------:R-:W-:Y:S01]  /*2db60*/  F2FP.BF16.F32.PACK_AB R55, R7, R6 ;  /* 0x000000060737723e */ /* 0x000fe200000010ff */
[----:B------:R-:W3:Y:S01]  /*2db70*/  LDL.128 R28, [R1+0x300] ;  /* 0x00030000011c7983 */ /* 0x000ee20000100c00 */
[----:B------:R-:W-:Y:S02]  /*2db80*/  F2FP.BF16.F32.PACK_AB R44, R45, R44 ;  /* 0x0000002c2d2c723e */ /* 0x000fe400000010ff */
[----:B------:R-:W-:Y:S01]  /*2db90*/  MOV R122, R122 ;  /* 0x0000007a007a7202 */ /* 0x000fe20000000f00 */
[----:B------:R-:W3:Y:S01]  /*2dba0*/  LDL.128 R4, [R1+0x2f0] ;  /* 0x0002f00001047983 */ /* 0x000ee20000100c00 */
[----:B------:R-:W-:Y:S02]  /*2dbb0*/  F2FP.BF16.F32.PACK_AB R45, R47, R46 ;  /* 0x0000002e2f2d723e */ /* 0x000fe400000010ff */
[----:B------:R-:W-:Y:S01]  /*2dbc0*/  LOP3.LUT R94, R94, R95, RZ, 0x3c, !PT ;  /* 0x0000005f5e5e7212 */ /* 0x000fe200078e3cff */
[--C-:B------:R-:W-:Y:S01]  /*2dbd0*/  IMAD.X R95, RZ, RZ, R101.reuse, P1 ;  /* 0x000000ffff5f7224 */ /* 0x100fe200008e0665 */
[----:B------:R-:W-:Y:S01]  /*2dbe0*/  LOP3.LUT R92, R92, R93, RZ, 0x3c, !PT ;  /* 0x0000005d5c5c7212 */ /* 0x000fe200078e3cff */
[----:B------:R-:W-:Y:S01]  /*2dbf0*/  IMAD.X R93, RZ, RZ, R101, P2 ;  /* 0x000000ffff5d7224 */ /* 0x000fe200010e0665 */
[----:B------:R-:W-:-:S02]  /*2dc00*/  MOV R102, R102 ;  /* 0x0000006600667202 */ /* 0x000fc40000000f00 */
[----:B------:R-:W-:Y:S02]  /*2dc10*/  MOV R25, R24 ;  /* 0x0000001800197202 */ /* 0x000fe40000000f00 */
[----:B------:R-:W-:Y:S02]  /*2dc20*/  MOV R123, R34 ;  /* 0x00000022007b7202 */ /* 0x000fe40000000f00 */
[----:B------:R-:W-:Y:S02]  /*2dc30*/  MOV R0, R32 ;  /* 0x0000002000007202 */ /* 0x000fe40000000f00 */
[----:B------:R-:W-:Y:S01]  /*2dc40*/  F2FP.BF16.F32.PACK_AB R46, R49, R48 ;  /* 0x00000030312e723e */ /* 0x000fe200000010ff */
[----:B------:R-:W3:Y:S01]  /*2dc50*/  LDL.128 R32, [R1+0x310] ;  /* 0x0003100001207983 */ /* 0x000ee20000100c00 */
[----:B------:R-:W-:Y:S02]  /*2dc60*/  F2FP.BF16.F32.PACK_AB R47, R51, R50 ;  /* 0x00000032332f723e */ /* 0x000fe400000010ff */
[----:B------:R-:W-:Y:S01]  /*2dc70*/  MOV R24, R14 ;  /* 0x0000000e00187202 */ /* 0x000fe20000000f00 */
[----:B------:R1:W-:Y:S01]  /*2dc80*/  STSM.16.M88.4 [R61], R56 ;  /* 0x000000383d007844 */ /* 0x0003e20000000200 */
[----:B------:R-:W-:-:S03]  /*2dc90*/  IADD3 R120, P0, R100, 0xc060, RZ ;  /* 0x0000c06064787810 */ /* 0x000fc60007f1e0ff */
[----:B------:R-:W3:Y:S01]  /*2dca0*/  LDL.128 R12, [R1+0x330] ;  /* 0x00033000010c7983 */ /* 0x000ee20000100c00 */
[----:B------:R-:W-:-:S03]  /*2dcb0*/  F2FP.BF16.F32.PACK_AB R88, R89, R88 ;  /* 0x000000585958723e */ /* 0x000fc600000010ff */
[----:B------:R0:W-:Y:S01]  /*2dcc0*/  STSM.16.M88.4 [R60], R52 ;  /* 0x000000343c007844 */ /* 0x0001e20000000200 */
[----:B------:R-:W-:Y:S02]  /*2dcd0*/  MOV R124, R94 ;  /* 0x0000005e007c7202 */ /* 0x000fe40000000f00 */
[----:B------:R-:W-:Y:S01]  /*2dce0*/  MOV R125, R92 ;  /* 0x0000005c007d7202 */ /* 0x000fe20000000f00 */
[----:B------:R4:W-:Y:S01]  /*2dcf0*/  STSM.16.M88.4 [R102], R44 ;  /* 0x0000002c66007844 */ /* 0x0009e20000000200 */
[----:B------:R-:W-:Y:S01]  /*2dd00*/  F2FP.BF16.F32.PACK_AB R89, R91, R90 ;  /* 0x0000005a5b59723e */ /* 0x000fe200000010ff */
[----:B------:R-:W-:Y:S01]  /*2dd10*/  IMAD.X R121, RZ, RZ, R101, P0 ;  /* 0x000000ffff797224 */ /* 0x000fe200000e0665 */
[----:B------:R-:W-:Y:S01]  /*2dd20*/  F2FP.BF16.F32.PACK_AB R90, R41, R40 ;  /* 0x00000028295a723e */ /* 0x000fe200000010ff */
[----:B-1----:R-:W3:Y:S01]  /*2dd30*/  LDL.128 R56, [R1+0x3b0] ;  /* 0x0003b00001387983 */ /* 0x002ee20000100c00 */
[----:B------:R-:W-:-:S03]  /*2dd40*/  F2FP.BF16.F32.PACK_AB R91, R43, R42 ;  /* 0x0000002a2b5b723e */ /* 0x000fc600000010ff */
[----:B------:R-:W3:Y:S04]  /*2dd50*/  LDL.128 R48, [R1+0x3d0] ;  /* 0x0003d00001307983 */ /* 0x000ee80000100c00 */
[----:B0-----:R-:W3:Y:S04]  /*2dd60*/  LDL.128 R60, [R1+0x3a0] ;  /* 0x0003a000013c7983 */ /* 0x001ee80000100c00 */
[----:B------:R-:W3:Y:S04]  /*2dd70*/  LDL.128 R52, [R1+0x3c0] ;  /* 0x0003c00001347983 */ /* 0x000ee80000100c00 */
[----:B----4-:R-:W4:Y:S04]  /*2dd80*/  LDL.128 R44, [R1+0x3e0] ;  /* 0x0003e000012c7983 */ /* 0x010f280000100c00 */
[----:B------:R-:W4:Y:S04]  /*2dd90*/  LDL.128 R92, [R1+0x400] ;  /* 0x00040000015c7983 */ /* 0x000f280000100c00 */
[----:B------:R-:W4:Y:S04]  /*2dda0*/  LDL.128 R40, [R1+0x3f0] ;  /* 0x0003f00001287983 */ /* 0x000f280000100c00 */
[----:B------:R-:W4:Y:S01]  /*2ddb0*/  LDL.128 R100, [R1+0x410] ;  /* 0x0004100001647983 */ /* 0x000f220000100c00 */
[----:B------:R-:W-:-:S02]  /*2ddc0*/  F2FP.BF16.F32.PACK_AB R112, R113, R112 ;  /* 0x000000707170723e */ /* 0x000fc400000010ff */
[----:B------:R-:W-:Y:S02]  /*2ddd0*/  LOP3.LUT R113, R120, 0x380, RZ, 0xc0, !PT ;  /* 0x0000038078717812 */ /* 0x000fe400078ec0ff */
[----:B------:R-:W-:Y:S02]  /*2dde0*/  ISETP.NE.U32.AND P0, PT, RZ, UR6, PT ;  /* 0x00000006ff007c0c */ /* 0x000fe4000bf05070 */
[----:B------:R-:W-:Y:S02]  /*2ddf0*/  SHF.R.U64 R113, R113, 0x3, RZ ;  /* 0x0000000371717819 */ /* 0x000fe400000012ff */
[----:B------:R-:W-:Y:S02]  /*2de00*/  ISETP.NE.AND.EX P0, PT, RZ, UR7, PT, P0 ;  /* 0x00000007ff007c0c */ /* 0x000fe4000bf05300 */
[----:B------:R-:W-:Y:S02]  /*2de10*/  LOP3.LUT R120, R113, R120, RZ, 0x3c, !PT ;  /* 0x0000007871787212 */ /* 0x000fe400078e3cff */
[----:B------:R-:W-:-:S02]  /*2de20*/  F2FP.BF16.F32.PACK_AB R113, R115, R114 ;  /* 0x000000727371723e */ /* 0x000fc400000010ff */
[----:B------:R-:W-:Y:S02]  /*2de30*/  F2FP.BF16.F32.PACK_AB R114, R117, R116 ;  /* 0x000000747572723e */ /* 0x000fe400000010ff */
[----:B------:R-:W-:Y:S02]  /*2de40*/  F2FP.BF16.F32.PACK_AB R115, R119, R118 ;  /* 0x000000767773723e */ /* 0x000fe400000010ff */
[----:B------:R-:W-:Y:S01]  /*2de50*/  F2FP.BF16.F32.PACK_AB R84, R85, R84 ;  /* 0x000000545554723e */ /* 0x000fe200000010ff */
[----:B------:R-:W-:Y:S01]  /*2de60*/  STSM.16.M88.4 [R25], R88 ;  /* 0x0000005819007844 */ /* 0x000fe20000000200 */
[----:B------:R-:W-:Y:S02]  /*2de70*/  F2FP.BF16.F32.PACK_AB R85, R87, R86 ;  /* 0x000000565755723e */ /* 0x000fe400000010ff */
[----:B------:R-:W-:Y:S01]  /*2de80*/  F2FP.BF16.F32.PACK_AB R76, R77, R76 ;  /* 0x0000004c4d4c723e */ /* 0x000fe200000010ff */
[----:B------:R-:W-:Y:S01]  /*2de90*/  STSM.16.M88.4 [R26], R112 ;  /* 0x000000701a007844 */ /* 0x000fe20000000200 */
[----:B------:R-:W-:-:S02]  /*2dea0*/  F2FP.BF16.F32.PACK_AB R86, R81, R80 ;  /* 0x000000505156723e */ /* 0x000fc400000010ff */
[----:B------:R-:W-:Y:S02]  /*2deb0*/  F2FP.BF16.F32.PACK_AB R87, R83, R82 ;  /* 0x000000525357723e */ /* 0x000fe400000010ff */
[----:B------:R-:W-:Y:S02]  /*2dec0*/  F2FP.BF16.F32.PACK_AB R77, R79, R78 ;  /* 0x0000004e4f4d723e */ /* 0x000fe400000010ff */
[----:B------:R-:W-:Y:S02]  /*2ded0*/  F2FP.BF16.F32.PACK_AB R68, R69, R68 ;  /* 0x000000444544723e */ /* 0x000fe400000010ff */
[----:B------:R-:W-:Y:S02]  /*2dee0*/  F2FP.BF16.F32.PACK_AB R78, R73, R72 ;  /* 0x00000048494e723e */ /* 0x000fe400000010ff */
[----:B------:R-:W-:Y:S02]  /*2def0*/  F2FP.BF16.F32.PACK_AB R79, R75, R74 ;  /* 0x0000004a4b4f723e */ /* 0x000fe400000010ff */
[----:B------:R-:W-:-:S02]  /*2df00*/  F2FP.BF16.F32.PACK_AB R69, R71, R70 ;  /* 0x000000464745723e */ /* 0x000fc400000010ff */
[----:B------:R-:W-:Y:S02]  /*2df10*/  F2FP.BF16.F32.PACK_AB R70, R65, R64 ;  /* 0x000000404146723e */ /* 0x000fe400000010ff */
[----:B------:R-:W-:Y:S02]  /*2df20*/  F2FP.BF16.F32.PACK_AB R71, R67, R66 ;  /* 0x000000424347723e */ /* 0x000fe400000010ff */
[----:B------:R-:W-:Y:S02]  /*2df30*/  F2FP.BF16.F32.PACK_AB R104, R105, R104 ;  /* 0x000000686968723e */ /* 0x000fe400000010ff */
[----:B------:R-:W-:Y:S02]  /*2df40*/  F2FP.BF16.F32.PACK_AB R105, R107, R106 ;  /* 0x0000006a6b69723e */ /* 0x000fe400000010ff */
[----:B------:R-:W-:Y:S02]  /*2df50*/  MOV R120, R120 ;  /* 0x0000007800787202 */ /* 0x000fe40000000f00 */
[----:B------:R-:W-:-:S02]  /*2df60*/  F2FP.BF16.F32.PACK_AB R106, R109, R108 ;  /* 0x0000006c6d6a723e */ /* 0x000fc400000010ff */
[----:B------:R-:W-:Y:S02]  /*2df70*/  F2FP.BF16.F32.PACK_AB R107, R111, R110 ;  /* 0x0000006e6f6b723e */ /* 0x000fe400000010ff */
[----:B------:R-:W-:-:S04]  /*2df80*/  ISETP.NE.U32.AND P1, PT, RZ, UR4, PT ;  /* 0x00000004ff007c0c */ /* 0x000fc8000bf25070 */
[----:B------:R-:W-:Y:S01]  /*2df90*/  ISETP.NE.AND.EX P1, PT, RZ, UR5, PT, P1 ;  /* 0x00000005ff007c0c */ /* 0x000fe2000bf25310 */
[----:B------:R-:W-:Y:S01]  /*2dfa0*/  ULDC UR6, c[0x0][0xb88] ;  /* 0x0002e20000067ab9 */ /* 0x000fe20000000800 */
[----:B--2---:R-:W-:Y:S02]  /*2dfb0*/  F2FP.BF16.F32.PACK_AB R36, R37, R36 ;  /* 0x000000242524723e */ /* 0x004fe400000010ff */
[----:B------:R-:W-:Y:S02]  /*2dfc0*/  F2FP.BF16.F32.PACK_AB R37, R39, R38 ;  /* 0x000000262725723e */ /* 0x000fe400000010ff */
[----:B---3--:R-:W-:Y:S02]  /*2dfd0*/  F2FP.BF16.F32.PACK_AB R8, R9, R8 ;  /* 0x000000080908723e */ /* 0x008fe400000010ff */
[----:B------:R-:W-:Y:S02]  /*2dfe0*/  F2FP.BF16.F32.PACK_AB R9, R11, R10 ;  /* 0x0000000a0b09723e */ /* 0x000fe400000010ff */
[----:B------:R-:W-:-:S02]  /*2dff0*/  F2FP.BF16.F32.PACK_AB R28, R29, R28 ;  /* 0x0000001c1d1c723e */ /* 0x000fc400000010ff */
[----:B------:R-:W-:Y:S02]  /*2e000*/  F2FP.BF16.F32.PACK_AB R29, R31, R30 ;  /* 0x0000001e1f1d723e */ /* 0x000fe400000010ff */
[----:B------:R-:W-:Y:S02]  /*2e010*/  F2FP.BF16.F32.PACK_AB R38, R5, R4 ;  /* 0x000000040526723e */ /* 0x000fe400000010ff */
[----:B------:R-:W-:Y:S01]  /*2e020*/  F2FP.BF16.F32.PACK_AB R39, R7, R6 ;  /* 0x000000060727723e */ /* 0x000fe200000010ff */
[----:B------:R-:W0:Y:S04]  /*2e030*/  LDC.64 R4, c[0x0][0xd00] ;  /* 0x00034000ff047b82 */ /* 0x000e280000000a00 */
[----:B------:R-:W-:Y:S04]  /*2e040*/  STSM.16.M88.4 [R96], R36 ;  /* 0x0000002460007844 */ /* 0x000fe80000000200 */
[----:B------:R-:W1:Y:S01]  /*2e050*/  @P0 LDC.64 R6, c[0x0][0xd08] ;  /* 0x00034200ff060b82 */ /* 0x000e620000000a00 */
[----:B------:R-:W-:-:S02]  /*2e060*/  F2FP.BF16.F32.PACK_AB R30, R33, R32 ;  /* 0x00000020211e723e */ /* 0x000fc400000010ff */
[----:B------:R-:W-:Y:S02]  /*2e070*/  F2FP.BF16.F32.PACK_AB R31, R35, R34 ;  /* 0x00000022231f723e */ /* 0x000fe400000010ff */
[----:B------:R-:W-:Y:S02]  /*2e080*/  F2FP.BF16.F32.PACK_AB R10, R13, R12 ;  /* 0x0000000c0d0a723e */ /* 0x000fe400000010ff */
[----:B------:R-:W-:Y:S01]  /*2e090*/  F2FP.BF16.F32.PACK_AB R11, R15, R14 ;  /* 0x0000000e0f0b723e */ /* 0x000fe200000010ff */
[----:B------:R-:W-:Y:S04]  /*2e0a0*/  STSM.16.M88.4 [R122], R28 ;  /* 0x0000001c7a007844 */ /* 0x000fe80000000200 */
[----:B------:R2:W-:Y:S04]  /*2e0b0*/  STSM.16.M88.4 [R123], R8 ;  /* 0x000000087b007844 */ /* 0x0005e80000000200 */
[----:B------:R3:W-:Y:S04]  /*2e0c0*/  STSM.16.M88.4 [R0], R84 ;  /* 0x0000005400007844 */ /* 0x0007e80000000200 */
[----:B------:R0:W-:Y:S01]  /*2e0d0*/  STSM.16.M88.4 [R3], R76 ;  /* 0x0000004c03007844 */ /* 0x0001e20000000200 */
[----:B------:R-:W-:-:S02]  /*2e0e0*/  F2FP.BF16.F32.PACK_AB R60, R61, R60 ;  /* 0x0000003c3d3c723e */ /* 0x000fc400000010ff */
[----:B------:R-:W-:Y:S02]  /*2e0f0*/  F2FP.BF16.F32.PACK_AB R61, R63, R62 ;  /* 0x0000003e3f3d723e */ /* 0x000fe400000010ff */
[----:B------:R-:W-:Y:S02]  /*2e100*/  F2FP.BF16.F32.PACK_AB R52, R53, R52 ;  /* 0x000000343534723e */ /* 0x000fe400000010ff */
[----:B------:R-:W-:Y:S02]  /*2e110*/  F2FP.BF16.F32.PACK_AB R62, R57, R56 ;  /* 0x00000038393e723e */ /* 0x000fe400000010ff */
[----:B------:R-:W-:Y:S02]  /*2e120*/  F2FP.BF16.F32.PACK_AB R63, R59, R58 ;  /* 0x0000003a3b3f723e */ /* 0x000fe400000010ff */
[----:B------:R-:W-:Y:S02]  /*2e130*/  F2FP.BF16.F32.PACK_AB R53, R55, R54 ;  /* 0x000000363735723e */ /* 0x000fe400000010ff */
[----:B----4-:R-:W-:-:S02]  /*2e140*/  F2FP.BF16.F32.PACK_AB R44, R45, R44 ;  /* 0x0000002c2d2c723e */ /* 0x010fc400000010ff */
[----:B------:R-:W-:Y:S01]  /*2e150*/  F2FP.BF16.F32.PACK_AB R92, R93, R92 ;  /* 0x0000005c5d5c723e */ /* 0x000fe200000010ff */
[----:B--2---:R-:W-:Y:S01]  /*2e160*/  IMAD.MOV.U32 R8, RZ, RZ, RZ ;  /* 0x000000ffff087224 */ /* 0x004fe200078e00ff */
[----:B------:R-:W-:Y:S01]  /*2e170*/  F2FP.BF16.F32.PACK_AB R54, R49, R48 ;  /* 0x000000303136723e */ /* 0x000fe200000010ff */
[----:B---3--:R-:W-:Y:S01]  /*2e180*/  IMAD.U32 R0, RZ, RZ, UR6 ;  /* 0x00000006ff007e24 */ /* 0x008fe2000f8e00ff */
[----:B------:R-:W-:Y:S01]  /*2e190*/  F2FP.BF16.F32.PACK_AB R55, R51, R50 ;  /* 0x000000323337723e */ /* 0x000fe200000010ff */
[----:B0-----:R-:W-:Y:S01]  /*2e1a0*/  IMAD.WIDE R4, R211, 0x4, R4 ;  /* 0x00000004d3047825 */ /* 0x001fe200078e0204 */
[----:B------:R-:W-:Y:S01]  /*2e1b0*/  F2FP.BF16.F32.PACK_AB R45, R47, R46 ;  /* 0x0000002e2f2d723e */ /* 0x000fe200000010ff */
[----:B------:R-:W0:Y:S01]  /*2e1c0*/  LDC R3, c[0x0][0xce8] ;  /* 0x00033a00ff037b82 */ /* 0x000e220000000800 */
[----:B------:R-:W-:Y:S02]  /*2e1d0*/  F2FP.BF16.F32.PACK_AB R46, R41, R40 ;  /* 0x00000028292e723e */ /* 0x000fe400000010ff */
[----:B------:R-:W-:-:S02]  /*2e1e0*/  F2FP.BF16.F32.PACK_AB R47, R43, R42 ;  /* 0x0000002a2b2f723e */ /* 0x000fc400000010ff */
[----:B------:R-:W-:Y:S01]  /*2e1f0*/  F2FP.BF16.F32.PACK_AB R93, R95, R94 ;  /* 0x0000005e5f5d723e */ /* 0x000fe200000010ff */
[----:B------:R2:W-:Y:S01]  /*2e200*/  STSM.16.M88.4 [R20], R68 ;  /* 0x0000004414007844 */ /* 0x0005e20000000200 */
[----:B------:R-:W-:Y:S02]  /*2e210*/  F2FP.BF16.F32.PACK_AB R94, R101, R100 ;  /* 0x00000064655e723e */ /* 0x000fe400000010ff */
[----:B------:R-:W-:Y:S01]  /*2e220*/  F2FP.BF16.F32.PACK_AB R95, R103, R102 ;  /* 0x00000066675f723e */ /* 0x000fe200000010ff */
[----:B------:R2:W-:Y:S04]  /*2e230*/  STSM.16.M88.4 [R21], R60 ;  /* 0x0000003c15007844 */ /* 0x0005e80000000200 */
[----:B------:R2:W-:Y:S04]  /*2e240*/  STSM.16.M88.4 [R24], R52 ;  /* 0x0000003418007844 */ /* 0x0005e80000000200 */
[----:B------:R2:W-:Y:S04]  /*2e250*/  STSM.16.M88.4 [R124], R44 ;  /* 0x0000002c7c007844 */ /* 0x0005e80000000200 */
[----:B------:R2:W-:Y:S04]  /*2e260*/  STSM.16.M88.4 [R125], R92 ;  /* 0x0000005c7d007844 */ /* 0x0005e80000000200 */
[----:B------:R2:W-:Y:S01]  /*2e270*/  STSM.16.M88.4 [R120], R104 ;  /* 0x0000006878007844 */ /* 0x0005e20000000200 */
[----:B------:R-:W-:Y:S01]  /*2e280*/  BAR.SYNC.DEFER_BLOCKING 0x1, 0x100 ;  /* 0x0044000000007b1d */ /* 0x000fe20000010000 */
[----:B-1----:R-:W-:-:S05]  /*2e290*/  @P0 IMAD.WIDE R6, R211, 0x4, R6 ;  /* 0x00000004d3060825 */ /* 0x002fca00078e0206 */
[----:B------:R2:W5:Y:S04]  /*2e2a0*/  @P1 LDG.E R8, desc[UR44][R4.64] ;  /* 0x0000002c04081981 */ /* 0x000568000c1e1900 */
[----:B------:R2:W5:Y:S01]  /*2e2b0*/  @P0 LDG.E R0, desc[UR44][R6.64] ;  /* 0x0000002c06000981 */ /* 0x000562000c1e1900 */
[----:B------:R-:W-:Y:S05]  /*2e2c0*/  @P0 BRA `(.L_x_4053) ;  /* 0x0000000000100947 */ /* 0x000fea0003800000 */
[----:B------:R-:W-:Y:S05]  /*2e2d0*/  @!P1 BRA `(.L_x_4053) ;  /* 0x00000000000c9947 */ /* 0x000fea0003800000 */
[----:B--2---:R-:W2:Y:S04]  /*2e2e0*/  LDG.E R7, desc[UR44][R4.64] ;  /* 0x0000002c04077981 */ /* 0x004ea8000c1e1900 */
[----:B-----5:R-:W2:Y:S02]  /*2e2f0*/  LDG.E R0, desc[UR44][R4.64+0x4] ;  /* 0x0000042c04007981 */ /* 0x020ea4000c1e1900 */
[----:B--2---:R-:W-:-:S07]  /*2e300*/  IMAD.IADD R0, R0, 0x1, -R7 ;  /* 0x0000000100007824 */ /* 0x004fce00078e0a07 */
.L_x_4053:
[----:B--2---:R-:W2:Y:S04]  /*2e310*/  LDL R4, [R1+0x518] ;  /* 0x0005180001047983 */ /* 0x004ea80000100800 */
[----:B------:R-:W3:Y:S01]  /*2e320*/  LDL R28, [R1+0x520] ;  /* 0x00052000011c7983 */ /* 0x000ee20000100800 */
[----:B0----5:R-:W-:Y:S02]  /*2e330*/  IMAD R0, R0, R3, RZ ;  /* 0x0000000300007224 */ /* 0x021fe400078e02ff */
[----:B------:R-:W-:Y:S01]  /*2e340*/  IMAD.IADD R33, R204, 0x1, R209 ;  /* 0x00000001cc217824 */ /* 0x000fe200078e02d1 */
[----:B------:R-:W-:Y:S01]  /*2e350*/  ISETP.GT.AND P3, PT, R210, 0x1, PT ;  /* 0x00000001d200780c */ /* 0x000fe20003f64270 */
[----:B------:R-:W-:Y:S01]  /*2e360*/  IMAD.MOV.U32 R9, RZ, RZ, 0xab8 ;  /* 0x00000ab8ff097424 */ /* 0x000fe200078e00ff */
[----:B------:R-:W-:Y:S01]  /*2e370*/  ISETP.NE.AND P2, PT, R3, 0x1, PT ;  /* 0x000000010300780c */ /* 0x000fe20003f45270 */
[----:B------:R-:W0:Y:S03]  /*2e380*/  LDC.64 R20, c[0x0][0xca8] ;  /* 0x00032a00ff147b82 */ /* 0x000e260000000a00 */
[----:B------:R-:W-:-:S05]  /*2e390*/  SEL R9, R9, 0xa78, P3 ;  /* 0x00000a7809097807 */ /* 0x000fca0001800000 */
[----:B------:R-:W1:Y:S08]  /*2e3a0*/  LDC.64 R6, c[0x0][R9+0x220] ;  /* 0x0000880009067b82 */ /* 0x000e700000000a00 */
[----:B------:R-:W4:Y:S08]  /*2e3b0*/  LDC.64 R10, c[0x0][R9+0x218] ;  /* 0x00008600090a7b82 */ /* 0x000f300000000a00 */
[----:B------:R4:W4:Y:S01]  /*2e3c0*/  LDC.64 R14, c[0x0][R9+0x228] ;  /* 0x00008a00090e7b82 */ /* 0x0009220000000a00 */
[----:B------:R-:W-:-:S07]  /*2e3d0*/  ISETP.NE.U32.AND P1, PT, RZ, UR4, PT ;  /* 0x00000004ff007c0c */ /* 0x000fce000bf25070 */
[----:B------:R-:W4:Y:S01]  /*2e3e0*/  @P2 LDC R13, c[0x0][0xcec] ;  /* 0x00033b00ff0d2b82 */ /* 0x000f220000000800 */
[----:B------:R-:W-:-:S07]  /*2e3f0*/  ISETP.NE.AND.EX P1, PT, RZ, UR5, PT, P1 ;  /* 0x00000005ff007c0c */ /* 0x000fce000bf25310 */
[----:B------:R-:W4:Y:S01]  /*2e400*/  @P2 LDC R26, c[0x0][0xcf0] ;  /* 0x00033c00ff1a2b82 */ /* 0x000f220000000800 */
[----:B------:R-:W-:Y:S02]  /*2e410*/  SHF.R.S32.HI R24, RZ, 0x1f, R211 ;  /* 0x0000001fff187819 */ /* 0x000fe400000114d3 */
[----:B------:R-:W-:Y:S02]  /*2e420*/  SEL R12, R211, RZ, !P1 ;  /* 0x000000ffd30c7207 */ /* 0x000fe40004800000 */
[----:B--2---:R-:W-:-:S03]  /*2e430*/  LOP3.LUT P0, RZ, R4, 0x3, RZ, 0xc0, !PT ;  /* 0x0000000304ff7812 */ /* 0x004fc6000780c0ff */
[----:B0-----:R-:W0:Y:S01]  /*2e440*/  @!P3 LDC R20, c[0x0][0xc50] ;  /* 0x00031400ff14bb82 */ /* 0x001e220000000800 */
[----:B------:R-:W-:Y:S01]  /*2e450*/  ISETP.GE.OR P4, PT, R33, R0, P0 ;  /* 0x000000002100720c */ /* 0x000fe20000786670 */
[----:B---3--:R-:W-:-:S06]  /*2e460*/  IMAD.IADD R28, R28, 0x1, R209 ;  /* 0x000000011c1c7824 */ /* 0x008fcc00078e02d1 */
[----:B------:R-:W2:Y:S06]  /*2e470*/  @!P3 LDC R21, c[0x0][0xc54] ;  /* 0x00031500ff15bb82 */ /* 0x000eac0000000800 */
[----:B------:R-:W3:Y:S02]  /*2e480*/  @!P4 LDL R29, [R1+0x220] ;  /* 0x00022000011dc983 */ /* 0x000ee40000100800 */
[----:B------:R4:W0:Y:S01]  /*2e490*/  LDC.64 R4, c[0x0][R9+0x210] ;  /* 0x0000840009047b82 */ /* 0x0008220000000a00 */
[----:B------:R-:W-:Y:S01]  /*2e4a0*/  SEL R25, R24, RZ, !P1 ;  /* 0x000000ff18197207 */ /* 0x000fe20004800000 */
[----:B-1----:R-:W-:-:S02]  /*2e4b0*/  IMAD R7, R7, R12, RZ ;  /* 0x0000000c07077224 */ /* 0x002fc400078e02ff */
[-C--:B----4-:R-:W-:Y:S02]  /*2e4c0*/  IMAD R31, R11, R156.reuse, RZ ;  /* 0x0000009c0b1f7224 */ /* 0x090fe400078e02ff */
[----:B------:R-:W-:Y:S01]  /*2e4d0*/  IMAD R35, R6, R25, R7 ;  /* 0x0000001906237224 */ /* 0x000fe200078e0207 */
[----:B------:R-:W-:Y:S01]  /*2e4e0*/  SEL R25, R219, RZ, P3 ;  /* 0x000000ffdb197207 */ /* 0x000fe20001800000 */
[----:B------:R-:W-:Y:S01]  /*2e4f0*/  IMAD.WIDE.U32 R10, R10, R156, RZ ;  /* 0x0000009c0a0a7225 */ /* 0x000fe200078e00ff */
[----:B------:R-:W-:-:S03]  /*2e500*/  SHF.R.S32.HI R9, RZ, 0x1f, R8 ;  /* 0x0000001fff097819 */ /* 0x000fc60000011408 */
[----:B------:R-:W-:-:S04]  /*2e510*/  IMAD.WIDE.U32 R6, R6, R12, RZ ;  /* 0x0000000c06067225 */ /* 0x000fc800078e00ff */
[----:B------:R-:W-:Y:S01]  /*2e520*/  @P2 IMAD.HI.U32 R13, R28, R13, RZ ;  /* 0x0000000d1c0d2227 */ /* 0x000fe200078e00ff */
[----:B------:R-:W-:-:S03]  /*2e530*/  IADD3 R6, P1, P5, R6, R10, R8 ;  /* 0x0000000a06067210 */ /* 0x000fc60007d3e008 */
[----:B------:R-:W-:Y:S02]  /*2e540*/  IMAD.IADD R24, R11, 0x1, R31 ;  /* 0x000000010b187824 */ /* 0x000fe400078e021f */
[----:B------:R-:W-:Y:S02]  /*2e550*/  IMAD.IADD R11, R7, 0x1, R35 ;  /* 0x00000001070b7824 */ /* 0x000fe400078e0223 */
[----:B------:R-:W-:Y:S01]  /*2e560*/  IMAD.MOV.U32 R7, RZ, RZ, R28 ;  /* 0x000000ffff077224 */ /* 0x000fe200078e001c */
[----:B------:R-:W-:Y:S01]  /*2e570*/  @P2 SHF.R.U32.HI R7, RZ, R26, R13 ;  /* 0x0000001aff072219 */ /* 0x000fe2000001160d */
[-C--:B------:R-:W-:Y:S01]  /*2e580*/  IMAD R31, R15, R25.reuse, RZ ;  /* 0x000000190f1f7224 */ /* 0x080fe200078e02ff */
[----:B------:R-:W-:Y:S01]  /*2e590*/  IADD3.X R11, R11, R24, R9, P1, P5 ;  /* 0x000000180b0b7210 */ /* 0x000fe20000fea409 */
[----:B------:R-:W-:-:S04]  /*2e5a0*/  IMAD.WIDE.U32 R14, R14, R25, RZ ;  /* 0x000000190e0e7225 */ /* 0x000fc800078e00ff */
[----:B------:R-:W-:Y:S01]  /*2e5b0*/  IMAD.MOV R10, RZ, RZ, -R7 ;  /* 0x000000ffff0a7224 */ /* 0x000fe200078e0a07 */
[----:B------:R-:W-:Y:S01]  /*2e5c0*/  IADD3 R14, P1, P5, R7, R6, R14 ;  /* 0x00000006070e7210 */ /* 0x000fe20007d3e00e */
[----:B------:R-:W-:Y:S01]  /*2e5d0*/  IMAD.IADD R31, R15, 0x1, R31 ;  /* 0x000000010f1f7824 */ /* 0x000fe200078e021f */
[----:B------:R-:W-:Y:S01]  /*2e5e0*/  SHF.R.S32.HI R6, RZ, 0x1f, R7 ;  /* 0x0000001fff067819 */ /* 0x000fe20000011407 */
[----:B------:R-:W-:-:S03]  /*2e5f0*/  IMAD R7, R3, R10, R28 ;  /* 0x0000000a03077224 */ /* 0x000fc600078e021c */
[----:B------:R-:W-:Y:S02]  /*2e600*/  IADD3.X R15, R6, R11, R31, P1, P5 ;  /* 0x0000000b060f7210 */ /* 0x000fe40000fea41f */
[----:B------:R-:W-:Y:S01]  /*2e610*/  SHF.R.S32.HI R11, RZ, 0x1f, R7 ;  /* 0x0000001fff0b7819 */ /* 0x000fe20000011407 */
[-C--:B0-----:R-:W-:Y:S02]  /*2e620*/  IMAD R5, R5, R7.reuse, RZ ;  /* 0x0000000705057224 */ /* 0x081fe400078e02ff */
[----:B------:R-:W-:-:S04]  /*2e630*/  IMAD.WIDE.U32 R14, R4, R7, R14 ;  /* 0x00000007040e7225 */ /* 0x000fc800078e000e */
[----:B------:R-:W-:Y:S01]  /*2e640*/  IMAD R5, R4, R11, R5 ;  /* 0x0000000b04057224 */ /* 0x000fe200078e0205 */
[C---:B------:R-:W-:Y:S01]  /*2e650*/  LEA R20, P1, R14.reuse, R20, 0x2 ;  /* 0x000000140e147211 */ /* 0x040fe200078210ff */
[----:B------:R-:W-:Y:S02]  /*2e660*/  VIADD R7, R33, 0x8 ;  /* 0x0000000821077836 */ /* 0x000fe40000000000 */
[----:B------:R-:W-:Y:S02]  /*2e670*/  IMAD.IADD R4, R15, 0x1, R5 ;  /* 0x000000010f047824 */ /* 0x000fe400078e0205 */
[----:B------:R-:W-:Y:S01]  /*2e680*/  SHFL.IDX PT, R10, R20, RZ, 0x1c1f ;  /* 0x001c1fff140a7589 */ /* 0x000fe200000e0000 */
[----:B------:R-:W-:Y:S02]  /*2e690*/  ISETP.GE.OR P0, PT, R7, R0, P0 ;  /* 0x000000000700720c */ /* 0x000fe40000706670 */
[----:B--2---:R-:W-:-:S05]  /*2e6a0*/  LEA.HI.X R21, R14, R21, R4, 0x2, P1 ;  /* 0x000000150e157211 */ /* 0x004fca00008f1404 */
[----:B------:R-:W3:Y:S04]  /*2e6b0*/  SHFL.IDX PT, R11, R21, RZ, 0x1c1f ;  /* 0x001c1fff150b7589 */ /* 0x000ee800000e0000 */
[----:B---3--:R-:W-:Y:S04]  /*2e6c0*/  @!P4 ST.E desc[UR44][R10.64], R29 ;  /* 0x0000001d0a00c985 */ /* 0x008fe8000c10192c */
[----:B------:R-:W2:Y:S04]  /*2e6d0*/  @!P0 LDL R13, [R1+0x224] ;  /* 0x00022400010d8983 */ /* 0x000ea80000100800 */
[----:B------:R-:W-:Y:S04]  /*2e6e0*/  SHFL.IDX PT, R4, R20, 0x1, 0x1c1f ;  /* 0x003c1f0014047f89 */ /* 0x000fe800000e0000 */
[----:B------:R-:W2:Y:S04]  /*2e6f0*/  SHFL.IDX PT, R5, R21, 0x1, 0x1c1f ;  /* 0x003c1f0015057f89 */ /* 0x000ea800000e0000 */
[----:B--2---:R0:W-:Y:S01]  /*2e700*/  @!P0 ST.E desc[UR44][R4.64], R13 ;  /* 0x0000000d04008985 */ /* 0x0041e2000c10192c */
[----:B------:R-:W-:Y:S05]  /*2e710*/  @P3 BRA `(.L_x_4054) ;  /* 0x0000000c00e83947 */ /* 0x000fea0003800000 */
[----:B------:R-:W2:Y:S01]  /*2e720*/  LDL R88, [R1+0x49c] ;  /* 0x00049c0001587983 */ /* 0x000ea20000100800 */
[----:B------:R-:W1:Y:S01]  /*2e730*/  @P2 LDC R14, c[0x0][0xcec] ;  /* 0x00033b00ff0e2b82 */ /* 0x000e620000000800 */
[----:B------:R-:W-:Y:S02]  /*2e740*/  ULDC.64 UR4, c[0x0][0xba0] ;  /* 0x0002e80000047ab9 */ /* 0x000fe40000000a00 */
[----:B------:R-:W3:Y:S01]  /*2e750*/  LDL R89, [R1+0x4ac] ;  /* 0x0004ac0001597983 */ /* 0x000ee20000100800 */
[----:B------:R-:W-:-:S04]  /*2e760*/  IMAD R9, R9, UR4, RZ ;  /* 0x0000000409097c24 */ /* 0x000fc8000f8e02ff */
[C---:B------:R-:W-:Y:S02]  /*2e770*/  IMAD R11, R8.reuse, UR5, R9 ;  /* 0x00000005080b7c24 */ /* 0x040fe4000f8e0209 */
[----:B------:R-:W-:Y:S01]  /*2e780*/  IMAD.WIDE.U32 R8, R8, UR4, RZ ;  /* 0x0000000408087c25 */ /* 0x000fe2000f8e00ff */
[----:B------:R-:W-:-:S03]  /*2e790*/  ULDC.64 UR4, c[0x0][0xbe8] ;  /* 0x0002fa0000047ab9 */ /* 0x000fc60000000a00 */
[----:B------:R-:W-:Y:S01]  /*2e7a0*/  IMAD.IADD R9, R9, 0x1, R11 ;  /* 0x0000000109097824 */ /* 0x000fe200078e020b */
[----:B0-----:R-:W-:Y:S01]  /*2e7b0*/  SHF.R.S32.HI R13, RZ, 0x1f, R12 ;  /* 0x0000001fff0d7819 */ /* 0x001fe2000001140c */
        /* <DEDUP_REMOVED lines=8> */
[----:B--2---:R-:W-:-:S04]  /*2e840*/  IMAD R5, R88, 0x40, R198 ;  /* 0x0000004058057824 */ /* 0x004fc800078e02c6 */
[----:B------:R-:W-:-:S03]  /*2e850*/  IMAD.WIDE R18, R5, 0x2, R18 ;  /* 0x0000000205127825 */ /* 0x000fc600078e0212 */
[C---:B------:R-:W-:Y:S02]  /*2e860*/  IADD3 R29, P0, R18.reuse, 0x1000, RZ ;  /* 0x00001000121d7810 */ /* 0x040fe40007f1e0ff */
[C---:B------:R-:W-:Y:S02]  /*2e870*/  IADD3 R33, P1, R18.reuse, 0x2000, RZ ;  /* 0x0000200012217810 */ /* 0x040fe40007f3e0ff */
[C---:B------:R-:W-:Y:S02]  /*2e880*/  IADD3 R37, P3, R18.reuse, 0x3000, RZ ;  /* 0x0000300012257810 */ /* 0x040fe40007f7e0ff */
[----:B------:R-:W-:Y:S02]  /*2e890*/  IADD3 R41, P4, R18, 0x4000, RZ ;  /* 0x0000400012297810 */ /* 0x000fe40007f9e0ff */
[----:B------:R-:W-:Y:S02]  /*2e8a0*/  LOP3.LUT R28, R29, 0x380, RZ, 0xc0, !PT ;  /* 0x000003801d1c7812 */ /* 0x000fe400078ec0ff */
[----:B------:R-:W-:-:S02]  /*2e8b0*/  LOP3.LUT R32, R33, 0x380, RZ, 0xc0, !PT ;  /* 0x0000038021207812 */ /* 0x000fc400078ec0ff */
[----:B------:R-:W-:Y:S02]  /*2e8c0*/  LOP3.LUT R36, R37, 0x380, RZ, 0xc0, !PT ;  /* 0x0000038025247812 */ /* 0x000fe400078ec0ff */
[----:B------:R-:W-:Y:S02]  /*2e8d0*/  LOP3.LUT R40, R41, 0x380, RZ, 0xc0, !PT ;  /* 0x0000038029287812 */ /* 0x000fe400078ec0ff */
[----:B------:R-:W-:Y:S02]  /*2e8e0*/  SHF.R.U64 R28, R28, 0x3, RZ ;  /* 0x000000031c1c7819 */ /* 0x000fe400000012ff */
[----:B------:R-:W-:Y:S02]  /*2e8f0*/  SHF.R.U64 R32, R32, 0x3, RZ ;  /* 0x0000000320207819 */ /* 0x000fe400000012ff */
[----:B------:R-:W-:Y:S02]  /*2e900*/  IADD3 R45, P5, R18, 0x5000, RZ ;  /* 0x00005000122d7810 */ /* 0x000fe40007fbe0ff */
[----:B------:R-:W-:-:S02]  /*2e910*/  SHF.R.U64 R36, R36, 0x3, RZ ;  /* 0x0000000324247819 */ /* 0x000fc400000012ff */
[----:B------:R-:W-:Y:S02]  /*2e920*/  SHF.R.U64 R40, R40, 0x3, RZ ;  /* 0x0000000328287819 */ /* 0x000fe400000012ff */
[----:B------:R-:W-:Y:S01]  /*2e930*/  LOP3.LUT R28, R28, R29, RZ, 0x3c, !PT ;  /* 0x0000001d1c1c7212 */ /* 0x000fe200078e3cff */
[--C-:B------:R-:W-:Y:S01]  /*2e940*/  IMAD.X R29, RZ, RZ, R19.reuse, P0 ;  /* 0x000000ffff1d7224 */ /* 0x100fe200000e0613 */
[----:B------:R-:W-:Y:S01]  /*2e950*/  LOP3.LUT R32, R32, R33, RZ, 0x3c, !PT ;  /* 0x0000002120207212 */ /* 0x000fe200078e3cff */
[--C-:B------:R-:W-:Y:S01]  /*2e960*/  IMAD.X R33, RZ, RZ, R19.reuse, P1 ;  /* 0x000000ffff217224 */ /* 0x100fe200008e0613 */
[----:B------:R-:W-:Y:S02]  /*2e970*/  LOP3.LUT R44, R45, 0x380, RZ, 0xc0, !PT ;  /* 0x000003802d2c7812 */ /* 0x000fe400078ec0ff */
[----:B------:R-:W-:Y:S01]  /*2e980*/  LOP3.LUT R36, R36, R37, RZ, 0x3c, !PT ;  /* 0x0000002524247212 */ /* 0x000fe200078e3cff */
[--C-:B------:R-:W-:Y:S01]  /*2e990*/  IMAD.X R37, RZ, RZ, R19.reuse, P3 ;  /* 0x000000ffff257224 */ /* 0x100fe200018e0613 */
[----:B------:R-:W-:Y:S01]  /*2e9a0*/  LOP3.LUT R40, R40, R41, RZ, 0x3c, !PT ;  /* 0x0000002928287212 */ /* 0x000fe200078e3cff */
[----:B------:R-:W-:Y:S01]  /*2e9b0*/  IMAD.X R41, RZ, RZ, R19, P4 ;  /* 0x000000ffff297224 */ /* 0x000fe200020e0613 */
[C---:B------:R-:W-:Y:S01]  /*2e9c0*/  IADD3 R49, P0, R18.reuse, 0x6000, RZ ;  /* 0x0000600012317810 */ /* 0x040fe20007f1e0ff */
[----:B---3--:R-:W-:Y:S01]  /*2e9d0*/  IMAD R10, R89, 0x20, R88 ;  /* 0x00000020590a7824 */ /* 0x008fe200078e0258 */
[C---:B------:R-:W-:Y:S01]  /*2e9e0*/  IADD3 R53, P1, R18.reuse, 0x7000, RZ ;  /* 0x0000700012357810 */ /* 0x040fe20007f3e0ff */
[----:B------:R-:W5:Y:S01]  /*2e9f0*/  LD.E.128 R28, desc[UR44][R28.64] ;  /* 0x0000002c1c1c7980 */ /* 0x000f62000c101d00 */
[----:B------:R-:W-:-:S02]  /*2ea00*/  IADD3 R57, P3, R18, 0x8000, RZ ;  /* 0x0000800012397810 */ /* 0x000fc40007f7e0ff */
[----:B------:R-:W-:Y:S01]  /*2ea10*/  IADD3 R61, P4, R18, 0x9000, RZ ;  /* 0x00009000123d7810 */ /* 0x000fe20007f9e0ff */
[----:B------:R-:W5:Y:S01]  /*2ea20*/  LD.E.128 R32, desc[UR44][R32.64] ;  /* 0x0000002c20207980 */ /* 0x000f62000c101d00 */
[----:B------:R-:W-:Y:S02]  /*2ea30*/  SHF.R.U64 R44, R44, 0x3, RZ ;  /* 0x000000032c2c7819 */ /* 0x000fe400000012ff */
[----:B------:R-:W-:Y:S01]  /*2ea40*/  LOP3.LUT R48, R49, 0x380, RZ, 0xc0, !PT ;  /* 0x0000038031307812 */ /* 0x000fe200078ec0ff */
[----:B------:R-:W5:Y:S01]  /*2ea50*/  LD.E.128 R36, desc[UR44][R36.64] ;  /* 0x0000002c24247980 */ /* 0x000f62000c101d00 */
[----:B------:R-:W-:Y:S02]  /*2ea60*/  LOP3.LUT R52, R53, 0x380, RZ, 0xc0, !PT ;  /* 0x0000038035347812 */ /* 0x000fe400078ec0ff */
[----:B------:R-:W-:Y:S01]  /*2ea70*/  LOP3.LUT R56, R57, 0x380, RZ, 0xc0, !PT ;  /* 0x0000038039387812 */ /* 0x000fe200078ec0ff */
[----:B------:R-:W5:Y:S01]  /*2ea80*/  LD.E.128 R40, desc[UR44][R40.64] ;  /* 0x0000002c28287980 */ /* 0x000f62000c101d00 */
[----:B------:R-:W-:-:S02]  /*2ea90*/  LOP3.LUT R60, R61, 0x380, RZ, 0xc0, !PT ;  /* 0x000003803d3c7812 */ /* 0x000fc400078ec0ff */
[----:B------:R-:W-:Y:S01]  /*2eaa0*/  LOP3.LUT R44, R44, R45, RZ, 0x3c, !PT ;  /* 0x0000002d2c2c7212 */ /* 0x000fe200078e3cff */
[----:B------:R-:W-:Y:S01]  /*2eab0*/  IMAD.X R45, RZ, RZ, R19, P5 ;  /* 0x000000ffff2d7224 */ /* 0x000fe200028e0613 */
[----:B------:R-:W-:Y:S02]  /*2eac0*/  SHF.R.U64 R48, R48, 0x3, RZ ;  /* 0x0000000330307819 */ /* 0x000fe400000012ff */
[----:B------:R-:W-:Y:S02]  /*2ead0*/  IADD3 R65, P5, R18, 0xa000, RZ ;  /* 0x0000a00012417810 */ /* 0x000fe40007fbe0ff */
[----:B------:R-:W-:Y:S01]  /*2eae0*/  SHF.R.U64 R52, R52, 0x3, RZ ;  /* 0x0000000334347819 */ /* 0x000fe200000012ff */
[----:B------:R-:W5:Y:S01]  /*2eaf0*/  LD.E.128 R44, desc[UR44][R44.64] ;  /* 0x0000002c2c2c7980 */ /* 0x000f62000c101d00 */
[----:B------:R-:W-:Y:S02]  /*2eb00*/  SHF.R.U64 R56, R56, 0x3, RZ ;  /* 0x0000000338387819 */ /* 0x000fe400000012ff */
[----:B------:R-:W-:-:S02]  /*2eb10*/  SHF.R.U64 R60, R60, 0x3, RZ ;  /* 0x000000033c3c7819 */ /* 0x000fc400000012ff */
[----:B------:R-:W-:Y:S01]  /*2eb20*/  LOP3.LUT R48, R48, R49, RZ, 0x3c, !PT ;  /* 0x0000003130307212 */ /* 0x000fe200078e3cff */
[--C-:B------:R-:W-:Y:S01]  /*2eb30*/  IMAD.X R49, RZ, RZ, R19.reuse, P0 ;  /* 0x000000ffff317224 */ /* 0x100fe200000e0613 */
[----:B------:R-:W-:Y:S02]  /*2eb40*/  LOP3.LUT R64, R65, 0x380, RZ, 0xc0, !PT ;  /* 0x0000038041407812 */ /* 0x000fe400078ec0ff */
        /* <DEDUP_REMOVED lines=19> */
[----:B------:R-:W-:Y:S02]  /*2ec80*/  LOP3.LUT R5, R18, 0x380, RZ, 0xc0, !PT ;  /* 0x0000038012057812 */ /* 0x000fe400078ec0ff */
[----:B------:R-:W-:Y:S01]  /*2ec90*/  LOP3.LUT R64, R64, R65, RZ, 0x3c, !PT ;  /* 0x0000004140407212 */ /* 0x000fe200078e3cff */
[----:B------:R-:W-:Y:S01]  /*2eca0*/  IMAD.X R65, RZ, RZ, R19, P5 ;  /* 0x000000ffff417224 */ /* 0x000fe200028e0613 */
[----:B------:R-:W-:Y:S02]  /*2ecb0*/  SHF.R.U64 R68, R68, 0x3, RZ ;  /* 0x0000000344447819 */ /* 0x000fe400000012ff */
[----:B------:R-:W-:Y:S02]  /*2ecc0*/  SHF.R.U64 R72, R72, 0x3, RZ ;  /* 0x0000000348487819 */ /* 0x000fe400000012ff */
[----:B------:R-:W-:Y:S01]  /*2ecd0*/  SHF.R.U64 R76, R76, 0x3, RZ ;  /* 0x000000034c4c7819 */ /* 0x000fe200000012ff */
[----:B------:R-:W5:Y:S01]  /*2ece0*/  LD.E.128 R64, desc[UR44][R64.64] ;  /* 0x0000002c40407980 */ /* 0x000f62000c101d00 */
[----:B------:R-:W-:-:S02]  /*2ecf0*/  SHF.R.U64 R80, R80, 0x3, RZ ;  /* 0x0000000350507819 */ /* 0x000fc400000012ff */
        /* <DEDUP_REMOVED lines=11> */
[--C-:B------:R-:W-:Y:S01]  /*2edb0*/  IMAD.X R85, RZ, RZ, R19.reuse, P5 ;  /* 0x000000ffff557224 */ /* 0x100fe200028e0613 */
[----:B------:R-:W-:Y:S01]  /*2edc0*/  LOP3.LUT R4, R5, R18, RZ, 0x3c, !PT ;  /* 0x0000001205047212 */ /* 0x000fe200078e3cff */
[----:B------:R-:W-:Y:S01]  /*2edd0*/  IMAD.MOV.U32 R5, RZ, RZ, R19 ;  /* 0x000000ffff057224 */ /* 0x000fe200078e0013 */
[----:B------:R-:W5:Y:S01]  /*2ede0*/  LD.E.128 R68, desc[UR44][R68.64] ;  /* 0x0000002c44447980 */ /* 0x000f62000c101d00 */
[----:B------:R-:W0:Y:S01]  /*2edf0*/  @P2 LDC R19, c[0x0][0xcf0] ;  /* 0x00033c00ff132b82 */ /* 0x000e220000000800 */
[----:B------:R-:W-:-:S02]  /*2ee00*/  SHF.R.U64 R6, R6, 0x3, RZ ;  /* 0x0000000306067819 */ /* 0x000fc400000012ff */
[----:B------:R-:W5:Y:S02]  /*2ee10*/  LD.E.128 R72, desc[UR44][R72.64] ;  /* 0x0000002c48487980 */ /* 0x000f64000c101d00 */
[----:B------:R-:W-:Y:S02]  /*2ee20*/  LOP3.LUT R84, R6, R7, RZ, 0x3c, !PT ;  /* 0x0000000706547212 */ /* 0x000fe400078e3cff */
[----:B------:R-:W5:Y:S01]  /*2ee30*/  LD.E.128 R4, desc[UR44][R4.64] ;  /* 0x0000002c04047980 */ /* 0x000f62000c101d00 */
[----:B------:R-:W-:-:S03]  /*2ee40*/  IMAD.IADD R15, R209, 0x1, R10 ;  /* 0x00000001d10f7824 */ /* 0x000fc600078e020a */
        /* <DEDUP_REMOVED lines=8> */
[----:B--2---:R-:W2:Y:S01]  /*2eed0*/  FENCE.VIEW.ASYNC.S ;  /* 0x00000000000073c6 */ /* 0x004ea20000000000 */
[----:B-1----:R-:W-:-:S04]  /*2eee0*/  @P2 IMAD.HI.U32 R10, R15, R14, RZ ;  /* 0x0000000e0f0a2227 */ /* 0x002fc800078e00ff */
[----:B------:R-:W-:Y:S01]  /*2eef0*/  IMAD.MOV.U32 R11, RZ, RZ, R15 ;  /* 0x000000ffff0b7224 */ /* 0x000fe200078e000f */
[----:B0-----:R-:W-:Y:S01]  /*2ef00*/  @P2 SHF.R.U32.HI R11, RZ, R19, R10 ;  /* 0x00000013ff0b2219 */ /* 0x001fe2000001160a */
[----:B------:R-:W-:-:S03]  /*2ef10*/  VIADD R10, R2, 0x32420 ;  /* 0x00032420020a7836 */ /* 0x000fc60000000000 */
[--C-:B------:R-:W-:Y:S01]  /*2ef20*/  SHF.R.S32.HI R12, RZ, 0x1f, R11.reuse ;  /* 0x0000001fff0c7819 */ /* 0x100fe2000001140b */
[----:B------:R-:W-:Y:S01]  /*2ef30*/  IMAD.MOV R14, RZ, RZ, -R11 ;  /* 0x000000ffff0e7224 */ /* 0x000fe200078e0a0b */
[----:B------:R-:W-:-:S03]  /*2ef40*/  PRMT R10, RZ, 0x654, R10 ;  /* 0x00000654ff0a7816 */ /* 0x000fc6000000000a */
[----:B------:R-:W-:Y:S02]  /*2ef50*/  IMAD R3, R3, R14, R15 ;  /* 0x0000000e03037224 */ /* 0x000fe400078e020f */
[----:B------:R-:W-:Y:S02]  /*2ef60*/  IMAD R12, R12, UR4, RZ ;  /* 0x000000040c0c7c24 */ /* 0x000fe4000f8e02ff */
[C---:B------:R-:W-:Y:S01]  /*2ef70*/  IMAD.WIDE.U32 R8, R11.reuse, UR4, R8 ;  /* 0x000000040b087c25 */ /* 0x040fe2000f8e0008 */
[----:B--2---:R0:W-:Y:S03]  /*2ef80*/  SYNCS.ARRIVE.TRANS64.RED.A1T0 RZ, [R10+URZ], RZ ;  /* 0x000000ff0aff79a7 */ /* 0x0041e6000810043f */
[----:B------:R-:W-:Y:S01]  /*2ef90*/  IMAD R13, R11, UR5, R12 ;  /* 0x000000050b0d7c24 */ /* 0x000fe2000f8e020c */
[----:B------:R-:W-:Y:S01]  /*2efa0*/  ULDC.64 UR4, c[0x0][0xbd8] ;  /* 0x0002f60000047ab9 */ /* 0x000fe20000000a00 */
[----:B0-----:R-:W-:-:S02]  /*2efb0*/  SHF.R.S32.HI R10, RZ, 0x1f, R3 ;  /* 0x0000001fff0a7819 */ /* 0x001fc40000011403 */
[----:B------:R-:W-:-:S03]  /*2efc0*/  IMAD.IADD R9, R9, 0x1, R13 ;  /* 0x0000000109097824 */ /* 0x000fc600078e020d */
        /* <DEDUP_REMOVED lines=11> */
.L_x_4289:
[----:B------:R-:W-:Y:S01]  /*2f080*/  IMAD.IADD R209, R88, 0x1, R209 ;  /* 0x0000000158d17824 */ /* 0x000fe200078e02d1 */
[----:B------:R-:W-:Y:S04]  /*2f090*/  BSSY B1, `(.L_x_4056) ;  /* 0x0000014000017945 */ /* 0x000fe80003800000 */
[----:B------:R-:W-:-:S13]  /*2f0a0*/  ISETP.GE.AND P0, PT, R209, R0, PT ;  /* 0x00000000d100720c */ /* 0x000fda0003f06270 */
[----:B------:R-:W-:Y:S05]  /*2f0b0*/  @P0 BRA `(.L_x_4057) ;  /* 0x0000000000440947 */ /* 0x000fea0003800000 */
[----:B------:R-:W-:Y:S02]  /*2f0c0*/  ULDC UR4, c[0x0][0xbc8] ;  /* 0x0002f20000047ab9 */ /* 0x000fe40000000800 */
[----:B------:R-:W-:Y:S02]  /*2f0d0*/  ISETP.GE.AND P3, PT, R198, UR4, PT ;  /* 0x00000004c6007c0c */ /* 0x000fe4000bf66270 */
[----:B------:R-:W-:Y:S02]  /*2f0e0*/  ISETP.GE.AND P2, PT, R200, UR4, PT ;  /* 0x00000004c8007c0c */ /* 0x000fe4000bf46270 */
[----:B------:R-:W-:Y:S02]  /*2f0f0*/  ISETP.GE.AND P1, PT, R199, UR4, PT ;  /* 0x00000004c7007c0c */ /* 0x000fe4000bf26270 */
[----:B------:R-:W-:-:S07]  /*2f100*/  ISETP.GE.AND P0, PT, R201, UR4, PT ;  /* 0x00000004c9007c0c */ /* 0x000fce000bf06270 */
[-C--:B--2---:R-:W-:Y:S02]  /*2f110*/  @!P3 LEA R8, P5, R198, R14.reuse, 0x1 ;  /* 0x0000000ec608b211 */ /* 0x084fe400078a08ff */
[-C--:B------:R-:W-:Y:S02]  /*2f120*/  @!P2 LEA R10, P4, R200, R14.reuse, 0x1 ;  /* 0x0000000ec80aa211 */ /* 0x080fe400078808ff */
[-C--:B-1----:R-:W-:Y:S02]  /*2f130*/  @!P3 LEA.HI.X R9, R198, R3.reuse, R216, 0x1, P5 ;  /* 0x00000003c609b211 */ /* 0x082fe400028f0cd8 */
[-C--:B------:R-:W-:Y:S02]  /*2f140*/  @!P1 LEA R12, P5, R199, R14.reuse, 0x1 ;  /* 0x0000000ec70c9211 */ /* 0x080fe400078a08ff */
[----:B------:R-:W-:Y:S01]  /*2f150*/  @!P2 LEA.HI.X R11, R200, R3, R214, 0x1, P4 ;  /* 0x00000003c80ba211 */ /* 0x000fe200020f0cd6 */
[----:B-----5:R3:W-:Y:S01]  /*2f160*/  @!P3 ST.E.128 desc[UR44][R8.64], R4 ;  /* 0x000000040800b985 */ /* 0x0207e2000c101d2c */
[----:B------:R-:W-:-:S02]  /*2f170*/  @!P0 LEA R14, P4, R201, R14, 0x1 ;  /* 0x0000000ec90e8211 */ /* 0x000fc400078808ff */
[-C--:B------:R-:W-:Y:S01]  /*2f180*/  @!P1 LEA.HI.X R13, R199, R3.reuse, R213, 0x1, P5 ;  /* 0x00000003c70d9211 */ /* 0x080fe200028f0cd5 */
[----:B------:R3:W-:Y:S01]  /*2f190*/  @!P2 ST.E.128 desc[UR44][R10.64], R40 ;  /* 0x000000280a00a985 */ /* 0x0007e2000c101d2c */
[----:B------:R-:W-:-:S03]  /*2f1a0*/  @!P0 LEA.HI.X R15, R201, R3, R212, 0x1, P4 ;  /* 0x00000003c90f8211 */ /* 0x000fc600020f0cd4 */
[----:B------:R3:W-:Y:S04]  /*2f1b0*/  @!P1 ST.E.128 desc[UR44][R12.64], R56 ;  /* 0x000000380c009985 */ /* 0x0007e8000c101d2c */
[----:B------:R3:W-:Y:S02]  /*2f1c0*/  @!P0 ST.E.128 desc[UR44][R14.64], R72 ;  /* 0x000000480e008985 */ /* 0x0007e4000c101d2c */
.L_x_4057:
[----:B------:R-:W-:Y:S05]  /*2f1d0*/  BSYNC B1 ;  /* 0x0000000000017941 */ /* 0x000fea0003800000 */
.L_x_4056:
[----:B------:R-:W-:-:S03]  /*2f1e0*/  UMOV UR4, 0xffffffff ;  /* 0xffffffff00047882 */ /* 0x000fc60000000000 */
[----:B------:R-:W-:Y:S05]  /*2f1f0*/  BRA.DIV UR4, `(.L_x_4058) ;  /* 0x000000d204ec7947 */ /* 0x000fea000b800000 */
[----:B-1----:R1:W4:Y:S04]  /*2f200*/  SHFL.IDX PT, R3, R19, 0x1, 0x181f ;  /* 0x00381f0013037f89 */ /* 0x00232800000e0000 */
[----:B--23--:R1:W2:Y:S02]  /*2f210*/  SHFL.IDX PT, R14, R18, 0x1, 0x181f ;  /* 0x00381f00120e7f89 */ /* 0x00c2a400000e0000 */
.L_x_4293:
[----:B-----5:R-:W-:Y:S01]  /*2f220*/  VIADD R5, R209, 0x20 ;  /* 0x00000020d1057836 */ /* 0x020fe20000000000 */
        /* <DEDUP_REMOVED lines=10> */
[-C--:B----4-:R-:W-:Y:S02]  /*2f2d0*/  @!P3 LEA.HI.X R5, R198, R3.reuse, R216, 0x1, P5 ;  /* 0x00000003c605b211 */ /* 0x090fe400028f0cd8 */
[-C--:B------:R-:W-:Y:S02]  /*2f2e0*/  @!P1 LEA R8, P5, R199, R14.reuse, 0x1 ;  /* 0x0000000ec7089211 */ /* 0x080fe400078a08ff */
        /* <DEDUP_REMOVED lines=8> */
.L_x_4060:
[----:B------:R-:W-:Y:S05]  /*2f370*/  BSYNC B1 ;  /* 0x0000000000017941 */ /* 0x000fea0003800000 */
.L_x_4059:
[----:B------:R-:W-:-:S03]  /*2f380*/  UMOV UR4, 0xffffffff ;  /* 0xffffffff00047882 */ /* 0x000fc60000000000 */
[----:B------:R-:W-:Y:S05]  /*2f390*/  BRA.DIV UR4, `(.L_x_4061) ;  /* 0x000000d204cc7947 */ /* 0x000fea000b800000 */
[----:B----4-:R4:W0:Y:S04]  /*2f3a0*/  SHFL.IDX PT, R3, R19, 0x2, 0x181f ;  /* 0x00581f0013037f89 */ /* 0x01082800000e0000 */
[----:B--2---:R4:W2:Y:S02]  /*2f3b0*/  SHFL.IDX PT, R14, R18, 0x2, 0x181f ;  /* 0x00581f00120e7f89 */ /* 0x0048a400000e0000 */
.L_x_4297:
[----:B---3--:R-:W-:Y:S01]  /*2f3c0*/  VIADD R5, R209, 0x40 ;  /* 0x00000040d1057836 */ /* 0x008fe20000000000 */
        /* <DEDUP_REMOVED lines=10> */
[-C--:B0-----:R-:W-:Y:S02]  /*2f470*/  @!P3 LEA.HI.X R5, R198, R3.reuse, R216, 0x1, P5 ;  /* 0x00000003c605b211 */ /* 0x081fe400028f0cd8 */
        /* <DEDUP_REMOVED lines=9> */
.L_x_4063:
[----:B------:R-:W-:Y:S05]  /*2f510*/  BSYNC B1 ;  /* 0x0000000000017941 */ /* 0x000fea0003800000 */
.L_x_4062:
[----:B------:R-:W-:-:S03]  /*2f520*/  UMOV UR4, 0xffffffff ;  /* 0xffffffff00047882 */ /* 0x000fc60000000000 */
[----:B------:R-:W-:Y:S05]  /*2f530*/  BRA.DIV UR4, `(.L_x_4064) ;  /* 0x000000d204ac7947 */ /* 0x000fea000b800000 */
[----:B0-----:R0:W0:Y:S04]  /*2f540*/  SHFL.IDX PT, R3, R19, 0x3, 0x181f ;  /* 0x00781f0013037f89 */ /* 0x00102800000e0000 */
[----:B--2---:R2:W0:Y:S02]  /*2f550*/  SHFL.IDX PT, R14, R18, 0x3, 0x181f ;  /* 0x00781f00120e7f89 */ /* 0x00442400000e0000 */
.L_x_4301:
[----:B---3--:R-:W-:-:S05]  /*2f560*/  VIADD R5, R209, 0x60 ;  /* 0x00000060d1057836 */ /* 0x008fca0000000000 */
[----:B------:R-:W-:-:S13]  /*2f570*/  ISETP.GE.AND P0, PT, R5, R0, PT ;  /* 0x000000000500720c */ /* 0x000fda0003f06270 */
[----:B------:R-:W-:Y:S05]  /*2f580*/  @P0 BRA `(.L_x_4065) ;  /* 0x0000002c00ec0947 */ /* 0x000fea0003800000 */
[----:B------:R-:W-:Y:S02]  /*2f590*/  ULDC UR4, c[0x0][0xbc8] ;  /* 0x0002f20000047ab9 */ /* 0x000fe40000000800 */
[----:B------:R-:W-:Y:S02]  /*2f5a0*/  ISETP.GE.AND P3, PT, R198, UR4, PT ;  /* 0x00000004c6007c0c */ /* 0x000fe4000bf66270 */
[----:B------:R-:W-:Y:S02]  /*2f5b0*/  ISETP.GE.AND P4, PT, R200, UR4, PT ;  /* 0x00000004c8007c0c */ /* 0x000fe4000bf86270 */
[----:B------:R-:W-:-:S09]  /*2f5c0*/  ISETP.GE.AND P5, PT, R199, UR4, PT ;  /* 0x00000004c7007c0c */ /* 0x000fd2000bfa6270 */
[-C--:B0-----:R-:W-:Y:S02]  /*2f5d0*/  @!P3 LEA R4, P0, R198, R14.reuse, 0x1 ;  /* 0x0000000ec604b211 */ /* 0x081fe400078008ff */
[-C--:B------:R-:W-:Y:S02]  /*2f5e0*/  @!P4 LEA R6, P1, R200, R14.reuse, 0x1 ;  /* 0x0000000ec806c211 */ /* 0x080fe400078208ff */
[C---:B------:R-:W-:Y:S02]  /*2f5f0*/  @!P5 LEA R8, P2, R199.reuse, R14, 0x1 ;  /* 0x0000000ec708d211 */ /* 0x040fe400078408ff */
        /* <DEDUP_REMOVED lines=8> */
[----:B------:R-:W-:-:S04]  /*2f680*/  LEA R14, P0, R201, R14, 0x1 ;  /* 0x0000000ec90e7211 */ /* 0x000fc800078008ff */
[----:B------:R-:W-:-:S05]  /*2f690*/  LEA.HI.X R15, R201, R3, R212, 0x1, P0 ;  /* 0x00000003c90f7211 */ /* 0x000fca00000f0cd4 */
[----:B------:R3:W-:Y:S01]  /*2f6a0*/  ST.E.128 desc[UR44][R14.64], R84 ;  /* 0x000000540e007985 */ /* 0x0007e2000c101d2c */
[----:B------:R-:W-:Y:S05]  /*2f6b0*/  BRA `(.L_x_4065) ;  /* 0x0000002c00a07947 */ /* 0x000fea0003800000 */
.L_x_4054:
[----:B0-----:R-:W0:Y:S01]  /*2f6c0*/  @P2 LDC R13, c[0x0][0xcec] ;  /* 0x00033b00ff0d2b82 */ /* 0x001e220000000800 */
[----:B------:R-:W-:Y:S01]  /*2f6d0*/  ULDC.64 UR4, c[0x0][0xc08] ;  /* 0x0003020000047ab9 */ /* 0x000fe20000000a00 */
[----:B------:R-:W-:Y:S01]  /*2f6e0*/  ULDC.64 UR6, c[0x0][0xc30] ;  /* 0x00030c0000067ab9 */ /* 0x000fe20000000a00 */
[----:B------:R-:W-:Y:S01]  /*2f6f0*/  IMAD R9, R9, UR4, RZ ;  /* 0x0000000409097c24 */ /* 0x000fe2000f8e02ff */
[----:B------:R-:W-:Y:S01]  /*2f700*/  SHF.R.S32.HI R25, RZ, 0x1f, R218 ;  /* 0x0000001fff197819 */ /* 0x000fe200000114da */
[----:B------:R-:W-:-:S03]  /*2f710*/  IMAD.WIDE.U32 R4, R8, UR4, RZ ;  /* 0x0000000408047c25 */ /* 0x000fc6000f8e00ff */
[----:B------:R-:W1:Y:S01]  /*2f720*/  @P2 LDC R6, c[0x0][0xcf0] ;  /* 0x00033c00ff062b82 */ /* 0x000e620000000800 */
[----:B------:R-:W-:Y:S01]  /*2f730*/  IMAD R9, R8, UR5, R9 ;  /* 0x0000000508097c24 */ /* 0x000fe2000f8e0209 */
[----:B------:R-:W-:Y:S01]  /*2f740*/  ULDC.64 UR4, c[0x0][0xc38] ;  /* 0x00030e0000047ab9 */ /* 0x000fe20000000a00 */
[----:B------:R-:W-:Y:S02]  /*2f750*/  VIADD R18, R205, 0x8 ;  /* 0x00000008cd127836 */ /* 0x000fe40000000000 */
[----:B------:R-:W-:Y:S01]  /*2f760*/  IMAD.IADD R5, R5, 0x1, R9 ;  /* 0x0000000105057824 */ /* 0x000fe200078e0209 */
[----:B------:R-:W-:Y:S01]  /*2f770*/  SHF.R.S32.HI R9, RZ, 0x1f, R12 ;  /* 0x0000001fff097819 */ /* 0x000fe2000001140c */
[----:B------:R-:W-:Y:S01]  /*2f780*/  VIADD R19, R205, 0x10 ;  /* 0x00000010cd137836 */ /* 0x000fe20000000000 */
[----:B------:R-:W-:Y:S01]  /*2f790*/  SHF.R.S32.HI R26, RZ, 0x1f, R18 ;  /* 0x0000001fff1a7819 */ /* 0x000fe20000011412 */
[----:B------:R-:W-:-:S04]  /*2f7a0*/  IMAD.WIDE.U32 R4, R156, UR4, R4 ;  /* 0x000000049c047c25 */ /* 0x000fc8000f8e0004 */
[----:B------:R-:W-:Y:S01]  /*2f7b0*/  IMAD R5, R156, UR5, R5 ;  /* 0x000000059c057c24 */ /* 0x000fe2000f8e0205 */
[----:B------:R-:W-:Y:S01]  /*2f7c0*/  ULDC.64 UR4, c[0x0][0xc40] ;  /* 0x0003100000047ab9 */ /* 0x000fe20000000a00 */
[----:B------:R-:W-:Y:S02]  /*2f7d0*/  VIADD R20, R205, 0x18 ;  /* 0x00000018cd147836 */ /* 0x000fe40000000000 */
[----:B------:R-:W-:Y:S02]  /*2f7e0*/  IMAD R9, R9, UR4, RZ ;  /* 0x0000000409097c24 */ /* 0x000fe4000f8e02ff */
[----:B0-----:R-:W-:Y:S01]  /*2f7f0*/  @P2 IMAD.HI.U32 R13, R28, R13, RZ ;  /* 0x0000000d1c0d2227 */ /* 0x001fe200078e00ff */
[----:B------:R-:W-:-:S03]  /*2f800*/  SHF.R.S32.HI R29, RZ, 0x1f, R20 ;  /* 0x0000001fff1d7819 */ /* 0x000fc60000011414 */
[C---:B------:R-:W-:Y:S02]  /*2f810*/  IMAD R11, R12.reuse, UR5, R9 ;  /* 0x000000050c0b7c24 */ /* 0x040fe4000f8e0209 */
[----:B------:R-:W-:Y:S01]  /*2f820*/  IMAD.WIDE.U32 R4, R12, UR4, R4 ;  /* 0x000000040c047c25 */ /* 0x000fe2000f8e0004 */
[----:B------:R-:W-:-:S03]  /*2f830*/  ULDC.64 UR4, c[0x0][0xc48] ;  /* 0x0003120000047ab9 */ /* 0x000fc60000000a00 */
[----:B------:R-:W-:Y:S01]  /*2f840*/  IMAD.MOV.U32 R9, RZ, RZ, R28 ;  /* 0x000000ffff097224 */ /* 0x000fe200078e001c */
[----:B-1----:R-:W-:Y:S01]  /*2f850*/  @P2 SHF.R.U32.HI R9, RZ, R6, R13 ;  /* 0x00000006ff092219 */ /* 0x002fe2000001160d */
[----:B------:R-:W-:Y:S02]  /*2f860*/  IMAD.IADD R5, R5, 0x1, R11 ;  /* 0x0000000105057824 */ /* 0x000fe400078e020b */
[----:B------:R-:W-:Y:S01]  /*2f870*/  VIADD R21, R205, 0x20 ;  /* 0x00000020cd157836 */ /* 0x000fe20000000000 */
[--C-:B------:R-:W-:Y:S01]  /*2f880*/  SHF.R.S32.HI R6, RZ, 0x1f, R9.reuse ;  /* 0x0000001fff067819 */ /* 0x100fe20000011409 */
[----:B------:R-:W-:Y:S02]  /*2f890*/  IMAD.MOV R8, RZ, RZ, -R9 ;  /* 0x000000ffff087224 */ /* 0x000fe400078e0a09 */
[----:B------:R-:W-:Y:S01]  /*2f8a0*/  IMAD.WIDE.U32 R4, R219, UR4, R4 ;  /* 0x00000004db047c25 */ /* 0x000fe2000f8e0004 */
[----:B------:R-:W-:-:S03]  /*2f8b0*/  SHF.R.S32.HI R30, RZ, 0x1f, R21 ;  /* 0x0000001fff1e7819 */ /* 0x000fc60000011415 */
[----:B------:R-:W-:Y:S01]  /*2f8c0*/  IMAD R3, R3, R8, R28 ;  /* 0x0000000803037224 */ /* 0x000fe200078e021c */
[----:B------:R-:W-:Y:S01]  /*2f8d0*/  SHF.R.S32.HI R28, RZ, 0x1f, R19 ;  /* 0x0000001fff1c7819 */ /* 0x000fe20000011413 */
[----:B------:R-:W-:Y:S02]  /*2f8e0*/  IMAD R6, R6, UR6, RZ ;  /* 0x0000000606067c24 */ /* 0x000fe4000f8e02ff */
[----:B------:R-:W-:Y:S01]  /*2f8f0*/  IMAD R5, R219, UR5, R5 ;  /* 0x00000005db057c24 */ /* 0x000fe2000f8e0205 */
[----:B------:R-:W-:Y:S01]  /*2f900*/  ULDC.64 UR4, c[0x0][0xc28] ;  /* 0x00030a0000047ab9 */ /* 0x000fe20000000a00 */
[C---:B------:R-:W-:Y:S01]  /*2f910*/  IMAD R11, R9.reuse, UR7, R6 ;  /* 0x00000007090b7c24 */ /* 0x040fe2000f8e0206 */
[----:B------:R-:W-:Y:S01]  /*2f920*/  SHF.R.S32.HI R6, RZ, 0x1f, R3 ;  /* 0x0000001fff067819 */ /* 0x000fe20000011403 */
[----:B------:R-:W-:-:S04]  /*2f930*/  IMAD.WIDE.U32 R4, R9, UR6, R4 ;  /* 0x0000000609047c25 */ /* 0x000fc8000f8e0004 */
[----:B------:R-:W-:Y:S02]  /*2f940*/  IMAD R6, R6, UR4, RZ ;  /* 0x0000000406067c24 */ /* 0x000fe4000f8e02ff */
[----:B------:R-:W-:Y:S02]  /*2f950*/  IMAD.IADD R5, R5, 0x1, R11 ;  /* 0x0000000105057824 */ /* 0x000fe400078e020b */
[----:B------:R-:W-:Y:S02]  /*2f960*/  VIADD R8, R2, 0x32420 ;  /* 0x0003242002087836 */ /* 0x000fe40000000000 */
[C---:B------:R-:W-:Y:S02]  /*2f970*/  IMAD R9, R3.reuse, UR5, R6 ;  /* 0x0000000503097c24 */ /* 0x040fe4000f8e0206 */
[----:B------:R-:W-:Y:S01]  /*2f980*/  IMAD.WIDE.U32 R4, R3, UR4, R4 ;  /* 0x0000000403047c25 */ /* 0x000fe2000f8e0004 */
[----:B------:R-:W-:Y:S01]  /*2f990*/  ULDC.64 UR4, c[0x0][0xc00] ;  /* 0x0003000000047ab9 */ /* 0x000fe20000000a00 */
[----:B------:R-:W-:-:S02]  /*2f9a0*/  PRMT R8, RZ, 0x654, R8 ;  /* 0x00000654ff087816 */ /* 0x000fc40000000008 */
[----:B------:R-:W-:Y:S01]  /*2f9b0*/  IMAD.IADD R5, R5, 0x1, R9 ;  /* 0x0000000105057824 */ /* 0x000fe200078e0209 */
[C---:B------:R-:W-:Y:S01]  /*2f9c0*/  LEA R3, P0, R4.reuse, UR4, 0x2 ;  /* 0x0000000404037c11 */ /* 0x040fe2000f8010ff */
[----:B------:R-:W-:Y:S01]  /*2f9d0*/  VIADD R24, R205, 0x28 ;  /* 0x00000028cd187836 */ /* 0x000fe20000000000 */
[----:B------:R-:W-:Y:S01]  /*2f9e0*/  UMOV UR4, 0xffffffff ;  /* 0xffffffff00047882 */ /* 0x000fe20000000000 */
[----:B------:R0:W-:Y:S01]  /*2f9f0*/  SYNCS.ARRIVE.TRANS64.RED.A1T0 RZ, [R8+URZ], RZ ;  /* 0x000000ff08ff79a7 */ /* 0x0001e2000810043f */
[----:B------:R-:W-:Y:S02]  /*2fa00*/  LEA.HI.X R4, R4, UR5, R5, 0x2, P0 ;  /* 0x0000000504047c11 */ /* 0x000fe400080f1405 */
[----:B------:R-:W-:Y:S01]  /*2fa10*/  SHF.R.S32.HI R31, RZ, 0x1f, R24 ;  /* 0x0000001fff1f7819 */ /* 0x000fe20000011418 */
[----:B------:R-:W-:Y:S06]  /*2fa20*/  BRA.DIV UR4, `(.L_x_4066) ;  /* 0x000000ce04b87947 */ /* 0x000fec000b800000 */
[----:B------:R1:W2:Y:S04]  /*2fa30*/  SHFL.IDX PT, R5, R4, RZ, 0x1c1f ;  /* 0x001c1fff04057589 */ /* 0x0002a800000e0000 */
[----:B------:R1:W3:Y:S02]  /*2fa40*/  SHFL.IDX PT, R6, R3, RZ, 0x1c1f ;  /* 0x001c1fff03067589 */ /* 0x0002e400000e0000 */
.L_x_4304:
[----:B------:R-:W-:Y:S01]  /*2fa50*/  ISETP.GE.AND P0, PT, R33, R0, PT ;  /* 0x000000002100720c */ /* 0x000fe20003f06270 */
[----:B------:R-:W-:-:S12]  /*2fa60*/  BSSY B1, `(.L_x_4067) ;  /* 0x00000d2000017945 */ /* 0x000fd80003800000 */
[----:B------:R-:W-:Y:S05]  /*2fa70*/  @P0 BRA `(.L_x_4068) ;  /* 0x0000000c00400947 */ /* 0x000fea0003800000 */
[----:B------:R-:W-:Y:S01]  /*2fa80*/  ULDC UR4, c[0x0][0xbc8] ;  /* 0x0002f20000047ab9 */ /* 0x000fe20000000800 */
[----:B------:R-:W4:Y:S01]  /*2fa90*/  LDL R15, [R1+0x48c] ;  /* 0x00048c00010f7983 */ /* 0x000f220000100800 */
[----:B------:R-:W-:-:S03]  /*2faa0*/  ISETP.GE.AND P0, PT, R205, UR4, PT ;  /* 0x00000004cd007c0c */ /* 0x000fc6000bf06270 */
[----:B------:R-:W5:Y:S04]  /*2fab0*/  LDL R36, [R1+0x488] ;  /* 0x0004880001247983 */ /* 0x000f680000100800 */
[----:B------:R-:W5:Y:S04]  /*2fac0*/  LDL R39, [R1+0x510] ;  /* 0x0005100001277983 */ /* 0x000f680000100800 */
[----:B------:R-:W5:Y:S04]  /*2fad0*/  LDL R32, [R1+0x484] ;  /* 0x0004840001207983 */ /* 0x000f680000100800 */
[----:B------:R-:W4:Y:S01]  /*2fae0*/  @!P0 LDL.64 R10, [R1+0x240] ;  /* 0x00024000010a8983 */ /* 0x000f220000100a00 */
[----:B------:R-:W-:Y:S01]  /*2faf0*/  ISETP.GE.AND P1, PT, R18, UR4, PT ;  /* 0x0000000412007c0c */ /* 0x000fe2000bf26270 */
[----:B0--3--:R-:W-:-:S02]  /*2fb00*/  @!P0 IMAD.MOV.U32 R8, RZ, RZ, R6 ;  /* 0x000000ffff088224 */ /* 0x009fc400078e0006 */
[----:B--2---:R-:W-:Y:S01]  /*2fb10*/  @!P0 IMAD.MOV.U32 R9, RZ, RZ, R5 ;  /* 0x000000ffff098224 */ /* 0x004fe200078e0005 */
[----:B------:R-:W2:Y:S01]  /*2fb20*/  LDL R37, [R1+0x50c] ;  /* 0x00050c0001257983 */ /* 0x000ea20000100800 */
[----:B------:R-:W-:-:S03]  /*2fb30*/  @!P0 IMAD.WIDE R8, R205, 0x4, R8 ;  /* 0x00000004cd088825 */ /* 0x000fc600078e0208 */
[----:B------:R-:W3:Y:S04]  /*2fb40*/  LDL R12, [R1+0x480] ;  /* 0x00048000010c7983 */ /* 0x000ee80000100800 */
[----:B------:R-:W3:Y:S04]  /*2fb50*/  LDL R38, [R1+0x508] ;  /* 0x0005080001267983 */ /* 0x000ee80000100800 */
[----:B------:R-:W3:Y:S04]  /*2fb60*/  LDL R13, [R1+0x47c] ;  /* 0x00047c00010d7983 */ /* 0x000ee80000100800 */
[----:B------:R-:W3:Y:S04]  /*2fb70*/  LDL R34, [R1+0x504] ;  /* 0x0005040001227983 */ /* 0x000ee80000100800 */
[----:B------:R-:W3:Y:S04]  /*2fb80*/  LDL R14, [R1+0x478] ;  /* 0x00047800010e7983 */ /* 0x000ee80000100800 */
[----:B------:R-:W3:Y:S04]  /*2fb90*/  LDL R35, [R1+0x500] ;  /* 0x0005000001237983 */ /* 0x000ee80000100800 */
[----:B------:R-:W3:Y:S04]  /*2fba0*/  LDL R33, [R1+0x4fc] ;  /* 0x0004fc0001217983 */ /* 0x000ee80000100800 */
[----:B----4-:R0:W-:Y:S04]  /*2fbb0*/  @!P0 ST.E.64 desc[UR44][R8.64], R10 ;  /* 0x0000000a08008985 */ /* 0x0101e8000c101b2c */
[----:B0-----:R-:W4:Y:S01]  /*2fbc0*/  @!P1 LDL.64 R8, [R1+0x250] ;  /* 0x0002500001089983 */ /* 0x001f220000100a00 */
[----:B------:R-:W-:-:S02]  /*2fbd0*/  ISETP.GE.AND P0, PT, R19, UR4, PT ;  /* 0x0000000413007c0c */ /* 0x000fc4000bf06270 */
[----:B------:R-:W-:-:S04]  /*2fbe0*/  @!P1 LEA R10, P2, R18, R6, 0x2 ;  /* 0x00000006120a9211 */ /* 0x000fc800078410ff */
[----:B------:R-:W-:-:S05]  /*2fbf0*/  @!P1 LEA.HI.X R11, R18, R5, R26, 0x2, P2 ;  /* 0x00000005120b9211 */ /* 0x000fca00010f141a */
[----:B----4-:R0:W-:Y:S04]  /*2fc00*/  @!P1 ST.E.64 desc[UR44][R10.64], R8 ;  /* 0x000000080a009985 */ /* 0x0101e8000c101b2c */
[----:B0-----:R-:W4:Y:S01]  /*2fc10*/  @!P0 LDL.64 R8, [R1+0x260] ;  /* 0x0002600001088983 */ /* 0x001f220000100a00 */
[----:B------:R-:W-:Y:S02]  /*2fc20*/  ISETP.GE.AND P1, PT, R20, UR4, PT ;  /* 0x0000000414007c0c */ /* 0x000fe4000bf26270 */
        /* <DEDUP_REMOVED lines=24> */
[----:B-----5:R-:W-:Y:S02]  /*2fdb0*/  ISETP.GE.AND P0, PT, R36, UR4, PT ;  /* 0x0000000424007c0c */ /* 0x020fe4000bf06270 */
[----:B------:R-:W-:-:S04]  /*2fdc0*/  @!P1 LEA R10, P2, R15, R6, 0x2 ;  /* 0x000000060f0a9211 */ /* 0x000fc800078410ff */
[----:B------:R-:W-:Y:S02]  /*2fdd0*/  @!P1 LEA.HI.X R11, R15, R5, R39, 0x2, P2 ;  /* 0x000000050f0b9211 */ /* 0x000fe400010f1427 */
[----:B------:R-:W5:Y:S04]  /*2fde0*/  LDL R15, [R1+0x474] ;  /* 0x00047400010f7983 */ /* 0x000f680000100800 */
[----:B------:R-:W5:Y:S04]  /*2fdf0*/  LDL R39, [R1+0x4e0] ;  /* 0x0004e00001277983 */ /* 0x000f680000100800 */
[----:B----4-:R0:W-:Y:S04]  /*2fe00*/  @!P1 ST.E.64 desc[UR44][R10.64], R8 ;  /* 0x000000080a009985 */ /* 0x0101e8000c101b2c */
[----:B0-----:R-:W4:Y:S01]  /*2fe10*/  @!P0 LDL.64 R8, [R1+0x2c0] ;  /* 0x0002c00001088983 */ /* 0x001f220000100a00 */
[----:B------:R-:W-:-:S02]  /*2fe20*/  ISETP.GE.AND P1, PT, R32, UR4, PT ;  /* 0x0000000420007c0c */ /* 0x000fc4000bf26270 */
[----:B------:R-:W-:-:S04]  /*2fe30*/  @!P0 LEA R10, P2, R36, R6, 0x2 ;  /* 0x00000006240a8211 */ /* 0x000fc800078410ff */
[----:B--2---:R-:W-:Y:S02]  /*2fe40*/  @!P0 LEA.HI.X R11, R36, R5, R37, 0x2, P2 ;  /* 0x00000005240b8211 */ /* 0x004fe400010f1425 */
[----:B------:R-:W2:Y:S04]  /*2fe50*/  LDL R37, [R1+0x470] ;  /* 0x0004700001257983 */ /* 0x000ea80000100800 */
[----:B------:R-:W2:Y:S04]  /*2fe60*/  LDL R36, [R1+0x4f8] ;  /* 0x0004f80001247983 */ /* 0x000ea80000100800 */
[----:B----4-:R0:W-:Y:S04]  /*2fe70*/  @!P0 ST.E.64 desc[UR44][R10.64], R8 ;  /* 0x000000080a008985 */ /* 0x0101e8000c101b2c */
[----:B0-----:R-:W4:Y:S01]  /*2fe80*/  @!P1 LDL.64 R8, [R1+0x2d0] ;  /* 0x0002d00001089983 */ /* 0x001f220000100a00 */
[----:B---3--:R-:W-:-:S02]  /*2fe90*/  ISETP.GE.AND P0, PT, R12, UR4, PT ;  /* 0x000000040c007c0c */ /* 0x008fc4000bf06270 */
[----:B------:R-:W-:-:S04]  /*2fea0*/  @!P1 LEA R10, P2, R32, R6, 0x2 ;  /* 0x00000006200a9211 */ /* 0x000fc800078410ff */
[----:B------:R-:W-:Y:S02]  /*2feb0*/  @!P1 LEA.HI.X R11, R32, R5, R38, 0x2, P2 ;  /* 0x00000005200b9211 */ /* 0x000fe400010f1426 */
[----:B------:R-:W3:Y:S04]  /*2fec0*/  LDL R32, [R1+0x46c] ;  /* 0x00046c0001207983 */ /* 0x000ee80000100800 */
[----:B------:R-:W3:Y:S04]  /*2fed0*/  LDL R38, [R1+0x4f4] ;  /* 0x0004f40001267983 */ /* 0x000ee80000100800 */
[----:B----4-:R0:W-:Y:S04]  /*2fee0*/  @!P1 ST.E.64 desc[UR44][R10.64], R8 ;  /* 0x000000080a009985 */ /* 0x0101e8000c101b2c */
[----:B0-----:R-:W4:Y:S01]  /*2fef0*/  @!P0 LDL.64 R8, [R1+0x2e0] ;  /* 0x0002e00001088983 */ /* 0x001f220000100a00 */
[----:B------:R-:W-:-:S02]  /*2ff00*/  ISETP.GE.AND P1, PT, R13, UR4, PT ;  /* 0x000000040d007c0c */ /* 0x000fc4000bf26270 */
        /* <DEDUP_REMOVED lines=13> */
[----:B-----5:R-:W-:-:S02]  /*2ffe0*/  ISETP.GE.AND P1, PT, R15, UR4, PT ;  /* 0x000000040f007c0c */ /* 0x020fc4000bf26270 */
[----:B------:R-:W-:-:S04]  /*2fff0*/  @!P0 LEA R10, P2, R14, R6, 0x2 ;  /* 0x000000060e0a8211 */ /* 0x000fc800078410ff */
[----:B------:R-:W-:Y:S02]  /*30000*/  @!P0 LEA.HI.X R11, R14, R5, R33, 0x2, P2 ;  /* 0x000000050e0b8211 */ /* 0x000fe400010f1421 */
[----:B------:R-:W5:Y:S04]  /*30010*/  LDL R14, [R1+0x460] ;  /* 0x00046000010e7983 */ /* 0x000f680000100800 */
[----:B------:R-:W5:Y:S04]  /*30020*/  LDL R33, [R1+0x4e8] ;  /* 0x0004e80001217983 */ /* 0x000f680000100800 */
[----:B----4-:R0:W-:Y:S04]  /*30030*/  @!P0 ST.E.64 desc[UR44][R10.64], R8 ;  /* 0x000000080a008985 */ /* 0x0101e8000c101b2c */
[----:B0-----:R-:W4:Y:S01]  /*30040*/  @!P1 LDL.64 R8, [R1+0x310] ;  /* 0x0003100001089983 */ /* 0x001f220000100a00 */
[----:B--2---:R-:W-:-:S02]  /*30050*/  ISETP.GE.AND P0, PT, R37, UR4, PT ;  /* 0x0000000425007c0c */ /* 0x004fc4000bf06270 */
[----:B------:R-:W-:-:S04]  /*30060*/  @!P1 LEA R10, P2, R15, R6, 0x2 ;  /* 0x000000060f0a9211 */ /* 0x000fc800078410ff */
[----:B------:R-:W-:Y:S02]  /*30070*/  @!P1 LEA.HI.X R11, R15, R5, R36, 0x2, P2 ;  /* 0x000000050f0b9211 */ /* 0x000fe400010f1424 */
        /* <DEDUP_REMOVED lines=43> */
[----:B----4-:R0:W-:Y:S04]  /*30330*/  @!P1 ST.E.64 desc[UR44][R10.64], R8 ;  /* 0x000000080a009985 */ /* 0x0101e8000c101b2c */
[----:B0-----:R-:W4:Y:S01]  /*30340*/  @!P0 LDL.64 R8, [R1+0x380] ;  /* 0x0003800001088983 */ /* 0x001f220000100a00 */
[----:B------:R-:W-:-:S02]  /*30350*/  ISETP.GE.AND P1, PT, R34, UR4, PT ;  /* 0x0000000422007c0c */ /* 0x000fc4000bf26270 */
        /* <DEDUP_REMOVED lines=14> */
[----:B-----5:R-:W-:Y:S02]  /*30440*/  @!P0 LEA.HI.X R11, R32, R5, R33, 0x2, P2 ;  /* 0x00000005200b8211 */ /* 0x020fe400010f1421 */
        /* <DEDUP_REMOVED lines=11> */
[----:B------:R-:W-:-:S02]  /*30500*/  ISETP.GE.AND P1, PT, R36, UR4, PT ;  /* 0x0000000424007c0c */ /* 0x000fc4000bf26270 */
[----:B------:R-:W-:-:S04]  /*30510*/  @!P0 LEA R10, P2, R13, R6, 0x2 ;  /* 0x000000060d0a8211 */ /* 0x000fc800078410ff */
[----:B---3--:R-:W-:Y:S02]  /*30520*/  @!P0 LEA.HI.X R11, R13, R5, R15, 0x2, P2 ;  /* 0x000000050d0b8211 */ /* 0x008fe400010f140f */
        /* <DEDUP_REMOVED lines=21> */
[----:B-----5:R-:W-:-:S05]  /*30680*/  @!P0 LEA.HI.X R11, R227, R5, R33, 0x2, P2 ;  /* 0x00000005e30b8211 */ /* 0x020fca00010f1421 */
[----:B----4-:R0:W-:Y:S04]  /*30690*/  @!P0 ST.E.64 desc[UR44][R10.64], R8 ;  /* 0x000000080a008985 */ /* 0x0101e8000c101b2c */
[----:B0-----:R-:W4:Y:S01]  /*306a0*/  @!P1 LDL.64 R8, [R1+0x410] ;  /* 0x0004100001089983 */ /* 0x001f220000100a00 */
[----:B--2---:R-:W-:Y:S02]  /*306b0*/  ISETP.GE.AND P0, PT, R14, UR4, PT ;  /* 0x000000040e007c0c */ /* 0x004fe4000bf06270 */
[----:B------:R-:W-:-:S04]  /*306c0*/  @!P1 LEA R10, P2, R220, R6, 0x2 ;  /* 0x00000006dc0a9211 */ /* 0x000fc800078410ff */
[----:B------:R-:W-:-:S05]  /*306d0*/  @!P1 LEA.HI.X R11, R220, R5, R32, 0x2, P2 ;  /* 0x00000005dc0b9211 */ /* 0x000fca00010f1420 */
[----:B----4-:R0:W-:Y:S04]  /*306e0*/  @!P1 ST.E.64 desc[UR44][R10.64], R8 ;  /* 0x000000080a009985 */ /* 0x0101e8000c101b2c */
[----:B0-----:R-:W2:Y:S01]  /*306f0*/  @!P0 LDL.64 R8, [R1+0x420] ;  /* 0x0004200001088983 */ /* 0x001ea20000100a00 */
[----:B------:R-:W-:Y:S02]  /*30700*/  ISETP.GE.AND P1, PT, R12, UR4, PT ;  /* 0x000000040c007c0c */ /* 0x000fe4000bf26270 */
[----:B------:R-:W-:-:S04]  /*30710*/  @!P0 LEA R10, P2, R14, R6, 0x2 ;  /* 0x000000060e0a8211 */ /* 0x000fc800078410ff */
[----:B---3--:R-:W-:-:S05]  /*30720*/  @!P0 LEA.HI.X R11, R14, R5, R15, 0x2, P2 ;  /* 0x000000050e0b8211 */ /* 0x008fca00010f140f */
[----:B--2---:R0:W-:Y:S04]  /*30730*/  @!P0 ST.E.64 desc[UR44][R10.64], R8 ;  /* 0x000000080a008985 */ /* 0x0041e8000c101b2c */
[----:B0-----:R-:W2:Y:S01]  /*30740*/  @!P1 LDL.64 R8, [R1+0x430] ;  /* 0x0004300001089983 */ /* 0x001ea20000100a00 */
[----:B------:R-:W-:-:S04]  /*30750*/  @!P1 LEA R10, P0, R12, R6, 0x2 ;  /* 0x000000060c0a9211 */ /* 0x000fc800078010ff */
[----:B------:R-:W-:-:S05]  /*30760*/  @!P1 LEA.HI.X R11, R12, R5, R13, 0x2, P0 ;  /* 0x000000050c0b9211 */ /* 0x000fca00000f140d */
[----:B--2---:R4:W-:Y:S04]  /*30770*/  @!P1 ST.E.64 desc[UR44][R10.64], R8 ;  /* 0x000000080a009985 */ /* 0x0049e8000c101b2c */
.L_x_4068:
[----:B------:R-:W-:Y:S05]  /*30780*/  BSYNC B1 ;  /* 0x0000000000017941 */ /* 0x000fea0003800000 */
.L_x_4067:
[----:B------:R-:W-:-:S03]  /*30790*/  UMOV UR4, 0xffffffff ;  /* 0xffffffff00047882 */ /* 0x000fc60000000000 */
[----:B------:R-:W-:Y:S05]  /*307a0*/  BRA.DIV UR4, `(.L_x_4069) ;  /* 0x000000c204907947 */ /* 0x000fea000b800000 */
[----:B------:R0:W0:Y:S04]  /*307b0*/  SHFL.IDX PT, R33, R4, 0x1, 0x1c1f ;  /* 0x003c1f0004217f89 */ /* 0x00002800000e0000 */
[----:B------:R0:W0:Y:S02]  /*307c0*/  SHFL.IDX PT, R14, R3, 0x1, 0x1c1f ;  /* 0x003c1f00030e7f89 */ /* 0x00002400000e0000 */
.L_x_4308:
[----:B------:R-:W-:-:S13]  /*307d0*/  ISETP.GE.AND P0, PT, R7, R0, PT ;  /* 0x000000000700720c */ /* 0x000fda0003f06270 */
[----:B------:R-:W-:Y:S05]  /*307e0*/  @P0 BRA `(.L_x_4065) ;  /* 0x0000001c00540947 */ /* 0x000fea0003800000 */
[----:B01----:R-:W0:Y:S01]  /*307f0*/  LDC R3, c[0x0][0xbc8] ;  /* 0x0002f200ff037b82 */ /* 0x003e220000000800 */
[----:B------:R-:W5:Y:S04]  /*30800*/  LDL R68, [R1+0x48c] ;  /* 0x00048c0001447983 */ /* 0x000f680000100800 */
[----:B------:R-:W5:Y:S04]  /*30810*/  LDL R65, [R1+0x488] ;  /* 0x0004880001417983 */ /* 0x000f680000100800 */
[----:B------:R-:W5:Y:S04]  /*30820*/  LDL R69, [R1+0x510] ;  /* 0x0005100001457983 */ /* 0x000f680000100800 */
[----:B------:R-:W5:Y:S04]  /*30830*/  LDL R63, [R1+0x484] ;  /* 0x00048400013f7983 */ /* 0x000f680000100800 */
[----:B------:R-:W5:Y:S04]  /*30840*/  LDL R61, [R1+0x50c] ;  /* 0x00050c00013d7983 */ /* 0x000f680000100800 */
[----:B------:R-:W5:Y:S01]  /*30850*/  LDL R60, [R1+0x508] ;  /* 0x00050800013c7983 */ /* 0x000f620000100800 */
[----:B0-----:R-:W-:-:S03]  /*30860*/  ISETP.GE.AND P0, PT, R205, R3, PT ;  /* 0x00000003cd00720c */ /* 0x001fc60003f06270 */
[----:B------:R-:W5:Y:S04]  /*30870*/  LDL R67, [R1+0x480] ;  /* 0x0004800001437983 */ /* 0x000f680000100800 */
[----:B------:R-:W5:Y:S04]  /*30880*/  LDL R59, [R1+0x470] ;  /* 0x00047000013b7983 */ /* 0x000f680000100800 */
[----:B------:R-:W5:Y:S04]  /*30890*/  LDL R57, [R1+0x504] ;  /* 0x0005040001397983 */ /* 0x000f680000100800 */
[----:B---3--:R-:W3:Y:S01]  /*308a0*/  @!P0 LDL.64 R6, [R1+0x248] ;  /* 0x0002480001068983 */ /* 0x008ee20000100a00 */
[----:B------:R-:W-:Y:S01]  /*308b0*/  ISETP.GE.AND P1, PT, R18, R3, PT ;  /* 0x000000031200720c */ /* 0x000fe20003f26270 */
[----:B------:R-:W-:-:S02]  /*308c0*/  @!P0 IMAD.MOV.U32 R4, RZ, RZ, R14 ;  /* 0x000000ffff048224 */ /* 0x000fc400078e000e */
[----:B--2---:R-:W-:Y:S01]  /*308d0*/  @!P0 IMAD.MOV.U32 R5, RZ, RZ, R33 ;  /* 0x000000ffff058224 */ /* 0x004fe200078e0021 */
[----:B------:R-:W2:Y:S01]  /*308e0*/  LDL R66, [R1+0x47c] ;  /* 0x00047c0001427983 */ /* 0x000ea20000100800 */
[----:B------:R-:W-:Y:S01]  /*308f0*/  @!P0 IMAD.WIDE R4, R205, 0x4, R4 ;  /* 0x00000004cd048825 */ /* 0x000fe200078e0204 */
[----:B------:R-:W-:Y:S02]  /*30900*/  ISETP.GE.AND P2, PT, R19, R3, PT ;  /* 0x000000031300720c */ /* 0x000fe40003f46270 */
        /* <DEDUP_REMOVED lines=28> */
[----:B---3--:R0:W-:Y:S04]  /*30ad0*/  @!P0 ST.E.64 desc[UR44][R4.64], R6 ;  /* 0x0000000604008985 */ /* 0x0081e8000c101b2c */
[----:B0-----:R-:W3:Y:S01]  /*30ae0*/  @!P1 LDL.64 R4, [R1+0x258] ;  /* 0x0002580001049983 */ /* 0x001ee20000100a00 */
[----:B------:R-:W-:-:S04]  /*30af0*/  @!P1 LEA R6, P0, R18, R14, 0x2 ;  /* 0x0000000e12069211 */ /* 0x000fc800078010ff */
[----:B------:R-:W-:Y:S02]  /*30b00*/  @!P1 LEA.HI.X R7, R18, R33, R26, 0x2, P0 ;  /* 0x0000002112079211 */ /* 0x000fe400000f141a */
[----:B----4-:R-:W-:-:S03]  /*30b10*/  @!P2 LEA R10, P0, R19, R14, 0x2 ;  /* 0x0000000e130aa211 */ /* 0x010fc600078010ff */
[----:B---3--:R0:W-:Y:S04]  /*30b20*/  @!P1 ST.E.64 desc[UR44][R6.64], R4 ;  /* 0x0000000406009985 */ /* 0x0081e8000c101b2c */
[----:B------:R-:W3:Y:S01]  /*30b30*/  @!P2 LDL.64 R8, [R1+0x268] ;  /* 0x000268000108a983 */ /* 0x000ee20000100a00 */
[----:B------:R-:W-:Y:S02]  /*30b40*/  ISETP.GE.AND P1, PT, R20, R3, PT ;  /* 0x000000031400720c */ /* 0x000fe40003f26270 */
[----:B------:R-:W-:-:S05]  /*30b50*/  @!P2 LEA.HI.X R11, R19, R33, R28, 0x2, P0 ;  /* 0x00000021130ba211 */ /* 0x000fca00000f141c */
[----:B---3--:R1:W-:Y:S06]  /*30b60*/  @!P2 ST.E.64 desc[UR44][R10.64], R8 ;  /* 0x000000080a00a985 */ /* 0x0083ec000c101b2c */
[----:B------:R-:W3:Y:S01]  /*30b70*/  @!P1 LDL.64 R12, [R1+0x278] ;  /* 0x00027800010c9983 */ /* 0x000ee20000100a00 */
[----:B------:R-:W-:Y:S02]  /*30b80*/  ISETP.GE.AND P2, PT, R21, R3, PT ;  /* 0x000000031500720c */ /* 0x000fe40003f46270 */
[----:B------:R-:W-:-:S04]  /*30b90*/  @!P1 LEA R18, P0, R20, R14, 0x2 ;  /* 0x0000000e14129211 */ /* 0x000fc800078010ff */
[----:B------:R-:W-:-:S05]  /*30ba0*/  @!P1 LEA.HI.X R19, R20, R33, R29, 0x2, P0 ;  /* 0x0000002114139211 */ /* 0x000fca00000f141d */
[----:B---3--:R3:W-:Y:S04]  /*30bb0*/  @!P1 ST.E.64 desc[UR44][R18.64], R12 ;  /* 0x0000000c12009985 */ /* 0x0087e8000c101b2c */
[----:B0-----:R-:W4:Y:S01]  /*30bc0*/  @!P2 LDL.64 R4, [R1+0x288] ;  /* 0x000288000104a983 */ /* 0x001f220000100a00 */
[----:B------:R-:W-:Y:S02]  /*30bd0*/  ISETP.GE.AND P1, PT, R24, R3, PT ;  /* 0x000000031800720c */ /* 0x000fe40003f26270 */
[----:B------:R-:W-:-:S04]  /*30be0*/  @!P2 LEA R20, P0, R21, R14, 0x2 ;  /* 0x0000000e1514a211 */ /* 0x000fc800078010ff */
[----:B------:R-:W-:-:S05]  /*30bf0*/  @!P2 LEA.HI.X R21, R21, R33, R30, 0x2, P0 ;  /* 0x000000211515a211 */ /* 0x000fca00000f141e */
[----:B----4-:R0:W-:Y:S04]  /*30c00*/  @!P2 ST.E.64 desc[UR44][R20.64], R4 ;  /* 0x000000041400a985 */ /* 0x0101e8000c101b2c */
[----:B------:R-:W4:Y:S01]  /*30c10*/  @!P1 LDL.64 R6, [R1+0x298] ;  /* 0x0002980001069983 */ /* 0x000f220000100a00 */
[----:B------:R-:W-:Y:S02]  /*30c20*/  ISETP.GE.AND P2, PT, R218, R3, PT ;  /* 0x00000003da00720c */ /* 0x000fe40003f46270 */
[----:B-1----:R-:W-:-:S04]  /*30c30*/  @!P1 LEA R10, P0, R24, R14, 0x2 ;  /* 0x0000000e180a9211 */ /* 0x002fc800078010ff */
[----:B------:R-:W-:-:S05]  /*30c40*/  @!P1 LEA.HI.X R11, R24, R33, R31, 0x2, P0 ;  /* 0x00000021180b9211 */ /* 0x000fca00000f141f */
[----:B----4-:R1:W-:Y:S04]  /*30c50*/  @!P1 ST.E.64 desc[UR44][R10.64], R6 ;  /* 0x000000060a009985 */ /* 0x0103e8000c101b2c */
[----:B------:R-:W4:Y:S01]  /*30c60*/  @!P2 LDL.64 R8, [R1+0x2a8] ;  /* 0x0002a8000108a983 */ /* 0x000f220000100a00 */
[----:B-----5:R-:W-:Y:S02]  /*30c70*/  ISETP.GE.AND P1, PT, R68, R3, PT ;  /* 0x000000034400720c */ /* 0x020fe40003f26270 */
[----:B---3--:R-:W-:-:S04]  /*30c80*/  @!P2 LEA R12, P0, R218, R14, 0x2 ;  /* 0x0000000eda0ca211 */ /* 0x008fc800078010ff */
[----:B------:R-:W-:-:S05]  /*30c90*/  @!P2 LEA.HI.X R13, R218, R33, R25, 0x2, P0 ;  /* 0x00000021da0da211 */ /* 0x000fca00000f1419 */
[----:B----4-:R3:W-:Y:S04]  /*30ca0*/  @!P2 ST.E.64 desc[UR44][R12.64], R8 ;  /* 0x000000080c00a985 */ /* 0x0107e8000c101b2c */
[----:B0-----:R-:W4:Y:S01]  /*30cb0*/  @!P1 LDL.64 R4, [R1+0x2b8] ;  /* 0x0002b80001049983 */ /* 0x001f220000100a00 */
[----:B------:R-:W-:Y:S02]  /*30cc0*/  ISETP.GE.AND P2, PT, R65, R3, PT ;  /* 0x000000034100720c */ /* 0x000fe40003f46270 */
[----:B------:R-:W-:-:S04]  /*30cd0*/  @!P1 LEA R18, P0, R68, R14, 0x2 ;  /* 0x0000000e44129211 */ /* 0x000fc800078010ff */
[----:B------:R-:W-:Y:S01]  /*30ce0*/  @!P1 LEA.HI.X R19, R68, R33, R69, 0x2, P0 ;  /* 0x0000002144139211 */ /* 0x000fe200000f1445 */
[----:B------:R-:W-:-:S04]  /*30cf0*/  IMAD.MOV.U32 R68, RZ, RZ, R61 ;  /* 0x000000ffff447224 */ /* 0x000fc800078e003d */
[----:B----4-:R0:W-:Y:S04]  /*30d00*/  @!P1 ST.E.64 desc[UR44][R18.64], R4 ;  /* 0x0000000412009985 */ /* 0x0101e8000c101b2c */
[----:B-1----:R-:W4:Y:S01]  /*30d10*/  @!P2 LDL.64 R6, [R1+0x2c8] ;  /* 0x0002c8000106a983 */ /* 0x002f220000100a00 */
[----:B------:R-:W-:Y:S02]  /*30d20*/  ISETP.GE.AND P1, PT, R63, R3, PT ;  /* 0x000000033f00720c */ /* 0x000fe40003f26270 */
[----:B------:R-:W-:-:S04]  /*30d30*/  @!P2 LEA R10, P0, R65, R14, 0x2 ;  /* 0x0000000e410aa211 */ /* 0x000fc800078010ff */
[----:B------:R-:W-:Y:S01]  /*30d40*/  @!P2 LEA.HI.X R11, R65, R33, R68, 0x2, P0 ;  /* 0x00000021410ba211 */ /* 0x000fe200000f1444 */
[----:B------:R-:W-:-:S04]  /*30d50*/  IMAD.MOV.U32 R61, RZ, RZ, R60 ;  /* 0x000000ffff3d7224 */ /* 0x000fc800078e003c */
[----:B----4-:R1:W-:Y:S04]  /*30d60*/  @!P2 ST.E.64 desc[UR44][R10.64], R6 ;  /* 0x000000060a00a985 */ /* 0x0103e8000c101b2c */
[----:B---3--:R-:W3:Y:S01]  /*30d70*/  @!P1 LDL.64 R8, [R1+0x2d8] ;  /* 0x0002d80001089983 */ /* 0x008ee20000100a00 */
[----:B------:R-:W-:Y:S01]  /*30d80*/  ISETP.GE.AND P2, PT, R67, R3, PT ;  /* 0x000000034300720c */ /* 0x000fe20003f46270 */
[----:B------:R-:W-:Y:S01]  /*30d90*/  IMAD.MOV.U32 R65, RZ, RZ, R61 ;  /* 0x000000ffff417224 */ /* 0x000fe200078e003d */
[----:B------:R-:W-:-:S04]  /*30da0*/  @!P1 LEA R12, P0, R63, R14, 0x2 ;  /* 0x0000000e3f0c9211 */ /* 0x000fc800078010ff */
[----:B------:R-:W-:Y:S01]  /*30db0*/  @!P1 LEA.HI.X R13, R63, R33, R65, 0x2, P0 ;  /* 0x000000213f0d9211 */ /* 0x000fe200000f1441 */
[----:B------:R-:W-:Y:S02]  /*30dc0*/  IMAD.MOV.U32 R60, RZ, RZ, R59 ;  /* 0x000000ffff3c7224 */ /* 0x000fe400078e003b */
[----:B------:R-:W-:Y:S02]  /*30dd0*/  IMAD.MOV.U32 R59, RZ, RZ, R57 ;  /* 0x000000ffff3b7224 */ /* 0x000fe400078e0039 */
[----:B---3--:R3:W-:Y:S04]  /*30de0*/  @!P1 ST.E.64 desc[UR44][R12.64], R8 ;  /* 0x000000080c009985 */ /* 0x0087e8000c101b2c */
[----:B0-----:R-:W4:Y:S01]  /*30df0*/  @!P2 LDL.64 R4, [R1+0x2e8] ;  /* 0x0002e8000104a983 */ /* 0x001f220000100a00 */
[----:B------:R-:W-:Y:S01]  /*30e00*/  IMAD.MOV.U32 R61, RZ, RZ, R59 ;  /* 0x000000ffff3d7224 */ /* 0x000fe200078e003b */
[----:B--2---:R-:W-:-:S02]  /*30e10*/  ISETP.GE.AND P1, PT, R66, R3, PT ;  /* 0x000000034200720c */ /* 0x004fc40003f26270 */
[----:B------:R-:W-:Y:S01]  /*30e20*/  @!P2 LEA R18, P0, R67, R14, 0x2 ;  /* 0x0000000e4312a211 */ /* 0x000fe200078010ff */
[----:B------:R-:W-:-:S05]  /*30e30*/  IMAD.MOV.U32 R68, RZ, RZ, R61 ;  /* 0x000000ffff447224 */ /* 0x000fca00078e003d */
[----:B------:R-:W-:Y:S01]  /*30e40*/  @!P2 LEA.HI.X R19, R67, R33, R68, 0x2, P0 ;  /* 0x000000214313a211 */ /* 0x000fe200000f1444 */
[----:B------:R-:W-:-:S04]  /*30e50*/  IMAD.MOV.U32 R57, RZ, RZ, R56 ;  /* 0x000000ffff397224 */ /* 0x000fc800078e0038 */
[----:B------:R-:W-:Y:S01]  /*30e60*/  IMAD.MOV.U32 R59, RZ, RZ, R57 ;  /* 0x000000ffff3b7224 */ /* 0x000fe200078e0039 */
[----:B----4-:R0:W-:Y:S04]  /*30e70*/  @!P2 ST.E.64 desc[UR44][R18.64], R4 ;  /* 0x000000041200a985 */ /* 0x0101e8000c101b2c */
[----:B-1----:R-:W2:Y:S01]  /*30e80*/  @!P1 LDL.64 R6, [R1+0x2f8] ;  /* 0x0002f80001069983 */ /* 0x002ea20000100a00 */
[----:B------:R-:W-:Y:S01]  /*30e90*/  IMAD.MOV.U32 R65, RZ, RZ, R59 ;  /* 0x000000ffff417224 */ /* 0x000fe200078e003b */
[----:B------:R-:W-:Y:S02]  /*30ea0*/  ISETP.GE.AND P2, PT, R64, R3, PT ;  /* 0x000000034000720c */ /* 0x000fe40003f46270 */
[----:B------:R-:W-:Y:S01]  /*30eb0*/  @!P1 LEA R10, P0, R66, R14, 0x2 ;  /* 0x0000000e420a9211 */ /* 0x000fe200078010ff */
[----:B------:R-:W-:-:S05]  /*30ec0*/  IMAD.MOV.U32 R67, RZ, RZ, R65 ;  /* 0x000000ffff437224 */ /* 0x000fca00078e0041 */
[----:B------:R-:W-:Y:S01]  /*30ed0*/  @!P1 LEA.HI.X R11, R66, R33, R67, 0x2, P0 ;  /* 0x00000021420b9211 */ /* 0x000fe200000f1443 */
[----:B------:R-:W-:Y:S02]  /*30ee0*/  IMAD.MOV.U32 R56, RZ, RZ, R55 ;  /* 0x000000ffff387224 */ /* 0x000fe400078e0037 */
[----:B------:R-:W-:-:S04]  /*30ef0*/  IMAD.MOV.U32 R55, RZ, RZ, R54 ;  /* 0x000000ffff377224 */ /* 0x000fc800078e0036 */
[----:B------:R-:W-:Y:S01]  /*30f00*/  IMAD.MOV.U32 R57, RZ, RZ, R55 ;  /* 0x000000ffff397224 */ /* 0x000fe200078e0037 */
[----:B--2---:R1:W-:Y:S04]  /*30f10*/  @!P1 ST.E.64 desc[UR44][R10.64], R6 ;  /* 0x000000060a009985 */ /* 0x0043e8000c101b2c */
[----:B---3--:R-:W2:Y:S01]  /*30f20*/  @!P2 LDL.64 R8, [R1+0x308] ;  /* 0x000308000108a983 */ /* 0x008ea20000100a00 */
[----:B------:R-:W-:Y:S01]  /*30f30*/  IMAD.MOV.U32 R63, RZ, RZ, R57 ;  /* 0x000000ffff3f7224 */ /* 0x000fe200078e0039 */
[----:B------:R-:W-:Y:S02]  /*30f40*/  ISETP.GE.AND P1, PT, R62, R3, PT ;  /* 0x000000033e00720c */ /* 0x000fe40003f26270 */
[C---:B------:R-:W-:Y:S01]  /*30f50*/  @!P2 LEA R12, P0, R64.reuse, R14, 0x2 ;  /* 0x0000000e400ca211 */ /* 0x040fe200078010ff */
[----:B------:R-:W-:Y:S01]  /*30f60*/  IMAD.MOV.U32 R65, RZ, RZ, R63 ;  /* 0x000000ffff417224 */ /* 0x000fe200078e003f */
[----:B------:R-:W3:Y:S04]  /*30f70*/  LDL R57, [R1+0x4f4] ;  /* 0x0004f40001397983 */ /* 0x000ee80000100800 */
[----:B------:R-:W-:Y:S01]  /*30f80*/  @!P2 LEA.HI.X R13, R64, R33, R65, 0x2, P0 ;  /* 0x00000021400da211 */ /* 0x000fe200000f1441 */
[----:B------:R-:W-:-:S02]  /*30f90*/  IMAD.MOV.U32 R54, RZ, RZ, R53 ;  /* 0x000000ffff367224 */ /* 0x000fc400078e0035 */
[----:B------:R-:W-:-:S04]  /*30fa0*/  IMAD.MOV.U32 R53, RZ, RZ, R52 ;  /* 0x000000ffff357224 */ /* 0x000fc800078e0034 */
[----:B------:R-:W-:Y:S01]  /*30fb0*/  IMAD.MOV.U32 R55, RZ, RZ, R53 ;  /* 0x000000ffff377224 */ /* 0x000fe200078e0035 */
[----:B--2---:R2:W-:Y:S04]  /*30fc0*/  @!P2 ST.E.64 desc[UR44][R12.64], R8 ;  /* 0x000000080c00a985 */ /* 0x0045e8000c101b2c */
[----:B0-----:R-:W4:Y:S01]  /*30fd0*/  @!P1 LDL.64 R4, [R1+0x318] ;  /* 0x0003180001049983 */ /* 0x001f220000100a00 */
[----:B------:R-:W-:Y:S01]  /*30fe0*/  IMAD.MOV.U32 R61, RZ, RZ, R55 ;  /* 0x000000ffff3d7224 */ /* 0x000fe200078e0037 */
[----:B------:R-:W-:Y:S02]  /*30ff0*/  ISETP.GE.AND P2, PT, R60, R3, PT ;  /* 0x000000033c00720c */ /* 0x000fe40003f46270 */
[C---:B------:R-:W-:Y:S01]  /*31000*/  @!P1 LEA R18, P0, R62.reuse, R14, 0x2 ;  /* 0x0000000e3e129211 */ /* 0x040fe200078010ff */
[----:B------:R-:W-:Y:S01]  /*31010*/  IMAD.MOV.U32 R63, RZ, RZ, R61 ;  /* 0x000000ffff3f7224 */ /* 0x000fe200078e003d */
[----:B------:R-:W5:Y:S04]  /*31020*/  LDL R55, [R1+0x4e8] ;  /* 0x0004e80001377983 */ /* 0x000f680000100800 */
[----:B------:R-:W-:-:S05]  /*31030*/  @!P1 LEA.HI.X R19, R62, R33, R63, 0x2, P0 ;  /* 0x000000213e139211 */ /* 0x000fca00000f143f */
[----:B----4-:R0:W-:Y:S04]  /*31040*/  @!P1 ST.E.64 desc[UR44][R18.64], R4 ;  /* 0x0000000412009985 */ /* 0x0101e8000c101b2c */
[----:B-1----:R-:W4:Y:S01]  /*31050*/  @!P2 LDL.64 R6, [R1+0x328] ;  /* 0x000328000106a983 */ /* 0x002f220000100a00 */
[----:B------:R-:W-:Y:S01]  /*31060*/  ISETP.GE.AND P1, PT, R58, R3, PT ;  /* 0x000000033a00720c */ /* 0x000fe20003f26270 */
[----:B---3--:R-:W-:Y:S01]  /*31070*/  IMAD.MOV.U32 R61, RZ, RZ, R57 ;  /* 0x000000ffff3d7224 */ /* 0x008fe200078e0039 */
[----:B------:R-:W-:-:S04]  /*31080*/  @!P2 LEA R10, P0, R60, R14, 0x2 ;  /* 0x0000000e3c0aa211 */ /* 0x000fc800078010ff */
[----:B------:R-:W-:Y:S01]  /*31090*/  @!P2 LEA.HI.X R11, R60, R33, R61, 0x2, P0 ;  /* 0x000000213c0ba211 */ /* 0x000fe200000f143d */
[----:B------:R-:W-:-:S04]  /*310a0*/  IMAD.MOV.U32 R53, RZ, RZ, R48 ;  /* 0x000000ffff357224 */ /* 0x000fc800078e0030 */
[----:B----4-:R1:W-:Y:S04]  /*310b0*/  @!P2 ST.E.64 desc[UR44][R10.64], R6 ;  /* 0x000000060a00a985 */ /* 0x0103e8000c101b2c */
[----:B--2---:R-:W2:Y:S01]  /*310c0*/  @!P1 LDL.64 R8, [R1+0x338] ;  /* 0x0003380001089983 */ /* 0x004ea20000100a00 */
[----:B------:R-:W-:Y:S01]  /*310d0*/  ISETP.GE.AND P2, PT, R56, R3, PT ;  /* 0x000000033800720c */ /* 0x000fe20003f46270 */
[----:B------:R-:W-:Y:S01]  /*310e0*/  IMAD.MOV.U32 R59, RZ, RZ, R53 ;  /* 0x000000ffff3b7224 */ /* 0x000fe200078e0035 */
[----:B------:R-:W-:-:S04]  /*310f0*/  @!P1 LEA R12, P0, R58, R14, 0x2 ;  /* 0x0000000e3a0c9211 */ /* 0x000fc800078010ff */
[----:B------:R-:W-:Y:S01]  /*31100*/  @!P1 LEA.HI.X R13, R58, R33, R59, 0x2, P0 ;  /* 0x000000213a0d9211 */ /* 0x000fe200000f143b */
[----:B------:R-:W-:-:S04]  /*31110*/  IMAD.MOV.U32 R57, RZ, RZ, R51 ;  /* 0x000000ffff397224 */ /* 0x000fc800078e0033 */
[----:B--2---:R2:W-:Y:S04]  /*31120*/  @!P1 ST.E.64 desc[UR44][R12.64], R8 ;  /* 0x000000080c009985 */ /* 0x0045e8000c101b2c */
[----:B0-----:R-:W3:Y:S01]  /*31130*/  @!P2 LDL.64 R4, [R1+0x348] ;  /* 0x000348000104a983 */ /* 0x001ee20000100a00 */
[----:B------:R-:W-:Y:S02]  /*31140*/  ISETP.GE.AND P1, PT, R54, R3, PT ;  /* 0x000000033600720c */ /* 0x000fe40003f26270 */
[----:B------:R-:W-:-:S04]  /*31150*/  @!P2 LEA R18, P0, R56, R14, 0x2 ;  /* 0x0000000e3812a211 */ /* 0x000fc800078010ff */
[----:B------:R-:W-:Y:S01]  /*31160*/  @!P2 LEA.HI.X R19, R56, R33, R57, 0x2, P0 ;  /* 0x000000213813a211 */ /* 0x000fe200000f1439 */
[----:B------:R-:W-:-:S04]  /*31170*/  IMAD.MOV.U32 R52, RZ, RZ, R43 ;  /* 0x000000ffff347224 */ /* 0x000fc800078e002b */
[----:B---3--:R0:W-:Y:S04]  /*31180*/  @!P2 ST.E.64 desc[UR44][R18.64], R4 ;  /* 0x000000041200a985 */ /* 0x0081e8000c101b2c */
[----:B-1----:R-:W3:Y:S01]  /*31190*/  @!P1 LDL.64 R6, [R1+0x358] ;  /* 0x0003580001069983 */ /* 0x002ee20000100a00 */
[----:B------:R-:W-:Y:S01]  /*311a0*/  ISETP.GE.AND P2, PT, R52, R3, PT ;  /* 0x000000033400720c */ /* 0x000fe20003f46270 */
[----:B------:R-:W-:Y:S01]  /*311b0*/  IMAD.MOV.U32 R48, RZ, RZ, R47 ;  /* 0x000000ffff307224 */ /* 0x000fe200078e002f */
[C---:B------:R-:W-:Y:S01]  /*311c0*/  @!P1 LEA R10, P0, R54.reuse, R14, 0x2 ;  /* 0x0000000e360a9211 */ /* 0x040fe200078010ff */
[----:B------:R-:W4:Y:S03]  /*311d0*/  LDL R47, [R1+0x4e4] ;  /* 0x0004e400012f7983 */ /* 0x000f260000100800 */
[----:B-----5:R-:W-:-:S05]  /*311e0*/  @!P1 LEA.HI.X R11, R54, R33, R55, 0x2, P0 ;  /* 0x00000021360b9211 */ /* 0x020fca00000f1437 */
[----:B---3--:R1:W-:Y:S04]  /*311f0*/  @!P1 ST.E.64 desc[UR44][R10.64], R6 ;  /* 0x000000060a009985 */ /* 0x0083e8000c101b2c */
[----:B--2---:R-:W2:Y:S01]  /*31200*/  @!P2 LDL.64 R8, [R1+0x368] ;  /* 0x000368000108a983 */ /* 0x004ea20000100a00 */
[----:B------:R-:W-:Y:S01]  /*31210*/  ISETP.GE.AND P1, PT, R50, R3, PT ;  /* 0x000000033200720c */ /* 0x000fe20003f26270 */
[----:B----4-:R-:W-:Y:S01]  /*31220*/  IMAD.MOV.U32 R53, RZ, RZ, R47 ;  /* 0x000000ffff357224 */ /* 0x010fe200078e002f */
[C---:B------:R-:W-:Y:S01]  /*31230*/  @!P2 LEA R12, P0, R52.reuse, R14, 0x2 ;  /* 0x0000000e340ca211 */ /* 0x040fe200078010ff */
[----:B------:R-:W-:Y:S01]  /*31240*/  IMAD.MOV.U32 R51, RZ, RZ, R44 ;  /* 0x000000ffff337224 */ /* 0x000fe200078e002c */
[----:B------:R-:W3:Y:S02]  /*31250*/  LDL R47, [R1+0x4d8] ;  /* 0x0004d800012f7983 */ /* 0x000ee40000100800 */
[----:B------:R-:W-:-:S02]  /*31260*/  @!P2 LEA.HI.X R13, R52, R33, R53, 0x2, P0 ;  /* 0x00000021340da211 */ /* 0x000fc400000f1435 */
[----:B------:R-:W4:Y:S04]  /*31270*/  LDL R44, [R1+0x450] ;  /* 0x00045000012c7983 */ /* 0x000f280000100800 */
[----:B--2---:R2:W-:Y:S04]  /*31280*/  @!P2 ST.E.64 desc[UR44][R12.64], R8 ;  /* 0x000000080c00a985 */ /* 0x0045e8000c101b2c */
[----:B0-----:R-:W5:Y:S01]  /*31290*/  @!P1 LDL.64 R4, [R1+0x378] ;  /* 0x0003780001049983 */ /* 0x001f620000100a00 */
[----:B------:R-:W-:Y:S02]  /*312a0*/  ISETP.GE.AND P2, PT, R48, R3, PT ;  /* 0x000000033000720c */ /* 0x000fe40003f46270 */
[----:B------:R-:W-:-:S04]  /*312b0*/  @!P1 LEA R18, P0, R50, R14, 0x2 ;  /* 0x0000000e32129211 */ /* 0x000fc800078010ff */
[----:B------:R-:W-:-:S05]  /*312c0*/  @!P1 LEA.HI.X R19, R50, R33, R51, 0x2, P0 ;  /* 0x0000002132139211 */ /* 0x000fca00000f1433 */
[----:B-----5:R0:W-:Y:S04]  /*312d0*/  @!P1 ST.E.64 desc[UR44][R18.64], R4 ;  /* 0x0000000412009985 */ /* 0x0201e8000c101b2c */
[----:B-1----:R-:W5:Y:S01]  /*312e0*/  @!P2 LDL.64 R6, [R1+0x388] ;  /* 0x000388000106a983 */ /* 0x002f620000100a00 */
[----:B------:R-:W-:Y:S02]  /*312f0*/  ISETP.GE.AND P1, PT, R46, R3, PT ;  /* 0x000000032e00720c */ /* 0x000fe40003f26270 */
[----:B------:R-:W-:-:S04]  /*31300*/  @!P2 LEA R10, P0, R48, R14, 0x2 ;  /* 0x0000000e300aa211 */ /* 0x000fc800078010ff */
[----:B------:R-:W-:-:S05]  /*31310*/  @!P2 LEA.HI.X R11, R48, R33, R49, 0x2, P0 ;  /* 0x00000021300ba211 */ /* 0x000fca00000f1431 */
[----:B-----5:R1:W-:Y:S04]  /*31320*/  @!P2 ST.E.64 desc[UR44][R10.64], R6 ;  /* 0x000000060a00a985 */ /* 0x0203e8000c101b2c */
[----:B--2---:R-:W2:Y:S01]  /*31330*/  @!P1 LDL.64 R8, [R1+0x398] ;  /* 0x0003980001089983 */ /* 0x004ea20000100a00 */
[----:B----4-:R-:W-:Y:S02]  /*31340*/  ISETP.GE.AND P2, PT, R44, R3, PT ;  /* 0x000000032c00720c */ /* 0x010fe40003f46270 */
[----:B------:R-:W-:-:S04]  /*31350*/  @!P1 LEA R12, P0, R46, R14, 0x2 ;  /* 0x0000000e2e0c9211 */ /* 0x000fc800078010ff */
[----:B---3--:R-:W-:-:S05]  /*31360*/  @!P1 LEA.HI.X R13, R46, R33, R47, 0x2, P0 ;  /* 0x000000212e0d9211 */ /* 0x008fca00000f142f */
[----:B--2---:R2:W-:Y:S04]  /*31370*/  @!P1 ST.E.64 desc[UR44][R12.64], R8 ;  /* 0x000000080c009985 */ /* 0x0045e8000c101b2c */
[----:B0-----:R-:W3:Y:S01]  /*31380*/  @!P2 LDL.64 R4, [R1+0x3a8] ;  /* 0x0003a8000104a983 */ /* 0x001ee20000100a00 */
[----:B------:R-:W-:Y:S02]  /*31390*/  ISETP.GE.AND P1, PT, R42, R3, PT ;  /* 0x000000032a00720c */ /* 0x000fe40003f26270 */
[----:B------:R-:W-:-:S04]  /*313a0*/  @!P2 LEA R18, P0, R44, R14, 0x2 ;  /* 0x0000000e2c12a211 */ /* 0x000fc800078010ff */
[----:B------:R-:W-:Y:S01]  /*313b0*/  @!P2 LEA.HI.X R19, R44, R33, R45, 0x2, P0 ;  /* 0x000000212c13a211 */ /* 0x000fe200000f142d */
[----:B------:R-:W-:Y:S02]  /*313c0*/  IMAD.MOV.U32 R43, RZ, RZ, R32 ;  /* 0x000000ffff2b7224 */ /* 0x000fe400078e0020 */
[----:B------:R-:W4:Y:S04]  /*313d0*/  LDL R32, [R1+0x490] ;  /* 0x0004900001207983 */ /* 0x000f280000100800 */
[----:B---3--:R0:W-:Y:S04]  /*313e0*/  @!P2 ST.E.64 desc[UR44][R18.64], R4 ;  /* 0x000000041200a985 */ /* 0x0081e8000c101b2c */
[----:B-1----:R-:W3:Y:S01]  /*313f0*/  @!P1 LDL.64 R6, [R1+0x3b8] ;  /* 0x0003b80001069983 */ /* 0x002ee20000100a00 */
[----:B------:R-:W-:-:S02]  /*31400*/  ISETP.GE.AND P2, PT, R40, R3, PT ;  /* 0x000000032800720c */ /* 0x000fc40003f46270 */
        /* <DEDUP_REMOVED lines=26> */
[----:B------:R-:W-:-:S07]  /*315b0*/  @!P2 LEA.HI.X R19, R227, R33, R35, 0x2, P0 ;  /* 0x00000021e313a211 */ /* 0x000fce00000f1423 */
[C---:B-1----:R-:W-:Y:S01]  /*315c0*/  @!P1 LEA R10, P0, R220.reuse, R14, 0x2 ;  /* 0x0000000edc0a9211 */ /* 0x042fe200078010ff */
[----:B---3--:R2:W-:Y:S04]  /*315d0*/  @!P2 ST.E.64 desc[UR44][R18.64], R4 ;  /* 0x000000041200a985 */ /* 0x0085e8000c101b2c */
[----:B------:R-:W3:Y:S01]  /*315e0*/  @!P1 LDL.64 R6, [R1+0x418] ;  /* 0x0004180001069983 */ /* 0x000ee20000100a00 */
[----:B------:R-:W-:Y:S02]  /*315f0*/  @!P1 LEA.HI.X R11, R220, R33, R34, 0x2, P0 ;  /* 0x00000021dc0b9211 */ /* 0x000fe400000f1422 */
[-C--:B------:R-:W-:Y:S01]  /*31600*/  ISETP.GE.AND P0, PT, R15, R3.reuse, PT ;  /* 0x000000030f00720c */ /* 0x080fe20003f06270 */
[----:B------:R-:W-:Y:S02]  /*31610*/  BSSY B1, `(.L_x_4070) ;  /* 0x0000009000017945 */ /* 0x000fe40003800000 */
[----:B---3--:R2:W-:Y:S01]  /*31620*/  @!P1 ST.E.64 desc[UR44][R10.64], R6 ;  /* 0x000000060a009985 */ /* 0x0085e2000c101b2c */
[----:B----4-:R-:W-:-:S09]  /*31630*/  ISETP.GE.AND P1, PT, R32, R3, PT ;  /* 0x000000032000720c */ /* 0x010fd20003f26270 */
[----:B------:R-:W-:Y:S05]  /*31640*/  @P0 BRA `(.L_x_4071) ;  /* 0x0000000000140947 */ /* 0x000fea0003800000 */
[----:B------:R-:W3:Y:S04]  /*31650*/  LDL R34, [R1+0x4b4] ;  /* 0x0004b40001227983 */ /* 0x000ee80000100800 */
[----:B--2---:R-:W2:Y:S01]  /*31660*/  LDL.64 R6, [R1+0x428] ;  /* 0x0004280001067983 */ /* 0x004ea20000100a00 */
[----:B------:R-:W-:-:S04]  /*31670*/  LEA R4, P0, R15, R14, 0x2 ;  /* 0x0000000e0f047211 */ /* 0x000fc800078010ff */
[----:B---3--:R-:W-:-:S05]  /*31680*/  LEA.HI.X R5, R15, R33, R34, 0x2, P0 ;  /* 0x000000210f057211 */ /* 0x008fca00000f1422 */
[----:B--2---:R0:W-:Y:S04]  /*31690*/  ST.E.64 desc[UR44][R4.64], R6 ;  /* 0x0000000604007985 */ /* 0x0041e8000c101b2c */
.L_x_4071:
[----:B------:R-:W-:Y:S05]  /*316a0*/  BSYNC B1 ;  /* 0x0000000000017941 */ /* 0x000fea0003800000 */
.L_x_4070:
[----:B------:R-:W-:Y:S05]  /*316b0*/  @P1 BRA `(.L_x_4065) ;  /* 0x0000000c00a01947 */ /* 0x000fea0003800000 */
[----:B------:R-:W3:Y:S04]  /*316c0*/  LDL R0, [R1+0x4b0] ;  /* 0x0004b00001007983 */ /* 0x000ee80000100800 */
[----:B0-2---:R-:W2:Y:S01]  /*316d0*/  LDL.64 R4, [R1+0x438] ;  /* 0x0004380001047983 */ /* 0x005ea20000100a00 */
[----:B------:R-:W-:-:S04]  /*316e0*/  LEA R14, P0, R32, R14, 0x2 ;  /* 0x0000000e200e7211 */ /* 0x000fc800078010ff */
[----:B---3--:R-:W-:-:S05]  /*316f0*/  LEA.HI.X R15, R32, R33, R0, 0x2, P0 ;  /* 0x00000021200f7211 */ /* 0x008fca00000f1400 */
[----:B--2---:R0:W-:Y:S01]  /*31700*/  ST.E.64 desc[UR44][R14.64], R4 ;  /* 0x000000040e007985 */ /* 0x0041e2000c101b2c */
[----:B------:R-:W-:Y:S05]  /*31710*/  BRA `(.L_x_4065) ;  /* 0x0000000c00887947 */ /* 0x000fea0003800000 */
.L_x_4052:
[----:B------:R-:W-:Y:S01]  /*31720*/  ULDC.64 UR4, c[0x0][0xd08] ;  /* 0x0003420000047ab9 */ /* 0x000fe20000000a00 */
[----:B------:R-:W3:Y:S01]  /*31730*/  LDC.64 R4, c[0x0][0xd00] ;  /* 0x00034000ff047b82 */ /* 0x000ee20000000a00 */
[----:B------:R-:W-:Y:S01]  /*31740*/  ISETP.NE.U32.AND P0, PT, RZ, UR4, PT ;  /* 0x00000004ff007c0c */ /* 0x000fe2000bf05070 */
[----:B------:R-:W2:Y:S01]  /*31750*/  LDL R0, [R1+0x4a0] ;  /* 0x0004a00001007983 */ /* 0x000ea20000100800 */
[----:B------:R-:W-:Y:S02]  /*31760*/  IMAD.MOV.U32 R3, RZ, RZ, RZ ;  /* 0x000000ffff037224 */ /* 0x000fe400078e00ff */
[----:B------:R-:W-:Y:S01]  /*31770*/  ISETP.NE.AND.EX P1, PT, RZ, UR5, PT, P0 ;  /* 0x00000005ff007c0c */ /* 0x000fe2000bf25300 */
[----:B------:R-:W-:Y:S02]  /*31780*/  ULDC.64 UR4, c[0x0][0xd00] ;  /* 0x0003400000047ab9 */ /* 0x000fe40000000a00 */
[----:B------:R-:W-:-:S04]  /*31790*/  ISETP.NE.U32.AND P0, PT, RZ, UR4, PT ;  /* 0x00000004ff007c0c */ /* 0x000fc8000bf05070 */
[----:B------:R-:W-:-:S06]  /*317a0*/  ISETP.NE.AND.EX P0, PT, RZ, UR5, PT, P0 ;  /* 0x00000005ff007c0c */ /* 0x000fcc000bf05300 */
[----:B------:R-:W4:Y:S01]  /*317b0*/  @P1 LDC.64 R6, c[0x0][0xd08] ;  /* 0x00034200ff061b82 */ /* 0x000f220000000a00 */
[----:B------:R-:W-:Y:S02]  /*317c0*/  ULDC UR4, c[0x0][0xb88] ;  /* 0x0002e20000047ab9 */ /* 0x000fe40000000800 */
[----:B------:R-:W-:Y:S02]  /*317d0*/  IMAD.U32 R18, RZ, RZ, UR4 ;  /* 0x00000004ff127e24 */ /* 0x000fe4000f8e00ff */
[----:B---3--:R-:W-:-:S05]  /*317e0*/  IMAD.WIDE R4, R211, 0x4, R4 ;  /* 0x00000004d3047825 */ /* 0x008fca00078e0204 */
[----:B------:R3:W5:Y:S01]  /*317f0*/  @P0 LDG.E R3, desc[UR44][R4.64] ;  /* 0x0000002c04030981 */ /* 0x000762000c1e1900 */
[----:B----4-:R-:W-:-:S05]  /*31800*/  @P1 IMAD.WIDE R6, R211, 0x4, R6 ;  /* 0x00000004d3061825 */ /* 0x010fca00078e0206 */
[----:B------:R3:W5:Y:S01]  /*31810*/  @P1 LDG.E R18, desc[UR44][R6.64] ;  /* 0x0000002c06121981 */ /* 0x000762000c1e1900 */
[----:B------:R-:W-:Y:S02]  /*31820*/  ISETP.NE.AND P2, PT, R210, RZ, PT ;  /* 0x000000ffd200720c */ /* 0x000fe40003f45270 */
[----:B------:R-:W-:-:S11]  /*31830*/  SHF.R.S32.HI R26, RZ, 0x1f, R211 ;  /* 0x0000001fff1a7819 */ /* 0x000fd600000114d3 */
[----:B------:R-:W4:Y:S02]  /*31840*/  @!P2 LDC R210, c[0x0][0xbd4] ;  /* 0x0002f500ffd2ab82 */ /* 0x000f240000000800 */
[----:B----4-:R-:W-:Y:S02]  /*31850*/  ISETP.GT.AND P2, PT, R210, 0x1, PT ;  /* 0x00000001d200780c */ /* 0x010fe40003f44270 */
[----:B--2---:R-:W-:Y:S01]  /*31860*/  ISETP.GT.AND P3, PT, R0, 0x7f, PT ;  /* 0x0000007f0000780c */ /* 0x004fe20003f64270 */
[----:B---3--:R-:W-:-:S12]  /*31870*/  @P1 BRA `(.L_x_4072) ;  /* 0x0000000000101947 */ /* 0x008fd80003800000 */
[----:B------:R-:W-:Y:S05]  /*31880*/  @!P0 BRA `(.L_x_4072) ;  /* 0x00000000000c8947 */ /* 0x000fea0003800000 */
[----:B------:R-:W2:Y:S04]  /*31890*/  LDG.E R7, desc[UR44][R4.64] ;  /* 0x0000002c04077981 */ /* 0x000ea8000c1e1900 */
[----:B-----5:R-:W2:Y:S02]  /*318a0*/  LDG.E R18, desc[UR44][R4.64+0x4] ;  /* 0x0000042c04127981 */ /* 0x020ea4000c1e1900 */
[----:B--2---:R-:W-:-:S07]  /*318b0*/  IMAD.IADD R18, R18, 0x1, -R7 ;  /* 0x0000000112127824 */ /* 0x004fce00078e0a07 */
.L_x_4072:
[----:B------:R-:W-:Y:S01]  /*318c0*/  BSSY B1, `(.L_x_4073) ;  /* 0x0000036000017945 */ /* 0x000fe20003800000 */
[----:B------:R-:W-:Y:S02]  /*318d0*/  SEL R29, R211, RZ, !P0 ;  /* 0x000000ffd31d7207 */ /* 0x000fe40004000000 */
[----:B------:R-:W-:Y:S02]  /*318e0*/  SEL R26, R26, RZ, !P0 ;  /* 0x000000ff1a1a7207 */ /* 0x000fe40004000000 */
[----:B-----5:R-:W-:Y:S01]  /*318f0*/  SHF.R.S32.HI R24, RZ, 0x1f, R3 ;  /* 0x0000001fff187819 */ /* 0x020fe20000011403 */
[----:B------:R-:W-:Y:S06]  /*31900*/  @P3 BRA `(.L_x_4074) ;  /* 0x0000000000c43947 */ /* 0x000fec0003800000 */
[----:B------:R-:W2:Y:S01]  /*31910*/  S2R R4, SR_TID.X ;  /* 0x0000000000047919 */ /* 0x000ea20000002100 */
[----:B------:R-:W3:Y:S02]  /*31920*/  LDC R33, c[0x0][0xce8] ;  /* 0x00033a00ff217b82 */ /* 0x000ee40000000800 */
[----:B---3--:R-:W-:Y:S01]  /*31930*/  IMAD R0, R18, R33, RZ ;  /* 0x0000002112007224 */ /* 0x008fe200078e02ff */
[----:B--2---:R-:W-:-:S04]  /*31940*/  IADD3 R31, R209, -0x80, R4 ;  /* 0xffffff80d11f7810 */ /* 0x004fc80007ffe004 */
[----:B------:R-:W-:-:S13]  /*31950*/  ISETP.GE.AND P0, PT, R31, R0, PT ;  /* 0x000000001f00720c */ /* 0x000fda0003f06270 */
[----:B------:R-:W-:Y:S05]  /*31960*/  @P0 BRA `(.L_x_4074) ;  /* 0x0000000000ac0947 */ /* 0x000fea0003800000 */
[----:B------:R-:W-:Y:S01]  /*31970*/  IMAD.MOV.U32 R20, RZ, RZ, 0xab8 ;  /* 0x00000ab8ff147424 */ /* 0x000fe200078e00ff */
[----:B------:R-:W-:Y:S01]  /*31980*/  ISETP.GT.AND P0, PT, R210, 0x1, PT ;  /* 0x00000001d200780c */ /* 0x000fe20003f04270 */
[----:B------:R-:W2:Y:S01]  /*31990*/  LDC.64 R4, c[0x0][0xca8] ;  /* 0x00032a00ff047b82 */ /* 0x000ea20000000a00 */
[----:B------:R-:W-:Y:S01]  /*319a0*/  ISETP.NE.AND P1, PT, R33, 0x1, PT ;  /* 0x000000012100780c */ /* 0x000fe20003f25270 */
[----:B------:R-:W-:Y:S01]  /*319b0*/  IMAD.MOV.U32 R19, RZ, RZ, R31 ;  /* 0x000000ffff137224 */ /* 0x000fe200078e001f */
[----:B------:R-:W-:-:S05]  /*319c0*/  SEL R20, R20, 0xa78, P0 ;  /* 0x00000a7814147807 */ /* 0x000fca0000000000 */
[----:B------:R-:W3:Y:S08]  /*319d0*/  LDC.64 R8, c[0x0][R20+0x220] ;  /* 0x0000880014087b82 */ /* 0x000ef00000000a00 */
[----:B------:R-:W4:Y:S08]  /*319e0*/  LDC.64 R12, c[0x0][R20+0x218] ;  /* 0x00008600140c7b82 */ /* 0x000f300000000a00 */
[----:B------:R-:W5:Y:S08]  /*319f0*/  LDC.64 R10, c[0x0][R20+0x228] ;  /* 0x00008a00140a7b82 */ /* 0x000f700000000a00 */
[----:B------:R-:W0:Y:S08]  /*31a00*/  @P1 LDC R0, c[0x0][0xcec] ;  /* 0x00033b00ff001b82 */ /* 0x000e300000000800 */
[----:B------:R-:W1:Y:S08]  /*31a10*/  LDC.64 R6, c[0x0][R20+0x210] ;  /* 0x0000840014067b82 */ /* 0x000e700000000a00 */
[----:B------:R-:W5:Y:S01]  /*31a20*/  @P1 LDC R25, c[0x0][0xcf0] ;  /* 0x00033c00ff191b82 */ /* 0x000f620000000800 */
[----:B0-----:R-:W-:-:S07]  /*31a30*/  @P1 IMAD.HI.U32 R0, R31, R0, RZ ;  /* 0x000000001f001227 */ /* 0x001fce00078e00ff */
[----:B--2---:R-:W0:Y:S01]  /*31a40*/  @!P0 LDC R4, c[0x0][0xc50] ;  /* 0x00031400ff048b82 */ /* 0x004e220000000800 */
[-C--:B---3--:R-:W-:Y:S02]  /*31a50*/  IMAD R9, R9, R29.reuse, RZ ;  /* 0x0000001d09097224 */ /* 0x088fe400078e02ff */
[----:B------:R-:W-:-:S05]  /*31a60*/  IMAD.WIDE.U32 R14, R8, R29, RZ ;  /* 0x0000001d080e7225 */ /* 0x000fca00078e00ff */
[----:B------:R-:W2:Y:S01]  /*31a70*/  @!P0 LDC R5, c[0x0][0xc54] ;  /* 0x00031500ff058b82 */ /* 0x000ea20000000800 */
[-C--:B----4-:R-:W-:Y:S02]  /*31a80*/  IMAD R21, R13, R156.reuse, RZ ;  /* 0x0000009c0d157224 */ /* 0x090fe400078e02ff */
[----:B------:R-:W-:Y:S01]  /*31a90*/  IMAD.WIDE.U32 R12, R12, R156, RZ ;  /* 0x0000009c0c0c7225 */ /* 0x000fe200078e00ff */
[----:B-----5:R-:W-:-:S03]  /*31aa0*/  @P1 SHF.R.U32.HI R19, RZ, R25, R0 ;  /* 0x00000019ff131219 */ /* 0x020fc60000011600 */
[----:B------:R-:W-:Y:S01]  /*31ab0*/  IMAD R25, R8, R26, R9 ;  /* 0x0000001a08197224 */ /* 0x000fe200078e0209 */
[----:B------:R-:W-:Y:S01]  /*31ac0*/  SEL R9, R219, RZ, P0 ;  /* 0x000000ffdb097207 */ /* 0x000fe20000000000 */
[----:B------:R-:W-:Y:S01]  /*31ad0*/  IMAD.IADD R21, R13, 0x1, R21 ;  /* 0x000000010d157824 */ /* 0x000fe200078e0215 */
[----:B------:R-:W-:Y:S01]  /*31ae0*/  IADD3 R12, P1, P3, R14, R12, R3 ;  /* 0x0000000c0e0c7210 */ /* 0x000fe20007b3e003 */
[----:B------:R-:W-:Y:S02]  /*31af0*/  IMAD.MOV R0, RZ, RZ, -R19 ;  /* 0x000000ffff007224 */ /* 0x000fe400078e0a13 */
[----:B------:R-:W-:Y:S02]  /*31b00*/  IMAD.IADD R25, R15, 0x1, R25 ;  /* 0x000000010f197824 */ /* 0x000fe400078e0219 */
        /* <DEDUP_REMOVED lines=8> */
[-C--:B-1----:R-:W-:Y:S01]  /*31b90*/  IMAD R0, R7, R11.reuse, RZ ;  /* 0x0000000b07007224 */ /* 0x082fe200078e02ff */
[----:B------:R-:W-:Y:S01]  /*31ba0*/  SHF.R.S32.HI R13, RZ, 0x1f, R11 ;  /* 0x0000001fff0d7819 */ /* 0x000fe2000001140b */
[----:B------:R-:W-:Y:S02]  /*31bb0*/  IMAD.MOV.U32 R7, RZ, RZ, -0x800000 ;  /* 0xff800000ff077424 */ /* 0x000fe400078e00ff */
[----:B------:R-:W-:-:S04]  /*31bc0*/  IMAD.WIDE.U32 R8, R6, R11, R8 ;  /* 0x0000000b06087225 */ /* 0x000fc800078e0008 */
[----:B------:R-:W-:Y:S01]  /*31bd0*/  IMAD R13, R6, R13, R0 ;  /* 0x0000000d060d7224 */ /* 0x000fe200078e0200 */
[----:B0-----:R-:W-:-:S03]  /*31be0*/  LEA R4, P0, R8, R4, 0x2 ;  /* 0x0000000408047211 */ /* 0x001fc600078010ff */
[----:B------:R-:W-:-:S05]  /*31bf0*/  IMAD.IADD R0, R9, 0x1, R13 ;  /* 0x0000000109007824 */ /* 0x000fca00078e020d */
[----:B--2---:R-:W-:-:S05]  /*31c00*/  LEA.HI.X R5, R8, R5, R0, 0x2, P0 ;  /* 0x0000000508057211 */ /* 0x004fca00000f1400 */
[----:B------:R2:W-:Y:S02]  /*31c10*/  STG.E desc[UR44][R4.64], R7 ;  /* 0x0000000704007986 */ /* 0x0005e4000c10192c */
.L_x_4074:
[----:B------:R-:W-:Y:S05]  /*31c20*/  BSYNC B1 ;  /* 0x0000000000017941 */ /* 0x000fea0003800000 */
.L_x_4073:
[----:B------:R-:W-:Y:S05]  /*31c30*/  @P2 BRA `(.L_x_4065) ;  /* 0x0000000800402947 */ /* 0x000fea0003800000 */
[----:B------:R-:W3:Y:S01]  /*31c40*/  LDL R9, [R1+0x4ac] ;  /* 0x0004ac0001097983 */ /* 0x000ee20000100800 */
[----:B------:R-:W4:Y:S01]  /*31c50*/  LDC R19, c[0x0][0xce8] ;  /* 0x00033a00ff137b82 */ /* 0x000f220000000800 */
[----:B------:R-:W-:Y:S01]  /*31c60*/  ULDC.64 UR4, c[0x0][0xba0] ;  /* 0x0002e80000047ab9 */ /* 0x000fe20000000a00 */
[----:B------:R-:W-:Y:S01]  /*31c70*/  ULDC.64 UR6, c[0x0][0xbf0] ;  /* 0x0002fc0000067ab9 */ /* 0x000fe20000000a00 */
[----:B------:R-:W3:Y:S01]  /*31c80*/  LDL R8, [R1+0x49c] ;  /* 0x00049c0001087983 */ /* 0x000ee20000100800 */
[----:B------:R-:W-:Y:S02]  /*31c90*/  IMAD R0, R24, UR4, RZ ;  /* 0x0000000418007c24 */ /* 0x000fe4000f8e02ff */
[----:B--2---:R-:W-:-:S04]  /*31ca0*/  IMAD.WIDE.U32 R4, R3, UR4, RZ ;  /* 0x0000000403047c25 */ /* 0x004fc8000f8e00ff */
[----:B------:R-:W-:Y:S01]  /*31cb0*/  IMAD R7, R3, UR5, R0 ;  /* 0x0000000503077c24 */ /* 0x000fe2000f8e0200 */
[----:B------:R-:W-:-:S03]  /*31cc0*/  ULDC.64 UR4, c[0x0][0xbe8] ;  /* 0x0002fa0000047ab9 */ /* 0x000fc60000000a00 */
[----:B------:R-:W-:Y:S02]  /*31cd0*/  IMAD.IADD R5, R5, 0x1, R7 ;  /* 0x0000000105057824 */ /* 0x000fe400078e0207 */
[----:B------:R-:W-:-:S04]  /*31ce0*/  IMAD.WIDE.U32 R4, R156, UR4, R4 ;  /* 0x000000049c047c25 */ /* 0x000fc8000f8e0004 */
[----:B------:R-:W-:Y:S01]  /*31cf0*/  IMAD R5, R156, UR5, R5 ;  /* 0x000000059c057c24 */ /* 0x000fe2000f8e0205 */
[----:B------:R-:W-:Y:S01]  /*31d00*/  ULDC.64 UR4, c[0x0][0xbe0] ;  /* 0x0002f80000047ab9 */ /* 0x000fe20000000a00 */
[----:B----4-:R-:W-:Y:S01]  /*31d10*/  ISETP.NE.AND P0, PT, R19, 0x1, PT ;  /* 0x000000011300780c */ /* 0x010fe20003f05270 */
[----:B------:R-:W-:-:S12]  /*31d20*/  IMAD.WIDE.U32 R4, R29, UR6, R4 ;  /* 0x000000061d047c25 */ /* 0x000fd8000f8e0004 */
[----:B------:R-:W2:Y:S08]  /*31d30*/  @P0 LDC R6, c[0x0][0xcec] ;  /* 0x00033b00ff060b82 */ /* 0x000eb00000000800 */
[----:B------:R-:W4:Y:S01]  /*31d40*/  @P0 LDC R11, c[0x0][0xcf0] ;  /* 0x00033c00ff0b0b82 */ /* 0x000f220000000800 */
[----:B---3--:R-:W-:-:S04]  /*31d50*/  IMAD R0, R9, 0x20, R8 ;  /* 0x0000002009007824 */ /* 0x008fc800078e0208 */
[----:B------:R-:W-:-:S04]  /*31d60*/  IMAD.IADD R9, R209, 0x1, R0 ;  /* 0x00000001d1097824 */ /* 0x000fc800078e0200 */
[----:B--2---:R-:W-:-:S04]  /*31d70*/  @P0 IMAD.HI.U32 R0, R9, R6, RZ ;  /* 0x0000000609000227 */ /* 0x004fc800078e00ff */
[----:B------:R-:W-:Y:S01]  /*31d80*/  IMAD.MOV.U32 R3, RZ, RZ, R9 ;  /* 0x000000ffff037224 */ /* 0x000fe200078e0009 */
[----:B----4-:R-:W-:Y:S01]  /*31d90*/  @P0 SHF.R.U32.HI R3, RZ, R11, R0 ;  /* 0x0000000bff030219 */ /* 0x010fe20000011600 */
[----:B------:R-:W-:-:S03]  /*31da0*/  IMAD R6, R26, UR6, RZ ;  /* 0x000000061a067c24 */ /* 0x000fc6000f8e02ff */
[--C-:B------:R-:W-:Y:S01]  /*31db0*/  SHF.R.S32.HI R0, RZ, 0x1f, R3.reuse ;  /* 0x0000001fff007819 */ /* 0x100fe20000011403 */
[----:B------:R-:W-:Y:S02]  /*31dc0*/  IMAD R7, R29, UR7, R6 ;  /* 0x000000071d077c24 */ /* 0x000fe4000f8e0206 */
[----:B------:R-:W-:Y:S02]  /*31dd0*/  IMAD.MOV R6, RZ, RZ, -R3 ;  /* 0x000000ffff067224 */ /* 0x000fe400078e0a03 */
[----:B------:R-:W-:Y:S02]  /*31de0*/  IMAD.IADD R5, R5, 0x1, R7 ;  /* 0x0000000105057824 */ /* 0x000fe400078e0207 */
[----:B------:R-:W-:Y:S02]  /*31df0*/  IMAD R0, R0, UR4, RZ ;  /* 0x0000000400007c24 */ /* 0x000fe4000f8e02ff */
[----:B------:R-:W-:Y:S02]  /*31e00*/  IMAD R7, R19, R6, R9 ;  /* 0x0000000613077224 */ /* 0x000fe400078e0209 */
[----:B------:R-:W-:-:S02]  /*31e10*/  IMAD R9, R3, UR5, R0 ;  /* 0x0000000503097c24 */ /* 0x000fc4000f8e0200 */
[----:B------:R-:W-:Y:S01]  /*31e20*/  IMAD.WIDE.U32 R4, R3, UR4, R4 ;  /* 0x0000000403047c25 */ /* 0x000fe2000f8e0004 */
        /* <DEDUP_REMOVED lines=12> */
[----:B------:R2:W3:Y:S04]  /*31ef0*/  SHFL.IDX PT, R3, R4, RZ, 0x181f ;  /* 0x00181fff04037589 */ /* 0x0004e800000e0000 */
[----:B------:R2:W4:Y:S02]  /*31f00*/  SHFL.IDX PT, R14, R0, RZ, 0x181f ;  /* 0x00181fff000e7589 */ /* 0x00052400000e0000 */
.L_x_4311:
[----:B------:R-:W-:Y:S01]  /*31f10*/  IMAD R18, R18, R19, RZ ;  /* 0x0000001312127224 */ /* 0x000fe200078e02ff */
[----:B------:R-:W-:Y:S01]  /*31f20*/  BSSY B1, `(.L_x_4076) ;  /* 0x0000015000017945 */ /* 0x000fe20003800000 */
[----:B------:R-:W-:-:S05]  /*31f30*/  IMAD.IADD R209, R8, 0x1, R209 ;  /* 0x0000000108d17824 */ /* 0x000fca00078e02d1 */
[----:B------:R-:W-:-:S13]  /*31f40*/  ISETP.GE.AND P0, PT, R209, R18, PT ;  /* 0x00000012d100720c */ /* 0x000fda0003f06270 */
[----:B------:R-:W-:Y:S05]  /*31f50*/  @P0 BRA `(.L_x_4077) ;  /* 0x0000000000440947 */ /* 0x000fea0003800000 */
[----:B------:R-:W-:Y:S02]  /*31f60*/  ULDC UR4, c[0x0][0xbc8] ;  /* 0x0002f20000047ab9 */ /* 0x000fe40000000800 */
[----:B------:R-:W-:Y:S02]  /*31f70*/  ISETP.GE.AND P3, PT, R198, UR4, PT ;  /* 0x00000004c6007c0c */ /* 0x000fe4000bf66270 */
[----:B------:R-:W-:Y:S02]  /*31f80*/  ISETP.GE.AND P2, PT, R200, UR4, PT ;  /* 0x00000004c8007c0c */ /* 0x000fe4000bf46270 */
[----:B------:R-:W-:Y:S02]  /*31f90*/  ISETP.GE.AND P1, PT, R199, UR4, PT ;  /* 0x00000004c7007c0c */ /* 0x000fe4000bf26270 */
[----:B------:R-:W-:-:S07]  /*31fa0*/  ISETP.GE.AND P0, PT, R201, UR4, PT ;  /* 0x00000004c9007c0c */ /* 0x000fce000bf06270 */
[-C--:B----4-:R-:W-:Y:S02]  /*31fb0*/  @!P3 LEA R6, P5, R198, R14.reuse, 0x1 ;  /* 0x0000000ec606b211 */ /* 0x090fe400078a08ff */
[-C--:B------:R-:W-:Y:S02]  /*31fc0*/  @!P2 LEA R8, P4, R200, R14.reuse, 0x1 ;  /* 0x0000000ec808a211 */ /* 0x080fe400078808ff */
[-C--:B---3--:R-:W-:Y:S02]  /*31fd0*/  @!P3 LEA.HI.X R7, R198, R3.reuse, R216, 0x1, P5 ;  /* 0x00000003c607b211 */ /* 0x088fe400028f0cd8 */
[-C--:B------:R-:W-:Y:S02]  /*31fe0*/  @!P1 LEA R10, P5, R199, R14.reuse, 0x1 ;  /* 0x0000000ec70a9211 */ /* 0x080fe400078a08ff */
        /* <DEDUP_REMOVED lines=8> */
.L_x_4077:
[----:B------:R-:W-:Y:S05]  /*32070*/  BSYNC B1 ;  /* 0x0000000000017941 */ /* 0x000fea0003800000 */
.L_x_4076:
[----:B------:R-:W-:-:S03]  /*32080*/  UMOV UR4, 0xffffffff ;  /* 0xffffffff00047882 */ /* 0x000fc60000000000 */
[----:B------:R-:W-:Y:S05]  /*32090*/  BRA.DIV UR4, `(.L_x_4078) ;  /* 0x000000aa04d07947 */ /* 0x000fea000b800000 */
[----:B---3--:R3:W0:Y:S04]  /*320a0*/  SHFL.IDX PT, R3, R4, 0x1, 0x181f ;  /* 0x00381f0004037f89 */ /* 0x00862800000e0000 */
[----:B----4-:R3:W4:Y:S02]  /*320b0*/  SHFL.IDX PT, R14, R0, 0x1, 0x181f ;  /* 0x00381f00000e7f89 */ /* 0x01072400000e0000 */
.L_x_4315:
[----:B------:R-:W-:Y:S01]  /*320c0*/  VIADD R5, R209, 0x20 ;  /* 0x00000020d1057836 */ /* 0x000fe20000000000 */
        /* <DEDUP_REMOVED lines=10> */
[-C--:B0-----:R-:W-:Y:S02]  /*32170*/  @!P3 LEA.HI.X R7, R198, R3.reuse, R216, 0x1, P5 ;  /* 0x00000003c607b211 */ /* 0x081fe400028f0cd8 */
        /* <DEDUP_REMOVED lines=9> */
.L_x_4080:
[----:B------:R-:W-:Y:S05]  /*32210*/  BSYNC B1 ;  /* 0x0000000000017941 */ /* 0x000fea0003800000 */
.L_x_4079:
[----:B------:R-:W-:-:S03]  /*32220*/  UMOV UR4, 0xffffffff ;  /* 0xffffffff00047882 */ /* 0x000fc60000000000 */
[----:B------:R-:W-:Y:S05]  /*32230*/  BRA.DIV UR4, `(.L_x_4081) ;  /* 0x000000aa04b07947 */ /* 0x000fea000b800000 */
[----:B0-----:R0:W0:Y:S04]  /*32240*/  SHFL.IDX PT, R3, R4, 0x2, 0x181f ;  /* 0x00581f0004037f89 */ /* 0x00102800000e0000 */
[----:B----4-:R4:W0:Y:S02]  /*32250*/  SHFL.IDX PT, R14, R0, 0x2, 0x181f ;  /* 0x00581f00000e7f89 */ /* 0x01082400000e0000 */
.L_x_4319:
        /* <DEDUP_REMOVED lines=11> */
[-C--:B------:R-:W-:Y:S02]  /*32310*/  @!P3 LEA.HI.X R7, R198, R3.reuse, R216, 0x1, P5 ;  /* 0x00000003c607b211 */ /* 0x080fe400028f0cd8 */
        /* <DEDUP_REMOVED lines=9> */
.L_x_4083:
[----:B------:R-:W-:Y:S05]  /*323b0*/  BSYNC B1 ;  /* 0x0000000000017941 */ /* 0x000fea0003800000 */
.L_x_4082:
[----:B------:R-:W-:-:S03]  /*323c0*/  UMOV UR4, 0xffffffff ;  /* 0xffffffff00047882 */ /* 0x000fc60000000000 */
[----:B------:R-:W-:Y:S05]  /*323d0*/  BRA.DIV UR4, `(.L_x_4084) ;  /* 0x000000aa04907947 */ /* 0x000fea000b800000 */
[----:B0-----:R0:W0:Y:S04]  /*323e0*/  SHFL.IDX PT, R3, R4, 0x3, 0x181f ;  /* 0x00781f0004037f89 */ /* 0x00102800000e0000 */
[----:B------:R0:W0:Y:S02]  /*323f0*/  SHFL.IDX PT, R14, R0, 0x3, 0x181f ;  /* 0x00781f00000e7f89 */ /* 0x00002400000e0000 */
.L_x_4323:
[----:B0-234-:R-:W-:-:S05]  /*32400*/  VIADD R0, R209, 0x60 ;  /* 0x00000060d1007836 */ /* 0x01dfca0000000000 */
[----:B------:R-:W-:-:S13]  /*32410*/  ISETP.GE.AND P0, PT, R0, R18, PT ;  /* 0x000000120000720c */ /* 0x000fda0003f06270 */
[----:B------:R-:W-:Y:S05]  /*32420*/  @P0 BRA `(.L_x_4065) ;  /* 0x0000000000440947 */ /* 0x000fea0003800000 */
[----:B------:R-:W-:Y:S02]  /*32430*/  ULDC UR4, c[0x0][0xbc8] ;  /* 0x0002f20000047ab9 */ /* 0x000fe40000000800 */
[----:B------:R-:W-:Y:S02]  /*32440*/  ISETP.GE.AND P3, PT, R198, UR4, PT ;  /* 0x00000004c6007c0c */ /* 0x000fe4000bf66270 */
[----:B------:R-:W-:Y:S02]  /*32450*/  ISETP.GE.AND P2, PT, R200, UR4, PT ;  /* 0x00000004c8007c0c */ /* 0x000fe4000bf46270 */
[----:B------:R-:W-:Y:S02]  /*32460*/  ISETP.GE.AND P1, PT, R199, UR4, PT ;  /* 0x00000004c7007c0c */ /* 0x000fe4000bf26270 */
[----:B------:R-:W-:-:S07]  /*32470*/  ISETP.GE.AND P0, PT, R201, UR4, PT ;  /* 0x00000004c9007c0c */ /* 0x000fce000bf06270 */
[-C--:B------:R-:W-:Y:S02]  /*32480*/  @!P3 LEA R4, P5, R198, R14.reuse, 0x1 ;  /* 0x0000000ec604b211 */ /* 0x080fe400078a08ff */
        /* <DEDUP_REMOVED lines=11> */
.L_x_4065:
[----:B------:R-:W-:Y:S05]  /*32540*/  BSYNC B0 ;  /* 0x0000000000007941 */ /* 0x000fea0003800000 */
.L_x_4051:
[----:B------:R-:W-:Y:S02]  /*32550*/  ULDC UR4, c[0x0][0xd3c] ;  /* 0x00034f0000047ab9 */ /* 0x000fe40000000800 */
[----:B-1----:R-:W-:-:S13]  /*32560*/  ISETP.GE.AND P0, PT, R99, UR4, PT ;  /* 0x0000000463007c0c */ /* 0x002fda000bf06270 */
[----:B------:R-:W-:Y:S05]  /*32570*/  @!P0 BRA `(.L_x_4085) ;  /* 0xfffffcf000ac8947 */ /* 0x000fea000383ffff */
[----:B------:R-:W-:Y:S05]  /*32580*/  BRA `(.L_x_3842) ;  /* 0x0000008800b47947 */ /* 0x000fea0003800000 */
.L_x_3840:
[----:B------:R-:W-:-:S08]  /*32590*/  NOP ;  /* 0x0000000000007918 */ /* 0x000fd00000000000 */
[----:B------:R-:W0:-:S00]  /*325a0*/  USETMAXREG.DEALLOC.CTAPOOL 0x28 ;  /* 0x00000028000079c8 */ /* 0x000e0000080e0500 */
        /* <DEDUP_REMOVED lines=14> */
.L_x_4086:
        /* <DEDUP_REMOVED lines=44> */
.L_x_4090:
[----:B------:R-:W0:Y:S01]  /*32950*/  LDC R0, c[0x0][0xd3c] ;  /* 0x00034f00ff007b82 */ /* 0x000e220000000800 */
[----:B------:R-:W-:Y:S01]  /*32960*/  UIADD3 UR4, UR4, 0x1f, URZ ;  /* 0x0000001f04047890 */ /* 0x000fe2000fffe03f */
[----:B------:R-:W-:Y:S02]  /*32970*/  ULDC UR7, c[0x0][0xd3c] ;  /* 0x00034f0000077ab9 */ /* 0x000fe40000000800 */
[----:B------:R-:W-:-:S03]  /*32980*/  IMAD.U32 R19, RZ, RZ, UR7 ;  /* 0x00000007ff137e24 */ /* 0x000fc6000f8e00ff */
        /* <DEDUP_REMOVED lines=33> */
.L_x_4088:
        /* <DEDUP_REMOVED lines=13> */
.L_x_4091:
        /* <DEDUP_REMOVED lines=62> */
.L_x_4092:
        /* <DEDUP_REMOVED lines=61> */
.L_x_4093:
[----:B------:R-:W-:-:S05]  /*33420*/  LOP3.LUT R17, RZ, R2, RZ, 0x33, !PT ;  /* 0x00000002ff117212 */ /* 0x000fca00078e33ff */
[----:B------:R-:W-:Y:S01]  /*33430*/  IMAD.IADD R17, R0, 0x1, R17 ;  /* 0x0000000100117824 */ /* 0x000fe200078e0211 */
[----:B------:R-:W-:Y:S06]  /*33440*/  BRA `(.L_x_4094) ;  /* 0x00000000000c7947 */ /* 0x000fec0003800000 */
.L_x_4089:
[----:B------:R-:W-:Y:S02]  /*33450*/  IMAD.MOV.U32 R17, RZ, RZ, RZ ;  /* 0x000000ffff117224 */ /* 0x000fe400078e00ff */
[----:B------:R-:W-:Y:S02]  /*33460*/  IMAD.U32 R16, RZ, RZ, UR6 ;  /* 0x00000006ff107e24 */ /* 0x000fe4000f8e00ff */
[----:B------:R-:W-:-:S07]  /*33470*/  IMAD.MOV.U32 R18, RZ, RZ, RZ ;  /* 0x000000ffff127224 */ /* 0x000fce00078e00ff */
.L_x_4094:
[----:B------:R-:W-:-:S13]  /*33480*/  ISETP.NE.AND P0, PT, R7, RZ, PT ;  /* 0x000000ff0700720c */ /* 0x000fda0003f05270 */
[----:B------:R-:W0:Y:S01]  /*33490*/  @!P0 S2R R3, SR_CgaCtaId ;  /* 0x0000000000038919 */ /* 0x000e220000008800 */
[----:B------:R-:W-:-:S04]  /*334a0*/  @!P0 MOV R0, 0x400 ;  /* 0x0000040000008802 */ /* 0x000fc80000000f00 */
[----:B0-----:R-:W-:-:S05]  /*334b0*/  @!P0 LEA R0, R3, R0, 0x18 ;  /* 0x0000000003008211 */ /* 0x001fca00078ec0ff */
[----:B------:R1:W-:Y:S01]  /*334c0*/  @!P0 STS.128 [R0+0x324d0], R16 ;  /* 0x0324d01000008388 */ /* 0x0003e20000000c00 */
[----:B------:R-:W-:Y:S06]  /*334d0*/  BAR.ARV 0x5, 0x180 ;  /* 0x0146000000007b1d */ /* 0x000fec0000002000 */
.L_x_4087:
[----:B------:R2:W-:Y:S01]  /*334e0*/  STL [R1+0x480], RZ ;  /* 0x000480ff01007387 */ /* 0x0005e20000100800 */
[----:B------:R-:W-:Y:S01]  /*334f0*/  ULDC UR4, c[0x0][0xd3c] ;  /* 0x00034f0000047ab9 */ /* 0x000fe20000000800 */
[----:B------:R-:W-:Y:S01]  /*33500*/  IMAD.MOV.U32 R27, RZ, RZ, 0x1 ;  /* 0x00000001ff1b7424 */ /* 0x000fe200078e00ff */
[----:B0-----:R-:W-:Y:S01]  /*33510*/  ISETP.GE.AND P0, PT, R19, UR4, PT ;  /* 0x0000000413007c0c */ /* 0x001fe2000bf06270 */
[----:B------:R-:W-:-:S12]  /*33520*/  IMAD.MOV.U32 R25, RZ, RZ, RZ ;  /* 0x000000ffff197224 */ /* 0x000fd800078e00ff */
[----:B--2---:R-:W-:Y:S05]  /*33530*/  @P0 BRA `(.L_x_4095) ;  /* 0x0000007400ec0947 */ /* 0x004fea0003800000 */
[----:B------:R-:W0:Y:S01]  /*33540*/  S2R R5, SR_TID.X ;  /* 0x0000000000057919 */ /* 0x000e220000002100 */
[----:B------:R-:W2:Y:S01]  /*33550*/  S2UR UR5, SR_CgaCtaId ;  /* 0x00000000000579c3 */ /* 0x000ea20000008800 */
[----:B------:R-:W-:Y:S01]  /*33560*/  UMOV UR4, 0x400 ;  /* 0x0000040000047882 */ /* 0x000fe20000000000 */
[----:B------:R-:W-:Y:S01]  /*33570*/  BSSY B8, `(.L_x_4095) ;  /* 0x0000777000087945 */ /* 0x000fe20003800000 */
[----:B------:R3:W-:Y:S01]  /*33580*/  STL [R1+0x480], RZ ;  /* 0x000480ff01007387 */ /* 0x0007e20000100800 */
[----:B------:R-:W-:Y:S01]  /*33590*/  IMAD.MOV.U32 R28, RZ, RZ, 0x1 ;  /* 0x00000001ff1c7424 */ /* 0x000fe200078e00ff */
[----:B------:R-:W-:Y:S01]  /*335a0*/  CS2R R24, SRZ ;  /* 0x0000000000187805 */ /* 0x000fe2000001ff00 */
[----:B------:R-:W-:Y:S01]  /*335b0*/  IMAD.MOV.U32 R27, RZ, RZ, 0x1 ;  /* 0x00000001ff1b7424 */ /* 0x000fe200078e00ff */
[----:B------:R-:W-:Y:S01]  /*335c0*/  ULDC.64 UR42, c[0x0][0x198] ;  /* 0x00006600002a7ab9 */ /* 0x000fe20000000a00 */
[----:B------:R-:W-:Y:S01]  /*335d0*/  ULOP3.LUT UR40, UR38, 0x2, URZ, 0xfc, !UPT ;  /* 0x0000000226287892 */ /* 0x000fe2000f8efc3f */
[----:B------:R-:W-:Y:S01]  /*335e0*/  ULDC UR39, c[0x0][0xc] ;  /* 0x0000030000277ab9 */ /* 0x000fe20000000800 */
[----:B--2---:R-:W-:-:S06]  /*335f0*/  ULEA UR4, UR5, UR4, 0x18 ;  /* 0x0000000405047291 */ /* 0x004fcc000f8ec03f */
[----:B------:R-:W-:Y:S01]  /*33600*/  IMAD.U32 R23, RZ, RZ, UR4 ;  /* 0x00000004ff177e24 */ /* 0x000fe2000f8e00ff */
[C---:B0-----:R-:W-:Y:S01]  /*33610*/  LOP3.LUT R4, R5.reuse, 0x7f, RZ, 0xc0, !PT ;  /* 0x0000007f05047812 */ /* 0x041fe200078ec0ff */
[----:B-1----:R-:W-:-:S04]  /*33620*/  IMAD.SHL.U32 R0, R5, 0x8, RZ ;  /* 0x0000000805007824 */ /* 0x002fc800078e00ff */
[----:B------:R-:W-:Y:S01]  /*33630*/  IMAD.SHL.U32 R30, R4, 0x8, RZ ;  /* 0x00000008041e7824 */ /* 0x000fe200078e00ff */
[C---:B------:R-:W-:Y:S02]  /*33640*/  LOP3.LUT R2, R0.reuse, 0x1f8, RZ, 0xc0, !PT ;  /* 0x000001f800027812 */ /* 0x040fe400078ec0ff */
[----:B------:R-:W-:Y:S02]  /*33650*/  LOP3.LUT R0, R0, 0x38, RZ, 0xc0, !PT ;  /* 0x0000003800007812 */ /* 0x000fe400078ec0ff */
[----:B------:R-:W-:Y:S01]  /*33660*/  LOP3.LUT R3, R2, 0x38, R5, 0x78, !PT ;  /* 0x0000003802037812 */ /* 0x000fe200078e7805 */
[----:B------:R-:W-:-:S03]  /*33670*/  IMAD.SHL.U32 R2, R5, 0x10, RZ ;  /* 0x0000001005027824 */ /* 0x000fc600078e00ff */
[----:B------:R-:W-:Y:S02]  /*33680*/  LOP3.LUT R30, R3, 0x200, R30, 0xf8, !PT ;  /* 0x00000200031e7812 */ /* 0x000fe400078ef81e */
[----:B------:R-:W-:-:S03]  /*33690*/  SHF.R.U32.HI R3, RZ, 0x3, R4 ;  /* 0x00000003ff037819 */ /* 0x000fc60000011604 */
[----:B------:R-:W-:Y:S01]  /*336a0*/  IMAD R26, R30, 0x2, R23 ;  /* 0x000000021e1a7824 */ /* 0x000fe200078e0217 */
[----:B------:R-:W-:Y:S02]  /*336b0*/  LOP3.LUT R2, R3, 0x70, R2, 0xf8, !PT ;  /* 0x0000007003027812 */ /* 0x000fe400078ef802 */
[C---:B------:R-:W-:Y:S02]  /*336c0*/  LOP3.LUT R3, R0.reuse, 0x40, RZ, 0xfc, !PT ;  /* 0x0000004000037812 */ /* 0x040fe400078efcff */
[C---:B------:R-:W-:Y:S02]  /*336d0*/  LOP3.LUT R2, R0.reuse, 0x80, RZ, 0xfc, !PT ;  /* 0x0000008000027812 */ /* 0x040fe400078efcff */
[----:B---3--:R-:W-:-:S07]  /*336e0*/  LOP3.LUT R0, R0, 0xc0, RZ, 0xfc, !PT ;  /* 0x000000c000007812 */ /* 0x008fce00078efcff */
.L_x_4220:
[----:B------:R-:W-:Y:S05]  /*336f0*/  YIELD ;  /* 0x0000000000007946 */ /* 0x000fea0003800000 */
[----:B------:R-:W-:Y:S01]  /*33700*/  ULDC.64 UR4, c[0x0][0xb20] ;  /* 0x0002c80000047ab9 */ /* 0x000fe20000000a00 */
[----:B------:R-:W-:Y:S01]  /*33710*/  IMAD.MOV.U32 R33, RZ, RZ, RZ ;  /* 0x000000ffff217224 */ /* 0x000fe200078e00ff */
[----:B------:R-:W-:Y:S01]  /*33720*/  ISETP.NE.U32.AND P0, PT, RZ, UR4, PT ;  /* 0x00000004ff007c0c */ /* 0x000fe2000bf05070 */
[----:B------:R-:W0:Y:S01]  /*33730*/  LDC.64 R4, c[0x0][0xaf8] ;  /* 0x0002be00ff047b82 */ /* 0x000e220000000a00 */
[----:B------:R-:W-:Y:S02]  /*33740*/  ULDC.64 UR6, c[0x0][0xb08] ;  /* 0x0002c20000067ab9 */ /* 0x000fe40000000a00 */
[----:B------:R-:W-:Y:S01]  /*33750*/  ISETP.NE.AND.EX P0, PT, RZ, UR5, PT, P0 ;  /* 0x00000005ff007c0c */ /* 0x000fe2000bf05300 */
[----:B------:R-:W-:-:S12]  /*33760*/  ULDC.64 UR4, c[0x0][0xb10] ;  /* 0x0002c40000047ab9 */ /* 0x000fd80000000a00 */
[----:B-1----:R-:W1:Y:S02]  /*33770*/  @P0 LDC.64 R2, c[0x0][0xb20] ;  /* 0x0002c800ff020b82 */ /* 0x002e640000000a00 */
[----:B-1----:R-:W-:-:S05]  /*33780*/  @P0 IMAD.WIDE R2, R19, 0x4, R2 ;  /* 0x0000000413020825 */ /* 0x002fca00078e0202 */
[----:B------:R1:W5:Y:S01]  /*33790*/  @P0 LDG.E R33, desc[UR44][R2.64] ;  /* 0x0000002c02210981 */ /* 0x000362000c1e1900 */
[----:B------:R-:W-:Y:S01]  /*337a0*/  ISETP.NE.U32.AND P0, PT, RZ, UR4, PT ;  /* 0x00000004ff007c0c */ /* 0x000fe2000bf05070 */
[----:B------:R-:W-:Y:S01]  /*337b0*/  IMAD.MOV.U32 R37, RZ, RZ, RZ ;  /* 0x000000ffff257224 */ /* 0x000fe200078e00ff */
[----:B------:R-:W-:Y:S01]  /*337c0*/  ISETP.NE.U32.AND P1, PT, RZ, UR6, PT ;  /* 0x00000006ff007c0c */ /* 0x000fe2000bf25070 */
[----:B------:R-:W-:Y:S01]  /*337d0*/  IMAD.MOV.U32 R0, RZ, RZ, RZ ;  /* 0x000000ffff007224 */ /* 0x000fe200078e00ff */
[----:B------:R-:W-:Y:S01]  /*337e0*/  ISETP.NE.AND.EX P2, PT, RZ, UR5, PT, P0 ;  /* 0x00000005ff007c0c */ /* 0x000fe2000bf45300 */
[----:B------:R-:W-:Y:S01]  /*337f0*/  ULDC.64 UR4, c[0x0][0xaf8] ;  /* 0x0002be0000047ab9 */ /* 0x000fe20000000a00 */
[----:B------:R-:W-:Y:S01]  /*33800*/  ISETP.NE.AND.EX P1, PT, RZ, UR7, PT, P1 ;  /* 0x00000007ff007c0c */ /* 0x000fe2000bf25310 */
[----:B0-----:R-:W-:Y:S01]  /*33810*/  IMAD.WIDE R4, R19, 0x4, R4 ;  /* 0x0000000413047825 */ /* 0x001fe200078e0204 */
[----:B------:R-:W-:Y:S01]  /*33820*/  ISETP.NE.U32.AND P0, PT, RZ, UR4, PT ;  /* 0x00000004ff007c0c */ /* 0x000fe2000bf05070 */
[----:B-1----:R-:W0:Y:S08]  /*33830*/  LDC.64 R2, c[0x0][0xb08] ;  /* 0x0002c200ff027b82 */ /* 0x002e300000000a00 */
[----:B--23--:R-:W1:Y:S01]  /*33840*/  @P2 LDC.64 R6, c[0x0][0xb10] ;  /* 0x0002c400ff062b82 */ /* 0x00ce620000000a00 */
[----:B------:R-:W-:Y:S01]  /*33850*/  ULDC UR4, c[0x0][0x288] ;  /* 0x0000a20000047ab9 */ /* 0x000fe20000000800 */
[----:B------:R-:W-:Y:S01]  /*33860*/  ISETP.NE.AND.EX P0, PT, RZ, UR5, PT, P0 ;  /* 0x00000005ff007c0c */ /* 0x000fe2000bf05300 */
[----:B------:R-:W-:Y:S01]  /*33870*/  IMAD.U32 R8, RZ, RZ, UR4 ;  /* 0x00000004ff087e24 */ /* 0x000fe2000f8e00ff */
[----:B------:R-:W-:-:S11]  /*33880*/  ULDC.64 UR4, c[0x0][0x418] ;  /* 0x0001060000047ab9 */ /* 0x000fd60000000a00 */
[----:B------:R-:W5:Y:S01]  /*33890*/  @P0 LDG.E R37, desc[UR44][R4.64] ;  /* 0x0000002c04250981 */ /* 0x000f62000c1e1900 */
[----:B0-----:R-:W-:-:S05]  /*338a0*/  IMAD.WIDE R2, R19, 0x4, R2 ;  /* 0x0000000413027825 */ /* 0x001fca00078e0202 */
[----:B------:R-:W5:Y:S01]  /*338b0*/  @P1 LDG.E R0, desc[UR44][R2.64] ;  /* 0x0000002c02001981 */ /* 0x000f62000c1e1900 */
[----:B-1----:R-:W-:-:S05]  /*338c0*/  @P2 IMAD.WIDE R6, R19, 0x4, R6 ;  /* 0x0000000413062825 */ /* 0x002fca00078e0206 */
        /* <DEDUP_REMOVED lines=9> */
[----:B--2---:R0:W-:Y:S01]  /*33960*/  STL [R1+0x440], R8 ;  /* 0x0004400801007387 */ /* 0x0041e20000100800 */
[----:B------:R-:W-:Y:S02]  /*33970*/  IMAD.MOV.U32 R12, RZ, RZ, R8 ;  /* 0x000000ffff0c7224 */ /* 0x000fe400078e0008 */
[----:B0-----:R-:W-:Y:S01]  /*33980*/  IMAD.U32 R8, RZ, RZ, UR4 ;  /* 0x00000004ff087e24 */ /* 0x001fe2000f8e00ff */
[----:B----4-:R-:W-:Y:S06]  /*33990*/  @P2 BRA `(.L_x_4096) ;  /* 0x0000000000142947 */ /* 0x010fec0003800000 */
[----:B------:R-:W-:Y:S05]  /*339a0*/  @!P0 BRA `(.L_x_4096) ;  /* 0x0000000000108947 */ /* 0x000fea0003800000 */
[----:B------:R-:W2:Y:S04]  /*339b0*/  LDG.E R9, desc[UR44][R4.64] ;  /* 0x0000002c04097981 */ /* 0x000ea8000c1e1900 */
[----:B------:R-:W2:Y:S02]  /*339c0*/  LDG.E R6, desc[UR44][R4.64+0x4] ;  /* 0x0000042c04067981 */ /* 0x000ea4000c1e1900 */
[----:B--2---:R-:W-:-:S05]  /*339d0*/  IMAD.IADD R12, R6, 0x1, -R9 ;  /* 0x00000001060c7824 */ /* 0x004fca00078e0a09 */
[----:B------:R0:W-:Y:S02]  /*339e0*/  STL [R1+0x440], R12 ;  /* 0x0004400c01007387 */ /* 0x0001e40000100800 */
.L_x_4096:
        /* <DEDUP_REMOVED lines=9> */
[----:B------:R-:W1:Y:S02]  /*33a80*/  LDC.64 R4, c[0x0][0xb18] ;  /* 0x0002c600ff047b82 */ /* 0x000e640000000a00 */
[----:B-1----:R-:W-:-:S05]  /*33a90*/  IMAD.WIDE R4, R19, 0x4, R4 ;  /* 0x0000000413047825 */ /* 0x002fca00078e0204 */
[----:B------:R1:W5:Y:S01]  /*33aa0*/  LDG.E R8, desc[UR44][R4.64] ;  /* 0x0000002c04087981 */ /* 0x000362000c1e1900 */
[----:B------:R-:W-:Y:S05]  /*33ab0*/  BRA `(.L_x_4098) ;  /* 0x0000000000247947 */ /* 0x000fea0003800000 */
.L_x_4097:
[----:B------:R-:W-:Y:S02]  /*33ac0*/  ULDC.64 UR4, c[0x0][0xb00] ;  /* 0x0002c00000047ab9 */ /* 0x000fe40000000a00 */
[----:B------:R-:W-:-:S04]  /*33ad0*/  ISETP.NE.U32.AND P0, PT, RZ, UR4, PT ;  /* 0x00000004ff007c0c */ /* 0x000fc8000bf05070 */
[----:B------:R-:W-:-:S13]  /*33ae0*/  ISETP.NE.AND.EX P0, PT, RZ, UR5, PT, P0 ;  /* 0x00000005ff007c0c */ /* 0x000fda000bf05300 */
[----:B------:R-:W-:Y:S05]  /*33af0*/  @!P0 BRA `(.L_x_4098) ;  /* 0x0000000000148947 */ /* 0x000fea0003800000 */
[----:B------:R-:W1:Y:S02]  /*33b00*/  LDC.64 R4, c[0x0][0xb00] ;  /* 0x0002c000ff047b82 */ /* 0x000e640000000a00 */
[----:B-1----:R-:W-:-:S05]  /*33b10*/  IMAD.WIDE R4, R19, 0x4, R4 ;  /* 0x0000000413047825 */ /* 0x002fca00078e0204 */
[----:B------:R-:W2:Y:S04]  /*33b20*/  LDG.E R8, desc[UR44][R4.64] ;  /* 0x0000002c04087981 */ /* 0x000ea8000c1e1900 */
[----:B------:R-:W2:Y:S02]  /*33b30*/  LDG.E R9, desc[UR44][R4.64+0x4] ;  /* 0x0000042c04097981 */ /* 0x000ea4000c1e1900 */
[----:B--2---:R-:W-:-:S07]  /*33b40*/  IMAD.IADD R8, R9, 0x1, -R8 ;  /* 0x0000000109087824 */ /* 0x004fce00078e0a08 */
.L_x_4098:
[----:B-1----:R-:W2:Y:S01]  /*33b50*/  @P1 LDG.E R5, desc[UR44][R2.64] ;  /* 0x0000002c02051981 */ /* 0x002ea2000c1e1900 */
[----:B------:R-:W1:Y:S03]  /*33b60*/  LDC R9, c[0x0][0x448] ;  /* 0x00011200ff097b82 */ /* 0x000e660000000800 */
[----:B------:R3:W2:Y:S01]  /*33b70*/  @P1 LDG.E R4, desc[UR44][R2.64+0x4] ;  /* 0x0000042c02041981 */ /* 0x0006a2000c1e1900 */
[----:B------:R-:W-:-:S04]  /*33b80*/  IMAD.SHL.U32 R35, R17, 0x80, RZ ;  /* 0x0000008011237824 */ /* 0x000fc800078e00ff */
[----:B---3--:R-:W3:Y:S01]  /*33b90*/  LDC.64 R2, c[0x0][0xad8] ;  /* 0x0002b600ff027b82 */ /* 0x008ee20000000a00 */
[----:B-1----:R-:W-:-:S13]  /*33ba0*/  ISETP.NE.AND P2, PT, R9, 0x1, PT ;  /* 0x000000010900780c */ /* 0x002fda0003f45270 */
[----:B------:R-:W1:Y:S01]  /*33bb0*/  @P2 LDC R10, c[0x0][0x44c] ;  /* 0x00011300ff0a2b82 */ /* 0x000e620000000800 */
[----:B---3--:R-:W-:-:S07]  /*33bc0*/  ISETP.GE.AND P3, PT, R3, 0x1, PT ;  /* 0x000000010300780c */ /* 0x008fce0003f66270 */
[----:B------:R-:W3:Y:S01]  /*33bd0*/  @P2 LDC R9, c[0x0][0x450] ;  /* 0x00011400ff092b82 */ /* 0x000ee20000000800 */
[----:B--2---:R-:W-:Y:S02]  /*33be0*/  @P1 IMAD.IADD R7, R4, 0x1, -R5 ;  /* 0x0000000104071824 */ /* 0x004fe400078e0a05 */
[----:B------:R-:W-:-:S04]  /*33bf0*/  VIADD R5, R35, 0x7f ;  /* 0x0000007f23057836 */ /* 0x000fc80000000000 */
[----:B-1----:R-:W-:-:S05]  /*33c00*/  @P2 IMAD.HI.U32 R4, R5, R10, RZ ;  /* 0x0000000a05042227 */ /* 0x002fca00078e00ff */
[----:B---3--:R-:W-:Y:S01]  /*33c10*/  @P2 SHF.R.U32.HI R5, RZ, R9, R4 ;  /* 0x00000009ff052219 */ /* 0x008fe20000011604 */
[----:B-----5:R-:W-:-:S04]  /*33c20*/  IMAD.IADD R9, R8, 0x1, -R33 ;  /* 0x0000000108097824 */ /* 0x020fc800078e0a21 */
[----:B------:R-:W-:-:S04]  /*33c30*/  IMAD.IADD R17, R9, 0x1, R7 ;  /* 0x0000000109117824 */ /* 0x000fc800078e0207 */
        /* <DEDUP_REMOVED lines=19> */
.L_x_4101:
[----:B------:R-:W-:-:S13]  /*33d70*/  ISETP.NE.AND P0, PT, R3, 0x1, PT ;  /* 0x000000010300780c */ /* 0x000fda0003f05270 */
[----:B------:R-:W1:Y:S02]  /*33d80*/  @P0 LDC.64 R4, c[0x0][0xae0] ;  /* 0x0002b800ff040b82 */ /* 0x000e640000000a00 */
[----:B-1----:R-:W-:-:S05]  /*33d90*/  @P0 IMAD.HI.U32 R4, R11, R4, RZ ;  /* 0x000000040b040227 */ /* 0x002fca00078e00ff */
[----:B------:R-:W-:-:S07]  /*33da0*/  @P0 SHF.R.U32.HI R11, RZ, R5, R4 ;  /* 0x00000005ff0b0219 */ /* 0x000fce0000011604 */
.L_x_4102:
[----:B------:R-:W-:Y:S05]  /*33db0*/  BSYNC B0 ;  /* 0x0000000000007941 */ /* 0x000fea0003800000 */
.L_x_4100:
[----:B------:R-:W-:-:S05]  /*33dc0*/  IMAD R11, R11, R3, R3 ;  /* 0x000000030b0b7224 */ /* 0x000fca00078e0203 */
[----:B------:R-:W-:-:S07]  /*33dd0*/  VIMNMX R2, R2, R11, PT ;  /* 0x0000000b02027248 */ /* 0x000fce0003fe0100 */
.L_x_4099:
[----:B------:R-:W1:Y:S01]  /*33de0*/  @P2 LDC R8, c[0x0][0x44c] ;  /* 0x00011300ff082b82 */ /* 0x000e620000000800 */
[----:B------:R-:W-:Y:S01]  /*33df0*/  VIADD R2, R2, 0x5f ;  /* 0x0000005f02027836 */ /* 0x000fe20000000000 */
[----:B------:R-:W-:Y:S01]  /*33e00*/  ULDC UR4, c[0x0][0xad4] ;  /* 0x0002b50000047ab9 */ /* 0x000fe20000000800 */
[----:B------:R-:W-:Y:S02]  /*33e10*/  IMAD.MOV.U32 R5, RZ, RZ, R35 ;  /* 0x000000ffff057224 */ /* 0x000fe400078e0023 */
[----:B------:R-:W-:-:S03]  /*33e20*/  IMAD.HI R2, R2, 0x2aaaaaab, RZ ;  /* 0x2aaaaaab02027827 */ /* 0x000fc600078e02ff */
[----:B------:R-:W2:Y:S01]  /*33e30*/  @P2 LDC R4, c[0x0][0x450] ;  /* 0x00011400ff042b82 */ /* 0x000ea20000000800 */
[----:B-1----:R-:W-:-:S04]  /*33e40*/  @P2 IMAD.HI.U32 R11, R35, R8, RZ ;  /* 0x00000008230b2227 */ /* 0x002fc800078e00ff */
[----:B------:R-:W-:Y:S01]  /*33e50*/  IMAD.IADD R8, R17, 0x1, -R12 ;  /* 0x0000000111087824 */ /* 0x000fe200078e0a0c */
[----:B--2---:R-:W-:Y:S02]  /*33e60*/  @P2 SHF.R.U32.HI R5, RZ, R4, R11 ;  /* 0x00000004ff052219 */ /* 0x004fe4000001160b */
[----:B------:R-:W-:-:S03]  /*33e70*/  SHF.R.U32.HI R11, RZ, 0x1f, R2 ;  /* 0x0000001fff0b7819 */ /* 0x000fc60000011602 */
[----:B0-----:R-:W-:Y:S01]  /*33e80*/  IMAD.IADD R12, R8, 0x1, R5 ;  /* 0x00000001080c7824 */ /* 0x001fe200078e0205 */
        /* <DEDUP_REMOVED lines=14> */
.L_x_4105:
[----:B------:R-:W-:-:S13]  /*33f70*/  ISETP.NE.AND P0, PT, R3, 0x1, PT ;  /* 0x000000010300780c */ /* 0x000fda0003f05270 */
[----:B------:R-:W0:Y:S02]  /*33f80*/  @P0 LDC.64 R4, c[0x0][0xae0] ;  /* 0x0002b800ff040b82 */ /* 0x000e240000000a00 */
[----:B0-----:R-:W-:-:S05]  /*33f90*/  @P0 IMAD.HI.U32 R4, R12, R4, RZ ;  /* 0x000000040c040227 */ /* 0x001fca00078e00ff */
[----:B------:R-:W-:-:S07]  /*33fa0*/  @P0 SHF.R.U32.HI R12, RZ, R5, R4 ;  /* 0x00000005ff0c0219 */ /* 0x000fce0000011604 */
.L_x_4106:
[----:B------:R-:W-:Y:S05]  /*33fb0*/  BSYNC B0 ;  /* 0x0000000000007941 */ /* 0x000fea0003800000 */
.L_x_4104:
[----:B------:R-:W-:-:S05]  /*33fc0*/  IMAD R3, R12, R3, RZ ;  /* 0x000000030c037224 */ /* 0x000fca00078e02ff */
[----:B------:R-:W-:-:S07]  /*33fd0*/  VIMNMX R2, R2, R3, !PT ;  /* 0x0000000302027248 */ /* 0x000fce0007fe0100 */
.L_x_4103:
        /* <DEDUP_REMOVED lines=39> */
.L_x_4108:
[----:B------:R-:W-:Y:S05]  /*34250*/  BSYNC B0 ;  /* 0x0000000000007941 */ /* 0x000fea0003800000 */
.L_x_4107:
[-C--:B------:R-:W-:Y:S01]  /*34260*/  IMAD R4, R32, R14.reuse, R4 ;  /* 0x0000000e20047224 */ /* 0x080fe200078e0204 */
[----:B------:R-:W-:Y:S04]  /*34270*/  BSSY B0, `(.L_x_4109) ;  /* 0x0000131000007945 */ /* 0x000fe80003800000 */
        /* <DEDUP_REMOVED lines=23> */
.L_x_4326:
[----:B-1----:R-:W-:Y:S02]  /*343f0*/  ISETP.NE.AND P0, PT, R14, RZ, PT ;  /* 0x000000ff0e00720c */ /* 0x002fe40003f05270 */
[----:B------:R-:W-:-:S11]  /*34400*/  PLOP3.LUT P6, PT, PT, PT, PT, 0x8, 0x0 ;  /* 0x000000000000781c */ /* 0x000fd60003fce170 */
[----:B------:R-:W-:Y:S05]  /*34410*/  @P0 BRA `(.L_x_4112) ;  /* 0x00000000000c0947 */ /* 0x000fea0003800000 */
[----:B------:R-:W-:-:S03]  /*34420*/  UMOV UR4, 0xffffffff ;  /* 0xffffffff00047882 */ /* 0x000fc60000000000 */
[----:B------:R-:W-:Y:S05]  /*34430*/  BRA.DIV UR4, `(.L_x_4113) ;  /* 0x0000008a04f47947 */ /* 0x000fea000b800000 */
[----:B------:R-:W-:-:S13]  /*34440*/  ELECT P6, URZ, PT ;  /* 0x00000000003f782f */ /* 0x000fda00038c0000 */
.L_x_4112:
        /* <DEDUP_REMOVED lines=9> */
.L_x_4329:
[----:B------:R-:W-:Y:S05]  /*344e0*/  BSYNC B1 ;  /* 0x0000000000017941 */ /* 0x000fea0003800000 */
.L_x_4114:
[----:B------:R-:W-:Y:S04]  /*344f0*/  BSSY B1, `(.L_x_4116) ;  /* 0x000007b000017945 */ /* 0x000fe80003800000 */
[----:B------:R-:W-:Y:S05]  /*34500*/  @!P6 BRA `(.L_x_4117) ;  /* 0x0000000400e4e947 */ /* 0x000fea0003800000 */
[----:B------:R-:W1:Y:S01]  /*34510*/  S2R R3, SR_TID.X ;  /* 0x0000000000037919 */ /* 0x000e620000002100 */
[----:B------:R-:W-:Y:S01]  /*34520*/  SHF.L.U32 R7, R28, 0x1f, RZ ;  /* 0x0000001f1c077819 */ /* 0x000fe200000006ff */
[----:B------:R-:W-:Y:S01]  /*34530*/  BSSY B2, `(.L_x_4118) ;  /* 0x0000006000027945 */ /* 0x000fe20003800000 */
[----:B-1----:R-:W-:Y:S01]  /*34540*/  LOP3.LUT R9, R3, 0x7f, RZ, 0xc0, !PT ;  /* 0x0000007f03097812 */ /* 0x002fe200078ec0ff */
[----:B------:R-:W-:-:S03]  /*34550*/  IMAD R3, R24, 0x8, R23 ;  /* 0x0000000818037824 */ /* 0x000fc600078e0217 */
[----:B------:R-:W-:Y:S01]  /*34560*/  ISETP.NE.AND P1, PT, R9, RZ, PT ;  /* 0x000000ff0900720c */ /* 0x000fe20003f25270 */
[----:B------:R-:W1:Y:S02]  /*34570*/  SYNCS.PHASECHK.TRANS64.TRYWAIT P0, [R3+URZ+0x324a0], R7 ;  /* 0x0324a007030075a7 */ /* 0x000e64000800017f */
[----:B-1----:R-:W-:Y:S10]  /*34580*/  @!P0 BRA `(.L_x_4119) ;  /* 0x0000008800d48947 */ /* 0x002ff40003800000 */
.L_x_4330:
[----:B------:R-:W-:Y:S05]  /*34590*/  BSYNC B2 ;  /* 0x0000000000027941 */ /* 0x000fea0003800000 */
.L_x_4118:
[----:B------:R-:W-:Y:S04]  /*345a0*/  BSSY B2, `(.L_x_4120) ;  /* 0x0000009000027945 */ /* 0x000fe80003800000 */
[----:B------:R-:W-:Y:S05]  /*345b0*/  @P1 BRA `(.L_x_4121) ;  /* 0x00000000001c1947 */ /* 0x000fea0003800000 */
[----:B------:R-:W2:Y:S02]  /*345c0*/  S2R R9, SR_TID.X ;  /* 0x0000000000097919 */ /* 0x000ea40000002100 */
[----:B--2---:R-:W-:Y:S01]  /*345d0*/  LOP3.LUT R11, R9, 0x1f, RZ, 0xc0, !PT ;  /* 0x0000001f090b7812 */ /* 0x004fe200078ec0ff */
[----:B------:R-:W-:-:S03]  /*345e0*/  IMAD.MOV.U32 R9, RZ, RZ, 0x3000 ;  /* 0x00003000ff097424 */ /* 0x000fc600078e00ff */
[----:B------:R-:W-:Y:S01]  /*345f0*/  ISETP.NE.AND P0, PT, R11, RZ, PT ;  /* 0x000000ff0b00720c */ /* 0x000fe20003f05270 */
[----:B------:R2:W-:-:S12]  /*34600*/  SYNCS.ARRIVE.TRANS64 RZ, [R3+URZ+0x32490], R9 ;  /* 0x0324900903ff79a7 */ /* 0x0005d8000800003f */
[----:B--2---:R-:W-:Y:S05]  /*34610*/  @!P0 BRA `(.L_x_4121) ;  /* 0x0000000000048947 */ /* 0x004fea0003800000 */
[----:B------:R-:W-:Y:S01]  /*34620*/  BPT.TRAP 0x1 ;  /* 0x000000040000795c */ /* 0x000fe20000300000 */
.L_x_4121:
[----:B------:R-:W-:Y:S05]  /*34630*/  BSYNC B2 ;  /* 0x0000000000027941 */ /* 0x000fea0003800000 */
.L_x_4120:
        /* <DEDUP_REMOVED lines=10> */
[----:B0-----:R-:W-:Y:S01]  /*346e0*/  VIADD R12, R3, 0x32490 ;  /* 0x00032490030c7836 */ /* 0x001fe20000000000 */
[----:B------:R-:W-:-:S09]  /*346f0*/  UMOV UR7, 0x12f00000 ;  /* 0x12f0000000077882 */ /* 0x000fd20000000000 */
.L_x_4122:
        /* <DEDUP_REMOVED lines=10> */
[----:B------:R-:W0:Y:S01]  /*347a0*/  SYNCS.PHASECHK.TRANS64.TRYWAIT P0, [R3+URZ+0x324c0], R7 ;  /* 0x0324c007030075a7 */ /* 0x000e22000800017f */
[----:B------:R-:W-:Y:S04]  /*347b0*/  BSSY B2, `(.L_x_4123) ;  /* 0x0000002000027945 */ /* 0x000fe80003800000 */
[----:B0-----:R-:W-:Y:S05]  /*347c0*/  @!P0 BRA `(.L_x_4124) ;  /* 0x0000008800588947 */ /* 0x001fea0003800000 */
.L_x_4331:
[----:B------:R-:W-:Y:S05]  /*347d0*/  BSYNC B2 ;  /* 0x0000000000027941 */ /* 0x000fea0003800000 */
.L_x_4123:
        /* <DEDUP_REMOVED lines=11> */
.L_x_4126:
[----:B------:R-:W-:Y:S05]  /*34890*/  BSYNC B2 ;  /* 0x0000000000027941 */ /* 0x000fea0003800000 */
.L_x_4125:
        /* <DEDUP_REMOVED lines=9> */
.L_x_4127:
        /* <DEDUP_REMOVED lines=15> */
.L_x_4128:
        /* <DEDUP_REMOVED lines=15> */
.L_x_4129:
        /* <DEDUP_REMOVED lines=15> */
.L_x_4130:
        /* <DEDUP_REMOVED lines=10> */
.L_x_4117:
[----:B------:R-:W-:Y:S05]  /*34ca0*/  BSYNC B1 ;  /* 0x0000000000017941 */ /* 0x000fea0003800000 */
.L_x_4116:
        /* <DEDUP_REMOVED lines=9> */
.L_x_4146:
[----:B------:R-:W-:Y:S05]  /*34d40*/  YIELD ;  /* 0x0000000000007946 */ /* 0x000fea0003800000 */
[----:B------:R-:W-:Y:S04]  /*34d50*/  BSSY B1, `(.L_x_4131) ;  /* 0x000007a000017945 */ /* 0x000fe80003800000 */
[----:B------:R-:W-:Y:S05]  /*34d60*/  @!P6 BRA `(.L_x_4132) ;  /* 0x0000000400e0e947 */ /* 0x000fea0003800000 */
[----:B------:R-:W1:Y:S01]  /*34d70*/  S2R R2, SR_TID.X ;  /* 0x0000000000027919 */ /* 0x000e620000002100 */
[----:B------:R-:W-:Y:S01]  /*34d80*/  IMAD R9, R24, 0x8, R23 ;  /* 0x0000000818097824 */ /* 0x000fe200078e0217 */
[----:B------:R-:W-:Y:S01]  /*34d90*/  BSSY B2, `(.L_x_4133) ;  /* 0x0000006000027945 */ /* 0x000fe20003800000 */
[----:B-1----:R-:W-:Y:S02]  /*34da0*/  LOP3.LUT R3, R2, 0x7f, RZ, 0xc0, !PT ;  /* 0x0000007f02037812 */ /* 0x002fe400078ec0ff */
[----:B------:R-:W-:Y:S02]  /*34db0*/  SHF.L.U32 R2, R28, 0x1f, RZ ;  /* 0x0000001f1c027819 */ /* 0x000fe400000006ff */
[----:B------:R-:W-:Y:S02]  /*34dc0*/  ISETP.NE.AND P2, PT, R3, RZ, PT ;  /* 0x000000ff0300720c */ /* 0x000fe40003f45270 */
[----:B------:R-:W1:Y:S02]  /*34dd0*/  SYNCS.PHASECHK.TRANS64.TRYWAIT P1, [R9+URZ+0x324a0], R2 ;  /* 0x0324a002090075a7 */ /* 0x000e64000802017f */
[----:B-1----:R-:W-:Y:S09]  /*34de0*/  @!P1 BRA `(.L_x_4134) ;  /* 0x0000008000e49947 */ /* 0x002ff20003800000 */
.L_x_4332:
[----:B------:R-:W-:Y:S05]  /*34df0*/  BSYNC B2 ;  /* 0x0000000000027941 */ /* 0x000fea0003800000 */
.L_x_4133:
        /* <DEDUP_REMOVED lines=9> */
.L_x_4136:
[----:B------:R-:W-:Y:S05]  /*34e90*/  BSYNC B2 ;  /* 0x0000000000027941 */ /* 0x000fea0003800000 */
.L_x_4135:
[----:B------:R-:W-:Y:S01]  /*34ea0*/  IMAD.MOV.U32 R7, RZ, RZ, RZ ;  /* 0x000000ffff077224 */ /* 0x000fe200078e00ff */
[----:B------:R-:W-:Y:S01]  /*34eb0*/  UIADD3 UR4, UP0, UR42, 0x570, URZ ;  /* 0x000005702a047890 */ /* 0x000fe2000ff1e03f */
[----:B------:R-:W-:Y:S01]  /*34ec0*/  IMAD R3, R24, 0x3000, R23 ;  /* 0x0000300018037824 */ /* 0x000fe200078e0217 */
[----:B------:R-:W-:Y:S01]  /*34ed0*/  PLOP3.LUT P1, PT, PT, PT, PT, 0x80, 0x0 ;  /* 0x000000000000781c */ /* 0x000fe20003f2f070 */
[----:B0-----:R-:W-:Y:S01]  /*34ee0*/  IMAD R12, R11, 0x60, R0 ;  /* 0x000000600b0c7824 */ /* 0x001fe200078e0200 */
[----:B------:R-:W-:Y:S01]  /*34ef0*/  R2UR UR10, R7 ;  /* 0x00000000070a72ca */ /* 0x000fe200000e0000 */
[----:B------:R-:W-:Y:S01]  /*34f00*/  VIADD R3, R3, 0x1c400 ;  /* 0x0001c40003037836 */ /* 0x000fe20000000000 */
[----:B------:R-:W-:Y:S01]  /*34f10*/  UIADD3.X UR5, URZ, UR43, URZ, UP0, !UPT ;  /* 0x0000002b3f057290 */ /* 0x000fe200087fe43f */
[----:B------:R-:W-:Y:S01]  /*34f20*/  VIADD R13, R9, 0x32490 ;  /* 0x00032490090d7836 */ /* 0x000fe20000000000 */
[----:B------:R-:W-:Y:S01]  /*34f30*/  UMOV UR6, 0x0 ;  /* 0x0000000000067882 */ /* 0x000fe20000000000 */
[----:B------:R-:W-:-:S10]  /*34f40*/  UMOV UR7, 0x12f00000 ;  /* 0x12f0000000077882 */ /* 0x000fd40000000000 */
.L_x_4137:
        /* <DEDUP_REMOVED lines=13> */
.L_x_4333:
[----:B------:R-:W-:Y:S05]  /*35020*/  BSYNC B2 ;  /* 0x0000000000027941 */ /* 0x000fea0003800000 */
.L_x_4138:
[----:B------:R-:W-:Y:S01]  /*35030*/  BSSY B2, `(.L_x_4140) ;  /* 0x000000b000027945 */ /* 0x000fe20003800000 */
[----:B01----:R-:W-:Y:S02]  /*35040*/  IMAD.MOV.U32 R2, RZ, RZ, 0x0 ;  /* 0x00000000ff027424 */ /* 0x003fe400078e00ff */
[----:B------:R-:W-:Y:S01]  /*35050*/  IMAD.MOV.U32 R3, RZ, RZ, 0x12f00000 ;  /* 0x12f00000ff037424 */ /* 0x000fe200078e00ff */
[----:B------:R-:W-:Y:S06]  /*35060*/  @P2 BRA `(.L_x_4141) ;  /* 0x00000000001c2947 */ /* 0x000fec0003800000 */
[----:B------:R-:W0:Y:S02]  /*35070*/  S2R R13, SR_TID.X ;  /* 0x00000000000d7919 */ /* 0x000e240000002100 */
[----:B0-----:R-:W-:Y:S01]  /*35080*/  LOP3.LUT R14, R13, 0x1f, RZ, 0xc0, !PT ;  /* 0x0000001f0d0e7812 */ /* 0x001fe200078ec0ff */
[----:B------:R-:W-:-:S03]  /*35090*/  IMAD.MOV.U32 R13, RZ, RZ, 0xc000 ;  /* 0x0000c000ff0d7424 */ /* 0x000fc600078e00ff */
[----:B------:R-:W-:Y:S01]  /*350a0*/  ISETP.NE.AND P1, PT, R14, RZ, PT ;  /* 0x000000ff0e00720c */ /* 0x000fe20003f25270 */
[----:B------:R0:W-:-:S12]  /*350b0*/  SYNCS.ARRIVE.TRANS64 RZ, [R9+URZ+0x324b0], R13 ;  /* 0x0324b00d09ff79a7 */ /* 0x0001d8000800003f */
[----:B0-----:R-:W-:Y:S05]  /*350c0*/  @!P1 BRA `(.L_x_4141) ;  /* 0x0000000000049947 */ /* 0x001fea0003800000 */
[----:B------:R-:W-:Y:S01]  /*350d0*/  BPT.TRAP 0x1 ;  /* 0x000000040000795c */ /* 0x000fe20000300000 */
.L_x_4141:
[----:B------:R-:W-:Y:S05]  /*350e0*/  BSYNC B2 ;  /* 0x0000000000027941 */ /* 0x000fea0003800000 */
.L_x_4140:
        /* <DEDUP_REMOVED lines=9> */
.L_x_4142:
        /* <DEDUP_REMOVED lines=15> */
.L_x_4143:
        /* <DEDUP_REMOVED lines=15> */
.L_x_4144:
        /* <DEDUP_REMOVED lines=15> */
.L_x_4145:
        /* <DEDUP_REMOVED lines=10> */
.L_x_4132:
[----:B------:R-:W-:Y:S05]  /*354f0*/  BSYNC B1 ;  /* 0x0000000000017941 */ /* 0x000fea0003800000 */
.L_x_4131:
        /* <DEDUP_REMOVED lines=8> */
.L_x_4110:
[----:B------:R-:W-:Y:S05]  /*35580*/  BSYNC B0 ;  /* 0x0000000000007941 */ /* 0x000fea0003800000 */
.L_x_4109:
[----:B------:R-:W1:Y:S01]  /*35590*/  LDC R0, c[0x0][0x448] ;  /* 0x00011200ff007b82 */ /* 0x000e620000000800 */
[----:B------:R-:W-:Y:S01]  /*355a0*/  VIADD R5, R35, 0x7f ;  /* 0x0000007f23057836 */ /* 0x000fe20000000000 */
[----:B------:R-:W-:Y:S06]  /*355b0*/  @!P0 WARPSYNC.ALL ;  /* 0x0000000000008948 */ /* 0x000fec0003800000 */
[----:B------:R-:W-:Y:S01]  /*355c0*/  @!P0 BAR.SYNC.DEFER_BLOCKING 0xc, 0x180 ;  /* 0x0306000000008b1d */ /* 0x000fe20000010000 */
[----:B-1----:R-:W-:-:S13]  /*355d0*/  ISETP.NE.AND P1, PT, R0, 0x1, PT ;  /* 0x000000010000780c */ /* 0x002fda0003f25270 */
        /* <DEDUP_REMOVED lines=20> */
.L_x_4149:
[----:B------:R-:W-:-:S13]  /*35720*/  ISETP.NE.AND P0, PT, R3, 0x1, PT ;  /* 0x000000010300780c */ /* 0x000fda0003f05270 */
[----:B------:R-:W1:Y:S02]  /*35730*/  @P0 LDC.64 R4, c[0x0][0xae0] ;  /* 0x0002b800ff040b82 */ /* 0x000e640000000a00 */
[----:B-1----:R-:W-:-:S05]  /*35740*/  @P0 IMAD.HI.U32 R4, R0, R4, RZ ;  /* 0x0000000400040227 */ /* 0x002fca00078e00ff */
[----:B------:R-:W-:-:S07]  /*35750*/  @P0 SHF.R.U32.HI R0, RZ, R5, R4 ;  /* 0x00000005ff000219 */ /* 0x000fce0000011604 */
.L_x_4150:
[----:B------:R-:W-:Y:S05]  /*35760*/  BSYNC B0 ;  /* 0x0000000000007941 */ /* 0x000fea0003800000 */
.L_x_4148:
[----:B------:R-:W-:-:S05]  /*35770*/  IMAD R5, R0, R3, R3 ;  /* 0x0000000300057224 */ /* 0x000fca00078e0203 */
[----:B------:R-:W-:-:S07]  /*35780*/  VIMNMX R2, R2, R5, PT ;  /* 0x0000000502027248 */ /* 0x000fce0003fe0100 */
.L_x_4147:
        /* <DEDUP_REMOVED lines=24> */
.L_x_4153:
[----:B------:R-:W-:-:S13]  /*35910*/  ISETP.NE.AND P0, PT, R3, 0x1, PT ;  /* 0x000000010300780c */ /* 0x000fda0003f05270 */
[----:B------:R-:W1:Y:S02]  /*35920*/  @P0 LDC.64 R4, c[0x0][0xae0] ;  /* 0x0002b800ff040b82 */ /* 0x000e640000000a00 */
[----:B-1----:R-:W-:-:S05]  /*35930*/  @P0 IMAD.HI.U32 R4, R8, R4, RZ ;  /* 0x0000000408040227 */ /* 0x002fca00078e00ff */
[----:B------:R-:W-:-:S07]  /*35940*/  @P0 SHF.R.U32.HI R8, RZ, R5, R4 ;  /* 0x00000005ff080219 */ /* 0x000fce0000011604 */
.L_x_4154:
[----:B------:R-:W-:Y:S05]  /*35950*/  BSYNC B0 ;  /* 0x0000000000007941 */ /* 0x000fea0003800000 */
.L_x_4152:
[----:B------:R-:W-:-:S05]  /*35960*/  IMAD R3, R8, R3, RZ ;  /* 0x0000000308037224 */ /* 0x000fca00078e02ff */
[----:B------:R-:W-:-:S07]  /*35970*/  VIMNMX R0, R0, R3, !PT ;  /* 0x0000000300007248 */ /* 0x000fce0007fe0100 */
.L_x_4151:
        /* <DEDUP_REMOVED lines=37> */
.L_x_4156:
[----:B------:R-:W-:Y:S05]  /*35bd0*/  BSYNC B0 ;  /* 0x0000000000007941 */ /* 0x000fea0003800000 */
.L_x_4155:
        /* <DEDUP_REMOVED lines=23> */
.L_x_4158:
        /* <DEDUP_REMOVED lines=13> */
[----:B------:R-:W-:Y:S02]  /*35e20*/  IMAD.U32 R10, RZ, RZ, UR4 ;  /* 0x00000004ff0a7e24 */ /* 0x000fe4000f8e00ff */
[----:B------:R-:W-:Y:S02]  /*35e30*/  IMAD.U32 R11, RZ, RZ, UR5 ;  /* 0x00000005ff0b7e24 */ /* 0x000fe4000f8e00ff */
[----:B------:R-:W-:Y:S02]  /*35e40*/  IMAD.MOV.U32 R8, RZ, RZ, 0x70 ;  /* 0x00000070ff087424 */ /* 0x000fe400078e00ff */
[----:B0-----:R-:W-:Y:S02]  /*35e50*/  IMAD.MOV.U32 R12, RZ, RZ, 0x1 ;  /* 0x00000001ff0c7424 */ /* 0x001fe400078e00ff */
[----:B------:R-:W-:-:S07]  /*35e60*/  IMAD.MOV.U32 R13, RZ, RZ, RZ ;  /* 0x000000ffff0d7224 */ /* 0x000fce00078e00ff */
[----:B------:R-:W-:-:S07]  /*35e70*/  LEPC R20, `(.L_x_4161) ;  /* 0x000000001014794e */ /* 0x000fce0000000000 */
[----:B--2---:R-:W-:Y:S05]  /*35e80*/  CALL.ABS.NOINC R2 ;  /* 0x0000000002007343 */ /* 0x004fea0003c00000 */
.L_x_4161:
[----:B------:R-:W-:Y:S05]  /*35e90*/  BSYNC B6 ;  /* 0x0000000000067941 */ /* 0x000fea0003800000 */
.L_x_4160:
        /* <DEDUP_REMOVED lines=13> */
[----:B------:R-:W-:Y:S02]  /*35f70*/  IMAD.U32 R10, RZ, RZ, UR4 ;  /* 0x00000004ff0a7e24 */ /* 0x000fe4000f8e00ff */
[----:B------:R-:W-:Y:S02]  /*35f80*/  IMAD.U32 R11, RZ, RZ, UR5 ;  /* 0x00000005ff0b7e24 */ /* 0x000fe4000f8e00ff */
[----:B------:R-:W-:Y:S02]  /*35f90*/  IMAD.MOV.U32 R8, RZ, RZ, 0x70 ;  /* 0x00000070ff087424 */ /* 0x000fe400078e00ff */
[----:B0-----:R-:W-:Y:S02]  /*35fa0*/  IMAD.MOV.U32 R12, RZ, RZ, 0x1 ;  /* 0x00000001ff0c7424 */ /* 0x001fe400078e00ff */
[----:B--2---:R-:W-:-:S07]  /*35fb0*/  IMAD.MOV.U32 R13, RZ, RZ, RZ ;  /* 0x000000ffff0d7224 */ /* 0x004fce00078e00ff */
[----:B------:R-:W-:-:S07]  /*35fc0*/  LEPC R20, `(.L_x_4164) ;  /* 0x000000001014794e */ /* 0x000fce0000000000 */
[----:B---3--:R-:W-:Y:S05]  /*35fd0*/  CALL.ABS.NOINC R2 ;  /* 0x0000000002007343 */ /* 0x008fea0003c00000 */
.L_x_4164:
        /* <DEDUP_REMOVED lines=15> */
.L_x_4163:
[----:B------:R-:W-:Y:S05]  /*360d0*/  BSYNC B6 ;  /* 0x0000000000067941 */ /* 0x000fea0003800000 */
.L_x_4162:
[----:B------:R-:W2:Y:S01]  /*360e0*/  S2R R2, SR_TID.X ;  /* 0x0000000000027919 */ /* 0x000ea20000002100 */
[----:B------:R-:W-:Y:S01]  /*360f0*/  ULDC.64 UR4, c[0x0][0xaf0] ;  /* 0x0002bc0000047ab9 */ /* 0x000fe20000000a00 */
[----:B------:R-:W-:Y:S01]  /*36100*/  IMAD.MOV.U32 R29, RZ, RZ, R19 ;  /* 0x000000ffff1d7224 */ /* 0x000fe200078e0013 */
[----:B------:R-:W-:Y:S01]  /*36110*/  ISETP.NE.U32.AND P0, PT, RZ, UR4, PT ;  /* 0x00000004ff007c0c */ /* 0x000fe2000bf05070 */
[----:B------:R-:W3:Y:S01]  /*36120*/  S2R R20, SR_TID.X ;  /* 0x0000000000147919 */ /* 0x000ee20000002100 */
[----:B------:R-:W4:Y:S01]  /*36130*/  LDC R9, c[0x0][0x430] ;  /* 0x00010c00ff097b82 */ /* 0x000f220000000800 */
[----:B------:R-:W-:Y:S01]  /*36140*/  VIADD R0, R31, 0xffffffff ;  /* 0xffffffff1f007836 */ /* 0x000fe20000000000 */
[----:B------:R-:W-:Y:S01]  /*36150*/  ISETP.NE.AND.EX P0, PT, RZ, UR5, PT, P0 ;  /* 0x00000005ff007c0c */ /* 0x000fe2000bf05300 */
[----:B------:R-:W-:Y:S01]  /*36160*/  IMAD.MOV.U32 R10, RZ, RZ, RZ ;  /* 0x000000ffff0a7224 */ /* 0x000fe200078e00ff */
[----:B------:R-:W-:Y:S01]  /*36170*/  LOP3.LUT R22, R22, 0xffffffdf, RZ, 0xc0, !PT ;  /* 0xffffffdf16167812 */ /* 0x000fe200078ec0ff */
[----:B------:R-:W-:Y:S01]  /*36180*/  ULDC UR4, c[0x0][0x320] ;  /* 0x0000c80000047ab9 */ /* 0x000fe20000000800 */
[----:B--2---:R-:W-:-:S09]  /*36190*/  LOP3.LUT R21, R2, 0x7f, RZ, 0xc0, !PT ;  /* 0x0000007f02157812 */ /* 0x004fd200078ec0ff */
[----:B------:R-:W2:Y:S01]  /*361a0*/  @P0 LDC.64 R2, c[0x0][0xaf0] ;  /* 0x0002bc00ff020b82 */ /* 0x000ea20000000a00 */
[----:B---3--:R-:W-:Y:S01]  /*361b0*/  IMAD.SHL.U32 R20, R20, 0x10, RZ ;  /* 0x0000001014147824 */ /* 0x008fe200078e00ff */
[----:B------:R-:W-:Y:S01]  /*361c0*/  SHF.R.U32.HI R21, RZ, 0x3, R21 ;  /* 0x00000003ff157819 */ /* 0x000fe20000011615 */
[----:B--2---:R-:W-:-:S05]  /*361d0*/  @P0 IMAD.WIDE R2, R19, 0x4, R2 ;  /* 0x0000000413020825 */ /* 0x004fca00078e0202 */
[----:B------:R2:W3:Y:S01]  /*361e0*/  @P0 LDG.E R29, desc[UR44][R2.64] ;  /* 0x0000002c021d0981 */ /* 0x0004e2000c1e1900 */
[----:B------:R-:W-:Y:S02]  /*361f0*/  LOP3.LUT R20, R21, 0x70, R20, 0xf8, !PT ;  /* 0x0000007015147812 */ /* 0x000fe400078ef814 */
[----:B----4-:R-:W-:-:S03]  /*36200*/  ISETP.NE.AND P1, PT, R9, 0x1, PT ;  /* 0x000000010900780c */ /* 0x010fc60003f25270 */
[----:B-1----:R-:W-:-:S05]  /*36210*/  IMAD R6, R0, 0x60, R20 ;  /* 0x0000006000067824 */ /* 0x002fca00078e0214 */
[C---:B------:R-:W-:Y:S01]  /*36220*/  ISETP.GE.AND P0, PT, R6.reuse, R17, PT ;  /* 0x000000110600720c */ /* 0x040fe20003f06270 */
[----:B------:R-:W-:-:S03]  /*36230*/  IMAD.IADD R6, R6, 0x1, R33 ;  /* 0x0000000106067824 */ /* 0x000fc600078e0221 */
[----:B------:R-:W-:Y:S01]  /*36240*/  ISETP.GT.U32.OR P0, PT, R20, 0x5f, P0 ;  /* 0x0000005f1400780c */ /* 0x000fe20000704470 */
[----:B------:R-:W1:Y:S01]  /*36250*/  @P1 LDC R5, c[0x0][0x434] ;  /* 0x00010d00ff051b82 */ /* 0x000e620000000800 */
[----:B------:R-:W-:-:S07]  /*36260*/  IMAD.MOV.U32 R7, RZ, RZ, R6 ;  /* 0x000000ffff077224 */ /* 0x000fce00078e0006 */
[----:B------:R-:W4:Y:S08]  /*36270*/  @P1 LDC R4, c[0x0][0x438] ;  /* 0x00010e00ff041b82 */ /* 0x000f300000000800 */
[----:B--2---:R-:W2:Y:S01]  /*36280*/  @!P0 LDC.64 R2, c[0x0][0x428] ;  /* 0x00010a00ff028b82 */ /* 0x004ea20000000a00 */
[----:B-1----:R-:W-:-:S05]  /*36290*/  @P1 IMAD.HI.U32 R5, R6, R5, RZ ;  /* 0x0000000506051227 */ /* 0x002fca00078e00ff */
[----:B----4-:R-:W-:-:S04]  /*362a0*/  @P1 SHF.R.U32.HI R7, RZ, R4, R5 ;  /* 0x00000004ff071219 */ /* 0x010fc80000011605 */
[--C-:B------:R-:W-:Y:S01]  /*362b0*/  @!P0 SHF.R.S32.HI R5, RZ, 0x1f, R7.reuse ;  /* 0x0000001fff058819 */ /* 0x100fe20000011407 */
[----:B------:R-:W-:Y:S01]  /*362c0*/  @!P0 IMAD.MOV.U32 R4, RZ, RZ, R7 ;  /* 0x000000ffff048224 */ /* 0x000fe200078e0007 */
[----:B---3--:R-:W-:-:S03]  /*362d0*/  SHF.R.S32.HI R34, RZ, 0x1f, R29 ;  /* 0x0000001fff227819 */ /* 0x008fc6000001141d */
[----:B--2---:R-:W-:-:S04]  /*362e0*/  @!P0 IMAD.WIDE.U32 R4, R29, R2, R4 ;  /* 0x000000021d048225 */ /* 0x004fc800078e0004 */
[----:B------:R-:W-:-:S04]  /*362f0*/  @!P0 IMAD R8, R34, R2, RZ ;  /* 0x0000000222088224 */ /* 0x000fc800078e02ff */
[----:B------:R-:W-:Y:S02]  /*36300*/  @!P0 IMAD R8, R29, R3, R8 ;  /* 0x000000031d088224 */ /* 0x000fe400078e0208 */
[----:B------:R-:W1:Y:S02]  /*36310*/  @!P0 LDC.64 R2, c[0x0][0x418] ;  /* 0x00010600ff028b82 */ /* 0x000e640000000a00 */
[----:B------:R-:W-:Y:S01]  /*36320*/  @!P0 IMAD.IADD R8, R5, 0x1, R8 ;  /* 0x0000000105088824 */ /* 0x000fe200078e0208 */
[----:B-1----:R-:W-:-:S04]  /*36330*/  @!P0 LEA R2, P1, R4, R2, 0x2 ;  /* 0x0000000204028211 */ /* 0x002fc800078210ff */
[----:B------:R-:W-:-:S05]  /*36340*/  @!P0 LEA.HI.X R3, R4, R3, R8, 0x2, P1 ;  /* 0x0000000304038211 */ /* 0x000fca00008f1408 */
[----:B------:R1:W2:Y:S01]  /*36350*/  @!P0 LDG.E R10, desc[UR44][R2.64] ;  /* 0x0000002c020a8981 */ /* 0x0002a2000c1e1900 */
[----:B------:R-:W-:Y:S01]  /*36360*/  ISETP.GT.U32.AND P0, PT, R20, 0x5f, PT ;  /* 0x0000005f1400780c */ /* 0x000fe20003f04070 */
[----:B------:R-:W-:Y:S01]  /*36370*/  IMAD.MOV R4, RZ, RZ, -R7 ;  /* 0x000000ffff047224 */ /* 0x000fe200078e0a07 */
[----:B------:R-:W-:Y:S01]  /*36380*/  UMOV UR5, 0xffffffff ;  /* 0xffffffff00057882 */ /* 0x000fe20000000000 */
[----:B-1----:R-:W-:Y:S02]  /*36390*/  IMAD.U32 R2, RZ, RZ, UR40 ;  /* 0x00000028ff027e24 */ /* 0x002fe4000f8e00ff */
[----:B------:R-:W-:-:S08]  /*363a0*/  IMAD R3, R9, R4, R6 ;  /* 0x0000000409037224 */ /* 0x000fd000078e0206 */
[----:B------:R-:W-:Y:S02]  /*363b0*/  @P0 LOP3.LUT R22, R22, 0x20, RZ, 0xfc, !PT ;  /* 0x0000002016160812 */ /* 0x000fe400078efcff */
[----:B------:R-:W-:Y:S01]  /*363c0*/  ISETP.NE.AND P2, PT, R2, 0x3, PT ;  /* 0x000000030200780c */ /* 0x000fe20003f45270 */
[----:B------:R-:W-:Y:S01]  /*363d0*/  STL [R1+0x448], R3 ;  /* 0x0004480301007387 */ /* 0x000fe20000100800 */
[----:B------:R-:W-:-:S11]  /*363e0*/  LOP3.LUT R22, R22, 0xfffff7ff, RZ, 0xc0, !PT ;  /* 0xfffff7ff16167812 */ /* 0x000fd600078ec0ff */
[----:B------:R-:W-:-:S04]  /*363f0*/  @P2 LOP3.LUT R22, R22, 0x800, RZ, 0xfc, !PT ;  /* 0x0000080016162812 */ /* 0x000fc800078efcff */
[----:B------:R-:W-:Y:S01]  /*36400*/  LOP3.LUT R22, R22, 0xffffffef, RZ, 0xc0, !PT ;  /* 0xffffffef16167812 */ /* 0x000fe200078ec0ff */
[----:B--2---:R1:W-:Y:S02]  /*36410*/  STL [R1+0x444], R10 ;  /* 0x0004440a01007387 */ /* 0x0043e40000100800 */
[----:B-1----:R-:W1:Y:S02]  /*36420*/  S2R R10, SR_TID.X ;  /* 0x00000000000a7919 */ /* 0x002e640000002100 */
[----:B-1----:R-:W-:-:S05]  /*36430*/  IMAD.SHL.U32 R20, R10, 0x8, RZ ;  /* 0x000000080a147824 */ /* 0x002fca00078e00ff */
[----:B------:R-:W-:-:S04]  /*36440*/  LOP3.LUT R20, R20, 0x38, RZ, 0xc0, !PT ;  /* 0x0000003814147812 */ /* 0x000fc800078ec0ff */
[C---:B0-----:R-:W-:Y:S02]  /*36450*/  LOP3.LUT R12, R20.reuse, 0x40, RZ, 0xfc, !PT ;  /* 0x00000040140c7812 */ /* 0x041fe400078efcff */
        /* <DEDUP_REMOVED lines=13> */
[----:B------:R-:W-:Y:S06]  /*36530*/  BRA.DIV UR5, `(.L_x_4165) ;  /* 0x0000006e05387947 */ /* 0x000fec000b800000 */
.L_x_4336:
[----:B------:R-:W-:-:S05]  /*36540*/  SEL R2, RZ, 0x1, P0 ;  /* 0x00000001ff027807 */ /* 0x000fca0000000000 */
[----:B------:R0:W-:Y:S01]  /*36550*/  STL [R1+0x49c], R2 ;  /* 0x00049c0201007387 */ /* 0x0001e20000100800 */
[----:B------:R-:W-:Y:S05]  /*36560*/  @!P2 BRA `(.L_x_4166) ;  /* 0x000000000004a947 */ /* 0x000fea0003800000 */
[----:B------:R-:W-:Y:S01]  /*36570*/  BPT.TRAP 0x1 ;  /* 0x000000040000795c */ /* 0x000fe20000300000 */
.L_x_4166:
[----:B------:R-:W-:Y:S01]  /*36580*/  IMAD R31, R0, -0x60, R17 ;  /* 0xffffffa0001f7824 */ /* 0x000fe200078e0211 */
[----:B------:R-:W-:Y:S01]  /*36590*/  SHF.L.U32 R0, R27, 0x1f, RZ ;  /* 0x0000001f1b007819 */ /* 0x000fe200000006ff */
[----:B------:R-:W-:Y:S01]  /*365a0*/  IMAD R17, R25, 0x8, R23 ;  /* 0x0000000819117824 */ /* 0x000fe200078e0217 */
[----:B------:R-:W-:Y:S03]  /*365b0*/  BSSY B0, `(.L_x_4167) ;  /* 0x0000003000007945 */ /* 0x000fe60003800000 */
[----:B------:R-:W1:Y:S02]  /*365c0*/  SYNCS.PHASECHK.TRANS64.TRYWAIT P0, [R17+URZ+0x32440], R0 ;  /* 0x03244000110075a7 */ /* 0x000e64000800017f */
[----:B-1----:R-:W-:Y:S05]  /*365d0*/  @!P0 BRA `(.L_x_4168) ;  /* 0x0000006c00448947 */ /* 0x002fea0003800000 */
.L_x_4337:
[----:B------:R-:W-:Y:S05]  /*365e0*/  BSYNC B0 ;  /* 0x0000000000007941 */ /* 0x000fea0003800000 */
.L_x_4167:
[----:B0-----:R-:W1:Y:S01]  /*365f0*/  LDL R2, [R1+0x448] ;  /* 0x0004480001027983 */ /* 0x001e620000100800 */
[----:B------:R-:W-:Y:S01]  /*36600*/  ULDC.64 UR4, c[0x0][0x300] ;  /* 0x0000c00000047ab9 */ /* 0x000fe20000000a00 */
[----:B------:R-:W-:Y:S02]  /*36610*/  ULDC.64 UR6, c[0x0][0x2e8] ;  /* 0x0000ba0000067ab9 */ /* 0x000fe40000000a00 */
[----:B------:R-:W2:Y:S01]  /*36620*/  LDL R4, [R1+0x444] ;  /* 0x0004440001047983 */ /* 0x000ea20000100800 */
[----:B------:R-:W-:Y:S02]  /*36630*/  LOP3.LUT R22, R22, 0xfffffffd, RZ, 0xc0, !PT ;  /* 0xfffffffd16167812 */ /* 0x000fe400078ec0ff */
[----:B-1----:R-:W-:Y:S02]  /*36640*/  SHF.R.S32.HI R0, RZ, 0x1f, R2 ;  /* 0x0000001fff007819 */ /* 0x002fe40000011402 */
[----:B--2---:R-:W-:-:S03]  /*36650*/  SHF.R.S32.HI R5, RZ, 0x1f, R4 ;  /* 0x0000001fff057819 */ /* 0x004fc60000011404 */
        /* <DEDUP_REMOVED lines=11> */
[----:B------:R-:W1:Y:S02]  /*36710*/  S2R R4, SR_TID.X ;  /* 0x0000000000047919 */ /* 0x000e640000002100 */
[----:B------:R-:W-:Y:S02]  /*36720*/  IMAD.IADD R3, R3, 0x1, R0 ;  /* 0x0000000103037824 */ /* 0x000fe400078e0200 */
[----:B------:R-:W-:Y:S01]  /*36730*/  IMAD.WIDE.U32 R2, R18, UR4, R2 ;  /* 0x0000000412027c25 */ /* 0x000fe2000f8e0002 */
[----:B------:R-:W-:Y:S02]  /*36740*/  ULDC UR4, c[0x0][0x2f4] ;  /* 0x0000bd0000047ab9 */ /* 0x000fe40000000800 */
[----:B------:R-:W-:Y:S02]  /*36750*/  LEA R0, P0, R2, UR6, 0x1 ;  /* 0x0000000602007c11 */ /* 0x000fe4000f8008ff */
[----:B-1----:R-:W-:Y:S01]  /*36760*/  LOP3.LUT R5, R4, 0x7f, RZ, 0xc0, !PT ;  /* 0x0000007f04057812 */ /* 0x002fe200078ec0ff */
[----:B------:R-:W-:Y:S01]  /*36770*/  IMAD R4, R18, UR5, R3 ;  /* 0x0000000512047c24 */ /* 0x000fe2000f8e0203 */
[----:B------:R-:W-:-:S02]  /*36780*/  UMOV UR5, 0xffffffff ;  /* 0xffffffff00057882 */ /* 0x000fc40000000000 */
[----:B------:R-:W-:Y:S02]  /*36790*/  SHF.R.U32.HI R6, RZ, 0x3, R5 ;  /* 0x00000003ff067819 */ /* 0x000fe40000011605 */
        /* <DEDUP_REMOVED lines=62> */
.L_x_4351:
        /* <DEDUP_REMOVED lines=10> */
.L_x_4170:
        /* <DEDUP_REMOVED lines=11> */
.L_x_4171:
[----:B------:R1:W-:Y:S02]  /*36cd0*/  SYNCS.ARRIVE.TRANS64.A1T0 RZ, [R17+URZ+0x32430], RZ ;  /* 0x032430ff11ff79a7 */ /* 0x0003e4000810003f */
[----:B------:R-:W-:Y:S05]  /*36ce0*/  WARPSYNC.ALL ;  /* 0x0000000000007948 */ /* 0x000fea0003800000 */
[----:B------:R-:W-:Y:S01]  /*36cf0*/  ULDC.64 UR4, c[0x0][0xaf8] ;  /* 0x0002be0000047ab9 */ /* 0x000fe20000000a00 */
[----:B------:R-:W-:Y:S01]  /*36d00*/  VIADD R0, R23, 0x18400 ;  /* 0x0001840017007836 */ /* 0x000fe20000000000 */
[----:B------:R-:W-:Y:S01]  /*36d10*/  BAR.SYNC.DEFER_BLOCKING 0x8, 0x180 ;  /* 0x0206000000007b1d */ /* 0x000fe20000010000 */
[----:B------:R-:W-:-:S03]  /*36d20*/  ISETP.NE.U32.AND P0, PT, RZ, UR4, PT ;  /* 0x00000004ff007c0c */ /* 0x000fc6000bf05070 */
[----:B------:R-:W-:Y:S02]  /*36d30*/  LOP3.LUT P1, RZ, R0, 0x3ff, RZ, 0xc0, !PT ;  /* 0x000003ff00ff7812 */ /* 0x000fe4000782c0ff */
[----:B------:R-:W-:Y:S01]  /*36d40*/  ISETP.NE.AND.EX P0, PT, RZ, UR5, PT, P0 ;  /* 0x00000005ff007c0c */ /* 0x000fe2000bf05300 */
[----:B------:R-:W-:Y:S01]  /*36d50*/  BSSY B6, `(.L_x_4172) ;  /* 0x0000019000067945 */ /* 0x000fe20003800000 */
[----:B------:R-:W-:Y:S02]  /*36d60*/  SHF.R.S32.HI R0, RZ, 0x1f, R19 ;  /* 0x0000001fff007819 */ /* 0x000fe40000011413 */
[----:B0-----:R-:W-:Y:S02]  /*36d70*/  SEL R2, R19, RZ, !P0 ;  /* 0x000000ff13027207 */ /* 0x001fe40004000000 */
[----:B------:R-:W-:-:S03]  /*36d80*/  SEL R0, R0, RZ, !P0 ;  /* 0x000000ff00007207 */ /* 0x000fc60004000000 */
[----:B------:R-:W-:Y:S04]  /*36d90*/  STL [R1+0x44c], R2 ;  /* 0x00044c0201007387 */ /* 0x000fe80000100800 */
[----:B------:R0:W-:Y:S02]  /*36da0*/  STL [R1+0x474], R0 ;  /* 0x0004740001007387 */ /* 0x0001e40000100800 */
[----:B0-----:R-:W-:-:S05]  /*36db0*/  SHF.R.S32.HI R0, RZ, 0x1f, R37 ;  /* 0x0000001fff007819 */ /* 0x001fca0000011425 */
[----:B------:R0:W-:Y:S01]  /*36dc0*/  STL [R1+0x468], R0 ;  /* 0x0004680001007387 */ /* 0x0001e20000100800 */
        /* <DEDUP_REMOVED lines=17> */
.L_x_4173:
[----:B------:R-:W-:Y:S05]  /*36ee0*/  BSYNC B6 ;  /* 0x0000000000067941 */ /* 0x000fea0003800000 */
.L_x_4172:
[----:B0-----:R-:W2:Y:S01]  /*36ef0*/  LDL R0, [R1+0x468] ;  /* 0x0004680001007983 */ /* 0x001ea20000100800 */
[----:B------:R-:W0:Y:S01]  /*36f00*/  LDC R6, c[0x0][0x448] ;  /* 0x00011200ff067b82 */ /* 0x000e220000000800 */
[----:B------:R-:W-:Y:S02]  /*36f10*/  ULDC.64 UR4, c[0x0][0x298] ;  /* 0x0000a60000047ab9 */ /* 0x000fe40000000a00 */
[----:B------:R-:W3:Y:S04]  /*36f20*/  LDL R21, [R1+0x474] ;  /* 0x0004740001157983 */ /* 0x000ee80000100800 */
[----:B------:R-:W4:Y:S04]  /*36f30*/  LDL R20, [R1+0x44c] ;  /* 0x00044c0001147983 */ /* 0x000f280000100800 */
[----:B------:R0:W5:Y:S01]  /*36f40*/  LDL R9, [R1+0x440] ;  /* 0x0004400001097983 */ /* 0x0001620000100800 */
[----:B------:R-:W1:Y:S01]  /*36f50*/  S2R R2, SR_TID.X ;  /* 0x0000000000027919 */ /* 0x000e620000002100 */
[----:B------:R-:W1:Y:S01]  /*36f60*/  S2R R5, SR_TID.X ;  /* 0x0000000000057919 */ /* 0x000e620000002100 */
[----:B0-----:R-:W-:-:S13]  /*36f70*/  ISETP.NE.AND P0, PT, R6, 0x1, PT ;  /* 0x000000010600780c */ /* 0x001fda0003f05270 */
[----:B------:R-:W0:Y:S01]  /*36f80*/  @P0 LDC R3, c[0x0][0x44c] ;  /* 0x00011300ff030b82 */ /* 0x000e220000000800 */
[----:B-1----:R-:W-:-:S04]  /*36f90*/  LOP3.LUT R2, R2, 0x7f, RZ, 0xc0, !PT ;  /* 0x0000007f02027812 */ /* 0x002fc800078ec0ff */
[----:B------:R-:W-:Y:S01]  /*36fa0*/  SHF.R.U32.HI R2, RZ, 0x3, R2 ;  /* 0x00000003ff027819 */ /* 0x000fe20000011602 */
[----:B------:R-:W-:-:S05]  /*36fb0*/  IMAD.SHL.U32 R7, R5, 0x8, RZ ;  /* 0x0000000805077824 */ /* 0x000fca00078e00ff */
[----:B------:R-:W-:Y:S01]  /*36fc0*/  LOP3.LUT R7, R7, 0x38, RZ, 0xc0, !PT ;  /* 0x0000003807077812 */ /* 0x000fe200078ec0ff */
[----:B--2---:R-:W-:Y:S02]  /*36fd0*/  IMAD.MOV.U32 R4, RZ, RZ, R0 ;  /* 0x000000ffff047224 */ /* 0x004fe400078e0000 */
[----:B------:R-:W1:Y:S02]  /*36fe0*/  S2R R0, SR_TID.X ;  /* 0x0000000000007919 */ /* 0x000e640000002100 */
[----:B------:R-:W-:-:S04]  /*36ff0*/  IMAD R4, R4, UR4, RZ ;  /* 0x0000000404047c24 */ /* 0x000fc8000f8e02ff */
[----:B------:R-:W-:Y:S02]  /*37000*/  IMAD R4, R37, UR5, R4 ;  /* 0x0000000525047c24 */ /* 0x000fe4000f8e0204 */
[----:B-1----:R-:W-:-:S05]  /*37010*/  IMAD.SHL.U32 R0, R0, 0x10, RZ ;  /* 0x0000001000007824 */ /* 0x002fca00078e00ff */
[----:B------:R-:W-:Y:S02]  /*37020*/  LOP3.LUT R0, R2, 0x70, R0, 0xf8, !PT ;  /* 0x0000007002007812 */ /* 0x000fe400078ef800 */
[----:B------:R-:W1:Y:S03]  /*37030*/  @P0 LDC R2, c[0x0][0x450] ;  /* 0x00011400ff020b82 */ /* 0x000e660000000800 */
[----:B------:R-:W-:-:S04]  /*37040*/  IMAD.IADD R36, R0, 0x1, R35 ;  /* 0x0000000100247824 */ /* 0x000fc800078e0223 */
[----:B0-----:R-:W-:-:S04]  /*37050*/  @P0 IMAD.HI.U32 R3, R36, R3, RZ ;  /* 0x0000000324030227 */ /* 0x001fc800078e00ff */
[----:B------:R-:W-:Y:S01]  /*37060*/  IMAD.MOV.U32 R0, RZ, RZ, R36 ;  /* 0x000000ffff007224 */ /* 0x000fe200078e0024 */
[----:B-1----:R-:W-:Y:S01]  /*37070*/  @P0 SHF.R.U32.HI R0, RZ, R2, R3 ;  /* 0x00000002ff000219 */ /* 0x002fe20000011603 */
[----:B------:R-:W-:Y:S01]  /*37080*/  IMAD.WIDE.U32 R2, R37, UR4, RZ ;  /* 0x0000000425027c25 */ /* 0x000fe2000f8e00ff */
        /* <DEDUP_REMOVED lines=8> */
[----:B------:R-:W-:-:S03]  /*37110*/  ULDC.64 UR4, c[0x0][0x2d0] ;  /* 0x0000b40000047ab9 */ /* 0x000fc60000000a00 */
[----:B------:R-:W-:Y:S01]  /*37120*/  IMAD.IADD R3, R3, 0x1, R4 ;  /* 0x0000000103037824 */ /* 0x000fe200078e0204 */
[----:B------:R-:W-:Y:S01]  /*37130*/  SHF.R.S32.HI R4, RZ, 0x1f, R0 ;  /* 0x0000001fff047819 */ /* 0x000fe20000011400 */
[----:B------:R-:W-:-:S04]  /*37140*/  IMAD.WIDE.U32 R2, R0, UR4, R2 ;  /* 0x0000000400027c25 */ /* 0x000fc8000f8e0002 */
[----:B------:R-:W-:-:S04]  /*37150*/  IMAD R4, R4, UR4, RZ ;  /* 0x0000000404047c24 */ /* 0x000fc8000f8e02ff */
[----:B------:R-:W-:Y:S01]  /*37160*/  IMAD R4, R0, UR5, R4 ;  /* 0x0000000500047c24 */ /* 0x000fe2000f8e0204 */
[----:B------:R-:W-:Y:S01]  /*37170*/  ULDC.64 UR4, c[0x0][0x2c8] ;  /* 0x0000b20000047ab9 */ /* 0x000fe20000000a00 */
[----:B------:R-:W-:Y:S02]  /*37180*/  IMAD.MOV R0, RZ, RZ, -R0 ;  /* 0x000000ffff007224 */ /* 0x000fe400078e0a00 */
[----:B------:R-:W-:Y:S02]  /*37190*/  IMAD.IADD R3, R3, 0x1, R4 ;  /* 0x0000000103037824 */ /* 0x000fe400078e0204 */
[----:B------:R-:W-:-:S04]  /*371a0*/  IMAD R0, R6, R0, R36 ;  /* 0x0000000006007224 */ /* 0x000fc800078e0224 */
[----:B------:R-:W-:Y:S01]  /*371b0*/  IMAD.WIDE.U32 R2, R0, UR4, R2 ;  /* 0x0000000400027c25 */ /* 0x000fe2000f8e0002 */
[----:B------:R-:W-:-:S05]  /*371c0*/  SHF.R.S32.HI R4, RZ, 0x1f, R0 ;  /* 0x0000001fff047819 */ /* 0x000fca0000011400 */
[----:B------:R-:W-:-:S04]  /*371d0*/  IMAD R4, R4, UR4, RZ ;  /* 0x0000000404047c24 */ /* 0x000fc8000f8e02ff */
[----:B------:R-:W-:Y:S01]  /*371e0*/  IMAD R4, R0, UR5, R4 ;  /* 0x0000000500047c24 */ /* 0x000fe2000f8e0204 */
[----:B------:R-:W-:Y:S02]  /*371f0*/  ULDC.64 UR4, c[0x0][0x280] ;  /* 0x0000a00000047ab9 */ /* 0x000fe40000000a00 */
[----:B------:R-:W-:Y:S01]  /*37200*/  LEA R0, P0, R2, UR4, 0x1 ;  /* 0x0000000402007c11 */ /* 0x000fe2000f8008ff */
[----:B------:R-:W-:Y:S01]  /*37210*/  IMAD.IADD R3, R3, 0x1, R4 ;  /* 0x0000000103037824 */ /* 0x000fe200078e0204 */
[----:B------:R-:W-:Y:S01]  /*37220*/  ULDC UR4, c[0x0][0x2b8] ;  /* 0x0000ae0000047ab9 */ /* 0x000fe20000000800 */
[----:B------:R-:W-:-:S03]  /*37230*/  LOP3.LUT R20, R5, 0x7f, RZ, 0xc0, !PT ;  /* 0x0000007f05147812 */ /* 0x000fc600078ec0ff */
        /* <DEDUP_REMOVED lines=12> */
[----:B------:R2:W-:Y:S04]  /*37300*/  STL [R1+0x458], R6 ;  /* 0x0004580601007387 */ /* 0x0005e80000100800 */
[----:B------:R-:W-:Y:S05]  /*37310*/  STL [R1+0x464], R8 ;  /* 0x0004640801007387 */ /* 0x000fea0000100800 */
        /* <DEDUP_REMOVED lines=71> */
.L_x_4368:
[----:B0-2---:R-:W-:-:S05]  /*37790*/  VIADD R4, R35, 0x70 ;  /* 0x0000007023047836 */ /* 0x005fca0000000000 */
        /* <DEDUP_REMOVED lines=10> */
.L_x_4175:
        /* <DEDUP_REMOVED lines=28> */
.L_x_4177:
[----:B------:R-:W-:Y:S05]  /*37a00*/  BSYNC B6 ;  /* 0x0000000000067941 */ /* 0x000fea0003800000 */
.L_x_4176:
        /* <DEDUP_REMOVED lines=23> */
[----:B------:R-:W-:Y:S02]  /*37b80*/  IMAD.SHL.U32 R20, R8, 0x8, RZ ;  /* 0x0000000808147824 */ /* 0x000fe400078e00ff */
[----:B------:R-:W-:Y:S02]  /*37b90*/  IMAD.IADD R3, R3, 0x1, R0 ;  /* 0x0000000103037824 */ /* 0x000fe400078e0200 */
[----:B------:R-:W1:Y:S01]  /*37ba0*/  @P0 LDC R0, c[0x0][0x44c] ;  /* 0x00011300ff000b82 */ /* 0x000e620000000800 */
[----:B------:R-:W-:-:S04]  /*37bb0*/  LOP3.LUT R20, R20, 0x38, RZ, 0xc0, !PT ;  /* 0x0000003814147812 */ /* 0x000fc800078ec0ff */
[C---:B------:R-:W-:Y:S02]  /*37bc0*/  LOP3.LUT R10, R20.reuse, 0x40, RZ, 0xfc, !PT ;  /* 0x00000040140a7812 */ /* 0x040fe400078efcff */
[C---:B------:R-:W-:Y:S02]  /*37bd0*/  LOP3.LUT R9, R20.reuse, 0x80, RZ, 0xfc, !PT ;  /* 0x0000008014097812 */ /* 0x040fe400078efcff */
[----:B------:R-:W-:Y:S01]  /*37be0*/  LOP3.LUT R8, R20, 0xc0, RZ, 0xfc, !PT ;  /* 0x000000c014087812 */ /* 0x000fe200078efcff */
[----:B-1----:R-:W-:-:S05]  /*37bf0*/  @P0 IMAD.HI.U32 R0, R36, R0, RZ ;  /* 0x0000000024000227 */ /* 0x002fca00078e00ff */
[----:B0-----:R-:W-:-:S04]  /*37c00*/  @P0 SHF.R.U32.HI R4, RZ, R5, R0 ;  /* 0x00000005ff040219 */ /* 0x001fc80000011600 */
[--C-:B------:R-:W-:Y:S01]  /*37c10*/  SHF.R.S32.HI R5, RZ, 0x1f, R4.reuse ;  /* 0x0000001fff057819 */ /* 0x100fe20000011404 */
[----:B------:R-:W-:Y:S02]  /*37c20*/  IMAD.MOV R0, RZ, RZ, -R4 ;  /* 0x000000ffff007224 */ /* 0x000fe400078e0a04 */
[----:B------:R-:W-:-:S04]  /*37c30*/  IMAD.WIDE.U32 R2, R4, UR4, R2 ;  /* 0x0000000404027c25 */ /* 0x000fc8000f8e0002 */
[----:B------:R-:W-:Y:S02]  /*37c40*/  IMAD R0, R6, R0, R36 ;  /* 0x0000000006007224 */ /* 0x000fe400078e0224 */
        /* <DEDUP_REMOVED lines=23> */
[----:B------:R-:W5:Y:S04]  /*37dc0*/  LDL.LU R8, [R1+0x45c] ;  /* 0x00045c0001087983 */ /* 0x000f680000300800 */
[----:B------:R-:W-:Y:S01]  /*37dd0*/  SHFL.IDX PT, R2, R0, RZ, 0x181f ;  /* 0x00181fff00027589 */ /* 0x000fe200000e0000 */
[----:B--2---:R-:W-:-:S02]  /*37de0*/  IMAD R5, R11, R6, RZ ;  /* 0x000000060b057224 */ /* 0x004fc400078e02ff */
[----:B---3--:R-:W-:Y:S02]  /*37df0*/  IMAD.MOV.U32 R11, RZ, RZ, R3 ;  /* 0x000000ffff0b7224 */ /* 0x008fe400078e0003 */
[----:B------:R-:W0:Y:S01]  /*37e00*/  SHFL.IDX PT, R3, R4, RZ, 0x181f ;  /* 0x00181fff04037589 */ /* 0x000e2200000e0000 */
[----:B------:R-:W-:-:S13]  /*37e10*/  ISETP.GE.AND P0, PT, R35, R5, PT ;  /* 0x000000052300720c */ /* 0x000fda0003f06270 */
[----:B0-----:R-:W-:-:S05]  /*37e20*/  @!P0 LEA R3, P6, R7, R3, 0x1 ;  /* 0x0000000307038211 */ /* 0x001fca00078c08ff */
[----:B------:R-:W-:-:S05]  /*37e30*/  @!P0 IMAD.X R2, RZ, RZ, R2, P6 ;  /* 0x000000ffff028224 */ /* 0x000fca00030e0602 */
[----:B------:R-:W-:-:S04]  /*37e40*/  @!P0 LOP3.LUT R3, R3, R2, RZ, 0x3c, !PT ;  /* 0x0000000203038212 */ /* 0x000fc800078e3cff */
[----:B------:R-:W-:-:S04]  /*37e50*/  @!P0 LOP3.LUT R2, R3, R2, RZ, 0x3c, !PT ;  /* 0x0000000203028212 */ /* 0x000fc800078e3cff */
[----:B------:R-:W-:-:S05]  /*37e60*/  @!P0 LOP3.LUT R3, R3, R2, RZ, 0x3c, !PT ;  /* 0x0000000203038212 */ /* 0x000fca00078e3cff */
[----:B------:R-:W-:Y:S01]  /*37e70*/  @!PT LDS RZ, [RZ] ;  /* 0x00000000fffff984 */ /* 0x000fe20000000800 */
[----:B------:R-:W-:Y:S04]  /*37e80*/  @!P0 LDGSTS.E.BYPASS.LTC128B.128 [R26+0x22400], desc[UR44][R2.64], !P4 ;  /* 0x22400000021a8fae */ /* 0x000fe8000e101d6c */
[----:B------:R-:W-:Y:S04]  /*37e90*/  @!P0 LDGSTS.E.BYPASS.LTC128B.128 [R26+0x26400], desc[UR44][R2.64+0x80], !P3 ;  /* 0x26400080021a8fae */ /* 0x000fe8000d901d6c */
[----:B------:R-:W-:Y:S04]  /*37ea0*/  @!P0 LDGSTS.E.BYPASS.LTC128B.128 [R26+0x2a400], desc[UR44][R2.64+0x100], !P2 ;  /* 0x2a400100021a8fae */ /* 0x000fe8000d101d6c */
[----:B------:R0:W-:Y:S01]  /*37eb0*/  @!P0 LDGSTS.E.BYPASS.LTC128B.128 [R26+0x2e400], desc[UR44][R2.64+0x180], !P1 ;  /* 0x2e400180021a8fae */ /* 0x0001e2000c901d6c */
[----:B----4-:R-:W-:Y:S01]  /*37ec0*/  ISETP.GE.AND P0, PT, R10, R5, PT ;  /* 0x000000050a00720c */ /* 0x010fe20003f06270 */
[----:B-----5:R-:W-:-:S02]  /*37ed0*/  IMAD.MOV.U32 R10, RZ, RZ, R9 ;  /* 0x000000ffff0a7224 */ /* 0x020fc400078e0009 */
[----:B------:R-:W2:Y:S04]  /*37ee0*/  LDL.LU R9, [R1+0x46c] ;  /* 0x00046c0001097983 */ /* 0x000ea80000300800 */
[----:B0-----:R-:W0:Y:S04]  /*37ef0*/  SHFL.IDX PT, R2, R4, 0x1, 0x181f ;  /* 0x00381f0004027f89 */ /* 0x001e2800000e0000 */
[----:B------:R-:W1:Y:S02]  /*37f00*/  SHFL.IDX PT, R6, R0, 0x1, 0x181f ;  /* 0x00381f0000067f89 */ /* 0x000e6400000e0000 */
[----:B0-----:R-:W-:-:S05]  /*37f10*/  @!P0 LEA R2, P6, R7, R2, 0x1 ;  /* 0x0000000207028211 */ /* 0x001fca00078c08ff */
[----:B-1----:R-:W-:-:S05]  /*37f20*/  @!P0 IMAD.X R3, RZ, RZ, R6, P6 ;  /* 0x000000ffff038224 */ /* 0x002fca00030e0606 */
[----:B------:R-:W-:Y:S04]  /*37f30*/  @!P0 LDGSTS.E.BYPASS.LTC128B.128 [R26+0x22c00], desc[UR44][R2.64], !P4 ;  /* 0x22c00000021a8fae */ /* 0x000fe8000e101d6c */
[----:B------:R-:W-:Y:S04]  /*37f40*/  @!P0 LDGSTS.E.BYPASS.LTC128B.128 [R26+0x26c00], desc[UR44][R2.64+0x80], !P3 ;  /* 0x26c00080021a8fae */ /* 0x000fe8000d901d6c */
[----:B------:R-:W-:Y:S04]  /*37f50*/  @!P0 LDGSTS.E.BYPASS.LTC128B.128 [R26+0x2ac00], desc[UR44][R2.64+0x100], !P2 ;  /* 0x2ac00100021a8fae */ /* 0x000fe8000d101d6c */
[----:B------:R0:W-:Y:S01]  /*37f60*/  @!P0 LDGSTS.E.BYPASS.LTC128B.128 [R26+0x2ec00], desc[UR44][R2.64+0x180], !P1 ;  /* 0x2ec00180021a8fae */ /* 0x0001e2000c901d6c */
[----:B------:R-:W-:-:S03]  /*37f70*/  ISETP.GE.AND P0, PT, R8, R5, PT ;  /* 0x000000050800720c */ /* 0x000fc60003f06270 */
[----:B------:R-:W3:Y:S04]  /*37f80*/  LDL.LU R8, [R1+0x470] ;  /* 0x0004700001087983 */ /* 0x000ee80000300800 */
[----:B0-----:R-:W0:Y:S04]  /*37f90*/  SHFL.IDX PT, R2, R4, 0x2, 0x181f ;  /* 0x00581f0004027f89 */ /* 0x001e2800000e0000 */
[----:B------:R-:W1:Y:S02]  /*37fa0*/  SHFL.IDX PT, R6, R0, 0x2, 0x181f ;  /* 0x00581f0000067f89 */ /* 0x000e6400000e0000 */
[----:B0-----:R-:W-:-:S05]  /*37fb0*/  @!P0 LEA R2, P6, R7, R2, 0x1 ;  /* 0x0000000207028211 */ /* 0x001fca00078c08ff */
[----:B-1----:R-:W-:-:S05]  /*37fc0*/  @!P0 IMAD.X R3, RZ, RZ, R6, P6 ;  /* 0x000000ffff038224 */ /* 0x002fca00030e0606 */
        /* <DEDUP_REMOVED lines=42> */
.L_x_4386:
        /* <DEDUP_REMOVED lines=13> */
.L_x_4180:
[----:B------:R-:W-:Y:S05]  /*38340*/  BSYNC B0 ;  /* 0x0000000000007941 */ /* 0x000fea0003800000 */
.L_x_4179:
[----:B------:R-:W-:Y:S01]  /*38350*/  NOP ;  /* 0x0000000000007918 */ /* 0x000fe20000000000 */
[----:B------:R-:W-:-:S13]  /*38360*/  PLOP3.LUT P0, PT, PT, PT, PT, 0x80, 0x0 ;  /* 0x000000000000781c */ /* 0x000fda0003f0f070 */
.L_x_4181:
        /* <DEDUP_REMOVED lines=18> */
.L_x_4387:
[----:B------:R-:W-:Y:S05]  /*38490*/  BSYNC B0 ;  /* 0x0000000000007941 */ /* 0x000fea0003800000 */
.L_x_4182:
[----:B------:R-:W-:-:S05]  /*384a0*/  IMAD.U32 R2, RZ, RZ, UR40 ;  /* 0x00000028ff027e24 */ /* 0x000fca000f8e00ff */
[----:B------:R-:W-:-:S13]  /*384b0*/  ISETP.NE.AND P0, PT, R2, 0x3, PT ;  /* 0x000000030200780c */ /* 0x000fda0003f05270 */
[----:B------:R-:W-:Y:S05]  /*384c0*/  @!P0 BRA `(.L_x_4184) ;  /* 0x0000000000048947 */ /* 0x000fea0003800000 */
[----:B------:R-:W-:Y:S01]  /*384d0*/  BPT.TRAP 0x1 ;  /* 0x000000040000795c */ /* 0x000fe20000300000 */
.L_x_4184:
[----:B0-----:R-:W-:Y:S01]  /*384e0*/  SHF.L.U32 R0, R27, 0x1f, RZ ;  /* 0x0000001f1b007819 */ /* 0x001fe200000006ff */
[----:B------:R-:W-:Y:S03]  /*384f0*/  BSSY B0, `(.L_x_4185) ;  /* 0x0000003000007945 */ /* 0x000fe60003800000 */
[----:B------:R-:W0:Y:S02]  /*38500*/  SYNCS.PHASECHK.TRANS64.TRYWAIT P0, [R17+URZ+0x32460], R0 ;  /* 0x03246000110075a7 */ /* 0x000e24000800017f */
[----:B0-----:R-:W-:Y:S05]  /*38510*/  @!P0 BRA `(.L_x_4186) ;  /* 0x0000006c00ac8947 */ /* 0x001fea0003800000 */
.L_x_4388:
[----:B------:R-:W-:Y:S05]  /*38520*/  BSYNC B0 ;  /* 0x0000000000007941 */ /* 0x000fea0003800000 */
.L_x_4185:
[----:B------:R-:W0:Y:S01]  /*38530*/  LDL.LU R3, [R1+0x484] ;  /* 0x0004840001037983 */ /* 0x000e220000300800 */
[----:B------:R-:W-:Y:S01]  /*38540*/  ULDC.64 UR4, c[0x0][0x328] ;  /* 0x0000ca0000047ab9 */ /* 0x000fe20000000a00 */
[----:B------:R-:W-:Y:S02]  /*38550*/  ULDC.64 UR6, c[0x0][0x318] ;  /* 0x0000c60000067ab9 */ /* 0x000fe40000000a00 */
[----:B------:R-:W3:Y:S04]  /*38560*/  LDL.LU R2, [R1+0x448] ;  /* 0x0004480001027983 */ /* 0x000ee80000300800 */
[----:B------:R-:W4:Y:S04]  /*38570*/  LDL.LU R7, [R1+0x488] ;  /* 0x0004880001077983 */ /* 0x000f280000300800 */
[----:B--2---:R-:W2:Y:S04]  /*38580*/  LDL.LU R6, [R1+0x444] ;  /* 0x0004440001067983 */ /* 0x004ea80000300800 */
[----:B------:R-:W5:Y:S01]  /*38590*/  LDL.LU R4, [R1+0x49c] ;  /* 0x00049c0001047983 */ /* 0x000f620000300800 */
[----:B------:R-:W-:-:S02]  /*385a0*/  LOP3.LUT P3, RZ, R22, 0x10, RZ, 0xc0, !PT ;  /* 0x0000001016ff7812 */ /* 0x000fc4000786c0ff */
[C---:B------:R-:W-:Y:S02]  /*385b0*/  LOP3.LUT P2, RZ, R22.reuse, 0x8, RZ, 0xc0, !PT ;  /* 0x0000000816ff7812 */ /* 0x040fe4000784c0ff */
[C---:B------:R-:W-:Y:S02]  /*385c0*/  LOP3.LUT P1, RZ, R22.reuse, 0x4, RZ, 0xc0, !PT ;  /* 0x0000000416ff7812 */ /* 0x040fe4000782c0ff */
[----:B------:R-:W-:Y:S01]  /*385d0*/  LOP3.LUT P4, RZ, R22, 0x1, RZ, 0xc0, !PT ;  /* 0x0000000116ff7812 */ /* 0x000fe2000788c0ff */
[----:B0-----:R-:W-:-:S04]  /*385e0*/  IMAD R0, R3, UR4, RZ ;  /* 0x0000000403007c24 */ /* 0x001fc8000f8e02ff */
[C---:B---3--:R-:W-:Y:S02]  /*385f0*/  IMAD R5, R2.reuse, UR5, R0 ;  /* 0x0000000502057c24 */ /* 0x048fe4000f8e0200 */
[----:B------:R-:W-:Y:S01]  /*38600*/  IMAD.WIDE.U32 R2, R2, UR4, RZ ;  /* 0x0000000402027c25 */ /* 0x000fe2000f8e00ff */
[----:B------:R-:W-:-:S03]  /*38610*/  ULDC.64 UR4, c[0x0][0x338] ;  /* 0x0000ce0000047ab9 */ /* 0x000fc60000000a00 */
[----:B------:R-:W-:Y:S02]  /*38620*/  IMAD.IADD R3, R3, 0x1, R5 ;  /* 0x0000000103037824 */ /* 0x000fe400078e0205 */
[----:B----4-:R-:W-:Y:S01]  /*38630*/  IMAD R0, R7, UR4, RZ ;  /* 0x0000000407007c24 */ /* 0x010fe2000f8e02ff */
[----:B------:R-:W-:Y:S01]  /*38640*/  SEL R7, RZ, 0x8, P1 ;  /* 0x00000008ff077807 */ /* 0x000fe20000800000 */
[----:B--2---:R-:W-:-:S04]  /*38650*/  IMAD.WIDE.U32 R2, R6, UR4, R2 ;  /* 0x0000000406027c25 */ /* 0x004fc8000f8e0002 */
        /* <DEDUP_REMOVED lines=84> */
.L_x_4402:
        /* <DEDUP_REMOVED lines=15> */
.L_x_4188:
        /* <DEDUP_REMOVED lines=11> */
.L_x_4189:
[----:B------:R-:W2:Y:S01]  /*38d40*/  LDL.LU R2, [R1+0x47c] ;  /* 0x00047c0001027983 */ /* 0x000ea20000300800 */
[----:B------:R0:W-:Y:S01]  /*38d50*/  SYNCS.ARRIVE.TRANS64.A1T0 RZ, [R17+URZ+0x32450], RZ ;  /* 0x032450ff11ff79a7 */ /* 0x0001e2000810003f */
[----:B------:R-:W-:Y:S01]  /*38d60*/  BSSY B0, `(.L_x_4190) ;  /* 0x00000dc000007945 */ /* 0x000fe20003800000 */
[----:B--2---:R-:W-:-:S05]  /*38d70*/  VIADD R10, R2, 0xfffffffe ;  /* 0xfffffffe020a7836 */ /* 0x004fca0000000000 */
[----:B------:R-:W-:-:S13]  /*38d80*/  ISETP.GE.AND P0, PT, R10, R32, PT ;  /* 0x000000200a00720c */ /* 0x000fda0003f06270 */
[----:B0-----:R-:W-:Y:S05]  /*38d90*/  @!P0 BRA `(.L_x_4191) ;  /* 0x0000000c00608947 */ /* 0x001fea0003800000 */
.L_x_4204:
        /* <DEDUP_REMOVED lines=43> */
.L_x_4192:
[----:B------:R-:W-:Y:S01]  /*39050*/  IMAD R6, R25, 0x8, R23 ;  /* 0x0000000819067824 */ /* 0x000fe200078e0217 */
[----:B------:R-:W-:Y:S01]  /*39060*/  SHF.L.U32 R21, R27, 0x1f, RZ ;  /* 0x0000001f1b157819 */ /* 0x000fe200000006ff */
[----:B------:R-:W-:Y:S01]  /*39070*/  BSSY B1, `(.L_x_4193) ;  /* 0x0000004000017945 */ /* 0x000fe20003800000 */
[----:B------:R-:W-:Y:S02]  /*39080*/  SHF.R.S32.HI R17, RZ, 0x1f, R5 ;  /* 0x0000001fff117819 */ /* 0x000fe40000011405 */
[----:B------:R-:W0:Y:S02]  /*39090*/  SYNCS.PHASECHK.TRANS64.TRYWAIT P0, [R6+URZ+0x32440], R21 ;  /* 0x03244015060075a7 */ /* 0x000e24000800017f */
[----:B0-----:R-:W-:Y:S05]  /*390a0*/  @!P0 BRA `(.L_x_4194) ;  /* 0x0000006c001c8947 */ /* 0x001fea0003800000 */
.L_x_4403:
[----:B------:R-:W-:Y:S05]  /*390b0*/  BSYNC B1 ;  /* 0x0000000000017941 */ /* 0x000fea0003800000 */
.L_x_4193:
        /* <DEDUP_REMOVED lines=50> */
.L_x_4417:
        /* <DEDUP_REMOVED lines=8> */
.L_x_4196:
        /* <DEDUP_REMOVED lines=11> */
.L_x_4197:
[----:B------:R2:W-:Y:S01]  /*39510*/  SYNCS.ARRIVE.TRANS64.A1T0 RZ, [R6+URZ+0x32430], RZ ;  /* 0x032430ff06ff79a7 */ /* 0x0005e2000810003f */
[----:B------:R-:W-:Y:S05]  /*39520*/  @!P3 BRA `(.L_x_4198) ;  /* 0x000000000004b947 */ /* 0x000fea0003800000 */
[----:B------:R-:W-:Y:S01]  /*39530*/  BPT.TRAP 0x1 ;  /* 0x000000040000795c */ /* 0x000fe20000300000 */
.L_x_4198:
[----:B------:R-:W3:Y:S01]  /*39540*/  SYNCS.PHASECHK.TRANS64.TRYWAIT P0, [R6+URZ+0x32460], R21 ;  /* 0x03246015060075a7 */ /* 0x000ee2000800017f */
[----:B------:R-:W-:Y:S04]  /*39550*/  BSSY B1, `(.L_x_4199) ;  /* 0x0000002000017945 */ /* 0x000fe80003800000 */
[----:B---3--:R-:W-:Y:S05]  /*39560*/  @!P0 BRA `(.L_x_4200) ;  /* 0x0000006c00a48947 */ /* 0x008fea0003800000 */
.L_x_4418:
[----:B------:R-:W-:Y:S05]  /*39570*/  BSYNC B1 ;  /* 0x0000000000017941 */ /* 0x000fea0003800000 */
.L_x_4199:
[----:B------:R-:W-:Y:S01]  /*39580*/  ULDC.64 UR4, c[0x0][0x328] ;  /* 0x0000ca0000047ab9 */ /* 0x000fe20000000a00 */
[----:B------:R-:W-:Y:S01]  /*39590*/  ULDC.64 UR6, c[0x0][0x318] ;  /* 0x0000c60000067ab9 */ /* 0x000fe20000000a00 */
[----:B------:R-:W-:Y:S01]  /*395a0*/  IMAD R2, R17, UR4, RZ ;  /* 0x0000000411027c24 */ /* 0x000fe2000f8e02ff */
[C---:B------:R-:W-:Y:S01]  /*395b0*/  LOP3.LUT P5, RZ, R22.reuse, 0x1, RZ, 0xc0, !PT ;  /* 0x0000000116ff7812 */ /* 0x040fe200078ac0ff */
[----:B-1----:R-:W-:Y:S01]  /*395c0*/  IMAD R8, R25, 0x6000, R30 ;  /* 0x0000600019087824 */ /* 0x002fe200078e021e */
        /* <DEDUP_REMOVED lines=61> */
.L_x_4432:
        /* <DEDUP_REMOVED lines=11> */
.L_x_4202:
        /* <DEDUP_REMOVED lines=11> */
.L_x_4203:
[----:B------:R0:W-:Y:S01]  /*39b00*/  SYNCS.ARRIVE.TRANS64.A1T0 RZ, [R6+URZ+0x32450], RZ ;  /* 0x032450ff06ff79a7 */ /* 0x0001e2000810003f */
[----:B------:R-:W-:Y:S05]  /*39b10*/  @P2 BRA `(.L_x_4204) ;  /* 0xfffffff000a02947 */ /* 0x000fea000383ffff */
.L_x_4191:
[----:B------:R-:W-:Y:S05]  /*39b20*/  BSYNC B0 ;  /* 0x0000000000007941 */ /* 0x000fea0003800000 */
.L_x_4190:
        /* <DEDUP_REMOVED lines=20> */
.L_x_4206:
[----:B------:R-:W-:Y:S05]  /*39c70*/  BSYNC B0 ;  /* 0x0000000000007941 */ /* 0x000fea0003800000 */
.L_x_4205:
[----:B------:R-:W-:Y:S02]  /*39c80*/  LOP3.LUT R27, R27, R0, RZ, 0x3c, !PT ;  /* 0x000000001b1b7212 */ /* 0x000fe400078e3cff */
[----:B------:R-:W-:-:S07]  /*39c90*/  SEL R25, R25, RZ, P0 ;  /* 0x000000ff19197207 */ /* 0x000fce0000000000 */
.L_x_4159:
[----:B------:R-:W-:Y:S05]  /*39ca0*/  BSYNC B7 ;  /* 0x0000000000077941 */ /* 0x000fea0003800000 */
.L_x_4157:
        /* <DEDUP_REMOVED lines=11> */
.L_x_4207:
        /* <DEDUP_REMOVED lines=43> */
.L_x_4442:
[----:B------:R-:W-:Y:S02]  /*3a010*/  ULDC UR4, c[0x0][0xd38] ;  /* 0x00034e0000047ab9 */ /* 0x000fe40000000800 */
[----:B------:R-:W-:-:S04]  /*3a020*/  IMAD.U32 R5, RZ, RZ, UR4 ;  /* 0x00000004ff057e24 */ /* 0x000fc8000f8e00ff */
[----:B-1----:R-:W-:-:S04]  /*3a030*/  IMAD R14, R14, R5, RZ ;  /* 0x000000050e0e7224 */ /* 0x002fc800078e02ff */
[----:B------:R-:W-:-:S05]  /*3a040*/  IMAD.IADD R7, R7, 0x1, R14 ;  /* 0x0000000107077824 */ /* 0x000fca00078e020e */
[----:B------:R-:W-:-:S13]  /*3a050*/  ISETP.GT.AND P6, PT, R7, R0, PT ;  /* 0x000000000700720c */ /* 0x000fda0003fc4270 */
[----:B------:R-:W-:Y:S05]  /*3a060*/  @P6 BRA `(.L_x_4210) ;  /* 0x0000000000a46947 */ /* 0x000fea0003800000 */
.L_x_4213:
        /* <DEDUP_REMOVED lines=35> */
.L_x_4450:
[----:B------:R-:W-:Y:S02]  /*3a2a0*/  ULDC UR4, c[0x0][0xd38] ;  /* 0x00034e0000047ab9 */ /* 0x000fe40000000800 */
[----:B------:R-:W-:-:S04]  /*3a2b0*/  IMAD.U32 R5, RZ, RZ, UR4 ;  /* 0x00000004ff057e24 */ /* 0x000fc8000f8e00ff */
[----:B-1----:R-:W-:-:S04]  /*3a2c0*/  IMAD R14, R14, R5, RZ ;  /* 0x000000050e0e7224 */ /* 0x002fc800078e02ff */
[----:B------:R-:W-:-:S05]  /*3a2d0*/  IMAD.IADD R7, R14, 0x1, R7 ;  /* 0x000000010e077824 */ /* 0x000fca00078e0207 */
[----:B------:R-:W-:-:S13]  /*3a2e0*/  ISETP.GT.AND P6, PT, R7, R0, PT ;  /* 0x000000000700720c */ /* 0x000fda0003fc4270 */
[----:B------:R-:W-:Y:S05]  /*3a2f0*/  @!P6 BRA `(.L_x_4213) ;  /* 0xfffffffc005ce947 */ /* 0x000fea000383ffff */
.L_x_4210:
        /* <DEDUP_REMOVED lines=10> */
.L_x_4455:
[----:B------:R-:W-:-:S13]  /*3a3a0*/  ISETP.NE.AND P0, PT, R3, RZ, PT ;  /* 0x000000ff0300720c */ /* 0x000fda0003f05270 */
[----:B------:R-:W-:Y:S05]  /*3a3b0*/  @!P0 BRA `(.L_x_4215) ;  /* 0x0000000000108947 */ /* 0x000fea0003800000 */
[----:B------:R-:W-:Y:S01]  /*3a3c0*/  UMOV UR4, 0xffffffff ;  /* 0xffffffff00047882 */ /* 0x000fe20000000000 */
[----:B-1----:R-:W-:Y:S02]  /*3a3d0*/  VIADD R12, R12, 0xffffffff ;  /* 0xffffffff0c0c7836 */ /* 0x002fe40000000000 */
[----:B------:R-:W-:Y:S05]  /*3a3e0*/  BRA.DIV UR4, `(.L_x_4216) ;  /* 0x0000007204307947 */ /* 0x000fea000b800000 */
[----:B------:R4:W1:Y:S02]  /*3a3f0*/  SHFL.IDX PT, R6, R2, R12, 0x1f ;  /* 0x00001f0c02067589 */ /* 0x00086400000e0000 */
.L_x_4215:
        /* <DEDUP_REMOVED lines=59> */
.L_x_4217:
        /* <DEDUP_REMOVED lines=60> */
.L_x_4218:
[----:B------:R-:W-:-:S05]  /*3ab70*/  LOP3.LUT R2, RZ, R2, RZ, 0x33, !PT ;  /* 0x00000002ff027212 */ /* 0x000fca00078e33ff */
[----:B------:R-:W-:Y:S01]  /*3ab80*/  IMAD.IADD R17, R17, 0x1, R2 ;  /* 0x0000000111117824 */ /* 0x000fe200078e0202 */
[----:B------:R-:W-:Y:S06]  /*3ab90*/  BRA `(.L_x_4219) ;  /* 0x00000000001c7947 */ /* 0x000fec0003800000 */
.L_x_4211:
[----:B------:R-:W-:Y:S01]  /*3aba0*/  UMOV UR4, URZ ;  /* 0x0000003f00047c82 */ /* 0x000fe20008000000 */
[----:B------:R-:W-:Y:S01]  /*3abb0*/  UMOV UR5, URZ ;  /* 0x0000003f00057c82 */ /* 0x000fe20008000000 */
[----:B------:R-:W-:Y:S01]  /*3abc0*/  ULDC UR6, c[0x0][0xd3c] ;  /* 0x00034f0000067ab9 */ /* 0x000fe20000000800 */
[----:B------:R-:W-:Y:S02]  /*3abd0*/  IMAD.MOV.U32 R16, RZ, RZ, R0 ;  /* 0x000000ffff107224 */ /* 0x000fe400078e0000 */
[----:B------:R-:W-:Y:S02]  /*3abe0*/  IMAD.U32 R17, RZ, RZ, UR4 ;  /* 0x00000004ff117e24 */ /* 0x000fe4000f8e00ff */
[----:B------:R-:W-:Y:S02]  /*3abf0*/  IMAD.U32 R18, RZ, RZ, UR5 ;  /* 0x00000005ff127e24 */ /* 0x000fe4000f8e00ff */
[----:B------:R-:W-:-:S07]  /*3ac00*/  IMAD.U32 R19, RZ, RZ, UR6 ;  /* 0x00000006ff137e24 */ /* 0x000fce000f8e00ff */
.L_x_4219:
        /* <DEDUP_REMOVED lines=10> */
.L_x_4208:
[----:B------:R-:W-:Y:S02]  /*3acb0*/  ULDC UR4, c[0x0][0xd3c] ;  /* 0x00034f0000047ab9 */ /* 0x000fe40000000800 */
[----:B0-----:R-:W-:-:S13]  /*3acc0*/  ISETP.GE.AND P0, PT, R19, UR4, PT ;  /* 0x0000000413007c0c */ /* 0x001fda000bf06270 */
[----:B------:R-:W-:Y:S05]  /*3acd0*/  @!P0 BRA `(.L_x_4220) ;  /* 0xffffff8800848947 */ /* 0x000fea000383ffff */
[----:B------:R-:W-:Y:S05]  /*3ace0*/  BSYNC B8 ;  /* 0x0000000000087941 */ /* 0x000fea0003800000 */
.L_x_4095:
[----:B-1----:R-:W5:Y:S01]  /*3acf0*/  LDL.LU R0, [R1+0x480] ;  /* 0x0004800001007983 */ /* 0x002f620000300800 */
[----:B------:R-:W-:Y:S01]  /*3ad00*/  BSSY B0, `(.L_x_4221) ;  /* 0x000000b000007945 */ /* 0x000fe20003800000 */
[----:B------:R-:W0:Y:S01]  /*3ad10*/  S2R R5, SR_CgaCtaId ;  /* 0x0000000000057919 */ /* 0x000e220000008800 */
[----:B-----5:R-:W-:-:S05]  /*3ad20*/  VIADD R0, R0, 0x1 ;  /* 0x0000000100007836 */ /* 0x020fca0000000000 */
        /* <DEDUP_REMOVED lines=8> */
.L_x_4458:
[----:B------:R-:W-:Y:S05]  /*3adb0*/  BSYNC B0 ;  /* 0x0000000000007941 */ /* 0x000fea0003800000 */
.L_x_4221:
[----:B------:R-:W-:-:S03]  /*3adc0*/  UMOV UR4, 0xffffffff ;  /* 0xffffffff00047882 */ /* 0x000fc60000000000 */
[----:B------:R-:W-:Y:S05]  /*3add0*/  BRA.DIV UR4, `(.L_x_4223) ;  /* 0x0000006604f07947 */ /* 0x000fea000b800000 */
[----:B0-----:R-:W0:Y:S02]  /*3ade0*/  S2R R0, SR_TID.X ;  /* 0x0000000000007919 */ /* 0x001e240000002100 */
[----:B0-----:R-:W-:-:S04]  /*3adf0*/  SHF.R.U32.HI R0, RZ, 0x5, R0 ;  /* 0x00000005ff007819 */ /* 0x001fc80000011600 */
[----:B------:R-:W-:-:S05]  /*3ae00*/  LOP3.LUT R0, R0, 0x3, RZ, 0xc0, !PT ;  /* 0x0000000300007812 */ /* 0x000fca00078ec0ff */
[----:B------:R0:W1:Y:S02]  /*3ae10*/  SHFL.IDX PT, R14, R0, RZ, 0x1f ;  /* 0x00001fff000e7589 */ /* 0x00006400000e0000 */
.L_x_4461:
[----:B-1----:R-:W-:-:S13]  /*3ae20*/  ISETP.NE.AND P0, PT, R14, RZ, PT ;  /* 0x000000ff0e00720c */ /* 0x002fda0003f05270 */
[----:B------:R-:W-:Y:S05]  /*3ae30*/  @P0 BRA `(.L_x_3842) ;  /* 0x0000000000880947 */ /* 0x000fea0003800000 */
[----:B------:R-:W-:-:S03]  /*3ae40*/  UMOV UR4, 0xffffffff ;  /* 0xffffffff00047882 */ /* 0x000fc60000000000 */
[----:B------:R-:W-:Y:S05]  /*3ae50*/  BRA.DIV UR4, `(.L_x_4224) ;  /* 0x0000006a04047947 */ /* 0x000fea000b800000 */
[----:B------:R-:W-:-:S13]  /*3ae60*/  ELECT P6, URZ, PT ;  /* 0x00000000003f782f */ /* 0x000fda00038c0000 */
.L_x_4464:
[----:B------:R-:W-:Y:S05]  /*3ae70*/  @!P6 BRA `(.L_x_3842) ;  /* 0x000000000078e947 */ /* 0x000fea0003800000 */
[----:B------:R-:W-:-:S06]  /*3ae80*/  ULOP3.LUT UR4, UR38, 0x2, URZ, 0xfc, !UPT ;  /* 0x0000000226047892 */ /* 0x000fcc000f8efc3f */
[----:B0-----:R-:W-:-:S05]  /*3ae90*/  IMAD.U32 R0, RZ, RZ, UR4 ;  /* 0x00000004ff007e24 */ /* 0x001fca000f8e00ff */
[----:B------:R-:W-:-:S13]  /*3aea0*/  ISETP.NE.AND P0, PT, R0, 0x3, PT ;  /* 0x000000030000780c */ /* 0x000fda0003f05270 */
[----:B------:R-:W-:Y:S05]  /*3aeb0*/  @!P0 BRA `(.L_x_4225) ;  /* 0x0000000000048947 */ /* 0x000fea0003800000 */
[----:B------:R-:W-:Y:S01]  /*3aec0*/  BPT.TRAP 0x1 ;  /* 0x000000040000795c */ /* 0x000fe20000300000 */
.L_x_4225:
[----:B------:R-:W-:Y:S01]  /*3aed0*/  IMAD R3, R25, 0x8, R5 ;  /* 0x0000000819037824 */ /* 0x000fe200078e0205 */
[----:B------:R-:W-:Y:S01]  /*3aee0*/  SHF.L.U32 R2, R27, 0x1f, RZ ;  /* 0x0000001f1b027819 */ /* 0x000fe200000006ff */
[----:B------:R-:W-:-:S03]  /*3aef0*/  VIADD R25, R25, 0x1 ;  /* 0x0000000119197836 */ /* 0x000fc60000000000 */
[----:B------:R-:W0:Y:S02]  /*3af00*/  SYNCS.PHASECHK.TRANS64.TRYWAIT P1, [R3+URZ+0x32440], R2 ;  /* 0x03244002030075a7 */ /* 0x000e24000802017f */
[----:B------:R-:W-:-:S04]  /*3af10*/  ISETP.NE.AND P2, PT, R25, 0x2, PT ;  /* 0x000000021900780c */ /* 0x000fc80003f45270 */
[----:B------:R-:W-:Y:S01]  /*3af20*/  SEL R0, RZ, 0x1, P2 ;  /* 0x00000001ff007807 */ /* 0x000fe20001000000 */
[----:B0-----:R-:W-:Y:S08]  /*3af30*/  @!P1 BRA `(.L_x_4226) ;  /* 0x0000006400ec9947 */ /* 0x001ff00003800000 */
.L_x_4465:
[----:B------:R-:W-:Y:S02]  /*3af40*/  SEL R25, R25, RZ, P2 ;  /* 0x000000ff19197207 */ /* 0x000fe40001000000 */
[----:B------:R-:W-:Y:S01]  /*3af50*/  LOP3.LUT R0, R27, R0, RZ, 0x3c, !PT ;  /* 0x000000001b007212 */ /* 0x000fe200078e3cff */
[----:B------:R-:W-:Y:S06]  /*3af60*/  @!P0 BRA `(.L_x_4227) ;  /* 0x0000000000048947 */ /* 0x000fec0003800000 */
[----:B------:R-:W-:Y:S01]  /*3af70*/  BPT.TRAP 0x1 ;  /* 0x000000040000795c */ /* 0x000fe20000300000 */
.L_x_4227:
[----:B------:R-:W-:Y:S01]  /*3af80*/  IMAD R25, R25, 0x8, R5 ;  /* 0x0000000819197824 */ /* 0x000fe200078e0205 */
[----:B------:R-:W-:-:S04]  /*3af90*/  SHF.L.U32 R0, R0, 0x1f, RZ ;  /* 0x0000001f00007819 */ /* 0x000fc800000006ff */
[----:B------:R-:W1:Y:S02]  /*3afa0*/  SYNCS.PHASECHK.TRANS64.TRYWAIT P1, [R25+URZ+0x32440], R0 ;  /* 0x03244000190075a7 */ /* 0x000e64000802017f */
[----:B-1----:R-:W-:Y:S05]  /*3afb0*/  @!P1 BRA `(.L_x_4228) ;  /* 0x0000006400e09947 */ /* 0x002fea0003800000 */
.L_x_4466:
[----:B------:R-:W-:Y:S05]  /*3afc0*/  @!P0 BRA `(.L_x_4229) ;  /* 0x0000000000048947 */ /* 0x000fea0003800000 */
[----:B------:R-:W-:Y:S01]  /*3afd0*/  BPT.TRAP 0x1 ;  /* 0x000000040000795c */ /* 0x000fe20000300000 */
.L_x_4229:
[----:B------:R-:W5:Y:S02]  /*3afe0*/  SYNCS.PHASECHK.TRANS64.TRYWAIT P1, [R3+URZ+0x32460], R2 ;  /* 0x03246002030075a7 */ /* 0x000f64000802017f */
[----:B-----5:R-:W-:Y:S05]  /*3aff0*/  @!P1 BRA `(.L_x_4230) ;  /* 0x0000006400e49947 */ /* 0x020fea0003800000 */
.L_x_4467:
[----:B------:R-:W-:Y:S05]  /*3b000*/  @!P0 BRA `(.L_x_4231) ;  /* 0x0000000000048947 */ /* 0x000fea0003800000 */
[----:B------:R-:W-:Y:S01]  /*3b010*/  BPT.TRAP 0x1 ;  /* 0x000000040000795c */ /* 0x000fe20000300000 */
.L_x_4231:
[----:B------:R0:W0:Y:S02]  /*3b020*/  SYNCS.PHASECHK.TRANS64.TRYWAIT P0, [R25+URZ+0x32460], R0 ;  /* 0x03246000190075a7 */ /* 0x000024000800017f */
[----:B0-----:R-:W-:Y:S05]  /*3b030*/  @!P0 NANOSLEEP.SYNCS 0x989680 ;  /* 0x009896800000895d */ /* 0x001fea0003900000 */
[----:B------:R-:W0:Y:S02]  /*3b040*/  @!P0 SYNCS.PHASECHK.TRANS64 P0, [R25+URZ+0x32460], R0 ;  /* 0x03246000190085a7 */ /* 0x000e24000800007f */
[----:B0-----:R-:W-:Y:S05]  /*3b050*/  @!P0 BRA `(.L_x_4231) ;  /* 0xfffffffc00f08947 */ /* 0x001fea000383ffff */
.L_x_3842:
[----:B------:R-:W-:Y:S05]  /*3b060*/  BSYNC B9 ;  /* 0x0000000000097941 */ /* 0x000fea0003800000 */
.L_x_3839:
[----:B------:R-:W-:Y:S05]  /*3b070*/  EXIT ;  /* 0x000000000000794d */ /* 0x000fea0003800000 */
.L_x_3870:
[----:B0-----:R0:W1:Y:S02]  /*3b080*/  SYNCS.PHASECHK.TRANS64.TRYWAIT P5, [R69+URZ+0x32490], R82 ;  /* 0x03249052450075a7 */ /* 0x00106400080a017f */
[----:B-1----:R-:W-:Y:S05]  /*3b090*/  @!P5 NANOSLEEP.SYNCS 0x989680 ;  /* 0x009896800000d95d */ /* 0x002fea0003900000 */
[----:B------:R-:W1:Y:S02]  /*3b0a0*/  @!P5 SYNCS.PHASECHK.TRANS64 P5, [R69+URZ+0x32490], R82 ;  /* 0x032490524500d5a7 */ /* 0x000e6400080a007f */
[----:B-1----:R-:W-:Y:S05]  /*3b0b0*/  @!P5 BRA `(.L_x_3870) ;  /* 0xfffffffc00f0d947 */ /* 0x002fea000383ffff */
[----:B------:R-:W-:Y:S05]  /*3b0c0*/  BRA `(.L_x_4232) ;  /* 0xfffffc88001c7947 */ /* 0x000fea000383ffff */
.L_x_3871:
        /* <DEDUP_REMOVED lines=8> */
.L_x_4234:
[----:B------:R-:W-:Y:S05]  /*3b150*/  BSYNC B1 ;  /* 0x0000000000017941 */ /* 0x000fea0003800000 */
.L_x_4233:
        /* <DEDUP_REMOVED lines=8> */
.L_x_4235:
[----:B------:R-:W-:Y:S05]  /*3b1e0*/  BRA `(.L_x_4236) ;  /* 0xfffffc8400e87947 */ /* 0x000fea000383ffff */
.L_x_3880:
[----:B------:R-:W-:Y:S01]  /*3b1f0*/  BSSY B1, `(.L_x_4237) ;  /* 0x0000008000017945 */ /* 0x000fe20003800000 */
[----:B------:R-:W-:Y:S02]  /*3b200*/  IMAD.MOV.U32 R13, RZ, RZ, R80 ;  /* 0x000000ffff0d7224 */ /* 0x000fe400078e0050 */
[----:B------:R-:W-:Y:S02]  /*3b210*/  IMAD.MOV.U32 R12, RZ, RZ, 0x1 ;  /* 0x00000001ff0c7424 */ /* 0x000fe400078e00ff */
[----:B0---4-:R-:W-:Y:S02]  /*3b220*/  IMAD.MOV.U32 R11, RZ, RZ, 0x1c1f ;  /* 0x00001c1fff0b7424 */ /* 0x011fe400078e00ff */
[----:B------:R-:W-:-:S07]  /*3b230*/  IMAD.MOV.U32 R15, RZ, RZ, -0x1 ;  /* 0xffffffffff0f7424 */ /* 0x000fce00078e00ff */
[----:B-123--:R-:W-:Y:S05]  /*3b240*/  WARPSYNC.COLLECTIVE R15, `(.L_x_4238) ;  /* 0x000000000f087348 */ /* 0x00efea0003c00000 */
[----:B---3--:R0:W3:Y:S02]  /*3b250*/  SHFL.IDX P6, R14, R13, R12, R11 ;  /* 0x0000000c0d0e7389 */ /* 0x0080e400000c000b */
[----:B0123--:R-:W-:Y:S01]  /*3b260*/  ENDCOLLECTIVE ;  /* 0x000000000000791b */ /* 0x00ffe20003800000 */
.L_x_4238:
[----:B------:R-:W-:Y:S05]  /*3b270*/  BSYNC B1 ;  /* 0x0000000000017941 */ /* 0x000fea0003800000 */
.L_x_4237:
        /* <DEDUP_REMOVED lines=8> */
.L_x_4239:
[----:B------:R-:W-:Y:S05]  /*3b300*/  BRA `(.L_x_4240) ;  /* 0xfffffc8c00847947 */ /* 0x000fea000383ffff */
.L_x_3892:
[----:B0-----:R0:W1:Y:S02]  /*3b310*/  SYNCS.PHASECHK.TRANS64.TRYWAIT P5, [R69+URZ+0x32490], R82 ;  /* 0x03249052450075a7 */ /* 0x00106400080a017f */
[----:B-1----:R-:W-:Y:S05]  /*3b320*/  @!P5 NANOSLEEP.SYNCS 0x989680 ;  /* 0x009896800000d95d */ /* 0x002fea0003900000 */
[----:B------:R-:W1:Y:S02]  /*3b330*/  @!P5 SYNCS.PHASECHK.TRANS64 P5, [R69+URZ+0x32490], R82 ;  /* 0x032490524500d5a7 */ /* 0x000e6400080a007f */
[----:B-1----:R-:W-:Y:S05]  /*3b340*/  @!P5 BRA `(.L_x_3892) ;  /* 0xfffffffc00f0d947 */ /* 0x002fea000383ffff */
[----:B------:R-:W-:Y:S05]  /*3b350*/  BRA `(.L_x_4241) ;  /* 0xfffffc9800cc7947 */ /* 0x000fea000383ffff */
.L_x_3893:
        /* <DEDUP_REMOVED lines=8> */
.L_x_4243:
[----:B------:R-:W-:Y:S05]  /*3b3e0*/  BSYNC B1 ;  /* 0x0000000000017941 */ /* 0x000fea0003800000 */
.L_x_4242:
        /* <DEDUP_REMOVED lines=8> */
.L_x_4244:
[----:B------:R-:W-:Y:S01]  /*3b470*/  IMAD.MOV.U32 R72, RZ, RZ, R14 ;  /* 0x000000ffff487224 */ /* 0x000fe200078e000e */
[----:B------:R-:W-:Y:S06]  /*3b480*/  BRA `(.L_x_4245) ;  /* 0xfffffc9800947947 */ /* 0x000fec000383ffff */
.L_x_3898:
        /* <DEDUP_REMOVED lines=8> */
.L_x_4247:
[----:B------:R-:W-:Y:S05]  /*3b510*/  BSYNC B1 ;  /* 0x0000000000017941 */ /* 0x000fea0003800000 */
.L_x_4246:
        /* <DEDUP_REMOVED lines=8> */
.L_x_4248:
[----:B------:R-:W-:Y:S05]  /*3b5a0*/  BRA `(.L_x_4249) ;  /* 0xfffffca000487947 */ /* 0x000fea000383ffff */
.L_x_3903:
[----:B0-----:R0:W1:Y:S02]  /*3b5b0*/  SYNCS.PHASECHK.TRANS64.TRYWAIT P0, [R69+URZ+0x32490], R82 ;  /* 0x03249052450075a7 */ /* 0x001064000800017f */
[----:B-1----:R-:W-:Y:S05]  /*3b5c0*/  @!P0 NANOSLEEP.SYNCS 0x989680 ;  /* 0x009896800000895d */ /* 0x002fea0003900000 */
[----:B------:R-:W1:Y:S02]  /*3b5d0*/  @!P0 SYNCS.PHASECHK.TRANS64 P0, [R69+URZ+0x32490], R82 ;  /* 0x03249052450085a7 */ /* 0x000e64000800007f */
[----:B-1----:R-:W-:Y:S05]  /*3b5e0*/  @!P0 BRA `(.L_x_3903) ;  /* 0xfffffffc00f08947 */ /* 0x002fea000383ffff */
[----:B------:R-:W-:Y:S05]  /*3b5f0*/  BRA `(.L_x_4250) ;  /* 0xfffffca800487947 */ /* 0x000fea000383ffff */
.L_x_3904:
        /* <DEDUP_REMOVED lines=8> */
.L_x_4252:
[----:B------:R-:W-:Y:S05]  /*3b680*/  BSYNC B1 ;  /* 0x0000000000017941 */ /* 0x000fea0003800000 */
.L_x_4251:
        /* <DEDUP_REMOVED lines=8> */
.L_x_4253:
[----:B------:R-:W-:Y:S05]  /*3b710*/  BRA `(.L_x_4254) ;  /* 0xfffffca800687947 */ /* 0x000fea000383ffff */
.L_x_3907:
[----:B------:R-:W-:Y:S01]  /*3b720*/  BSSY B1, `(.L_x_4255) ;  /* 0x0000008000017945 */ /* 0x000fe20003800000 */
[----:B------:R-:W-:Y:S02]  /*3b730*/  IMAD.MOV.U32 R13, RZ, RZ, R32 ;  /* 0x000000ffff0d7224 */ /* 0x000fe400078e0020 */
[----:B------:R-:W-:Y:S02]  /*3b740*/  IMAD.MOV.U32 R12, RZ, RZ, 0x1 ;  /* 0x00000001ff0c7424 */ /* 0x000fe400078e00ff */
[----:B------:R-:W-:Y:S02]  /*3b750*/  IMAD.MOV.U32 R11, RZ, RZ, 0x1c1f ;  /* 0x00001c1fff0b7424 */ /* 0x000fe400078e00ff */
[----:B------:R-:W-:-:S07]  /*3b760*/  IMAD.MOV.U32 R15, RZ, RZ, -0x1 ;  /* 0xffffffffff0f7424 */ /* 0x000fce00078e00ff */
[----:B01234-:R-:W-:Y:S05]  /*3b770*/  WARPSYNC.COLLECTIVE R15, `(.L_x_4256) ;  /* 0x000000000f087348 */ /* 0x01ffea0003c00000 */
[----:B---3--:R3:W0:Y:S02]  /*3b780*/  SHFL.IDX P6, R14, R13, R12, R11 ;  /* 0x0000000c0d0e7389 */ /* 0x00862400000c000b */
[----:B01234-:R-:W-:Y:S01]  /*3b790*/  ENDCOLLECTIVE ;  /* 0x000000000000791b */ /* 0x01ffe20003800000 */
.L_x_4256:
[----:B------:R-:W-:Y:S05]  /*3b7a0*/  BSYNC B1 ;  /* 0x0000000000017941 */ /* 0x000fea0003800000 */
.L_x_4255:
        /* <DEDUP_REMOVED lines=8> */
.L_x_4257:
[----:B------:R-:W-:Y:S05]  /*3b830*/  BRA `(.L_x_4258) ;  /* 0xfffffca800687947 */ /* 0x000fea000383ffff */
.L_x_3911:
[----:B------:R0:W0:Y:S02]  /*3b840*/  SYNCS.PHASECHK.TRANS64.TRYWAIT P3, [R69+URZ+0x324b0], R82 ;  /* 0x0324b052450075a7 */ /* 0x000024000806017f */
[----:B0-----:R-:W-:Y:S05]  /*3b850*/  @!P3 NANOSLEEP.SYNCS 0x989680 ;  /* 0x009896800000b95d */ /* 0x001fea0003900000 */
[----:B------:R-:W0:Y:S02]  /*3b860*/  @!P3 SYNCS.PHASECHK.TRANS64 P3, [R69+URZ+0x324b0], R82 ;  /* 0x0324b0524500b5a7 */ /* 0x000e24000806007f */
[----:B0-----:R-:W-:Y:S05]  /*3b870*/  @!P3 BRA `(.L_x_3911) ;  /* 0xfffffffc00f0b947 */ /* 0x001fea000383ffff */
[----:B------:R-:W-:Y:S05]  /*3b880*/  BRA `(.L_x_4259) ;  /* 0xfffffca800dc7947 */ /* 0x000fea000383ffff */
.L_x_3929:
[----:B------:R0:W5:Y:S01]  /*3b890*/  LDL R13, [R1+0x51c] ;  /* 0x00051c00010d7983 */ /* 0x0001620000100800 */
[----:B------:R-:W-:Y:S01]  /*3b8a0*/  BSSY B0, `(.L_x_4260) ;  /* 0x0000007000007945 */ /* 0x000fe20003800000 */
[----:B------:R-:W-:Y:S02]  /*3b8b0*/  IMAD.MOV.U32 R12, RZ, RZ, RZ ;  /* 0x000000ffff0c7224 */ /* 0x000fe400078e00ff */
[----:B------:R-:W-:Y:S02]  /*3b8c0*/  IMAD.MOV.U32 R11, RZ, RZ, 0x1f ;  /* 0x0000001fff0b7424 */ /* 0x000fe400078e00ff */
[----:B----4-:R-:W-:-:S07]  /*3b8d0*/  IMAD.MOV.U32 R15, RZ, RZ, -0x1 ;  /* 0xffffffffff0f7424 */ /* 0x010fce00078e00ff */
[----:B0-2--5:R-:W-:Y:S05]  /*3b8e0*/  WARPSYNC.COLLECTIVE R15, `(.L_x_4261) ;  /* 0x000000000f087348 */ /* 0x025fea0003c00000 */
[----:B-----5:R1:W3:Y:S02]  /*3b8f0*/  SHFL.IDX P6, R14, R13, R12, R11 ;  /* 0x0000000c0d0e7389 */ /* 0x0202e400000c000b */
[----:B0123--:R-:W-:Y:S01]  /*3b900*/  ENDCOLLECTIVE ;  /* 0x000000000000791b */ /* 0x00ffe20003800000 */
.L_x_4261:
[----:B------:R-:W-:Y:S05]  /*3b910*/  BSYNC B0 ;  /* 0x0000000000007941 */ /* 0x000fea0003800000 */
.L_x_4260:
[----:B------:R-:W-:Y:S05]  /*3b920*/  BRA `(.L_x_4262) ;  /* 0xfffffcbc00ec7947 */ /* 0x000fea000383ffff */
.L_x_3941:
        /* <DEDUP_REMOVED lines=8> */
.L_x_4264:
[----:B------:R-:W-:Y:S05]  /*3b9b0*/  BSYNC B1 ;  /* 0x0000000000017941 */ /* 0x000fea0003800000 */
.L_x_4263:
        /* <DEDUP_REMOVED lines=8> */
.L_x_4265:
[----:B------:R-:W-:Y:S02]  /*3ba40*/  IMAD.MOV.U32 R13, RZ, RZ, R59 ;  /* 0x000000ffff0d7224 */ /* 0x000fe400078e003b */
[----:B------:R-:W-:-:S07]  /*3ba50*/  IMAD.MOV.U32 R6, RZ, RZ, R14 ;  /* 0x000000ffff067224 */ /* 0x000fce00078e000e */
[----:B------:R-:W-:Y:S05]  /*3ba60*/  WARPSYNC.COLLECTIVE R15, `(.L_x_4266) ;  /* 0x000000000f087348 */ /* 0x000fea0003c00000 */
[----:B------:R0:W1:Y:S02]  /*3ba70*/  SHFL.IDX P6, R14, R13, R12, R11 ;  /* 0x0000000c0d0e7389 */ /* 0x00006400000c000b */
[----:B01----:R-:W-:Y:S01]  /*3ba80*/  ENDCOLLECTIVE ;  /* 0x000000000000791b */ /* 0x003fe20003800000 */
.L_x_4266:
[----:B------:R-:W-:Y:S02]  /*3ba90*/  IMAD.MOV.U32 R13, RZ, RZ, R58 ;  /* 0x000000ffff0d7224 */ /* 0x000fe400078e003a */
[----:B------:R-:W-:-:S07]  /*3baa0*/  IMAD.MOV.U32 R7, RZ, RZ, R14 ;  /* 0x000000ffff077224 */ /* 0x000fce00078e000e */
[----:B------:R-:W-:Y:S05]  /*3bab0*/  WARPSYNC.COLLECTIVE R15, `(.L_x_4267) ;  /* 0x000000000f087348 */ /* 0x000fea0003c00000 */
[----:B------:R0:W1:Y:S02]  /*3bac0*/  SHFL.IDX P6, R14, R13, R12, R11 ;  /* 0x0000000c0d0e7389 */ /* 0x00006400000c000b */
[----:B01----:R-:W-:Y:S01]  /*3bad0*/  ENDCOLLECTIVE ;  /* 0x000000000000791b */ /* 0x003fe20003800000 */
.L_x_4267:
[----:B------:R-:W-:Y:S01]  /*3bae0*/  IMAD.MOV.U32 R8, RZ, RZ, R14 ;  /* 0x000000ffff087224 */ /* 0x000fe200078e000e */
[----:B------:R-:W-:Y:S06]  /*3baf0*/  BRA `(.L_x_4268) ;  /* 0xfffffcc800d47947 */ /* 0x000fec000383ffff */
.L_x_3944:
[----:B------:R-:W-:Y:S01]  /*3bb00*/  BSSY B1, `(.L_x_4269) ;  /* 0x0000008000017945 */ /* 0x000fe20003800000 */
[----:B------:R-:W-:Y:S02]  /*3bb10*/  IMAD.MOV.U32 R13, RZ, RZ, R44 ;  /* 0x000000ffff0d7224 */ /* 0x000fe400078e002c */
[----:B------:R-:W-:Y:S02]  /*3bb20*/  IMAD.MOV.U32 R12, RZ, RZ, 0x1 ;  /* 0x00000001ff0c7424 */ /* 0x000fe400078e00ff */
[----:B------:R-:W-:Y:S02]  /*3bb30*/  IMAD.MOV.U32 R11, RZ, RZ, 0x1c1f ;  /* 0x00001c1fff0b7424 */ /* 0x000fe400078e00ff */
[----:B------:R-:W-:-:S07]  /*3bb40*/  IMAD.MOV.U32 R15, RZ, RZ, -0x1 ;  /* 0xffffffffff0f7424 */ /* 0x000fce00078e00ff */
[----:B0--34-:R-:W-:Y:S05]  /*3bb50*/  WARPSYNC.COLLECTIVE R15, `(.L_x_4270) ;  /* 0x000000000f087348 */ /* 0x019fea0003c00000 */
[----:B------:R1:W2:Y:S02]  /*3bb60*/  SHFL.IDX P6, R14, R13, R12, R11 ;  /* 0x0000000c0d0e7389 */ /* 0x0002a400000c000b */
[----:B01234-:R-:W-:Y:S01]  /*3bb70*/  ENDCOLLECTIVE ;  /* 0x000000000000791b */ /* 0x01ffe20003800000 */
.L_x_4270:
[----:B------:R-:W-:Y:S05]  /*3bb80*/  BSYNC B1 ;  /* 0x0000000000017941 */ /* 0x000fea0003800000 */
.L_x_4269:
        /* <DEDUP_REMOVED lines=8> */
.L_x_4271:
[----:B------:R-:W-:Y:S02]  /*3bc10*/  IMAD.MOV.U32 R13, RZ, RZ, R59 ;  /* 0x000000ffff0d7224 */ /* 0x000fe400078e003b */
[----:B------:R-:W-:-:S07]  /*3bc20*/  IMAD.MOV.U32 R6, RZ, RZ, R14 ;  /* 0x000000ffff067224 */ /* 0x000fce00078e000e */
[----:B------:R-:W-:Y:S05]  /*3bc30*/  WARPSYNC.COLLECTIVE R15, `(.L_x_4272) ;  /* 0x000000000f087348 */ /* 0x000fea0003c00000 */
[----:B------:R0:W1:Y:S02]  /*3bc40*/  SHFL.IDX P6, R14, R13, R12, R11 ;  /* 0x0000000c0d0e7389 */ /* 0x00006400000c000b */
[----:B01----:R-:W-:Y:S01]  /*3bc50*/  ENDCOLLECTIVE ;  /* 0x000000000000791b */ /* 0x003fe20003800000 */
.L_x_4272:
[----:B------:R-:W-:Y:S02]  /*3bc60*/  IMAD.MOV.U32 R13, RZ, RZ, R58 ;  /* 0x000000ffff0d7224 */ /* 0x000fe400078e003a */
[----:B------:R-:W-:-:S07]  /*3bc70*/  IMAD.MOV.U32 R7, RZ, RZ, R14 ;  /* 0x000000ffff077224 */ /* 0x000fce00078e000e */
[----:B------:R-:W-:Y:S05]  /*3bc80*/  WARPSYNC.COLLECTIVE R15, `(.L_x_4273) ;  /* 0x000000000f087348 */ /* 0x000fea0003c00000 */
[----:B------:R0:W1:Y:S02]  /*3bc90*/  SHFL.IDX P6, R14, R13, R12, R11 ;  /* 0x0000000c0d0e7389 */ /* 0x00006400000c000b */
[----:B01----:R-:W-:Y:S01]  /*3bca0*/  ENDCOLLECTIVE ;  /* 0x000000000000791b */ /* 0x003fe20003800000 */
.L_x_4273:
[----:B------:R-:W-:Y:S05]  /*3bcb0*/  BRA `(.L_x_4274) ;  /* 0xfffffccc003c7947 */ /* 0x000fea000383ffff */
.L_x_3948:
[----:B-1----:R1:W4:Y:S02]  /*3bcc0*/  SYNCS.PHASECHK.TRANS64.TRYWAIT P0, [R2+URZ+0x32400], R59 ;  /* 0x0324003b020075a7 */ /* 0x002324000800017f */
[----:B----4-:R-:W-:Y:S05]  /*3bcd0*/  @!P0 NANOSLEEP.SYNCS 0x989680 ;  /* 0x009896800000895d */ /* 0x010fea0003900000 */
[----:B------:R-:W4:Y:S02]  /*3bce0*/  @!P0 SYNCS.PHASECHK.TRANS64 P0, [R2+URZ+0x32400], R59 ;  /* 0x0324003b020085a7 */ /* 0x000f24000800007f */
[----:B----4-:R-:W-:Y:S05]  /*3bcf0*/  @!P0 BRA `(.L_x_3948) ;  /* 0xfffffffc00f08947 */ /* 0x010fea000383ffff */
[----:B------:R-:W-:Y:S05]  /*3bd00*/  BRA `(.L_x_4275) ;  /* 0xfffffccc00c87947 */ /* 0x000fea000383ffff */
.L_x_3956:
[----:B------:R-:W0:Y:S01]  /*3bd10*/  LDC R61, c[0x0][0x3f4] ;  /* 0x0000fd00ff3d7b82 */ /* 0x000e220000000800 */
        /* <DEDUP_REMOVED lines=8> */
.L_x_4277:
[----:B------:R-:W-:Y:S05]  /*3bda0*/  BSYNC B1 ;  /* 0x0000000000017941 */ /* 0x000fea0003800000 */
.L_x_4276:
        /* <DEDUP_REMOVED lines=10> */
.L_x_4278:
        /* <DEDUP_REMOVED lines=8> */
.L_x_4279:
[----:B------:R-:W-:-:S05]  /*3bed0*/  @!P1 IADD3 R8, P2, R5, R7, RZ ;  /* 0x0000000705089210 */ /* 0x000fca0007f5e0ff */
[----:B------:R-:W-:Y:S02]  /*3bee0*/  @!P1 IMAD.X R9, R4, 0x1, R21, P2 ;  /* 0x0000000104099824 */ /* 0x000fe400010e0615 */
[----:B------:R-:W-:Y:S02]  /*3bef0*/  IMAD.MOV.U32 R13, RZ, RZ, R60 ;  /* 0x000000ffff0d7224 */ /* 0x000fe400078e003c */
[----:B------:R-:W-:-:S07]  /*3bf00*/  IMAD.MOV.U32 R6, RZ, RZ, R14 ;  /* 0x000000ffff067224 */ /* 0x000fce00078e000e */
[----:B------:R-:W-:Y:S05]  /*3bf10*/  WARPSYNC.COLLECTIVE R15, `(.L_x_4280) ;  /* 0x000000000f087348 */ /* 0x000fea0003c00000 */
[----:B------:R0:W1:Y:S02]  /*3bf20*/  SHFL.IDX P6, R14, R13, R12, R11 ;  /* 0x0000000c0d0e7389 */ /* 0x00006400000c000b */
[----:B01----:R-:W-:Y:S01]  /*3bf30*/  ENDCOLLECTIVE ;  /* 0x000000000000791b */ /* 0x003fe20003800000 */
.L_x_4280:
[----:B------:R-:W2:Y:S01]  /*3bf40*/  @!P1 LD.E.128 R8, desc[UR44][R8.64] ;  /* 0x0000002c08089980 */ /* 0x000ea2000c101d00 */
[----:B------:R-:W-:-:S05]  /*3bf50*/  @!P1 IADD3 R4, P2, R14, R7, RZ ;  /* 0x000000070e049210 */ /* 0x000fca0007f5e0ff */
[----:B------:R-:W-:-:S06]  /*3bf60*/  @!P1 IMAD.X R5, R6, 0x1, R21, P2 ;  /* 0x0000000106059824 */ /* 0x000fcc00010e0615 */
[----:B------:R-:W5:Y:S01]  /*3bf70*/  @!P1 LD.E.128 R4, desc[UR44][R4.64] ;  /* 0x0000002c04049980 */ /* 0x000f62000c101d00 */
[----:B------:R-:W-:Y:S02]  /*3bf80*/  CS2R R20, SRZ ;  /* 0x0000000000147805 */ /* 0x000fe4000001ff00 */
[----:B------:R-:W-:Y:S02]  /*3bf90*/  CS2R R52, SRZ ;  /* 0x0000000000347805 */ /* 0x000fe4000001ff00 */
[----:B------:R-:W-:Y:S02]  /*3bfa0*/  CS2R R58, SRZ ;  /* 0x00000000003a7805 */ /* 0x000fe4000001ff00 */
[----:B------:R-:W-:Y:S01]  /*3bfb0*/  CS2R R56, SRZ ;  /* 0x0000000000387805 */ /* 0x000fe2000001ff00 */
[----:B--2---:R-:W-:Y:S02]  /*3bfc0*/  @!P1 IMAD.MOV.U32 R20, RZ, RZ, R8 ;  /* 0x000000ffff149224 */ /* 0x004fe400078e0008 */
[----:B------:R-:W-:-:S02]  /*3bfd0*/  @!P1 IMAD.MOV.U32 R21, RZ, RZ, R9 ;  /* 0x000000ffff159224 */ /* 0x000fc400078e0009 */
[----:B------:R-:W-:Y:S02]  /*3bfe0*/  IMAD.MOV.U32 R12, RZ, RZ, R20 ;  /* 0x000000ffff0c7224 */ /* 0x000fe400078e0014 */
[----:B------:R-:W-:Y:S02]  /*3bff0*/  IMAD.MOV.U32 R13, RZ, RZ, R21 ;  /* 0x000000ffff0d7224 */ /* 0x000fe400078e0015 */
[----:B------:R-:W-:Y:S01]  /*3c000*/  @!P1 IMAD.MOV.U32 R53, RZ, RZ, R11 ;  /* 0x000000ffff359224 */ /* 0x000fe200078e000b */
[----:B------:R-:W-:Y:S01]  /*3c010*/  PRMT R75, R12, 0x7610, R75 ;  /* 0x000076100c4b7816 */ /* 0x000fe2000000004b */
[----:B------:R-:W-:Y:S01]  /*3c020*/  IMAD.MOV.U32 R12, RZ, RZ, 0x1 ;  /* 0x00000001ff0c7424 */ /* 0x000fe200078e00ff */
[----:B------:R-:W-:Y:S01]  /*3c030*/  PRMT R79, R13, 0x7610, R79 ;  /* 0x000076100d4f7816 */ /* 0x000fe2000000004f */
[----:B------:R-:W-:Y:S02]  /*3c040*/  IMAD.MOV.U32 R13, RZ, RZ, R24 ;  /* 0x000000ffff0d7224 */ /* 0x000fe400078e0018 */
[----:B------:R-:W-:-:S02]  /*3c050*/  IMAD.MOV.U32 R11, RZ, RZ, 0x1c1f ;  /* 0x00001c1fff0b7424 */ /* 0x000fc400078e00ff */
[----:B------:R-:W-:Y:S02]  /*3c060*/  @!P1 IMAD.MOV.U32 R52, RZ, RZ, R10 ;  /* 0x000000ffff349224 */ /* 0x000fe400078e000a */
[----:B------:R-:W-:-:S07]  /*3c070*/  IMAD.MOV.U32 R9, RZ, RZ, R53 ;  /* 0x000000ffff097224 */ /* 0x000fce00078e0035 */
[----:B-----5:R-:W-:Y:S05]  /*3c080*/  WARPSYNC.COLLECTIVE R15, `(.L_x_4281) ;  /* 0x000000000f087348 */ /* 0x020fea0003c00000 */
[----:B------:R0:W1:Y:S02]  /*3c090*/  SHFL.IDX P6, R14, R13, R12, R11 ;  /* 0x0000000c0d0e7389 */ /* 0x00006400000c000b */
[----:B01---5:R-:W-:Y:S01]  /*3c0a0*/  ENDCOLLECTIVE ;  /* 0x000000000000791b */ /* 0x023fe20003800000 */
.L_x_4281:
[----:B------:R-:W-:Y:S02]  /*3c0b0*/  IMAD.MOV.U32 R8, RZ, RZ, R52 ;  /* 0x000000ffff087224 */ /* 0x000fe400078e0034 */
[----:B------:R-:W-:Y:S02]  /*3c0c0*/  @!P1 IMAD.MOV.U32 R58, RZ, RZ, R4 ;  /* 0x000000ffff3a9224 */ /* 0x000fe400078e0004 */
[----:B------:R-:W-:Y:S01]  /*3c0d0*/  @!P1 IMAD.MOV.U32 R59, RZ, RZ, R5 ;  /* 0x000000ffff3b9224 */ /* 0x000fe200078e0005 */
[----:B------:R-:W-:Y:S01]  /*3c0e0*/  PRMT R28, R8, 0x7610, R28 ;  /* 0x00007610081c7816 */ /* 0x000fe2000000001c */
[----:B------:R-:W-:Y:S02]  /*3c0f0*/  @!P1 IMAD.MOV.U32 R56, RZ, RZ, R6 ;  /* 0x000000ffff389224 */ /* 0x000fe400078e0006 */
[----:B------:R-:W-:Y:S02]  /*3c100*/  @!P1 IMAD.MOV.U32 R57, RZ, RZ, R7 ;  /* 0x000000ffff399224 */ /* 0x000fe400078e0007 */
[----:B------:R-:W-:-:S02]  /*3c110*/  IMAD.MOV.U32 R6, RZ, RZ, R58 ;  /* 0x000000ffff067224 */ /* 0x000fc400078e003a */
[----:B------:R-:W-:Y:S02]  /*3c120*/  IMAD.MOV.U32 R7, RZ, RZ, R59 ;  /* 0x000000ffff077224 */ /* 0x000fe400078e003b */
[----:B------:R-:W-:Y:S01]  /*3c130*/  IMAD.MOV.U32 R13, RZ, RZ, R44 ;  /* 0x000000ffff0d7224 */ /* 0x000fe200078e002c */
[----:B------:R-:W-:Y:S01]  /*3c140*/  PRMT R65, R65, 0x5410, R6 ;  /* 0x0000541041417816 */ /* 0x000fe20000000006 */
[----:B------:R-:W-:Y:S01]  /*3c150*/  IMAD.MOV.U32 R4, RZ, RZ, R56 ;  /* 0x000000ffff047224 */ /* 0x000fe200078e0038 */
[----:B------:R-:W-:Y:S01]  /*3c160*/  PRMT R66, R66, 0x5410, R7 ;  /* 0x0000541042427816 */ /* 0x000fe20000000007 */
[----:B------:R-:W-:Y:S01]  /*3c170*/  IMAD.MOV.U32 R5, RZ, RZ, R57 ;  /* 0x000000ffff057224 */ /* 0x000fe200078e0039 */
[----:B------:R-:W-:Y:S02]  /*3c180*/  PRMT R44, R9, 0x7610, R44 ;  /* 0x00007610092c7816 */ /* 0x000fe4000000002c */
[----:B------:R-:W-:Y:S02]  /*3c190*/  CS2R R6, SRZ ;  /* 0x0000000000067805 */ /* 0x000fe4000001ff00 */
[----:B------:R-:W-:Y:S01]  /*3c1a0*/  PRMT R70, R4, 0x7610, R70 ;  /* 0x0000761004467816 */ /* 0x000fe20000000046 */
[----:B------:R-:W-:-:S07]  /*3c1b0*/  IMAD.MOV.U32 R24, RZ, RZ, R14 ;  /* 0x000000ffff187224 */ /* 0x000fce00078e000e */
[----:B------:R-:W-:Y:S05]  /*3c1c0*/  WARPSYNC.COLLECTIVE R15, `(.L_x_4282) ;  /* 0x000000000f087348 */ /* 0x000fea0003c00000 */
[----:B------:R0:W1:Y:S02]  /*3c1d0*/  SHFL.IDX P6, R14, R13, R12, R11 ;  /* 0x0000000c0d0e7389 */ /* 0x00006400000c000b */
[----:B01----:R-:W-:Y:S01]  /*3c1e0*/  ENDCOLLECTIVE ;  /* 0x000000000000791b */ /* 0x003fe20003800000 */
.L_x_4282:
[----:B------:R-:W-:Y:S02]  /*3c1f0*/  IMAD.MOV.U32 R13, RZ, RZ, R26 ;  /* 0x000000ffff0d7224 */ /* 0x000fe400078e001a */
[----:B------:R-:W-:-:S07]  /*3c200*/  IMAD.MOV.U32 R25, RZ, RZ, R14 ;  /* 0x000000ffff197224 */ /* 0x000fce00078e000e */
[----:B------:R-:W-:Y:S05]  /*3c210*/  WARPSYNC.COLLECTIVE R15, `(.L_x_4283) ;  /* 0x000000000f087348 */ /* 0x000fea0003c00000 */
[----:B------:R0:W1:Y:S02]  /*3c220*/  SHFL.IDX P6, R14, R13, R12, R11 ;  /* 0x0000000c0d0e7389 */ /* 0x00006400000c000b */
[----:B01----:R-:W-:Y:S01]  /*3c230*/  ENDCOLLECTIVE ;  /* 0x000000000000791b */ /* 0x003fe20003800000 */
.L_x_4283:
[----:B------:R-:W-:Y:S01]  /*3c240*/  IMAD.MOV.U32 R13, RZ, RZ, R60 ;  /* 0x000000ffff0d7224 */ /* 0x000fe200078e003c */
[----:B------:R-:W-:Y:S01]  /*3c250*/  PRMT R60, R60, 0x5410, R5 ;  /* 0x000054103c3c7816 */ /* 0x000fe20000000005 */
[----:B------:R-:W-:-:S07]  /*3c260*/  IMAD.MOV.U32 R26, RZ, RZ, R14 ;  /* 0x000000ffff1a7224 */ /* 0x000fce00078e000e */
[----:B------:R-:W-:Y:S05]  /*3c270*/  WARPSYNC.COLLECTIVE R15, `(.L_x_4284) ;  /* 0x000000000f087348 */ /* 0x000fea0003c00000 */
[----:B------:R0:W1:Y:S02]  /*3c280*/  SHFL.IDX P6, R14, R13, R12, R11 ;  /* 0x0000000c0d0e7389 */ /* 0x00006400000c000b */
[----:B01----:R-:W-:Y:S01]  /*3c290*/  ENDCOLLECTIVE ;  /* 0x000000000000791b */ /* 0x003fe20003800000 */
.L_x_4284:
[----:B------:R-:W-:Y:S05]  /*3c2a0*/  BRA `(.L_x_4285) ;  /* 0xfffffcdc004c7947 */ /* 0x000fea000383ffff */
.L_x_3960:
[----:B0-----:R0:W1:Y:S02]  /*3c2b0*/  SYNCS.PHASECHK.TRANS64.TRYWAIT P1, [R2+URZ+0x32400], R13 ;  /* 0x0324000d020075a7 */ /* 0x001064000802017f */
[----:B-1----:R-:W-:Y:S05]  /*3c2c0*/  @!P1 NANOSLEEP.SYNCS 0x989680 ;  /* 0x009896800000995d */ /* 0x002fea0003900000 */
[----:B------:R-:W1:Y:S02]  /*3c2d0*/  @!P1 SYNCS.PHASECHK.TRANS64 P1, [R2+URZ+0x32400], R13 ;  /* 0x0324000d020095a7 */ /* 0x000e64000802007f */
[----:B-1----:R-:W-:Y:S05]  /*3c2e0*/  @!P1 BRA `(.L_x_3960) ;  /* 0xfffffffc00f09947 */ /* 0x002fea000383ffff */
[----:B------:R-:W-:Y:S05]  /*3c2f0*/  BRA `(.L_x_4286) ;  /* 0xfffffcdc00a87947 */ /* 0x000fea000383ffff */
.L_x_3974:
[----:B0-----:R0:W1:Y:S02]  /*3c300*/  SYNCS.PHASECHK.TRANS64.TRYWAIT P0, [R2+URZ], R7 ;  /* 0x00000007020075a7 */ /* 0x001064000800017f */
[----:B-1----:R-:W-:Y:S05]  /*3c310*/  @!P0 NANOSLEEP.SYNCS 0x989680 ;  /* 0x009896800000895d */ /* 0x002fea0003900000 */
[----:B------:R-:W1:Y:S02]  /*3c320*/  @!P0 SYNCS.PHASECHK.TRANS64 P0, [R2+URZ], R7 ;  /* 0x00000007020085a7 */ /* 0x000e64000800007f */
[----:B-1----:R-:W-:Y:S05]  /*3c330*/  @!P0 BRA `(.L_x_3974) ;  /* 0xfffffffc00f08947 */ /* 0x002fea000383ffff */
[----:B------:R-:W-:Y:S05]  /*3c340*/  BRA `(.L_x_3973) ;  /* 0xfffffcf400b87947 */ /* 0x000fea000383ffff */
.L_x_3981:
[----:B0-----:R0:W1:Y:S02]  /*3c350*/  SYNCS.PHASECHK.TRANS64.TRYWAIT P0, [R6+URZ], R7 ;  /* 0x00000007060075a7 */ /* 0x001064000800017f */
[----:B-1----:R-:W-:Y:S05]  /*3c360*/  @!P0 NANOSLEEP.SYNCS 0x989680 ;  /* 0x009896800000895d */ /* 0x002fea0003900000 */
[----:B------:R-:W1:Y:S02]  /*3c370*/  @!P0 SYNCS.PHASECHK.TRANS64 P0, [R6+URZ], R7 ;  /* 0x00000007060085a7 */ /* 0x000e64000800007f */
[----:B-1----:R-:W-:Y:S05]  /*3c380*/  @!P0 BRA `(.L_x_3981) ;  /* 0xfffffffc00f08947 */ /* 0x002fea000383ffff */
[----:B------:R-:W-:Y:S05]  /*3c390*/  BRA `(.L_x_3980) ;  /* 0xfffffcf800dc7947 */ /* 0x000fea000383ffff */
.L_x_4008:
[----:B-1----:R1:W2:Y:S02]  /*3c3a0*/  SYNCS.PHASECHK.TRANS64.TRYWAIT P0, [R10+URZ], R11 ;  /* 0x0000000b0a0075a7 */ /* 0x0022a4000800017f */
[----:B--2---:R-:W-:Y:S05]  /*3c3b0*/  @!P0 NANOSLEEP.SYNCS 0x989680 ;  /* 0x009896800000895d */ /* 0x004fea0003900000 */
[----:B------:R-:W2:Y:S02]  /*3c3c0*/  @!P0 SYNCS.PHASECHK.TRANS64 P0, [R10+URZ], R11 ;  /* 0x0000000b0a0085a7 */ /* 0x000ea4000800007f */
[----:B--2---:R-:W-:Y:S05]  /*3c3d0*/  @!P0 BRA `(.L_x_4008) ;  /* 0xfffffffc00f08947 */ /* 0x004fea000383ffff */
[----:B------:R-:W-:Y:S05]  /*3c3e0*/  BRA `(.L_x_4007) ;  /* 0xfffffda800d47947 */ /* 0x000fea000383ffff */
.L_x_4015:
[----:B0-----:R0:W1:Y:S02]  /*3c3f0*/  SYNCS.PHASECHK.TRANS64.TRYWAIT P0, [R8+URZ], R9 ;  /* 0x00000009080075a7 */ /* 0x001064000800017f */
[----:B-1----:R-:W-:Y:S05]  /*3c400*/  @!P0 NANOSLEEP.SYNCS 0x989680 ;  /* 0x009896800000895d */ /* 0x002fea0003900000 */
[----:B------:R-:W1:Y:S02]  /*3c410*/  @!P0 SYNCS.PHASECHK.TRANS64 P0, [R8+URZ], R9 ;  /* 0x00000009080085a7 */ /* 0x000e64000800007f */
[----:B-1----:R-:W-:Y:S05]  /*3c420*/  @!P0 BRA `(.L_x_4015) ;  /* 0xfffffffc00f08947 */ /* 0x002fea000383ffff */
[----:B------:R-:W-:Y:S05]  /*3c430*/  BRA `(.L_x_4014) ;  /* 0xfffffdb0000c7947 */ /* 0x000fea000383ffff */
.L_x_4028:
[----:B-1----:R1:W2:Y:S02]  /*3c440*/  SYNCS.PHASECHK.TRANS64.TRYWAIT P0, [R8+URZ], R9 ;  /* 0x00000009080075a7 */ /* 0x0022a4000800017f */
[----:B--2---:R-:W-:Y:S05]  /*3c450*/  @!P0 NANOSLEEP.SYNCS 0x989680 ;  /* 0x009896800000895d */ /* 0x004fea0003900000 */
[----:B------:R-:W2:Y:S02]  /*3c460*/  @!P0 SYNCS.PHASECHK.TRANS64 P0, [R8+URZ], R9 ;  /* 0x00000009080085a7 */ /* 0x000ea4000800007f */
[----:B--2---:R-:W-:Y:S05]  /*3c470*/  @!P0 BRA `(.L_x_4028) ;  /* 0xfffffffc00f08947 */ /* 0x004fea000383ffff */
[----:B------:R-:W-:Y:S05]  /*3c480*/  BRA `(.L_x_4027) ;  /* 0xfffffe4800c07947 */ /* 0x000fea000383ffff */
.L_x_4035:
[----:B-1----:R1:W2:Y:S02]  /*3c490*/  SYNCS.PHASECHK.TRANS64.TRYWAIT P0, [R8+URZ], R9 ;  /* 0x00000009080075a7 */ /* 0x0022a4000800017f */
[----:B--2---:R-:W-:Y:S05]  /*3c4a0*/  @!P0 NANOSLEEP.SYNCS 0x989680 ;  /* 0x009896800000895d */ /* 0x004fea0003900000 */
[----:B------:R-:W2:Y:S02]  /*3c4b0*/  @!P0 SYNCS.PHASECHK.TRANS64 P0, [R8+URZ], R9 ;  /* 0x00000009080085a7 */ /* 0x000ea4000800007f */
[----:B--2---:R-:W-:Y:S05]  /*3c4c0*/  @!P0 BRA `(.L_x_4035) ;  /* 0xfffffffc00f08947 */ /* 0x004fea000383ffff */
[----:B------:R-:W-:Y:S05]  /*3c4d0*/  BRA `(.L_x_4034) ;  /* 0xfffffe4c00f87947 */ /* 0x000fea000383ffff */
.L_x_4055:
[----:B------:R-:W-:Y:S02]  /*3c4e0*/  IMAD.MOV.U32 R13, RZ, RZ, R19 ;  /* 0x000000ffff0d7224 */ /* 0x000fe400078e0013 */
[----:B------:R-:W-:Y:S02]  /*3c4f0*/  IMAD.MOV.U32 R12, RZ, RZ, RZ ;  /* 0x000000ffff0c7224 */ /* 0x000fe400078e00ff */
[----:B------:R-:W-:Y:S02]  /*3c500*/  IMAD.MOV.U32 R11, RZ, RZ, 0x181f ;  /* 0x0000181fff0b7424 */ /* 0x000fe400078e00ff */
[----:B------:R-:W-:-:S07]  /*3c510*/  IMAD.MOV.U32 R15, RZ, RZ, -0x1 ;  /* 0xffffffffff0f7424 */ /* 0x000fce00078e00ff */
[----:B-----5:R-:W-:Y:S05]  /*3c520*/  WARPSYNC.COLLECTIVE R15, `(.L_x_4287) ;  /* 0x000000000f087348 */ /* 0x020fea0003c00000 */
[----:B------:R0:W1:Y:S02]  /*3c530*/  SHFL.IDX P6, R14, R13, R12, R11 ;  /* 0x0000000c0d0e7389 */ /* 0x00006400000c000b */
[----:B01---5:R-:W-:Y:S01]  /*3c540*/  ENDCOLLECTIVE ;  /* 0x000000000000791b */ /* 0x023fe20003800000 */
.L_x_4287:
[----:B------:R-:W-:Y:S02]  /*3c550*/  IMAD.MOV.U32 R13, RZ, RZ, R18 ;  /* 0x000000ffff0d7224 */ /* 0x000fe400078e0012 */
[----:B------:R-:W-:-:S07]  /*3c560*/  IMAD.MOV.U32 R3, RZ, RZ, R14 ;  /* 0x000000ffff037224 */ /* 0x000fce00078e000e */
[----:B------:R-:W-:Y:S05]  /*3c570*/  WARPSYNC.COLLECTIVE R15, `(.L_x_4288) ;  /* 0x000000000f087348 */ /* 0x000fea0003c00000 */
[----:B------:R0:W1:Y:S02]  /*3c580*/  SHFL.IDX P6, R14, R13, R12, R11 ;  /* 0x0000000c0d0e7389 */ /* 0x00006400000c000b */
[----:B01----:R-:W-:Y:S01]  /*3c590*/  ENDCOLLECTIVE ;  /* 0x000000000000791b */ /* 0x003fe20003800000 */
.L_x_4288:
[----:B------:R-:W-:Y:S05]  /*3c5a0*/  BRA `(.L_x_4289) ;  /* 0xffffff2800b47947 */ /* 0x000fea000383ffff */
.L_x_4058:
        /* <DEDUP_REMOVED lines=8> */
.L_x_4291:
[----:B------:R-:W-:Y:S05]  /*3c630*/  BSYNC B1 ;  /* 0x0000000000017941 */ /* 0x000fea0003800000 */
.L_x_4290:
        /* <DEDUP_REMOVED lines=8> */
.L_x_4292:
[----:B------:R-:W-:Y:S05]  /*3c6c0*/  BRA `(.L_x_4293) ;  /* 0xffffff2800d47947 */ /* 0x000fea000383ffff */
.L_x_4061:
        /* <DEDUP_REMOVED lines=8> */
.L_x_4295:
[----:B------:R-:W-:Y:S05]  /*3c750*/  BSYNC B1 ;  /* 0x0000000000017941 */ /* 0x000fea0003800000 */
.L_x_4294:
        /* <DEDUP_REMOVED lines=8> */
.L_x_4296:
[----:B------:R-:W-:Y:S05]  /*3c7e0*/  BRA `(.L_x_4297) ;  /* 0xffffff2800f47947 */ /* 0x000fea000383ffff */
.L_x_4064:
        /* <DEDUP_REMOVED lines=8> */
.L_x_4299:
[----:B------:R-:W-:Y:S05]  /*3c870*/  BSYNC B1 ;  /* 0x0000000000017941 */ /* 0x000fea0003800000 */
.L_x_4298:
        /* <DEDUP_REMOVED lines=8> */
.L_x_4300:
[----:B------:R-:W-:Y:S05]  /*3c900*/  BRA `(.L_x_4301) ;  /* 0xffffff2c00147947 */ /* 0x000fea000383ffff */
.L_x_4066:
[----:B------:R-:W-:Y:S02]  /*3c910*/  IMAD.MOV.U32 R13, RZ, RZ, R4 ;  /* 0x000000ffff0d7224 */ /* 0x000fe400078e0004 */
[----:B------:R-:W-:Y:S02]  /*3c920*/  IMAD.MOV.U32 R12, RZ, RZ, RZ ;  /* 0x000000ffff0c7224 */ /* 0x000fe400078e00ff */
[----:B------:R-:W-:Y:S02]  /*3c930*/  IMAD.MOV.U32 R11, RZ, RZ, 0x1c1f ;  /* 0x00001c1fff0b7424 */ /* 0x000fe400078e00ff */
[----:B------:R-:W-:-:S07]  /*3c940*/  IMAD.MOV.U32 R15, RZ, RZ, -0x1 ;  /* 0xffffffffff0f7424 */ /* 0x000fce00078e00ff */
[----:B0-----:R-:W-:Y:S05]  /*3c950*/  WARPSYNC.COLLECTIVE R15, `(.L_x_4302) ;  /* 0x000000000f087348 */ /* 0x001fea0003c00000 */
[----:B------:R1:W2:Y:S02]  /*3c960*/  SHFL.IDX P6, R14, R13, R12, R11 ;  /* 0x0000000c0d0e7389 */ /* 0x0002a400000c000b */
[----:B012---:R-:W-:Y:S01]  /*3c970*/  ENDCOLLECTIVE ;  /* 0x000000000000791b */ /* 0x007fe20003800000 */
.L_x_4302:
[----:B------:R-:W-:Y:S02]  /*3c980*/  IMAD.MOV.U32 R13, RZ, RZ, R3 ;  /* 0x000000ffff0d7224 */ /* 0x000fe400078e0003 */
[----:B------:R-:W-:-:S07]  /*3c990*/  IMAD.MOV.U32 R5, RZ, RZ, R14 ;  /* 0x000000ffff057224 */ /* 0x000fce00078e000e */
[----:B------:R-:W-:Y:S05]  /*3c9a0*/  WARPSYNC.COLLECTIVE R15, `(.L_x_4303) ;  /* 0x000000000f087348 */ /* 0x000fea0003c00000 */
[----:B------:R0:W1:Y:S02]  /*3c9b0*/  SHFL.IDX P6, R14, R13, R12, R11 ;  /* 0x0000000c0d0e7389 */ /* 0x00006400000c000b */
[----:B01----:R-:W-:Y:S01]  /*3c9c0*/  ENDCOLLECTIVE ;  /* 0x000000000000791b */ /* 0x003fe20003800000 */
.L_x_4303:
[----:B------:R-:W-:Y:S01]  /*3c9d0*/  IMAD.MOV.U32 R6, RZ, RZ, R14 ;  /* 0x000000ffff067224 */ /* 0x000fe200078e000e */
[----:B------:R-:W-:Y:S06]  /*3c9e0*/  BRA `(.L_x_4304) ;  /* 0xffffff3000187947 */ /* 0x000fec000383ffff */
.L_x_4069:
[----:B------:R-:W-:Y:S01]  /*3c9f0*/  BSSY B1, `(.L_x_4305) ;  /* 0x0000008000017945 */ /* 0x000fe20003800000 */
[----:B------:R-:W-:Y:S02]  /*3ca00*/  IMAD.MOV.U32 R13, RZ, RZ, R4 ;  /* 0x000000ffff0d7224 */ /* 0x000fe400078e0004 */
[----:B------:R-:W-:Y:S02]  /*3ca10*/  IMAD.MOV.U32 R12, RZ, RZ, 0x1 ;  /* 0x00000001ff0c7424 */ /* 0x000fe400078e00ff */
[----:B----4-:R-:W-:Y:S02]  /*3ca20*/  IMAD.MOV.U32 R11, RZ, RZ, 0x1c1f ;  /* 0x00001c1fff0b7424 */ /* 0x010fe400078e00ff */
[----:B------:R-:W-:-:S07]  /*3ca30*/  IMAD.MOV.U32 R15, RZ, RZ, -0x1 ;  /* 0xffffffffff0f7424 */ /* 0x000fce00078e00ff */
[----:B0123--:R-:W-:Y:S05]  /*3ca40*/  WARPSYNC.COLLECTIVE R15, `(.L_x_4306) ;  /* 0x000000000f087348 */ /* 0x00ffea0003c00000 */
[----:B------:R4:W0:Y:S02]  /*3ca50*/  SHFL.IDX P6, R14, R13, R12, R11 ;  /* 0x0000000c0d0e7389 */ /* 0x00082400000c000b */
[----:B01234-:R-:W-:Y:S01]  /*3ca60*/  ENDCOLLECTIVE ;  /* 0x000000000000791b */ /* 0x01ffe20003800000 */
.L_x_4306:
[----:B------:R-:W-:Y:S05]  /*3ca70*/  BSYNC B1 ;  /* 0x0000000000017941 */ /* 0x000fea0003800000 */
.L_x_4305:
        /* <DEDUP_REMOVED lines=8> */
.L_x_4307:
[----:B------:R-:W-:Y:S05]  /*3cb00*/  BRA `(.L_x_4308) ;  /* 0xffffff3c00307947 */ /* 0x000fea000383ffff */
.L_x_4075:
[----:B------:R-:W-:Y:S02]  /*3cb10*/  IMAD.MOV.U32 R13, RZ, RZ, R4 ;  /* 0x000000ffff0d7224 */ /* 0x000fe400078e0004 */
[----:B------:R-:W-:Y:S02]  /*3cb20*/  IMAD.MOV.U32 R12, RZ, RZ, RZ ;  /* 0x000000ffff0c7224 */ /* 0x000fe400078e00ff */
[----:B------:R-:W-:Y:S02]  /*3cb30*/  IMAD.MOV.U32 R11, RZ, RZ, 0x181f ;  /* 0x0000181fff0b7424 */ /* 0x000fe400078e00ff */
[----:B------:R-:W-:-:S07]  /*3cb40*/  IMAD.MOV.U32 R15, RZ, RZ, -0x1 ;  /* 0xffffffffff0f7424 */ /* 0x000fce00078e00ff */
[----:B01----:R-:W-:Y:S05]  /*3cb50*/  WARPSYNC.COLLECTIVE R15, `(.L_x_4309) ;  /* 0x000000000f087348 */ /* 0x003fea0003c00000 */
[----:B------:R2:W3:Y:S02]  /*3cb60*/  SHFL.IDX P6, R14, R13, R12, R11 ;  /* 0x0000000c0d0e7389 */ /* 0x0004e400000c000b */
[----:B0123--:R-:W-:Y:S01]  /*3cb70*/  ENDCOLLECTIVE ;  /* 0x000000000000791b */ /* 0x00ffe20003800000 */
.L_x_4309:
[----:B------:R-:W-:Y:S02]  /*3cb80*/  IMAD.MOV.U32 R13, RZ, RZ, R0 ;  /* 0x000000ffff0d7224 */ /* 0x000fe400078e0000 */
[----:B------:R-:W-:-:S07]  /*3cb90*/  IMAD.MOV.U32 R3, RZ, RZ, R14 ;  /* 0x000000ffff037224 */ /* 0x000fce00078e000e */
[----:B------:R-:W-:Y:S05]  /*3cba0*/  WARPSYNC.COLLECTIVE R15, `(.L_x_4310) ;  /* 0x000000000f087348 */ /* 0x000fea0003c00000 */
[----:B------:R0:W1:Y:S02]  /*3cbb0*/  SHFL.IDX P6, R14, R13, R12, R11 ;  /* 0x0000000c0d0e7389 */ /* 0x00006400000c000b */
[----:B01----:R-:W-:Y:S01]  /*3cbc0*/  ENDCOLLECTIVE ;  /* 0x000000000000791b */ /* 0x003fe20003800000 */
.L_x_4310:
[----:B------:R-:W-:Y:S05]  /*3cbd0*/  BRA `(.L_x_4311) ;  /* 0xffffff5000cc7947 */ /* 0x000fea000383ffff */
.L_x_4078:
[----:B------:R-:W-:Y:S01]  /*3cbe0*/  BSSY B1, `(.L_x_4312) ;  /* 0x0000008000017945 */ /* 0x000fe20003800000 */
[----:B------:R-:W-:Y:S02]  /*3cbf0*/  IMAD.MOV.U32 R13, RZ, RZ, R4 ;  /* 0x000000ffff0d7224 */ /* 0x000fe400078e0004 */
[----:B------:R-:W-:Y:S02]  /*3cc00*/  IMAD.MOV.U32 R12, RZ, RZ, 0x1 ;  /* 0x00000001ff0c7424 */ /* 0x000fe400078e00ff */
[----:B---3--:R-:W-:Y:S02]  /*3cc10*/  IMAD.MOV.U32 R11, RZ, RZ, 0x181f ;  /* 0x0000181fff0b7424 */ /* 0x008fe400078e00ff */
[----:B------:R-:W-:-:S07]  /*3cc20*/  IMAD.MOV.U32 R15, RZ, RZ, -0x1 ;  /* 0xffffffffff0f7424 */ /* 0x000fce00078e00ff */
[----:B012-4-:R-:W-:Y:S05]  /*3cc30*/  WARPSYNC.COLLECTIVE R15, `(.L_x_4313) ;  /* 0x000000000f087348 */ /* 0x017fea0003c00000 */
[----:B----4-:R3:W4:Y:S02]  /*3cc40*/  SHFL.IDX P6, R14, R13, R12, R11 ;  /* 0x0000000c0d0e7389 */ /* 0x01072400000c000b */
[----:B01234-:R-:W-:Y:S01]  /*3cc50*/  ENDCOLLECTIVE ;  /* 0x000000000000791b */ /* 0x01ffe20003800000 */
.L_x_4313:
[----:B------:R-:W-:Y:S05]  /*3cc60*/  BSYNC B1 ;  /* 0x0000000000017941 */ /* 0x000fea0003800000 */
.L_x_4312:
        /* <DEDUP_REMOVED lines=8> */
.L_x_4314:
[----:B------:R-:W-:Y:S05]  /*3ccf0*/  BRA `(.L_x_4315) ;  /* 0xffffff5000f07947 */ /* 0x000fea000383ffff */
.L_x_4081:
[----:B------:R-:W-:Y:S01]  /*3cd00*/  BSSY B1, `(.L_x_4316) ;  /* 0x0000008000017945 */ /* 0x000fe20003800000 */
[----:B------:R-:W-:Y:S02]  /*3cd10*/  IMAD.MOV.U32 R13, RZ, RZ, R4 ;  /* 0x000000ffff0d7224 */ /* 0x000fe400078e0004 */
[----:B------:R-:W-:Y:S02]  /*3cd20*/  IMAD.MOV.U32 R12, RZ, RZ, 0x2 ;  /* 0x00000002ff0c7424 */ /* 0x000fe400078e00ff */
[----:B0-----:R-:W-:Y:S02]  /*3cd30*/  IMAD.MOV.U32 R11, RZ, RZ, 0x181f ;  /* 0x0000181fff0b7424 */ /* 0x001fe400078e00ff */
[----:B------:R-:W-:-:S07]  /*3cd40*/  IMAD.MOV.U32 R15, RZ, RZ, -0x1 ;  /* 0xffffffffff0f7424 */ /* 0x000fce00078e00ff */
[----:B-1234-:R-:W-:Y:S05]  /*3cd50*/  WARPSYNC.COLLECTIVE R15, `(.L_x_4317) ;  /* 0x000000000f087348 */ /* 0x01efea0003c00000 */
[----:B----4-:R0:W4:Y:S02]  /*3cd60*/  SHFL.IDX P6, R14, R13, R12, R11 ;  /* 0x0000000c0d0e7389 */ /* 0x01012400000c000b */
[----:B01234-:R-:W-:Y:S01]  /*3cd70*/  ENDCOLLECTIVE ;  /* 0x000000000000791b */ /* 0x01ffe20003800000 */
.L_x_4317:
[----:B------:R-:W-:Y:S05]  /*3cd80*/  BSYNC B1 ;  /* 0x0000000000017941 */ /* 0x000fea0003800000 */
.L_x_4316:
        /* <DEDUP_REMOVED lines=8> */
.L_x_4318:
[----:B------:R-:W-:Y:S05]  /*3ce10*/  BRA `(.L_x_4319) ;  /* 0xffffff5400107947 */ /* 0x000fea000383ffff */
.L_x_4084:
        /* <DEDUP_REMOVED lines=8> */
.L_x_4321:
[----:B------:R-:W-:Y:S05]  /*3cea0*/  BSYNC B1 ;  /* 0x0000000000017941 */ /* 0x000fea0003800000 */
.L_x_4320:
        /* <DEDUP_REMOVED lines=8> */
.L_x_4322:
[----:B------:R-:W-:Y:S05]  /*3cf30*/  BRA `(.L_x_4323) ;  /* 0xffffff5400307947 */ /* 0x000fea000383ffff */
.L_x_4111:
        /* <DEDUP_REMOVED lines=11> */
.L_x_4325:
[----:B------:R-:W-:Y:S05]  /*3cff0*/  BSYNC B1 ;  /* 0x0000000000017941 */ /* 0x000fea0003800000 */
.L_x_4324:
[----:B------:R-:W-:Y:S05]  /*3d000*/  BRA `(.L_x_4326) ;  /* 0xffffff7000f87947 */ /* 0x000fea000383ffff */
.L_x_4113:
[----:B------:R-:W-:Y:S01]  /*3d010*/  BSSY B1, `(.L_x_4327) ;  /* 0x0000006000017945 */ /* 0x000fe20003800000 */
[----:B------:R-:W-:-:S07]  /*3d020*/  IMAD.MOV.U32 R15, RZ, RZ, -0x1 ;  /* 0xffffffffff0f7424 */ /* 0x000fce00078e00ff */
[----:B0-----:R-:W-:Y:S05]  /*3d030*/  WARPSYNC.COLLECTIVE R15, `(.L_x_4328) ;  /* 0x000000000f0c7348 */ /* 0x001fea0003c00000 */
[----:B------:R-:W-:Y:S02]  /*3d040*/  ELECT P6, UR62, PT ;  /* 0x00000000003e782f */ /* 0x000fe400038c0000 */
[----:B------:R-:W-:Y:S01]  /*3d050*/  MOV R14, UR62 ;  /* 0x0000003e000e7c02 */ /* 0x000fe20008000f00 */
[----:B0-----:R-:W-:Y:S10]  /*3d060*/  ENDCOLLECTIVE ;  /* 0x000000000000791b */ /* 0x001ff40003800000 */
.L_x_4328:
[----:B------:R-:W-:Y:S05]  /*3d070*/  BSYNC B1 ;  /* 0x0000000000017941 */ /* 0x000fea0003800000 */
.L_x_4327:
[----:B------:R-:W-:Y:S05]  /*3d080*/  BRA `(.L_x_4112) ;  /* 0xffffff7000f07947 */ /* 0x000fea000383ffff */
.L_x_4115:
[----:B0-----:R0:W1:Y:S02]  /*3d090*/  SYNCS.PHASECHK.TRANS64.TRYWAIT P0, [R23+URZ+0x32420], R12 ;  /* 0x0324200c170075a7 */ /* 0x001064000800017f */
[----:B-1----:R-:W-:Y:S05]  /*3d0a0*/  @!P0 NANOSLEEP.SYNCS 0x989680 ;  /* 0x009896800000895d */ /* 0x002fea0003900000 */
[----:B------:R-:W1:Y:S02]  /*3d0b0*/  @!P0 SYNCS.PHASECHK.TRANS64 P0, [R23+URZ+0x32420], R12 ;  /* 0x0324200c170085a7 */ /* 0x000e64000800007f */
[----:B-1----:R-:W-:Y:S05]  /*3d0c0*/  @!P0 BRA `(.L_x_4115) ;  /* 0xfffffffc00f08947 */ /* 0x002fea000383ffff */
[----:B------:R-:W-:Y:S05]  /*3d0d0*/  BRA `(.L_x_4329) ;  /* 0xffffff7400007947 */ /* 0x000fea000383ffff */
.L_x_4119:
[----:B-1----:R1:W2:Y:S02]  /*3d0e0*/  SYNCS.PHASECHK.TRANS64.TRYWAIT P0, [R3+URZ+0x324a0], R7 ;  /* 0x0324a007030075a7 */ /* 0x0022a4000800017f */
[----:B--2---:R-:W-:Y:S05]  /*3d0f0*/  @!P0 NANOSLEEP.SYNCS 0x989680 ;  /* 0x009896800000895d */ /* 0x004fea0003900000 */
[----:B------:R-:W2:Y:S02]  /*3d100*/  @!P0 SYNCS.PHASECHK.TRANS64 P0, [R3+URZ+0x324a0], R7 ;  /* 0x0324a007030085a7 */ /* 0x000ea4000800007f */
[----:B--2---:R-:W-:Y:S05]  /*3d110*/  @!P0 BRA `(.L_x_4119) ;  /* 0xfffffffc00f08947 */ /* 0x004fea000383ffff */
[----:B------:R-:W-:Y:S05]  /*3d120*/  BRA `(.L_x_4330) ;  /* 0xffffff7400187947 */ /* 0x000fea000383ffff */
.L_x_4124:
[----:B0-----:R0:W2:Y:S02]  /*3d130*/  SYNCS.PHASECHK.TRANS64.TRYWAIT P0, [R3+URZ+0x324c0], R7 ;  /* 0x0324c007030075a7 */ /* 0x0010a4000800017f */
[----:B--2---:R-:W-:Y:S05]  /*3d140*/  @!P0 NANOSLEEP.SYNCS 0x989680 ;  /* 0x009896800000895d */ /* 0x004fea0003900000 */
[----:B------:R-:W2:Y:S02]  /*3d150*/  @!P0 SYNCS.PHASECHK.TRANS64 P0, [R3+URZ+0x324c0], R7 ;  /* 0x0324c007030085a7 */ /* 0x000ea4000800007f */
[----:B--2---:R-:W-:Y:S05]  /*3d160*/  @!P0 BRA `(.L_x_4124) ;  /* 0xfffffffc00f08947 */ /* 0x004fea000383ffff */
[----:B------:R-:W-:Y:S05]  /*3d170*/  BRA `(.L_x_4331) ;  /* 0xffffff7400947947 */ /* 0x000fea000383ffff */
.L_x_4134:
[----:B-1----:R1:W2:Y:S02]  /*3d180*/  SYNCS.PHASECHK.TRANS64.TRYWAIT P1, [R9+URZ+0x324a0], R2 ;  /* 0x0324a002090075a7 */ /* 0x0022a4000802017f */
[----:B--2---:R-:W-:Y:S05]  /*3d190*/  @!P1 NANOSLEEP.SYNCS 0x989680 ;  /* 0x009896800000995d */ /* 0x004fea0003900000 */
[----:B------:R-:W2:Y:S02]  /*3d1a0*/  @!P1 SYNCS.PHASECHK.TRANS64 P1, [R9+URZ+0x324a0], R2 ;  /* 0x0324a002090095a7 */ /* 0x000ea4000802007f */
[----:B--2---:R-:W-:Y:S05]  /*3d1b0*/  @!P1 BRA `(.L_x_4134) ;  /* 0xfffffffc00f09947 */ /* 0x004fea000383ffff */
[----:B------:R-:W-:Y:S05]  /*3d1c0*/  BRA `(.L_x_4332) ;  /* 0xffffff7c00087947 */ /* 0x000fea000383ffff */
.L_x_4139:
[----:B0-----:R0:W2:Y:S02]  /*3d1d0*/  SYNCS.PHASECHK.TRANS64.TRYWAIT P1, [R9+URZ+0x324c0], R2 ;  /* 0x0324c002090075a7 */ /* 0x0010a4000802017f */
[----:B--2---:R-:W-:Y:S05]  /*3d1e0*/  @!P1 NANOSLEEP.SYNCS 0x989680 ;  /* 0x009896800000995d */ /* 0x004fea0003900000 */
[----:B------:R-:W2:Y:S02]  /*3d1f0*/  @!P1 SYNCS.PHASECHK.TRANS64 P1, [R9+URZ+0x324c0], R2 ;  /* 0x0324c002090095a7 */ /* 0x000ea4000802007f */
[----:B--2---:R-:W-:Y:S05]  /*3d200*/  @!P1 BRA `(.L_x_4139) ;  /* 0xfffffffc00f09947 */ /* 0x004fea000383ffff */
[----:B------:R-:W-:Y:S05]  /*3d210*/  BRA `(.L_x_4333) ;  /* 0xffffff7c00807947 */ /* 0x000fea000383ffff */
.L_x_4165:
        /* <DEDUP_REMOVED lines=11> */
.L_x_4335:
[----:B------:R-:W-:Y:S05]  /*3d2d0*/  BSYNC B0 ;  /* 0x0000000000007941 */ /* 0x000fea0003800000 */
.L_x_4334:
[----:B------:R-:W-:Y:S05]  /*3d2e0*/  BRA `(.L_x_4336) ;  /* 0xffffff9000947947 */ /* 0x000fea000383ffff */
.L_x_4168:
[----:B-1----:R1:W2:Y:S02]  /*3d2f0*/  SYNCS.PHASECHK.TRANS64.TRYWAIT P0, [R17+URZ+0x32440], R0 ;  /* 0x03244000110075a7 */ /* 0x0022a4000800017f */
[----:B--2---:R-:W-:Y:S05]  /*3d300*/  @!P0 NANOSLEEP.SYNCS 0x989680 ;  /* 0x009896800000895d */ /* 0x004fea0003900000 */
[----:B------:R-:W2:Y:S02]  /*3d310*/  @!P0 SYNCS.PHASECHK.TRANS64 P0, [R17+URZ+0x32440], R0 ;  /* 0x03244000110085a7 */ /* 0x000ea4000800007f */
[----:B--2---:R-:W-:Y:S05]  /*3d320*/  @!P0 BRA `(.L_x_4168) ;  /* 0xfffffffc00f08947 */ /* 0x004fea000383ffff */
[----:B------:R-:W-:Y:S05]  /*3d330*/  BRA `(.L_x_4337) ;  /* 0xffffff9000a87947 */ /* 0x000fea000383ffff */
.L_x_4169:
        /* <DEDUP_REMOVED lines=8> */
.L_x_4339:
[----:B------:R-:W-:Y:S05]  /*3d3c0*/  BSYNC B0 ;  /* 0x0000000000007941 */ /* 0x000fea0003800000 */
.L_x_4338:
        /* <DEDUP_REMOVED lines=9> */
.L_x_4340:
[----:B------:R-:W-:Y:S02]  /*3d460*/  IMAD.MOV.U32 R13, RZ, RZ, R4 ;  /* 0x000000ffff0d7224 */ /* 0x000fe400078e0004 */
[----:B------:R-:W-:Y:S02]  /*3d470*/  IMAD.MOV.U32 R12, RZ, RZ, 0x1 ;  /* 0x00000001ff0c7424 */ /* 0x000fe400078e00ff */
[----:B------:R-:W-:-:S07]  /*3d480*/  IMAD.MOV.U32 R3, RZ, RZ, R14 ;  /* 0x000000ffff037224 */ /* 0x000fce00078e000e */
[----:B------:R-:W-:Y:S05]  /*3d490*/  WARPSYNC.COLLECTIVE R15, `(.L_x_4341) ;  /* 0x000000000f087348 */ /* 0x000fea0003c00000 */
[----:B------:R0:W1:Y:S02]  /*3d4a0*/  SHFL.IDX P6, R14, R13, R12, R11 ;  /* 0x0000000c0d0e7389 */ /* 0x00006400000c000b */
[----:B01----:R-:W-:Y:S01]  /*3d4b0*/  ENDCOLLECTIVE ;  /* 0x000000000000791b */ /* 0x003fe20003800000 */
.L_x_4341:
        /* <DEDUP_REMOVED lines=15> */
.L_x_4342:
[----:B------:R-:W-:Y:S02]  /*3d5b0*/  @P0 IMAD R6, R5, 0x2, R23 ;  /* 0x0000000205060824 */ /* 0x000fe400078e0217 */
[----:B------:R-:W-:Y:S02]  /*3d5c0*/  IMAD.MOV.U32 R13, RZ, RZ, R4 ;  /* 0x000000ffff0d7224 */ /* 0x000fe400078e0004 */
[----:B------:R-:W-:Y:S02]  /*3d5d0*/  IMAD.MOV.U32 R12, RZ, RZ, 0x2 ;  /* 0x00000002ff0c7424 */ /* 0x000fe400078e00ff */
[----:B------:R-:W-:-:S07]  /*3d5e0*/  IMAD.MOV.U32 R3, RZ, RZ, R14 ;  /* 0x000000ffff037224 */ /* 0x000fce00078e000e */
[----:B------:R-:W-:Y:S05]  /*3d5f0*/  WARPSYNC.COLLECTIVE R15, `(.L_x_4343) ;  /* 0x000000000f087348 */ /* 0x000fea0003c00000 */
[----:B------:R0:W1:Y:S02]  /*3d600*/  SHFL.IDX P6, R14, R13, R12, R11 ;  /* 0x0000000c0d0e7389 */ /* 0x00006400000c000b */
[----:B01----:R-:W-:Y:S01]  /*3d610*/  ENDCOLLECTIVE ;  /* 0x000000000000791b */ /* 0x003fe20003800000 */
.L_x_4343:
        /* <DEDUP_REMOVED lines=15> */
.L_x_4344:
[----:B------:R-:W-:Y:S02]  /*3d710*/  @P0 IMAD R6, R5, 0x2, R23 ;  /* 0x0000000205060824 */ /* 0x000fe400078e0217 */
[----:B------:R-:W-:Y:S02]  /*3d720*/  IMAD.MOV.U32 R13, RZ, RZ, R4 ;  /* 0x000000ffff0d7224 */ /* 0x000fe400078e0004 */
[----:B------:R-:W-:Y:S02]  /*3d730*/  IMAD.MOV.U32 R12, RZ, RZ, 0x3 ;  /* 0x00000003ff0c7424 */ /* 0x000fe400078e00ff */
[----:B------:R-:W-:-:S07]  /*3d740*/  IMAD.MOV.U32 R3, RZ, RZ, R14 ;  /* 0x000000ffff037224 */ /* 0x000fce00078e000e */
[----:B------:R-:W-:Y:S05]  /*3d750*/  WARPSYNC.COLLECTIVE R15, `(.L_x_4345) ;  /* 0x000000000f087348 */ /* 0x000fea0003c00000 */
[----:B------:R0:W1:Y:S02]  /*3d760*/  SHFL.IDX P6, R14, R13, R12, R11 ;  /* 0x0000000c0d0e7389 */ /* 0x00006400000c000b */
[----:B01----:R-:W-:Y:S01]  /*3d770*/  ENDCOLLECTIVE ;  /* 0x000000000000791b */ /* 0x003fe20003800000 */
.L_x_4345:
        /* <DEDUP_REMOVED lines=15> */
.L_x_4346:
[----:B------:R-:W-:Y:S02]  /*3d870*/  @P0 IMAD R6, R5, 0x2, R23 ;  /* 0x0000000205060824 */ /* 0x000fe400078e0217 */
[----:B------:R-:W-:Y:S02]  /*3d880*/  IMAD.MOV.U32 R13, RZ, RZ, R4 ;  /* 0x000000ffff0d7224 */ /* 0x000fe400078e0004 */
[----:B------:R-:W-:Y:S02]  /*3d890*/  IMAD.MOV.U32 R12, RZ, RZ, 0x4 ;  /* 0x00000004ff0c7424 */ /* 0x000fe400078e00ff */
[----:B------:R-:W-:-:S07]  /*3d8a0*/  IMAD.MOV.U32 R3, RZ, RZ, R14 ;  /* 0x000000ffff037224 */ /* 0x000fce00078e000e */
[----:B------:R-:W-:Y:S05]  /*3d8b0*/  WARPSYNC.COLLECTIVE R15, `(.L_x_4347) ;  /* 0x000000000f087348 */ /* 0x000fea0003c00000 */
[----:B------:R0:W1:Y:S02]  /*3d8c0*/  SHFL.IDX P6, R14, R13, R12, R11 ;  /* 0x0000000c0d0e7389 */ /* 0x00006400000c000b */
[----:B01----:R-:W-:Y:S01]  /*3d8d0*/  ENDCOLLECTIVE ;  /* 0x000000000000791b */ /* 0x003fe20003800000 */
.L_x_4347:
        /* <DEDUP_REMOVED lines=15> */
.L_x_4348:
[----:B------:R-:W-:Y:S02]  /*3d9d0*/  @P0 IMAD R6, R5, 0x2, R23 ;  /* 0x0000000205060824 */ /* 0x000fe400078e0217 */
[----:B------:R-:W-:Y:S02]  /*3d9e0*/  IMAD.MOV.U32 R13, RZ, RZ, R4 ;  /* 0x000000ffff0d7224 */ /* 0x000fe400078e0004 */
[----:B------:R-:W-:Y:S02]  /*3d9f0*/  IMAD.MOV.U32 R12, RZ, RZ, 0x5 ;  /* 0x00000005ff0c7424 */ /* 0x000fe400078e00ff */
[----:B------:R-:W-:-:S07]  /*3da00*/  IMAD.MOV.U32 R3, RZ, RZ, R14 ;  /* 0x000000ffff037224 */ /* 0x000fce00078e000e */
[----:B------:R-:W-:Y:S05]  /*3da10*/  WARPSYNC.COLLECTIVE R15, `(.L_x_4349) ;  /* 0x000000000f087348 */ /* 0x000fea0003c00000 */
[----:B------:R0:W1:Y:S02]  /*3da20*/  SHFL.IDX P6, R14, R13, R12, R11 ;  /* 0x0000000c0d0e7389 */ /* 0x00006400000c000b */
[----:B01----:R-:W-:Y:S01]  /*3da30*/  ENDCOLLECTIVE ;  /* 0x000000000000791b */ /* 0x003fe20003800000 */
.L_x_4349:
        /* <DEDUP_REMOVED lines=10> */
.L_x_4350:
[----:B------:R-:W-:Y:S01]  /*3dae0*/  @!PT LDS RZ, [RZ] ;  /* 0x00000000fffff984 */ /* 0x000fe20000000800 */
[----:B------:R-:W-:Y:S01]  /*3daf0*/  @!PT LDS RZ, [RZ] ;  /* 0x00000000fffff984 */ /* 0x000fe20000000800 */
[----:B------:R-:W-:Y:S01]  /*3db00*/  @!PT LDS RZ, [RZ] ;  /* 0x00000000fffff984 */ /* 0x000fe20000000800 */
[----:B------:R1:W-:Y:S01]  /*3db10*/  @P0 LDGSTS.E.BYPASS.LTC128B.128 [R6+0x1e400], desc[UR44][R2.64], !P2 ;  /* 0x1e40000002060fae */ /* 0x0003e2000d101d6c */
[----:B------:R-:W-:Y:S01]  /*3db20*/  IMAD.MOV.U32 R0, RZ, RZ, R14 ;  /* 0x000000ffff007224 */ /* 0x000fe200078e000e */
[----:B------:R-:W-:Y:S06]  /*3db30*/  BRA `(.L_x_4351) ;  /* 0xffffff9000107947 */ /* 0x000fec000383ffff */
.L_x_4174:
        /* <DEDUP_REMOVED lines=9> */
.L_x_4352:
[C---:B------:R-:W-:Y:S01]  /*3dbd0*/  VIADD R10, R35.reuse, 0x10 ;  /* 0x00000010230a7836 */ /* 0x040fe20000000000 */
[C---:B------:R-:W-:Y:S01]  /*3dbe0*/  ISETP.GE.AND P0, PT, R35.reuse, R2, PT ;  /* 0x000000022300720c */ /* 0x040fe20003f06270 */
[C---:B------:R-:W-:Y:S02]  /*3dbf0*/  VIADD R6, R35.reuse, 0x20 ;  /* 0x0000002023067836 */ /* 0x040fe40000000000 */
[----:B------:R-:W-:Y:S01]  /*3dc00*/  VIADD R8, R35, 0x40 ;  /* 0x0000004023087836 */ /* 0x000fe20000000000 */
[----:B------:R0:W-:Y:S04]  /*3dc10*/  STL [R1+0x458], R10 ;  /* 0x0004580a01007387 */ /* 0x0001e80000100800 */
[----:B------:R0:W-:Y:S01]  /*3dc20*/  STL [R1+0x45c], R6 ;  /* 0x00045c0601007387 */ /* 0x0001e20000100800 */
[----:B------:R-:W-:-:S03]  /*3dc30*/  IMAD.MOV.U32 R13, RZ, RZ, R0 ;  /* 0x000000ffff0d7224 */ /* 0x000fc600078e0000 */
[----:B------:R0:W-:Y:S01]  /*3dc40*/  STL [R1+0x464], R8 ;  /* 0x0004640801007387 */ /* 0x0001e20000100800 */
[----:B------:R-:W-:-:S07]  /*3dc50*/  IMAD.MOV.U32 R4, RZ, RZ, R14 ;  /* 0x000000ffff047224 */ /* 0x000fce00078e000e */
[----:B0-----:R-:W-:Y:S05]  /*3dc60*/  WARPSYNC.COLLECTIVE R15, `(.L_x_4353) ;  /* 0x000000000f087348 */ /* 0x001fea0003c00000 */
[----:B------:R1:W2:Y:S02]  /*3dc70*/  SHFL.IDX P6, R14, R13, R12, R11 ;  /* 0x0000000c0d0e7389 */ /* 0x0002a400000c000b */
[----:B012---:R-:W-:Y:S01]  /*3dc80*/  ENDCOLLECTIVE ;  /* 0x000000000000791b */ /* 0x007fe20003800000 */
.L_x_4353:
[----:B------:R-:W-:Y:S02]  /*3dc90*/  IMAD.MOV.U32 R13, RZ, RZ, R3 ;  /* 0x000000ffff0d7224 */ /* 0x000fe400078e0003 */
[----:B------:R-:W-:Y:S02]  /*3dca0*/  IMAD.MOV.U32 R12, RZ, RZ, 0x1 ;  /* 0x00000001ff0c7424 */ /* 0x000fe400078e00ff */
[----:B------:R-:W-:-:S07]  /*3dcb0*/  IMAD.MOV.U32 R5, RZ, RZ, R14 ;  /* 0x000000ffff057224 */ /* 0x000fce00078e000e */
[----:B------:R-:W-:Y:S05]  /*3dcc0*/  WARPSYNC.COLLECTIVE R15, `(.L_x_4354) ;  /* 0x000000000f087348 */ /* 0x000fea0003c00000 */
[----:B------:R0:W1:Y:S02]  /*3dcd0*/  SHFL.IDX P6, R14, R13, R12, R11 ;  /* 0x0000000c0d0e7389 */ /* 0x00006400000c000b */
[----:B01----:R-:W-:Y:S01]  /*3dce0*/  ENDCOLLECTIVE ;  /* 0x000000000000791b */ /* 0x003fe20003800000 */
.L_x_4354:
        /* <DEDUP_REMOVED lines=15> */
.L_x_4355:
[----:B------:R-:W-:Y:S02]  /*3dde0*/  IMAD.MOV.U32 R13, RZ, RZ, R3 ;  /* 0x000000ffff0d7224 */ /* 0x000fe400078e0003 */
[----:B------:R-:W-:Y:S02]  /*3ddf0*/  IMAD.MOV.U32 R12, RZ, RZ, 0x2 ;  /* 0x00000002ff0c7424 */ /* 0x000fe400078e00ff */
[----:B------:R-:W-:-:S07]  /*3de00*/  IMAD.MOV.U32 R5, RZ, RZ, R14 ;  /* 0x000000ffff057224 */ /* 0x000fce00078e000e */
[----:B------:R-:W-:Y:S05]  /*3de10*/  WARPSYNC.COLLECTIVE R15, `(.L_x_4356) ;  /* 0x000000000f087348 */ /* 0x000fea0003c00000 */
[----:B------:R0:W1:Y:S02]  /*3de20*/  SHFL.IDX P6, R14, R13, R12, R11 ;  /* 0x0000000c0d0e7389 */ /* 0x00006400000c000b */
[----:B01----:R-:W-:Y:S01]  /*3de30*/  ENDCOLLECTIVE ;  /* 0x000000000000791b */ /* 0x003fe20003800000 */
.L_x_4356:
        /* <DEDUP_REMOVED lines=11> */
[----:B------:R-:W-:-:S05]  /*3def0*/  VIADD R6, R35, 0x30 ;  /* 0x0000003023067836 */ /* 0x000fca0000000000 */
[----:B------:R1:W-:Y:S01]  /*3df00*/  STL [R1+0x460], R6 ;  /* 0x0004600601007387 */ /* 0x0003e20000100800 */
[----:B0-----:R-:W-:-:S07]  /*3df10*/  IMAD.MOV.U32 R4, RZ, RZ, R14 ;  /* 0x000000ffff047224 */ /* 0x001fce00078e000e */
[----:B-1----:R-:W-:Y:S05]  /*3df20*/  WARPSYNC.COLLECTIVE R15, `(.L_x_4357) ;  /* 0x000000000f087348 */ /* 0x002fea0003c00000 */
[----:B------:R0:W2:Y:S02]  /*3df30*/  SHFL.IDX P6, R14, R13, R12, R11 ;  /* 0x0000000c0d0e7389 */ /* 0x0000a400000c000b */
[----:B012---:R-:W-:Y:S01]  /*3df40*/  ENDCOLLECTIVE ;  /* 0x000000000000791b */ /* 0x007fe20003800000 */
.L_x_4357:
[----:B------:R-:W-:Y:S02]  /*3df50*/  IMAD.MOV.U32 R13, RZ, RZ, R3 ;  /* 0x000000ffff0d7224 */ /* 0x000fe400078e0003 */
[----:B------:R-:W-:Y:S02]  /*3df60*/  IMAD.MOV.U32 R12, RZ, RZ, 0x3 ;  /* 0x00000003ff0c7424 */ /* 0x000fe400078e00ff */
[----:B------:R-:W-:-:S07]  /*3df70*/  IMAD.MOV.U32 R5, RZ, RZ, R14 ;  /* 0x000000ffff057224 */ /* 0x000fce00078e000e */
[----:B------:R-:W-:Y:S05]  /*3df80*/  WARPSYNC.COLLECTIVE R15, `(.L_x_4358) ;  /* 0x000000000f087348 */ /* 0x000fea0003c00000 */
[----:B------:R0:W1:Y:S02]  /*3df90*/  SHFL.IDX P6, R14, R13, R12, R11 ;  /* 0x0000000c0d0e7389 */ /* 0x00006400000c000b */
[----:B01----:R-:W-:Y:S01]  /*3dfa0*/  ENDCOLLECTIVE ;  /* 0x000000000000791b */ /* 0x003fe20003800000 */
.L_x_4358:
        /* <DEDUP_REMOVED lines=15> */
.L_x_4359:
[----:B------:R-:W-:Y:S02]  /*3e0a0*/  IMAD.MOV.U32 R13, RZ, RZ, R3 ;  /* 0x000000ffff0d7224 */ /* 0x000fe400078e0003 */
[----:B------:R-:W-:Y:S02]  /*3e0b0*/  IMAD.MOV.U32 R12, RZ, RZ, 0x4 ;  /* 0x00000004ff0c7424 */ /* 0x000fe400078e00ff */
[----:B------:R-:W-:-:S07]  /*3e0c0*/  IMAD.MOV.U32 R5, RZ, RZ, R14 ;  /* 0x000000ffff057224 */ /* 0x000fce00078e000e */
[----:B------:R-:W-:Y:S05]  /*3e0d0*/  WARPSYNC.COLLECTIVE R15, `(.L_x_4360) ;  /* 0x000000000f087348 */ /* 0x000fea0003c00000 */
[----:B------:R0:W1:Y:S02]  /*3e0e0*/  SHFL.IDX P6, R14, R13, R12, R11 ;  /* 0x0000000c0d0e7389 */ /* 0x00006400000c000b */
[----:B01----:R-:W-:Y:S01]  /*3e0f0*/  ENDCOLLECTIVE ;  /* 0x000000000000791b */ /* 0x003fe20003800000 */
.L_x_4360:
        /* <DEDUP_REMOVED lines=10> */
.L_x_4361:
        /* <DEDUP_REMOVED lines=13> */
.L_x_4362:
        /* <DEDUP_REMOVED lines=10> */
.L_x_4363:
        /* <DEDUP_REMOVED lines=13> */
.L_x_4364:
        /* <DEDUP_REMOVED lines=10> */
.L_x_4365:
        /* <DEDUP_REMOVED lines=11> */
.L_x_4366:
        /* <DEDUP_REMOVED lines=10> */
.L_x_4367:
[----:B------:R-:W-:Y:S01]  /*3e5d0*/  @!PT LDS RZ, [RZ] ;  /* 0x00000000fffff984 */ /* 0x000fe20000000800 */
[----:B------:R-:W-:Y:S01]  /*3e5e0*/  @!PT LDS RZ, [RZ] ;  /* 0x00000000fffff984 */ /* 0x000fe20000000800 */
[----:B------:R-:W-:Y:S01]  /*3e5f0*/  @!PT LDS RZ, [RZ] ;  /* 0x00000000fffff984 */ /* 0x000fe20000000800 */
[----:B------:R0:W-:Y:S01]  /*3e600*/  @!P0 LDGSTS.E.BYPASS.LTC128B.128 [R26+0x1b400], desc[UR44][R4.64], !P1 ;  /* 0x1b400000041a8fae */ /* 0x0001e2000c901d6c */
[----:B------:R-:W-:Y:S01]  /*3e610*/  IMAD.MOV.U32 R0, RZ, RZ, R14 ;  /* 0x000000ffff007224 */ /* 0x000fe200078e000e */
[----:B------:R-:W-:Y:S06]  /*3e620*/  BRA `(.L_x_4368) ;  /* 0xffffff9000587947 */ /* 0x000fec000383ffff */
.L_x_4178:
[----:B------:R-:W2:Y:S04]  /*3e630*/  LDL.LU R14, [R1+0x440] ;  /* 0x00044000010e7983 */ /* 0x000ea80000300800 */
[----:B------:R-:W3:Y:S04]  /*3e640*/  LDL.LU R13, [R1+0x458] ;  /* 0x00045800010d7983 */ /* 0x000ee80000300800 */
[----:B------:R-:W4:Y:S04]  /*3e650*/  LDL.LU R12, [R1+0x45c] ;  /* 0x00045c00010c7983 */ /* 0x000f280000300800 */
[----:B------:R-:W5:Y:S04]  /*3e660*/  LDL.LU R11, [R1+0x460] ;  /* 0x00046000010b7983 */ /* 0x000f680000300800 */
[----:B------:R-:W5:Y:S04]  /*3e670*/  LDL.LU R10, [R1+0x464] ;  /* 0x00046400010a7983 */ /* 0x000f680000300800 */
[----:B------:R-:W5:Y:S04]  /*3e680*/  LDL.LU R9, [R1+0x46c] ;  /* 0x00046c0001097983 */ /* 0x000f680000300800 */
[----:B------:R-:W5:Y:S01]  /*3e690*/  LDL.LU R8, [R1+0x470] ;  /* 0x0004700001087983 */ /* 0x000f620000300800 */
[----:B------:R-:W-:Y:S01]  /*3e6a0*/  LOP3.LUT R22, R22, 0xfffffbff, RZ, 0xc0, !PT ;  /* 0xfffffbff16167812 */ /* 0x000fe200078ec0ff */
[----:B------:R-:W-:Y:S01]  /*3e6b0*/  BSSY B0, `(.L_x_4369) ;  /* 0x0000019000007945 */ /* 0x000fe20003800000 */
[----:B------:R-:W-:-:S02]  /*3e6c0*/  IMAD.MOV.U32 R15, RZ, RZ, -0x1 ;  /* 0xffffffffff0f7424 */ /* 0x000fc400078e00ff */
[----:B--2---:R-:W-:-:S05]  /*3e6d0*/  IMAD R5, R14, R6, RZ ;  /* 0x000000060e057224 */ /* 0x004fca00078e02ff */
[-C--:B------:R-:W-:Y:S02]  /*3e6e0*/  ISETP.GE.AND P0, PT, R35, R5.reuse, PT ;  /* 0x000000052300720c */ /* 0x080fe40003f06270 */
[-C--:B---3--:R-:W-:Y:S01]  /*3e6f0*/  ISETP.GE.AND P6, PT, R13, R5.reuse, PT ;  /* 0x000000050d00720c */ /* 0x088fe20003fc6270 */
[----:B------:R-:W-:Y:S01]  /*3e700*/  IMAD.MOV.U32 R13, RZ, RZ, R0 ;  /* 0x000000ffff0d7224 */ /* 0x000fe200078e0000 */
[----:B----4-:R-:W-:Y:S01]  /*3e710*/  ISETP.GE.AND P5, PT, R12, R5, PT ;  /* 0x000000050c00720c */ /* 0x010fe20003fa6270 */
[----:B------:R-:W-:-:S08]  /*3e720*/  IMAD.MOV.U32 R12, RZ, RZ, RZ ;  /* 0x000000ffff0c7224 */ /* 0x000fd000078e00ff */
[----:B------:R-:W-:Y:S02]  /*3e730*/  @P0 LOP3.LUT R22, R22, 0x400, RZ, 0xfc, !PT ;  /* 0x0000040016160812 */ /* 0x000fe400078efcff */
[----:B-----5:R-:W-:Y:S01]  /*3e740*/  ISETP.GE.AND P0, PT, R11, R5, PT ;  /* 0x000000050b00720c */ /* 0x020fe20003f06270 */
        /* <DEDUP_REMOVED lines=8> */
[----:B------:R-:W-:Y:S02]  /*3e7d0*/  @P0 LOP3.LUT R22, R22, 0x80, RZ, 0xfc, !PT ;  /* 0x0000008016160812 */ /* 0x000fe400078efcff */
[----:B------:R-:W-:Y:S02]  /*3e7e0*/  ISETP.GE.AND P0, PT, R8, R5, PT ;  /* 0x000000050800720c */ /* 0x000fe40003f06270 */
[----:B------:R-:W-:-:S04]  /*3e7f0*/  LOP3.LUT R22, R22, 0xffffffbf, RZ, 0xc0, !PT ;  /* 0xffffffbf16167812 */ /* 0x000fc800078ec0ff */
[----:B------:R-:W-:-:S07]  /*3e800*/  @P6 LOP3.LUT R22, R22, 0x40, RZ, 0xfc, !PT ;  /* 0x0000004016166812 */ /* 0x000fce00078efcff */
[----:B------:R-:W-:Y:S05]  /*3e810*/  WARPSYNC.COLLECTIVE R15, `(.L_x_4370) ;  /* 0x000000000f087348 */ /* 0x000fea0003c00000 */
[----:B------:R0:W1:Y:S02]  /*3e820*/  SHFL.IDX P6, R14, R13, R12, R11 ;  /* 0x0000000c0d0e7389 */ /* 0x00006400000c000b */
[----:B01----:R-:W-:Y:S01]  /*3e830*/  ENDCOLLECTIVE ;  /* 0x000000000000791b */ /* 0x003fe20003800000 */
.L_x_4370:
[----:B------:R-:W-:Y:S05]  /*3e840*/  BSYNC B0 ;  /* 0x0000000000007941 */ /* 0x000fea0003800000 */
.L_x_4369:
        /* <DEDUP_REMOVED lines=11> */
.L_x_4371:
[----:B------:R-:W-:-:S04]  /*3e900*/  LOP3.LUT R22, R22, 0xffefffff, RZ, 0xc0, !PT ;  /* 0xffefffff16167812 */ /* 0x000fc800078ec0ff */
[----:B------:R-:W-:-:S04]  /*3e910*/  @P0 LOP3.LUT R22, R22, 0x100000, RZ, 0xfc, !PT ;  /* 0x0010000016160812 */ /* 0x000fc800078efcff */
[----:B------:R-:W-:Y:S01]  /*3e920*/  LOP3.LUT P0, RZ, R22, 0x400, RZ, 0xc0, !PT ;  /* 0x0000040016ff7812 */ /* 0x000fe2000780c0ff */
[----:B------:R-:W-:Y:S02]  /*3e930*/  IMAD.MOV.U32 R13, RZ, RZ, R0 ;  /* 0x000000ffff0d7224 */ /* 0x000fe400078e0000 */
[----:B------:R-:W-:Y:S02]  /*3e940*/  IMAD.MOV.U32 R12, RZ, RZ, 0x1 ;  /* 0x00000001ff0c7424 */ /* 0x000fe400078e00ff */
[----:B------:R-:W-:-:S08]  /*3e950*/  IMAD.MOV.U32 R3, RZ, RZ, R14 ;  /* 0x000000ffff037224 */ /* 0x000fd000078e000e */
[----:B------:R-:W-:-:S05]  /*3e960*/  @!P0 LEA R3, P6, R7, R3, 0x1 ;  /* 0x0000000307038211 */ /* 0x000fca00078c08ff */
[----:B------:R-:W-:-:S05]  /*3e970*/  @!P0 IMAD.X R2, RZ, RZ, R2, P6 ;  /* 0x000000ffff028224 */ /* 0x000fca00030e0602 */
[----:B------:R-:W-:-:S07]  /*3e980*/  @!P0 LOP3.LUT R3, R3, R2, RZ, 0x3c, !PT ;  /* 0x0000000203038212 */ /* 0x000fce00078e3cff */
[----:B------:R-:W-:Y:S05]  /*3e990*/  WARPSYNC.COLLECTIVE R15, `(.L_x_4372) ;  /* 0x000000000f087348 */ /* 0x000fea0003c00000 */
[----:B------:R0:W1:Y:S02]  /*3e9a0*/  SHFL.IDX P6, R14, R13, R12, R11 ;  /* 0x0000000c0d0e7389 */ /* 0x00006400000c000b */
[----:B01----:R-:W-:Y:S01]  /*3e9b0*/  ENDCOLLECTIVE ;  /* 0x000000000000791b */ /* 0x003fe20003800000 */
.L_x_4372:
        /* <DEDUP_REMOVED lines=15> */
.L_x_4373:
        /* <DEDUP_REMOVED lines=12> */
.L_x_4374:
        /* <DEDUP_REMOVED lines=12> */
.L_x_4375:
        /* <DEDUP_REMOVED lines=12> */
.L_x_4376:
        /* <DEDUP_REMOVED lines=12> */
.L_x_4377:
        /* <DEDUP_REMOVED lines=12> */
.L_x_4378:
        /* <DEDUP_REMOVED lines=12> */
.L_x_4379:
        /* <DEDUP_REMOVED lines=12> */
.L_x_4380:
        /* <DEDUP_REMOVED lines=12> */
.L_x_4381:
        /* <DEDUP_REMOVED lines=12> */
.L_x_4382:
        /* <DEDUP_REMOVED lines=11> */
.L_x_4383:
[----:B------:R-:W-:Y:S02]  /*3f220*/  IMAD.MOV.U32 R13, RZ, RZ, R0 ;  /* 0x000000ffff0d7224 */ /* 0x000fe400078e0000 */
[----:B------:R-:W-:Y:S02]  /*3f230*/  IMAD.MOV.U32 R12, RZ, RZ, 0x7 ;  /* 0x00000007ff0c7424 */ /* 0x000fe400078e00ff */
[----:B------:R-:W-:-:S07]  /*3f240*/  IMAD.MOV.U32 R2, RZ, RZ, R14 ;  /* 0x000000ffff027224 */ /* 0x000fce00078e000e */
[----:B------:R-:W-:Y:S05]  /*3f250*/  WARPSYNC.COLLECTIVE R15, `(.L_x_4384) ;  /* 0x000000000f087348 */ /* 0x000fea0003c00000 */
[----:B------:R0:W1:Y:S02]  /*3f260*/  SHFL.IDX P6, R14, R13, R12, R11 ;  /* 0x0000000c0d0e7389 */ /* 0x00006400000c000b */
[----:B01----:R-:W-:Y:S01]  /*3f270*/  ENDCOLLECTIVE ;  /* 0x000000000000791b */ /* 0x003fe20003800000 */
.L_x_4384:
        /* <DEDUP_REMOVED lines=14> */
.L_x_4385:
[----:B------:R-:W-:Y:S01]  /*3f360*/  IMAD.MOV.U32 R2, RZ, RZ, R14 ;  /* 0x000000ffff027224 */ /* 0x000fe200078e000e */
[----:B------:R-:W-:Y:S06]  /*3f370*/  BRA `(.L_x_4386) ;  /* 0xffffff8c00bc7947 */ /* 0x000fec000383ffff */
.L_x_4183:
[----:B0-----:R0:W1:Y:S02]  /*3f380*/  SYNCS.PHASECHK.TRANS64.TRYWAIT P0, [R23+URZ+0x32420], R0 ;  /* 0x03242000170075a7 */ /* 0x001064000800017f */
[----:B-1----:R-:W-:Y:S05]  /*3f390*/  @!P0 NANOSLEEP.SYNCS 0x989680 ;  /* 0x009896800000895d */ /* 0x002fea0003900000 */
[----:B------:R-:W1:Y:S02]  /*3f3a0*/  @!P0 SYNCS.PHASECHK.TRANS64 P0, [R23+URZ+0x32420], R0 ;  /* 0x03242000170085a7 */ /* 0x000e64000800007f */
[----:B-1----:R-:W-:Y:S05]  /*3f3b0*/  @!P0 BRA `(.L_x_4183) ;  /* 0xfffffffc00f08947 */ /* 0x002fea000383ffff */
[----:B------:R-:W-:Y:S05]  /*3f3c0*/  BRA `(.L_x_4387) ;  /* 0xffffff9000307947 */ /* 0x000fea000383ffff */
.L_x_4186:
[----:B0-----:R0:W1:Y:S02]  /*3f3d0*/  SYNCS.PHASECHK.TRANS64.TRYWAIT P0, [R17+URZ+0x32460], R0 ;  /* 0x03246000110075a7 */ /* 0x001064000800017f */
[----:B-1----:R-:W-:Y:S05]  /*3f3e0*/  @!P0 NANOSLEEP.SYNCS 0x989680 ;  /* 0x009896800000895d */ /* 0x002fea0003900000 */
[----:B------:R-:W1:Y:S02]  /*3f3f0*/  @!P0 SYNCS.PHASECHK.TRANS64 P0, [R17+URZ+0x32460], R0 ;  /* 0x03246000110085a7 */ /* 0x000e64000800007f */
[----:B-1----:R-:W-:Y:S05]  /*3f400*/  @!P0 BRA `(.L_x_4186) ;  /* 0xfffffffc00f08947 */ /* 0x002fea000383ffff */
[----:B------:R-:W-:Y:S05]  /*3f410*/  BRA `(.L_x_4388) ;  /* 0xffffff9000407947 */ /* 0x000fea000383ffff */
.L_x_4187:
        /* <DEDUP_REMOVED lines=8> */
.L_x_4390:
[----:B------:R-:W-:Y:S05]  /*3f4a0*/  BSYNC B0 ;  /* 0x0000000000007941 */ /* 0x000fea0003800000 */
.L_x_4389:
        /* <DEDUP_REMOVED lines=13> */
.L_x_4391:
        /* <DEDUP_REMOVED lines=9> */
.L_x_4392:
        /* <DEDUP_REMOVED lines=17> */
.L_x_4393:
[----:B------:R-:W-:Y:S02]  /*3f720*/  IMAD.MOV.U32 R13, RZ, RZ, R6 ;  /* 0x000000ffff0d7224 */ /* 0x000fe400078e0006 */
[----:B------:R-:W-:Y:S01]  /*3f730*/  IMAD.MOV.U32 R12, RZ, RZ, 0x2 ;  /* 0x00000002ff0c7424 */ /* 0x000fe200078e00ff */
[----:B------:R-:W-:-:S13]  /*3f740*/  IADD3 R2, P3, R14, R0, RZ ;  /* 0x000000000e027210 */ /* 0x000fda0007f7e0ff */
[----:B------:R-:W-:Y:S05]  /*3f750*/  WARPSYNC.COLLECTIVE R15, `(.L_x_4394) ;  /* 0x000000000f087348 */ /* 0x000fea0003c00000 */
[----:B------:R0:W1:Y:S02]  /*3f760*/  SHFL.IDX P6, R14, R13, R12, R11 ;  /* 0x0000000c0d0e7389 */ /* 0x00006400000c000b */
[----:B01----:R-:W-:Y:S01]  /*3f770*/  ENDCOLLECTIVE ;  /* 0x000000000000791b */ /* 0x003fe20003800000 */
.L_x_4394:
        /* <DEDUP_REMOVED lines=17> */
.L_x_4395:
[----:B------:R-:W-:Y:S02]  /*3f890*/  IMAD.MOV.U32 R13, RZ, RZ, R6 ;  /* 0x000000ffff0d7224 */ /* 0x000fe400078e0006 */
[----:B------:R-:W-:Y:S01]  /*3f8a0*/  IMAD.MOV.U32 R12, RZ, RZ, 0x3 ;  /* 0x00000003ff0c7424 */ /* 0x000fe200078e00ff */
[----:B------:R-:W-:-:S13]  /*3f8b0*/  IADD3 R2, P3, R14, R0, RZ ;  /* 0x000000000e027210 */ /* 0x000fda0007f7e0ff */
[----:B------:R-:W-:Y:S05]  /*3f8c0*/  WARPSYNC.COLLECTIVE R15, `(.L_x_4396) ;  /* 0x000000000f087348 */ /* 0x000fea0003c00000 */
[----:B------:R0:W1:Y:S02]  /*3f8d0*/  SHFL.IDX P6, R14, R13, R12, R11 ;  /* 0x0000000c0d0e7389 */ /* 0x00006400000c000b */
[----:B01----:R-:W-:Y:S01]  /*3f8e0*/  ENDCOLLECTIVE ;  /* 0x000000000000791b */ /* 0x003fe20003800000 */
.L_x_4396:
        /* <DEDUP_REMOVED lines=17> */
.L_x_4397:
[----:B------:R-:W-:Y:S02]  /*3fa00*/  IMAD.MOV.U32 R13, RZ, RZ, R6 ;  /* 0x000000ffff0d7224 */ /* 0x000fe400078e0006 */
[----:B------:R-:W-:Y:S01]  /*3fa10*/  IMAD.MOV.U32 R12, RZ, RZ, 0x4 ;  /* 0x00000004ff0c7424 */ /* 0x000fe200078e00ff */
[----:B------:R-:W-:-:S13]  /*3fa20*/  IADD3 R2, P3, R14, R0, RZ ;  /* 0x000000000e027210 */ /* 0x000fda0007f7e0ff */
[----:B------:R-:W-:Y:S05]  /*3fa30*/  WARPSYNC.COLLECTIVE R15, `(.L_x_4398) ;  /* 0x000000000f087348 */ /* 0x000fea0003c00000 */
[----:B------:R0:W1:Y:S02]  /*3fa40*/  SHFL.IDX P6, R14, R13, R12, R11 ;  /* 0x0000000c0d0e7389 */ /* 0x00006400000c000b */
[----:B01----:R-:W-:Y:S01]  /*3fa50*/  ENDCOLLECTIVE ;  /* 0x000000000000791b */ /* 0x003fe20003800000 */
.L_x_4398:
        /* <DEDUP_REMOVED lines=17> */
.L_x_4399:
[----:B------:R-:W-:Y:S02]  /*3fb70*/  IMAD.MOV.U32 R13, RZ, RZ, R6 ;  /* 0x000000ffff0d7224 */ /* 0x000fe400078e0006 */
[----:B------:R-:W-:Y:S01]  /*3fb80*/  IMAD.MOV.U32 R12, RZ, RZ, 0x5 ;  /* 0x00000005ff0c7424 */ /* 0x000fe200078e00ff */
[----:B------:R-:W-:-:S13]  /*3fb90*/  IADD3 R2, P3, R14, R0, RZ ;  /* 0x000000000e027210 */ /* 0x000fda0007f7e0ff */
[----:B------:R-:W-:Y:S05]  /*3fba0*/  WARPSYNC.COLLECTIVE R15, `(.L_x_4400) ;  /* 0x000000000f087348 */ /* 0x000fea0003c00000 */
[----:B------:R0:W1:Y:S02]  /*3fbb0*/  SHFL.IDX P6, R14, R13, R12, R11 ;  /* 0x0000000c0d0e7389 */ /* 0x00006400000c000b */
[----:B01----:R-:W-:Y:S01]  /*3fbc0*/  ENDCOLLECTIVE ;  /* 0x000000000000791b */ /* 0x003fe20003800000 */
.L_x_4400:
        /* <DEDUP_REMOVED lines=12> */
.L_x_4401:
        /* <DEDUP_REMOVED lines=9> */
.L_x_4194:
[----:B0-----:R0:W1:Y:S02]  /*3fd20*/  SYNCS.PHASECHK.TRANS64.TRYWAIT P0, [R6+URZ+0x32440], R21 ;  /* 0x03244015060075a7 */ /* 0x001064000800017f */
[----:B-1----:R-:W-:Y:S05]  /*3fd30*/  @!P0 NANOSLEEP.SYNCS 0x989680 ;  /* 0x009896800000895d */ /* 0x002fea0003900000 */
[----:B------:R-:W1:Y:S02]  /*3fd40*/  @!P0 SYNCS.PHASECHK.TRANS64 P0, [R6+URZ+0x32440], R21 ;  /* 0x03244015060085a7 */ /* 0x000e64000800007f */
[----:B-1----:R-:W-:Y:S05]  /*3fd50*/  @!P0 BRA `(.L_x_4194) ;  /* 0xfffffffc00f08947 */ /* 0x002fea000383ffff */
[----:B------:R-:W-:Y:S05]  /*3fd60*/  BRA `(.L_x_4403) ;  /* 0xffffff9000d07947 */ /* 0x000fea000383ffff */
.L_x_4195:
        /* <DEDUP_REMOVED lines=8> */
.L_x_4405:
[----:B------:R-:W-:Y:S05]  /*3fdf0*/  BSYNC B1 ;  /* 0x0000000000017941 */ /* 0x000fea0003800000 */
.L_x_4404:
        /* <DEDUP_REMOVED lines=9> */
.L_x_4406:
[----:B------:R-:W-:Y:S02]  /*3fe90*/  IMAD.MOV.U32 R13, RZ, RZ, R9 ;  /* 0x000000ffff0d7224 */ /* 0x000fe400078e0009 */
[----:B------:R-:W-:Y:S02]  /*3fea0*/  IMAD.MOV.U32 R12, RZ, RZ, 0x1 ;  /* 0x00000001ff0c7424 */ /* 0x000fe400078e00ff */
[----:B------:R-:W-:-:S07]  /*3feb0*/  IMAD.MOV.U32 R2, RZ, RZ, R14 ;  /* 0x000000ffff027224 */ /* 0x000fce00078e000e */
[----:B------:R-:W-:Y:S05]  /*3fec0*/  WARPSYNC.COLLECTIVE R15, `(.L_x_4407) ;  /* 0x000000000f087348 */ /* 0x000fea0003c00000 */
[----:B------:R0:W1:Y:S02]  /*3fed0*/  SHFL.IDX P6, R14, R13, R12, R11 ;  /* 0x0000000c0d0e7389 */ /* 0x00006400000c000b */
[----:B01----:R-:W-:Y:S01]  /*3fee0*/  ENDCOLLECTIVE ;  /* 0x000000000000791b */ /* 0x003fe20003800000 */
.L_x_4407:
        /* <DEDUP_REMOVED lines=11> */
.L_x_4408:
[----:B------:R-:W-:Y:S02]  /*3ffa0*/  IMAD.MOV.U32 R13, RZ, RZ, R9 ;  /* 0x000000ffff0d7224 */ /* 0x000fe400078e0009 */
[----:B------:R-:W-:Y:S02]  /*3ffb0*/  IMAD.MOV.U32 R12, RZ, RZ, 0x2 ;  /* 0x00000002ff0c7424 */ /* 0x000fe400078e00ff */
[----:B------:R-:W-:-:S07]  /*3ffc0*/  IMAD.MOV.U32 R2, RZ, RZ, R14 ;  /* 0x000000ffff027224 */ /* 0x000fce00078e000e */
[----:B------:R-:W-:Y:S05]  /*3ffd0*/  WARPSYNC.COLLECTIVE R15, `(.L_x_4409) ;  /* 0x000000000f087348 */ /* 0x000fea0003c00000 */
[----:B------:R0:W1:Y:S02]  /*3ffe0*/  SHFL.IDX P6, R14, R13, R12, R11 ;  /* 0x0000000c0d0e7389 */ /* 0x00006400000c000b */
[----:B01----:R-:W-:Y:S01]  /*3fff0*/  ENDCOLLECTIVE ;  /* 0x000000000000791b */ /* 0x003fe20003800000 */
.L_x_4409:
        /* <DEDUP_REMOVED lines=11> */
.L_x_4410:
[----:B------:R-:W-:Y:S02]  /*400b0*/  IMAD.MOV.U32 R13, RZ, RZ, R9 ;  /* 0x000000ffff0d7224 */ /* 0x000fe400078e0009 */
[----:B------:R-:W-:Y:S02]  /*400c0*/  IMAD.MOV.U32 R12, RZ, RZ, 0x3 ;  /* 0x00000003ff0c7424 */ /* 0x000fe400078e00ff */
[----:B------:R-:W-:-:S07]  /*400d0*/  IMAD.MOV.U32 R2, RZ, RZ, R14 ;  /* 0x000000ffff027224 */ /* 0x000fce00078e000e */
[----:B------:R-:W-:Y:S05]  /*400e0*/  WARPSYNC.COLLECTIVE R15, `(.L_x_4411) ;  /* 0x000000000f087348 */ /* 0x000fea0003c00000 */
[----:B------:R0:W1:Y:S02]  /*400f0*/  SHFL.IDX P6, R14, R13, R12, R11 ;  /* 0x0000000c0d0e7389 */ /* 0x00006400000c000b */
[----:B01----:R-:W-:Y:S01]  /*40100*/  ENDCOLLECTIVE ;  /* 0x000000000000791b */ /* 0x003fe20003800000 */
.L_x_4411:
        /* <DEDUP_REMOVED lines=11> */
.L_x_4412:
[----:B------:R-:W-:Y:S02]  /*401c0*/  IMAD.MOV.U32 R13, RZ, RZ, R9 ;  /* 0x000000ffff0d7224 */ /* 0x000fe400078e0009 */
[----:B------:R-:W-:Y:S02]  /*401d0*/  IMAD.MOV.U32 R12, RZ, RZ, 0x4 ;  /* 0x00000004ff0c7424 */ /* 0x000fe400078e00ff */
[----:B------:R-:W-:-:S07]  /*401e0*/  IMAD.MOV.U32 R2, RZ, RZ, R14 ;  /* 0x000000ffff027224 */ /* 0x000fce00078e000e */
[----:B------:R-:W-:Y:S05]  /*401f0*/  WARPSYNC.COLLECTIVE R15, `(.L_x_4413) ;  /* 0x000000000f087348 */ /* 0x000fea0003c00000 */
[----:B------:R0:W1:Y:S02]  /*40200*/  SHFL.IDX P6, R14, R13, R12, R11 ;  /* 0x0000000c0d0e7389 */ /* 0x00006400000c000b */
[----:B01----:R-:W-:Y:S01]  /*40210*/  ENDCOLLECTIVE ;  /* 0x000000000000791b */ /* 0x003fe20003800000 */
.L_x_4413:
        /* <DEDUP_REMOVED lines=11> */
.L_x_4414:
[----:B------:R-:W-:Y:S02]  /*402d0*/  IMAD.MOV.U32 R13, RZ, RZ, R9 ;  /* 0x000000ffff0d7224 */ /* 0x000fe400078e0009 */
[----:B------:R-:W-:Y:S02]  /*402e0*/  IMAD.MOV.U32 R12, RZ, RZ, 0x5 ;  /* 0x00000005ff0c7424 */ /* 0x000fe400078e00ff */
[----:B------:R-:W-:-:S07]  /*402f0*/  IMAD.MOV.U32 R2, RZ, RZ, R14 ;  /* 0x000000ffff027224 */ /* 0x000fce00078e000e */
[----:B------:R-:W-:Y:S05]  /*40300*/  WARPSYNC.COLLECTIVE R15, `(.L_x_4415) ;  /* 0x000000000f087348 */ /* 0x000fea0003c00000 */
[----:B------:R0:W1:Y:S02]  /*40310*/  SHFL.IDX P6, R14, R13, R12, R11 ;  /* 0x0000000c0d0e7389 */ /* 0x00006400000c000b */
[----:B01----:R-:W-:Y:S01]  /*40320*/  ENDCOLLECTIVE ;  /* 0x000000000000791b */ /* 0x003fe20003800000 */
.L_x_4415:
        /* <DEDUP_REMOVED lines=11> */
.L_x_4416:
[----:B------:R-:W-:Y:S01]  /*403e0*/  IMAD.MOV.U32 R2, RZ, RZ, R14 ;  /* 0x000000ffff027224 */ /* 0x000fe200078e000e */
[----:B------:R-:W-:Y:S06]  /*403f0*/  BRA `(.L_x_4417) ;  /* 0xffffff8c00f87947 */ /* 0x000fec000383ffff */
.L_x_4200:
[----:B---3--:R3:W4:Y:S02]  /*40400*/  SYNCS.PHASECHK.TRANS64.TRYWAIT P0, [R6+URZ+0x32460], R21 ;  /* 0x03246015060075a7 */ /* 0x008724000800017f */
[----:B----4-:R-:W-:Y:S05]  /*40410*/  @!P0 NANOSLEEP.SYNCS 0x989680 ;  /* 0x009896800000895d */ /* 0x010fea0003900000 */
[----:B------:R-:W4:Y:S02]  /*40420*/  @!P0 SYNCS.PHASECHK.TRANS64 P0, [R6+URZ+0x32460], R21 ;  /* 0x03246015060085a7 */ /* 0x000f24000800007f */
[----:B----4-:R-:W-:Y:S05]  /*40430*/  @!P0 BRA `(.L_x_4200) ;  /* 0xfffffffc00f08947 */ /* 0x010fea000383ffff */
[----:B------:R-:W-:Y:S05]  /*40440*/  BRA `(.L_x_4418) ;  /* 0xffffff9000487947 */ /* 0x000fea000383ffff */
.L_x_4201:
        /* <DEDUP_REMOVED lines=8> */
.L_x_4420:
[----:B------:R-:W-:Y:S05]  /*404d0*/  BSYNC B1 ;  /* 0x0000000000017941 */ /* 0x000fea0003800000 */
.L_x_4419:
        /* <DEDUP_REMOVED lines=9> */
.L_x_4421:
[----:B------:R-:W-:Y:S02]  /*40570*/  IMAD.MOV.U32 R13, RZ, RZ, R9 ;  /* 0x000000ffff0d7224 */ /* 0x000fe400078e0009 */
[----:B------:R-:W-:Y:S01]  /*40580*/  IMAD.MOV.U32 R12, RZ, RZ, 0x1 ;  /* 0x00000001ff0c7424 */ /* 0x000fe200078e00ff */
[----:B------:R-:W-:-:S13]  /*40590*/  IADD3 R2, P0, R14, R0, RZ ;  /* 0x000000000e027210 */ /* 0x000fda0007f1e0ff */
[----:B------:R-:W-:Y:S05]  /*405a0*/  WARPSYNC.COLLECTIVE R15, `(.L_x_4422) ;  /* 0x000000000f087348 */ /* 0x000fea0003c00000 */
[----:B------:R0:W1:Y:S02]  /*405b0*/  SHFL.IDX P6, R14, R13, R12, R11 ;  /* 0x0000000c0d0e7389 */ /* 0x00006400000c000b */
[----:B01----:R-:W-:Y:S01]  /*405c0*/  ENDCOLLECTIVE ;  /* 0x000000000000791b */ /* 0x003fe20003800000 */
.L_x_4422:
        /* <DEDUP_REMOVED lines=13> */
.L_x_4423:
[----:B------:R-:W-:Y:S02]  /*406a0*/  IMAD.MOV.U32 R13, RZ, RZ, R9 ;  /* 0x000000ffff0d7224 */ /* 0x000fe400078e0009 */
[----:B------:R-:W-:Y:S01]  /*406b0*/  IMAD.MOV.U32 R12, RZ, RZ, 0x2 ;  /* 0x00000002ff0c7424 */ /* 0x000fe200078e00ff */
[----:B------:R-:W-:-:S13]  /*406c0*/  IADD3 R2, P0, R14, R0, RZ ;  /* 0x000000000e027210 */ /* 0x000fda0007f1e0ff */
[----:B------:R-:W-:Y:S05]  /*406d0*/  WARPSYNC.COLLECTIVE R15, `(.L_x_4424) ;  /* 0x000000000f087348 */ /* 0x000fea0003c00000 */
[----:B------:R0:W1:Y:S02]  /*406e0*/  SHFL.IDX P6, R14, R13, R12, R11 ;  /* 0x0000000c0d0e7389 */ /* 0x00006400000c000b */
[----:B01----:R-:W-:Y:S01]  /*406f0*/  ENDCOLLECTIVE ;  /* 0x000000000000791b */ /* 0x003fe20003800000 */
.L_x_4424:
        /* <DEDUP_REMOVED lines=13> */
.L_x_4425:
[----:B------:R-:W-:Y:S02]  /*407d0*/  IMAD.MOV.U32 R13, RZ, RZ, R9 ;  /* 0x000000ffff0d7224 */ /* 0x000fe400078e0009 */
[----:B------:R-:W-:Y:S01]  /*407e0*/  IMAD.MOV.U32 R12, RZ, RZ, 0x3 ;  /* 0x00000003ff0c7424 */ /* 0x000fe200078e00ff */
[----:B------:R-:W-:-:S13]  /*407f0*/  IADD3 R2, P0, R14, R0, RZ ;  /* 0x000000000e027210 */ /* 0x000fda0007f1e0ff */
[----:B------:R-:W-:Y:S05]  /*40800*/  WARPSYNC.COLLECTIVE R15, `(.L_x_4426) ;  /* 0x000000000f087348 */ /* 0x000fea0003c00000 */
[----:B------:R0:W1:Y:S02]  /*40810*/  SHFL.IDX P6, R14, R13, R12, R11 ;  /* 0x0000000c0d0e7389 */ /* 0x00006400000c000b */
[----:B01----:R-:W-:Y:S01]  /*40820*/  ENDCOLLECTIVE ;  /* 0x000000000000791b */ /* 0x003fe20003800000 */
.L_x_4426:
        /* <DEDUP_REMOVED lines=13> */
.L_x_4427:
[----:B------:R-:W-:Y:S02]  /*40900*/  IMAD.MOV.U32 R13, RZ, RZ, R9 ;  /* 0x000000ffff0d7224 */ /* 0x000fe400078e0009 */
[----:B------:R-:W-:Y:S01]  /*40910*/  IMAD.MOV.U32 R12, RZ, RZ, 0x4 ;  /* 0x00000004ff0c7424 */ /* 0x000fe200078e00ff */
[----:B------:R-:W-:-:S13]  /*40920*/  IADD3 R2, P0, R14, R0, RZ ;  /* 0x000000000e027210 */ /* 0x000fda0007f1e0ff */
[----:B------:R-:W-:Y:S05]  /*40930*/  WARPSYNC.COLLECTIVE R15, `(.L_x_4428) ;  /* 0x000000000f087348 */ /* 0x000fea0003c00000 */
[----:B------:R0:W1:Y:S02]  /*40940*/  SHFL.IDX P6, R14, R13, R12, R11 ;  /* 0x0000000c0d0e7389 */ /* 0x00006400000c000b */
[----:B01----:R-:W-:Y:S01]  /*40950*/  ENDCOLLECTIVE ;  /* 0x000000000000791b */ /* 0x003fe20003800000 */
.L_x_4428:
        /* <DEDUP_REMOVED lines=13> */
.L_x_4429:
[----:B------:R-:W-:Y:S02]  /*40a30*/  IMAD.MOV.U32 R13, RZ, RZ, R9 ;  /* 0x000000ffff0d7224 */ /* 0x000fe400078e0009 */
[----:B------:R-:W-:Y:S01]  /*40a40*/  IMAD.MOV.U32 R12, RZ, RZ, 0x5 ;  /* 0x00000005ff0c7424 */ /* 0x000fe200078e00ff */
[----:B------:R-:W-:-:S13]  /*40a50*/  IADD3 R2, P0, R14, R0, RZ ;  /* 0x000000000e027210 */ /* 0x000fda0007f1e0ff */
[----:B------:R-:W-:Y:S05]  /*40a60*/  WARPSYNC.COLLECTIVE R15, `(.L_x_4430) ;  /* 0x000000000f087348 */ /* 0x000fea0003c00000 */
[----:B------:R0:W1:Y:S02]  /*40a70*/  SHFL.IDX P6, R14, R13, R12, R11 ;  /* 0x0000000c0d0e7389 */ /* 0x00006400000c000b */
[----:B01----:R-:W-:Y:S01]  /*40a80*/  ENDCOLLECTIVE ;  /* 0x000000000000791b */ /* 0x003fe20003800000 */
.L_x_4430:
        /* <DEDUP_REMOVED lines=13> */
.L_x_4431:
[----:B------:R-:W-:Y:S05]  /*40b60*/  BRA `(.L_x_4432) ;  /* 0xffffff8c008c7947 */ /* 0x000fea000383ffff */
.L_x_4209:
[----:B------:R-:W-:Y:S01]  /*40b70*/  BSSY B0, `(.L_x_4433) ;  /* 0x0000008000007945 */ /* 0x000fe20003800000 */
[----:B------:R-:W-:Y:S02]  /*40b80*/  IMAD.MOV.U32 R13, RZ, RZ, R16 ;  /* 0x000000ffff0d7224 */ /* 0x000fe400078e0010 */
[----:B0-----:R-:W-:Y:S02]  /*40b90*/  IMAD.MOV.U32 R12, RZ, RZ, RZ ;  /* 0x000000ffff0c7224 */ /* 0x001fe400078e00ff */
[----:B------:R-:W-:Y:S02]  /*40ba0*/  IMAD.MOV.U32 R11, RZ, RZ, 0x1f ;  /* 0x0000001fff0b7424 */ /* 0x000fe400078e00ff */
[----:B------:R-:W-:-:S07]  /*40bb0*/  IMAD.MOV.U32 R15, RZ, RZ, -0x1 ;  /* 0xffffffffff0f7424 */ /* 0x000fce00078e00ff */
[----:B-123--:R-:W-:Y:S05]  /*40bc0*/  WARPSYNC.COLLECTIVE R15, `(.L_x_4434) ;  /* 0x000000000f087348 */ /* 0x00efea0003c00000 */
[----:B------:R0:W4:Y:S02]  /*40bd0*/  SHFL.IDX P6, R14, R13, R12, R11 ;  /* 0x0000000c0d0e7389 */ /* 0x00012400000c000b */
[----:B01234-:R-:W-:Y:S01]  /*40be0*/  ENDCOLLECTIVE ;  /* 0x000000000000791b */ /* 0x01ffe20003800000 */
.L_x_4434:
[----:B------:R-:W-:Y:S05]  /*40bf0*/  BSYNC B0 ;  /* 0x0000000000007941 */ /* 0x000fea0003800000 */
.L_x_4433:
        /* <DEDUP_REMOVED lines=9> */
.L_x_4435:
        /* <DEDUP_REMOVED lines=24> */
.L_x_4436:
[----:B------:R-:W-:Y:S01]  /*40e10*/  IMAD.MOV.U32 R12, RZ, RZ, 0x2 ;  /* 0x00000002ff0c7424 */ /* 0x000fe200078e00ff */
[----:B------:R-:W-:-:S05]  /*40e20*/  SEL R14, R14, RZ, P1 ;  /* 0x000000ff0e0e7207 */ /* 0x000fca0000800000 */
[----:B------:R-:W-:-:S04]  /*40e30*/  IMAD.IADD R5, R13, 0x1, R14 ;  /* 0x000000010d057824 */ /* 0x000fc800078e020e */
[----:B------:R-:W-:-:S07]  /*40e40*/  IMAD.MOV.U32 R13, RZ, RZ, R5 ;  /* 0x000000ffff0d7224 */ /* 0x000fce00078e0005 */
[----:B------:R-:W-:Y:S05]  /*40e50*/  WARPSYNC.COLLECTIVE R15, `(.L_x_4437) ;  /* 0x000000000f087348 */ /* 0x000fea0003c00000 */
[----:B------:R0:W1:Y:S02]  /*40e60*/  SHFL.UP P6, R14, R13, R12, R11 ;  /* 0x0400000c0d0e7389 */ /* 0x00006400000c000b */
[----:B01----:R-:W-:Y:S01]  /*40e70*/  ENDCOLLECTIVE ;  /* 0x000000000000791b */ /* 0x003fe20003800000 */
.L_x_4437:
[----:B------:R-:W-:Y:S01]  /*40e80*/  IMAD.MOV.U32 R12, RZ, RZ, 0x4 ;  /* 0x00000004ff0c7424 */ /* 0x000fe200078e00ff */
[----:B------:R-:W-:-:S05]  /*40e90*/  SEL R2, R14, RZ, P2 ;  /* 0x000000ff0e027207 */ /* 0x000fca0001000000 */
[----:B------:R-:W-:-:S04]  /*40ea0*/  IMAD.IADD R2, R5, 0x1, R2 ;  /* 0x0000000105027824 */ /* 0x000fc800078e0202 */
[----:B------:R-:W-:-:S07]  /*40eb0*/  IMAD.MOV.U32 R13, RZ, RZ, R2 ;  /* 0x000000ffff0d7224 */ /* 0x000fce00078e0002 */
[----:B------:R-:W-:Y:S05]  /*40ec0*/  WARPSYNC.COLLECTIVE R15, `(.L_x_4438) ;  /* 0x000000000f087348 */ /* 0x000fea0003c00000 */
[----:B------:R0:W1:Y:S02]  /*40ed0*/  SHFL.UP P6, R14, R13, R12, R11 ;  /* 0x0400000c0d0e7389 */ /* 0x00006400000c000b */
[----:B01----:R-:W-:Y:S01]  /*40ee0*/  ENDCOLLECTIVE ;  /* 0x000000000000791b */ /* 0x003fe20003800000 */
.L_x_4438:
[----:B------:R-:W-:Y:S01]  /*40ef0*/  IMAD.MOV.U32 R12, RZ, RZ, 0x8 ;  /* 0x00000008ff0c7424 */ /* 0x000fe200078e00ff */
[----:B------:R-:W-:-:S05]  /*40f00*/  SEL R3, R14, RZ, P3 ;  /* 0x000000ff0e037207 */ /* 0x000fca0001800000 */
[----:B------:R-:W-:-:S04]  /*40f10*/  IMAD.IADD R3, R2, 0x1, R3 ;  /* 0x0000000102037824 */ /* 0x000fc800078e0203 */
[----:B------:R-:W-:-:S07]  /*40f20*/  IMAD.MOV.U32 R13, RZ, RZ, R3 ;  /* 0x000000ffff0d7224 */ /* 0x000fce00078e0003 */
[----:B------:R-:W-:Y:S05]  /*40f30*/  WARPSYNC.COLLECTIVE R15, `(.L_x_4439) ;  /* 0x000000000f087348 */ /* 0x000fea0003c00000 */
[----:B------:R0:W1:Y:S02]  /*40f40*/  SHFL.UP P6, R14, R13, R12, R11 ;  /* 0x0400000c0d0e7389 */ /* 0x00006400000c000b */
[----:B01----:R-:W-:Y:S01]  /*40f50*/  ENDCOLLECTIVE ;  /* 0x000000000000791b */ /* 0x003fe20003800000 */
.L_x_4439:
[----:B------:R-:W-:Y:S01]  /*40f60*/  IMAD.MOV.U32 R12, RZ, RZ, 0x10 ;  /* 0x00000010ff0c7424 */ /* 0x000fe200078e00ff */
[----:B------:R-:W-:-:S05]  /*40f70*/  SEL R14, R14, RZ, P4 ;  /* 0x000000ff0e0e7207 */ /* 0x000fca0002000000 */
[----:B------:R-:W-:-:S04]  /*40f80*/  IMAD.IADD R5, R3, 0x1, R14 ;  /* 0x0000000103057824 */ /* 0x000fc800078e020e */
[----:B------:R-:W-:-:S07]  /*40f90*/  IMAD.MOV.U32 R13, RZ, RZ, R5 ;  /* 0x000000ffff0d7224 */ /* 0x000fce00078e0005 */
[----:B------:R-:W-:Y:S05]  /*40fa0*/  WARPSYNC.COLLECTIVE R15, `(.L_x_4440) ;  /* 0x000000000f087348 */ /* 0x000fea0003c00000 */
[----:B------:R0:W1:Y:S02]  /*40fb0*/  SHFL.UP P6, R14, R13, R12, R11 ;  /* 0x0400000c0d0e7389 */ /* 0x00006400000c000b */
[----:B01----:R-:W-:Y:S01]  /*40fc0*/  ENDCOLLECTIVE ;  /* 0x000000000000791b */ /* 0x003fe20003800000 */
.L_x_4440:
        /* <DEDUP_REMOVED lines=8> */
.L_x_4441:
[----:B------:R-:W-:Y:S05]  /*41050*/  BRA `(.L_x_4442) ;  /* 0xffffff8c00ec7947 */ /* 0x000fea000383ffff */
.L_x_4212:
[----:B------:R-:W-:Y:S01]  /*41060*/  BSSY B0, `(.L_x_4443) ;  /* 0x0000007000007945 */ /* 0x000fe20003800000 */
[----:B------:R-:W-:Y:S02]  /*41070*/  IMAD.MOV.U32 R12, RZ, RZ, 0x1 ;  /* 0x00000001ff0c7424 */ /* 0x000fe400078e00ff */
[----:B------:R-:W-:Y:S02]  /*41080*/  IMAD.MOV.U32 R11, RZ, RZ, RZ ;  /* 0x000000ffff0b7224 */ /* 0x000fe400078e00ff */
[----:B------:R-:W-:-:S07]  /*41090*/  IMAD.MOV.U32 R15, RZ, RZ, -0x1 ;  /* 0xffffffffff0f7424 */ /* 0x000fce00078e00ff */
[----:B------:R-:W-:Y:S05]  /*410a0*/  WARPSYNC.COLLECTIVE R15, `(.L_x_4444) ;  /* 0x000000000f087348 */ /* 0x000fea0003c00000 */
[----:B------:R0:W1:Y:S02]  /*410b0*/  SHFL.UP P6, R14, R13, R12, R11 ;  /* 0x0400000c0d0e7389 */ /* 0x00006400000c000b */
[----:B01----:R-:W-:Y:S01]  /*410c0*/  ENDCOLLECTIVE ;  /* 0x000000000000791b */ /* 0x003fe20003800000 */
.L_x_4444:
[----:B------:R-:W-:Y:S05]  /*410d0*/  BSYNC B0 ;  /* 0x0000000000007941 */ /* 0x000fea0003800000 */
.L_x_4443:
        /* <DEDUP_REMOVED lines=8> */
.L_x_4445:
[----:B------:R-:W-:Y:S01]  /*41160*/  IMAD.MOV.U32 R12, RZ, RZ, 0x4 ;  /* 0x00000004ff0c7424 */ /* 0x000fe200078e00ff */
[----:B------:R-:W-:-:S05]  /*41170*/  SEL R2, R14, RZ, P2 ;  /* 0x000000ff0e027207 */ /* 0x000fca0001000000 */
[----:B------:R-:W-:-:S04]  /*41180*/  IMAD.IADD R2, R13, 0x1, R2 ;  /* 0x000000010d027824 */ /* 0x000fc800078e0202 */
[----:B------:R-:W-:-:S07]  /*41190*/  IMAD.MOV.U32 R13, RZ, RZ, R2 ;  /* 0x000000ffff0d7224 */ /* 0x000fce00078e0002 */
[----:B------:R-:W-:Y:S05]  /*411a0*/  WARPSYNC.COLLECTIVE R15, `(.L_x_4446) ;  /* 0x000000000f087348 */ /* 0x000fea0003c00000 */
[----:B------:R0:W1:Y:S02]  /*411b0*/  SHFL.UP P6, R14, R13, R12, R11 ;  /* 0x0400000c0d0e7389 */ /* 0x00006400000c000b */
[----:B01----:R-:W-:Y:S01]  /*411c0*/  ENDCOLLECTIVE ;  /* 0x000000000000791b */ /* 0x003fe20003800000 */
.L_x_4446:
[----:B------:R-:W-:Y:S01]  /*411d0*/  IMAD.MOV.U32 R12, RZ, RZ, 0x8 ;  /* 0x00000008ff0c7424 */ /* 0x000fe200078e00ff */
[----:B------:R-:W-:-:S05]  /*411e0*/  SEL R3, R14, RZ, P3 ;  /* 0x000000ff0e037207 */ /* 0x000fca0001800000 */
[----:B------:R-:W-:-:S04]  /*411f0*/  IMAD.IADD R3, R2, 0x1, R3 ;  /* 0x0000000102037824 */ /* 0x000fc800078e0203 */
[----:B------:R-:W-:-:S07]  /*41200*/  IMAD.MOV.U32 R13, RZ, RZ, R3 ;  /* 0x000000ffff0d7224 */ /* 0x000fce00078e0003 */
[----:B------:R-:W-:Y:S05]  /*41210*/  WARPSYNC.COLLECTIVE R15, `(.L_x_4447) ;  /* 0x000000000f087348 */ /* 0x000fea0003c00000 */
[----:B------:R0:W1:Y:S02]  /*41220*/  SHFL.UP P6, R14, R13, R12, R11 ;  /* 0x0400000c0d0e7389 */ /* 0x00006400000c000b */
[----:B01----:R-:W-:Y:S01]  /*41230*/  ENDCOLLECTIVE ;  /* 0x000000000000791b */ /* 0x003fe20003800000 */
.L_x_4447:
[----:B------:R-:W-:Y:S01]  /*41240*/  IMAD.MOV.U32 R12, RZ, RZ, 0x10 ;  /* 0x00000010ff0c7424 */ /* 0x000fe200078e00ff */
[----:B------:R-:W-:-:S05]  /*41250*/  SEL R14, R14, RZ, P4 ;  /* 0x000000ff0e0e7207 */ /* 0x000fca0002000000 */
[----:B------:R-:W-:-:S04]  /*41260*/  IMAD.IADD R5, R3, 0x1, R14 ;  /* 0x0000000103057824 */ /* 0x000fc800078e020e */
[----:B------:R-:W-:-:S07]  /*41270*/  IMAD.MOV.U32 R13, RZ, RZ, R5 ;  /* 0x000000ffff0d7224 */ /* 0x000fce00078e0005 */
[----:B------:R-:W-:Y:S05]  /*41280*/  WARPSYNC.COLLECTIVE R15, `(.L_x_4448) ;  /* 0x000000000f087348 */ /* 0x000fea0003c00000 */
[----:B------:R0:W1:Y:S02]  /*41290*/  SHFL.UP P6, R14, R13, R12, R11 ;  /* 0x0400000c0d0e7389 */ /* 0x00006400000c000b */
[----:B01----:R-:W-:Y:S01]  /*412a0*/  ENDCOLLECTIVE ;  /* 0x000000000000791b */ /* 0x003fe20003800000 */
.L_x_4448:
        /* <DEDUP_REMOVED lines=8> */
.L_x_4449:
[----:B------:R-:W-:Y:S05]  /*41330*/  BRA `(.L_x_4450) ;  /* 0xffffff8c00d87947 */ /* 0x000fea000383ffff */
.L_x_4214:
[----:B------:R-:W-:Y:S01]  /*41340*/  BSSY B0, `(.L_x_4451) ;  /* 0x0000006000007945 */ /* 0x000fe20003800000 */
[----:B------:R-:W-:Y:S01]  /*41350*/  PLOP3.LUT P6, PT, P6, PT, PT, 0x8, 0x0 ;  /* 0x000000000000781c */ /* 0x000fe200037ce170 */
[----:B------:R-:W-:-:S12]  /*41360*/  IMAD.MOV.U32 R15, RZ, RZ, -0x1 ;  /* 0xffffffffff0f7424 */ /* 0x000fd800078e00ff */
[----:B0-----:R-:W-:Y:S05]  /*41370*/  WARPSYNC.COLLECTIVE R15, `(.L_x_4452) ;  /* 0x000000000f087348 */ /* 0x001fea0003c00000 */
[----:B------:R-:W-:Y:S01]  /*41380*/  VOTE.ANY R14, PT, P6 ;  /* 0x00000000000e7806 */ /* 0x000fe200030e0100 */
[----:B0-----:R-:W-:Y:S06]  /*41390*/  ENDCOLLECTIVE ;  /* 0x000000000000791b */ /* 0x001fec0003800000 */
.L_x_4452:
[----:B------:R-:W-:Y:S05]  /*413a0*/  BSYNC B0 ;  /* 0x0000000000007941 */ /* 0x000fea0003800000 */
.L_x_4451:
        /* <DEDUP_REMOVED lines=8> */
.L_x_4453:
[----:B------:R-:W-:Y:S02]  /*41430*/  IMAD.IADD R19, R12, 0x1, R19 ;  /* 0x000000010c137824 */ /* 0x000fe400078e0213 */
[----:B------:R-:W-:Y:S02]  /*41440*/  IMAD.MOV.U32 R13, RZ, RZ, R4 ;  /* 0x000000ffff0d7224 */ /* 0x000fe400078e0004 */
[----:B------:R-:W-:-:S07]  /*41450*/  IMAD.MOV.U32 R17, RZ, RZ, R14 ;  /* 0x000000ffff117224 */ /* 0x000fce00078e000e */
[----:B------:R-:W-:Y:S05]  /*41460*/  WARPSYNC.COLLECTIVE R15, `(.L_x_4454) ;  /* 0x000000000f087348 */ /* 0x000fea0003c00000 */
[----:B------:R0:W1:Y:S02]  /*41470*/  SHFL.IDX P6, R14, R13, R12, R11 ;  /* 0x0000000c0d0e7389 */ /* 0x00006400000c000b */
[----:B01----:R-:W-:Y:S01]  /*41480*/  ENDCOLLECTIVE ;  /* 0x000000000000791b */ /* 0x003fe20003800000 */
.L_x_4454:
[----:B------:R-:W-:Y:S01]  /*41490*/  IMAD.MOV.U32 R4, RZ, RZ, R14 ;  /* 0x000000ffff047224 */ /* 0x000fe200078e000e */
[----:B------:R-:W-:Y:S06]  /*414a0*/  BRA `(.L_x_4455) ;  /* 0xffffff8c00bc7947 */ /* 0x000fec000383ffff */
.L_x_4216:
[----:B------:R-:W-:Y:S01]  /*414b0*/  BSSY B0, `(.L_x_4456) ;  /* 0x0000007000007945 */ /* 0x000fe20003800000 */
[----:B------:R-:W-:Y:S02]  /*414c0*/  IMAD.MOV.U32 R13, RZ, RZ, R2 ;  /* 0x000000ffff0d7224 */ /* 0x000fe400078e0002 */
[----:B------:R-:W-:Y:S02]  /*414d0*/  IMAD.MOV.U32 R11, RZ, RZ, 0x1f ;  /* 0x0000001fff0b7424 */ /* 0x000fe400078e00ff */
[----:B------:R-:W-:-:S07]  /*414e0*/  IMAD.MOV.U32 R15, RZ, RZ, -0x1 ;  /* 0xffffffffff0f7424 */ /* 0x000fce00078e00ff */
[----:B0-23--:R-:W-:Y:S05]  /*414f0*/  WARPSYNC.COLLECTIVE R15, `(.L_x_4457) ;  /* 0x000000000f087348 */ /* 0x00dfea0003c00000 */
[----:B------:R1:W4:Y:S02]  /*41500*/  SHFL.IDX P6, R14, R13, R12, R11 ;  /* 0x0000000c0d0e7389 */ /* 0x00032400000c000b */
[----:B01234-:R-:W-:Y:S01]  /*41510*/  ENDCOLLECTIVE ;  /* 0x000000000000791b */ /* 0x01ffe20003800000 */
.L_x_4457:
[----:B------:R-:W-:Y:S05]  /*41520*/  BSYNC B0 ;  /* 0x0000000000007941 */ /* 0x000fea0003800000 */
.L_x_4456:
[----:B------:R-:W-:Y:S01]  /*41530*/  IMAD.MOV.U32 R6, RZ, RZ, R14 ;  /* 0x000000ffff067224 */ /* 0x000fe200078e000e */
[----:B------:R-:W-:Y:S06]  /*41540*/  BRA `(.L_x_4215) ;  /* 0xffffff8c00ac7947 */ /* 0x000fec000383ffff */
.L_x_4222:
[----:B0-----:R0:W1:Y:S02]  /*41550*/  SYNCS.PHASECHK.TRANS64.TRYWAIT P0, [R5+URZ+0x32420], R0 ;  /* 0x03242000050075a7 */ /* 0x001064000800017f */
[----:B-1----:R-:W-:Y:S05]  /*41560*/  @!P0 NANOSLEEP.SYNCS 0x989680 ;  /* 0x009896800000895d */ /* 0x002fea0003900000 */
[----:B------:R-:W1:Y:S02]  /*41570*/  @!P0 SYNCS.PHASECHK.TRANS64 P0, [R5+URZ+0x32420], R0 ;  /* 0x03242000050085a7 */ /* 0x000e64000800007f */
[----:B-1----:R-:W-:Y:S05]  /*41580*/  @!P0 BRA `(.L_x_4222) ;  /* 0xfffffffc00f08947 */ /* 0x002fea000383ffff */
[----:B------:R-:W-:Y:S05]  /*41590*/  BRA `(.L_x_4458) ;  /* 0xffffff9800047947 */ /* 0x000fea000383ffff */
.L_x_4223:
        /* <DEDUP_REMOVED lines=11> */
.L_x_4460:
[----:B------:R-:W-:Y:S05]  /*41650*/  BSYNC B0 ;  /* 0x0000000000007941 */ /* 0x000fea0003800000 */
.L_x_4459:
[----:B------:R-:W-:Y:S05]  /*41660*/  BRA `(.L_x_4461) ;  /* 0xffffff9400ec7947 */ /* 0x000fea000383ffff */
.L_x_4224:
[----:B------:R-:W-:Y:S01]  /*41670*/  BSSY B0, `(.L_x_4462) ;  /* 0x0000006000007945 */ /* 0x000fe20003800000 */
[----:B------:R-:W-:-:S07]  /*41680*/  IMAD.MOV.U32 R15, RZ, RZ, -0x1 ;  /* 0xffffffffff0f7424 */ /* 0x000fce00078e00ff */
[----:B0-234-:R-:W-:Y:S05]  /*41690*/  WARPSYNC.COLLECTIVE R15, `(.L_x_4463) ;  /* 0x000000000f0c7348 */ /* 0x01dfea0003c00000 */
[----:B------:R-:W-:Y:S02]  /*416a0*/  ELECT P6, UR62, PT ;  /* 0x00000000003e782f */ /* 0x000fe400038c0000 */
[----:B------:R-:W-:Y:S01]  /*416b0*/  MOV R14, UR62 ;  /* 0x0000003e000e7c02 */ /* 0x000fe20008000f00 */
[----:B0-234-:R-:W-:Y:S10]  /*416c0*/  ENDCOLLECTIVE ;  /* 0x000000000000791b */ /* 0x01dff40003800000 */
.L_x_4463:
[----:B------:R-:W-:Y:S05]  /*416d0*/  BSYNC B0 ;  /* 0x0000000000007941 */ /* 0x000fea0003800000 */
.L_x_4462:
[----:B------:R-:W-:Y:S05]  /*416e0*/  BRA `(.L_x_4464) ;  /* 0xffffff9400e07947 */ /* 0x000fea000383ffff */
.L_x_4226:
[----:B0-----:R0:W1:Y:S02]  /*416f0*/  SYNCS.PHASECHK.TRANS64.TRYWAIT P1, [R3+URZ+0x32440], R2 ;  /* 0x03244002030075a7 */ /* 0x001064000802017f */
[----:B-1----:R-:W-:Y:S05]  /*41700*/  @!P1 NANOSLEEP.SYNCS 0x989680 ;  /* 0x009896800000995d */ /* 0x002fea0003900000 */
[----:B------:R-:W1:Y:S02]  /*41710*/  @!P1 SYNCS.PHASECHK.TRANS64 P1, [R3+URZ+0x32440], R2 ;  /* 0x03244002030095a7 */ /* 0x000e64000802007f */
[----:B-1----:R-:W-:Y:S05]  /*41720*/  @!P1 BRA `(.L_x_4226) ;  /* 0xfffffffc00f09947 */ /* 0x002fea000383ffff */
[----:B------:R-:W-:Y:S05]  /*41730*/  BRA `(.L_x_4465) ;  /* 0xffffff9800007947 */ /* 0x000fea000383ffff */
.L_x_4228:
[----:B-1----:R1:W0:Y:S02]  /*41740*/  SYNCS.PHASECHK.TRANS64.TRYWAIT P1, [R25+URZ+0x32440], R0 ;  /* 0x03244000190075a7 */ /* 0x002224000802017f */
[----:B0-----:R-:W-:Y:S05]  /*41750*/  @!P1 NANOSLEEP.SYNCS 0x989680 ;  /* 0x009896800000995d */ /* 0x001fea0003900000 */
[----:B------:R-:W0:Y:S02]  /*41760*/  @!P1 SYNCS.PHASECHK.TRANS64 P1, [R25+URZ+0x32440], R0 ;  /* 0x03244000190095a7 */ /* 0x000e24000802007f */
[----:B0-----:R-:W-:Y:S05]  /*41770*/  @!P1 BRA `(.L_x_4228) ;  /* 0xfffffffc00f09947 */ /* 0x001fea000383ffff */
[----:B------:R-:W-:Y:S05]  /*41780*/  BRA `(.L_x_4466) ;  /* 0xffffff98000c7947 */ /* 0x000fea000383ffff */
.L_x_4230:
[----:B------:R0:W0:Y:S02]  /*41790*/  SYNCS.PHASECHK.TRANS64.TRYWAIT P1, [R3+URZ+0x32460], R2 ;  /* 0x03246002030075a7 */ /* 0x000024000802017f */
[----:B0-----:R-:W-:Y:S05]  /*417a0*/  @!P1 NANOSLEEP.SYNCS 0x989680 ;  /* 0x009896800000995d */ /* 0x001fea0003900000 */
[----:B------:R-:W0:Y:S02]  /*417b0*/  @!P1 SYNCS.PHASECHK.TRANS64 P1, [R3+URZ+0x32460], R2 ;  /* 0x03246002030095a7 */ /* 0x000e24000802007f */
[----:B0-----:R-:W-:Y:S05]  /*417c0*/  @!P1 BRA `(.L_x_4230) ;  /* 0xfffffffc00f09947 */ /* 0x001fea000383ffff */
[----:B------:R-:W-:Y:S05]  /*417d0*/  BRA `(.L_x_4467) ;  /* 0xffffff9800087947 */ /* 0x000fea000383ffff */
        .type           $_ZN7cutlass13device_kernelIN5flash11enable_sm90INS1_16FlashAttnFwdSm90INS1_25CollectiveMainloopFwdSm90ILi2EN4cute5tupleIJNS5_1CILi1EEES8_S8_EEENS6_IJNS7_ILi128EEENS7_ILi96EEENS7_ILi64EEEEEELi256ENS_10bfloat16_tEfNS_4arch4Sm90ELb0ELb1ELb1ELb1ELb1ELb1ELb1ELb1ELb0ELb1ELb1ELb0EEENS1_21CollectiveEpilogueFwdINS6_IJSA_NS7_ILi256EEESB_EEES9_SE_SG_Li256ELb1ELb1ELb1ELb0EEENS1_36VarlenDynamicPersistentTileSchedulerILi128ELi96ELi256ELi128ELb1ELb1ELb1ELb1ELb0ELb1EEEEEEEEEvNT_6ParamsE$_ZZN5flash25CollectiveMainloopFwdSm90ILi2EN4cute5tupleIJNS1_1CILi1EEES4_S4_EEENS2_IJNS3_ILi128EEENS3_ILi96EEENS3_ILi64EEEEEELi256EN7cutlass10bfloat16_tEfNSA_4arch4Sm90ELb0ELb1ELb1ELb1ELb1ELb1ELb1ELb1ELb0ELb1ELb1ELb0EE3mmaINS_16FlashAttnFwdSm90ISE_NS_21CollectiveEpilogueFwdINS2_IJS6_NS3_ILi256EEES7_EEES5_SB_SD_Li256ELb1ELb1ELb1ELb0EEENS_36VarlenDynamicPersistentTileSchedulerILi128ELi96ELi256ELi128ELb1ELb1ELb1ELb1ELb0ELb1EEEE13SharedStorageENS1_6TensorINS1_11ArrayEngineIfLm128EEENS1_6LayoutINS2_IJNS2_IJNS3_ILi2EEEST_NS3_ILi32EEEEEES4_S4_EEENS2_IJNS2_IJS4_ST_NS3_ILi4EEEEEENS3_ILi0EEESZ_EEEEEEENS_7SoftmaxILi2ELi0EEEEEbRKNSE_6ParamsENSA_13PipelineAsyncILi2EEES19_RNSA_13PipelineStateILj2EEERT0_RT1_iRiRKNS_16SeqlenInfoQKNewKILb1ELb1EEENS2_IJiiiiEEERT_ENKUliT_T0_T1_E_clIZSF_ISO_S12_S14_EbS17_S19_S19_S1C_S1E_S1G_iS1H_S1L_S1M_S1O_EUlRS1P_iE0_NS3_ILb1EEES1W_EEDaiS1P_S1Q_S1R_,@function
        .size           $_ZN7cutlass13device_kernelIN5flash11enable_sm90INS1_16FlashAttnFwdSm90INS1_25CollectiveMainloopFwdSm90ILi2EN4cute5tupleIJNS5_1CILi1EEES8_S8_EEENS6_IJNS7_ILi128EEENS7_ILi96EEENS7_ILi64EEEEEELi256ENS_10bfloat16_tEfNS_4arch4Sm90ELb0ELb1ELb1ELb1ELb1ELb1ELb1ELb1ELb0ELb1ELb1ELb0EEENS1_21CollectiveEpilogueFwdINS6_IJSA_NS7_ILi256EEESB_EEES9_SE_SG_Li256ELb1ELb1ELb1ELb0EEENS1_36VarlenDynamicPersistentTileSchedulerILi128ELi96ELi256ELi128ELb1ELb1ELb1ELb1ELb0ELb1EEEEEEEEEvNT_6ParamsE$_ZZN5flash25CollectiveMainloopFwdSm90ILi2EN4cute5tupleIJNS1_1CILi1EEES4_S4_EEENS2_IJNS3_ILi128EEENS3_ILi96EEENS3_ILi64EEEEEELi256EN7cutlass10bfloat16_tEfNSA_4arch4Sm90ELb0ELb1ELb1ELb1ELb1ELb1ELb1ELb1ELb0ELb1ELb1ELb0EE3mmaINS_16FlashAttnFwdSm90ISE_NS_21CollectiveEpilogueFwdINS2_IJS6_NS3_ILi256EEES7_EEES5_SB_SD_Li256ELb1ELb1ELb1ELb0EEENS_36VarlenDynamicPersistentTileSchedulerILi128ELi96ELi256ELi128ELb1ELb1ELb1ELb1ELb0ELb1EEEE13SharedStorageENS1_6TensorINS1_11ArrayEngineIfLm128EEENS1_6LayoutINS2_IJNS2_IJNS3_ILi2EEEST_NS3_ILi32EEEEEES4_S4_EEENS2_IJNS2_IJS4_ST_NS3_ILi4EEEEEENS3_ILi0EEESZ_EEEEEEENS_7SoftmaxILi2ELi0EEEEEbRKNSE_6ParamsENSA_13PipelineAsyncILi2EEES19_RNSA_13PipelineStateILj2EEERT0_RT1_iRiRKNS_16SeqlenInfoQKNewKILb1ELb1EEENS2_IJiiiiEEERT_ENKUliT_T0_T1_E_clIZSF_ISO_S12_S14_EbS17_S19_S19_S1C_S1E_S1G_iS1H_S1L_S1M_S1O_EUlRS1P_iE0_NS3_ILb1EEES1W_EEDaiS1P_S1Q_S1R_,(.L_x_6569 - $_ZN7cutlass13device_kernelIN5flash11enable_sm90INS1_16FlashAttnFwdSm90INS1_25CollectiveMainloopFwdSm90ILi2EN4cute5tupleIJNS5_1CILi1EEES8_S8_EEENS6_IJNS7_ILi128EEENS7_ILi96EEENS7_ILi64EEEEEELi256ENS_10bfloat16_tEfNS_4arch4Sm90ELb0ELb1ELb1ELb1ELb1ELb1ELb1ELb1ELb0ELb1ELb1ELb0EEENS1_21CollectiveEpilogueFwdINS6_IJSA_NS7_ILi256EEESB_EEES9_SE_SG_Li256ELb1ELb1ELb1ELb0EEENS1_36VarlenDynamicPersistentTileSchedulerILi128ELi96ELi256ELi128ELb1ELb1ELb1ELb1ELb0ELb1EEEEEEEEEvNT_6ParamsE$_ZZN5flash25CollectiveMainloopFwdSm90ILi2EN4cute5tupleIJNS1_1CILi1EEES4_S4_EEENS2_IJNS3_ILi128EEENS3_ILi96EEENS3_ILi64EEEEEELi256EN7cutlass10bfloat16_tEfNSA_4arch4Sm90ELb0ELb1ELb1ELb1ELb1ELb1ELb1ELb1ELb0ELb1ELb1ELb0EE3mmaINS_16FlashAttnFwdSm90ISE_NS_21CollectiveEpilogueFwdINS2_IJS6_NS3_ILi256EEES7_EEES5_SB_SD_Li256ELb1ELb1ELb1ELb0EEENS_36VarlenDynamicPersistentTileSchedulerILi128ELi96ELi256ELi128ELb1ELb1ELb1ELb1ELb0ELb1EEEE13SharedStorageENS1_6TensorINS1_11ArrayEngineIfLm128EEENS1_6LayoutINS2_IJNS2_IJNS3_ILi2EEEST_NS3_ILi32EEEEEES4_S4_EEENS2_IJNS2_IJS4_ST_NS3_ILi4EEEEEENS3_ILi0EEESZ_EEEEEEENS_7SoftmaxILi2ELi0EEEEEbRKNSE_6ParamsENSA_13PipelineAsyncILi2EEES19_RNSA_13PipelineStateILj2EEERT0_RT1_iRiRKNS_16SeqlenInfoQKNewKILb1ELb1EEENS2_IJiiiiEEERT_ENKUliT_T0_T1_E_clIZSF_ISO_S12_S14_EbS17_S19_S19_S1C_S1E_S1G_iS1H_S1L_S1M_S1O_EUlRS1P_iE0_NS3_ILb1EEES1W_EEDaiS1P_S1Q_S1R_)
$_ZN7cutlass13device_kernelIN5flash11enable_sm90INS1_16FlashAttnFwdSm90INS1_25CollectiveMainloopFwdSm90ILi2EN4cute5tupleIJNS5_1CILi1EEES8_S8_EEENS6_IJNS7_ILi128EEENS7_ILi96EEENS7_ILi64EEEEEELi256ENS_10bfloat16_tEfNS_4arch4Sm90ELb0ELb1ELb1ELb1ELb1ELb1ELb1ELb1ELb0ELb1ELb1ELb0EEENS1_21CollectiveEpilogueFwdINS6_IJSA_NS7_ILi256EEESB_EEES9_SE_SG_Li256ELb1ELb1ELb1ELb0EEENS1_36VarlenDynamicPersistentTileSchedulerILi128ELi96ELi256ELi128ELb1ELb1ELb1ELb1ELb0ELb1EEEEEEEEEvNT_6ParamsE$_ZZN5flash25CollectiveMainloopFwdSm90ILi2EN4cute5tupleIJNS1_1CILi1EEES4_S4_EEENS2_IJNS3_ILi128EEENS3_ILi96EEENS3_ILi64EEEEEELi256EN7cutlass10bfloat16_tEfNSA_4arch4Sm90ELb0ELb1ELb1ELb1ELb1ELb1ELb1ELb1ELb0ELb1ELb1ELb0EE3mmaINS_16FlashAttnFwdSm90ISE_NS_21CollectiveEpilogueFwdINS2_IJS6_NS3_ILi256EEES7_EEES5_SB_SD_Li256ELb1ELb1ELb1ELb0EEENS_36VarlenDynamicPersistentTileSchedulerILi128ELi96ELi256ELi128ELb1ELb1ELb1ELb1ELb0ELb1EEEE13SharedStorageENS1_6TensorINS1_11ArrayEngineIfLm128EEENS1_6LayoutINS2_IJNS2_IJNS3_ILi2EEEST_NS3_ILi32EEEEEES4_S4_EEENS2_IJNS2_IJS4_ST_NS3_ILi4EEEEEENS3_ILi0EEESZ_EEEEEEENS_7SoftmaxILi2ELi0EEEEEbRKNSE_6ParamsENSA_13PipelineAsyncILi2EEES19_RNSA_13PipelineStateILj2EEERT0_RT1_iRiRKNS_16SeqlenInfoQKNewKILb1ELb1EEENS2_IJiiiiEEERT_ENKUliT_T0_T1_E_clIZSF_ISO_S12_S14_EbS17_S19_S19_S1C_S1E_S1G_iS1H_S1L_S1M_S1O_EUlRS1P_iE0_NS3_ILb1EEES1W_EEDaiS1P_S1Q_S1R_:
[----:B------:R-:W-:Y:S02]  /*417e0*/  ULDC UR4, c[0x0][0x20] ;  /* 0x0000080000047ab9 */ /* 0x000fe40000000800 */
[----:B------:R-:W-:-:S09]  /*417f0*/  UIADD3 UR4, -UR4, UR5, URZ ;  /* 0x0000000504047290 */ /* 0x000fd2000fffe13f */
[----:B------:R-:W2:Y:S04]  /*41800*/  LDL.64 R2, [UR4+0x18] ;  /* 0x00001804ff027983 */ /* 0x000ea80008100a00 */
[----:B------:R-:W3:Y:S01]  /*41810*/  LDL.64 R6, [UR4] ;  /* 0x00000004ff067983 */ /* 0x000ee20008100a00 */
[----:B------:R-:W-:-:S03]  /*41820*/  ULDC.64 UR6, c[0x0][0x208] ;  /* 0x0000820000067ab9 */ /* 0x000fc60000000a00 */
[----:B--2---:R-:W2:Y:S04]  /*41830*/  LD.E R4, desc[UR6][R2.64] ;  /* 0x0000000602047980 */ /* 0x004ea8000c101900 */
[----:B---3--:R0:W5:Y:S04]  /*41840*/  LD.E R10, desc[UR6][R6.64] ;  /* 0x00000006060a7980 */ /* 0x008168000c101900 */
[----:B------:R0:W5:Y:S01]  /*41850*/  LD.E R11, desc[UR6][R6.64+0x4] ;  /* 0x00000406060b7980 */ /* 0x000162000c101900 */
[----:B------:R-:W-:Y:S01]  /*41860*/  BSSY B0, `(.L_x_4468) ;  /* 0x0000007000007945 */ /* 0x000fe20003800000 */
[----:B------:R-:W-:Y:S01]  /*41870*/  IMAD.MOV.U32 R5, RZ, RZ, R31 ;  /* 0x000000ffff057224 */ /* 0x000fe200078e001f */
[----:B--2---:R-:W-:-:S04]  /*41880*/  LOP3.LUT R4, R4, 0x1, RZ, 0xfc, !PT ;  /* 0x0000000104047812 */ /* 0x004fc800078efcff */
[----:B------:R-:W-:Y:S01]  /*41890*/  ISETP.NE.AND P0, PT, R4, 0x3, PT ;  /* 0x000000030400780c */ /* 0x000fe20003f05270 */
[----:B------:R-:W-:-:S12]  /*418a0*/  IMAD.MOV.U32 R4, RZ, RZ, R29 ;  /* 0x000000ffff047224 */ /* 0x000fd800078e001d */
[----:B0-----:R-:W-:Y:S05]  /*418b0*/  @!P0 BRA `(.L_x_4469) ;  /* 0x0000000000048947 */ /* 0x001fea0003800000 */
[----:B------:R-:W-:Y:S01]  /*418c0*/  BPT.TRAP 0x1 ;  /* 0x000000040000795c */ /* 0x000fe20000300000 */
.L_x_4469:
[----:B------:R-:W-:Y:S05]  /*418d0*/  BSYNC B0 ;  /* 0x0000000000007941 */ /* 0x000fea0003800000 */
.L_x_4468:
        /* <DEDUP_REMOVED lines=13> */
.L_x_4471:
[----:B------:R-:W-:Y:S05]  /*419b0*/  BSYNC B0 ;  /* 0x0000000000007941 */ /* 0x000fea0003800000 */
.L_x_4470:
        /* <DEDUP_REMOVED lines=8> */
.L_x_4473:
[----:B------:R-:W-:Y:S05]  /*41a40*/  BSYNC B0 ;  /* 0x0000000000007941 */ /* 0x000fea0003800000 */
.L_x_4472:
[----:B------:R-:W2:Y:S04]  /*41a50*/  LDL.64 R6, [UR4] ;  /* 0x00000004ff067983 */ /* 0x000ea80008100a00 */
[----:B------:R-:W3:Y:S04]  /*41a60*/  LDL.64 R2, [UR4+0x28] ;  /* 0x00002804ff027983 */ /* 0x000ee80008100a00 */
[----:B0----5:R-:W4:Y:S04]  /*41a70*/  LDL.64 R8, [UR4+0x20] ;  /* 0x00002004ff087983 */ /* 0x021f280008100a00 */
[----:B--2---:R-:W2:Y:S04]  /*41a80*/  LD.E R13, desc[UR6][R6.64] ;  /* 0x00000006060d7980 */ /* 0x004ea8000c101900 */
[----:B---3--:R-:W2:Y:S04]  /*41a90*/  LD.E.64 R2, desc[UR6][R2.64] ;  /* 0x0000000602027980 */ /* 0x008ea8000c101b00 */
[----:B------:R-:W3:Y:S01]  /*41aa0*/  LDL.64 R6, [UR4+0x8] ;  /* 0x00000804ff067983 */ /* 0x000ee20008100a00 */
[----:B------:R-:W-:Y:S05]  /*41ab0*/  WARPSYNC.ALL ;  /* 0x0000000000007948 */ /* 0x000fea0003800000 */
[----:B---3--:R0:W-:Y:S04]  /*41ac0*/  ST.E desc[UR6][R6.64], RZ ;  /* 0x000000ff06007985 */ /* 0x0081e8000c101906 */
[----:B----4-:R-:W3:Y:S01]  /*41ad0*/  LD.E.64 R10, desc[UR6][R8.64] ;  /* 0x00000006080a7980 */ /* 0x010ee2000c101b00 */
[----:B--2---:R-:W-:Y:S01]  /*41ae0*/  IMAD R2, R13, 0x300, R2 ;  /* 0x000003000d027824 */ /* 0x004fe200078e0202 */
[----:B------:R-:W-:Y:S01]  /*41af0*/  R2UR UR11, R3 ;  /* 0x00000000030b72ca */ /* 0x000fe200000e0000 */
[----:B------:R-:W-:Y:S01]  /*41b00*/  WARPGROUP.ARRIVE ;  /* 0x00000000000079c5 */ /* 0x000fe20000000000 */
[----:B------:R-:W-:-:S02]  /*41b10*/  IMAD.MOV.U32 R221, RZ, RZ, 0x1 ;  /* 0x00000001ffdd7424 */ /* 0x000fc400078e00ff */
        /* <DEDUP_REMOVED lines=8> */
[----:B------:R-:W-:Y:S01]  /*41ba0*/  WARPGROUP.ARRIVE ;  /* 0x00000000000079c5 */ /* 0x000fe20000000000 */
[----:B------:R-:W-:-:S03]  /*41bb0*/  IMAD.MOV.U32 R13, RZ, RZ, R3 ;  /* 0x000000ffff0d7224 */ /* 0x000fc600078e0003 */
        /* <DEDUP_REMOVED lines=23> */
[----:B------:R-:W-:-:S03]  /*41d30*/  WARPGROUP.ARRIVE ;  /* 0x00000000000079c5 */ /* 0x000fc60000000000 */
[----:B------:R-:W-:Y:S01]  /*41d40*/  R2UR UR10, R2 ;  /* 0x00000000020a72ca */ /* 0x000fe200000e0000 */
[----:B--2---:R-:W-:Y:S01]  /*41d50*/  VIADD R8, R8, 0x6 ;  /* 0x0000000608087836 */ /* 0x004fe20000000000 */
[----:B------:R-:W-:-:S04]  /*41d60*/  R2UR UR9, R9 ;  /* 0x00000000090972ca */ /* 0x000fc800000e0000 */
[----:B------:R-:W-:-:S13]  /*41d70*/  R2UR UR8, R8 ;  /* 0x00000000080872ca */ /* 0x000fda00000e0000 */
[----:B------:R-:W-:Y:S03]  /*41d80*/  HGMMA.64x96x16.F32.BF16 R24, gdesc[UR8], R24, gsb0 ;  /* 0x01600000081879f0 */ /* 0x000fe60008001818 */
[----:B------:R-:W-:Y:S02]  /*41d90*/  WARPGROUP.DEPBAR.LE gsb0, 0x0 ;  /* 0x00008000000079c5 */ /* 0x000fe40000010000 */
[----:B------:R0:W-:Y:S04]  /*41da0*/  ST.E desc[UR6][R6.64], R221 ;  /* 0x000000dd06007985 */ /* 0x0001e8000c101906 */
[----:B------:R-:W2:Y:S04]  /*41db0*/  LDL.64 R2, [UR4+0x38] ;  /* 0x00003804ff027983 */ /* 0x000ea80008100a00 */
[----:B--2---:R-:W2:Y:S04]  /*41dc0*/  LD.E R10, desc[UR6][R2.64] ;  /* 0x00000006020a7980 */ /* 0x004ea8000c101900 */
[----:B------:R-:W3:Y:S01]  /*41dd0*/  LDL.64 R2, [UR4+0x30] ;  /* 0x00003004ff027983 */ /* 0x000ee20008100a00 */
[----:B------:R-:W-:Y:S01]  /*41de0*/  BSSY B0, `(.L_x_4475) ;  /* 0x0000008000007945 */ /* 0x000fe20003800000 */
[----:B--2---:R-:W-:-:S04]  /*41df0*/  LEA.HI R8, R10, R10, RZ, 0x1 ;  /* 0x0000000a0a087211 */ /* 0x004fc800078f08ff */
[----:B------:R-:W-:-:S05]  /*41e00*/  LOP3.LUT R9, R8, 0xfffffffe, RZ, 0xc0, !PT ;  /* 0xfffffffe08097812 */ /* 0x000fca00078ec0ff */
[----:B------:R-:W-:Y:S01]  /*41e10*/  IMAD.IADD R9, R10, 0x1, -R9 ;  /* 0x000000010a097824 */ /* 0x000fe200078e0a09 */
[----:B---3--:R-:W-:-:S04]  /*41e20*/  MOV R8, R2 ;  /* 0x0000000200087202 */ /* 0x008fc80000000f00 */
[----:B------:R-:W-:-:S04]  /*41e30*/  SHF.L.U32 R9, R9, 0x1f, RZ ;  /* 0x0000001f09097819 */ /* 0x000fc800000006ff */
[----:B------:R-:W1:Y:S02]  /*41e40*/  SYNCS.PHASECHK.TRANS64.TRYWAIT P0, [R8+URZ+0x32410], R9 ;  /* 0x03241009080075a7 */ /* 0x000e64000800017f */
[----:B01----:R-:W-:Y:S05]  /*41e50*/  @!P0 BRA `(.L_x_4476) ;  /* 0x000000b4007c8947 */ /* 0x003fea0003800000 */
.L_x_4502:
[----:B------:R-:W-:Y:S05]  /*41e60*/  BSYNC B0 ;  /* 0x0000000000007941 */ /* 0x000fea0003800000 */
.L_x_4475:
[----:B------:R-:W0:Y:S04]  /*41e70*/  LDL.64 R2, [UR4+0x40] ;  /* 0x00004004ff027983 */ /* 0x000e280008100a00 */
[----:B------:R-:W2:Y:S04]  /*41e80*/  LDL.64 R6, [UR4] ;  /* 0x00000004ff067983 */ /* 0x000ea80008100a00 */
[----:B0-----:R-:W3:Y:S04]  /*41e90*/  LD.E R8, desc[UR6][R2.64] ;  /* 0x0000000602087980 */ /* 0x001ee8000c101900 */
[----:B--2---:R0:W5:Y:S04]  /*41ea0*/  LD.E R10, desc[UR6][R6.64] ;  /* 0x00000006060a7980 */ /* 0x004168000c101900 */
[----:B------:R0:W5:Y:S01]  /*41eb0*/  LD.E R11, desc[UR6][R6.64+0x4] ;  /* 0x00000406060b7980 */ /* 0x000162000c101900 */
[----:B------:R-:W-:Y:S01]  /*41ec0*/  BSSY B0, `(.L_x_4477) ;  /* 0x0000005000007945 */ /* 0x000fe20003800000 */
[----:B---3--:R-:W-:-:S04]  /*41ed0*/  LOP3.LUT R8, R8, 0x1, RZ, 0xfc, !PT ;  /* 0x0000000108087812 */ /* 0x008fc800078efcff */
[----:B------:R-:W-:-:S13]  /*41ee0*/  ISETP.NE.AND P0, PT, R8, 0x3, PT ;  /* 0x000000030800780c */ /* 0x000fda0003f05270 */
[----:B0-----:R-:W-:Y:S05]  /*41ef0*/  @!P0 BRA `(.L_x_4478) ;  /* 0x0000000000048947 */ /* 0x001fea0003800000 */
[----:B------:R-:W-:Y:S01]  /*41f00*/  BPT.TRAP 0x1 ;  /* 0x000000040000795c */ /* 0x000fe20000300000 */
.L_x_4478:
[----:B------:R-:W-:Y:S05]  /*41f10*/  BSYNC B0 ;  /* 0x0000000000007941 */ /* 0x000fea0003800000 */
.L_x_4477:
        /* <DEDUP_REMOVED lines=13> */
.L_x_4480:
[----:B------:R-:W-:Y:S05]  /*41ff0*/  BSYNC B0 ;  /* 0x0000000000007941 */ /* 0x000fea0003800000 */
.L_x_4479:
        /* <DEDUP_REMOVED lines=8> */
.L_x_4482:
[----:B------:R-:W-:Y:S05]  /*42080*/  BSYNC B0 ;  /* 0x0000000000007941 */ /* 0x000fea0003800000 */
.L_x_4481:
[----:B------:R-:W2:Y:S04]  /*42090*/  LDL.64 R2, [UR4] ;  /* 0x00000004ff027983 */ /* 0x000ea80008100a00 */
[----:B------:R-:W3:Y:S04]  /*420a0*/  LDL.64 R10, [UR4+0x58] ;  /* 0x00005804ff0a7983 */ /* 0x000ee80008100a00 */
[----:B------:R-:W4:Y:S04]  /*420b0*/  LDL.64 R6, [UR4+0x48] ;  /* 0x00004804ff067983 */ /* 0x000f280008100a00 */
[----:B0----5:R-:W3:Y:S04]  /*420c0*/  LDL.64 R8, [UR4+0x50] ;  /* 0x00005004ff087983 */ /* 0x021ee80008100a00 */
[----:B--2---:R-:W2:Y:S04]  /*420d0*/  LD.E R13, desc[UR6][R2.64] ;  /* 0x00000006020d7980 */ /* 0x004ea8000c101900 */
[----:B----4-:R-:W4:Y:S04]  /*420e0*/  LD.E R12, desc[UR6][R6.64] ;  /* 0x00000006060c7980 */ /* 0x010f28000c101900 */
[----:B---3--:R-:W2:Y:S04]  /*420f0*/  LD.E.64 R2, desc[UR6][R10.64] ;  /* 0x000000060a027980 */ /* 0x008ea8000c101b00 */
[----:B------:R-:W3:Y:S01]  /*42100*/  LD.E.64 R10, desc[UR6][R8.64] ;  /* 0x00000006080a7980 */ /* 0x000ee2000c101b00 */
[----:B------:R-:W-:Y:S05]  /*42110*/  WARPSYNC.ALL ;  /* 0x0000000000007948 */ /* 0x000fea0003800000 */
[----:B------:R-:W-:Y:S01]  /*42120*/  WARPGROUP.ARRIVE ;  /* 0x00000000000079c5 */ /* 0x000fe20000000000 */
[----:B----4-:R-:W-:Y:S01]  /*42130*/  ISETP.NE.U32.AND P0, PT, R12, RZ, PT ;  /* 0x000000ff0c00720c */ /* 0x010fe20003f05070 */
[----:B--2---:R-:W-:Y:S01]  /*42140*/  IMAD R2, R13, 0xc00, R2 ;  /* 0x00000c000d027824 */ /* 0x004fe200078e0202 */
[----:B------:R-:W-:-:S04]  /*42150*/  R2UR UR11, R3 ;  /* 0x00000000030b72ca */ /* 0x000fc800000e0000 */
[----:B------:R-:W-:Y:S02]  /*42160*/  R2UR UR10, R2 ;  /* 0x00000000020a72ca */ /* 0x000fe400000e0000 */
[----:B---3--:R-:W-:Y:S02]  /*42170*/  R2UR UR8, R10 ;  /* 0x000000000a0872ca */ /* 0x008fe400000e0000 */
[----:B------:R-:W-:-:S03]  /*42180*/  R2UR UR9, R11 ;  /* 0x000000000b0972ca */ /* 0x000fc600000e0000 */
[----:B------:R-:W-:-:S10]  /*42190*/  VOTEU.ANY UP0, P0 ;  /* 0x00000000003f7886 */ /* 0x000fd40000000100 */
[----:B------:R-:W-:Y:S03]  /*421a0*/  HGMMA.64x96x16.F32.BF16 R24, gdesc[UR8], R24, UP0, gsb0 ;  /* 0x01600000081879f0 */ /* 0x000fe6000b801818 */
[----:B------:R-:W-:Y:S02]  /*421b0*/  WARPGROUP.DEPBAR.LE gsb0, 0x0 ;  /* 0x00008000000079c5 */ /* 0x000fe40000010000 */
[----:B------:R-:W-:Y:S04]  /*421c0*/  ST.E desc[UR6][R6.64], R221 ;  /* 0x000000dd06007985 */ /* 0x000fe8000c101906 */
[----:B------:R-:W2:Y:S01]  /*421d0*/  LD.E.64 R10, desc[UR6][R8.64] ;  /* 0x00000006080a7980 */ /* 0x000ea2000c101b00 */
[----:B------:R-:W-:-:S02]  /*421e0*/  VIADD R12, R2, 0x2 ;  /* 0x00000002020c7836 */ /* 0x000fc40000000000 */
[----:B------:R-:W-:-:S03]  /*421f0*/  IMAD.MOV.U32 R13, RZ, RZ, R3 ;  /* 0x000000ffff0d7224 */ /* 0x000fc600078e0003 */
[----:B------:R-:W-:Y:S02]  /*42200*/  R2UR UR10, R12 ;  /* 0x000000000c0a72ca */ /* 0x000fe400000e0000 */
[----:B------:R-:W-:Y:S01]  /*42210*/  R2UR UR11, R13 ;  /* 0x000000000d0b72ca */ /* 0x000fe200000e0000 */
[----:B------:R-:W-:Y:S01]  /*42220*/  WARPGROUP.ARRIVE ;  /* 0x00000000000079c5 */ /* 0x000fe20000000000 */
[----:B--2---:R-:W-:Y:S01]  /*42230*/  VIADD R10, R10, 0x2 ;  /* 0x000000020a0a7836 */ /* 0x004fe20000000000 */
[----:B------:R-:W-:-:S04]  /*42240*/  R2UR UR9, R11 ;  /* 0x000000000b0972ca */ /* 0x000fc800000e0000 */
[----:B------:R-:W-:-:S13]  /*42250*/  R2UR UR8, R10 ;  /* 0x000000000a0872ca */ /* 0x000fda00000e0000 */
[----:B------:R-:W-:Y:S03]  /*42260*/  HGMMA.64x96x16.F32.BF16 R24, gdesc[UR8], R24, gsb0 ;  /* 0x01600000081879f0 */ /* 0x000fe60008001818 */
        /* <DEDUP_REMOVED lines=160> */
[----:B------:R-:W-:-:S04]  /*42c70*/  R2UR UR11, R3 ;  /* 0x00000000030b72ca */ /* 0x000fc800000e0000 */
[----:B------:R-:W-:Y:S01]  /*42c80*/  R2UR UR10, R2 ;  /* 0x00000000020a72ca */ /* 0x000fe200000e0000 */
[----:B------:R-:W-:Y:S01]  /*42c90*/  WARPGROUP.ARRIVE ;  /* 0x00000000000079c5 */ /* 0x000fe20000000000 */
[----:B--2---:R-:W-:Y:S01]  /*42ca0*/  VIADD R8, R8, 0xc06 ;  /* 0x00000c0608087836 */ /* 0x004fe20000000000 */
[----:B------:R-:W-:-:S04]  /*42cb0*/  R2UR UR9, R9 ;  /* 0x00000000090972ca */ /* 0x000fc800000e0000 */
[----:B------:R-:W-:-:S13]  /*42cc0*/  R2UR UR8, R8 ;  /* 0x00000000080872ca */ /* 0x000fda00000e0000 */
[----:B------:R-:W-:Y:S03]  /*42cd0*/  HGMMA.64x96x16.F32.BF16 R24, gdesc[UR8], R24, gsb0 ;  /* 0x01600000081879f0 */ /* 0x000fe60008001818 */
[----:B------:R-:W-:Y:S02]  /*42ce0*/  WARPGROUP.DEPBAR.LE gsb0, 0x0 ;  /* 0x00008000000079c5 */ /* 0x000fe40000010000 */
[----:B------:R0:W-:Y:S04]  /*42cf0*/  ST.E desc[UR6][R6.64], R221 ;  /* 0x000000dd06007985 */ /* 0x0001e8000c101906 */
[----:B------:R-:W2:Y:S04]  /*42d00*/  LDL.64 R2, [UR4+0x18] ;  /* 0x00001804ff027983 */ /* 0x000ea80008100a00 */
[----:B0-----:R-:W3:Y:S01]  /*42d10*/  LDL.64 R6, [UR4] ;  /* 0x00000004ff067983 */ /* 0x001ee20008100a00 */
[----:B------:R-:W0:Y:S02]  /*42d20*/  S2R R74, SR_TID.X ;  /* 0x00000000004a7919 */ /* 0x000e240000002100 */
[----:B0-----:R-:W-:-:S04]  /*42d30*/  SHF.R.U32.HI R8, RZ, 0x7, R74 ;  /* 0x00000007ff087819 */ /* 0x001fc8000001164a */
[----:B------:R-:W-:-:S05]  /*42d40*/  IADD3 R8, -R8, 0xb, RZ ;  /* 0x0000000b08087810 */ /* 0x000fca0007ffe1ff */
[----:B------:R0:W-:Y:S06]  /*42d50*/  BAR.ARV R8, 0x100 ;  /* 0x000400080000751d */ /* 0x0001ec0000002000 */
[----:B--2---:R-:W2:Y:S04]  /*42d60*/  LD.E R10, desc[UR6][R2.64] ;  /* 0x00000006020a7980 */ /* 0x004ea8000c101900 */
[----:B---3--:R0:W5:Y:S01]  /*42d70*/  LD.E R9, desc[UR6][R6.64] ;  /* 0x0000000606097980 */ /* 0x008162000c101900 */
[----:B------:R-:W-:Y:S01]  /*42d80*/  BSSY B0, `(.L_x_4484) ;  /* 0x0000005000007945 */ /* 0x000fe20003800000 */
[----:B--2---:R-:W-:-:S04]  /*42d90*/  LOP3.LUT R10, R10, 0x1, RZ, 0xfc, !PT ;  /* 0x000000010a0a7812 */ /* 0x004fc800078efcff */
[----:B------:R-:W-:-:S13]  /*42da0*/  ISETP.NE.AND P0, PT, R10, 0x3, PT ;  /* 0x000000030a00780c */ /* 0x000fda0003f05270 */
[----:B0-----:R-:W-:Y:S05]  /*42db0*/  @!P0 BRA `(.L_x_4485) ;  /* 0x0000000000048947 */ /* 0x001fea0003800000 */
[----:B------:R-:W-:Y:S01]  /*42dc0*/  BPT.TRAP 0x1 ;  /* 0x000000040000795c */ /* 0x000fe20000300000 */
.L_x_4485:
[----:B------:R-:W-:Y:S05]  /*42dd0*/  BSYNC B0 ;  /* 0x0000000000007941 */ /* 0x000fea0003800000 */
.L_x_4484:
[----:B------:R-:W2:Y:S04]  /*42de0*/  LD.E.64 R6, desc[UR6][R2.64+0x20] ;  /* 0x0000200602067980 */ /* 0x000ea8000c101b00 */
[----:B------:R-:W3:Y:S01]  /*42df0*/  LD.E R8, desc[UR6][R2.64+0xc] ;  /* 0x00000c0602087980 */ /* 0x000ee2000c101900 */
[----:B--2---:R-:W-:-:S05]  /*42e00*/  MOV R6, R6 ;  /* 0x0000000600067202 */ /* 0x004fca0000000f00 */
[----:B-----5:R-:W-:-:S05]  /*42e10*/  IMAD R9, R9, 0x8, R6 ;  /* 0x0000000809097824 */ /* 0x020fca00078e0206 */
[----:B---3--:R-:W-:-:S04]  /*42e20*/  PRMT R8, R8, 0x654, R9 ;  /* 0x0000065408087816 */ /* 0x008fc80000000009 */
[----:B------:R0:W-:Y:S01]  /*42e30*/  SYNCS.ARRIVE.TRANS64.RED.A1T0 RZ, [R8+URZ], RZ ;  /* 0x000000ff08ff79a7 */ /* 0x0001e2000810043f */
[----:B------:R-:W2:Y:S04]  /*42e40*/  LDL.64 R2, [UR4+0x68] ;  /* 0x00006804ff027983 */ /* 0x000ea80008100a00 */
[----:B------:R-:W3:Y:S04]  /*42e50*/  LD.E R6, desc[UR6][R4.64+0x24] ;  /* 0x0000240604067980 */ /* 0x000ee8000c101900 */
[----:B------:R-:W4:Y:S04]  /*42e60*/  LD.E R82, desc[UR6][R4.64] ;  /* 0x0000000604527980 */ /* 0x000f28000c101900 */
[----:B------:R1:W4:Y:S04]  /*42e70*/  LD.E R83, desc[UR6][R72.64] ;  /* 0x0000000648537980 */ /* 0x000328000c101900 */
[----:B0-----:R-:W4:Y:S04]  /*42e80*/  LD.E R8, desc[UR6][R4.64+0x8] ;  /* 0x0000080604087980 */ /* 0x001f28000c101900 */
[----:B------:R-:W4:Y:S04]  /*42e90*/  LD.E R7, desc[UR6][R4.64+0x4] ;  /* 0x0000040604077980 */ /* 0x000f28000c101900 */
[----:B------:R-:W4:Y:S04]  /*42ea0*/  LD.E R78, desc[UR6][R4.64+0xc] ;  /* 0x00000c06044e7980 */ /* 0x000f28000c101900 */
[----:B------:R-:W4:Y:S04]  /*42eb0*/  LD.E R76, desc[UR6][R4.64+0x10] ;  /* 0x00001006044c7980 */ /* 0x000f28000c101900 */
[----:B------:R-:W4:Y:S04]  /*42ec0*/  LD.E R77, desc[UR6][R4.64+0x14] ;  /* 0x00001406044d7980 */ /* 0x000f28000c101900 */
[----:B--2---:R-:W2:Y:S01]  /*42ed0*/  LD.E.64 R2, desc[UR6][R2.64] ;  /* 0x0000000602027980 */ /* 0x004ea2000c101b00 */
[----:B---3--:R-:W-:-:S03]  /*42ee0*/  ISETP.NE.AND P0, PT, R6, 0x1, PT ;  /* 0x000000010600780c */ /* 0x008fc60003f05270 */
[----:B------:R-:W3:Y:S10]  /*42ef0*/  LD.E R6, desc[UR6][R4.64+0x18] ;  /* 0x0000180604067980 */ /* 0x000ef4000c101900 */
[----:B------:R-:W4:Y:S04]  /*42f00*/  @P0 LD.E R79, desc[UR6][R4.64+0x28] ;  /* 0x00002806044f0980 */ /* 0x000f28000c101900 */
[----:B------:R-:W4:Y:S04]  /*42f10*/  @P0 LD.E R80, desc[UR6][R4.64+0x2c] ;  /* 0x00002c0604500980 */ /* 0x000f28000c101900 */
[----:B--2---:R-:W2:Y:S01]  /*42f20*/  LD.E R75, desc[UR6][R2.64] ;  /* 0x00000006024b7980 */ /* 0x004ea2000c101900 */
[----:B---3--:R-:W-:-:S02]  /*42f30*/  ISETP.GE.AND P1, PT, R6, 0x1, PT ;  /* 0x000000010600780c */ /* 0x008fc40003f26270 */
[----:B----4-:R-:W-:Y:S01]  /*42f40*/  LOP3.LUT R78, RZ, R78, RZ, 0x33, !PT ;  /* 0x0000004eff4e7212 */ /* 0x010fe200078e33ff */
[----:B------:R-:W-:Y:S01]  /*42f50*/  BSSY B0, `(.L_x_4486) ;  /* 0x00000a7000007945 */ /* 0x000fe20003800000 */
[----:B------:R-:W-:Y:S02]  /*42f60*/  IMAD R77, R0, -0x60, R77 ;  /* 0xffffffa0004d7824 */ /* 0x000fe400078e024d */
[-C--:B--2---:R-:W-:Y:S01]  /*42f70*/  FMUL.FTZ R81, R29, R75.reuse ;  /* 0x0000004b1d517220 */ /* 0x084fe20000410000 */
[----:B------:R-:W-:Y:S01]  /*42f80*/  SHF.R.S32.HI R29, RZ, 0x1f, R82 ;  /* 0x0000001fff1d7819 */ /* 0x000fe20000011452 */
[----:B------:R-:W-:-:S03]  /*42f90*/  FMUL.FTZ R84, R32, R75 ;  /* 0x0000004b20547220 */ /* 0x000fc60000410000 */
[----:B------:R-:W-:Y:S01]  /*42fa0*/  LEA.HI R32, R29, R82, RZ, 0x7 ;  /* 0x000000521d207211 */ /* 0x000fe200078f38ff */
[----:B------:R-:W-:-:S03]  /*42fb0*/  FMUL.FTZ R85, R33, R75 ;  /* 0x0000004b21557220 */ /* 0x000fc60000410000 */
[----:B------:R-:W-:Y:S01]  /*42fc0*/  LOP3.LUT R33, R32, 0xffffff80, RZ, 0xc0, !PT ;  /* 0xffffff8020217812 */ /* 0x000fe200078ec0ff */
[-C--:B------:R-:W-:Y:S01]  /*42fd0*/  FMUL.FTZ R14, R38, R75.reuse ;  /* 0x0000004b260e7220 */ /* 0x080fe20000410000 */
[----:B------:R-:W-:-:S03]  /*42fe0*/  FMUL.FTZ R38, R44, R75 ;  /* 0x0000004b2c267220 */ /* 0x000fc60000410000 */
[----:B------:R-:W-:Y:S01]  /*42ff0*/  IMAD.IADD R44, R82, 0x1, -R33 ;  /* 0x00000001522c7824 */ /* 0x000fe200078e0a21 */
[----:B------:R-:W-:Y:S01]  /*43000*/  LEA.HI R29, R29, R82, RZ, 0x2 ;  /* 0x000000521d1d7211 */ /* 0x000fe200078f10ff */
[-C--:B------:R-:W-:Y:S01]  /*43010*/  FMUL.FTZ R2, R24, R75.reuse ;  /* 0x0000004b18027220 */ /* 0x080fe20000410000 */
[-C--:B------:R-:W-:Y:S01]  /*43020*/  FMUL.FTZ R13, R35, R75.reuse ;  /* 0x0000004b230d7220 */ /* 0x080fe20000410000 */
[-C--:B------:R-:W-:Y:S01]  /*43030*/  FMUL.FTZ R35, R37, R75.reuse ;  /* 0x0000004b25237220 */ /* 0x080fe20000410000 */
[----:B------:R-:W-:Y:S01]  /*43040*/  SHF.R.S32.HI R33, RZ, 0x1f, R44 ;  /* 0x0000001fff217819 */ /* 0x000fe2000001142c */
[-C--:B------:R-:W-:Y:S01]  /*43050*/  FMUL.FTZ R24, R51, R75.reuse ;  /* 0x0000004b33187220 */ /* 0x080fe20000410000 */
[-C--:B------:R-:W-:Y:S01]  /*43060*/  FMUL.FTZ R37, R41, R75.reuse ;  /* 0x0000004b29257220 */ /* 0x080fe20000410000 */
[----:B------:R-:W-:Y:S01]  /*43070*/  LOP3.LUT R51, R29, 0xfffffffc, RZ, 0xc0, !PT ;  /* 0xfffffffc1d337812 */ /* 0x000fe200078ec0ff */
[-C--:B------:R-:W-:Y:S01]  /*43080*/  FMUL.FTZ R41, R49, R75.reuse ;  /* 0x0000004b31297220 */ /* 0x080fe20000410000 */
[----:B------:R-:W-:Y:S01]  /*43090*/  LEA.HI R49, R33, R44, RZ, 0x2 ;  /* 0x0000002c21317211 */ /* 0x000fe200078f10ff */
[-C--:B------:R-:W-:Y:S01]  /*430a0*/  FMUL.FTZ R18, R42, R75.reuse ;  /* 0x0000004b2a127220 */ /* 0x080fe20000410000 */
[-C--:B-1----:R-:W-:Y:S01]  /*430b0*/  FMUL.FTZ R72, R25, R75.reuse ;  /* 0x0000004b19487220 */ /* 0x082fe20000410000 */
[----:B------:R-:W-:Y:S01]  /*430c0*/  FMUL.FTZ R42, R52, R75 ;  /* 0x0000004b342a7220 */ /* 0x000fe20000410000 */
[----:B------:R-:W-:-:S02]  /*430d0*/  IMAD.IADD R82, R82, 0x1, -R51 ;  /* 0x0000000152527824 */ /* 0x000fc400078e0a33 */
[-C--:B------:R-:W-:Y:S01]  /*430e0*/  FMUL.FTZ R25, R50, R75.reuse ;  /* 0x0000004b32197220 */ /* 0x080fe20000410000 */
[--C-:B------:R-:W-:Y:S02]  /*430f0*/  SHF.R.S32.HI R52, RZ, 0x2, R49.reuse ;  /* 0x00000002ff347819 */ /* 0x100fe40000011431 */
[----:B------:R-:W-:Y:S02]  /*43100*/  SHF.R.S32.HI R51, RZ, 0x1f, R49 ;  /* 0x0000001fff337819 */ /* 0x000fe40000011431 */
[----:B------:R-:W-:Y:S02]  /*43110*/  LEA.HI R50, R33, R44, RZ, 0x5 ;  /* 0x0000002c21327211 */ /* 0x000fe400078f28ff */
[----:B------:R-:W-:Y:S01]  /*43120*/  SHF.R.S32.HI R33, RZ, 0x7, R32 ;  /* 0x00000007ff217819 */ /* 0x000fe20000011420 */
[-C--:B------:R-:W-:Y:S01]  /*43130*/  FMUL.FTZ R9, R27, R75.reuse ;  /* 0x0000004b1b097220 */ /* 0x080fe20000410000 */
[----:B------:R-:W-:Y:S01]  /*43140*/  LEA.HI R51, R51, R52, RZ, 0x3 ;  /* 0x0000003433337211 */ /* 0x000fe200078f18ff */
[-C--:B------:R-:W-:Y:S01]  /*43150*/  FMUL.FTZ R27, R54, R75.reuse ;  /* 0x0000004b361b7220 */ /* 0x080fe20000410000 */
        /* <DEDUP_REMOVED lines=22> */
[----:B------:R-:W-:Y:S01]  /*432c0*/  LOP3.LUT R49, R49, 0x7ffffffc, RZ, 0xc0, !PT ;  /* 0x7ffffffc31317812 */ /* 0x000fe200078ec0ff */
[----:B------:R-:W-:Y:S02]  /*432d0*/  IMAD R56, R0, -0x60, RZ ;  /* 0xffffffa000387824 */ /* 0x000fe400078e02ff */
[----:B------:R-:W0:Y:S01]  /*432e0*/  SHFL.IDX PT, R59, R54, RZ, 0x1c1f ;  /* 0x001c1fff363b7589 */ /* 0x000e2200000e0000 */
        /* <DEDUP_REMOVED lines=26> */
[----:B------:R-:W-:Y:S01]  /*43490*/  IMAD R55, R67, -0x2, R56 ;  /* 0xfffffffe43377824 */ /* 0x000fe200078e0238 */
[----:B------:R-:W1:Y:S01]  /*434a0*/  MUFU.TANH R2, R2 ;  /* 0x0000000200027308 */ /* 0x000e620000002400 */
[----:B------:R-:W-:-:S03]  /*434b0*/  IMAD R56, R0, -0x60, R8 ;  /* 0xffffffa000387824 */ /* 0x000fc600078e0208 */
[----:B------:R-:W-:-:S04]  /*434c0*/  IADD3 R57, -R7, R55, R8 ;  /* 0x0000003707397210 */ /* 0x000fc80007ffe108 */
[----:B------:R-:W2:Y:S01]  /*434d0*/  MUFU.TANH R72, R72 ;  /* 0x0000004800487308 */ /* 0x000ea20000002400 */
[----:B------:R-:W-:-:S07]  /*434e0*/  IMAD R67, R67, -0x2, R56 ;  /* 0xfffffffe43437824 */ /* 0x000fce00078e0238 */
[----:B------:R-:W3:Y:S01]  /*434f0*/  MUFU.TANH R3, R3 ;  /* 0x0000000300037308 */ /* 0x000ee20000002400 */
[----:B------:R-:W-:-:S07]  /*43500*/  IMAD.IADD R76, R57, 0x1, R76 ;  /* 0x00000001394c7824 */ /* 0x000fce00078e024c */
        /* <DEDUP_REMOVED lines=45> */
[----:B------:R-:W-:Y:S01]  /*437e0*/  IMAD.IADD R56, R57, 0x1, R78 ;  /* 0x0000000139387824 */ /* 0x000fe200078e024e */
[----:B0-----:R-:W-:Y:S01]  /*437f0*/  VIADDMNMX R57, R59, R76, R67, PT ;  /* 0x0000004c3b397246 */ /* 0x001fe20003800143 */
[----:B------:R-:W-:-:S02]  /*43800*/  VIADD R55, R55, 0xffffffff ;  /* 0xffffffff37377836 */ /* 0x000fc40000000000 */
        /* <DEDUP_REMOVED lines=10> */
[----:B------:R-:W2:Y:S04]  /*438b0*/  LD.E R59, desc[UR6][R4.64+0x1c] ;  /* 0x00001c06043b7980 */ /* 0x000ea8000c101900 */
[----:B------:R-:W3:Y:S01]  /*438c0*/  LD.E R61, desc[UR6][R4.64+0x20] ;  /* 0x00002006043d7980 */ /* 0x000ee2000c101900 */
[----:B--2---:R-:W-:-:S05]  /*438d0*/  IMAD.HI.U32 R0, R0, R59, RZ ;  /* 0x0000003b00007227 */ /* 0x004fca00078e00ff */
[----:B---3--:R-:W-:-:S07]  /*438e0*/  SHF.R.U32.HI R0, RZ, R61, R0 ;  /* 0x0000003dff007219 */ /* 0x008fce0000011600 */
.L_x_4491:
[----:B------:R-:W-:Y:S05]  /*438f0*/  BSYNC B2 ;  /* 0x0000000000027941 */ /* 0x000fea0003800000 */
.L_x_4490:
[----:B------:R-:W-:Y:S01]  /*43900*/  LOP3.LUT R0, RZ, R0, RZ, 0x33, !PT ;  /* 0x00000000ff007212 */ /* 0x000fe200078e33ff */
[----:B------:R-:W-:Y:S06]  /*43910*/  BRA `(.L_x_4492) ;  /* 0x0000000000187947 */ /* 0x000fec0003800000 */
.L_x_4489:
[----:B------:R-:W-:-:S13]  /*43920*/  ISETP.NE.AND P0, PT, R6, 0x1, PT ;  /* 0x000000010600780c */ /* 0x000fda0003f05270 */
[----:B------:R-:W-:Y:S05]  /*43930*/  @!P0 BRA `(.L_x_4492) ;  /* 0x0000000000108947 */ /* 0x000fea0003800000 */
[----:B------:R-:W2:Y:S04]  /*43940*/  LD.E R59, desc[UR6][R4.64+0x1c] ;  /* 0x00001c06043b7980 */ /* 0x000ea8000c101900 */
[----:B------:R-:W3:Y:S01]  /*43950*/  LD.E R61, desc[UR6][R4.64+0x20] ;  /* 0x00002006043d7980 */ /* 0x000ee2000c101900 */
[----:B--2---:R-:W-:-:S05]  /*43960*/  IMAD.HI.U32 R0, R0, R59, RZ ;  /* 0x0000003b00007227 */ /* 0x004fca00078e00ff */
[----:B---3--:R-:W-:-:S07]  /*43970*/  SHF.R.U32.HI R0, RZ, R61, R0 ;  /* 0x0000003dff007219 */ /* 0x008fce0000011600 */
.L_x_4492:
[----:B------:R-:W-:Y:S05]  /*43980*/  BSYNC B1 ;  /* 0x0000000000017941 */ /* 0x000fea0003800000 */
.L_x_4488:
[----:B------:R-:W-:-:S05]  /*43990*/  IMAD R59, R6, R0, R55 ;  /* 0x00000000063b7224 */ /* 0x000fca00078e0237 */
[----:B------:R-:W-:Y:S02]  /*439a0*/  VIMNMX R58, R58, R59, !PT ;  /* 0x0000003b3a3a7248 */ /* 0x000fe40007fe0100 */
[----:B------:R-:W-:-:S07]  /*439b0*/  VIADDMNMX R57, R59, R6, R57, PT ;  /* 0x000000063b397246 */ /* 0x000fce0003800139 */
.L_x_4487:
[----:B------:R-:W-:Y:S05]  /*439c0*/  BSYNC B0 ;  /* 0x0000000000007941 */ /* 0x000fea0003800000 */
.L_x_4486:
[C---:B------:R-:W-:Y:S01]  /*439d0*/  ISETP.GE.AND P0, PT, R77.reuse, 0x2, PT ;  /* 0x000000024d00780c */ /* 0x040fe20003f06270 */
[----:B------:R-:W-:Y:S01]  /*439e0*/  BSSY B0, `(.L_x_4493) ;  /* 0x0000090000007945 */ /* 0x000fe20003800000 */
[C---:B------:R-:W-:Y:S02]  /*439f0*/  ISETP.GE.AND P4, PT, R77.reuse, 0xa, PT ;  /* 0x0000000a4d00780c */ /* 0x040fe40003f86270 */
[----:B------:R-:W-:Y:S02]  /*43a00*/  ISETP.GT.AND P2, PT, R58, 0x1, !P0 ;  /* 0x000000013a00780c */ /* 0x000fe40004744270 */
[----:B------:R-:W-:Y:S02]  /*43a10*/  ISETP.GE.AND P1, PT, R77, 0x9, PT ;  /* 0x000000094d00780c */ /* 0x000fe40003f26270 */
[----:B------:R-:W-:Y:S02]  /*43a20*/  ISETP.LT.OR P2, PT, R57, 0x2, P2 ;  /* 0x000000023900780c */ /* 0x000fe40001741670 */
[----:B------:R-:W-:-:S02]  /*43a30*/  P2R R60, PR, RZ, 0x10 ;  /* 0x00000010ff3c7803 */ /* 0x000fc40000000000 */
[----:B------:R-:W-:Y:S02]  /*43a40*/  FSEL R72, R72, -INF , !P2 ;  /* 0xff80000048487808 */ /* 0x000fe40005000000 */
        /* <DEDUP_REMOVED lines=79> */
[----:B------:R-:W-:Y:S02]  /*43f40*/  P2R R80, PR, RZ, 0x10 ;  /* 0x00000010ff507803 */ /* 0x000fe40000000000 */
        /* <DEDUP_REMOVED lines=25> */
[----:B------:R-:W-:Y:S02]  /*440e0*/  ISETP.LT.OR P6, PT, R57, 0x5a, P6 ;  /* 0x0000005a3900780c */ /* 0x000fe400037c1670 */
[----:B------:R-:W0:Y:S02]  /*440f0*/  SHFL.IDX PT, R57, R54, 0x1, 0x1c1f ;  /* 0x003c1f0036397f89 */ /* 0x000e2400000e0000 */
[----:B------:R-:W-:Y:S02]  /*44100*/  FSEL R53, R53, -INF , !P6 ;  /* 0xff80000035357808 */ /* 0x000fe40007000000 */
[----:B------:R-:W-:Y:S02]  /*44110*/  ISETP.GE.AND P6, PT, R6, 0x1, PT ;  /* 0x000000010600780c */ /* 0x000fe40003fc6270 */
[----:B0-----:R-:W-:Y:S01]  /*44120*/  VIADDMNMX R67, R57, R76, R67, PT ;  /* 0x0000004c39437246 */ /* 0x001fe20003800143 */
[----:B------:R-:W-:-:S10]  /*44130*/  IMAD.IADD R2, R56, 0x1, R57 ;  /* 0x0000000138027824 */ /* 0x000fd400078e0239 */
        /* <DEDUP_REMOVED lines=13> */
.L_x_4498:
[----:B------:R-:W-:Y:S05]  /*44210*/  BSYNC B2 ;  /* 0x0000000000027941 */ /* 0x000fea0003800000 */
.L_x_4497:
[----:B------:R-:W-:Y:S01]  /*44220*/  LOP3.LUT R7, RZ, R7, RZ, 0x33, !PT ;  /* 0x00000007ff077212 */ /* 0x000fe200078e33ff */
[----:B------:R-:W-:Y:S06]  /*44230*/  BRA `(.L_x_4499) ;  /* 0x0000000000187947 */ /* 0x000fec0003800000 */
.L_x_4496:
[----:B------:R-:W-:-:S13]  /*44240*/  ISETP.NE.AND P6, PT, R6, 0x1, PT ;  /* 0x000000010600780c */ /* 0x000fda0003fc5270 */
[----:B------:R-:W-:Y:S05]  /*44250*/  @!P6 BRA `(.L_x_4499) ;  /* 0x000000000010e947 */ /* 0x000fea0003800000 */
[----:B------:R-:W2:Y:S04]  /*44260*/  LD.E R8, desc[UR6][R4.64+0x1c] ;  /* 0x00001c0604087980 */ /* 0x000ea8000c101900 */
[----:B------:R-:W3:Y:S01]  /*44270*/  LD.E R34, desc[UR6][R4.64+0x20] ;  /* 0x0000200604227980 */ /* 0x000ee2000c101900 */
[----:B--2---:R-:W-:-:S05]  /*44280*/  IMAD.HI.U32 R7, R7, R8, RZ ;  /* 0x0000000807077227 */ /* 0x004fca00078e00ff */
[----:B---3--:R-:W-:-:S07]  /*44290*/  SHF.R.U32.HI R7, RZ, R34, R7 ;  /* 0x00000022ff077219 */ /* 0x008fce0000011607 */
.L_x_4499:
[----:B------:R-:W-:Y:S05]  /*442a0*/  BSYNC B1 ;  /* 0x0000000000017941 */ /* 0x000fea0003800000 */
.L_x_4495:
[----:B------:R-:W-:-:S05]  /*442b0*/  IMAD R7, R6, R7, R55 ;  /* 0x0000000706077224 */ /* 0x000fca00078e0237 */
[----:B------:R-:W-:Y:S02]  /*442c0*/  VIADDMNMX R67, R7, R6, R67, PT ;  /* 0x0000000607437246 */ /* 0x000fe40003800143 */
[----:B------:R-:W-:-:S07]  /*442d0*/  VIMNMX R2, R2, R7, !PT ;  /* 0x0000000702027248 */ /* 0x000fce0007fe0100 */
.L_x_4494:
[----:B------:R-:W-:Y:S05]  /*442e0*/  BSYNC B0 ;  /* 0x0000000000007941 */ /* 0x000fea0003800000 */
.L_x_4493:
[----:B------:R-:W2:Y:S01]  /*442f0*/  LDL.64 R4, [UR4+0x70] ;  /* 0x00007004ff047983 */ /* 0x000ea20008100a00 */
[C---:B------:R-:W-:Y:S02]  /*44300*/  ISETP.GT.AND P0, PT, R2.reuse, 0x1, !P0 ;  /* 0x000000010200780c */ /* 0x040fe40004704270 */
[----:B------:R-:W-:Y:S02]  /*44310*/  ISETP.NE.AND P6, PT, R61, RZ, PT ;  /* 0x000000ff3d00720c */ /* 0x000fe40003fc5270 */
[----:B------:R-:W-:Y:S02]  /*44320*/  ISETP.LT.OR P0, PT, R67, 0x2, P0 ;  /* 0x000000024300780c */ /* 0x000fe40000701670 */
[----:B------:R-:W-:Y:S02]  /*44330*/  ISETP.GT.AND P1, PT, R2, 0x8, !P1 ;  /* 0x000000080200780c */ /* 0x000fe40004f24270 */
[----:B------:R-:W-:Y:S02]  /*44340*/  FSEL R61, R9, -INF , !P0 ;  /* 0xff800000093d7808 */ /* 0x000fe40004000000 */
[----:B------:R-:W-:-:S02]  /*44350*/  ISETP.NE.AND P0, PT, R60, RZ, PT ;  /* 0x000000ff3c00720c */ /* 0x000fc40003f05270 */
[C---:B------:R-:W-:Y:S02]  /*44360*/  ISETP.LT.OR P1, PT, R67.reuse, 0x9, P1 ;  /* 0x000000094300780c */ /* 0x040fe40000f21670 */
[----:B------:R-:W-:Y:S02]  /*44370*/  ISETP.GT.AND P0, PT, R2, 0x9, !P0 ;  /* 0x000000090200780c */ /* 0x000fe40004704270 */
[----:B------:R-:W-:Y:S02]  /*44380*/  FSEL R10, R10, -INF , !P1 ;  /* 0xff8000000a0a7808 */ /* 0x000fe40004800000 */
[----:B------:R-:W-:Y:S02]  /*44390*/  ISETP.LT.OR P0, PT, R67, 0xa, P0 ;  /* 0x0000000a4300780c */ /* 0x000fe40000701670 */
[----:B------:R-:W-:Y:S02]  /*443a0*/  ISETP.NE.AND P1, PT, R80, RZ, PT ;  /* 0x000000ff5000720c */ /* 0x000fe40003f25270 */
[----:B------:R-:W-:-:S02]  /*443b0*/  FSEL R60, R11, -INF , !P0 ;  /* 0xff8000000b3c7808 */ /* 0x000fc40004000000 */
        /* <DEDUP_REMOVED lines=56> */
[C---:B------:R-:W-:Y:S02]  /*44740*/  ISETP.GT.AND P0, PT, R2.reuse, RZ, !P6 ;  /* 0x000000ff0200720c */ /* 0x040fe40007704270 */
[C---:B------:R-:W-:Y:S02]  /*44750*/  ISETP.GT.AND P2, PT, R2.reuse, 0x49, !P2 ;  /* 0x000000490200780c */ /* 0x040fe40005744270 */
[----:B------:R-:W-:Y:S02]  /*44760*/  ISETP.LT.OR P0, PT, R67, 0x1, P0 ;  /* 0x000000014300780c */ /* 0x000fe40000701670 */
[----:B------:R-:W-:Y:S02]  /*44770*/  ISETP.GT.AND P3, PT, R2, 0x50, !P3 ;  /* 0x000000500200780c */ /* 0x000fe40005f64270 */
[----:B------:R-:W-:-:S02]  /*44780*/  FSEL R18, R3, -INF , !P0 ;  /* 0xff80000003127808 */ /* 0x000fc40004000000 */
[----:B------:R-:W-:Y:S02]  /*44790*/  ISETP.GT.AND P4, PT, R2, 0x51, !P4 ;  /* 0x000000510200780c */ /* 0x000fe40006784270 */
        /* <DEDUP_REMOVED lines=15> */
[----:B------:R-:W-:Y:S02]  /*44890*/  ISETP.GT.AND P0, PT, R2, 0x48, !P1 ;  /* 0x000000480200780c */ /* 0x000fe40004f04270 */
[----:B------:R-:W-:Y:S02]  /*448a0*/  FMNMX.FTZ R20, R6, R3, !PT ;  /* 0x0000000306147209 */ /* 0x000fe40007810000 */
[----:B------:R-:W-:Y:S02]  /*448b0*/  ISETP.LT.OR P0, PT, R67, 0x49, P0 ;  /* 0x000000494300780c */ /* 0x000fe40000701670 */
[----:B------:R-:W-:Y:S02]  /*448c0*/  FMNMX.FTZ R20, R55, R20, !PT ;  /* 0x0000001437147209 */ /* 0x000fe40007810000 */
[----:B------:R-:W-:-:S02]  /*448d0*/  ISETP.LT.OR P2, PT, R67, 0x4a, P2 ;  /* 0x0000004a4300780c */ /* 0x000fc40001741670 */
[----:B------:R-:W-:Y:S02]  /*448e0*/  FSEL R65, R28, -INF , !P0 ;  /* 0xff8000001c417808 */ /* 0x000fe40004000000 */
[----:B------:R-:W-:Y:S02]  /*448f0*/  FMNMX.FTZ R20, R7, R20, !PT ;  /* 0x0000001407147209 */ /* 0x000fe40007810000 */
[----:B------:R-:W-:Y:S02]  /*44900*/  ISETP.LT.OR P3, PT, R67, 0x51, P3 ;  /* 0x000000514300780c */ /* 0x000fe40001f61670 */
[----:B------:R-:W-:Y:S02]  /*44910*/  FSEL R62, R29, -INF , !P2 ;  /* 0xff8000001d3e7808 */ /* 0x000fe40005000000 */
[----:B------:R-:W-:Y:S02]  /*44920*/  FMNMX.FTZ R3, R65, R20, !PT ;  /* 0x0000001441037209 */ /* 0x000fe40007810000 */
[----:B------:R-:W-:-:S02]  /*44930*/  ISETP.GT.AND P5, PT, R2, 0x58, !P5 ;  /* 0x000000580200780c */ /* 0x000fc40006fa4270 */
[----:B------:R-:W-:Y:S02]  /*44940*/  ISETP.LT.OR P4, PT, R67, 0x52, P4 ;  /* 0x000000524300780c */ /* 0x000fe40002781670 */
[----:B------:R-:W-:Y:S02]  /*44950*/  FSEL R64, R33, -INF , !P3 ;  /* 0xff80000021407808 */ /* 0x000fe40005800000 */
[----:B------:R-:W-:Y:S02]  /*44960*/  FMNMX.FTZ R3, R62, R3, !PT ;  /* 0x000000033e037209 */ /* 0x000fe40007810000 */
[----:B------:R-:W-:Y:S02]  /*44970*/  ISETP.GT.AND P0, PT, R2, 0x59, !P6 ;  /* 0x000000590200780c */ /* 0x000fe40007704270 */
[----:B------:R-:W-:Y:S02]  /*44980*/  ISETP.LT.OR P5, PT, R67, 0x59, P5 ;  /* 0x000000594300780c */ /* 0x000fe40002fa1670 */
[----:B------:R-:W-:-:S02]  /*44990*/  FSEL R66, R32, -INF , !P4 ;  /* 0xff80000020427808 */ /* 0x000fc40006000000 */
[----:B------:R-:W-:Y:S02]  /*449a0*/  FMNMX.FTZ R3, R64, R3, !PT ;  /* 0x0000000340037209 */ /* 0x000fe40007810000 */
[----:B------:R-:W-:Y:S02]  /*449b0*/  ISETP.LT.OR P0, PT, R67, 0x5a, P0 ;  /* 0x0000005a4300780c */ /* 0x000fe40000701670 */
[----:B------:R-:W-:Y:S02]  /*449c0*/  FSEL R44, R44, -INF , !P5 ;  /* 0xff8000002c2c7808 */ /* 0x000fe40006800000 */
[----:B------:R-:W-:Y:S02]  /*449d0*/  FMNMX.FTZ R3, R66, R3, !PT ;  /* 0x0000000342037209 */ /* 0x000fe40007810000 */
[----:B------:R-:W-:Y:S02]  /*449e0*/  FSEL R49, R49, -INF , !P0 ;  /* 0xff80000031317808 */ /* 0x000fe40004000000 */
[----:B------:R-:W-:-:S04]  /*449f0*/  FMNMX.FTZ R2, R44, R3, !PT ;  /* 0x000000032c027209 */ /* 0x000fc80007810000 */
[----:B------:R-:W-:-:S05]  /*44a00*/  FMNMX.FTZ R15, R49, R2, !PT ;  /* 0x00000002310f7209 */ /* 0x000fca0007810000 */
[----:B--2---:R0:W-:Y:S04]  /*44a10*/  ST.E desc[UR6][R4.64+0x4], R15 ;  /* 0x0000040f04007985 */ /* 0x0041e8000c101906 */
[----:B------:R-:W2:Y:S01]  /*44a20*/  LD.E R20, desc[UR6][R4.64+0x4] ;  /* 0x0000040604147980 */ /* 0x000ea2000c101900 */
        /* <DEDUP_REMOVED lines=22> */
[----:B0-----:R-:W-:-:S05]  /*44b90*/  FMNMX.FTZ R15, R53, R2, !PT ;  /* 0x00000002350f7209 */ /* 0x001fca0007810000 */
[----:B------:R-:W0:Y:S02]  /*44ba0*/  SHFL.BFLY PT, R2, R15, 0x2, 0x1f ;  /* 0x0c401f000f027f89 */ /* 0x000e2400000e0000 */
[----:B0-----:R-:W-:-:S05]  /*44bb0*/  FMNMX.FTZ R19, R15, R2, !PT ;  /* 0x000000020f137209 */ /* 0x001fca0007810000 */
[----:B------:R-:W0:Y:S04]  /*44bc0*/  SHFL.BFLY PT, R2, R19, 0x1, 0x1f ;  /* 0x0c201f0013027f89 */ /* 0x000e2800000e0000 */
[----:B------:R-:W-:Y:S01]  /*44bd0*/  ST.E desc[UR6][R4.64], R15 ;  /* 0x0000000f04007985 */ /* 0x000fe2000c101906 */
[----:B0-----:R-:W-:-:S05]  /*44be0*/  FMNMX.FTZ R21, R19, R2, !PT ;  /* 0x0000000213157209 */ /* 0x001fca0007810000 */
[----:B------:R-:W-:Y:S04]  /*44bf0*/  ST.E desc[UR6][R4.64], R21 ;  /* 0x0000001504007985 */ /* 0x000fe8000c101906 */
[----:B--2---:R-:W0:Y:S02]  /*44c00*/  SHFL.BFLY PT, R3, R20, 0x2, 0x1f ;  /* 0x0c401f0014037f89 */ /* 0x004e2400000e0000 */
[----:B0-----:R-:W-:-:S05]  /*44c10*/  FMNMX.FTZ R24, R20, R3, !PT ;  /* 0x0000000314187209 */ /* 0x001fca0007810000 */
[----:B------:R-:W0:Y:S02]  /*44c20*/  SHFL.BFLY PT, R3, R24, 0x1, 0x1f ;  /* 0x0c201f0018037f89 */ /* 0x000e2400000e0000 */
[----:B0-----:R-:W-:-:S05]  /*44c30*/  FMNMX.FTZ R25, R24, R3, !PT ;  /* 0x0000000318197209 */ /* 0x001fca0007810000 */
[----:B------:R0:W-:Y:S04]  /*44c40*/  ST.E desc[UR6][R4.64+0x4], R25 ;  /* 0x0000041904007985 */ /* 0x0001e8000c101906 */
[----:B------:R-:W2:Y:S04]  /*44c50*/  LDL.64 R2, [UR4+0x70] ;  /* 0x00007004ff027983 */ /* 0x000ea80008100a00 */
[----:B--2---:R-:W2:Y:S04]  /*44c60*/  LD.E R67, desc[UR6][R2.64+0x20] ;  /* 0x0000200602437980 */ /* 0x004ea8000c101900 */
[----:B------:R-:W2:Y:S04]  /*44c70*/  LD.E R20, desc[UR6][R2.64] ;  /* 0x0000000602147980 */ /* 0x000ea8000c101900 */
[----:B------:R-:W0:Y:S01]  /*44c80*/  LD.E R68, desc[UR6][R2.64+0x4] ;  /* 0x0000040602447980 */ /* 0x000e22000c101900 */
[C---:B--2---:R-:W-:Y:S01]  /*44c90*/  FMUL.FTZ R19, R20.reuse, R67 ;  /* 0x0000004314137220 */ /* 0x044fe20000410000 */
[----:B------:R-:W-:Y:S01]  /*44ca0*/  FSETP.NEU.FTZ.AND P0, PT, R20, -INF , PT ;  /* 0xff8000001400780b */ /* 0x000fe20003f1d000 */
[----:B0-----:R-:W-:-:S03]  /*44cb0*/  FMUL.FTZ R4, R67, R68 ;  /* 0x0000004443047220 */ /* 0x001fc60000410000 */
[----:B------:R-:W-:Y:S02]  /*44cc0*/  FSEL R20, R19, RZ, P0 ;  /* 0x000000ff13147208 */ /* 0x000fe40000000000 */
[----:B------:R-:W-:-:S04]  /*44cd0*/  FSETP.NEU.FTZ.AND P0, PT, R68, -INF , PT ;  /* 0xff8000004400780b */ /* 0x000fc80003f1d000 */
        /* <DEDUP_REMOVED lines=25> */
[-CC-:B------:R-:W-:Y:S01]  /*44e70*/  FFMA.FTZ R20, R18, R67.reuse, -R4.reuse ;  /* 0x0000004312147223 */ /* 0x180fe20000010804 */
[-CC-:B------:R-:W-:Y:S01]  /*44e80*/  FFMA.FTZ R177, R61, R67.reuse, -R4.reuse ;  /* 0x000000433db17223 */ /* 0x180fe20000010804 */
[-CC-:B------:R-:W-:Y:S01]  /*44e90*/  FFMA.FTZ R19, R10, R67.reuse, -R4.reuse ;  /* 0x000000430a137223 */ /* 0x180fe20000010804 */
[----:B------:R-:W-:Y:S01]  /*44ea0*/  MUFU.EX2 R34, R34 ;  /* 0x0000002200227308 */ /* 0x000fe20000000800 */
[----:B------:R-:W-:-:S07]  /*44eb0*/  FFMA.FTZ R179, R60, R67, -R4 ;  /* 0x000000433cb37223 */ /* 0x000fce0000010804 */
[----:B------:R-:W0:Y:S01]  /*44ec0*/  MUFU.EX2 R176, R176 ;  /* 0x000000b000b07308 */ /* 0x000e220000000800 */
[----:B------:R-:W-:-:S07]  /*44ed0*/  FFMA.FTZ R18, R54, R67, -R4 ;  /* 0x0000004336127223 */ /* 0x000fce0000010804 */
[----:B------:R-:W-:Y:S08]  /*44ee0*/  MUFU.EX2 R20, R20 ;  /* 0x0000001400147308 */ /* 0x000ff00000000800 */
[----:B------:R-:W1:Y:S01]  /*44ef0*/  MUFU.EX2 R177, R177 ;  /* 0x000000b100b17308 */ /* 0x000e620000000800 */
[----:B------:R-:W-:-:S07]  /*44f00*/  FFMA.FTZ R161, R59, R67, -R4 ;  /* 0x000000433ba17223 */ /* 0x000fce0000010804 */
[----:B------:R-:W2:Y:S08]  /*44f10*/  MUFU.EX2 R33, R33 ;  /* 0x0000002100217308 */ /* 0x000eb00000000800 */
[----:B------:R-:W3:Y:S01]  /*44f20*/  MUFU.EX2 R19, R19 ;  /* 0x0000001300137308 */ /* 0x000ee20000000800 */
[----:B------:R-:W-:-:S07]  /*44f30*/  FFMA.FTZ R15, R14, R67, -R4 ;  /* 0x000000430e0f7223 */ /* 0x000fce0000010804 */
[----:B------:R-:W4:Y:S01]  /*44f40*/  MUFU.EX2 R178, R178 ;  /* 0x000000b200b27308 */ /* 0x000f220000000800 */
[----:B------:R-:W-:-:S07]  /*44f50*/  FFMA.FTZ R169, R13, R67, -R4 ;  /* 0x000000430da97223 */ /* 0x000fce0000010804 */
[----:B------:R-:W4:Y:S01]  /*44f60*/  MUFU.EX2 R179, R179 ;  /* 0x000000b300b37308 */ /* 0x000f220000000800 */
[-CC-:B------:R-:W-:Y:S01]  /*44f70*/  FFMA.FTZ R13, R12, R67.reuse, -R4.reuse ;  /* 0x000000430c0d7223 */ /* 0x180fe20000010804 */
[----:B------:R-:W-:Y:S01]  /*44f80*/  FFMA.FTZ R12, R8, R67, -R4 ;  /* 0x00000043080c7223 */ /* 0x000fe20000010804 */
[----:B0-----:R-:W-:-:S05]  /*44f90*/  FADD.FTZ R0, R34, R176 ;  /* 0x000000b022007221 */ /* 0x001fca0000010000 */
[----:B------:R-:W0:Y:S01]  /*44fa0*/  MUFU.EX2 R32, R32 ;  /* 0x0000002000207308 */ /* 0x000e220000000800 */
[----:B-1----:R-:W-:Y:S01]  /*44fb0*/  FADD.FTZ R8, R20, R177 ;  /* 0x000000b114087221 */ /* 0x002fe20000010000 */
[----:B------:R-:W-:-:S06]  /*44fc0*/  FFMA.FTZ R163, R58, R67, -R4 ;  /* 0x000000433aa37223 */ /* 0x000fcc0000010804 */
[----:B------:R-:W1:Y:S01]  /*44fd0*/  MUFU.EX2 R18, R18 ;  /* 0x0000001200127308 */ /* 0x000e620000000800 */
[----:B--2---:R-:W-:Y:S01]  /*44fe0*/  FADD.FTZ R5, R33, R0 ;  /* 0x0000000021057221 */ /* 0x004fe20000010000 */
[----:B---3--:R-:W-:-:S06]  /*44ff0*/  FADD.FTZ R8, R19, R8 ;  /* 0x0000000813087221 */ /* 0x008fcc0000010000 */
[----:B------:R-:W2:Y:S01]  /*45000*/  MUFU.EX2 R160, R160 ;  /* 0x000000a000a07308 */ /* 0x000ea20000000800 */
[----:B------:R-:W-:-:S07]  /*45010*/  FFMA.FTZ R14, R11, R67, -R4 ;  /* 0x000000430b0e7223 */ /* 0x000fce0000010804 */
[----:B------:R-:W3:Y:S01]  /*45020*/  MUFU.EX2 R161, R161 ;  /* 0x000000a100a17308 */ /* 0x000ee20000000800 */
[----:B------:R-:W-:Y:S01]  /*45030*/  FFMA.FTZ R11, R9, R67, -R4 ;  /* 0x00000043090b7223 */ /* 0x000fe20000010804 */
[----:B----4-:R-:W-:-:S06]  /*45040*/  FADD.FTZ R5, R178, R5 ;  /* 0x00000005b2057221 */ /* 0x010fcc0000010000 */
[----:B------:R-:W4:Y:S01]  /*45050*/  MUFU.EX2 R31, R31 ;  /* 0x0000001f001f7308 */ /* 0x000f220000000800 */
[----:B------:R-:W-:-:S07]  /*45060*/  FADD.FTZ R9, R179, R8 ;  /* 0x00000008b3097221 */ /* 0x000fce0000010000 */
[----:B------:R-:W4:Y:S01]  /*45070*/  MUFU.EX2 R15, R15 ;  /* 0x0000000f000f7308 */ /* 0x000f220000000800 */
[----:B0-----:R-:W-:Y:S01]  /*45080*/  FADD.FTZ R5, R32, R5 ;  /* 0x0000000520057221 */ /* 0x001fe20000010000 */
[----:B-1----:R-:W-:-:S06]  /*45090*/  FADD.FTZ R0, R18, R9 ;  /* 0x0000000912007221 */ /* 0x002fcc0000010000 */
[----:B------:R-:W0:Y:S01]  /*450a0*/  MUFU.EX2 R162, R162 ;  /* 0x000000a200a27308 */ /* 0x000e220000000800 */
[----:B------:R-:W-:-:S07]  /*450b0*/  FFMA.FTZ R183, R6, R67, -R4 ;  /* 0x0000004306b77223 */ /* 0x000fce0000010804 */
[----:B------:R-:W1:Y:S01]  /*450c0*/  MUFU.EX2 R163, R163 ;  /* 0x000000a300a37308 */ /* 0x000e620000000800 */
[----:B--2---:R-:W-:Y:S01]  /*450d0*/  FADD.FTZ R6, R160, R5 ;  /* 0x00000005a0067221 */ /* 0x004fe20000010000 */
[----:B---3--:R-:W-:-:S06]  /*450e0*/  FADD.FTZ R0, R161, R0 ;  /* 0x00000000a1007221 */ /* 0x008fcc0000010000 */
[----:B------:R-:W2:Y:S01]  /*450f0*/  MUFU.EX2 R30, R30 ;  /* 0x0000001e001e7308 */ /* 0x000ea20000000800 */
[----:B------:R-:W-:-:S07]  /*45100*/  FFMA.FTZ R171, R57, R67, -R4 ;  /* 0x0000004339ab7223 */ /* 0x000fce0000010804 */
[----:B------:R-:W3:Y:S01]  /*45110*/  MUFU.EX2 R14, R14 ;  /* 0x0000000e000e7308 */ /* 0x000ee20000000800 */
[----:B----4-:R-:W-:Y:S01]  /*45120*/  FADD.FTZ R5, R31, R6 ;  /* 0x000000061f057221 */ /* 0x010fe20000010000 */
[----:B------:R-:W-:-:S06]  /*45130*/  FADD.FTZ R0, R15, R0 ;  /* 0x000000000f007221 */ /* 0x000fcc0000010000 */
[----:B------:R-:W4:Y:S08]  /*45140*/  MUFU.EX2 R168, R168 ;  /* 0x000000a800a87308 */ /* 0x000f300000000800 */
[----:B------:R-:W4:Y:S01]  /*45150*/  MUFU.EX2 R169, R169 ;  /* 0x000000a900a97308 */ /* 0x000f220000000800 */
[----:B------:R-:W-:Y:S01]  /*45160*/  FFMA.FTZ R185, R7, R67, -R4 ;  /* 0x0000004307b97223 */ /* 0x000fe20000010804 */
[----:B0-----:R-:W-:-:S06]  /*45170*/  FADD.FTZ R5, R162, R5 ;  /* 0x00000005a2057221 */ /* 0x001fcc0000010000 */
[----:B------:R-:W0:Y:S01]  /*45180*/  MUFU.EX2 R29, R29 ;  /* 0x0000001d001d7308 */ /* 0x000e220000000800 */
[----:B-1----:R-:W-:Y:S01]  /*45190*/  FADD.FTZ R7, R163, R0 ;  /* 0x00000000a3077221 */ /* 0x002fe20000010000 */
[----:B------:R-:W-:-:S06]  /*451a0*/  FFMA.FTZ R181, R56, R67, -R4 ;  /* 0x0000004338b57223 */ /* 0x000fcc0000010804 */
[----:B------:R-:W1:Y:S01]  /*451b0*/  MUFU.EX2 R13, R13 ;  /* 0x0000000d000d7308 */ /* 0x000e620000000800 */
[----:B--2---:R-:W-:Y:S01]  /*451c0*/  FADD.FTZ R5, R30, R5 ;  /* 0x000000051e057221 */ /* 0x004fe20000010000 */
[----:B---3--:R-:W-:-:S06]  /*451d0*/  FADD.FTZ R0, R14, R7 ;  /* 0x000000070e007221 */ /* 0x008fcc0000010000 */
[----:B------:R-:W2:Y:S08]  /*451e0*/  MUFU.EX2 R170, R170 ;  /* 0x000000aa00aa7308 */ /* 0x000eb00000000800 */
[----:B------:R-:W3:Y:S01]  /*451f0*/  MUFU.EX2 R171, R171 ;  /* 0x000000ab00ab7308 */ /* 0x000ee20000000800 */
[----:B----4-:R-:W-:Y:S01]  /*45200*/  FADD.FTZ R6, R168, R5 ;  /* 0x00000005a8067221 */ /* 0x010fe20000010000 */
[----:B------:R-:W-:-:S06]  /*45210*/  FADD.FTZ R0, R169, R0 ;  /* 0x00000000a9007221 */ /* 0x000fcc0000010000 */
[----:B------:R-:W4:Y:S08]  /*45220*/  MUFU.EX2 R28, R28 ;  /* 0x0000001c001c7308 */ /* 0x000f300000000800 */
        /* <DEDUP_REMOVED lines=8> */
[----:B------:R-:W2:Y:S08]  /*452b0*/  MUFU.EX2 R27, R27 ;  /* 0x0000001b001b7308 */ /* 0x000eb00000000800 */
[----:B------:R-:W3:Y:S01]  /*452c0*/  MUFU.EX2 R11, R11 ;  /* 0x0000000b000b7308 */ /* 0x000ee20000000800 */
[----:B----4-:R-:W-:Y:S01]  /*452d0*/  FADD.FTZ R5, R28, R5 ;  /* 0x000000051c057221 */ /* 0x010fe20000010000 */
[----:B------:R-:W-:-:S06]  /*452e0*/  FADD.FTZ R0, R12, R7 ;  /* 0x000000070c007221 */ /* 0x000fcc0000010000 */
[----:B------:R-:W4:Y:S01]  /*452f0*/  MUFU.EX2 R182, R182 ;  /* 0x000000b600b67308 */ /* 0x000f220000000800 */
[----:B------:R-:W-:-:S07]  /*45300*/  FFMA.FTZ R9, R65, R67, -R4 ;  /* 0x0000004341097223 */ /* 0x000fce0000010804 */
        /* <DEDUP_REMOVED lines=30> */
[----:B0-----:R-:W-:Y:S01]  /*454f0*/  FADD.FTZ R5, R186, R5 ;  /* 0x00000005ba057221 */ /* 0x001fe20000010000 */
[----:B-1----:R-:W-:-:S06]  /*45500*/  FADD.FTZ R7, R187, R6 ;  /* 0x00000006bb077221 */ /* 0x002fcc0000010000 */
[----:B------:R-:W0:Y:S08]  /*45510*/  MUFU.EX2 R21, R21 ;  /* 0x0000001500157308 */ /* 0x000e300000000800 */
[----:B------:R-:W1:Y:S01]  /*45520*/  MUFU.EX2 R0, R0 ;  /* 0x0000000000007308 */ /* 0x000e620000000800 */
[----:B--2---:R-:W-:Y:S01]  /*45530*/  FADD.FTZ R5, R24, R5 ;  /* 0x0000000518057221 */ /* 0x004fe20000010000 */
[----:B---3--:R-:W-:-:S06]  /*45540*/  FADD.FTZ R4, R8, R7 ;  /* 0x0000000708047221 */ /* 0x008fcc0000010000 */
[----:B------:R-:W2:Y:S08]  /*45550*/  MUFU.EX2 R190, R190 ;  /* 0x000000be00be7308 */ /* 0x000eb00000000800 */
[----:B------:R-:W3:Y:S01]  /*45560*/  MUFU.EX2 R191, R191 ;  /* 0x000000bf00bf7308 */ /* 0x000ee20000000800 */
[----:B----4-:R-:W-:Y:S01]  /*45570*/  FADD.FTZ R6, R188, R5 ;  /* 0x00000005bc067221 */ /* 0x010fe20000010000 */
[----:B------:R-:W-:-:S03]  /*45580*/  FADD.FTZ R5, R189, R4 ;  /* 0x00000004bd057221 */ /* 0x000fc60000010000 */
[----:B0-----:R-:W-:Y:S01]  /*45590*/  FADD.FTZ R7, R21, R6 ;  /* 0x0000000615077221 */ /* 0x001fe20000010000 */
[----:B-1----:R-:W-:-:S03]  /*455a0*/  FADD.FTZ R4, R0, R5 ;  /* 0x0000000500047221 */ /* 0x002fc60000010000 */
[----:B--2---:R-:W-:Y:S01]  /*455b0*/  FADD.FTZ R35, R190, R7 ;  /* 0x00000007be237221 */ /* 0x004fe20000010000 */
[----:B---3--:R-:W-:-:S04]  /*455c0*/  FADD.FTZ R37, R191, R4 ;  /* 0x00000004bf257221 */ /* 0x008fc80000010000 */
[----:B------:R-:W-:Y:S04]  /*455d0*/  ST.E desc[UR6][R2.64+0x10], R35 ;  /* 0x0000102302007985 */ /* 0x000fe8000c101906 */
[----:B------:R0:W-:Y:S04]  /*455e0*/  ST.E desc[UR6][R2.64+0x14], R37 ;  /* 0x0000142502007985 */ /* 0x0001e8000c101906 */
[----:B------:R-:W2:Y:S04]  /*455f0*/  LDL.64 R4, [UR4] ;  /* 0x00000004ff047983 */ /* 0x000ea80008100a00 */
[----:B------:R-:W3:Y:S04]  /*45600*/  LDL.64 R6, [UR4+0x98] ;  /* 0x00009804ff067983 */ /* 0x000ee80008100a00 */
[----:B0-----:R-:W4:Y:S01]  /*45610*/  LDL.64 R2, [UR4+0x80] ;  /* 0x00008004ff027983 */ /* 0x001f220008100a00 */
[----:B------:R-:W-:-:S05]  /*45620*/  LEA.HI R74, R74, 0x8, RZ, 0x19 ;  /* 0x000000084a4a7811 */ /* 0x000fca00078fc8ff */
[----:B------:R0:W-:Y:S06]  /*45630*/  BAR.SYNC.DEFER_BLOCKING R74, 0x100 ;  /* 0x0004004a0000751d */ /* 0x0001ec0000010000 */
[----:B--2---:R-:W2:Y:S04]  /*45640*/  LD.E R39, desc[UR6][R4.64] ;  /* 0x0000000604277980 */ /* 0x004ea8000c101900 */
[----:B----4-:R-:W4:Y:S04]  /*45650*/  LD.E R41, desc[UR6][R2.64] ;  /* 0x0000000602297980 */ /* 0x010f28000c101900 */
[----:B---3--:R-:W2:Y:S04]  /*45660*/  LD.E.64 R4, desc[UR6][R6.64] ;  /* 0x0000000606047980 */ /* 0x008ea8000c101b00 */
        /* <DEDUP_REMOVED lines=27> */
[----:B------:R-:W3:Y:S04]  /*45820*/  LDL.64 R6, [UR4+0x88] ;  /* 0x00008804ff067983 */ /* 0x000ee80008100a00 */
        /* <DEDUP_REMOVED lines=45> */
[----:B----4-:R-:W-:Y:S01]  /*45b00*/  ST.E desc[UR6][R2.64], R41 ;  /* 0x0000002902007985 */ /* 0x010fe2000c101906 */
[----:B--2---:R-:W-:-:S03]  /*45b10*/  IMAD R4, R39, 0xc00, R4 ;  /* 0x00000c0027047824 */ /* 0x004fc600078e0204 */
[----:B------:R-:W2:Y:S04]  /*45b20*/  LD.E R109, desc[UR6][R2.64+0x198] ;  /* 0x00019806026d7980 */ /* 0x000ea8000c101900 */
[----:B---3--:R-:W-:Y:S04]  /*45b30*/  ST.E desc[UR6][R2.64+0x4], R43 ;  /* 0x0000042b02007985 */ /* 0x008fe8000c101906 */
        /* <DEDUP_REMOVED lines=81> */
[----:B------:R-:W-:Y:S02]  /*46050*/  R2UR UR11, R5 ;  /* 0x00000000050b72ca */ /* 0x000fe400000e0000 */
[----:B------:R-:W-:Y:S02]  /*46060*/  F2FP.BF16.F32.PACK_AB R176, R176, R34 ;  /* 0x00000022b0b0723e */ /* 0x000fe400000010ff */
[----:B------:R-:W-:Y:S02]  /*46070*/  F2FP.BF16.F32.PACK_AB R178, R178, R33 ;  /* 0x00000021b2b2723e */ /* 0x000fe400000010ff */
[----:B------:R-:W-:Y:S02]  /*46080*/  F2FP.BF16.F32.PACK_AB R177, R177, R20 ;  /* 0x00000014b1b1723e */ /* 0x000fe400000010ff */
[----:B------:R-:W-:Y:S01]  /*46090*/  F2FP.BF16.F32.PACK_AB R179, R179, R19 ;  /* 0x00000013b3b3723e */ /* 0x000fe200000010ff */
[----:B------:R-:W-:Y:S01]  /*460a0*/  ST.E desc[UR6][R2.64+0x74], R36 ;  /* 0x0000742402007985 */ /* 0x000fe2000c101906 */
[----:B------:R-:W-:-:S02]  /*460b0*/  F2FP.BF16.F32.PACK_AB R160, R160, R32 ;  /* 0x00000020a0a0723e */ /* 0x000fc400000010ff */
[----:B------:R-:W-:Y:S01]  /*460c0*/  F2FP.BF16.F32.PACK_AB R162, R162, R31 ;  /* 0x0000001fa2a2723e */ /* 0x000fe200000010ff */
[----:B------:R-:W-:Y:S01]  /*460d0*/  ST.E desc[UR6][R2.64+0x7c], R38 ;  /* 0x00007c2602007985 */ /* 0x000fe2000c101906 */
[----:B------:R-:W-:Y:S02]  /*460e0*/  F2FP.BF16.F32.PACK_AB R168, R168, R30 ;  /* 0x0000001ea8a8723e */ /* 0x000fe400000010ff */
[----:B------:R-:W-:Y:S01]  /*460f0*/  F2FP.BF16.F32.PACK_AB R170, R170, R29 ;  /* 0x0000001daaaa723e */ /* 0x000fe200000010ff */
[----:B------:R-:W-:Y:S01]  /*46100*/  ST.E desc[UR6][R2.64+0x84], R40 ;  /* 0x0000842802007985 */ /* 0x000fe2000c101906 */
[----:B------:R-:W-:Y:S02]  /*46110*/  F2FP.BF16.F32.PACK_AB R180, R180, R28 ;  /* 0x0000001cb4b4723e */ /* 0x000fe400000010ff */
[----:B------:R-:W-:Y:S01]  /*46120*/  F2FP.BF16.F32.PACK_AB R182, R182, R27 ;  /* 0x0000001bb6b6723e */ /* 0x000fe200000010ff */
[----:B------:R-:W-:Y:S01]  /*46130*/  ST.E desc[UR6][R2.64+0x8c], R42 ;  /* 0x00008c2a02007985 */ /* 0x000fe2000c101906 */
[----:B------:R-:W-:-:S02]  /*46140*/  F2FP.BF16.F32.PACK_AB R184, R184, R26 ;  /* 0x0000001ab8b8723e */ /* 0x000fc400000010ff */
[----:B------:R-:W-:Y:S01]  /*46150*/  F2FP.BF16.F32.PACK_AB R186, R186, R25 ;  /* 0x00000019baba723e */ /* 0x000fe200000010ff */
[----:B------:R-:W-:Y:S01]  /*46160*/  ST.E desc[UR6][R2.64+0x94], R44 ;  /* 0x0000942c02007985 */ /* 0x000fe2000c101906 */
[----:B------:R-:W-:-:S03]  /*46170*/  F2FP.BF16.F32.PACK_AB R188, R188, R24 ;  /* 0x00000018bcbc723e */ /* 0x000fc600000010ff */
        /* <DEDUP_REMOVED lines=15> */
[----:B------:R-:W-:Y:S04]  /*46270*/  ST.E desc[UR6][R2.64+0x78], R37 ;  /* 0x0000782502007985 */ /* 0x000fe8000c101906 */
[----:B------:R-:W-:Y:S04]  /*46280*/  ST.E desc[UR6][R2.64+0x80], R39 ;  /* 0x0000802702007985 */ /* 0x000fe8000c101906 */
[----:B------:R-:W-:Y:S04]  /*46290*/  ST.E desc[UR6][R2.64+0x88], R41 ;  /* 0x0000882902007985 */ /* 0x000fe8000c101906 */
[----:B------:R-:W-:Y:S04]  /*462a0*/  ST.E desc[UR6][R2.64+0x90], R43 ;  /* 0x0000902b02007985 */ /* 0x000fe8000c101906 */
        /* <DEDUP_REMOVED lines=76> */
[----:B------:R-:W-:Y:S01]  /*46770*/  ST.E desc[UR6][R6.64], RZ ;  /* 0x000000ff06007985 */ /* 0x000fe2000c101906 */
[----:B0-----:R-:W-:-:S06]  /*46780*/  WARPGROUP.ARRIVE ;  /* 0x00000000000079c5 */ /* 0x001fcc0000000000 */
[----:B------:R-:W-:Y:S03]  /*46790*/  HGMMA.64x256x16.F32.BF16 R24, R176, gdesc[UR8].tnspB, RZ, !UPT, gsb0 ;  /* 0x43e00008b0187df0 */ /* 0x000fe6000c0018ff */
[----:B------:R-:W-:Y:S02]  /*467a0*/  WARPGROUP.DEPBAR.LE gsb0, 0x0 ;  /* 0x00008000000079c5 */ /* 0x000fe40000010000 */
        /* <DEDUP_REMOVED lines=129> */
[----:B0-----:R-:W4:Y:S04]  /*46fc0*/  LD.E R24, desc[UR6][R2.64] ;  /* 0x0000000602187980 */ /* 0x001f28000c101900 */
[----:B-1----:R-:W4:Y:S04]  /*46fd0*/  LD.E R25, desc[UR6][R2.64+0x4] ;  /* 0x0000040602197980 */ /* 0x002f28000c101900 */
[----:B--2---:R-:W2:Y:S04]  /*46fe0*/  LD.E R26, desc[UR6][R2.64+0x8] ;  /* 0x00000806021a7980 */ /* 0x004ea8000c101900 */
[----:B---3--:R-:W2:Y:S04]  /*46ff0*/  LD.E R27, desc[UR6][R2.64+0xc] ;  /* 0x00000c06021b7980 */ /* 0x008ea8000c101900 */
        /* <DEDUP_REMOVED lines=130> */
[----:B------:R-:W-:Y:S02]  /*47820*/  F2FP.BF16.F32.PACK_AB R161, R161, R18 ;  /* 0x00000012a1a1723e */ /* 0x000fe400000010ff */
[----:B------:R-:W-:-:S04]  /*47830*/  F2FP.BF16.F32.PACK_AB R163, R163, R15 ;  /* 0x0000000fa3a3723e */ /* 0x000fc800000010ff */
[----:B--2---:R-:W-:-:S06]  /*47840*/  WARPGROUP.ARRIVE ;  /* 0x00000000000079c5 */ /* 0x004fcc0000000000 */
[----:B------:R-:W-:Y:S03]  /*47850*/  HGMMA.64x256x16.F32.BF16 R24, R160, gdesc[UR8].tnspB, R24, gsb0 ;  /* 0x43e00008a0187df0 */ /* 0x000fe60008001818 */
        /* <DEDUP_REMOVED lines=794> */
[----:B------:R-:W-:-:S04]  /*4aa00*/  F2FP.BF16.F32.PACK_AB R185, R185, R10 ;  /* 0x0000000ab9b9723e */ /* 0x000fc800000010ff */
[----:B--2---:R-:W-:-:S07]  /*4aa10*/  WARPGROUP.ARRIVE ;  /* 0x00000000000079c5 */ /* 0x004fce0000000000 */
        /* <DEDUP_REMOVED lines=263> */
[----:B------:R-:W-:-:S04]  /*4ba90*/  F2FP.BF16.F32.PACK_AB R191, R191, R0 ;  /* 0x00000000bfbf723e */ /* 0x000fc800000010ff */
[----:B--2---:R-:W-:-:S06]  /*4baa0*/  WARPGROUP.ARRIVE ;  /* 0x00000000000079c5 */ /* 0x004fcc0000000000 */
        /* <DEDUP_REMOVED lines=131> */
[----:B------:R-:W2:Y:S04]  /*4c2e0*/  LD.E R0, desc[UR6][R2.64+0x1fc] ;  /* 0x0001fc0602007980 */ /* 0x000ea8000c101900 */
[----:B------:R-:W3:Y:S04]  /*4c2f0*/  LD.E R4, desc[UR6][R2.64] ;  /* 0x0000000602047980 */ /* 0x000ee8000c101900 */
        /* <DEDUP_REMOVED lines=128> */
[----:B----4-:R0:W-:Y:S04]  /*4cb00*/  ST.E desc[UR6][R2.64+0x4], R5 ;  /* 0x0000040502007985 */ /* 0x0101e8000c101906 */
        /* <DEDUP_REMOVED lines=125> */
[----:B0-----:R-:W3:Y:S04]  /*4d2e0*/  LDL.64 R4, [UR4+0x40] ;  /* 0x00004004ff047983 */ /* 0x001ee80008100a00 */
[----:B-1----:R-:W4:Y:S04]  /*4d2f0*/  LDL.64 R6, [UR4] ;  /* 0x00000004ff067983 */ /* 0x002f280008100a00 */
[----:B---3--:R-:W3:Y:S04]  /*4d300*/  LD.E R0, desc[UR6][R4.64] ;  /* 0x0000000604007980 */ /* 0x008ee8000c101900 */
[----:B----4-:R2:W5:Y:S01]  /*4d310*/  LD.E R6, desc[UR6][R6.64] ;  /* 0x0000000606067980 */ /* 0x010562000c101900 */
[----:B------:R-:W-:Y:S01]  /*4d320*/  BSSY B0, `(.L_x_4500) ;  /* 0x0000005000007945 */ /* 0x000fe20003800000 */
[----:B---3--:R-:W-:-:S04]  /*4d330*/  LOP3.LUT R0, R0, 0x1, RZ, 0xfc, !PT ;  /* 0x0000000100007812 */ /* 0x008fc800078efcff */
[----:B------:R-:W-:-:S13]  /*4d340*/  ISETP.NE.AND P0, PT, R0, 0x3, PT ;  /* 0x000000030000780c */ /* 0x000fda0003f05270 */
[----:B--2---:R-:W-:Y:S05]  /*4d350*/  @!P0 BRA `(.L_x_4501) ;  /* 0x0000000000048947 */ /* 0x004fea0003800000 */
[----:B------:R-:W-:Y:S01]  /*4d360*/  BPT.TRAP 0x1 ;  /* 0x000000040000795c */ /* 0x000fe20000300000 */
.L_x_4501:
[----:B------:R-:W-:Y:S05]  /*4d370*/  BSYNC B0 ;  /* 0x0000000000007941 */ /* 0x000fea0003800000 */
.L_x_4500:
[----:B------:R-:W2:Y:S04]  /*4d380*/  LD.E.64 R2, desc[UR6][R4.64+0x20] ;  /* 0x0000200604027980 */ /* 0x000ea8000c101b00 */
[----:B------:R-:W3:Y:S01]  /*4d390*/  LD.E R0, desc[UR6][R4.64+0xc] ;  /* 0x00000c0604007980 */ /* 0x000ee2000c101900 */
[----:B------:R-:W-:Y:S01]  /*4d3a0*/  IMAD.MOV.U32 R223, RZ, RZ, 0x0 ;  /* 0x00000000ffdf7424 */ /* 0x000fe200078e00ff */
[----:B--2---:R-:W-:-:S05]  /*4d3b0*/  MOV R3, R2 ;  /* 0x0000000200037202 */ /* 0x004fca0000000f00 */
[----:B-----5:R-:W-:-:S05]  /*4d3c0*/  IMAD R3, R6, 0x8, R3 ;  /* 0x0000000806037824 */ /* 0x020fca00078e0203 */
[----:B---3--:R-:W-:-:S04]  /*4d3d0*/  PRMT R0, R0, 0x654, R3 ;  /* 0x0000065400007816 */ /* 0x008fc80000000003 */
[----:B------:R0:W-:Y:S02]  /*4d3e0*/  SYNCS.ARRIVE.TRANS64.RED.A1T0 RZ, [R0+URZ], RZ ;  /* 0x000000ff00ff79a7 */ /* 0x0001e4000810043f */
[----:B0-----:R-:W-:Y:S05]  /*4d3f0*/  RET.REL.NODEC R222 `(_ZN7cutlass13device_kernelIN5flash11enable_sm90INS1_16FlashAttnFwdSm90INS1_25CollectiveMainloopFwdSm90ILi2EN4cute5tupleIJNS5_1CILi1EEES8_S8_EEENS6_IJNS7_ILi128EEENS7_ILi96EEENS7_ILi64EEEEEELi256ENS_10bfloat16_tEfNS_4arch4Sm90ELb0ELb1ELb1ELb1ELb1ELb1ELb1ELb1ELb0ELb1ELb1ELb0EEENS1_21CollectiveEpilogueFwdINS6_IJSA_NS7_ILi256EEESB_EEES9_SE_SG_Li256ELb1ELb1ELb1ELb0EEENS1_36VarlenDynamicPersistentTileSchedulerILi128ELi96ELi256ELi128ELb1ELb1ELb1ELb1ELb0ELb1EEEEEEEEEvNT_6ParamsE) ;  /* 0xfffffb2cde007950 */ /* 0x001fea0003c3ffff */
.L_x_4474:
[----:B0-----:R0:W1:Y:S02]  /*4d400*/  SYNCS.PHASECHK.TRANS64.TRYWAIT P0, [R8+URZ], R9 ;  /* 0x00000009080075a7 */ /* 0x001064000800017f */
[----:B-1----:R-:W-:Y:S05]  /*4d410*/  @!P0 NANOSLEEP.SYNCS 0x989680 ;  /* 0x009896800000895d */ /* 0x002fea0003900000 */
[----:B------:R-:W1:Y:S02]  /*4d420*/  @!P0 SYNCS.PHASECHK.TRANS64 P0, [R8+URZ], R9 ;  /* 0x00000009080085a7 */ /* 0x000e64000800007f */
[----:B-1----:R-:W-:Y:S05]  /*4d430*/  @!P0 BRA `(.L_x_4474) ;  /* 0xfffffffc00f08947 */ /* 0x002fea000383ffff */
[----:B------:R-:W-:Y:S05]  /*4d440*/  BRA `(.L_x_4473) ;  /* 0xffffff44007c7947 */ /* 0x000fea000383ffff */
.L_x_4476:
[----:B0-----:R0:W1:Y:S02]  /*4d450*/  SYNCS.PHASECHK.TRANS64.TRYWAIT P0, [R8+URZ+0x32410], R9 ;  /* 0x03241009080075a7 */ /* 0x001064000800017f */
[----:B-1----:R-:W-:Y:S05]  /*4d460*/  @!P0 NANOSLEEP.SYNCS 0x989680 ;  /* 0x009896800000895d */ /* 0x002fea0003900000 */
[----:B------:R-:W1:Y:S02]  /*4d470*/  @!P0 SYNCS.PHASECHK.TRANS64 P0, [R8+URZ+0x32410], R9 ;  /* 0x03241009080085a7 */ /* 0x000e64000800007f */
[----:B-1----:R-:W-:Y:S05]  /*4d480*/  @!P0 BRA `(.L_x_4476) ;  /* 0xfffffffc00f08947 */ /* 0x002fea000383ffff */
[----:B------:R-:W-:Y:S05]  /*4d490*/  BRA `(.L_x_4502) ;  /* 0xffffff4800707947 */ /* 0x000fea000383ffff */
.L_x_4483:
[----:B0-----:R0:W1:Y:S02]  /*4d4a0*/  SYNCS.PHASECHK.TRANS64.TRYWAIT P0, [R8+URZ], R9 ;  /* 0x00000009080075a7 */ /* 0x001064000800017f */
[----:B-1----:R-:W-:Y:S05]  /*4d4b0*/  @!P0 NANOSLEEP.SYNCS 0x989680 ;  /* 0x009896800000895d */ /* 0x002fea0003900000 */
[----:B------:R-:W1:Y:S02]  /*4d4c0*/  @!P0 SYNCS.PHASECHK.TRANS64 P0, [R8+URZ], R9 ;  /* 0x00000009080085a7 */ /* 0x000e64000800007f */
[----:B-1----:R-:W-:Y:S05]  /*4d4d0*/  @!P0 BRA `(.L_x_4483) ;  /* 0xfffffffc00f08947 */ /* 0x002fea000383ffff */
[----:B------:R-:W-:Y:S05]  /*4d4e0*/  BRA `(.L_x_4482) ;  /* 0xffffff4800e47947 */ /* 0x000fea000383ffff */
.L_x_4503:
        /* <DEDUP_REMOVED lines=9> */
.L_x_6569:


//--------------------- .text._ZN7cutlass13device_kernelIN5flash11enable_sm90INS1_16FlashAttnFwdSm90INS1_25CollectiveMainloopFwdSm90ILi2EN4cute5tupleIJNS5_1CILi1EEES8_S8_EEENS6_IJNS7_ILi128EEENS7_ILi96EEENS7_ILi64EEEEEELi256ENS_10bfloat16_tEfNS_4arch4Sm90ELb1ELb0ELb1ELb0ELb1ELb0ELb0ELb1ELb0ELb1ELb1ELb0EEENS1_21CollectiveEpilogueFwdINS6_IJSA_NS7_ILi256EEESB_EEES9_SE_SG_Li256ELb0ELb1ELb1ELb0EEENS1_19SingleTileSchedulerILb0ELb1ELb1ELi128EEEEEEEEEvNT_6ParamsE --------------------------
	.section	.text._ZN7cutlass13device_kernelIN5flash11enable_sm90INS1_16FlashAttnFwdSm90INS1_25CollectiveMainloopFwdSm90ILi2EN4cute5tupleIJNS5_1CILi1EEES8_S8_EEENS6_IJNS7_ILi128EEENS7_ILi96EEENS7_ILi64EEEEEELi256ENS_10bfloat16_tEfNS_4arch4Sm90ELb1ELb0ELb1ELb0ELb1ELb0ELb0ELb1ELb0ELb1ELb1ELb0EEENS1_21CollectiveEpilogueFwdINS6_IJSA_NS7_ILi256EEESB_EEES9_SE_SG_Li256ELb0ELb1ELb1ELb0EEENS1_19SingleTileSchedulerILb0ELb1ELb1ELi128EEEEEEEEEvNT_6ParamsE,"ax",@progbits
	.align	128
.text._ZN7cutlass13device_kernelIN5flash11enable_sm90INS1_16FlashAttnFwdSm90INS1_25CollectiveMainloopFwdSm90ILi2EN4cute5tupleIJNS5_1CILi1EEES8_S8_EEENS6_IJNS7_ILi128EEENS7_ILi96EEENS7_ILi64EEEEEELi256ENS_10bfloat16_tEfNS_4arch4Sm90ELb1ELb0ELb1ELb0ELb1ELb0ELb0ELb1ELb0ELb1ELb1ELb0EEENS1_21CollectiveEpilogueFwdINS6_IJSA_NS7_ILi256EEESB_EEES9_SE_SG_Li256ELb0ELb1ELb1ELb0EEENS1_19SingleTileSchedulerILb0ELb1ELb1ELi128EEEEEEEEEvNT_6ParamsE:
        .type           _ZN7cutlass13device_kernelIN5flash11enable_sm90INS1_16FlashAttnFwdSm90INS1_25CollectiveMainloopFwdSm90ILi2EN4cute5tupleIJNS5_1CILi1EEES8_S8_EEENS6_IJNS7_ILi128EEENS7_ILi96EEENS7_ILi64EEEEEELi256ENS_10bfloat16_tEfNS_4arch4Sm90ELb1ELb0ELb1ELb0ELb1ELb0ELb0ELb1ELb0ELb1ELb1ELb0EEENS1_21CollectiveEpilogueFwdINS6_IJSA_NS7_ILi256EEESB_EEES9_SE_SG_Li256ELb0ELb1ELb1ELb0EEENS1_19SingleTileSchedulerILb0ELb1ELb1ELi128EEEEEEEEEvNT_6ParamsE,@function
        .size           _ZN7cutlass13device_kernelIN5flash11enable_sm90INS1_16FlashAttnFwdSm90INS1_25CollectiveMainloopFwdSm90ILi2EN4cute5tupleIJNS5_1CILi1EEES8_S8_EEENS6_IJNS7_ILi128EEENS7_ILi96EEENS7_ILi64EEEEEELi256ENS_10bfloat16_tEfNS_4arch4Sm90ELb1ELb0ELb1ELb0ELb1ELb0ELb0ELb1ELb0ELb1ELb1ELb0EEENS1_21CollectiveEpilogueFwdINS6_IJSA_NS7_ILi256EEESB_EEES9_SE_SG_Li256ELb0ELb1ELb1ELb0EEENS1_19SingleTileSchedulerILb0ELb1ELb1ELi128EEEEEEEEEvNT_6ParamsE,(.L_x_6571 - _ZN7cutlass13device_kernelIN5flash11enable_sm90INS1_16FlashAttnFwdSm90INS1_25CollectiveMainloopFwdSm90ILi2EN4cute5tupleIJNS5_1CILi1EEES8_S8_EEENS6_IJNS7_ILi128EEENS7_ILi96EEENS7_ILi64EEEEEELi256ENS_10bfloat16_tEfNS_4arch4Sm90ELb1ELb0ELb1ELb0ELb1ELb0ELb0ELb1ELb0ELb1ELb1ELb0EEENS1_21CollectiveEpilogueFwdINS6_IJSA_NS7_ILi256EEESB_EEES9_SE_SG_Li256ELb0ELb1ELb1ELb0EEENS1_19SingleTileSchedulerILb0ELb1ELb1ELi128EEEEEEEEEvNT_6ParamsE)
        .other          _ZN7cutlass13device_kernelIN5flash11enable_sm90INS1_16FlashAttnFwdSm90INS1_25CollectiveMainloopFwdSm90ILi2EN4cute5tupleIJNS5_1CILi1EEES8_S8_EEENS6_IJNS7_ILi128EEENS7_ILi96EEENS7_ILi64EEEEEELi256ENS_10bfloat16_tEfNS_4arch4Sm90ELb1ELb0ELb1ELb0ELb1ELb0ELb0ELb1ELb0ELb1ELb1ELb0EEENS1_21CollectiveEpilogueFwdINS6_IJSA_NS7_ILi256EEESB_EEES9_SE_SG_Li256ELb0ELb1ELb1ELb0EEENS1_19SingleTileSchedulerILb0ELb1ELb1ELi128EEEEEEEEEvNT_6ParamsE,@"STO_CUDA_ENTRY STV_DEFAULT"
_ZN7cutlass13device_kernelIN5flash11enable_sm90INS1_16FlashAttnFwdSm90INS1_25CollectiveMainloopFwdSm90ILi2EN4cute5tupleIJNS5_1CILi1EEES8_S8_EEENS6_IJNS7_ILi128EEENS7_ILi96EEENS7_ILi64EEEEEELi256ENS_10bfloat16_tEfNS_4arch4Sm90ELb1ELb0ELb1ELb0ELb1ELb0ELb0ELb1ELb0ELb1ELb1ELb0EEENS1_21CollectiveEpilogueFwdINS6_IJSA_NS7_ILi256EEESB_EEES9_SE_SG_Li256ELb0ELb1ELb1ELb0EEENS1_19SingleTileSchedulerILb0ELb1ELb1ELi128EEEEEEEEEvNT_6ParamsE:
        /* <DEDUP_REMOVED lines=44> */
.L_x_4504:
        /* <DEDUP_REMOVED lines=22> */
.L_x_4505:
        /* <DEDUP_REMOVED lines=18> */
.L_x_4506:
        /* <DEDUP_REMOVED lines=22> */
.L_x_4507:
        /* <DEDUP_REMOVED lines=23> */
.L_x_4508:
        /* <DEDUP_REMOVED lines=9> */
.L_x_4511:
        /* <DEDUP_REMOVED lines=20> */
[----:B------:R-:W0:Y:S01]  /*09e0*/  S2UR UR45, SR_CTAID.X ;  /* 0x00000000002d79c3 */ /* 0x000e220000002500 */
[----:B------:R-:W-:Y:S01]  /*09f0*/  ULDC UR4, c[0x0][0x448] ;  /* 0x0001120000047ab9 */ /* 0x000fe20000000800 */
[----:B------:R-:W-:Y:S01]  /*0a00*/  ULDC UR40, c[0x0][0x424] ;  /* 0x0001090000287ab9 */ /* 0x000fe20000000800 */
[----:B------:R-:W-:Y:S01]  /*0a10*/  UISETP.NE.AND UP1, UPT, UR4, 0x1, UPT ;  /* 0x000000010400788c */ /* 0x000fe2000bf25270 */
[----:B------:R-:W-:Y:S02]  /*0a20*/  ULDC UR44, c[0x0][0x2f0] ;  /* 0x0000bc00002c7ab9 */ /* 0x000fe40000000800 */
[----:B------:R-:W-:Y:S01]  /*0a30*/  ULDC.64 UR4, c[0x0][0x418] ;  /* 0x0001060000047ab9 */ /* 0x000fe20000000a00 */
[----:B------:R-:W-:Y:S01]  /*0a40*/  ULDC UR7, c[0x0][0x288] ;  /* 0x0000a20000077ab9 */ /* 0x000fe20000000800 */
[----:B------:R-:W-:Y:S02]  /*0a50*/  UISETP.NE.U32.AND UP0, UPT, UR4, URZ, UPT ;  /* 0x0000003f0400728c */ /* 0x000fe4000bf05070 */
[----:B------:R-:W-:-:S02]  /*0a60*/  UP2UR UR43, UPR, URZ, 0x2 ;  /* 0x000000023f2b7883 */ /* 0x000fc40008000000 */
[----:B------:R-:W-:Y:S02]  /*0a70*/  UISETP.NE.AND.EX UP0, UPT, UR5, URZ, UPT, UP0 ;  /* 0x0000003f0500728c */ /* 0x000fe4000bf05300 */
[----:B------:R-:W-:Y:S01]  /*0a80*/  @UP1 ULDC UR4, c[0x0][0x44c] ;  /* 0x0001130000041ab9 */ /* 0x000fe20000000800 */
[----:B------:R-:W-:Y:S01]  /*0a90*/  @UP1 ULDC UR8, c[0x0][0x450] ;  /* 0x0001140000081ab9 */ /* 0x000fe20000000800 */
[----:B------:R-:W-:Y:S02]  /*0aa0*/  USEL UR40, UR40, 0x1, UP0 ;  /* 0x0000000128287887 */ /* 0x000fe40008000000 */
[----:B------:R-:W-:Y:S02]  /*0ab0*/  USHF.R.U32.HI UR10, URZ, 0x10, UR41 ;  /* 0x000000103f0a7899 */ /* 0x000fe40008011629 */
[----:B------:R-:W-:Y:S02]  /*0ac0*/  UIMAD UR44, UR40, UR44, URZ ;  /* 0x0000002c282c72a4 */ /* 0x000fe4000f8e023f */
[----:B------:R-:W-:-:S02]  /*0ad0*/  ULOP3.LUT UR41, UR41, 0xffff, URZ, 0xc0, !UPT ;  /* 0x0000ffff29297892 */ /* 0x000fc4000f8ec03f */
[----:B0-----:R-:W-:-:S04]  /*0ae0*/  USHF.L.U32 UR45, UR45, 0x7, URZ ;  /* 0x000000072d2d7899 */ /* 0x001fc8000800063f */
[----:B------:R-:W-:-:S04]  /*0af0*/  UIADD3 UR6, UR45, 0x7f, URZ ;  /* 0x0000007f2d067890 */ /* 0x000fc8000fffe03f */
[----:B------:R-:W-:Y:S02]  /*0b00*/  UIMAD.WIDE.U32 UR4, UR6, UR4, URZ ;  /* 0x00000004060472a5 */ /* 0x000fe4000f8e003f */
[----:B------:R-:W-:Y:S02]  /*0b10*/  UIADD3 UR4, UR44, 0x5f, URZ ;  /* 0x0000005f2c047890 */ /* 0x000fe4000fffe03f */
[----:B------:R-:W-:Y:S02]  /*0b20*/  @UP1 USHF.R.U32.HI UR6, URZ, UR8, UR5 ;  /* 0x000000083f061299 */ /* 0x000fe40008011605 */
[----:B------:R-:W-:-:S04]  /*0b30*/  UIADD3 UR5, UR44, 0x60, -UR7 ;  /* 0x000000602c057890 */ /* 0x000fc8000fffe807 */
[----:B------:R-:W-:Y:S02]  /*0b40*/  UIADD3 UR6, UR5, UR6, URZ ;  /* 0x0000000605067290 */ /* 0x000fe4000fffe03f */
[----:B------:R-:W-:Y:S02]  /*0b50*/  UIMAD.WIDE UR4, UR4, 0x2aaaaaab, URZ ;  /* 0x2aaaaaab040478a5 */ /* 0x000fe4000f8e023f */
[----:B------:R-:W-:Y:S02]  /*0b60*/  UIMAD.WIDE UR6, UR6, 0x2aaaaaab, URZ ;  /* 0x2aaaaaab060678a5 */ /* 0x000fe4000f8e023f */
[----:B------:R-:W-:Y:S02]  /*0b70*/  USHF.R.U32.HI UR4, URZ, 0x1f, UR5 ;  /* 0x0000001f3f047899 */ /* 0x000fe40008011605 */
[----:B------:R-:W-:Y:S02]  /*0b80*/  USHF.R.U32.HI UR6, URZ, 0x1f, UR7 ;  /* 0x0000001f3f067899 */ /* 0x000fe40008011607 */
[----:B------:R-:W-:-:S02]  /*0b90*/  ULEA.HI.SX32 UR4, UR5, UR4, 0x1c ;  /* 0x0000000405047291 */ /* 0x000fc4000f8fe23f */
[----:B------:R-:W-:-:S04]  /*0ba0*/  ULEA.HI.SX32 UR6, UR7, UR6, 0x1c ;  /* 0x0000000607067291 */ /* 0x000fc8000f8fe23f */
[----:B------:R-:W-:-:S04]  /*0bb0*/  UISETP.LT.AND UP0, UPT, UR4, UR6, UPT ;  /* 0x000000060400728c */ /* 0x000fc8000bf01270 */
[----:B------:R-:W-:Y:S02]  /*0bc0*/  USEL UR9, UR4, UR6, UP0 ;  /* 0x0000000604097287 */ /* 0x000fe40008000000 */
[----:B------:R-:W-:Y:S02]  /*0bd0*/  UISETP.NE.AND UP0, UPT, UR10, URZ, UPT ;  /* 0x0000003f0a00728c */ /* 0x000fe4000bf05270 */
[----:B------:R-:W-:Y:S01]  /*0be0*/  UISETP.GE.AND UP1, UPT, UR9, 0x1, UPT ;  /* 0x000000010900788c */ /* 0x000fe2000bf26270 */
[----:B------:R-:W-:-:S05]  /*0bf0*/  UMOV UR4, URZ ;  /* 0x0000003f00047c82 */ /* 0x000fca0008000000 */
[----:B------:R-:W-:-:S03]  /*0c00*/  PLOP3.LUT P0, PT, PT, PT, UP1, 0x80, 0x0 ;  /* 0x000000000000781c */ /* 0x000fc60003f0f018 */
[----:B------:R-:W-:-:S10]  /*0c10*/  @!UP0 ULDC UR10, c[0x0][0x9f0] ;  /* 0x00027c00000a8ab9 */ /* 0x000fd40000000800 */
[----:B------:R-:W-:Y:S05]  /*0c20*/  @!P0 BRA `(.L_x_4513) ;  /* 0x0000000000848947 */ /* 0x000fea0003800000 */
[----:B------:R-:W-:Y:S01]  /*0c30*/  IMAD.U32 R4, RZ, RZ, UR10 ;  /* 0x0000000aff047e24 */ /* 0x000fe2000f8e00ff */
[----:B------:R-:W-:Y:S01]  /*0c40*/  UIADD3 UR6, UR10, -0x1, UR9 ;  /* 0xffffffff0a067890 */ /* 0x000fe2000fffe009 */
[----:B------:R-:W-:-:S03]  /*0c50*/  UMOV UR4, URZ ;  /* 0x0000003f00047c82 */ /* 0x000fc60008000000 */
[-C--:B------:R-:W-:Y:S02]  /*0c60*/  IABS R0, R4.reuse ;  /* 0x0000000400007213 */ /* 0x080fe40000000000 */
[----:B------:R-:W-:Y:S01]  /*0c70*/  MOV R5, UR6 ;  /* 0x0000000600057c02 */ /* 0x000fe20008000f00 */
[----:B------:R-:W-:Y:S01]  /*0c80*/  ULOP3.LUT UR6, UR6, UR10, URZ, 0x3c, !UPT ;  /* 0x0000000a06067292 */ /* 0x000fe2000f8e3c3f */
[----:B------:R-:W-:Y:S02]  /*0c90*/  R2UR UR11, R0 ;  /* 0x00000000000b72ca */ /* 0x000fe400000e0000 */
[----:B------:R-:W-:Y:S02]  /*0ca0*/  IABS R5, R5 ;  /* 0x0000000500057213 */ /* 0x000fe40000000000 */
[----:B------:R-:W-:-:S03]  /*0cb0*/  IABS R6, R4 ;  /* 0x0000000400067213 */ /* 0x000fc60000000000 */
        /* <DEDUP_REMOVED lines=24> */
.L_x_4513:
[----:B------:R-:W-:Y:S02]  /*0e40*/  UIMAD UR41, UR41, UR4, URZ ;  /* 0x00000004292972a4 */ /* 0x000fe4000f8e023f */
[----:B------:R-:W-:Y:S01]  /*0e50*/  IMAD.U32 R3, RZ, RZ, UR4 ;  /* 0x00000004ff037e24 */ /* 0x000fe2000f8e00ff */
[----:B------:R-:W-:Y:S01]  /*0e60*/  MOV R0, UR9 ;  /* 0x0000000900007c02 */ /* 0x000fe20008000f00 */
[----:B------:R-:W-:Y:S01]  /*0e70*/  VIADD R16, R16, 0xffffff80 ;  /* 0xffffff8010107836 */ /* 0x000fe20000000000 */
[----:B------:R-:W-:Y:S01]  /*0e80*/  PLOP3.LUT P0, PT, PT, PT, PT, 0x80, 0x0 ;  /* 0x000000000000781c */ /* 0x000fe20003f0f070 */
[----:B------:R-:W-:Y:S01]  /*0e90*/  IMAD.MOV.U32 R4, RZ, RZ, RZ ;  /* 0x000000ffff047224 */ /* 0x000fe200078e00ff */
[----:B------:R-:W-:Y:S02]  /*0ea0*/  VIADDMNMX R0, R3, UR41, R0, PT ;  /* 0x0000002903007c46 */ /* 0x000fe4000b800100 */
[----:B------:R-:W-:Y:S02]  /*0eb0*/  CS2R R150, SRZ ;  /* 0x0000000000967805 */ /* 0x000fe4000001ff00 */
[----:B------:R-:W-:-:S02]  /*0ec0*/  MOV R3, RZ ;  /* 0x000000ff00037202 */ /* 0x000fc40000000f00 */
        /* <DEDUP_REMOVED lines=92> */
[----:B------:R-:W-:Y:S01]  /*1490*/  MOV R10, UR6 ;  /* 0x00000006000a7c02 */ /* 0x000fe20008000f00 */
[----:B------:R-:W-:Y:S01]  /*14a0*/  IMAD.U32 R6, RZ, RZ, UR4 ;  /* 0x00000004ff067e24 */ /* 0x000fe2000f8e00ff */
[----:B------:R-:W-:Y:S01]  /*14b0*/  MOV R12, 0x1 ;  /* 0x00000001000c7802 */ /* 0x000fe20000000f00 */
[----:B------:R-:W-:-:S02]  /*14c0*/  IMAD.U32 R7, RZ, RZ, UR5 ;  /* 0x00000005ff077e24 */ /* 0x000fc4000f8e00ff */
[----:B------:R-:W-:Y:S02]  /*14d0*/  IMAD.U32 R11, RZ, RZ, UR7 ;  /* 0x00000007ff0b7e24 */ /* 0x000fe4000f8e00ff */
[----:B------:R-:W-:Y:S02]  /*14e0*/  IMAD.MOV.U32 R8, RZ, RZ, 0x70 ;  /* 0x00000070ff087424 */ /* 0x000fe400078e00ff */
[----:B0-----:R-:W-:-:S07]  /*14f0*/  IMAD.MOV.U32 R13, RZ, RZ, RZ ;  /* 0x000000ffff0d7224 */ /* 0x001fce00078e00ff */
[----:B------:R-:W-:-:S07]  /*1500*/  LEPC R20, `(.L_x_4515) ;  /* 0x000000001014794e */ /* 0x000fce0000000000 */
[----:B-1----:R-:W-:Y:S05]  /*1510*/  CALL.ABS.NOINC R14 ;  /* 0x000000000e007343 */ /* 0x002fea0003c00000 */
.L_x_4515:
[----:B------:R-:W-:Y:S01]  /*1520*/  SHF.L.U32 R10, RZ, 0x1f, RZ ;  /* 0x0000001fff0a7819 */ /* 0x000fe200000006ff */
[----:B------:R-:W-:-:S03]  /*1530*/  VIADD R3, R2, 0x8 ;  /* 0x0000000802037836 */ /* 0x000fc60000000000 */
[----:B------:R-:W0:Y:S02]  /*1540*/  SYNCS.PHASECHK.TRANS64.TRYWAIT P0, [UR42+0x22800], R10 ;  /* 0x0228000aff0075a7 */ /* 0x000e24000800016a */
[----:B0-----:R-:W-:Y:S05]  /*1550*/  @!P0 BRA `(.L_x_4516) ;  /* 0x000000d800808947 */ /* 0x001fea0003800000 */
.L_x_4600:
[----:B------:R-:W-:Y:S05]  /*1560*/  WARPSYNC.ALL ;  /* 0x0000000000007948 */ /* 0x000fea0003800000 */
[----:B------:R-:W-:Y:S01]  /*1570*/  ULOP3.LUT UR4, UR39, 0x1, URZ, 0xfc, !UPT ;  /* 0x0000000127047892 */ /* 0x000fe2000f8efc3f */
[----:B------:R1:W-:Y:S03]  /*1580*/  BAR.SYNC.DEFER_BLOCKING R3, 0x100 ;  /* 0x000400030000751d */ /* 0x0003e60000010000 */
[----:B------:R-:W-:-:S06]  /*1590*/  UISETP.NE.AND UP0, UPT, UR4, 0x3, UPT ;  /* 0x000000030400788c */ /* 0x000fcc000bf05270 */
[----:B------:R-:W-:-:S13]  /*15a0*/  PLOP3.LUT P0, PT, PT, PT, UP0, 0x80, 0x0 ;  /* 0x000000000000781c */ /* 0x000fda0003f0f008 */
[----:B-1----:R-:W-:Y:S05]  /*15b0*/  @!P0 BRA `(.L_x_4517) ;  /* 0x0000000000048947 */ /* 0x002fea0003800000 */
[----:B------:R-:W-:Y:S01]  /*15c0*/  BPT.TRAP 0x1 ;  /* 0x000000040000795c */ /* 0x000fe20000300000 */
.L_x_4517:
[----:B------:R1:W2:Y:S01]  /*15d0*/  SYNCS.PHASECHK.TRANS64.TRYWAIT P1, [UR42+0x22830], R10 ;  /* 0x0228300aff0075a7 */ /* 0x0002a2000802016a */
[----:B------:R-:W-:Y:S05]  /*15e0*/  @!P0 BRA `(.L_x_4518) ;  /* 0x0000000000048947 */ /* 0x000fea0003800000 */
[----:B------:R-:W-:Y:S01]  /*15f0*/  BPT.TRAP 0x1 ;  /* 0x000000040000795c */ /* 0x000fe20000300000 */
.L_x_4518:
[----:B--2---:R-:W-:Y:S05]  /*1600*/  @P1 BRA `(.L_x_4519) ;  /* 0x0000000000081947 */ /* 0x004fea0003800000 */
[----:B------:R-:W2:Y:S02]  /*1610*/  SYNCS.PHASECHK.TRANS64.TRYWAIT P1, [UR42+0x22830], R10 ;  /* 0x0228300aff0075a7 */ /* 0x000ea4000802016a */
[----:B--2---:R-:W-:Y:S05]  /*1620*/  @!P1 BRA `(.L_x_4520) ;  /* 0x000000d800649947 */ /* 0x004fea0003800000 */
.L_x_4519:
        /* <DEDUP_REMOVED lines=38> */
.L_x_4521:
[----:B------:R-:W-:Y:S01]  /*1890*/  LOP3.LUT R7, R18, 0xffffff80, RZ, 0xc0, !PT ;  /* 0xffffff8012077812 */ /* 0x000fe200078ec0ff */
[----:B------:R-:W-:Y:S01]  /*18a0*/  UISETP.NE.AND UP0, UPT, UR43, URZ, UPT ;  /* 0x0000003f2b00728c */ /* 0x000fe2000bf05270 */
[----:B------:R-:W-:Y:S01]  /*18b0*/  LEA.HI R17, R17, R16, RZ, 0x2 ;  /* 0x0000001011117211 */ /* 0x000fe200078f10ff */
[----:B------:R-:W-:Y:S01]  /*18c0*/  ULDC UR5, c[0x0][0x9d8] ;  /* 0x0002760000057ab9 */ /* 0x000fe20000000800 */
[----:B------:R-:W-:Y:S01]  /*18d0*/  IADD3 R7, R16, -R7, RZ ;  /* 0x8000000710077210 */ /* 0x000fe20007ffe0ff */
[----:B------:R-:W-:Y:S01]  /*18e0*/  FMUL.FTZ R24, R24, UR5 ;  /* 0x0000000518187c20 */ /* 0x000fe20008410000 */
[----:B------:R-:W-:Y:S01]  /*18f0*/  LOP3.LUT R17, R17, 0xfffffffc, RZ, 0xc0, !PT ;  /* 0xfffffffc11117812 */ /* 0x000fe200078ec0ff */
[----:B------:R-:W-:Y:S01]  /*1900*/  FMUL.FTZ R25, R25, UR5 ;  /* 0x0000000519197c20 */ /* 0x000fe20008410000 */
[----:B------:R-:W-:Y:S01]  /*1910*/  SHF.R.S32.HI R6, RZ, 0x1f, R7 ;  /* 0x0000001fff067819 */ /* 0x000fe20000011407 */
[----:B------:R-:W-:Y:S01]  /*1920*/  ULDC UR14, c[0x0][0x288] ;  /* 0x0000a200000e7ab9 */ /* 0x000fe20000000800 */
[----:B------:R-:W-:Y:S01]  /*1930*/  LEA.HI R12, R19, R19, RZ, 0x1 ;  /* 0x00000013130c7211 */ /* 0x000fe200078f08ff */
[----:B------:R-:W-:Y:S01]  /*1940*/  IMAD.IADD R17, R16, 0x1, -R17 ;  /* 0x0000000110117824 */ /* 0x000fe200078e0a11 */
[CC--:B------:R-:W-:Y:S01]  /*1950*/  LEA.HI R8, R6.reuse, R7.reuse, RZ, 0x2 ;  /* 0x0000000706087211 */ /* 0x0c0fe200078f10ff */
[----:B------:R-:W-:Y:S01]  /*1960*/  @UP0 ULDC UR4, c[0x0][0x44c] ;  /* 0x0001130000040ab9 */ /* 0x000fe20000000800 */
[----:B------:R-:W-:Y:S01]  /*1970*/  LEA.HI R9, R6, R7, RZ, 0x5 ;  /* 0x0000000706097211 */ /* 0x000fe200078f28ff */
[----:B------:R-:W2:Y:S01]  /*1980*/  MUFU.TANH R24, R24 ;  /* 0x0000001800187308 */ /* 0x000ea20000002400 */
[--C-:B------:R-:W-:Y:S01]  /*1990*/  SHF.R.S32.HI R6, RZ, 0x2, R8.reuse ;  /* 0x00000002ff067819 */ /* 0x100fe20000011408 */
[----:B------:R-:W-:Y:S01]  /*19a0*/  FMUL.FTZ R28, R28, UR5 ;  /* 0x000000051c1c7c20 */ /* 0x000fe20008410000 */
[----:B------:R-:W-:Y:S01]  /*19b0*/  SHF.R.S32.HI R11, RZ, 0x1f, R8 ;  /* 0x0000001fff0b7819 */ /* 0x000fe20000011408 */
[----:B------:R-:W-:Y:S01]  /*19c0*/  FMUL.FTZ R29, R29, UR5 ;  /* 0x000000051d1d7c20 */ /* 0x000fe20008410000 */
[----:B------:R-:W-:Y:S01]  /*19d0*/  SHF.R.S32.HI R9, RZ, 0x5, R9 ;  /* 0x00000005ff097819 */ /* 0x000fe20000011409 */
[----:B------:R-:W-:Y:S01]  /*19e0*/  FMUL.FTZ R32, R32, UR5 ;  /* 0x0000000520207c20 */ /* 0x000fe20008410000 */
[-C--:B------:R-:W-:Y:S01]  /*19f0*/  LEA.HI R11, R11, R6.reuse, RZ, 0x3 ;  /* 0x000000060b0b7211 */ /* 0x080fe200078f18ff */
[----:B------:R-:W4:Y:S01]  /*1a00*/  MUFU.TANH R14, R25 ;  /* 0x00000019000e7308 */ /* 0x000f220000002400 */
[----:B------:R-:W-:Y:S01]  /*1a10*/  LEA R13, R9, UR45, 0x4 ;  /* 0x0000002d090d7c11 */ /* 0x000fe2000f8e20ff */
[----:B------:R-:W-:Y:S01]  /*1a20*/  FMUL.FTZ R33, R33, UR5 ;  /* 0x0000000521217c20 */ /* 0x000fe20008410000 */
[----:B------:R-:W-:Y:S01]  /*1a30*/  LOP3.LUT R11, R11, 0xfffffff8, RZ, 0xc0, !PT ;  /* 0xfffffff80b0b7812 */ /* 0x000fe200078ec0ff */
[----:B------:R-:W-:Y:S01]  /*1a40*/  FMUL.FTZ R36, R36, UR5 ;  /* 0x0000000524247c20 */ /* 0x000fe20008410000 */
[----:B------:R-:W-:Y:S01]  /*1a50*/  LOP3.LUT R12, R12, 0x3fffffe, RZ, 0xc0, !PT ;  /* 0x03fffffe0c0c7812 */ /* 0x000fe200078ec0ff */
[----:B------:R-:W-:Y:S01]  /*1a60*/  FMUL.FTZ R37, R37, UR5 ;  /* 0x0000000525257c20 */ /* 0x000fe20008410000 */
[----:B------:R-:W-:Y:S01]  /*1a70*/  LEA.HI R9, R17, R17, RZ, 0x1 ;  /* 0x0000001111097211 */ /* 0x000fe200078f08ff */
[----:B------:R-:W5:Y:S01]  /*1a80*/  MUFU.TANH R15, R28 ;  /* 0x0000001c000f7308 */ /* 0x000f620000002400 */
[----:B------:R-:W-:Y:S01]  /*1a90*/  IADD3 R11, R13, R6, -R11 ;  /* 0x000000060d0b7210 */ /* 0x000fe20007ffe80b */
[----:B------:R-:W-:Y:S01]  /*1aa0*/  IMAD.IADD R12, R19, 0x1, -R12 ;  /* 0x00000001130c7824 */ /* 0x000fe200078e0a0c */
[----:B------:R-:W-:Y:S01]  /*1ab0*/  LOP3.LUT R6, R9, 0x1ffffffe, RZ, 0xc0, !PT ;  /* 0x1ffffffe09067812 */ /* 0x000fe200078ec0ff */
[----:B------:R-:W-:Y:S01]  /*1ac0*/  FMUL.FTZ R40, R40, UR5 ;  /* 0x0000000528287c20 */ /* 0x000fe20008410000 */
[----:B------:R-:W-:Y:S01]  /*1ad0*/  PLOP3.LUT P1, PT, PT, PT, UP0, 0x80, 0x0 ;  /* 0x000000000000781c */ /* 0x000fe20003f2f008 */
[----:B------:R-:W-:Y:S01]  /*1ae0*/  IMAD R11, R12, 0x40, R11 ;  /* 0x000000400c0b7824 */ /* 0x000fe200078e020b */
[----:B------:R-:W-:Y:S01]  /*1af0*/  IADD3 R6, R17, -R6, RZ ;  /* 0x8000000611067210 */ /* 0x000fe20007ffe0ff */
[----:B------:R-:W1:Y:S01]  /*1b00*/  MUFU.TANH R29, R29 ;  /* 0x0000001d001d7308 */ /* 0x000e620000002400 */
[----:B------:R-:W-:Y:S01]  /*1b10*/  PLOP3.LUT P2, PT, PT, PT, UP0, 0x80, 0x0 ;  /* 0x000000000000781c */ /* 0x000fe20003f4f008 */
[----:B------:R-:W-:Y:S01]  /*1b20*/  FMUL.FTZ R41, R41, UR5 ;  /* 0x0000000529297c20 */ /* 0x000fe20008410000 */
[----:B------:R-:W-:Y:S01]  /*1b30*/  LOP3.LUT R8, R8, 0x7ffffffc, RZ, 0xc0, !PT ;  /* 0x7ffffffc08087812 */ /* 0x000fe200078ec0ff */
[----:B------:R-:W-:-:S02]  /*1b40*/  IMAD R6, R6, 0x8, R11 ;  /* 0x0000000806067824 */ /* 0x000fc400078e020b */
[----:B------:R-:W-:Y:S01]  /*1b50*/  FMUL.FTZ R44, R44, UR5 ;  /* 0x000000052c2c7c20 */ /* 0x000fe20008410000 */
[----:B------:R-:W-:Y:S01]  /*1b60*/  FMUL.FTZ R45, R45, UR5 ;  /* 0x000000052d2d7c20 */ /* 0x000fe20008410000 */
[----:B------:R-:W-:Y:S01]  /*1b70*/  FMUL.FTZ R48, R48, UR5 ;  /* 0x0000000530307c20 */ /* 0x000fe20008410000 */
[----:B------:R-:W-:Y:S01]  /*1b80*/  IMAD.IADD R7, R7, 0x1, -R8 ;  /* 0x0000000107077824 */ /* 0x000fe200078e0a08 */
[----:B------:R-:W-:Y:S01]  /*1b90*/  MOV R9, R6 ;  /* 0x0000000600097202 */ /* 0x000fe20000000f00 */
[----:B------:R-:W-:Y:S01]  /*1ba0*/  @P1 IMAD.HI.U32 R11, R6, UR4, RZ ;  /* 0x00000004060b1c27 */ /* 0x000fe2000f8e00ff */
[----:B------:R-:W-:Y:S01]  /*1bb0*/  @UP0 ULDC UR4, c[0x0][0x450] ;  /* 0x0001140000040ab9 */ /* 0x000fe20000000800 */
[----:B------:R-:W3:Y:S02]  /*1bc0*/  MUFU.TANH R32, R32 ;  /* 0x0000002000207308 */ /* 0x000ee40000002400 */
[----:B------:R-:W-:Y:S01]  /*1bd0*/  FMUL.FTZ R49, R49, UR5 ;  /* 0x0000000531317c20 */ /* 0x000fe20008410000 */
[----:B------:R-:W-:Y:S01]  /*1be0*/  FMUL.FTZ R52, R52, UR5 ;  /* 0x0000000534347c20 */ /* 0x000fe20008410000 */
[----:B------:R-:W-:Y:S01]  /*1bf0*/  @P2 SHF.R.U32.HI R9, RZ, UR4, R11 ;  /* 0x00000004ff092c19 */ /* 0x000fe2000801160b */
[----:B------:R-:W-:Y:S01]  /*1c00*/  UIMAD UR4, UR46, -0x60, UR44 ;  /* 0xffffffa02e0478a4 */ /* 0x000fe2000f8e022c */
[----:B------:R-:W-:Y:S01]  /*1c10*/  MOV R11, UR14 ;  /* 0x0000000e000b7c02 */ /* 0x000fe20008000f00 */
[----:B------:R-:W-:Y:S01]  /*1c20*/  FMUL.FTZ R53, R53, UR5 ;  /* 0x0000000535357c20 */ /* 0x000fe20008410000 */
[----:B------:R-:W-:Y:S01]  /*1c30*/  FMUL.FTZ R4, R26, UR5 ;  /* 0x000000051a047c20 */ /* 0x000fe20008410000 */
[----:B------:R-:W2:Y:S01]  /*1c40*/  SHFL.IDX PT, R12, R9, RZ, 0x1c1f ;  /* 0x001c1fff090c7589 */ /* 0x000ea200000e0000 */
[----:B------:R-:W-:Y:S01]  /*1c50*/  UIADD3 UR4, UR4, 0x60, URZ ;  /* 0x0000006004047890 */ /* 0x000fe2000fffe03f */
[----:B------:R-:W3:Y:S01]  /*1c60*/  MUFU.TANH R33, R33 ;  /* 0x0000002100217308 */ /* 0x000ee20000002400 */
[----:B------:R-:W-:Y:S01]  /*1c70*/  FMUL.FTZ R56, R56, UR5 ;  /* 0x0000000538387c20 */ /* 0x000fe20008410000 */
[----:B0-----:R-:W-:Y:S01]  /*1c80*/  FMUL.FTZ R5, R27, UR5 ;  /* 0x000000051b057c20 */ /* 0x001fe20008410000 */
[----:B------:R-:W-:Y:S01]  /*1c90*/  FMUL.FTZ R57, R57, UR5 ;  /* 0x0000000539397c20 */ /* 0x000fe20008410000 */
[----:B------:R-:W-:Y:S01]  /*1ca0*/  FMUL.FTZ R60, R60, UR5 ;  /* 0x000000053c3c7c20 */ /* 0x000fe20008410000 */
[----:B------:R-:W-:-:S02]  /*1cb0*/  IMAD.U32 R8, RZ, RZ, UR4 ;  /* 0x00000004ff087e24 */ /* 0x000fc4000f8e00ff */
[----:B------:R-:W-:Y:S01]  /*1cc0*/  FMUL.FTZ R30, R30, UR5 ;  /* 0x000000051e1e7c20 */ /* 0x000fe20008410000 */
[----:B------:R-:W-:Y:S01]  /*1cd0*/  FMUL.FTZ R61, R61, UR5 ;  /* 0x000000053d3d7c20 */ /* 0x000fe20008410000 */
[----:B------:R-:W0:Y:S01]  /*1ce0*/  MUFU.TANH R36, R36 ;  /* 0x0000002400247308 */ /* 0x000e220000002400 */
[----:B------:R-:W-:Y:S02]  /*1cf0*/  IMAD R8, R7, -0x2, R8 ;  /* 0xfffffffe07087824 */ /* 0x000fe400078e0208 */
[----:B------:R-:W-:Y:S01]  /*1d00*/  FMUL.FTZ R31, R31, UR5 ;  /* 0x000000051f1f7c20 */ /* 0x000fe20008410000 */
[----:B------:R-:W-:Y:S01]  /*1d10*/  FMUL.FTZ R64, R64, UR5 ;  /* 0x0000000540407c20 */ /* 0x000fe20008410000 */
[----:B------:R-:W-:Y:S01]  /*1d20*/  FMUL.FTZ R65, R65, UR5 ;  /* 0x0000000541417c20 */ /* 0x000fe20008410000 */
[----:B------:R-:W-:Y:S01]  /*1d30*/  FMUL.FTZ R68, R68, UR5 ;  /* 0x0000000544447c20 */ /* 0x000fe20008410000 */
[----:B------:R-:W-:Y:S01]  /*1d40*/  IADD3 R11, R8, 0x1, -R11 ;  /* 0x00000001080b7810 */ /* 0x000fe20007ffe80b */
[----:B------:R-:W-:Y:S01]  /*1d50*/  FMUL.FTZ R34, R34, UR5 ;  /* 0x0000000522227c20 */ /* 0x000fe20008410000 */
[----:B------:R-:W0:Y:S01]  /*1d60*/  MUFU.TANH R37, R37 ;  /* 0x0000002500257308 */ /* 0x000e220000002400 */
[----:B------:R-:W-:Y:S01]  /*1d70*/  FMUL.FTZ R69, R69, UR5 ;  /* 0x0000000545457c20 */ /* 0x000fe20008410000 */
[----:B------:R-:W-:Y:S01]  /*1d80*/  FMUL.FTZ R35, R35, UR5 ;  /* 0x0000000523237c20 */ /* 0x000fe20008410000 */
[----:B------:R-:W0:Y:S01]  /*1d90*/  SHFL.IDX PT, R9, R9, 0x1, 0x1c1f ;  /* 0x003c1f0009097f89 */ /* 0x000e2200000e0000 */
[----:B------:R-:W-:Y:S01]  /*1da0*/  FMUL.FTZ R38, R38, UR5 ;  /* 0x0000000526267c20 */ /* 0x000fe20008410000 */
[----:B------:R-:W-:Y:S01]  /*1db0*/  ULDC UR7, c[0x0][0x988] ;  /* 0x0002620000077ab9 */ /* 0x000fe20000000800 */
[----:B--2---:R-:W-:Y:S01]  /*1dc0*/  VIADDMNMX R12, R12, R11, R8, PT ;  /* 0x0000000b0c0c7246 */ /* 0x004fe20003800108 */
[----:B------:R-:W-:Y:S01]  /*1dd0*/  FMUL.FTZ R39, R39, UR5 ;  /* 0x0000000527277c20 */ /* 0x000fe20008410000 */
[----:B------:R-:W2:Y:S01]  /*1de0*/  MUFU.TANH R40, R40 ;  /* 0x0000002800287308 */ /* 0x000ea20000002400 */
[----:B------:R-:W-:Y:S01]  /*1df0*/  FMUL.FTZ R42, R42, UR5 ;  /* 0x000000052a2a7c20 */ /* 0x000fe20008410000 */
[C---:B------:R-:W-:Y:S01]  /*1e00*/  ISETP.GT.AND P1, PT, R12.reuse, RZ, PT ;  /* 0x000000ff0c00720c */ /* 0x040fe20003f24270 */
[----:B------:R-:W-:Y:S01]  /*1e10*/  FMUL.FTZ R43, R43, UR5 ;  /* 0x000000052b2b7c20 */ /* 0x000fe20008410000 */
[----:B------:R-:W-:Y:S01]  /*1e20*/  ISETP.GT.AND P2, PT, R12, 0x1, PT ;  /* 0x000000010c00780c */ /* 0x000fe20003f44270 */
[----:B------:R-:W-:Y:S01]  /*1e30*/  FMUL.FTZ R46, R46, UR5 ;  /* 0x000000052e2e7c20 */ /* 0x000fe20008410000 */
[----:B------:R-:W-:Y:S01]  /*1e40*/  ISETP.GT.AND P3, PT, R12, 0x8, PT ;  /* 0x000000080c00780c */ /* 0x000fe20003f64270 */
[----:B------:R-:W-:Y:S01]  /*1e50*/  FMUL.FTZ R47, R47, UR5 ;  /* 0x000000052f2f7c20 */ /* 0x000fe20008410000 */
[----:B------:R-:W-:Y:S01]  /*1e60*/  FSEL R13, R24, -INF , P1 ;  /* 0xff800000180d7808 */ /* 0x000fe20000800000 */
[----:B------:R-:W2:Y:S01]  /*1e70*/  MUFU.TANH R41, R41 ;  /* 0x0000002900297308 */ /* 0x000ea20000002400 */
[----:B----4-:R-:W-:Y:S01]  /*1e80*/  FSEL R14, R14, -INF , P2 ;  /* 0xff8000000e0e7808 */ /* 0x010fe20001000000 */
[----:B------:R-:W-:Y:S01]  /*1e90*/  FMUL.FTZ R50, R50, UR5 ;  /* 0x0000000532327c20 */ /* 0x000fe20008410000 */
[----:B------:R-:W-:Y:S01]  /*1ea0*/  ISETP.GT.AND P1, PT, R12, 0x9, PT ;  /* 0x000000090c00780c */ /* 0x000fe20003f24270 */
[----:B------:R-:W-:Y:S01]  /*1eb0*/  FMUL.FTZ R51, R51, UR5 ;  /* 0x0000000533337c20 */ /* 0x000fe20008410000 */
[----:B-----5:R-:W-:Y:S01]  /*1ec0*/  FSEL R15, R15, -INF , P3 ;  /* 0xff8000000f0f7808 */ /* 0x020fe20001800000 */
[----:B------:R-:W-:Y:S01]  /*1ed0*/  FMUL.FTZ R54, R54, UR5 ;  /* 0x0000000536367c20 */ /* 0x000fe20008410000 */
[----:B------:R-:W-:Y:S01]  /*1ee0*/  FMNMX.FTZ R18, R13, R14, !PT ;  /* 0x0000000e0d127209 */ /* 0x000fe20007810000 */
[----:B------:R-:W4:Y:S01]  /*1ef0*/  MUFU.TANH R44, R44 ;  /* 0x0000002c002c7308 */ /* 0x000f220000002400 */
[----:B------:R-:W-:Y:S01]  /*1f00*/  ISETP.GT.AND P2, PT, R12, 0x10, PT ;  /* 0x000000100c00780c */ /* 0x000fe20003f44270 */
[----:B------:R-:W-:Y:S01]  /*1f10*/  FMUL.FTZ R55, R55, UR5 ;  /* 0x0000000537377c20 */ /* 0x000fe20008410000 */
[----:B-1----:R-:W-:Y:S01]  /*1f20*/  FSEL R16, R29, -INF , P1 ;  /* 0xff8000001d107808 */ /* 0x002fe20000800000 */
[----:B------:R-:W-:Y:S01]  /*1f30*/  FMUL.FTZ R58, R58, UR5 ;  /* 0x000000053a3a7c20 */ /* 0x000fe20008410000 */
[----:B------:R-:W-:Y:S01]  /*1f40*/  FMNMX.FTZ R19, R15, R18, !PT ;  /* 0x000000120f137209 */ /* 0x000fe20007810000 */
[----:B------:R-:W-:Y:S01]  /*1f50*/  FMUL.FTZ R59, R59, UR5 ;  /* 0x000000053b3b7c20 */ /* 0x000fe20008410000 */
[----:B------:R-:W-:Y:S01]  /*1f60*/  ISETP.GT.AND P1, PT, R12, 0x11, PT ;  /* 0x000000110c00780c */ /* 0x000fe20003f24270 */
[----:B------:R-:W1:Y:S01]  /*1f70*/  MUFU.TANH R45, R45 ;  /* 0x0000002d002d7308 */ /* 0x000e620000002400 */
[----:B---3--:R-:W-:Y:S01]  /*1f80*/  FSEL R17, R32, -INF , P2 ;  /* 0xff80000020117808 */ /* 0x008fe20001000000 */
[----:B------:R-:W-:Y:S01]  /*1f90*/  FMUL.FTZ R62, R62, UR5 ;  /* 0x000000053e3e7c20 */ /* 0x000fe20008410000 */
[----:B------:R-:W-:Y:S01]  /*1fa0*/  FMNMX.FTZ R20, R16, R19, !PT ;  /* 0x0000001310147209 */ /* 0x000fe20007810000 */
[----:B------:R-:W-:Y:S01]  /*1fb0*/  FMUL.FTZ R63, R63, UR5 ;  /* 0x000000053f3f7c20 */ /* 0x000fe20008410000 */
[----:B------:R-:W-:Y:S01]  /*1fc0*/  ISETP.GT.AND P2, PT, R12, 0x18, PT ;  /* 0x000000180c00780c */ /* 0x000fe20003f44270 */
[----:B------:R-:W-:Y:S01]  /*1fd0*/  FMUL.FTZ R66, R66, UR5 ;  /* 0x0000000542427c20 */ /* 0x000fe20008410000 */
[----:B------:R-:W-:Y:S01]  /*1fe0*/  FSEL R18, R33, -INF , P1 ;  /* 0xff80000021127808 */ /* 0x000fe20000800000 */
[----:B------:R-:W3:Y:S01]  /*1ff0*/  MUFU.TANH R48, R48 ;  /* 0x0000003000307308 */ /* 0x000ee20000002400 */
[----:B------:R-:W-:Y:S01]  /*2000*/  FMNMX.FTZ R21, R17, R20, !PT ;  /* 0x0000001411157209 */ /* 0x000fe20007810000 */
[----:B------:R-:W-:Y:S01]  /*2010*/  FMUL.FTZ R67, R67, UR5 ;  /* 0x0000000543437c20 */ /* 0x000fe20008410000 */
[----:B------:R-:W-:Y:S01]  /*2020*/  ISETP.GT.AND P1, PT, R12, 0x19, PT ;  /* 0x000000190c00780c */ /* 0x000fe20003f24270 */
[----:B------:R-:W-:Y:S01]  /*2030*/  FMUL.FTZ R70, R70, UR5 ;  /* 0x0000000546467c20 */ /* 0x000fe20008410000 */
[----:B0-----:R-:W-:Y:S01]  /*2040*/  FSEL R19, R36, -INF , P2 ;  /* 0xff80000024137808 */ /* 0x001fe20001000000 */
[----:B------:R-:W-:Y:S01]  /*2050*/  FMUL.FTZ R71, R71, UR5 ;  /* 0x0000000547477c20 */ /* 0x000fe20008410000 */
[----:B------:R-:W-:Y:S01]  /*2060*/  FMNMX.FTZ R22, R18, R21, !PT ;  /* 0x0000001512167209 */ /* 0x000fe20007810000 */
[----:B------:R-:W0:Y:S01]  /*2070*/  MUFU.TANH R49, R49 ;  /* 0x0000003100317308 */ /* 0x000e220000002400 */
[----:B------:R-:W-:Y:S01]  /*2080*/  ISETP.GT.AND P2, PT, R12, 0x20, PT ;  /* 0x000000200c00780c */ /* 0x000fe20003f44270 */
[----:B------:R-:W-:Y:S01]  /*2090*/  UIADD3 UR4, UR42, 0x22840, URZ ;  /* 0x000228402a047890 */ /* 0x000fe2000fffe03f */
[----:B------:R-:W-:-:S02]  /*20a0*/  FSEL R20, R37, -INF , P1 ;  /* 0xff80000025147808 */ /* 0x000fc40000800000 */
[----:B------:R-:W-:Y:S01]  /*20b0*/  FMNMX.FTZ R23, R19, R22, !PT ;  /* 0x0000001613177209 */ /* 0x000fe20007810000 */
[----:B------:R-:W-:Y:S01]  /*20c0*/  UPRMT UR4, UR25, 0x654, UR4 ;  /* 0x0000065419047896 */ /* 0x000fe20008000004 */
[----:B------:R-:W-:Y:S01]  /*20d0*/  ISETP.GT.AND P1, PT, R12, 0x21, PT ;  /* 0x000000210c00780c */ /* 0x000fe20003f24270 */
[----:B------:R-:W5:Y:S01]  /*20e0*/  MUFU.TANH R52, R52 ;  /* 0x0000003400347308 */ /* 0x000f620000002400 */
[----:B--2---:R-:W-:Y:S02]  /*20f0*/  FSEL R21, R40, -INF , P2 ;  /* 0xff80000028157808 */ /* 0x004fe40001000000 */
[----:B------:R-:W-:Y:S02]  /*2100*/  FMNMX.FTZ R24, R20, R23, !PT ;  /* 0x0000001714187209 */ /* 0x000fe40007810000 */
[C---:B------:R-:W-:Y:S02]  /*2110*/  ISETP.GT.AND P2, PT, R12.reuse, 0x28, PT ;  /* 0x000000280c00780c */ /* 0x040fe40003f44270 */
[----:B------:R-:W-:Y:S01]  /*2120*/  FSEL R22, R41, -INF , P1 ;  /* 0xff80000029167808 */ /* 0x000fe20000800000 */
[----:B------:R-:W2:Y:S01]  /*2130*/  MUFU.TANH R53, R53 ;  /* 0x0000003500357308 */ /* 0x000ea20000002400 */
[----:B------:R-:W-:Y:S01]  /*2140*/  FMNMX.FTZ R25, R21, R24, !PT ;  /* 0x0000001815197209 */ /* 0x000fe20007810000 */
[----:B------:R-:W-:Y:S01]  /*2150*/  SYNCS.ARRIVE.TRANS64.RED.A1T0 RZ, [UR4], RZ ;  /* 0x000000ffffff79a7 */ /* 0x000fe20008100404 */
[----:B------:R-:W-:-:S02]  /*2160*/  ISETP.GT.AND P1, PT, R12, 0x29, PT ;  /* 0x000000290c00780c */ /* 0x000fc40003f24270 */
[----:B----4-:R-:W-:Y:S02]  /*2170*/  FSEL R23, R44, -INF , P2 ;  /* 0xff8000002c177808 */ /* 0x010fe40001000000 */
[----:B------:R-:W-:Y:S01]  /*2180*/  FMNMX.FTZ R26, R22, R25, !PT ;  /* 0x00000019161a7209 */ /* 0x000fe20007810000 */
[----:B------:R-:W4:Y:S01]  /*2190*/  MUFU.TANH R56, R56 ;  /* 0x0000003800387308 */ /* 0x000f220000002400 */
[C---:B------:R-:W-:Y:S02]  /*21a0*/  ISETP.GT.AND P2, PT, R12.reuse, 0x30, PT ;  /* 0x000000300c00780c */ /* 0x040fe40003f44270 */
[----:B-1----:R-:W-:Y:S02]  /*21b0*/  FSEL R24, R45, -INF , P1 ;  /* 0xff8000002d187808 */ /* 0x002fe40000800000 */
[----:B------:R-:W-:Y:S02]  /*21c0*/  FMNMX.FTZ R27, R23, R26, !PT ;  /* 0x0000001a171b7209 */ /* 0x000fe40007810000 */
[----:B------:R-:W-:Y:S01]  /*21d0*/  ISETP.GT.AND P1, PT, R12, 0x31, PT ;  /* 0x000000310c00780c */ /* 0x000fe20003f24270 */
[----:B------:R-:W1:Y:S01]  /*21e0*/  MUFU.TANH R57, R57 ;  /* 0x0000003900397308 */ /* 0x000e620000002400 */
[----:B---3--:R-:W-:-:S02]  /*21f0*/  FSEL R25, R48, -INF , P2 ;  /* 0xff80000030197808 */ /* 0x008fc40001000000 */
[----:B------:R-:W-:Y:S02]  /*2200*/  FMNMX.FTZ R28, R24, R27, !PT ;  /* 0x0000001b181c7209 */ /* 0x000fe40007810000 */
[C---:B------:R-:W-:Y:S02]  /*2210*/  ISETP.GT.AND P2, PT, R12.reuse, 0x38, PT ;  /* 0x000000380c00780c */ /* 0x040fe40003f44270 */
[----:B0-----:R-:W-:Y:S01]  /*2220*/  FSEL R26, R49, -INF , P1 ;  /* 0xff800000311a7808 */ /* 0x001fe20000800000 */
[----:B------:R0:W-:Y:S01]  /*2230*/  MUFU.TANH R72, R30 ;  /* 0x0000001e00487308 */ /* 0x0001e20000002400 */
[----:B------:R-:W-:Y:S02]  /*2240*/  FMNMX.FTZ R29, R25, R28, !PT ;  /* 0x0000001c191d7209 */ /* 0x000fe40007810000 */
[----:B------:R-:W-:Y:S02]  /*2250*/  ISETP.GT.AND P1, PT, R12, 0x39, PT ;  /* 0x000000390c00780c */ /* 0x000fe40003f24270 */
[----:B-----5:R-:W-:-:S02]  /*2260*/  FSEL R27, R52, -INF , P2 ;  /* 0xff800000341b7808 */ /* 0x020fc40001000000 */
[----:B------:R-:W-:Y:S01]  /*2270*/  ISETP.GT.AND P2, PT, R12, 0x40, PT ;  /* 0x000000400c00780c */ /* 0x000fe20003f44270 */
[----:B------:R-:W3:Y:S01]  /*2280*/  MUFU.TANH R60, R60 ;  /* 0x0000003c003c7308 */ /* 0x000ee20000002400 */
[----:B0-----:R-:W-:Y:S02]  /*2290*/  FMNMX.FTZ R30, R26, R29, !PT ;  /* 0x0000001d1a1e7209 */ /* 0x001fe40007810000 */
[----:B--2---:R-:W-:Y:S02]  /*22a0*/  FSEL R28, R53, -INF , P1 ;  /* 0xff800000351c7808 */ /* 0x004fe40000800000 */
[----:B------:R-:W-:Y:S02]  /*22b0*/  ISETP.GT.AND P1, PT, R12, 0x41, PT ;  /* 0x000000410c00780c */ /* 0x000fe40003f24270 */
[----:B----4-:R-:W-:Y:S01]  /*22c0*/  FSEL R29, R56, -INF , P2 ;  /* 0xff800000381d7808 */ /* 0x010fe20001000000 */
[----:B------:R0:W-:Y:S01]  /*22d0*/  MUFU.TANH R73, R31 ;  /* 0x0000001f00497308 */ /* 0x0001e20000002400 */
[----:B------:R-:W-:-:S02]  /*22e0*/  ISETP.GT.AND P2, PT, R12, 0x48, PT ;  /* 0x000000480c00780c */ /* 0x000fc40003f44270 */
[----:B------:R-:W-:-:S04]  /*22f0*/  VIADDMNMX R9, R9, R11, R8, PT ;  /* 0x0000000b09097246 */ /* 0x000fc80003800108 */
[----:B------:R-:W-:Y:S01]  /*2300*/  ISETP.GT.AND P3, PT, R9, 0x8, PT ;  /* 0x000000080900780c */ /* 0x000fe20003f64270 */
[----:B------:R-:W2:Y:S01]  /*2310*/  MUFU.TANH R61, R61 ;  /* 0x0000003d003d7308 */ /* 0x000ea20000002400 */
[----:B0-----:R-:W-:Y:S02]  /*2320*/  FMNMX.FTZ R31, R27, R30, !PT ;  /* 0x0000001e1b1f7209 */ /* 0x001fe40007810000 */
[----:B-1----:R-:W-:Y:S02]  /*2330*/  FSEL R30, R57, -INF , P1 ;  /* 0xff800000391e7808 */ /* 0x002fe40000800000 */
[----:B------:R-:W-:Y:S02]  /*2340*/  FMNMX.FTZ R32, R28, R31, !PT ;  /* 0x0000001f1c207209 */ /* 0x000fe40007810000 */
[----:B------:R-:W-:Y:S01]  /*2350*/  ISETP.GT.AND P1, PT, R12, 0x49, PT ;  /* 0x000000490c00780c */ /* 0x000fe20003f24270 */
[----:B------:R-:W0:Y:S01]  /*2360*/  MUFU.TANH R64, R64 ;  /* 0x0000004000407308 */ /* 0x000e220000002400 */
[----:B------:R-:W-:-:S02]  /*2370*/  FMNMX.FTZ R33, R29, R32, !PT ;  /* 0x000000201d217209 */ /* 0x000fc40007810000 */
[----:B---3--:R-:W-:Y:S02]  /*2380*/  FSEL R31, R60, -INF , P2 ;  /* 0xff8000003c1f7808 */ /* 0x008fe40001000000 */
[C---:B------:R-:W-:Y:S02]  /*2390*/  ISETP.GT.AND P2, PT, R12.reuse, 0x50, PT ;  /* 0x000000500c00780c */ /* 0x040fe40003f44270 */
[----:B------:R-:W-:Y:S01]  /*23a0*/  ISETP.GT.AND P4, PT, R9, 0x9, PT ;  /* 0x000000090900780c */ /* 0x000fe20003f84270 */
[----:B------:R-:W1:Y:S01]  /*23b0*/  MUFU.TANH R65, R65 ;  /* 0x0000004100417308 */ /* 0x000e620000002400 */
[----:B--2---:R-:W-:Y:S02]  /*23c0*/  FSEL R32, R61, -INF , P1 ;  /* 0xff8000003d207808 */ /* 0x004fe40000800000 */
[----:B------:R-:W-:Y:S02]  /*23d0*/  ISETP.GT.AND P1, PT, R12, 0x51, PT ;  /* 0x000000510c00780c */ /* 0x000fe40003f24270 */
[----:B------:R-:W-:-:S03]  /*23e0*/  FSEL R11, R72, -INF , P3 ;  /* 0xff800000480b7808 */ /* 0x000fc60001800000 */
[----:B------:R2:W-:Y:S08]  /*23f0*/  MUFU.TANH R74, R34 ;  /* 0x00000022004a7308 */ /* 0x0005f00000002400 */
[----:B------:R-:W3:Y:S01]  /*2400*/  MUFU.TANH R68, R68 ;  /* 0x0000004400447308 */ /* 0x000ee20000002400 */
[----:B--2---:R-:W-:Y:S02]  /*2410*/  FMNMX.FTZ R34, R30, R33, !PT ;  /* 0x000000211e227209 */ /* 0x004fe40007810000 */
[----:B0-----:R-:W-:-:S02]  /*2420*/  FSEL R33, R64, -INF , P2 ;  /* 0xff80000040217808 */ /* 0x001fc40001000000 */
[----:B------:R-:W-:-:S03]  /*2430*/  ISETP.GT.AND P2, PT, R12, 0x58, PT ;  /* 0x000000580c00780c */ /* 0x000fc60003f44270 */
[----:B------:R0:W-:Y:S08]  /*2440*/  MUFU.TANH R75, R35 ;  /* 0x00000023004b7308 */ /* 0x0001f00000002400 */
[----:B------:R-:W2:Y:S01]  /*2450*/  MUFU.TANH R69, R69 ;  /* 0x0000004500457308 */ /* 0x000ea20000002400 */
[----:B0-----:R-:W-:Y:S02]  /*2460*/  FMNMX.FTZ R35, R31, R34, !PT ;  /* 0x000000221f237209 */ /* 0x001fe40007810000 */
[----:B-1----:R-:W-:-:S02]  /*2470*/  FSEL R34, R65, -INF , P1 ;  /* 0xff80000041227808 */ /* 0x002fc40000800000 */
[----:B------:R-:W-:Y:S02]  /*2480*/  FMNMX.FTZ R36, R32, R35, !PT ;  /* 0x0000002320247209 */ /* 0x000fe40007810000 */
[----:B------:R-:W-:Y:S01]  /*2490*/  ISETP.GT.AND P1, PT, R12, 0x59, PT ;  /* 0x000000590c00780c */ /* 0x000fe20003f24270 */
[----:B------:R-:W0:Y:S01]  /*24a0*/  MUFU.TANH R4, R4 ;  /* 0x0000000400047308 */ /* 0x000e220000002400 */
[----:B------:R-:W-:Y:S02]  /*24b0*/  FMNMX.FTZ R35, R33, R36, !PT ;  /* 0x0000002421237209 */ /* 0x000fe40007810000 */
[----:B---3--:R-:W-:Y:S02]  /*24c0*/  FSEL R12, R68, -INF , P2 ;  /* 0xff800000440c7808 */ /* 0x008fe40001000000 */
[----:B------:R-:W-:Y:S02]  /*24d0*/  FMNMX.FTZ R37, R34, R35, !PT ;  /* 0x0000002322257209 */ /* 0x000fe40007810000 */
[----:B------:R-:W-:Y:S01]  /*24e0*/  ISETP.GT.AND P2, PT, R9, 0x1, PT ;  /* 0x000000010900780c */ /* 0x000fe20003f44270 */
[----:B------:R-:W1:Y:S01]  /*24f0*/  MUFU.TANH R5, R5 ;  /* 0x0000000500057308 */ /* 0x000e620000002400 */
[----:B--2---:R-:W-:-:S02]  /*2500*/  FSEL R35, R69, -INF , P1 ;  /* 0xff80000045237808 */ /* 0x004fc40000800000 */
[----:B------:R-:W-:Y:S02]  /*2510*/  FMNMX.FTZ R36, R12, R37, !PT ;  /* 0x000000250c247209 */ /* 0x000fe40007810000 */
[----:B------:R-:W-:Y:S02]  /*2520*/  ISETP.GT.AND P1, PT, R9, RZ, PT ;  /* 0x000000ff0900720c */ /* 0x000fe40003f24270 */
[----:B------:R-:W-:Y:S01]  /*2530*/  FMNMX.FTZ R36, R35, R36, !PT ;  /* 0x0000002423247209 */ /* 0x000fe20007810000 */
[----:B------:R2:W3:Y:S01]  /*2540*/  MUFU.TANH R76, R38 ;  /* 0x00000026004c7308 */ /* 0x0004e20000002400 */
[----:B0-----:R-:W-:Y:S02]  /*2550*/  FSEL R4, R4, -INF , P1 ;  /* 0xff80000004047808 */ /* 0x001fe40000800000 */
[----:B------:R-:W-:Y:S01]  /*2560*/  ISETP.GT.AND P1, PT, R9, 0x10, PT ;  /* 0x000000100900780c */ /* 0x000fe20003f24270 */
[----:B------:R-:W0:Y:S04]  /*2570*/  SHFL.BFLY PT, R37, R36, 0x2, 0x1f ;  /* 0x0c401f0024257f89 */ /* 0x000e2800000e0000 */
[----:B------:R4:W5:Y:S01]  /*2580*/  MUFU.TANH R77, R39 ;  /* 0x00000027004d7308 */ /* 0x0009620000002400 */
[----:B-1----:R-:W-:-:S04]  /*2590*/  FSEL R5, R5, -INF , P2 ;  /* 0xff80000005057808 */ /* 0x002fc80001000000 */
[----:B--2---:R-:W-:-:S03]  /*25a0*/  FMNMX.FTZ R38, R4, R5, !PT ;  /* 0x0000000504267209 */ /* 0x004fc60007810000 */
[----:B------:R1:W2:Y:S01]  /*25b0*/  MUFU.TANH R78, R42 ;  /* 0x0000002a004e7308 */ /* 0x0002a20000002400 */
[----:B----4-:R-:W-:-:S07]  /*25c0*/  FMNMX.FTZ R39, R11, R38, !PT ;  /* 0x000000260b277209 */ /* 0x010fce0007810000 */
[----:B------:R4:W2:Y:S01]  /*25d0*/  MUFU.TANH R79, R43 ;  /* 0x0000002b004f7308 */ /* 0x0008a20000002400 */
[----:B0-----:R-:W-:-:S07]  /*25e0*/  FMNMX.FTZ R37, R36, R37, !PT ;  /* 0x0000002524257209 */ /* 0x001fce0007810000 */
[----:B------:R-:W0:Y:S01]  /*25f0*/  MUFU.TANH R46, R46 ;  /* 0x0000002e002e7308 */ /* 0x000e220000002400 */
[----:B------:R-:W3:Y:S07]  /*2600*/  SHFL.BFLY PT, R36, R37, 0x1, 0x1f ;  /* 0x0c201f0025247f89 */ /* 0x000eee00000e0000 */
[----:B------:R-:W0:Y:S08]  /*2610*/  MUFU.TANH R47, R47 ;  /* 0x0000002f002f7308 */ /* 0x000e300000002400 */
[----:B------:R-:W0:Y:S08]  /*2620*/  MUFU.TANH R50, R50 ;  /* 0x0000003200327308 */ /* 0x000e300000002400 */
[----:B------:R-:W0:Y:S01]  /*2630*/  MUFU.TANH R48, R51 ;  /* 0x0000003300307308 */ /* 0x000e220000002400 */
[----:B---3--:R-:W-:-:S02]  /*2640*/  FMNMX.FTZ R8, R37, R36, !PT ;  /* 0x0000002425087209 */ /* 0x008fc40007810000 */
[----:B------:R-:W-:Y:S02]  /*2650*/  FSEL R37, R74, -INF , P1 ;  /* 0xff8000004a257808 */ /* 0x000fe40000800000 */
[C---:B------:R-:W-:Y:S01]  /*2660*/  FSETP.NEU.FTZ.AND P2, PT, R8.reuse, -INF , PT ;  /* 0xff8000000800780b */ /* 0x040fe20003f5d000 */
[----:B------:R-:W-:Y:S01]  /*2670*/  FMUL.FTZ R36, R8, UR7 ;  /* 0x0000000708247c20 */ /* 0x000fe20008410000 */
[----:B------:R-:W-:Y:S01]  /*2680*/  ISETP.GT.AND P1, PT, R9, 0x18, PT ;  /* 0x000000180900780c */ /* 0x000fe20003f24270 */
[----:B------:R-:W3:Y:S03]  /*2690*/  MUFU.TANH R54, R54 ;  /* 0x0000003600367308 */ /* 0x000ee60000002400 */
[----:B------:R-:W-:Y:S02]  /*26a0*/  FSEL R49, R36, RZ, P2 ;  /* 0x000000ff24317208 */ /* 0x000fe40001000000 */
[----:B------:R-:W-:-:S02]  /*26b0*/  FSEL R36, R73, -INF , P4 ;  /* 0xff80000049247808 */ /* 0x000fc40002000000 */
[----:B------:R-:W-:Y:S01]  /*26c0*/  ISETP.GT.AND P2, PT, R9, 0x11, PT ;  /* 0x000000110900780c */ /* 0x000fe20003f44270 */
[--C-:B-1----:R-:W-:Y:S01]  /*26d0*/  FFMA.FTZ R42, R13, UR7, -R49.reuse ;  /* 0x000000070d2a7c23 */ /* 0x102fe20008010831 */
[----:B------:R-:W-:Y:S01]  /*26e0*/  FMNMX.FTZ R38, R36, R39, !PT ;  /* 0x0000002724267209 */ /* 0x000fe20007810000 */
[--C-:B----4-:R-:W-:Y:S01]  /*26f0*/  FFMA.FTZ R43, R14, UR7, -R49.reuse ;  /* 0x000000070e2b7c23 */ /* 0x110fe20008010831 */
[----:B------:R-:W-:Y:S01]  /*2700*/  FSEL R13, R75, -INF , P2 ;  /* 0xff8000004b0d7808 */ /* 0x000fe20001000000 */
[----:B------:R1:W-:Y:S01]  /*2710*/  MUFU.EX2 R168, R42 ;  /* 0x0000002a00a87308 */ /* 0x0003e20000000800 */
[----:B------:R-:W-:Y:S01]  /*2720*/  FMNMX.FTZ R40, R37, R38, !PT ;  /* 0x0000002625287209 */ /* 0x000fe20007810000 */
[--C-:B------:R-:W-:Y:S01]  /*2730*/  FFMA.FTZ R44, R15, UR7, -R49.reuse ;  /* 0x000000070f2c7c23 */ /* 0x100fe20008010831 */
[----:B------:R-:W-:Y:S01]  /*2740*/  ISETP.GT.AND P2, PT, R9, 0x19, PT ;  /* 0x000000190900780c */ /* 0x000fe20003f44270 */
[--C-:B------:R-:W-:Y:S01]  /*2750*/  FFMA.FTZ R45, R16, UR7, -R49.reuse ;  /* 0x00000007102d7c23 */ /* 0x100fe20008010831 */
[----:B------:R-:W-:Y:S01]  /*2760*/  FSEL R38, R76, -INF , P1 ;  /* 0xff8000004c267808 */ /* 0x000fe20000800000 */
[--C-:B------:R-:W-:Y:S01]  /*2770*/  FFMA.FTZ R52, R21, UR7, -R49.reuse ;  /* 0x0000000715347c23 */ /* 0x100fe20008010831 */
[----:B------:R-:W-:Y:S01]  /*2780*/  FMNMX.FTZ R39, R13, R40, !PT ;  /* 0x000000280d277209 */ /* 0x000fe20007810000 */
[----:B------:R-:W4:Y:S01]  /*2790*/  MUFU.TANH R55, R55 ;  /* 0x0000003700377308 */ /* 0x000f220000002400 */
[----:B------:R-:W-:Y:S01]  /*27a0*/  ISETP.GT.AND P1, PT, R9, 0x20, PT ;  /* 0x000000200900780c */ /* 0x000fe20003f24270 */
[--C-:B------:R-:W-:Y:S01]  /*27b0*/  FFMA.FTZ R23, R23, UR7, -R49.reuse ;  /* 0x0000000717177c23 */ /* 0x100fe20008010831 */
[----:B-----5:R-:W-:Y:S01]  /*27c0*/  FSEL R14, R77, -INF , P2 ;  /* 0xff8000004d0e7808 */ /* 0x020fe20001000000 */
[--C-:B------:R-:W-:Y:S01]  /*27d0*/  FFMA.FTZ R25, R25, UR7, -R49.reuse ;  /* 0x0000000719197c23 */ /* 0x100fe20008010831 */
[----:B------:R-:W-:Y:S01]  /*27e0*/  FMNMX.FTZ R41, R38, R39, !PT ;  /* 0x0000002726297209 */ /* 0x000fe20007810000 */
[--C-:B------:R-:W-:Y:S01]  /*27f0*/  FFMA.FTZ R26, R26, UR7, -R49.reuse ;  /* 0x000000071a1a7c23 */ /* 0x100fe20008010831 */
[----:B------:R-:W-:Y:S01]  /*2800*/  ISETP.GT.AND P2, PT, R9, 0x21, PT ;  /* 0x000000210900780c */ /* 0x000fe20003f44270 */
[----:B------:R5:W-:Y:S01]  /*2810*/  MUFU.EX2 R51, R43 ;  /* 0x0000002b00337308 */ /* 0x000be20000000800 */
[----:B--2---:R-:W-:Y:S01]  /*2820*/  FSEL R39, R78, -INF , P1 ;  /* 0xff8000004e277808 */ /* 0x004fe20000800000 */
[--C-:B------:R-:W-:Y:S01]  /*2830*/  FFMA.FTZ R27, R27, UR7, -R49.reuse ;  /* 0x000000071b1b7c23 */ /* 0x100fe20008010831 */
[----:B------:R-:W-:Y:S01]  /*2840*/  FMNMX.FTZ R40, R14, R41, !PT ;  /* 0x000000290e287209 */ /* 0x000fe20007810000 */
[--C-:B------:R-:W-:Y:S01]  /*2850*/  FFMA.FTZ R28, R28, UR7, -R49.reuse ;  /* 0x000000071c1c7c23 */ /* 0x100fe20008010831 */
[----:B------:R-:W-:Y:S01]  /*2860*/  ISETP.GT.AND P1, PT, R9, 0x28, PT ;  /* 0x000000280900780c */ /* 0x000fe20003f24270 */
[--C-:B------:R-:W-:Y:S01]  /*2870*/  FFMA.FTZ R29, R29, UR7, -R49.reuse ;  /* 0x000000071d1d7c23 */ /* 0x100fe20008010831 */
[----:B------:R-:W-:Y:S01]  /*2880*/  FSEL R15, R79, -INF , P2 ;  /* 0xff8000004f0f7808 */ /* 0x000fe20001000000 */
[----:B------:R-:W-:Y:S01]  /*2890*/  MUFU.TANH R58, R58 ;  /* 0x0000003a003a7308 */ /* 0x000fe20000002400 */
[----:B-1----:R-:W-:Y:S01]  /*28a0*/  FMNMX.FTZ R42, R39, R40, !PT ;  /* 0x00000028272a7209 */ /* 0x002fe20007810000 */
[--C-:B------:R-:W-:Y:S01]  /*28b0*/  FFMA.FTZ R30, R30, UR7, -R49.reuse ;  /* 0x000000071e1e7c23 */ /* 0x100fe20008010831 */
[----:B------:R-:W-:Y:S01]  /*28c0*/  ISETP.GT.AND P2, PT, R9, 0x29, PT ;  /* 0x000000290900780c */ /* 0x000fe20003f44270 */
[--C-:B------:R-:W-:Y:S01]  /*28d0*/  FFMA.FTZ R31, R31, UR7, -R49.reuse ;  /* 0x000000071f1f7c23 */ /* 0x100fe20008010831 */
[----:B0-----:R-:W-:Y:S01]  /*28e0*/  FSEL R40, R46, -INF , P1 ;  /* 0xff8000002e287808 */ /* 0x001fe20000800000 */
[--C-:B------:R-:W-:Y:S01]  /*28f0*/  FFMA.FTZ R46, R17, UR7, -R49.reuse ;  /* 0x00000007112e7c23 */ /* 0x100fe20008010831 */
[----:B------:R-:W-:Y:S01]  /*2900*/  FMNMX.FTZ R41, R15, R42, !PT ;  /* 0x0000002a0f297209 */ /* 0x000fe20007810000 */
[----:B------:R-:W0:Y:S01]  /*2910*/  MUFU.TANH R59, R59 ;  /* 0x0000003b003b7308 */ /* 0x000e220000002400 */
[----:B------:R-:W-:Y:S01]  /*2920*/  ISETP.GT.AND P1, PT, R9, 0x30, PT ;  /* 0x000000300900780c */ /* 0x000fe20003f24270 */
[--C-:B------:R-:W-:Y:S01]  /*2930*/  FFMA.FTZ R32, R32, UR7, -R49.reuse ;  /* 0x0000000720207c23 */ /* 0x100fe20008010831 */
[----:B------:R-:W-:Y:S01]  /*2940*/  FSEL R16, R47, -INF , P2 ;  /* 0xff8000002f107808 */ /* 0x000fe20001000000 */
[--C-:B------:R-:W-:Y:S01]  /*2950*/  FFMA.FTZ R47, R18, UR7, -R49.reuse ;  /* 0x00000007122f7c23 */ /* 0x100fe20008010831 */
[----:B-----5:R-:W-:Y:S01]  /*2960*/  FMNMX.FTZ R43, R40, R41, !PT ;  /* 0x00000029282b7209 */ /* 0x020fe20007810000 */
[--C-:B------:R-:W-:Y:S01]  /*2970*/  FFMA.FTZ R33, R33, UR7, -R49.reuse ;  /* 0x0000000721217c23 */ /* 0x100fe20008010831 */
[C---:B------:R-:W-:Y:S01]  /*2980*/  ISETP.GT.AND P2, PT, R9.reuse, 0x31, PT ;  /* 0x000000310900780c */ /* 0x040fe20003f44270 */
[----:B------:R1:W-:Y:S01]  /*2990*/  MUFU.EX2 R170, R44 ;  /* 0x0000002c00aa7308 */ /* 0x0003e20000000800 */
[----:B------:R-:W-:Y:S01]  /*29a0*/  FSEL R41, R50, -INF , P1 ;  /* 0xff80000032297808 */ /* 0x000fe20000800000 */
        /* <DEDUP_REMOVED lines=10> */
[----:B------:R-:W-:Y:S01]  /*2a50*/  FFMA.FTZ R35, R35, UR7, -R49 ;  /* 0x0000000723237c23 */ /* 0x000fe20008010831 */
[----:B---3--:R-:W-:-:S02]  /*2a60*/  FSEL R42, R54, -INF , P1 ;  /* 0xff800000362a7808 */ /* 0x008fc40000800000 */
[----:B------:R-:W-:Y:S01]  /*2a70*/  FMNMX.FTZ R43, R17, R44, !PT ;  /* 0x0000002c112b7209 */ /* 0x000fe20007810000 */
[----:B------:R-:W1:Y:S01]  /*2a80*/  MUFU.TANH R63, R63 ;  /* 0x0000003f003f7308 */ /* 0x000e620000002400 */
[----:B------:R-:W-:Y:S02]  /*2a90*/  ISETP.GT.AND P1, PT, R9, 0x40, PT ;  /* 0x000000400900780c */ /* 0x000fe40003f24270 */
[----:B----4-:R-:W-:Y:S02]  /*2aa0*/  FSEL R18, R55, -INF , P2 ;  /* 0xff80000037127808 */ /* 0x010fe40001000000 */
[----:B------:R-:W-:-:S03]  /*2ab0*/  ISETP.GT.AND P2, PT, R9, 0x41, PT ;  /* 0x000000410900780c */ /* 0x000fc60003f44270 */
[----:B------:R2:W-:Y:S01]  /*2ac0*/  MUFU.EX2 R53, R45 ;  /* 0x0000002d00357308 */ /* 0x0005e20000000800 */
[----:B0-----:R-:W-:Y:S02]  /*2ad0*/  FSEL R19, R59, -INF , P2 ;  /* 0xff8000003b137808 */ /* 0x001fe40001000000 */
[----:B------:R-:W-:-:S05]  /*2ae0*/  ISETP.GT.AND P2, PT, R9, 0x49, PT ;  /* 0x000000490900780c */ /* 0x000fca0003f44270 */
[----:B------:R-:W-:Y:S01]  /*2af0*/  MUFU.TANH R66, R66 ;  /* 0x0000004200427308 */ /* 0x000fe20000002400 */
[----:B--2---:R-:W-:Y:S02]  /*2b00*/  FMNMX.FTZ R45, R42, R43, !PT ;  /* 0x0000002b2a2d7209 */ /* 0x004fe40007810000 */
[----:B------:R-:W-:Y:S02]  /*2b10*/  FSEL R43, R58, -INF , P1 ;  /* 0xff8000003a2b7808 */ /* 0x000fe40000800000 */
[----:B------:R-:W-:Y:S02]  /*2b20*/  FMNMX.FTZ R44, R18, R45, !PT ;  /* 0x0000002d122c7209 */ /* 0x000fe40007810000 */
[----:B------:R-:W-:Y:S01]  /*2b30*/  ISETP.GT.AND P1, PT, R9, 0x48, PT ;  /* 0x000000480900780c */ /* 0x000fe20003f24270 */
[----:B------:R-:W0:Y:S01]  /*2b40*/  MUFU.TANH R67, R67 ;  /* 0x0000004300437308 */ /* 0x000e220000002400 */
[----:B-1----:R-:W-:Y:S02]  /*2b50*/  FSEL R20, R63, -INF , P2 ;  /* 0xff8000003f147808 */ /* 0x002fe40001000000 */
[----:B------:R-:W-:-:S05]  /*2b60*/  ISETP.GT.AND P2, PT, R9, 0x51, PT ;  /* 0x000000510900780c */ /* 0x000fca0003f44270 */
[----:B------:R1:W-:Y:S08]  /*2b70*/  MUFU.EX2 R164, R46 ;  /* 0x0000002e00a47308 */ /* 0x0003f00000000800 */
[----:B------:R-:W2:Y:S01]  /*2b80*/  MUFU.TANH R70, R70 ;  /* 0x0000004600467308 */ /* 0x000ea20000002400 */
[----:B-1----:R-:W-:Y:S02]  /*2b90*/  FMNMX.FTZ R46, R43, R44, !PT ;  /* 0x0000002c2b2e7209 */ /* 0x002fe40007810000 */
[----:B------:R-:W-:-:S02]  /*2ba0*/  FSEL R44, R62, -INF , P1 ;  /* 0xff8000003e2c7808 */ /* 0x000fc40000800000 */
[----:B------:R-:W-:Y:S02]  /*2bb0*/  FMNMX.FTZ R45, R19, R46, !PT ;  /* 0x0000002e132d7209 */ /* 0x000fe40007810000 */
[----:B------:R-:W-:Y:S01]  /*2bc0*/  ISETP.GT.AND P1, PT, R9, 0x50, PT ;  /* 0x000000500900780c */ /* 0x000fe20003f24270 */
[----:B------:R-:W1:Y:S01]  /*2bd0*/  MUFU.TANH R71, R71 ;  /* 0x0000004700477308 */ /* 0x000e620000002400 */
[----:B0-----:R-:W-:Y:S02]  /*2be0*/  FSEL R21, R67, -INF , P2 ;  /* 0xff80000043157808 */ /* 0x001fe40001000000 */
[----:B------:R-:W-:-:S05]  /*2bf0*/  ISETP.GT.AND P2, PT, R9, 0x59, PT ;  /* 0x000000590900780c */ /* 0x000fca0003f44270 */
[----:B------:R0:W-:Y:S08]  /*2c00*/  MUFU.EX2 R55, R47 ;  /* 0x0000002f00377308 */ /* 0x0001f00000000800 */
[----:B------:R3:W-:Y:S01]  /*2c10*/  MUFU.EX2 R166, R48 ;  /* 0x0000003000a67308 */ /* 0x0007e20000000800 */
[----:B0-----:R-:W-:Y:S02]  /*2c20*/  FMNMX.FTZ R47, R44, R45, !PT ;  /* 0x0000002d2c2f7209 */ /* 0x001fe40007810000 */
[----:B------:R-:W-:-:S02]  /*2c30*/  FSEL R45, R66, -INF , P1 ;  /* 0xff800000422d7808 */ /* 0x000fc40000800000 */
[----:B------:R-:W-:Y:S01]  /*2c40*/  FMNMX.FTZ R46, R20, R47, !PT ;  /* 0x0000002f142e7209 */ /* 0x000fe20007810000 */
[--C-:B------:R-:W-:Y:S01]  /*2c50*/  FFMA.FTZ R47, R22, UR7, -R49.reuse ;  /* 0x00000007162f7c23 */ /* 0x100fe20008010831 */
[----:B------:R-:W-:Y:S01]  /*2c60*/  ISETP.GT.AND P1, PT, R9, 0x58, PT ;  /* 0x000000580900780c */ /* 0x000fe20003f24270 */
[----:B------:R-:W-:Y:S01]  /*2c70*/  MUFU.EX2 R57, R50 ;  /* 0x0000003200397308 */ /* 0x000fe20000000800 */
[----:B---3--:R-:W-:Y:S02]  /*2c80*/  FMNMX.FTZ R48, R45, R46, !PT ;  /* 0x0000002e2d307209 */ /* 0x008fe40007810000 */
[----:B--2---:R-:W-:Y:S02]  /*2c90*/  FSEL R46, R70, -INF , P1 ;  /* 0xff800000462e7808 */ /* 0x004fe40000800000 */
[----:B------:R-:W-:Y:S01]  /*2ca0*/  FMNMX.FTZ R9, R21, R48, !PT ;  /* 0x0000003015097209 */ /* 0x000fe20007810000 */
[----:B------:R-:W-:Y:S01]  /*2cb0*/  FFMA.FTZ R48, R24, UR7, -R49 ;  /* 0x0000000718307c23 */ /* 0x000fe20008010831 */
[----:B-1----:R-:W-:Y:S01]  /*2cc0*/  FSEL R22, R71, -INF , P2 ;  /* 0xff80000047167808 */ /* 0x002fe20001000000 */
[----:B------:R-:W-:Y:S01]  /*2cd0*/  MUFU.EX2 R52, R52 ;  /* 0x0000003400347308 */ /* 0x000fe20000000800 */
[----:B------:R-:W-:-:S04]  /*2ce0*/  FMNMX.FTZ R9, R46, R9, !PT ;  /* 0x000000092e097209 */ /* 0x000fc80007810000 */
[----:B------:R-:W-:-:S03]  /*2cf0*/  FMNMX.FTZ R9, R22, R9, !PT ;  /* 0x0000000916097209 */ /* 0x000fc60007810000 */
[----:B------:R-:W0:Y:S02]  /*2d00*/  MUFU.EX2 R47, R47 ;  /* 0x0000002f002f7308 */ /* 0x000e240000000800 */
[----:B------:R-:W1:Y:S06]  /*2d10*/  SHFL.BFLY PT, R24, R9, 0x2, 0x1f ;  /* 0x0c401f0009187f89 */ /* 0x000e6c00000e0000 */
[----:B------:R-:W-:Y:S08]  /*2d20*/  MUFU.EX2 R23, R23 ;  /* 0x0000001700177308 */ /* 0x000ff00000000800 */
[----:B------:R-:W2:Y:S01]  /*2d30*/  MUFU.EX2 R48, R48 ;  /* 0x0000003000307308 */ /* 0x000ea20000000800 */
[----:B0-----:R-:W-:-:S07]  /*2d40*/  F2FP.BF16.F32.PACK_AB R160, R47, R52 ;  /* 0x000000342fa0723e */ /* 0x001fce00000010ff */
[----:B------:R-:W-:Y:S01]  /*2d50*/  MUFU.EX2 R25, R25 ;  /* 0x0000001900197308 */ /* 0x000fe20000000800 */
[----:B-1----:R-:W-:-:S05]  /*2d60*/  FMNMX.FTZ R24, R9, R24, !PT ;  /* 0x0000001809187209 */ /* 0x002fca0007810000 */
[----:B------:R-:W0:Y:S02]  /*2d70*/  SHFL.BFLY PT, R9, R24, 0x1, 0x1f ;  /* 0x0c201f0018097f89 */ /* 0x000e2400000e0000 */
[----:B------:R-:W1:Y:S01]  /*2d80*/  MUFU.EX2 R26, R26 ;  /* 0x0000001a001a7308 */ /* 0x000e620000000800 */
[----:B--2---:R-:W-:-:S07]  /*2d90*/  F2FP.BF16.F32.PACK_AB R162, R48, R23 ;  /* 0x0000001730a2723e */ /* 0x004fce00000010ff */
[----:B------:R-:W-:Y:S08]  /*2da0*/  MUFU.EX2 R27, R27 ;  /* 0x0000001b001b7308 */ /* 0x000ff00000000800 */
[----:B------:R-:W2:Y:S01]  /*2db0*/  MUFU.EX2 R28, R28 ;  /* 0x0000001c001c7308 */ /* 0x000ea20000000800 */
[----:B-1----:R-:W-:Y:S02]  /*2dc0*/  F2FP.BF16.F32.PACK_AB R156, R26, R25 ;  /* 0x000000191a9c723e */ /* 0x002fe400000010ff */
[----:B0-----:R-:W-:-:S05]  /*2dd0*/  FMNMX.FTZ R9, R24, R9, !PT ;  /* 0x0000000918097209 */ /* 0x001fca0007810000 */
[----:B------:R-:W-:Y:S01]  /*2de0*/  MUFU.EX2 R29, R29 ;  /* 0x0000001d001d7308 */ /* 0x000fe20000000800 */
[C---:B------:R-:W-:Y:S01]  /*2df0*/  FSETP.NEU.FTZ.AND P1, PT, R9.reuse, -INF , PT ;  /* 0xff8000000900780b */ /* 0x040fe20003f3d000 */
[----:B------:R-:W-:-:S06]  /*2e00*/  FMUL.FTZ R24, R9, UR7 ;  /* 0x0000000709187c20 */ /* 0x000fcc0008410000 */
[----:B------:R-:W0:Y:S01]  /*2e10*/  MUFU.EX2 R30, R30 ;  /* 0x0000001e001e7308 */ /* 0x000e220000000800 */
[----:B------:R-:W-:Y:S02]  /*2e20*/  FSEL R24, R24, RZ, P1 ;  /* 0x000000ff18187208 */ /* 0x000fe40000800000 */
[----:B--2---:R-:W-:-:S03]  /*2e30*/  F2FP.BF16.F32.PACK_AB R158, R28, R27 ;  /* 0x0000001b1c9e723e */ /* 0x004fc600000010ff */
        /* <DEDUP_REMOVED lines=26> */
[----:B------:R-:W-:Y:S01]  /*2fe0*/  FFMA.FTZ R22, R22, UR7, -R24 ;  /* 0x0000000716167c23 */ /* 0x000fe20008010818 */
[----:B0-----:R-:W-:-:S03]  /*2ff0*/  F2FP.BF16.F32.PACK_AB R152, R30, R29 ;  /* 0x0000001d1e98723e */ /* 0x001fc600000010ff */
[----:B------:R-:W0:Y:S01]  /*3000*/  MUFU.EX2 R36, R36 ;  /* 0x0000002400247308 */ /* 0x000e220000000800 */
[----:B-1----:R-:W-:Y:S01]  /*3010*/  FADD.FTZ R56, R4, R5 ;  /* 0x0000000504387221 */ /* 0x002fe20000010000 */
[----:B------:R-:W-:-:S06]  /*3020*/  F2FP.BF16.F32.PACK_AB R169, R5, R4 ;  /* 0x0000000405a9723e */ /* 0x000fcc00000010ff */
[----:B------:R-:W-:Y:S08]  /*3030*/  MUFU.EX2 R37, R37 ;  /* 0x0000002500257308 */ /* 0x000ff00000000800 */
[----:B------:R1:W2:Y:S01]  /*3040*/  MUFU.EX2 R50, R13 ;  /* 0x0000000d00327308 */ /* 0x0002a20000000800 */
[----:B0-----:R-:W-:-:S07]  /*3050*/  F2FP.BF16.F32.PACK_AB R171, R36, R11 ;  /* 0x0000000b24ab723e */ /* 0x001fce00000010ff */
[----:B------:R-:W-:Y:S01]  /*3060*/  MUFU.EX2 R38, R38 ;  /* 0x0000002600267308 */ /* 0x000fe20000000800 */
[----:B-1----:R-:W-:Y:S01]  /*3070*/  FADD.FTZ R13, R168, R51 ;  /* 0x00000033a80d7221 */ /* 0x002fe20000010000 */
[----:B------:R-:W-:-:S03]  /*3080*/  F2FP.BF16.F32.PACK_AB R168, R51, R168 ;  /* 0x000000a833a8723e */ /* 0x000fc600000010ff */
[----:B------:R-:W-:Y:S01]  /*3090*/  FADD.FTZ R58, R170, R13 ;  /* 0x0000000daa3a7221 */ /* 0x000fe20000010000 */
[----:B------:R-:W-:Y:S01]  /*30a0*/  FADD.FTZ R13, R11, R56 ;  /* 0x000000380b0d7221 */ /* 0x000fe20000010000 */
[----:B------:R-:W-:Y:S01]  /*30b0*/  F2FP.BF16.F32.PACK_AB R170, R53, R170 ;  /* 0x000000aa35aa723e */ /* 0x000fe200000010ff */
[----:B------:R0:W-:Y:S01]  /*30c0*/  MUFU.EX2 R54, R15 ;  /* 0x0000000f00367308 */ /* 0x0001e20000000800 */
[----:B--2---:R-:W-:-:S07]  /*30d0*/  F2FP.BF16.F32.PACK_AB R165, R50, R37 ;  /* 0x0000002532a5723e */ /* 0x004fce00000010ff */
[----:B------:R-:W-:Y:S01]  /*30e0*/  MUFU.EX2 R167, R14 ;  /* 0x0000000e00a77308 */ /* 0x000fe20000000800 */
[----:B0-----:R-:W-:-:S04]  /*30f0*/  FADD.FTZ R15, R53, R58 ;  /* 0x0000003a350f7221 */ /* 0x001fc80000010000 */
[----:B------:R-:W-:Y:S01]  /*3100*/  FADD.FTZ R56, R164, R15 ;  /* 0x0000000fa4387221 */ /* 0x000fe20000010000 */
[C---:B------:R-:W-:Y:S02]  /*3110*/  F2FP.BF16.F32.PACK_AB R164, R55.reuse, R164 ;  /* 0x000000a437a4723e */ /* 0x040fe400000010ff */
[----:B------:R0:W-:Y:S01]  /*3120*/  MUFU.EX2 R163, R16 ;  /* 0x0000001000a37308 */ /* 0x0001e20000000800 */
[----:B------:R-:W-:-:S07]  /*3130*/  FADD.FTZ R15, R55, R56 ;  /* 0x00000038370f7221 */ /* 0x000fce0000010000 */
[----:B------:R-:W1:Y:S01]  /*3140*/  MUFU.EX2 R39, R39 ;  /* 0x0000002700277308 */ /* 0x000e620000000800 */
[----:B0-----:R-:W-:-:S04]  /*3150*/  FADD.FTZ R16, R36, R13 ;  /* 0x0000000d24107221 */ /* 0x001fc80000010000 */
[----:B------:R-:W-:Y:S01]  /*3160*/  FADD.FTZ R13, R37, R16 ;  /* 0x00000010250d7221 */ /* 0x000fe20000010000 */
[----:B------:R-:W-:Y:S01]  /*3170*/  FADD.FTZ R16, R166, R15 ;  /* 0x0000000fa6107221 */ /* 0x000fe20000010000 */
[----:B------:R-:W-:Y:S01]  /*3180*/  F2FP.BF16.F32.PACK_AB R166, R57, R166 ;  /* 0x000000a639a6723e */ /* 0x000fe200000010ff */
[----:B------:R-:W0:Y:S01]  /*3190*/  MUFU.EX2 R40, R40 ;  /* 0x0000002800287308 */ /* 0x000e220000000800 */
[----:B------:R-:W-:-:S07]  /*31a0*/  FADD.FTZ R13, R50, R13 ;  /* 0x0000000d320d7221 */ /* 0x000fce0000010000 */
[----:B------:R2:W-:Y:S01]  /*31b0*/  MUFU.EX2 R159, R18 ;  /* 0x00000012009f7308 */ /* 0x0005e20000000800 */
[----:B-1----:R-:W-:-:S07]  /*31c0*/  F2FP.BF16.F32.PACK_AB R161, R54, R39 ;  /* 0x0000002736a1723e */ /* 0x002fce00000010ff */
[----:B------:R-:W1:Y:S01]  /*31d0*/  MUFU.EX2 R41, R41 ;  /* 0x0000002900297308 */ /* 0x000e620000000800 */
[----:B--2---:R-:W-:Y:S01]  /*31e0*/  FADD.FTZ R18, R38, R13 ;  /* 0x0000000d26127221 */ /* 0x004fe20000010000 */
[----:B------:R-:W-:-:S03]  /*31f0*/  FADD.FTZ R13, R57, R16 ;  /* 0x00000010390d7221 */ /* 0x000fc60000010000 */
[C---:B------:R-:W-:Y:S01]  /*3200*/  FADD.FTZ R18, R167.reuse, R18 ;  /* 0x00000012a7127221 */ /* 0x040fe20000010000 */
[----:B------:R-:W-:Y:S01]  /*3210*/  FADD.FTZ R24, R52, R13 ;  /* 0x0000000d34187221 */ /* 0x000fe20000010000 */
[----:B------:R-:W-:Y:S01]  /*3220*/  F2FP.BF16.F32.PACK_AB R167, R167, R38 ;  /* 0x00000026a7a7723e */ /* 0x000fe200000010ff */
[----:B------:R-:W2:Y:S01]  /*3230*/  MUFU.EX2 R14, R17 ;  /* 0x00000011000e7308 */ /* 0x000ea20000000800 */
[----:B------:R-:W-:Y:S01]  /*3240*/  FADD.FTZ R13, R39, R18 ;  /* 0x00000012270d7221 */ /* 0x000fe20000010000 */
[----:B------:R-:W-:-:S03]  /*3250*/  FADD.FTZ R24, R47, R24 ;  /* 0x000000182f187221 */ /* 0x000fc60000010000 */
[----:B------:R-:W-:Y:S01]  /*3260*/  FADD.FTZ R13, R54, R13 ;  /* 0x0000000d360d7221 */ /* 0x000fe20000010000 */
[----:B------:R-:W-:Y:S02]  /*3270*/  FADD.FTZ R5, R23, R24 ;  /* 0x0000001817057221 */ /* 0x000fe40000010000 */
[----:B------:R-:W3:Y:S01]  /*3280*/  MUFU.EX2 R42, R42 ;  /* 0x0000002a002a7308 */ /* 0x000ee20000000800 */
[----:B0-----:R-:W-:Y:S01]  /*3290*/  FADD.FTZ R4, R40, R13 ;  /* 0x0000000d28047221 */ /* 0x001fe20000010000 */
[----:B------:R-:W-:-:S03]  /*32a0*/  FADD.FTZ R18, R48, R5 ;  /* 0x0000000530127221 */ /* 0x000fc60000010000 */
[----:B------:R-:W-:Y:S01]  /*32b0*/  FADD.FTZ R4, R163, R4 ;  /* 0x00000004a3047221 */ /* 0x000fe20000010000 */
[----:B------:R-:W-:Y:S01]  /*32c0*/  FADD.FTZ R5, R25, R18 ;  /* 0x0000001219057221 */ /* 0x000fe20000010000 */
[----:B------:R-:W-:Y:S01]  /*32d0*/  F2FP.BF16.F32.PACK_AB R163, R163, R40 ;  /* 0x00000028a3a3723e */ /* 0x000fe200000010ff */
[----:B------:R-:W0:Y:S01]  /*32e0*/  MUFU.EX2 R43, R43 ;  /* 0x0000002b002b7308 */ /* 0x000e220000000800 */
[----:B-1----:R-:W-:Y:S01]  /*32f0*/  FADD.FTZ R11, R41, R4 ;  /* 0x00000004290b7221 */ /* 0x002fe20000010000 */
[----:B------:R-:W-:Y:S01]  /*3300*/  FADD.FTZ R4, R26, R5 ;  /* 0x000000051a047221 */ /* 0x000fe20000010000 */
[C---:B--2---:R-:W-:Y:S02]  /*3310*/  F2FP.BF16.F32.PACK_AB R157, R14.reuse, R41 ;  /* 0x000000290e9d723e */ /* 0x044fe400000010ff */
[----:B------:R-:W-:Y:S01]  /*3320*/  FADD.FTZ R11, R14, R11 ;  /* 0x0000000b0e0b7221 */ /* 0x000fe20000010000 */
[----:B------:R-:W-:Y:S02]  /*3330*/  FADD.FTZ R5, R27, R4 ;  /* 0x000000041b057221 */ /* 0x000fe40000010000 */
[----:B------:R-:W1:Y:S01]  /*3340*/  MUFU.EX2 R16, R19 ;  /* 0x0000001300107308 */ /* 0x000e620000000800 */
[----:B---3--:R-:W-:-:S04]  /*3350*/  FADD.FTZ R18, R42, R11 ;  /* 0x0000000b2a127221 */ /* 0x008fc80000010000 */
[C---:B------:R-:W-:Y:S01]  /*3360*/  FADD.FTZ R18, R159.reuse, R18 ;  /* 0x000000129f127221 */ /* 0x040fe20000010000 */
[----:B------:R-:W-:Y:S02]  /*3370*/  F2FP.BF16.F32.PACK_AB R159, R159, R42 ;  /* 0x0000002a9f9f723e */ /* 0x000fe400000010ff */
[----:B------:R-:W2:Y:S01]  /*3380*/  MUFU.EX2 R44, R44 ;  /* 0x0000002c002c7308 */ /* 0x000ea20000000800 */
[----:B0-----:R-:W-:-:S07]  /*3390*/  FADD.FTZ R11, R43, R18 ;  /* 0x000000122b0b7221 */ /* 0x001fce0000010000 */
[----:B------:R-:W-:Y:S01]  /*33a0*/  MUFU.EX2 R31, R31 ;  /* 0x0000001f001f7308 */ /* 0x000fe20000000800 */
[C---:B-1----:R-:W-:Y:S01]  /*33b0*/  FADD.FTZ R11, R16.reuse, R11 ;  /* 0x0000000b100b7221 */ /* 0x042fe20000010000 */
[----:B------:R-:W-:-:S06]  /*33c0*/  F2FP.BF16.F32.PACK_AB R153, R16, R43 ;  /* 0x0000002b1099723e */ /* 0x000fcc00000010ff */
[----:B------:R0:W1:Y:S01]  /*33d0*/  MUFU.EX2 R155, R20 ;  /* 0x00000014009b7308 */ /* 0x0000620000000800 */
[----:B--2---:R-:W-:-:S07]  /*33e0*/  FADD.FTZ R14, R44, R11 ;  /* 0x0000000b2c0e7221 */ /* 0x004fce0000010000 */
[----:B------:R-:W2:Y:S01]  /*33f0*/  MUFU.EX2 R32, R32 ;  /* 0x0000002000207308 */ /* 0x000ea20000000800 */
[----:B0-----:R-:W-:-:S04]  /*3400*/  FADD.FTZ R20, R28, R5 ;  /* 0x000000051c147221 */ /* 0x001fc80000010000 */
[----:B------:R-:W-:-:S03]  /*3410*/  FADD.FTZ R5, R29, R20 ;  /* 0x000000141d057221 */ /* 0x000fc60000010000 */
[----:B------:R-:W0:Y:S01]  /*3420*/  MUFU.EX2 R45, R45 ;  /* 0x0000002d002d7308 */ /* 0x000e220000000800 */
[----:B------:R-:W-:Y:S01]  /*3430*/  FADD.FTZ R18, R30, R5 ;  /* 0x000000051e127221 */ /* 0x000fe20000010000 */
[C---:B-1----:R-:W-:Y:S01]  /*3440*/  FADD.FTZ R14, R155.reuse, R14 ;  /* 0x0000000e9b0e7221 */ /* 0x042fe20000010000 */
[----:B------:R-:W-:Y:S02]  /*3450*/  F2FP.BF16.F32.PACK_AB R155, R155, R44 ;  /* 0x0000002c9b9b723e */ /* 0x000fe400000010ff */
[----:B------:R-:W-:-:S03]  /*3460*/  FADD.FTZ R5, R31, R18 ;  /* 0x000000121f057221 */ /* 0x000fc60000010000 */
        /* <DEDUP_REMOVED lines=23> */
.L_x_4522:
[----:B------:R0:W1:Y:S01]  /*35e0*/  SYNCS.PHASECHK.TRANS64.TRYWAIT P1, [UR42+0x22850], R10 ;  /* 0x0228500aff0075a7 */ /* 0x000062000802016a */
[----:B------:R-:W-:Y:S05]  /*35f0*/  @!P0 BRA `(.L_x_4523) ;  /* 0x0000000000048947 */ /* 0x000fea0003800000 */
[----:B------:R-:W-:Y:S01]  /*3600*/  BPT.TRAP 0x1 ;  /* 0x000000040000795c */ /* 0x000fe20000300000 */
.L_x_4523:
[----:B-1----:R-:W-:Y:S05]  /*3610*/  @P1 BRA `(.L_x_4524) ;  /* 0x0000000000081947 */ /* 0x002fea0003800000 */
[----:B------:R-:W1:Y:S02]  /*3620*/  SYNCS.PHASECHK.TRANS64.TRYWAIT P1, [UR42+0x22850], R10 ;  /* 0x0228500aff0075a7 */ /* 0x000e64000802016a */
[----:B-1----:R-:W-:Y:S05]  /*3630*/  @!P1 BRA `(.L_x_4525) ;  /* 0x000000b800789947 */ /* 0x002fea0003800000 */
.L_x_4524:
        /* <DEDUP_REMOVED lines=47> */
.L_x_4526:
[----:B------:R-:W2:Y:S01]  /*3930*/  S2UR UR4, SR_CTAID.X ;  /* 0x00000000000479c3 */ /* 0x000ea20000002500 */
[----:B------:R-:W-:Y:S02]  /*3940*/  UISETP.NE.AND UP0, UPT, UR43, URZ, UPT ;  /* 0x0000003f2b00728c */ /* 0x000fe4000bf05270 */
[----:B------:R-:W-:-:S09]  /*3950*/  UIADD3 UR27, UR46, -0x2, URZ ;  /* 0xfffffffe2e1b7890 */ /* 0x000fd2000fffe03f */
[----:B------:R-:W-:Y:S01]  /*3960*/  @UP0 ULDC UR11, c[0x0][0x450] ;  /* 0x00011400000b0ab9 */ /* 0x000fe20000000800 */
[----:B--2---:R-:W-:-:S03]  /*3970*/  USHF.L.U32 UR10, UR4, 0x7, URZ ;  /* 0x00000007040a7899 */ /* 0x004fc6000800063f */
[----:B------:R-:W-:Y:S02]  /*3980*/  @UP0 ULDC UR4, c[0x0][0x44c] ;  /* 0x0001130000040ab9 */ /* 0x000fe40000000800 */
[----:B------:R-:W-:-:S04]  /*3990*/  UIMAD.WIDE.U32 UR4, UR10, UR4, URZ ;  /* 0x000000040a0472a5 */ /* 0x000fc8000f8e003f */
[----:B------:R-:W-:-:S04]  /*39a0*/  @UP0 USHF.R.U32.HI UR10, URZ, UR11, UR5 ;  /* 0x0000000b3f0a0299 */ /* 0x000fc80008011605 */
[----:B------:R-:W-:Y:S02]  /*39b0*/  UIADD3 UR4, UR10, -UR14, UR44 ;  /* 0x8000000e0a047290 */ /* 0x000fe4000fffe02c */
[----:B------:R-:W-:Y:S02]  /*39c0*/  UIADD3 UR10, UR42, 0x22860, URZ ;  /* 0x000228602a0a7890 */ /* 0x000fe4000fffe03f */
[----:B------:R-:W-:Y:S02]  /*39d0*/  UIMAD.WIDE UR4, UR4, 0x2aaaaaab, URZ ;  /* 0x2aaaaaab040478a5 */ /* 0x000fe4000f8e023f */
[----:B------:R-:W-:Y:S02]  /*39e0*/  UPRMT UR10, UR25, 0x654, UR10 ;  /* 0x00000654190a7896 */ /* 0x000fe4000800000a */
[----:B------:R-:W-:-:S04]  /*39f0*/  USHF.R.U32.HI UR4, URZ, 0x1f, UR5 ;  /* 0x0000001f3f047899 */ /* 0x000fc80008011605 */
[----:B------:R-:W-:-:S03]  /*3a00*/  ULEA.HI.SX32 UR4, UR5, UR4, 0x1c ;  /* 0x0000000405047291 */ /* 0x000fc6000f8fe23f */
[----:B------:R-:W-:Y:S01]  /*3a10*/  SYNCS.ARRIVE.TRANS64.RED.A1T0 RZ, [UR10], RZ ;  /* 0x000000ffffff79a7 */ /* 0x000fe2000810040a */
[----:B------:R-:W-:Y:S01]  /*3a20*/  UISETP.LT.AND UP0, UPT, UR41, UR4, UPT ;  /* 0x000000042900728c */ /* 0x000fe2000bf01270 */
[----:B------:R-:W-:-:S03]  /*3a30*/  UMOV UR5, URZ ;  /* 0x0000003f00057c82 */ /* 0x000fc60008000000 */
[----:B------:R-:W-:-:S03]  /*3a40*/  USEL UR26, UR41, UR4, !UP0 ;  /* 0x00000004291a7287 */ /* 0x000fc6000c000000 */
[----:B------:R-:W-:Y:S01]  /*3a50*/  UMOV UR4, URZ ;  /* 0x0000003f00047c82 */ /* 0x000fe20008000000 */
[----:B------:R-:W-:-:S06]  /*3a60*/  UISETP.GE.AND UP0, UPT, UR27, UR26, UPT ;  /* 0x0000001a1b00728c */ /* 0x000fcc000bf06270 */
[----:B------:R-:W-:-:S13]  /*3a70*/  PLOP3.LUT P1, PT, PT, PT, UP0, 0x80, 0x0 ;  /* 0x000000000000781c */ /* 0x000fda0003f2f008 */
[----:B------:R-:W-:Y:S05]  /*3a80*/  @!P1 BRA `(.L_x_4527) ;  /* 0x0000002800ac9947 */ /* 0x000fea0003800000 */
[----:B------:R-:W-:Y:S01]  /*3a90*/  IMAD.MOV.U32 R12, RZ, RZ, R9 ;  /* 0x000000ffff0c7224 */ /* 0x000fe200078e0009 */
[----:B------:R-:W-:Y:S01]  /*3aa0*/  UMOV UR5, URZ ;  /* 0x0000003f00057c82 */ /* 0x000fe20008000000 */
[----:B-1----:R-:W-:Y:S01]  /*3ab0*/  IMAD.MOV.U32 R11, RZ, RZ, R8 ;  /* 0x000000ffff0b7224 */ /* 0x002fe200078e0008 */
[----:B------:R-:W-:Y:S01]  /*3ac0*/  UMOV UR4, URZ ;  /* 0x0000003f00047c82 */ /* 0x000fe20008000000 */
[----:B------:R-:W-:Y:S01]  /*3ad0*/  ULDC UR29, c[0x0][0x288] ;  /* 0x0000a200001d7ab9 */ /* 0x000fe20000000800 */
[----:B------:R-:W-:Y:S01]  /*3ae0*/  ULDC UR30, c[0x0][0x2f0] ;  /* 0x0000bc00001e7ab9 */ /* 0x000fe20000000800 */
[----:B------:R-:W-:Y:S01]  /*3af0*/  ULDC UR31, c[0x0][0x9d8] ;  /* 0x00027600001f7ab9 */ /* 0x000fe20000000800 */
[----:B------:R-:W-:-:S05]  /*3b00*/  ULDC UR7, c[0x0][0x988] ;  /* 0x0002620000077ab9 */ /* 0x000fca0000000800 */
.L_x_4538:
[----:B------:R-:W-:-:S04]  /*3b10*/  UIADD3 UR4, UR4, 0x1, URZ ;  /* 0x0000000104047890 */ /* 0x000fc8000fffe03f */
[----:B------:R-:W-:-:S04]  /*3b20*/  UISETP.NE.AND UP0, UPT, UR4, 0x2, UPT ;  /* 0x000000020400788c */ /* 0x000fc8000bf05270 */
[----:B------:R-:W-:Y:S02]  /*3b30*/  USEL UR10, URZ, 0x1, UP0 ;  /* 0x000000013f0a7887 */ /* 0x000fe40008000000 */
[----:B------:R-:W-:Y:S02]  /*3b40*/  USEL UR4, UR4, URZ, UP0 ;  /* 0x0000003f04047287 */ /* 0x000fe40008000000 */
[----:B------:R-:W-:Y:S01]  /*3b50*/  ULOP3.LUT UR5, UR5, UR10, URZ, 0x3c, !UPT ;  /* 0x0000000a05057292 */ /* 0x000fe2000f8e3c3f */
[----:B------:R-:W-:Y:S11]  /*3b60*/  @!P0 BRA `(.L_x_4528) ;  /* 0x0000000000048947 */ /* 0x000ff60003800000 */
[----:B------:R-:W-:Y:S01]  /*3b70*/  BPT.TRAP 0x1 ;  /* 0x000000040000795c */ /* 0x000fe20000300000 */
.L_x_4528:
[----:B------:R-:W-:Y:S01]  /*3b80*/  ULEA UR28, UR4, UR42, 0x3 ;  /* 0x0000002a041c7291 */ /* 0x000fe2000f8e183f */
[----:B0-----:R-:W-:-:S04]  /*3b90*/  MOV R10, UR5 ;  /* 0x00000005000a7c02 */ /* 0x001fc80008000f00 */
[----:B------:R-:W-:-:S04]  /*3ba0*/  SHF.L.U32 R10, R10, 0x1f, RZ ;  /* 0x0000001f0a0a7819 */ /* 0x000fc800000006ff */
[----:B------:R0:W1:Y:S01]  /*3bb0*/  SYNCS.PHASECHK.TRANS64.TRYWAIT P1, [UR28+0x22830], R10 ;  /* 0x0228300aff0075a7 */ /* 0x000062000802015c */
[----:B------:R-:W-:Y:S05]  /*3bc0*/  @!P0 BRA `(.L_x_4529) ;  /* 0x0000000000048947 */ /* 0x000fea0003800000 */
[----:B------:R-:W-:Y:S01]  /*3bd0*/  BPT.TRAP 0x1 ;  /* 0x000000040000795c */ /* 0x000fe20000300000 */
.L_x_4529:
[----:B-1----:R-:W-:Y:S05]  /*3be0*/  @P1 BRA `(.L_x_4530) ;  /* 0x0000000000081947 */ /* 0x002fea0003800000 */
[----:B------:R-:W1:Y:S02]  /*3bf0*/  SYNCS.PHASECHK.TRANS64.TRYWAIT P1, [UR28+0x22830], R10 ;  /* 0x0228300aff0075a7 */ /* 0x000e64000802015c */
[----:B-1----:R-:W-:Y:S05]  /*3c00*/  @!P1 BRA `(.L_x_4531) ;  /* 0x000000b4001c9947 */ /* 0x002fea0003800000 */
.L_x_4530:
[----:B------:R-:W-:Y:S01]  /*3c10*/  UIMAD UR10, UR4, 0x300, UR6 ;  /* 0x00000300040a78a4 */ /* 0x000fe2000f8e0206 */
[----:B------:R-:W-:Y:S01]  /*3c20*/  WARPGROUP.ARRIVE ;  /* 0x00000000000079c5 */ /* 0x000fe20000000000 */
[----:B------:R-:W-:Y:S01]  /*3c30*/  UMOV UR11, 0x40000040 ;  /* 0x40000040000b7882 */ /* 0x000fe20000000000 */
[----:B------:R-:W-:Y:S01]  /*3c40*/  UMOV UR15, 0x40000040 ;  /* 0x40000040000f7882 */ /* 0x000fe20000000000 */
[----:B------:R-:W-:Y:S01]  /*3c50*/  UIADD3 UR14, UR10, 0x2, URZ ;  /* 0x000000020a0e7890 */ /* 0x000fe2000fffe03f */
[----:B------:R-:W-:Y:S01]  /*3c60*/  IADD3 R0, -R2, 0xb, RZ ;  /* 0x0000000b02007810 */ /* 0x000fe20007ffe1ff */
        /* <DEDUP_REMOVED lines=18> */
.L_x_4532:
[----:B------:R-:W-:Y:S01]  /*3d90*/  UISETP.NE.AND UP0, UPT, UR43, URZ, UPT ;  /* 0x0000003f2b00728c */ /* 0x000fe2000bf05270 */
[----:B-1----:R-:W-:Y:S02]  /*3da0*/  IMAD.MOV.U32 R9, RZ, RZ, R6 ;  /* 0x000000ffff097224 */ /* 0x002fe400078e0006 */
[----:B------:R-:W-:Y:S01]  /*3db0*/  FMUL.FTZ R8, R154, UR31 ;  /* 0x0000001f9a087c20 */ /* 0x000fe20008410000 */
[----:B------:R-:W-:Y:S02]  /*3dc0*/  IMAD.MOV.U32 R22, RZ, RZ, -0x2 ;  /* 0xfffffffeff167424 */ /* 0x000fe400078e00ff */
[----:B------:R-:W-:Y:S01]  /*3dd0*/  FMUL.FTZ R14, R155, UR31 ;  /* 0x0000001f9b0e7c20 */ /* 0x000fe20008410000 */
[----:B------:R-:W-:Y:S01]  /*3de0*/  FMUL.FTZ R155, R167, UR31 ;  /* 0x0000001fa79b7c20 */ /* 0x000fe20008410000 */
[----:B------:R-:W-:Y:S01]  /*3df0*/  PLOP3.LUT P1, PT, PT, PT, UP0, 0x80, 0x0 ;  /* 0x000000000000781c */ /* 0x000fe20003f2f008 */
[----:B------:R-:W-:Y:S01]  /*3e00*/  FMUL.FTZ R16, R158, UR31 ;  /* 0x0000001f9e107c20 */ /* 0x000fe20008410000 */
[----:B------:R-:W-:Y:S01]  /*3e10*/  PLOP3.LUT P2, PT, PT, PT, UP0, 0x80, 0x0 ;  /* 0x000000000000781c */ /* 0x000fe20003f4f008 */
[----:B------:R-:W1:Y:S01]  /*3e20*/  MUFU.TANH R8, R8 ;  /* 0x0000000800087308 */ /* 0x000e620000002400 */
[----:B------:R-:W-:Y:S01]  /*3e30*/  MOV R20, UR30 ;  /* 0x0000001e00147c02 */ /* 0x000fe20008000f00 */
[----:B------:R-:W-:Y:S01]  /*3e40*/  @UP0 ULDC UR10, c[0x0][0x44c] ;  /* 0x00011300000a0ab9 */ /* 0x000fe20000000800 */
[----:B------:R-:W-:Y:S01]  /*3e50*/  FMUL.FTZ R15, R159, UR31 ;  /* 0x0000001f9f0f7c20 */ /* 0x000fe20008410000 */
[----:B------:R-:W-:Y:S01]  /*3e60*/  FMUL.FTZ R162, R162, UR31 ;  /* 0x0000001fa2a27c20 */ /* 0x000fe20008410000 */
[----:B------:R-:W-:Y:S01]  /*3e70*/  FMUL.FTZ R203, R157, UR31 ;  /* 0x0000001f9dcb7c20 */ /* 0x000fe20008410000 */
[----:B------:R-:W-:Y:S01]  /*3e80*/  FMUL.FTZ R158, R163, UR31 ;  /* 0x0000001fa39e7c20 */ /* 0x000fe20008410000 */
[----:B------:R-:W-:Y:S01]  /*3e90*/  FMUL.FTZ R157, R166, UR31 ;  /* 0x0000001fa69d7c20 */ /* 0x000fe20008410000 */
[----:B------:R-:W3:Y:S01]  /*3ea0*/  MUFU.TANH R14, R14 ;  /* 0x0000000e000e7308 */ /* 0x000ee20000002400 */
[----:B------:R-:W-:Y:S01]  /*3eb0*/  FMUL.FTZ R166, R168, UR31 ;  /* 0x0000001fa8a67c20 */ /* 0x000fe20008410000 */
[----:B------:R-:W-:Y:S01]  /*3ec0*/  @P1 IMAD.HI.U32 R13, R6, UR10, RZ ;  /* 0x0000000a060d1c27 */ /* 0x000fe2000f8e00ff */
[----:B------:R-:W-:-:S03]  /*3ed0*/  @UP0 ULDC UR10, c[0x0][0x450] ;  /* 0x00011400000a0ab9 */ /* 0x000fc60000000800 */
[----:B------:R-:W-:Y:S01]  /*3ee0*/  FMUL.FTZ R170, R170, UR31 ;  /* 0x0000001faaaa7c20 */ /* 0x000fe20008410000 */
[----:B------:R-:W-:Y:S01]  /*3ef0*/  FMUL.FTZ R202, R156, UR31 ;  /* 0x0000001f9cca7c20 */ /* 0x000fe20008410000 */
[----:B------:R-:W-:Y:S01]  /*3f00*/  FMUL.FTZ R174, R174, UR31 ;  /* 0x0000001faeae7c20 */ /* 0x000fe20008410000 */
[----:B------:R-:W-:Y:S01]  /*3f10*/  @P2 SHF.R.U32.HI R9, RZ, UR10, R13 ;  /* 0x0000000aff092c19 */ /* 0x000fe2000801160d */
[----:B------:R-:W-:Y:S01]  /*3f20*/  UMOV UR10, 0x1 ;  /* 0x00000001000a7882 */ /* 0x000fe20000000000 */
[----:B------:R-:W-:Y:S01]  /*3f30*/  MUFU.TANH R16, R16 ;  /* 0x0000001000107308 */ /* 0x000fe20000002400 */
[----:B------:R-:W-:Y:S01]  /*3f40*/  UIMAD UR10, UR27, -0x60, UR10 ;  /* 0xffffffa01b0a78a4 */ /* 0x000fe2000f8e020a */
[----:B------:R-:W-:Y:S01]  /*3f50*/  FMUL.FTZ R201, R153, UR31 ;  /* 0x0000001f99c97c20 */ /* 0x000fe20008410000 */
[----:B------:R-:W4:Y:S01]  /*3f60*/  SHFL.IDX PT, R18, R9, 0x1, 0x1c1f ;  /* 0x003c1f0009127f89 */ /* 0x000f2200000e0000 */
[----:B------:R-:W-:Y:S01]  /*3f70*/  FMUL.FTZ R163, R165, UR31 ;  /* 0x0000001fa5a37c20 */ /* 0x000fe20008410000 */
[----:B------:R-:W-:Y:S01]  /*3f80*/  FMUL.FTZ R171, R171, UR31 ;  /* 0x0000001fabab7c20 */ /* 0x000fe20008410000 */
[----:B------:R-:W-:Y:S01]  /*3f90*/  FMUL.FTZ R200, R152, UR31 ;  /* 0x0000001f98c87c20 */ /* 0x000fe20008410000 */
[----:B------:R-:W-:Y:S01]  /*3fa0*/  IMAD R167, R7, R22, UR10 ;  /* 0x0000000a07a77e24 */ /* 0x000fe2000f8e0216 */
[----:B------:R-:W5:Y:S01]  /*3fb0*/  MUFU.TANH R15, R15 ;  /* 0x0000000f000f7308 */ /* 0x000f620000002400 */
[----:B------:R-:W-:Y:S01]  /*3fc0*/  FMUL.FTZ R152, R175, UR31 ;  /* 0x0000001faf987c20 */ /* 0x000fe20008410000 */
[----:B------:R-:W-:Y:S01]  /*3fd0*/  FMUL.FTZ R178, R178, UR31 ;  /* 0x0000001fb2b27c20 */ /* 0x000fe20008410000 */
[----:B------:R-:W-:-:S02]  /*3fe0*/  IMAD R167, R20, UR40, R167 ;  /* 0x0000002814a77c24 */ /* 0x000fc4000f8e02a7 */
[----:B------:R-:W-:Y:S01]  /*3ff0*/  FMUL.FTZ R179, R179, UR31 ;  /* 0x0000001fb3b37c20 */ /* 0x000fe20008410000 */
[----:B------:R-:W-:Y:S01]  /*4000*/  FMUL.FTZ R182, R182, UR31 ;  /* 0x0000001fb6b67c20 */ /* 0x000fe20008410000 */
[----:B------:R-:W-:Y:S01]  /*4010*/  FMUL.FTZ R183, R183, UR31 ;  /* 0x0000001fb7b77c20 */ /* 0x000fe20008410000 */
[----:B------:R-:W-:Y:S01]  /*4020*/  FMUL.FTZ R186, R186, UR31 ;  /* 0x0000001fbaba7c20 */ /* 0x000fe20008410000 */
        /* <DEDUP_REMOVED lines=11> */
[----:B----4-:R-:W-:Y:S01]  /*40e0*/  IADD3 R13, R18, -UR29, R167 ;  /* 0x8000001d120d7c10 */ /* 0x010fe2000fffe0a7 */
[----:B------:R-:W-:Y:S01]  /*40f0*/  FMUL.FTZ R164, R169, UR31 ;  /* 0x0000001fa9a47c20 */ /* 0x000fe20008410000 */
[----:B------:R-:W-:Y:S01]  /*4100*/  FMUL.FTZ R169, R172, UR31 ;  /* 0x0000001faca97c20 */ /* 0x000fe20008410000 */
[----:B------:R-:W-:Y:S01]  /*4110*/  FMUL.FTZ R175, R177, UR31 ;  /* 0x0000001fb1af7c20 */ /* 0x000fe20008410000 */
[C---:B------:R-:W-:Y:S01]  /*4120*/  ISETP.GT.AND P1, PT, R13.reuse, RZ, PT ;  /* 0x000000ff0d00720c */ /* 0x040fe20003f24270 */
[----:B------:R3:W-:Y:S01]  /*4130*/  MUFU.TANH R156, R170 ;  /* 0x000000aa009c7308 */ /* 0x0007e20000002400 */
[----:B------:R-:W-:Y:S01]  /*4140*/  ISETP.GT.AND P2, PT, R13, 0x1, PT ;  /* 0x000000010d00780c */ /* 0x000fe20003f44270 */
[----:B------:R-:W-:Y:S01]  /*4150*/  FMUL.FTZ R177, R181, UR31 ;  /* 0x0000001fb5b17c20 */ /* 0x000fe20008410000 */
[----:B-1----:R-:W-:Y:S01]  /*4160*/  FSEL R168, R8, -INF , P1 ;  /* 0xff80000008a87808 */ /* 0x002fe20000800000 */
[----:B------:R-:W-:Y:S01]  /*4170*/  FMUL.FTZ R160, R160, UR31 ;  /* 0x0000001fa0a07c20 */ /* 0x000fe20008410000 */
[----:B------:R-:W-:Y:S01]  /*4180*/  ISETP.GT.AND P1, PT, R13, 0x8, PT ;  /* 0x000000080d00780c */ /* 0x000fe20003f24270 */
[----:B------:R-:W-:Y:S01]  /*4190*/  FMUL.FTZ R173, R173, UR31 ;  /* 0x0000001fadad7c20 */ /* 0x000fe20008410000 */
[----:B------:R-:W-:Y:S01]  /*41a0*/  FMNMX.FTZ R17, R168, R12, !PT ;  /* 0x0000000ca8117209 */ /* 0x000fe20007810000 */
[----:B------:R-:W1:Y:S01]  /*41b0*/  MUFU.TANH R157, R157 ;  /* 0x0000009d009d7308 */ /* 0x000e620000002400 */
[----:B---3--:R-:W-:Y:S01]  /*41c0*/  FSEL R170, R14, -INF , P2 ;  /* 0xff8000000eaa7808 */ /* 0x008fe20001000000 */
[----:B------:R-:W-:Y:S01]  /*41d0*/  UIADD3 UR10, UR28, 0x22840, URZ ;  /* 0x000228401c0a7890 */ /* 0x000fe2000fffe03f */
[----:B------:R-:W-:-:S02]  /*41e0*/  ISETP.GT.AND P2, PT, R13, 0x9, PT ;  /* 0x000000090d00780c */ /* 0x000fc40003f44270 */
[----:B------:R-:W-:Y:S01]  /*41f0*/  FMNMX.FTZ R17, R170, R17, !PT ;  /* 0x00000011aa117209 */ /* 0x000fe20007810000 */
[----:B------:R-:W-:Y:S01]  /*4200*/  UPRMT UR10, UR25, 0x654, UR10 ;  /* 0x00000654190a7896 */ /* 0x000fe2000800000a */
[----:B-----5:R-:W-:Y:S01]  /*4210*/  FSEL R165, R15, -INF , P2 ;  /* 0xff8000000fa57808 */ /* 0x020fe20001000000 */
[----:B------:R3:W-:Y:S01]  /*4220*/  MUFU.TANH R153, R174 ;  /* 0x000000ae00997308 */ /* 0x0007e20000002400 */
[----:B------:R-:W-:-:S04]  /*4230*/  ISETP.GT.AND P2, PT, R13, 0x11, PT ;  /* 0x000000110d00780c */ /* 0x000fc80003f44270 */
[----:B0-----:R-:W-:Y:S02]  /*4240*/  FSEL R158, R158, -INF , P2 ;  /* 0xff8000009e9e7808 */ /* 0x001fe40001000000 */
[C---:B------:R-:W-:Y:S01]  /*4250*/  ISETP.GT.AND P2, PT, R13.reuse, 0x19, PT ;  /* 0x000000190d00780c */ /* 0x040fe20003f44270 */
[----:B------:R-:W0:Y:S01]  /*4260*/  MUFU.TANH R155, R155 ;  /* 0x0000009b009b7308 */ /* 0x000e220000002400 */
[----:B---3--:R-:W-:Y:S01]  /*4270*/  FSEL R174, R16, -INF , P1 ;  /* 0xff80000010ae7808 */ /* 0x008fe20000800000 */
[----:B------:R-:W-:Y:S01]  /*4280*/  SYNCS.ARRIVE.TRANS64.RED.A1T0 RZ, [UR10], RZ ;  /* 0x000000ffffff79a7 */ /* 0x000fe2000810040a */
[----:B------:R-:W-:Y:S02]  /*4290*/  ISETP.GT.AND P1, PT, R13, 0x10, PT ;  /* 0x000000100d00780c */ /* 0x000fe40003f24270 */
[----:B------:R-:W-:Y:S02]  /*42a0*/  FMNMX.FTZ R8, R174, R17, !PT ;  /* 0x00000011ae087209 */ /* 0x000fe40007810000 */
[----:B------:R-:W-:Y:S01]  /*42b0*/  FSEL R162, R162, -INF , P1 ;  /* 0xff800000a2a27808 */ /* 0x000fe20000800000 */
[----:B------:R-:W3:Y:S01]  /*42c0*/  MUFU.TANH R154, R171 ;  /* 0x000000ab009a7308 */ /* 0x000ee20000002400 */
[----:B------:R-:W-:-:S02]  /*42d0*/  FMNMX.FTZ R15, R165, R8, !PT ;  /* 0x00000008a50f7209 */ /* 0x000fc40007810000 */
[----:B------:R-:W-:Y:S02]  /*42e0*/  ISETP.GT.AND P1, PT, R13, 0x18, PT ;  /* 0x000000180d00780c */ /* 0x000fe40003f24270 */
[----:B------:R-:W-:Y:S02]  /*42f0*/  FMNMX.FTZ R15, R162, R15, !PT ;  /* 0x0000000fa20f7209 */ /* 0x000fe40007810000 */
[----:B-1----:R-:W-:Y:S01]  /*4300*/  FSEL R157, R157, -INF , P1 ;  /* 0xff8000009d9d7808 */ /* 0x002fe20000800000 */
[----:B------:R-:W1:Y:S01]  /*4310*/  MUFU.TANH R152, R152 ;  /* 0x0000009800987308 */ /* 0x000e620000002400 */
[----:B------:R-:W-:Y:S02]  /*4320*/  FMNMX.FTZ R8, R158, R15, !PT ;  /* 0x0000000f9e087209 */ /* 0x000fe40007810000 */
[----:B------:R-:W-:Y:S02]  /*4330*/  ISETP.GT.AND P1, PT, R13, 0x20, PT ;  /* 0x000000200d00780c */ /* 0x000fe40003f24270 */
[----:B0-----:R-:W-:-:S02]  /*4340*/  FSEL R155, R155, -INF , P2 ;  /* 0xff8000009b9b7808 */ /* 0x001fc40001000000 */
[----:B------:R-:W-:Y:S01]  /*4350*/  FMNMX.FTZ R8, R157, R8, !PT ;  /* 0x000000089d087209 */ /* 0x000fe20007810000 */
[----:B------:R-:W0:Y:S01]  /*4360*/  MUFU.TANH R23, R178 ;  /* 0x000000b200177308 */ /* 0x000e220000002400 */
[----:B------:R-:W-:Y:S02]  /*4370*/  ISETP.GT.AND P2, PT, R13, 0x21, PT ;  /* 0x000000210d00780c */ /* 0x000fe40003f44270 */
[----:B------:R-:W-:Y:S02]  /*4380*/  FSEL R156, R156, -INF , P1 ;  /* 0xff8000009c9c7808 */ /* 0x000fe40000800000 */
[----:B------:R-:W-:Y:S02]  /*4390*/  FMNMX.FTZ R15, R155, R8, !PT ;  /* 0x000000089b0f7209 */ /* 0x000fe40007810000 */
[----:B------:R-:W-:Y:S01]  /*43a0*/  ISETP.GT.AND P1, PT, R13, 0x28, PT ;  /* 0x000000280d00780c */ /* 0x000fe20003f24270 */
[----:B------:R4:W5:Y:S01]  /*43b0*/  MUFU.TANH R22, R179 ;  /* 0x000000b300167308 */ /* 0x0009620000002400 */
[----:B---3--:R-:W-:-:S02]  /*43c0*/  FSEL R154, R154, -INF , P2 ;  /* 0xff8000009a9a7808 */ /* 0x008fc40001000000 */
[----:B------:R-:W-:Y:S02]  /*43d0*/  FMNMX.FTZ R15, R156, R15, !PT ;  /* 0x0000000f9c0f7209 */ /* 0x000fe40007810000 */
[----:B------:R-:W-:Y:S02]  /*43e0*/  ISETP.GT.AND P2, PT, R13, 0x29, PT ;  /* 0x000000290d00780c */ /* 0x000fe40003f44270 */
[----:B------:R-:W-:Y:S01]  /*43f0*/  FSEL R153, R153, -INF , P1 ;  /* 0xff80000099997808 */ /* 0x000fe20000800000 */
[----:B------:R3:W2:Y:S01]  /*4400*/  MUFU.TANH R21, R182 ;  /* 0x000000b600157308 */ /* 0x0006a20000002400 */
[----:B------:R-:W-:Y:S01]  /*4410*/  FMNMX.FTZ R8, R154, R15, !PT ;  /* 0x0000000f9a087209 */ /* 0x000fe20007810000 */
[----:B----4-:R-:W-:Y:S01]  /*4420*/  FMUL.FTZ R179, R184, UR31 ;  /* 0x0000001fb8b37c20 */ /* 0x010fe20008410000 */
[----:B------:R-:W-:Y:S01]  /*4430*/  ISETP.GT.AND P1, PT, R13, 0x30, PT ;  /* 0x000000300d00780c */ /* 0x000fe20003f24270 */
[----:B------:R-:W-:Y:S01]  /*4440*/  FMUL.FTZ R184, R189, UR31 ;  /* 0x0000001fbdb87c20 */ /* 0x000fe20008410000 */
[----:B-1----:R-:W-:Y:S01]  /*4450*/  FSEL R152, R152, -INF , P2 ;  /* 0xff80000098987808 */ /* 0x002fe20001000000 */
[----:B------:R-:W-:Y:S01]  /*4460*/  FMUL.FTZ R189, R193, UR31 ;  /* 0x0000001fc1bd7c20 */ /* 0x000fe20008410000 */
[----:B------:R-:W-:Y:S01]  /*4470*/  FMNMX.FTZ R15, R153, R8, !PT ;  /* 0x00000008990f7209 */ /* 0x000fe20007810000 */
[----:B------:R1:W4:Y:S01]  /*4480*/  MUFU.TANH R20, R183 ;  /* 0x000000b700147308 */ /* 0x0003220000002400 */
[----:B------:R-:W-:Y:S01]  /*4490*/  ISETP.GT.AND P2, PT, R13, 0x31, PT ;  /* 0x000000310d00780c */ /* 0x000fe20003f44270 */
[----:B---3--:R-:W-:Y:S01]  /*44a0*/  FMUL.FTZ R182, R192, UR31 ;  /* 0x0000001fc0b67c20 */ /* 0x008fe20008410000 */
[----:B0-----:R-:W-:-:S02]  /*44b0*/  FSEL R23, R23, -INF , P1 ;  /* 0xff80000017177808 */ /* 0x001fc40000800000 */
[----:B------:R-:W-:Y:S02]  /*44c0*/  FMNMX.FTZ R8, R152, R15, !PT ;  /* 0x0000000f98087209 */ /* 0x000fe40007810000 */
[----:B------:R-:W-:Y:S01]  /*44d0*/  ISETP.GT.AND P1, PT, R13, 0x38, PT ;  /* 0x000000380d00780c */ /* 0x000fe20003f24270 */
[----:B------:R0:W3:Y:S01]  /*44e0*/  MUFU.TANH R19, R186 ;  /* 0x000000ba00137308 */ /* 0x0000e20000002400 */
[----:B-----5:R-:W-:Y:S01]  /*44f0*/  FSEL R22, R22, -INF , P2 ;  /* 0xff80000016167808 */ /* 0x020fe20001000000 */
[----:B-1----:R-:W-:Y:S01]  /*4500*/  FMUL.FTZ R183, R196, UR31 ;  /* 0x0000001fc4b77c20 */ /* 0x002fe20008410000 */
[----:B------:R-:W-:Y:S02]  /*4510*/  FMNMX.FTZ R15, R23, R8, !PT ;  /* 0x00000008170f7209 */ /* 0x000fe40007810000 */
[----:B------:R-:W-:Y:S02]  /*4520*/  ISETP.GT.AND P2, PT, R13, 0x39, PT ;  /* 0x000000390d00780c */ /* 0x000fe40003f44270 */
[----:B--2---:R-:W-:Y:S01]  /*4530*/  FSEL R21, R21, -INF , P1 ;  /* 0xff80000015157808 */ /* 0x004fe20000800000 */
[----:B------:R-:W1:Y:S01]  /*4540*/  MUFU.TANH R17, R187 ;  /* 0x000000bb00117308 */ /* 0x000e620000002400 */
[----:B------:R-:W-:Y:S01]  /*4550*/  FMNMX.FTZ R8, R22, R15, !PT ;  /* 0x0000000f16087209 */ /* 0x000fe20007810000 */
[----:B0-----:R-:W0:Y:S01]  /*4560*/  SHFL.IDX PT, R186, R9, RZ, 0x1c1f ;  /* 0x001c1fff09ba7589 */ /* 0x001e2200000e0000 */
[----:B------:R-:W-:-:S02]  /*4570*/  ISETP.GT.AND P1, PT, R13, 0x40, PT ;  /* 0x000000400d00780c */ /* 0x000fc40003f24270 */
[----:B----4-:R-:W-:Y:S02]  /*4580*/  FSEL R20, R20, -INF , P2 ;  /* 0xff80000014147808 */ /* 0x010fe40001000000 */
[----:B------:R-:W-:Y:S01]  /*4590*/  FMNMX.FTZ R15, R21, R8, !PT ;  /* 0x00000008150f7209 */ /* 0x000fe20007810000 */
[----:B------:R-:W2:Y:S01]  /*45a0*/  MUFU.TANH R18, R190 ;  /* 0x000000be00127308 */ /* 0x000ea20000002400 */
[----:B------:R-:W-:Y:S02]  /*45b0*/  ISETP.GT.AND P2, PT, R13, 0x41, PT ;  /* 0x000000410d00780c */ /* 0x000fe40003f44270 */
[----:B---3--:R-:W-:Y:S02]  /*45c0*/  FSEL R19, R19, -INF , P1 ;  /* 0xff80000013137808 */ /* 0x008fe40000800000 */
[----:B------:R-:W-:Y:S02]  /*45d0*/  FMNMX.FTZ R8, R20, R15, !PT ;  /* 0x0000000f14087209 */ /* 0x000fe40007810000 */
[----:B------:R-:W-:Y:S01]  /*45e0*/  ISETP.GT.AND P1, PT, R13, 0x48, PT ;  /* 0x000000480d00780c */ /* 0x000fe20003f24270 */
[----:B------:R-:W3:Y:S01]  /*45f0*/  MUFU.TANH R191, R191 ;  /* 0x000000bf00bf7308 */ /* 0x000ee20000002400 */
[----:B-1----:R-:W-:-:S02]  /*4600*/  FSEL R17, R17, -INF , P2 ;  /* 0xff80000011117808 */ /* 0x002fc40001000000 */
[----:B------:R-:W-:Y:S02]  /*4610*/  FMNMX.FTZ R8, R19, R8, !PT ;  /* 0x0000000813087209 */ /* 0x000fe40007810000 */
[----:B------:R-:W-:Y:S02]  /*4620*/  ISETP.GT.AND P2, PT, R13, 0x49, PT ;  /* 0x000000490d00780c */ /* 0x000fe40003f44270 */
[----:B------:R-:W-:Y:S01]  /*4630*/  FMNMX.FTZ R15, R17, R8, !PT ;  /* 0x00000008110f7209 */ /* 0x000fe20007810000 */
[----:B------:R-:W1:Y:S01]  /*4640*/  MUFU.TANH R16, R194 ;  /* 0x000000c200107308 */ /* 0x000e620000002400 */
[----:B--2---:R-:W-:Y:S02]  /*4650*/  FSEL R18, R18, -INF , P1 ;  /* 0xff80000012127808 */ /* 0x004fe40000800000 */
[----:B------:R-:W-:Y:S02]  /*4660*/  ISETP.GT.AND P1, PT, R13, 0x50, PT ;  /* 0x000000500d00780c */ /* 0x000fe40003f24270 */
[----:B------:R-:W-:-:S02]  /*4670*/  FMNMX.FTZ R15, R18, R15, !PT ;  /* 0x0000000f120f7209 */ /* 0x000fc40007810000 */
[----:B0-----:R-:W-:Y:S01]  /*4680*/  IADD3 R181, R186, -UR29, R167 ;  /* 0x8000001dbab57c10 */ /* 0x001fe2000fffe0a7 */
[----:B------:R-:W0:Y:S01]  /*4690*/  MUFU.TANH R14, R195 ;  /* 0x000000c3000e7308 */ /* 0x000e220000002400 */
[----:B---3--:R-:W-:Y:S02]  /*46a0*/  FSEL R8, R191, -INF , P2 ;  /* 0xff800000bf087808 */ /* 0x008fe40001000000 */
[----:B------:R-:W-:Y:S02]  /*46b0*/  ISETP.GT.AND P2, PT, R13, 0x51, PT ;  /* 0x000000510d00780c */ /* 0x000fe40003f44270 */
[----:B------:R-:W-:Y:S02]  /*46c0*/  FMNMX.FTZ R15, R8, R15, !PT ;  /* 0x0000000f080f7209 */ /* 0x000fe40007810000 */
[----:B------:R-:W-:Y:S01]  /*46d0*/  ISETP.GT.AND P3, PT, R181, 0x18, PT ;  /* 0x00000018b500780c */ /* 0x000fe20003f64270 */
[----:B------:R-:W2:Y:S01]  /*46e0*/  MUFU.TANH R198, R198 ;  /* 0x000000c600c67308 */ /* 0x000ea20000002400 */
[----:B-1----:R-:W-:-:S02]  /*46f0*/  FSEL R16, R16, -INF , P1 ;  /* 0xff80000010107808 */ /* 0x002fc40000800000 */
[----:B------:R-:W-:Y:S02]  /*4700*/  ISETP.GT.AND P1, PT, R13, 0x58, PT ;  /* 0x000000580d00780c */ /* 0x000fe40003f24270 */
[----:B------:R-:W-:-:S03]  /*4710*/  FMNMX.FTZ R171, R16, R15, !PT ;  /* 0x0000000f10ab7209 */ /* 0x000fc60007810000 */
[----:B------:R-:W1:Y:S01]  /*4720*/  MUFU.TANH R199, R199 ;  /* 0x000000c700c77308 */ /* 0x000e620000002400 */
[----:B0-----:R-:W-:Y:S02]  /*4730*/  FSEL R14, R14, -INF , P2 ;  /* 0xff8000000e0e7808 */ /* 0x001fe40001000000 */
[----:B------:R-:W-:Y:S02]  /*4740*/  ISETP.GT.AND P2, PT, R13, 0x59, PT ;  /* 0x000000590d00780c */ /* 0x000fe40003f44270 */
[----:B------:R-:W-:-:S03]  /*4750*/  FMNMX.FTZ R172, R14, R171, !PT ;  /* 0x000000ab0eac7209 */ /* 0x000fc60007810000 */
[----:B------:R-:W0:Y:S01]  /*4760*/  MUFU.TANH R200, R200 ;  /* 0x000000c800c87308 */ /* 0x000e220000002400 */
[----:B--2---:R-:W-:Y:S02]  /*4770*/  FSEL R15, R198, -INF , P1 ;  /* 0xff800000c60f7808 */ /* 0x004fe40000800000 */
[----:B------:R-:W-:Y:S02]  /*4780*/  ISETP.GT.AND P1, PT, R181, RZ, PT ;  /* 0x000000ffb500720c */ /* 0x000fe40003f24270 */
[----:B------:R-:W-:Y:S01]  /*4790*/  FMNMX.FTZ R178, R15, R172, !PT ;  /* 0x000000ac0fb27209 */ /* 0x000fe20007810000 */
[----:B------:R-:W-:Y:S01]  /*47a0*/  FMUL.FTZ R172, R176, UR31 ;  /* 0x0000001fb0ac7c20 */ /* 0x000fe20008410000 */
[----:B------:R-:W-:Y:S01]  /*47b0*/  FMUL.FTZ R176, R180, UR31 ;  /* 0x0000001fb4b07c20 */ /* 0x000fe20008410000 */
[----:B------:R-:W2:Y:S01]  /*47c0*/  MUFU.TANH R201, R201 ;  /* 0x000000c900c97308 */ /* 0x000ea20000002400 */
[----:B-1----:R-:W-:Y:S01]  /*47d0*/  FSEL R13, R199, -INF , P2 ;  /* 0xff800000c70d7808 */ /* 0x002fe20001000000 */
[----:B------:R-:W-:Y:S01]  /*47e0*/  FMUL.FTZ R180, R185, UR31 ;  /* 0x0000001fb9b47c20 */ /* 0x000fe20008410000 */
[----:B------:R-:W-:Y:S01]  /*47f0*/  ISETP.GT.AND P2, PT, R181, 0x1, PT ;  /* 0x00000001b500780c */ /* 0x000fe20003f44270 */
[----:B------:R-:W-:Y:S01]  /*4800*/  FMUL.FTZ R185, R197, UR31 ;  /* 0x0000001fc5b97c20 */ /* 0x000fe20008410000 */
[----:B------:R-:W-:-:S03]  /*4810*/  FMNMX.FTZ R178, R13, R178, !PT ;  /* 0x000000b20db27209 */ /* 0x000fc60007810000 */
[----:B------:R-:W1:Y:S01]  /*4820*/  MUFU.TANH R202, R202 ;  /* 0x000000ca00ca7308 */ /* 0x000e620000002400 */
[----:B0-----:R-:W-:Y:S01]  /*4830*/  FSEL R200, R200, -INF , P1 ;  /* 0xff800000c8c87808 */ /* 0x001fe20000800000 */
[----:B------:R-:W0:Y:S01]  /*4840*/  SHFL.BFLY PT, R171, R178, 0x2, 0x1f ;  /* 0x0c401f00b2ab7f89 */ /* 0x000e2200000e0000 */
[----:B------:R-:W-:Y:S02]  /*4850*/  ISETP.GT.AND P1, PT, R181, 0x8, PT ;  /* 0x00000008b500780c */ /* 0x000fe40003f24270 */
[----:B------:R-:W-:-:S03]  /*4860*/  FMNMX.FTZ R186, R200, R11, !PT ;  /* 0x0000000bc8ba7209 */ /* 0x000fc60007810000 */
[----:B------:R-:W3:Y:S01]  /*4870*/  MUFU.TANH R203, R203 ;  /* 0x000000cb00cb7308 */ /* 0x000ee20000002400 */
[----:B--2---:R-:W-:Y:S02]  /*4880*/  FSEL R201, R201, -INF , P2 ;  /* 0xff800000c9c97808 */ /* 0x004fe40001000000 */
[----:B------:R-:W-:Y:S02]  /*4890*/  ISETP.GT.AND P2, PT, R181, 0x9, PT ;  /* 0x00000009b500780c */ /* 0x000fe40003f44270 */
[----:B------:R-:W-:-:S03]  /*48a0*/  FMNMX.FTZ R167, R201, R186, !PT ;  /* 0x000000bac9a77209 */ /* 0x000fc60007810000 */
[----:B------:R-:W2:Y:S01]  /*48b0*/  MUFU.TANH R160, R160 ;  /* 0x000000a000a07308 */ /* 0x000ea20000002400 */
[----:B-1----:R-:W-:Y:S02]  /*48c0*/  FSEL R202, R202, -INF , P1 ;  /* 0xff800000caca7808 */ /* 0x002fe40000800000 */
[----:B------:R-:W-:Y:S02]  /*48d0*/  ISETP.GT.AND P1, PT, R181, 0x10, PT ;  /* 0x00000010b500780c */ /* 0x000fe40003f24270 */
[----:B------:R-:W-:-:S03]  /*48e0*/  FMNMX.FTZ R186, R202, R167, !PT ;  /* 0x000000a7caba7209 */ /* 0x000fc60007810000 */
[----:B------:R-:W1:Y:S01]  /*48f0*/  MUFU.TANH R159, R159 ;  /* 0x0000009f009f7308 */ /* 0x000e620000002400 */
[----:B---3--:R-:W-:Y:S02]  /*4900*/  FSEL R203, R203, -INF , P2 ;  /* 0xff800000cbcb7808 */ /* 0x008fe40001000000 */
[----:B0-----:R-:W-:Y:S01]  /*4910*/  FMNMX.FTZ R171, R178, R171, !PT ;  /* 0x000000abb2ab7209 */ /* 0x001fe20007810000 */
[----:B------:R-:W-:Y:S01]  /*4920*/  FMUL.FTZ R178, R188, UR31 ;  /* 0x0000001fbcb27c20 */ /* 0x000fe20008410000 */
[----:B------:R-:W-:-:S03]  /*4930*/  ISETP.GT.AND P2, PT, R181, 0x11, PT ;  /* 0x00000011b500780c */ /* 0x000fc60003f44270 */
[----:B------:R-:W0:Y:S01]  /*4940*/  SHFL.BFLY PT, R190, R171, 0x1, 0x1f ;  /* 0x0c201f00abbe7f89 */ /* 0x000e2200000e0000 */
[----:B------:R-:W3:Y:S01]  /*4950*/  MUFU.TANH R161, R161 ;  /* 0x000000a100a17308 */ /* 0x000ee20000002400 */
[----:B--2---:R-:W-:-:S07]  /*4960*/  FSEL R160, R160, -INF , P1 ;  /* 0xff800000a0a07808 */ /* 0x004fce0000800000 */
[----:B------:R-:W2:Y:S01]  /*4970*/  MUFU.TANH R163, R163 ;  /* 0x000000a300a37308 */ /* 0x000ea20000002400 */
[----:B-1----:R-:W-:Y:S02]  /*4980*/  FSEL R167, R159, -INF , P2 ;  /* 0xff8000009fa77808 */ /* 0x002fe40001000000 */
[----:B------:R-:W-:-:S05]  /*4990*/  ISETP.GT.AND P2, PT, R181, 0x19, PT ;  /* 0x00000019b500780c */ /* 0x000fca0003f44270 */
[----:B------:R-:W1:Y:S01]  /*49a0*/  MUFU.TANH R166, R166 ;  /* 0x000000a600a67308 */ /* 0x000e620000002400 */
[----:B---3--:R-:W-:Y:S02]  /*49b0*/  FSEL R161, R161, -INF , P3 ;  /* 0xff800000a1a17808 */ /* 0x008fe40001800000 */
[----:B------:R-:W-:Y:S02]  /*49c0*/  ISETP.GT.AND P3, PT, R181, 0x20, PT ;  /* 0x00000020b500780c */ /* 0x000fe40003f64270 */
[----:B0-----:R-:W-:-:S03]  /*49d0*/  FMNMX.FTZ R9, R171, R190, !PT ;  /* 0x000000beab097209 */ /* 0x001fc60007810000 */
[----:B------:R-:W0:Y:S01]  /*49e0*/  MUFU.TANH R164, R164 ;  /* 0x000000a400a47308 */ /* 0x000e220000002400 */
[----:B------:R-:W-:Y:S02]  /*49f0*/  FMNMX.FTZ R171, R203, R186, !PT ;  /* 0x000000bacbab7209 */ /* 0x000fe40007810000 */
[----:B--2---:R-:W-:Y:S01]  /*4a00*/  FSEL R163, R163, -INF , P2 ;  /* 0xff800000a3a37808 */ /* 0x004fe20001000000 */
[C---:B------:R-:W-:Y:S01]  /*4a10*/  FMUL.FTZ R187, R9.reuse, UR7 ;  /* 0x0000000709bb7c20 */ /* 0x040fe20008410000 */
[----:B------:R-:W-:Y:S02]  /*4a20*/  FMNMX.FTZ R186, R160, R171, !PT ;  /* 0x000000aba0ba7209 */ /* 0x000fe40007810000 */
[----:B------:R-:W-:Y:S01]  /*4a30*/  FSETP.NEU.FTZ.AND P1, PT, R9, -INF , PT ;  /* 0xff8000000900780b */ /* 0x000fe20003f3d000 */
[----:B------:R-:W2:Y:S01]  /*4a40*/  MUFU.TANH R169, R169 ;  /* 0x000000a900a97308 */ /* 0x000ea20000002400 */
[----:B------:R-:W-:Y:S02]  /*4a50*/  FMNMX.FTZ R186, R167, R186, !PT ;  /* 0x000000baa7ba7209 */ /* 0x000fe40007810000 */
[----:B------:R-:W-:-:S02]  /*4a60*/  ISETP.GT.AND P2, PT, R181, 0x21, PT ;  /* 0x00000021b500780c */ /* 0x000fc40003f44270 */
[----:B------:R-:W-:Y:S02]  /*4a70*/  FMNMX.FTZ R186, R161, R186, !PT ;  /* 0x000000baa1ba7209 */ /* 0x000fe40007810000 */
[----:B-1----:R-:W-:Y:S01]  /*4a80*/  FSEL R166, R166, -INF , P3 ;  /* 0xff800000a6a67808 */ /* 0x002fe20001800000 */
[----:B------:R-:W1:Y:S01]  /*4a90*/  MUFU.TANH R173, R173 ;  /* 0x000000ad00ad7308 */ /* 0x000e620000002400 */
[----:B------:R-:W-:Y:S02]  /*4aa0*/  FMNMX.FTZ R171, R163, R186, !PT ;  /* 0x000000baa3ab7209 */ /* 0x000fe40007810000 */
[----:B------:R-:W-:Y:S02]  /*4ab0*/  FSEL R159, R187, RZ, P1 ;  /* 0x000000ffbb9f7208 */ /* 0x000fe40000800000 */
[C---:B------:R-:W-:Y:S02]  /*4ac0*/  ISETP.GT.AND P3, PT, R181.reuse, 0x28, PT ;  /* 0x00000028b500780c */ /* 0x040fe40003f64270 */
[----:B0-----:R-:W-:Y:S01]  /*4ad0*/  FSEL R164, R164, -INF , P2 ;  /* 0xff800000a4a47808 */ /* 0x001fe20001000000 */
[----:B------:R-:W0:Y:S01]  /*4ae0*/  MUFU.TANH R172, R172 ;  /* 0x000000ac00ac7308 */ /* 0x000e220000002400 */
[----:B------:R-:W-:Y:S01]  /*4af0*/  FMNMX.FTZ R171, R166, R171, !PT ;  /* 0x000000aba6ab7209 */ /* 0x000fe20007810000 */
[--C-:B------:R-:W-:Y:S01]  /*4b00*/  FFMA.FTZ R186, R170, UR7, -R159.reuse ;  /* 0x00000007aaba7c23 */ /* 0x100fe2000801089f */
[----:B------:R-:W-:Y:S01]  /*4b10*/  ISETP.GT.AND P2, PT, R181, 0x29, PT ;  /* 0x00000029b500780c */ /* 0x000fe20003f44270 */
[--C-:B------:R-:W-:Y:S01]  /*4b20*/  FFMA.FTZ R188, R174, UR7, -R159.reuse ;  /* 0x00000007aebc7c23 */ /* 0x100fe2000801089f */
[----:B--2---:R-:W-:Y:S01]  /*4b30*/  FSEL R170, R169, -INF , P3 ;  /* 0xff800000a9aa7808 */ /* 0x004fe20001800000 */
[--C-:B------:R-:W-:Y:S01]  /*4b40*/  FFMA.FTZ R168, R168, UR7, -R159.reuse ;  /* 0x00000007a8a87c23 */ /* 0x100fe2000801089f */
[----:B------:R-:W-:Y:S01]  /*4b50*/  FMNMX.FTZ R171, R164, R171, !PT ;  /* 0x000000aba4ab7209 */ /* 0x000fe20007810000 */
[----:B------:R-:W2:Y:S01]  /*4b60*/  MUFU.TANH R175, R175 ;  /* 0x000000af00af7308 */ /* 0x000ea20000002400 */
[----:B------:R-:W-:Y:S01]  /*4b70*/  ISETP.GT.AND P3, PT, R181, 0x30, PT ;  /* 0x00000030b500780c */ /* 0x000fe20003f64270 */
[--C-:B------:R-:W-:Y:S01]  /*4b80*/  FFMA.FTZ R162, R162, UR7, -R159.reuse ;  /* 0x00000007a2a27c23 */ /* 0x100fe2000801089f */
[----:B-1----:R-:W-:Y:S01]  /*4b90*/  FSEL R173, R173, -INF , P2 ;  /* 0xff800000adad7808 */ /* 0x002fe20001000000 */
[--C-:B------:R-:W-:Y:S01]  /*4ba0*/  FFMA.FTZ R23, R23, UR7, -R159.reuse ;  /* 0x0000000717177c23 */ /* 0x100fe2000801089f */
[----:B------:R-:W-:Y:S01]  /*4bb0*/  FMNMX.FTZ R174, R170, R171, !PT ;  /* 0x000000abaaae7209 */ /* 0x000fe20007810000 */
[--C-:B------:R-:W-:Y:S01]  /*4bc0*/  FFMA.FTZ R22, R22, UR7, -R159.reuse ;  /* 0x0000000716167c23 */ /* 0x100fe2000801089f */
[----:B------:R-:W-:Y:S01]  /*4bd0*/  ISETP.GT.AND P2, PT, R181, 0x31, PT ;  /* 0x00000031b500780c */ /* 0x000fe20003f44270 */
[----:B------:R-:W1:Y:S01]  /*4be0*/  MUFU.TANH R176, R176 ;  /* 0x000000b000b07308 */ /* 0x000e620000002400 */
[----:B0-----:R-:W-:Y:S01]  /*4bf0*/  FSEL R172, R172, -INF , P3 ;  /* 0xff800000acac7808 */ /* 0x001fe20001800000 */
[--C-:B------:R-:W-:Y:S01]  /*4c00*/  FFMA.FTZ R21, R21, UR7, -R159.reuse ;  /* 0x0000000715157c23 */ /* 0x100fe2000801089f */
[----:B------:R-:W-:Y:S01]  /*4c10*/  FMNMX.FTZ R187, R173, R174, !PT ;  /* 0x000000aeadbb7209 */ /* 0x000fe20007810000 */
[--C-:B------:R-:W-:Y:S01]  /*4c20*/  FFMA.FTZ R20, R20, UR7, -R159.reuse ;  /* 0x0000000714147c23 */ /* 0x100fe2000801089f */
[----:B------:R-:W-:Y:S01]  /*4c30*/  ISETP.GT.AND P3, PT, R181, 0x38, PT ;  /* 0x00000038b500780c */ /* 0x000fe20003f64270 */
[--C-:B------:R-:W-:Y:S01]  /*4c40*/  FFMA.FTZ R19, R19, UR7, -R159.reuse ;  /* 0x0000000713137c23 */ /* 0x100fe2000801089f */
[----:B------:R-:W-:Y:S01]  /*4c50*/  FMNMX.FTZ R187, R172, R187, !PT ;  /* 0x000000bbacbb7209 */ /* 0x000fe20007810000 */
[----:B------:R-:W0:Y:S01]  /*4c60*/  MUFU.TANH R177, R177 ;  /* 0x000000b100b17308 */ /* 0x000e220000002400 */
[----:B--2---:R-:W-:Y:S01]  /*4c70*/  FSEL R174, R175, -INF , P2 ;  /* 0xff800000afae7808 */ /* 0x004fe20001000000 */
[--C-:B------:R-:W-:Y:S01]  /*4c80*/  FFMA.FTZ R175, R165, UR7, -R159.reuse ;  /* 0x00000007a5af7c23 */ /* 0x100fe2000801089f */
[----:B------:R-:W-:Y:S01]  /*4c90*/  ISETP.GT.AND P2, PT, R181, 0x39, PT ;  /* 0x00000039b500780c */ /* 0x000fe20003f44270 */
[--C-:B------:R-:W-:Y:S01]  /*4ca0*/  FFMA.FTZ R16, R16, UR7, -R159.reuse ;  /* 0x0000000710107c23 */ /* 0x100fe2000801089f */
[----:B------:R-:W-:-:S03]  /*4cb0*/  FFMA.FTZ R13, R13, UR7, -R159 ;  /* 0x000000070d0d7c23 */ /* 0x000fc6000801089f */
[----:B------:R-:W2:Y:S01]  /*4cc0*/  MUFU.TANH R179, R179 ;  /* 0x000000b300b37308 */ /* 0x000ea20000002400 */
[----:B-1----:R-:W-:Y:S02]  /*4cd0*/  FSEL R165, R176, -INF , P3 ;  /* 0xff800000b0a57808 */ /* 0x002fe40001800000 */
[----:B------:R-:W-:-:S05]  /*4ce0*/  ISETP.GT.AND P3, PT, R181, 0x40, PT ;  /* 0x00000040b500780c */ /* 0x000fca0003f64270 */
[----:B------:R-:W1:Y:S01]  /*4cf0*/  MUFU.TANH R180, R180 ;  /* 0x000000b400b47308 */ /* 0x000e620000002400 */
[----:B0-----:R-:W-:Y:S02]  /*4d00*/  FSEL R177, R177, -INF , P2 ;  /* 0xff800000b1b17808 */ /* 0x001fe40001000000 */
[----:B------:R-:W-:-:S05]  /*4d10*/  ISETP.GT.AND P2, PT, R181, 0x41, PT ;  /* 0x00000041b500780c */ /* 0x000fca0003f44270 */
[----:B------:R-:W-:Y:S01]  /*4d20*/  MUFU.TANH R178, R178 ;  /* 0x000000b200b27308 */ /* 0x000fe20000002400 */
[----:B--2---:R-:W-:Y:S02]  /*4d30*/  FSEL R179, R179, -INF , P3 ;  /* 0xff800000b3b37808 */ /* 0x004fe40001800000 */
[----:B------:R-:W-:-:S05]  /*4d40*/  ISETP.GT.AND P3, PT, R181, 0x48, PT ;  /* 0x00000048b500780c */ /* 0x000fca0003f64270 */
[----:B------:R0:W-:Y:S01]  /*4d50*/  MUFU.EX2 R169, R186 ;  /* 0x000000ba00a97308 */ /* 0x0001e20000000800 */
[----:B-1----:R-:W-:Y:S02]  /*4d60*/  FSEL R180, R180, -INF , P2 ;  /* 0xff800000b4b47808 */ /* 0x002fe40001000000 */
[----:B------:R-:W-:-:S05]  /*4d70*/  ISETP.GT.AND P2, PT, R181, 0x49, PT ;  /* 0x00000049b500780c */ /* 0x000fca0003f44270 */
[----:B------:R-:W1:Y:S01]  /*4d80*/  MUFU.TANH R184, R184 ;  /* 0x000000b800b87308 */ /* 0x000e620000002400 */
[----:B0-----:R-:W-:-:S04]  /*4d90*/  FMNMX.FTZ R186, R174, R187, !PT ;  /* 0x000000bbaeba7209 */ /* 0x001fc80007810000 */
[----:B------:R-:W-:-:S03]  /*4da0*/  FMNMX.FTZ R186, R165, R186, !PT ;  /* 0x000000baa5ba7209 */ /* 0x000fc60007810000 */
[----:B------:R-:W0:Y:S01]  /*4db0*/  MUFU.TANH R182, R182 ;  /* 0x000000b600b67308 */ /* 0x000e220000002400 */
[----:B------:R-:W-:-:S04]  /*4dc0*/  FMNMX.FTZ R186, R177, R186, !PT ;  /* 0x000000bab1ba7209 */ /* 0x000fc80007810000 */
[----:B------:R-:W-:Y:S01]  /*4dd0*/  FMNMX.FTZ R187, R179, R186, !PT ;  /* 0x000000bab3bb7209 */ /* 0x000fe20007810000 */
[----:B------:R-:W-:Y:S02]  /*4de0*/  FFMA.FTZ R186, R155, UR7, -R159 ;  /* 0x000000079bba7c23 */ /* 0x000fe4000801089f */
[----:B------:R-:W2:Y:S01]  /*4df0*/  MUFU.TANH R189, R189 ;  /* 0x000000bd00bd7308 */ /* 0x000ea20000002400 */
[----:B------:R-:W-:Y:S02]  /*4e00*/  FMNMX.FTZ R187, R180, R187, !PT ;  /* 0x000000bbb4bb7209 */ /* 0x000fe40007810000 */
[----:B-1----:R-:W-:Y:S02]  /*4e10*/  FSEL R184, R184, -INF , P2 ;  /* 0xff800000b8b87808 */ /* 0x002fe40001000000 */
[----:B------:R-:W-:-:S03]  /*4e20*/  ISETP.GT.AND P2, PT, R181, 0x51, PT ;  /* 0x00000051b500780c */ /* 0x000fc60003f44270 */
[----:B------:R1:W-:Y:S08]  /*4e30*/  MUFU.EX2 R176, R175 ;  /* 0x000000af00b07308 */ /* 0x0003f00000000800 */
[----:B------:R-:W3:Y:S01]  /*4e40*/  MUFU.TANH R183, R183 ;  /* 0x000000b700b77308 */ /* 0x000ee20000002400 */
[--C-:B-1----:R-:W-:Y:S01]  /*4e50*/  FFMA.FTZ R175, R158, UR7, -R159.reuse ;  /* 0x000000079eaf7c23 */ /* 0x102fe2000801089f */
[----:B------:R-:W-:Y:S01]  /*4e60*/  FSEL R158, R178, -INF , P3 ;  /* 0xff800000b29e7808 */ /* 0x000fe20001800000 */
[----:B------:R-:W-:Y:S01]  /*4e70*/  FFMA.FTZ R178, R157, UR7, -R159 ;  /* 0x000000079db27c23 */ /* 0x000fe2000801089f */
[----:B------:R-:W-:-:S02]  /*4e80*/  ISETP.GT.AND P3, PT, R181, 0x50, PT ;  /* 0x00000050b500780c */ /* 0x000fc40003f64270 */
[----:B------:R-:W-:Y:S02]  /*4e90*/  FMNMX.FTZ R187, R158, R187, !PT ;  /* 0x000000bb9ebb7209 */ /* 0x000fe40007810000 */
[----:B------:R-:W1:Y:S01]  /*4ea0*/  MUFU.TANH R185, R185 ;  /* 0x000000b900b97308 */ /* 0x000e620000002400 */
[----:B0-----:R-:W-:Y:S02]  /*4eb0*/  FSEL R157, R182, -INF , P3 ;  /* 0xff800000b69d7808 */ /* 0x001fe40001800000 */
[----:B------:R-:W-:Y:S02]  /*4ec0*/  FMNMX.FTZ R182, R184, R187, !PT ;  /* 0x000000bbb8b67209 */ /* 0x000fe40007810000 */
[----:B------:R-:W-:Y:S02]  /*4ed0*/  ISETP.GT.AND P3, PT, R181, 0x58, PT ;  /* 0x00000058b500780c */ /* 0x000fe40003f64270 */
[----:B--2---:R-:W-:Y:S01]  /*4ee0*/  FSEL R189, R189, -INF , P2 ;  /* 0xff800000bdbd7808 */ /* 0x004fe20001000000 */
[----:B------:R0:W-:Y:S01]  /*4ef0*/  MUFU.EX2 R171, R188 ;  /* 0x000000bc00ab7308 */ /* 0x0001e20000000800 */
[----:B------:R-:W-:-:S02]  /*4f00*/  FMNMX.FTZ R182, R157, R182, !PT ;  /* 0x000000b69db67209 */ /* 0x000fc40007810000 */
[----:B------:R-:W-:Y:S02]  /*4f10*/  ISETP.GT.AND P2, PT, R181, 0x59, PT ;  /* 0x00000059b500780c */ /* 0x000fe40003f44270 */
[----:B---3--:R-:W-:Y:S01]  /*4f20*/  FSEL R155, R183, -INF , P3 ;  /* 0xff800000b79b7808 */ /* 0x008fe20001800000 */
[--C-:B------:R-:W-:Y:S01]  /*4f30*/  FFMA.FTZ R183, R156, UR7, -R159.reuse ;  /* 0x000000079cb77c23 */ /* 0x100fe2000801089f */
[----:B------:R-:W-:Y:S01]  /*4f40*/  FMNMX.FTZ R182, R189, R182, !PT ;  /* 0x000000b6bdb67209 */ /* 0x000fe20007810000 */
[----:B------:R2:W-:Y:S01]  /*4f50*/  MUFU.EX2 R181, R186 ;  /* 0x000000ba00b57308 */ /* 0x0005e20000000800 */
[----:B-1----:R-:W-:Y:S01]  /*4f60*/  FSEL R190, R185, -INF , P2 ;  /* 0xff800000b9be7808 */ /* 0x002fe20001000000 */
[--C-:B0-----:R-:W-:Y:S01]  /*4f70*/  FFMA.FTZ R188, R154, UR7, -R159.reuse ;  /* 0x000000079abc7c23 */ /* 0x101fe2000801089f */
[----:B------:R-:W-:Y:S01]  /*4f80*/  FMNMX.FTZ R185, R155, R182, !PT ;  /* 0x000000b69bb97209 */ /* 0x000fe20007810000 */
[----:B------:R-:W-:Y:S01]  /*4f90*/  FFMA.FTZ R182, R153, UR7, -R159 ;  /* 0x0000000799b67c23 */ /* 0x000fe2000801089f */
[----:B------:R-:W-:-:S02]  /*4fa0*/  FSEL R153, R9, RZ, P1 ;  /* 0x000000ff09997208 */ /* 0x000fc40000800000 */
[----:B------:R-:W-:Y:S01]  /*4fb0*/  FMNMX.FTZ R156, R190, R185, !PT ;  /* 0x000000b9be9c7209 */ /* 0x000fe20007810000 */
[--C-:B------:R-:W-:Y:S01]  /*4fc0*/  FFMA.FTZ R185, R152, UR7, -R159.reuse ;  /* 0x0000000798b97c23 */ /* 0x100fe2000801089f */
[--C-:B--2---:R-:W-:Y:S01]  /*4fd0*/  FFMA.FTZ R186, R17, UR7, -R159.reuse ;  /* 0x0000000711ba7c23 */ /* 0x104fe2000801089f */
[--C-:B------:R-:W-:Y:S01]  /*4fe0*/  FFMA.FTZ R17, R18, UR7, -R159.reuse ;  /* 0x0000000712117c23 */ /* 0x100fe2000801089f */
[----:B------:R-:W-:Y:S01]  /*4ff0*/  FFMA.FTZ R18, R8, UR7, -R159 ;  /* 0x0000000708127c23 */ /* 0x000fe2000801089f */
[----:B------:R-:W0:Y:S01]  /*5000*/  SHFL.BFLY PT, R187, R156, 0x2, 0x1f ;  /* 0x0c401f009cbb7f89 */ /* 0x000e2200000e0000 */
[----:B------:R-:W-:Y:S01]  /*5010*/  FADD.FTZ R153, -R153, R12 ;  /* 0x0000000c99997221 */ /* 0x000fe20000010100 */
[----:B------:R-:W-:Y:S03]  /*5020*/  MUFU.EX2 R168, R168 ;  /* 0x000000a800a87308 */ /* 0x000fe60000000800 */
[----:B------:R-:W-:-:S05]  /*5030*/  FMUL.FTZ R153, R153, UR7 ;  /* 0x0000000799997c20 */ /* 0x000fca0008410000 */
        /* <DEDUP_REMOVED lines=8> */
[----:B0-----:R-:W-:Y:S01]  /*50c0*/  FMNMX.FTZ R8, R187, R152, !PT ;  /* 0x00000098bb087209 */ /* 0x001fe20007810000 */
[--C-:B------:R-:W-:Y:S01]  /*50d0*/  FFMA.FTZ R187, R14, UR7, -R159.reuse ;  /* 0x000000070ebb7c23 */ /* 0x100fe2000801089f */
[----:B------:R-:W-:-:S02]  /*50e0*/  FFMA.FTZ R14, R15, UR7, -R159 ;  /* 0x000000070f0e7c23 */ /* 0x000fc4000801089f */
[C---:B------:R-:W-:Y:S01]  /*50f0*/  FSETP.NEU.FTZ.AND P2, PT, R8.reuse, -INF , PT ;  /* 0xff8000000800780b */ /* 0x040fe20003f5d000 */
[C---:B------:R-:W-:Y:S02]  /*5100*/  FMUL.FTZ R152, R8.reuse, UR7 ;  /* 0x0000000708987c20 */ /* 0x040fe40008410000 */
[----:B------:R-:W-:Y:S01]  /*5110*/  MUFU.EX2 R185, R185 ;  /* 0x000000b900b97308 */ /* 0x000fe20000000800 */
[----:B------:R-:W-:Y:S02]  /*5120*/  FSEL R12, R8, RZ, P2 ;  /* 0x000000ff080c7208 */ /* 0x000fe40001000000 */
[----:B------:R-:W-:-:S03]  /*5130*/  FSEL R152, R152, RZ, P2 ;  /* 0x000000ff98987208 */ /* 0x000fc60001000000 */
[----:B------:R-:W-:Y:S02]  /*5140*/  FADD.FTZ R12, -R12, R11 ;  /* 0x0000000b0c0c7221 */ /* 0x000fe40000010100 */
[----:B------:R-:W-:Y:S01]  /*5150*/  MUFU.EX2 R23, R23 ;  /* 0x0000001700177308 */ /* 0x000fe20000000800 */
[--C-:B------:R-:W-:Y:S01]  /*5160*/  FFMA.FTZ R15, R200, UR7, -R152.reuse ;  /* 0x00000007c80f7c23 */ /* 0x100fe20008010898 */
        /* <DEDUP_REMOVED lines=20> */
[----:B------:R-:W-:-:S02]  /*52b0*/  FFMA.FTZ R190, R190, UR7, -R152 ;  /* 0x00000007bebe7c23 */ /* 0x000fc40008010898 */
[----:B------:R-:W1:Y:S08]  /*52c0*/  MUFU.EX2 R11, R153 ;  /* 0x00000099000b7308 */ /* 0x000e700000000800 */
        /* <DEDUP_REMOVED lines=9> */
[----:B-1----:R-:W-:Y:S01]  /*5360*/  FFMA.FTZ R4, R11, R5, R168 ;  /* 0x000000050b047223 */ /* 0x002fe200000100a8 */
[-C--:B------:R-:W-:Y:S01]  /*5370*/  FMUL.FTZ R36, R36, R12.reuse ;  /* 0x0000000c24247220 */ /* 0x080fe20000410000 */
[-C--:B------:R-:W-:Y:S01]  /*5380*/  FMUL.FTZ R37, R37, R12.reuse ;  /* 0x0000000c25257220 */ /* 0x080fe20000410000 */
[-C--:B------:R-:W-:Y:S01]  /*5390*/  FMUL.FTZ R40, R40, R12.reuse ;  /* 0x0000000c28287220 */ /* 0x080fe20000410000 */
[----:B------:R-:W-:Y:S01]  /*53a0*/  FADD.FTZ R174, R169, R4 ;  /* 0x00000004a9ae7221 */ /* 0x000fe20000010000 */
[--C-:B------:R-:W-:Y:S01]  /*53b0*/  FFMA.FTZ R4, R179, UR7, -R152.reuse ;  /* 0x00000007b3047c23 */ /* 0x100fe20008010898 */
[----:B------:R-:W-:Y:S01]  /*53c0*/  FFMA.FTZ R179, R184, UR7, -R152 ;  /* 0x00000007b8b37c23 */ /* 0x000fe20008010898 */
[----:B------:R-:W1:Y:S01]  /*53d0*/  MUFU.EX2 R191, R191 ;  /* 0x000000bf00bf7308 */ /* 0x000e620000000800 */
[----:B--2---:R-:W-:Y:S01]  /*53e0*/  FADD.FTZ R165, R154, R165 ;  /* 0x000000a59aa57221 */ /* 0x004fe20000010000 */
[----:B------:R-:W-:Y:S01]  /*53f0*/  FADD.FTZ R153, R171, R174 ;  /* 0x000000aeab997221 */ /* 0x000fe20000010000 */
[--C-:B------:R-:W-:Y:S01]  /*5400*/  FFMA.FTZ R174, R158, UR7, -R152.reuse ;  /* 0x000000079eae7c23 */ /* 0x100fe20008010898 */
[----:B------:R-:W-:Y:S01]  /*5410*/  FFMA.FTZ R184, R155, UR7, -R152 ;  /* 0x000000079bb87c23 */ /* 0x000fe20008010898 */
        /* <DEDUP_REMOVED lines=9> */
[----:B------:R-:W-:Y:S01]  /*54b0*/  FADD.FTZ R153, R175, R196 ;  /* 0x000000c4af997221 */ /* 0x000fe20000010000 */
[----:B------:R-:W-:Y:S01]  /*54c0*/  FMUL.FTZ R52, R52, R12 ;  /* 0x0000000c34347220 */ /* 0x000fe20000410000 */
[----:B------:R-:W0:Y:S01]  /*54d0*/  MUFU.EX2 R167, R167 ;  /* 0x000000a700a77308 */ /* 0x000e220000000800 */
[----:B-1----:R-:W-:Y:S01]  /*54e0*/  FADD.FTZ R165, R191, R194 ;  /* 0x000000c2bfa57221 */ /* 0x002fe20000010000 */
[----:B------:R-:W-:Y:S01]  /*54f0*/  FADD.FTZ R158, R178, R153 ;  /* 0x00000099b29e7221 */ /* 0x000fe20000010000 */
[----:B------:R-:W-:Y:S01]  /*5500*/  F2FP.BF16.F32.PACK_AB R153, R169, R168 ;  /* 0x000000a8a999723e */ /* 0x000fe200000010ff */
[-C--:B------:R-:W-:Y:S01]  /*5510*/  FMUL.FTZ R53, R53, R12.reuse ;  /* 0x0000000c35357220 */ /* 0x080fe20000410000 */
[----:B------:R-:W-:Y:S01]  /*5520*/  F2FP.BF16.F32.PACK_AB R169, R188, R183 ;  /* 0x000000b7bca9723e */ /* 0x000fe200000010ff */
[----:B------:R-:W-:Y:S01]  /*5530*/  FADD.FTZ R158, R181, R158 ;  /* 0x0000009eb59e7221 */ /* 0x000fe20000010000 */
[-C--:B------:R-:W-:Y:S01]  /*5540*/  FMUL.FTZ R56, R56, R12.reuse ;  /* 0x0000000c38387220 */ /* 0x080fe20000410000 */
[----:B------:R-:W1:Y:S01]  /*5550*/  MUFU.EX2 R161, R161 ;  /* 0x000000a100a17308 */ /* 0x000e620000000800 */
[----:B--2---:R-:W-:Y:S01]  /*5560*/  FADD.FTZ R194, R160, R165 ;  /* 0x000000a5a0c27221 */ /* 0x004fe20000010000 */
[----:B------:R-:W-:Y:S01]  /*5570*/  FFMA.FTZ R165, R157, UR7, -R152 ;  /* 0x000000079da57c23 */ /* 0x000fe20008010898 */
[----:B------:R-:W-:Y:S01]  /*5580*/  FADD.FTZ R157, R183, R158 ;  /* 0x0000009eb79d7221 */ /* 0x000fe20000010000 */
[----:B------:R-:W-:Y:S01]  /*5590*/  F2FP.BF16.F32.PACK_AB R152, R154, R15 ;  /* 0x0000000f9a98723e */ /* 0x000fe200000010ff */
[----:B------:R-:W-:Y:S01]  /*55a0*/  FMUL.FTZ R57, R57, R12 ;  /* 0x0000000c39397220 */ /* 0x000fe20000410000 */
[----:B------:R-:W-:Y:S01]  /*55b0*/  F2FP.BF16.F32.PACK_AB R154, R191, R156 ;  /* 0x0000009cbf9a723e */ /* 0x000fe200000010ff */
[----:B------:R-:W-:Y:S01]  /*55c0*/  FADD.FTZ R157, R188, R157 ;  /* 0x0000009dbc9d7221 */ /* 0x000fe20000010000 */
[----:B------:R-:W2:Y:S01]  /*55d0*/  MUFU.EX2 R192, R192 ;  /* 0x000000c000c07308 */ /* 0x000ea20000000800 */
[C---:B0-----:R-:W-:Y:S01]  /*55e0*/  FADD.FTZ R194, R167.reuse, R194 ;  /* 0x000000c2a7c27221 */ /* 0x041fe20000010000 */
[----:B------:R-:W-:Y:S01]  /*55f0*/  F2FP.BF16.F32.PACK_AB R156, R167, R160 ;  /* 0x000000a0a79c723e */ /* 0x000fe200000010ff */
[----:B------:R-:W-:Y:S01]  /*5600*/  FADD.FTZ R168, R182, R157 ;  /* 0x0000009db6a87221 */ /* 0x000fe20000010000 */
[-C--:B------:R-:W-:Y:S01]  /*5610*/  FMUL.FTZ R60, R60, R12.reuse ;  /* 0x0000000c3c3c7220 */ /* 0x080fe20000410000 */
[-C--:B------:R-:W-:Y:S01]  /*5620*/  FMUL.FTZ R61, R61, R12.reuse ;  /* 0x0000000c3d3d7220 */ /* 0x080fe20000410000 */
[-C--:B------:R-:W-:Y:S01]  /*5630*/  FMUL.FTZ R64, R64, R12.reuse ;  /* 0x0000000c40407220 */ /* 0x080fe20000410000 */
[----:B------:R-:W-:Y:S01]  /*5640*/  FADD.FTZ R168, R185, R168 ;  /* 0x000000a8b9a87221 */ /* 0x000fe20000010000 */
        /* <DEDUP_REMOVED lines=27> */
[----:B------:R-:W-:Y:S01]  /*5800*/  FMUL.FTZ R101, R101, R12 ;  /* 0x0000000c65657220 */ /* 0x000fe20000410000 */
[----:B------:R-:W-:Y:S01]  /*5810*/  F2FP.BF16.F32.PACK_AB R171, R185, R182 ;  /* 0x000000b6b9ab723e */ /* 0x000fe200000010ff */
[-C--:B------:R-:W-:Y:S01]  /*5820*/  FMUL.FTZ R104, R104, R12.reuse ;  /* 0x0000000c68687220 */ /* 0x080fe20000410000 */
[-C--:B------:R-:W-:Y:S01]  /*5830*/  FMUL.FTZ R105, R105, R12.reuse ;  /* 0x0000000c69697220 */ /* 0x080fe20000410000 */
[-C--:B------:R-:W-:Y:S01]  /*5840*/  FMUL.FTZ R108, R108, R12.reuse ;  /* 0x0000000c6c6c7220 */ /* 0x080fe20000410000 */
[----:B------:R-:W1:Y:S01]  /*5850*/  MUFU.EX2 R166, R166 ;  /* 0x000000a600a67308 */ /* 0x000e620000000800 */
[----:B--2---:R-:W-:Y:S01]  /*5860*/  FADD.FTZ R158, R170, R159 ;  /* 0x0000009faa9e7221 */ /* 0x004fe20000010000 */
[----:B------:R-:W-:Y:S01]  /*5870*/  FADD.FTZ R159, R23, R168 ;  /* 0x000000a8179f7221 */ /* 0x000fe20000010000 */
[----:B------:R-:W-:Y:S01]  /*5880*/  F2FP.BF16.F32.PACK_AB R168, R164, R163 ;  /* 0x000000a3a4a8723e */ /* 0x000fe200000010ff */
[-C--:B------:R-:W-:Y:S01]  /*5890*/  FMUL.FTZ R109, R109, R12.reuse ;  /* 0x0000000c6d6d7220 */ /* 0x080fe20000410000 */
[-C--:B------:R-:W-:Y:S01]  /*58a0*/  FMUL.FTZ R112, R112, R12.reuse ;  /* 0x0000000c70707220 */ /* 0x080fe20000410000 */
[-C--:B------:R-:W-:Y:S01]  /*58b0*/  FMUL.FTZ R113, R113, R12.reuse ;  /* 0x0000000c71717220 */ /* 0x080fe20000410000 */
[-C--:B------:R-:W-:Y:S01]  /*58c0*/  FMUL.FTZ R116, R116, R12.reuse ;  /* 0x0000000c74747220 */ /* 0x080fe20000410000 */
[----:B------:R-:W2:Y:S01]  /*58d0*/  MUFU.EX2 R193, R193 ;  /* 0x000000c100c17308 */ /* 0x000ea20000000800 */
[----:B0-----:R-:W-:Y:S01]  /*58e0*/  FADD.FTZ R157, R173, R158 ;  /* 0x0000009ead9d7221 */ /* 0x001fe20000010000 */
[----:B------:R-:W-:Y:S01]  /*58f0*/  F2FP.BF16.F32.PACK_AB R158, R192, R161 ;  /* 0x000000a1c09e723e */ /* 0x000fe200000010ff */
[----:B------:R-:W-:Y:S01]  /*5900*/  FMUL.FTZ R117, R117, R12 ;  /* 0x0000000c75757220 */ /* 0x000fe20000410000 */
[----:B------:R-:W-:Y:S01]  /*5910*/  F2FP.BF16.F32.PACK_AB R170, R173, R170 ;  /* 0x000000aaadaa723e */ /* 0x000fe200000010ff */
[-C--:B------:R-:W-:Y:S01]  /*5920*/  FMUL.FTZ R120, R120, R12.reuse ;  /* 0x0000000c78787220 */ /* 0x080fe20000410000 */
[-C--:B------:R-:W-:Y:S01]  /*5930*/  FMUL.FTZ R121, R121, R12.reuse ;  /* 0x0000000c79797220 */ /* 0x080fe20000410000 */
[----:B------:R-:W-:Y:S01]  /*5940*/  FMUL.FTZ R124, R124, R12 ;  /* 0x0000000c7c7c7220 */ /* 0x000fe20000410000 */
[----:B------:R-:W0:Y:S01]  /*5950*/  MUFU.EX2 R22, R22 ;  /* 0x0000001600167308 */ /* 0x000e220000000800 */
[----:B-1----:R-:W-:Y:S01]  /*5960*/  FADD.FTZ R160, R166, R157 ;  /* 0x0000009da6a07221 */ /* 0x002fe20000010000 */
[----:B------:R-:W-:Y:S01]  /*5970*/  F2FP.BF16.F32.PACK_AB R157, R175, R162 ;  /* 0x000000a2af9d723e */ /* 0x000fe200000010ff */
        /* <DEDUP_REMOVED lines=12> */
[----:B------:R-:W-:Y:S01]  /*5a40*/  FMUL.FTZ R144, R144, R12 ;  /* 0x0000000c90907220 */ /* 0x000fe20000410000 */
[----:B------:R-:W2:Y:S01]  /*5a50*/  MUFU.EX2 R21, R21 ;  /* 0x0000001500157308 */ /* 0x000ea20000000800 */
[----:B0-----:R-:W-:Y:S01]  /*5a60*/  FADD.FTZ R160, R22, R159 ;  /* 0x0000009f16a07221 */ /* 0x001fe20000010000 */
[----:B------:R-:W-:Y:S01]  /*5a70*/  F2FP.BF16.F32.PACK_AB R159, R181, R178 ;  /* 0x000000b2b59f723e */ /* 0x000fe200000010ff */
[-C--:B------:R-:W-:Y:S01]  /*5a80*/  FMUL.FTZ R145, R145, R12.reuse ;  /* 0x0000000c91917220 */ /* 0x080fe20000410000 */
[-C--:B------:R-:W-:Y:S01]  /*5a90*/  FMUL.FTZ R148, R148, R12.reuse ;  /* 0x0000000c94947220 */ /* 0x080fe20000410000 */
[----:B------:R-:W-:Y:S01]  /*5aa0*/  FMUL.FTZ R149, R149, R12 ;  /* 0x0000000c95957220 */ /* 0x000fe20000410000 */
        /* <DEDUP_REMOVED lines=81> */
[-C--:B------:R-:W-:Y:S01]  /*5fc0*/  FMUL.FTZ R142, R142, R11.reuse ;  /* 0x0000000b8e8e7220 */ /* 0x080fe20000410000 */
[----:B------:R0:W3:Y:S01]  /*5fd0*/  MUFU.EX2 R15, R165 ;  /* 0x000000a5000f7308 */ /* 0x0000e20000000800 */
[----:B-1----:R-:W-:Y:S01]  /*5fe0*/  F2FP.BF16.F32.PACK_AB R162, R179, R174 ;  /* 0x000000aeb3a2723e */ /* 0x002fe200000010ff */
[-C--:B------:R-:W-:Y:S01]  /*5ff0*/  FMUL.FTZ R143, R143, R11.reuse ;  /* 0x0000000b8f8f7220 */ /* 0x080fe20000410000 */
[-C--:B------:R-:W-:Y:S01]  /*6000*/  FMUL.FTZ R146, R146, R11.reuse ;  /* 0x0000000b92927220 */ /* 0x080fe20000410000 */
[-C--:B------:R-:W-:Y:S01]  /*6010*/  FMUL.FTZ R147, R147, R11.reuse ;  /* 0x0000000b93937220 */ /* 0x080fe20000410000 */
[-C--:B------:R-:W-:Y:S01]  /*6020*/  FMUL.FTZ R150, R150, R11.reuse ;  /* 0x0000000b96967220 */ /* 0x080fe20000410000 */
[----:B------:R-:W-:-:S02]  /*6030*/  FMUL.FTZ R151, R151, R11 ;  /* 0x0000000b97977220 */ /* 0x000fc40000410000 */
[----:B------:R-:W1:Y:S01]  /*6040*/  MUFU.EX2 R16, R16 ;  /* 0x0000001000107308 */ /* 0x000e620000000800 */
[----:B0-----:R-:W-:Y:S01]  /*6050*/  F2FP.BF16.F32.PACK_AB R165, R22, R23 ;  /* 0x0000001716a5723e */ /* 0x001fe200000010ff */
[----:B------:R-:W-:Y:S01]  /*6060*/  FADD.FTZ R22, R174, R163 ;  /* 0x000000a3ae167221 */ /* 0x000fe20000010000 */
[C---:B--2---:R-:W-:Y:S01]  /*6070*/  FADD.FTZ R5, R18.reuse, R5 ;  /* 0x0000000512057221 */ /* 0x044fe20000010000 */
[----:B------:R-:W-:Y:S02]  /*6080*/  F2FP.BF16.F32.PACK_AB R163, R18, R17 ;  /* 0x0000001112a3723e */ /* 0x000fe400000010ff */
[----:B------:R-:W-:Y:S02]  /*6090*/  FADD.FTZ R22, R179, R22 ;  /* 0x00000016b3167221 */ /* 0x000fe40000010000 */
[----:B------:R-:W0:Y:S02]  /*60a0*/  MUFU.EX2 R176, R189 ;  /* 0x000000bd00b07308 */ /* 0x000e240000000800 */
[----:B---3--:R-:W-:-:S06]  /*60b0*/  FADD.FTZ R21, R15, R22 ;  /* 0x000000160f157221 */ /* 0x008fcc0000010000 */
        /* <DEDUP_REMOVED lines=11> */
[----:B0-----:R-:W-:Y:S01]  /*6170*/  FADD.FTZ R16, R14, R5 ;  /* 0x000000050e107221 */ /* 0x001fe20000010000 */
[C---:B--2---:R-:W-:Y:S01]  /*6180*/  FADD.FTZ R4, R175.reuse, R4 ;  /* 0x00000004af047221 */ /* 0x044fe20000010000 */
[----:B------:R-:W-:Y:S02]  /*6190*/  F2FP.BF16.F32.PACK_AB R174, R175, R184 ;  /* 0x000000b8afae723e */ /* 0x000fe400000010ff */
[C---:B-1----:R-:W-:Y:S01]  /*61a0*/  FADD.FTZ R5, R13.reuse, R16 ;  /* 0x000000100d057221 */ /* 0x042fe20000010000 */
[----:B------:R-:W-:Y:S01]  /*61b0*/  F2FP.BF16.F32.PACK_AB R175, R13, R14 ;  /* 0x0000000e0daf723e */ /* 0x000fe200000010ff */
[----:B------:R-:W-:Y:S06]  /*61c0*/  @!P0 BRA `(.L_x_4533) ;  /* 0x0000000000048947 */ /* 0x000fec0003800000 */
[----:B------:R-:W-:Y:S01]  /*61d0*/  BPT.TRAP 0x1 ;  /* 0x000000040000795c */ /* 0x000fe20000300000 */
.L_x_4533:
[----:B------:R0:W1:Y:S01]  /*61e0*/  SYNCS.PHASECHK.TRANS64.TRYWAIT P1, [UR28+0x22850], R10 ;  /* 0x0228500aff0075a7 */ /* 0x000062000802015c */
[----:B------:R-:W-:Y:S05]  /*61f0*/  @!P0 BRA `(.L_x_4534) ;  /* 0x0000000000048947 */ /* 0x000fea0003800000 */
[----:B------:R-:W-:Y:S01]  /*6200*/  BPT.TRAP 0x1 ;  /* 0x000000040000795c */ /* 0x000fe20000300000 */
.L_x_4534:
[----:B-1----:R-:W-:Y:S05]  /*6210*/  @P1 BRA `(.L_x_4535) ;  /* 0x0000000000081947 */ /* 0x002fea0003800000 */
[----:B------:R-:W1:Y:S02]  /*6220*/  SYNCS.PHASECHK.TRANS64.TRYWAIT P1, [UR28+0x22850], R10 ;  /* 0x0228500aff0075a7 */ /* 0x000e64000802015c */
[----:B-1----:R-:W-:Y:S05]  /*6230*/  @!P1 BRA `(.L_x_4536) ;  /* 0x0000008c00a89947 */ /* 0x002fea0003800000 */
.L_x_4535:
        /* <DEDUP_REMOVED lines=39> */
.L_x_4537:
[----:B------:R-:W-:Y:S01]  /*64b0*/  UISETP.GT.AND UP0, UPT, UR27, UR26, UPT ;  /* 0x0000001a1b00728c */ /* 0x000fe2000bf04270 */
[----:B------:R-:W-:Y:S01]  /*64c0*/  IMAD.MOV.U32 R12, RZ, RZ, R9 ;  /* 0x000000ffff0c7224 */ /* 0x000fe200078e0009 */
[----:B------:R-:W-:Y:S01]  /*64d0*/  UIADD3 UR28, UR28, 0x22860, URZ ;  /* 0x000228601c1c7890 */ /* 0x000fe2000fffe03f */
[----:B-1----:R-:W-:Y:S01]  /*64e0*/  IMAD.MOV.U32 R11, RZ, RZ, R8 ;  /* 0x000000ffff0b7224 */ /* 0x002fe200078e0008 */
[----:B------:R-:W-:Y:S02]  /*64f0*/  UIADD3 UR27, UR27, -0x1, URZ ;  /* 0xffffffff1b1b7890 */ /* 0x000fe4000fffe03f */
[----:B------:R-:W-:Y:S01]  /*6500*/  PLOP3.LUT P1, PT, PT, PT, UP0, 0x80, 0x0 ;  /* 0x000000000000781c */ /* 0x000fe20003f2f008 */
[----:B------:R-:W-:-:S09]  /*6510*/  UPRMT UR28, UR25, 0x654, UR28 ;  /* 0x00000654191c7896 */ /* 0x000fd2000800001c */
[----:B------:R-:W-:Y:S03]  /*6520*/  SYNCS.ARRIVE.TRANS64.RED.A1T0 RZ, [UR28], RZ ;  /* 0x000000ffffff79a7 */ /* 0x000fe6000810041c */
[----:B------:R-:W-:Y:S05]  /*6530*/  @P1 BRA `(.L_x_4538) ;  /* 0xffffffd400741947 */ /* 0x000fea000383ffff */
.L_x_4527:
[----:B------:R-:W-:-:S06]  /*6540*/  UISETP.GE.AND UP0, UPT, UR27, UR41, UPT ;  /* 0x000000291b00728c */ /* 0x000fcc000bf06270 */
[----:B------:R-:W-:-:S13]  /*6550*/  PLOP3.LUT P1, PT, PT, PT, UP0, 0x80, 0x0 ;  /* 0x000000000000781c */ /* 0x000fda0003f2f008 */
[----:B------:R-:W-:Y:S05]  /*6560*/  @!P1 BRA `(.L_x_4539) ;  /* 0x0000002000b89947 */ /* 0x000fea0003800000 */
[----:B01----:R-:W-:Y:S01]  /*6570*/  MOV R10, R9 ;  /* 0x00000009000a7202 */ /* 0x003fe20000000f00 */
[----:B------:R-:W-:Y:S01]  /*6580*/  IMAD.MOV.U32 R21, RZ, RZ, R8 ;  /* 0x000000ffff157224 */ /* 0x000fe200078e0008 */
[----:B------:R-:W-:Y:S01]  /*6590*/  ULDC UR28, c[0x0][0x9d8] ;  /* 0x00027600001c7ab9 */ /* 0x000fe20000000800 */
[----:B------:R-:W-:-:S05]  /*65a0*/  ULDC UR7, c[0x0][0x988] ;  /* 0x0002620000077ab9 */ /* 0x000fca0000000800 */
.L_x_4550:
[----:B------:R-:W-:-:S04]  /*65b0*/  UIADD3 UR4, UR4, 0x1, URZ ;  /* 0x0000000104047890 */ /* 0x000fc8000fffe03f */
[----:B------:R-:W-:-:S04]  /*65c0*/  UISETP.NE.AND UP0, UPT, UR4, 0x2, UPT ;  /* 0x000000020400788c */ /* 0x000fc8000bf05270 */
[----:B------:R-:W-:Y:S02]  /*65d0*/  USEL UR10, URZ, 0x1, UP0 ;  /* 0x000000013f0a7887 */ /* 0x000fe40008000000 */
[----:B------:R-:W-:Y:S02]  /*65e0*/  USEL UR4, UR4, URZ, UP0 ;  /* 0x0000003f04047287 */ /* 0x000fe40008000000 */
[----:B------:R-:W-:Y:S01]  /*65f0*/  ULOP3.LUT UR5, UR5, UR10, URZ, 0x3c, !UPT ;  /* 0x0000000a05057292 */ /* 0x000fe2000f8e3c3f */
[----:B01----:R-:W-:Y:S11]  /*6600*/  @!P0 BRA `(.L_x_4540) ;  /* 0x0000000000048947 */ /* 0x003ff60003800000 */
[----:B------:R-:W-:Y:S01]  /*6610*/  BPT.TRAP 0x1 ;  /* 0x000000040000795c */ /* 0x000fe20000300000 */
.L_x_4540:
[----:B------:R-:W-:Y:S01]  /*6620*/  ULEA UR26, UR4, UR42, 0x3 ;  /* 0x0000002a041a7291 */ /* 0x000fe2000f8e183f */
[----:B------:R-:W-:-:S05]  /*6630*/  IMAD.U32 R6, RZ, RZ, UR5 ;  /* 0x00000005ff067e24 */ /* 0x000fca000f8e00ff */
[----:B------:R-:W-:-:S04]  /*6640*/  SHF.L.U32 R6, R6, 0x1f, RZ ;  /* 0x0000001f06067819 */ /* 0x000fc800000006ff */
[----:B------:R0:W1:Y:S01]  /*6650*/  SYNCS.PHASECHK.TRANS64.TRYWAIT P1, [UR26+0x22830], R6 ;  /* 0x02283006ff0075a7 */ /* 0x000062000802015a */
[----:B------:R-:W-:Y:S05]  /*6660*/  @!P0 BRA `(.L_x_4541) ;  /* 0x0000000000048947 */ /* 0x000fea0003800000 */
[----:B------:R-:W-:Y:S01]  /*6670*/  BPT.TRAP 0x1 ;  /* 0x000000040000795c */ /* 0x000fe20000300000 */
.L_x_4541:
[----:B-1----:R-:W-:Y:S05]  /*6680*/  @P1 BRA `(.L_x_4542) ;  /* 0x0000000000081947 */ /* 0x002fea0003800000 */
[----:B------:R-:W1:Y:S02]  /*6690*/  SYNCS.PHASECHK.TRANS64.TRYWAIT P1, [UR26+0x22830], R6 ;  /* 0x02283006ff0075a7 */ /* 0x000e64000802015a */
[----:B-1----:R-:W-:Y:S05]  /*66a0*/  @!P1 BRA `(.L_x_4543) ;  /* 0x0000008800a49947 */ /* 0x002fea0003800000 */
.L_x_4542:
[----:B------:R-:W-:Y:S01]  /*66b0*/  UIMAD UR10, UR4, 0x300, UR6 ;  /* 0x00000300040a78a4 */ /* 0x000fe2000f8e0206 */
[----:B------:R-:W-:Y:S01]  /*66c0*/  WARPGROUP.ARRIVE ;  /* 0x00000000000079c5 */ /* 0x000fe20000000000 */
[----:B------:R-:W-:Y:S01]  /*66d0*/  UMOV UR11, 0x40000040 ;  /* 0x40000040000b7882 */ /* 0x000fe20000000000 */
[----:B------:R-:W-:Y:S01]  /*66e0*/  UMOV UR15, 0x40000040 ;  /* 0x40000040000f7882 */ /* 0x000fe20000000000 */
[----:B------:R-:W-:Y:S02]  /*66f0*/  UIADD3 UR14, UR10, 0x2, URZ ;  /* 0x000000020a0e7890 */ /* 0x000fe4000fffe03f */
        /* <DEDUP_REMOVED lines=18> */
.L_x_4544:
[----:B------:R-:W-:Y:S01]  /*6820*/  FMUL.FTZ R22, R152, UR28 ;  /* 0x0000001c98167c20 */ /* 0x000fe20008410000 */
[----:B------:R-:W-:Y:S01]  /*6830*/  FMUL.FTZ R9, R153, UR28 ;  /* 0x0000001c99097c20 */ /* 0x000fe20008410000 */
[----:B------:R-:W-:Y:S01]  /*6840*/  FMUL.FTZ R152, R156, UR28 ;  /* 0x0000001c9c987c20 */ /* 0x000fe20008410000 */
[----:B------:R-:W-:Y:S01]  /*6850*/  FMUL.FTZ R23, R157, UR28 ;  /* 0x0000001c9d177c20 */ /* 0x000fe20008410000 */
[----:B-1----:R-:W-:Y:S01]  /*6860*/  FMUL.FTZ R7, R154, UR28 ;  /* 0x0000001c9a077c20 */ /* 0x002fe20008410000 */
        /* <DEDUP_REMOVED lines=51> */
[----:B------:R-:W-:-:S04]  /*6ba0*/  UIADD3 UR10, UR26, 0x22840, URZ ;  /* 0x000228401a0a7890 */ /* 0x000fc8000fffe03f */
[----:B------:R-:W-:Y:S02]  /*6bb0*/  UPRMT UR10, UR25, 0x654, UR10 ;  /* 0x00000654190a7896 */ /* 0x000fe4000800000a */
[----:B------:R-:W3:Y:S01]  /*6bc0*/  MUFU.TANH R201, R201 ;  /* 0x000000c900c97308 */ /* 0x000ee20000002400 */
[----:B----4-:R-:W-:-:S06]  /*6bd0*/  FMNMX.FTZ R155, R153, R8, !PT ;  /* 0x00000008999b7209 */ /* 0x010fcc0007810000 */
[----:B------:R-:W-:Y:S01]  /*6be0*/  SYNCS.ARRIVE.TRANS64.RED.A1T0 RZ, [UR10], RZ ;  /* 0x000000ffffff79a7 */ /* 0x000fe2000810040a */
        /* <DEDUP_REMOVED lines=24> */
[----:B------:R-:W-:-:S06]  /*6d70*/  FMUL.FTZ R155, R175, UR28 ;  /* 0x0000001caf9b7c20 */ /* 0x000fcc0008410000 */
        /* <DEDUP_REMOVED lines=9> */
[----:B---3--:R-:W-:Y:S01]  /*6e10*/  FMNMX.FTZ R159, R192, R157, !PT ;  /* 0x0000009dc09f7209 */ /* 0x008fe20007810000 */
[----:B------:R-:W-:-:S06]  /*6e20*/  FMUL.FTZ R157, R179, UR28 ;  /* 0x0000001cb39d7c20 */ /* 0x000fcc0008410000 */
[----:B------:R-:W3:Y:S01]  /*6e30*/  MUFU.TANH R11, R11 ;  /* 0x0000000b000b7308 */ /* 0x000ee20000002400 */
[----:B----4-:R-:W-:Y:S01]  /*6e40*/  FMNMX.FTZ R8, R188, R159, !PT ;  /* 0x0000009fbc087209 */ /* 0x010fe20007810000 */
[----:B------:R-:W-:-:S04]  /*6e50*/  FMUL.FTZ R159, R183, UR28 ;  /* 0x0000001cb79f7c20 */ /* 0x000fc80008410000 */
[----:B------:R-:W4:Y:S02]  /*6e60*/  SHFL.BFLY PT, R163, R8, 0x2, 0x1f ;  /* 0x0c401f0008a37f89 */ /* 0x000f2400000e0000 */
[----:B------:R-:W5:Y:S08]  /*6e70*/  MUFU.TANH R12, R12 ;  /* 0x0000000c000c7308 */ /* 0x000f700000002400 */
[----:B------:R-:W0:Y:S08]  /*6e80*/  MUFU.TANH R13, R13 ;  /* 0x0000000d000d7308 */ /* 0x000e300000002400 */
[----:B------:R-:W2:Y:S01]  /*6e90*/  MUFU.TANH R14, R14 ;  /* 0x0000000e000e7308 */ /* 0x000ea20000002400 */
[----:B----4-:R-:W-:Y:S01]  /*6ea0*/  FMNMX.FTZ R168, R8, R163, !PT ;  /* 0x000000a308a87209 */ /* 0x010fe20007810000 */
[----:B------:R-:W-:-:S06]  /*6eb0*/  FMUL.FTZ R163, R191, UR28 ;  /* 0x0000001cbfa37c20 */ /* 0x000fcc0008410000 */
[----:B------:R-:W4:Y:S01]  /*6ec0*/  MUFU.TANH R15, R15 ;  /* 0x0000000f000f7308 */ /* 0x000f220000002400 */
[----:B------:R-:W1:Y:S07]  /*6ed0*/  SHFL.BFLY PT, R173, R168, 0x1, 0x1f ;  /* 0x0c201f00a8ad7f89 */ /* 0x000e6e00000e0000 */
[----:B------:R-:W4:Y:S08]  /*6ee0*/  MUFU.TANH R16, R16 ;  /* 0x0000001000107308 */ /* 0x000f300000002400 */
[----:B------:R-:W4:Y:S08]  /*6ef0*/  MUFU.TANH R17, R17 ;  /* 0x0000001100117308 */ /* 0x000f300000002400 */
[----:B------:R-:W4:Y:S01]  /*6f00*/  MUFU.TANH R18, R18 ;  /* 0x0000001200127308 */ /* 0x000f220000002400 */
[----:B-1----:R-:W-:-:S02]  /*6f10*/  FMNMX.FTZ R8, R168, R173, !PT ;  /* 0x000000ada8087209 */ /* 0x002fc40007810000 */
[----:B------:R-:W-:-:S03]  /*6f20*/  FMNMX.FTZ R168, R7, R10, !PT ;  /* 0x0000000a07a87209 */ /* 0x000fc60007810000 */
[C---:B------:R-:W-:Y:S01]  /*6f30*/  FMUL.FTZ R186, R8.reuse, UR7 ;  /* 0x0000000708ba7c20 */ /* 0x040fe20008410000 */
[----:B---3--:R-:W-:Y:S01]  /*6f40*/  FMNMX.FTZ R173, R11, R168, !PT ;  /* 0x000000a80bad7209 */ /* 0x008fe20007810000 */
[----:B------:R-:W1:Y:S01]  /*6f50*/  MUFU.TANH R19, R19 ;  /* 0x0000001300137308 */ /* 0x000e620000002400 */
[----:B------:R-:W-:Y:S01]  /*6f60*/  FADD.FTZ R21, -R8, R21 ;  /* 0x0000001508157221 */ /* 0x000fe20000010100 */
        /* <DEDUP_REMOVED lines=9> */
[----:B--2---:R-:W-:Y:S01]  /*7000*/  FMNMX.FTZ R22, R14, R9, !PT ;  /* 0x000000090e167209 */ /* 0x004fe20007810000 */
[--C-:B------:R-:W-:Y:S01]  /*7010*/  FFMA.FTZ R180, R172, UR7, -R186.reuse ;  /* 0x00000007acb47c23 */ /* 0x100fe200080108ba */
[--C-:B------:R-:W-:Y:S01]  /*7020*/  FFMA.FTZ R170, R152, UR7, -R186.reuse ;  /* 0x0000000798aa7c23 */ /* 0x100fe200080108ba */
[--C-:B------:R-:W-:Y:S01]  /*7030*/  FFMA.FTZ R177, R153, UR7, -R186.reuse ;  /* 0x0000000799b17c23 */ /* 0x100fe200080108ba */
[----:B----4-:R-:W-:Y:S01]  /*7040*/  FMNMX.FTZ R9, R15, R22, !PT ;  /* 0x000000160f097209 */ /* 0x010fe20007810000 */
[----:B------:R-:W2:Y:S01]  /*7050*/  MUFU.TANH R155, R155 ;  /* 0x0000009b009b7308 */ /* 0x000ea20000002400 */
[--C-:B------:R-:W-:Y:S01]  /*7060*/  FFMA.FTZ R179, R181, UR7, -R186.reuse ;  /* 0x00000007b5b37c23 */ /* 0x100fe200080108ba */
[--C-:B------:R-:W-:Y:S01]  /*7070*/  FFMA.FTZ R172, R189, UR7, -R186.reuse ;  /* 0x00000007bdac7c23 */ /* 0x100fe200080108ba */
[----:B------:R-:W-:Y:S01]  /*7080*/  FMNMX.FTZ R22, R16, R9, !PT ;  /* 0x0000000910167209 */ /* 0x000fe20007810000 */
        /* <DEDUP_REMOVED lines=11> */
[----:B-1----:R-:W-:Y:S01]  /*7140*/  FMNMX.FTZ R9, R19, R22, !PT ;  /* 0x0000001613097209 */ /* 0x002fe20007810000 */
[----:B------:R-:W1:Y:S01]  /*7150*/  MUFU.TANH R157, R157 ;  /* 0x0000009d009d7308 */ /* 0x000e620000002400 */
[----:B------:R-:W-:Y:S01]  /*7160*/  FFMA.FTZ R189, R188, UR7, -R186 ;  /* 0x00000007bcbd7c23 */ /* 0x000fe200080108ba */
[----:B------:R-:W-:Y:S01]  /*7170*/  FMUL.FTZ R21, R21, UR7 ;  /* 0x0000000715157c20 */ /* 0x000fe20008410000 */
[----:B0-----:R-:W-:-:S04]  /*7180*/  FMNMX.FTZ R22, R20, R9, !PT ;  /* 0x0000000914167209 */ /* 0x001fc80007810000 */
[----:B--2---:R-:W-:Y:S01]  /*7190*/  FMNMX.FTZ R9, R155, R22, !PT ;  /* 0x000000169b097209 */ /* 0x004fe20007810000 */
[----:B------:R-:W0:Y:S03]  /*71a0*/  MUFU.TANH R158, R158 ;  /* 0x0000009e009e7308 */ /* 0x000e260000002400 */
[----:B---3--:R-:W-:-:S05]  /*71b0*/  FMNMX.FTZ R22, R156, R9, !PT ;  /* 0x000000099c167209 */ /* 0x008fca0007810000 */
        /* <DEDUP_REMOVED lines=18> */
[----:B------:R2:W-:Y:S01]  /*72e0*/  MUFU.EX2 R168, R175 ;  /* 0x000000af00a87308 */ /* 0x0005e20000000800 */
[----:B-1----:R-:W-:-:S07]  /*72f0*/  FMNMX.FTZ R22, R166, R9, !PT ;  /* 0x00000009a6167209 */ /* 0x002fce0007810000 */
[----:B------:R-:W1:Y:S01]  /*7300*/  MUFU.EX2 R21, R21 ;  /* 0x0000001500157308 */ /* 0x000e620000000800 */
[----:B0-----:R-:W-:Y:S01]  /*7310*/  FMNMX.FTZ R9, R167, R22, !PT ;  /* 0x00000016a7097209 */ /* 0x001fe20007810000 */
[--C-:B--2---:R-:W-:Y:S01]  /*7320*/  FFMA.FTZ R175, R200, UR7, -R186.reuse ;  /* 0x00000007c8af7c23 */ /* 0x104fe200080108ba */
[----:B------:R-:W-:-:S03]  /*7330*/  FFMA.FTZ R22, R204, UR7, -R186 ;  /* 0x00000007cc167c23 */ /* 0x000fc600080108ba */
[----:B------:R-:W0:Y:S02]  /*7340*/  SHFL.BFLY PT, R154, R9, 0x2, 0x1f ;  /* 0x0c401f00099a7f89 */ /* 0x000e2400000e0000 */
[----:B------:R-:W2:Y:S08]  /*7350*/  MUFU.EX2 R187, R187 ;  /* 0x000000bb00bb7308 */ /* 0x000eb00000000800 */
        /* <DEDUP_REMOVED lines=14> */
[----:B0-----:R-:W-:Y:S01]  /*7440*/  FMNMX.FTZ R169, R9, R154, !PT ;  /* 0x0000009a09a97209 */ /* 0x001fe20007810000 */
[--C-:B------:R-:W-:Y:S01]  /*7450*/  FFMA.FTZ R154, R185, UR7, -R186.reuse ;  /* 0x00000007b99a7c23 */ /* 0x100fe200080108ba */
[----:B------:R-:W-:Y:S01]  /*7460*/  FFMA.FTZ R185, R193, UR7, -R186 ;  /* 0x00000007c1b97c23 */ /* 0x000fe200080108ba */
[----:B------:R-:W0:Y:S01]  /*7470*/  MUFU.EX2 R176, R176 ;  /* 0x000000b000b07308 */ /* 0x000e220000000800 */
[-C--:B------:R-:W-:Y:S01]  /*7480*/  FMUL.FTZ R48, R48, R21.reuse ;  /* 0x0000001530307220 */ /* 0x080fe20000410000 */
[----:B------:R-:W4:Y:S01]  /*7490*/  SHFL.BFLY PT, R174, R169, 0x1, 0x1f ;  /* 0x0c201f00a9ae7f89 */ /* 0x000f2200000e0000 */
        /* <DEDUP_REMOVED lines=23> */
[----:B----4-:R-:W-:Y:S01]  /*7610*/  FMNMX.FTZ R9, R169, R174, !PT ;  /* 0x000000aea9097209 */ /* 0x010fe20007810000 */
        /* <DEDUP_REMOVED lines=19> */
[----:B------:R-:W-:Y:S01]  /*7750*/  FFMA.FTZ R156, R21, R4, R168 ;  /* 0x00000004159c7223 */ /* 0x000fe200000100a8 */
[--C-:B------:R-:W-:Y:S01]  /*7760*/  FFMA.FTZ R13, R18, UR7, -R186.reuse ;  /* 0x00000007120d7c23 */ /* 0x100fe200080108ba */
[----:B------:R-:W-:Y:S01]  /*7770*/  FFMA.FTZ R18, R19, UR7, -R186 ;  /* 0x0000000713127c23 */ /* 0x000fe200080108ba */
[----:B------:R-:W4:Y:S01]  /*7780*/  MUFU.EX2 R169, R169 ;  /* 0x000000a900a97308 */ /* 0x000f220000000800 */
[----:B--2---:R-:W-:Y:S01]  /*7790*/  FADD.FTZ R19, R187, R156 ;  /* 0x0000009cbb137221 */ /* 0x004fe20000010000 */
[--C-:B------:R-:W-:Y:S01]  /*77a0*/  FFMA.FTZ R4, R158, UR7, -R186.reuse ;  /* 0x000000079e047c23 */ /* 0x100fe200080108ba */
[--C-:B------:R-:W-:Y:S01]  /*77b0*/  FFMA.FTZ R15, R20, UR7, -R186.reuse ;  /* 0x00000007140f7c23 */ /* 0x100fe200080108ba */
[--C-:B------:R-:W-:Y:S01]  /*77c0*/  FFMA.FTZ R20, R155, UR7, -R186.reuse ;  /* 0x000000079b147c23 */ /* 0x100fe200080108ba */
[----:B---3--:R-:W-:Y:S01]  /*77d0*/  FADD.FTZ R158, R170, R19 ;  /* 0x00000013aa9e7221 */ /* 0x008fe20000010000 */
[--C-:B------:R-:W-:Y:S01]  /*77e0*/  FFMA.FTZ R190, R157, UR7, -R186.reuse ;  /* 0x000000079dbe7c23 */ /* 0x100fe200080108ba */
[----:B------:R-:W-:Y:S01]  /*77f0*/  FFMA.FTZ R159, R159, UR7, -R186 ;  /* 0x000000079f9f7c23 */ /* 0x000fe200080108ba */
[----:B------:R-:W2:Y:S01]  /*7800*/  MUFU.EX2 R188, R188 ;  /* 0x000000bc00bc7308 */ /* 0x000ea20000000800 */
[----:B-1----:R-:W-:Y:S01]  /*7810*/  FADD.FTZ R19, R191, R158 ;  /* 0x0000009ebf137221 */ /* 0x002fe20000010000 */
[--C-:B------:R-:W-:Y:S01]  /*7820*/  FFMA.FTZ R155, R162, UR7, -R186.reuse ;  /* 0x00000007a29b7c23 */ /* 0x100fe200080108ba */
[--C-:B------:R-:W-:Y:S01]  /*7830*/  FFMA.FTZ R163, R163, UR7, -R186.reuse ;  /* 0x00000007a3a37c23 */ /* 0x100fe200080108ba */
[----:B------:R-:W-:Y:S01]  /*7840*/  FFMA.FTZ R193, R166, UR7, -R186 ;  /* 0x00000007a6c17c23 */ /* 0x000fe200080108ba */
[----:B0-----:R-:W-:Y:S01]  /*7850*/  FADD.FTZ R158, R176, R19 ;  /* 0x00000013b09e7221 */ /* 0x001fe20000010000 */
[----:B-----5:R-:W-:Y:S01]  /*7860*/  F2FP.BF16.F32.PACK_AB R166, R184, R175 ;  /* 0x000000afb8a6723e */ /* 0x020fe200000010ff */
[----:B------:R-:W-:Y:S01]  /*7870*/  FMUL.FTZ R100, R100, R21 ;  /* 0x0000001564647220 */ /* 0x000fe20000410000 */
[----:B------:R-:W0:Y:S01]  /*7880*/  MUFU.EX2 R171, R171 ;  /* 0x000000ab00ab7308 */ /* 0x000e220000000800 */
[----:B----4-:R-:W-:Y:S01]  /*7890*/  FFMA.FTZ R5, R10, R5, R169 ;  /* 0x000000050a057223 */ /* 0x010fe200000100a9 */
[----:B------:R-:W-:Y:S01]  /*78a0*/  FADD.FTZ R158, R177, R158 ;  /* 0x0000009eb19e7221 */ /* 0x000fe20000010000 */
[----:B------:R-:W-:Y:S01]  /*78b0*/  F2FP.BF16.F32.PACK_AB R168, R187, R168 ;  /* 0x000000a8bba8723e */ /* 0x000fe200000010ff */
[----:B------:R-:W-:Y:S01]  /*78c0*/  FMUL.FTZ R101, R101, R21 ;  /* 0x0000001565657220 */ /* 0x000fe20000410000 */
[----:B------:R-:W-:Y:S01]  /*78d0*/  F2FP.BF16.F32.PACK_AB R170, R191, R170 ;  /* 0x000000aabfaa723e */ /* 0x000fe200000010ff */
[----:B------:R-:W-:Y:S01]  /*78e0*/  FADD.FTZ R157, R175, R158 ;  /* 0x0000009eaf9d7221 */ /* 0x000fe20000010000 */
[----:B------:R-:W-:Y:S01]  /*78f0*/  FFMA.FTZ R158, R165, UR7, -R186 ;  /* 0x00000007a59e7c23 */ /* 0x000fe200080108ba */
        /* <DEDUP_REMOVED lines=17> */
[----:B-1----:R-:W-:Y:S01]  /*7a10*/  FADD.FTZ R156, R12, R5 ;  /* 0x000000050c9c7221 */ /* 0x002fe20000010000 */
[----:B------:R-:W-:Y:S01]  /*7a20*/  FFMA.FTZ R5, R160, UR7, -R186 ;  /* 0x00000007a0057c23 */ /* 0x000fe200080108ba */
[----:B------:R-:W-:Y:S01]  /*7a30*/  F2FP.BF16.F32.PACK_AB R171, R12, R171 ;  /* 0x000000ab0cab723e */ /* 0x000fe200000010ff */
        /* <DEDUP_REMOVED lines=15> */
[--C-:B------:R-:W-:Y:S01]  /*7b30*/  FFMA.FTZ R19, R164, UR7, -R186.reuse ;  /* 0x00000007a4137c23 */ /* 0x100fe200080108ba */
[----:B------:R-:W-:Y:S01]  /*7b40*/  F2FP.BF16.F32.PACK_AB R164, R177, R176 ;  /* 0x000000b0b1a4723e */ /* 0x000fe200000010ff */
[-C--:B------:R-:W-:Y:S01]  /*7b50*/  FMUL.FTZ R145, R145, R21.reuse ;  /* 0x0000001591917220 */ /* 0x080fe20000410000 */
[-C--:B------:R-:W-:Y:S01]  /*7b60*/  FMUL.FTZ R148, R148, R21.reuse ;  /* 0x0000001594947220 */ /* 0x080fe20000410000 */
[----:B------:R-:W-:Y:S01]  /*7b70*/  FMUL.FTZ R149, R149, R21 ;  /* 0x0000001595957220 */ /* 0x000fe20000410000 */
        /* <DEDUP_REMOVED lines=41> */
[----:B-1----:R-:W-:Y:S01]  /*7e10*/  FFMA.FTZ R192, R161, UR7, -R186 ;  /* 0x00000007a1c07c23 */ /* 0x002fe200080108ba */
[----:B------:R-:W-:Y:S01]  /*7e20*/  FADD.FTZ R161, R11, R156 ;  /* 0x0000009c0ba17221 */ /* 0x000fe20000010000 */
[----:B------:R-:W-:Y:S01]  /*7e30*/  FADD.FTZ R156, R184, R157 ;  /* 0x0000009db89c7221 */ /* 0x000fe20000010000 */
[----:B------:R-:W-:Y:S01]  /*7e40*/  FFMA.FTZ R186, R167, UR7, -R186 ;  /* 0x00000007a7ba7c23 */ /* 0x000fe200080108ba */
[C---:B--2---:R-:W-:Y:S01]  /*7e50*/  F2FP.BF16.F32.PACK_AB R167, R16.reuse, R11 ;  /* 0x0000000b10a7723e */ /* 0x044fe200000010ff */
[----:B------:R-:W-:Y:S01]  /*7e60*/  FADD.FTZ R160, R16, R161 ;  /* 0x000000a110a07221 */ /* 0x000fe20000010000 */
[----:B------:R-:W-:Y:S01]  /*7e70*/  FADD.FTZ R157, R173, R156 ;  /* 0x0000009cad9d7221 */ /* 0x000fe20000010000 */
[----:B------:R-:W1:Y:S01]  /*7e80*/  MUFU.EX2 R180, R180 ;  /* 0x000000b400b47308 */ /* 0x000e620000000800 */
[-C--:B------:R-:W-:Y:S01]  /*7e90*/  FMUL.FTZ R95, R95, R10.reuse ;  /* 0x0000000a5f5f7220 */ /* 0x080fe20000410000 */
[----:B0-----:R-:W-:Y:S01]  /*7ea0*/  FADD.FTZ R161, R13, R160 ;  /* 0x000000a00da17221 */ /* 0x001fe20000010000 */
[----:B---3--:R-:W-:Y:S01]  /*7eb0*/  FADD.FTZ R156, R178, R157 ;  /* 0x0000009db29c7221 */ /* 0x008fe20000010000 */
[-C--:B------:R-:W-:Y:S01]  /*7ec0*/  FMUL.FTZ R98, R98, R10.reuse ;  /* 0x0000000a62627220 */ /* 0x080fe20000410000 */
[-C--:B------:R-:W-:Y:S01]  /*7ed0*/  FMUL.FTZ R99, R99, R10.reuse ;  /* 0x0000000a63637220 */ /* 0x080fe20000410000 */
[----:B----4-:R-:W-:Y:S01]  /*7ee0*/  FADD.FTZ R160, R18, R161 ;  /* 0x000000a112a07221 */ /* 0x010fe20000010000 */
[----:B-----5:R-:W-:Y:S01]  /*7ef0*/  FADD.FTZ R157, R153, R156 ;  /* 0x0000009c999d7221 */ /* 0x020fe20000010000 */
[----:B------:R-:W0:Y:S01]  /*7f00*/  MUFU.EX2 R20, R20 ;  /* 0x0000001400147308 */ /* 0x000e220000000800 */
[-C--:B------:R-:W-:Y:S01]  /*7f10*/  FMUL.FTZ R102, R102, R10.reuse ;  /* 0x0000000a66667220 */ /* 0x080fe20000410000 */
[----:B------:R-:W-:Y:S01]  /*7f20*/  FADD.FTZ R161, R15, R160 ;  /* 0x000000a00fa17221 */ /* 0x000fe20000010000 */
[-C--:B------:R-:W-:Y:S01]  /*7f30*/  FMUL.FTZ R103, R103, R10.reuse ;  /* 0x0000000a67677220 */ /* 0x080fe20000410000 */
[-C--:B------:R-:W-:Y:S01]  /*7f40*/  FMUL.FTZ R106, R106, R10.reuse ;  /* 0x0000000a6a6a7220 */ /* 0x080fe20000410000 */
[-C--:B------:R-:W-:Y:S01]  /*7f50*/  FMUL.FTZ R107, R107, R10.reuse ;  /* 0x0000000a6b6b7220 */ /* 0x080fe20000410000 */
[-C--:B------:R-:W-:Y:S01]  /*7f60*/  FMUL.FTZ R110, R110, R10.reuse ;  /* 0x0000000a6e6e7220 */ /* 0x080fe20000410000 */
[-C--:B------:R-:W-:Y:S01]  /*7f70*/  FMUL.FTZ R111, R111, R10.reuse ;  /* 0x0000000a6f6f7220 */ /* 0x080fe20000410000 */
[----:B------:R-:W2:Y:S01]  /*7f80*/  MUFU.EX2 R23, R23 ;  /* 0x0000001700177308 */ /* 0x000ea20000000800 */
        /* <DEDUP_REMOVED lines=8> */
[----:B0-----:R-:W-:Y:S01]  /*8010*/  FADD.FTZ R160, R20, R161 ;  /* 0x000000a114a07221 */ /* 0x001fe20000010000 */
[----:B------:R-:W-:Y:S01]  /*8020*/  F2FP.BF16.F32.PACK_AB R161, R18, R13 ;  /* 0x0000000d12a1723e */ /* 0x000fe200000010ff */
        /* <DEDUP_REMOVED lines=15> */
[----:B------:R-:W-:Y:S01]  /*8120*/  F2FP.BF16.F32.PACK_AB R160, R178, R173 ;  /* 0x000000adb2a0723e */ /* 0x000fe200000010ff */
[-C--:B------:R-:W-:Y:S01]  /*8130*/  FMUL.FTZ R146, R146, R10.reuse ;  /* 0x0000000a92927220 */ /* 0x080fe20000410000 */
[-C--:B------:R-:W-:Y:S01]  /*8140*/  FMUL.FTZ R147, R147, R10.reuse ;  /* 0x0000000a93937220 */ /* 0x080fe20000410000 */
[-C--:B------:R-:W-:Y:S01]  /*8150*/  FMUL.FTZ R150, R150, R10.reuse ;  /* 0x0000000a96967220 */ /* 0x080fe20000410000 */
[----:B------:R-:W-:-:S02]  /*8160*/  FMUL.FTZ R151, R151, R10 ;  /* 0x0000000a97977220 */ /* 0x000fc40000410000 */
[----:B------:R-:W1:Y:S01]  /*8170*/  MUFU.EX2 R22, R22 ;  /* 0x0000001600167308 */ /* 0x000e620000000800 */
[C---:B0-----:R-:W-:Y:S01]  /*8180*/  FADD.FTZ R157, R182.reuse, R157 ;  /* 0x0000009db69d7221 */ /* 0x041fe20000010000 */
[----:B------:R-:W-:-:S06]  /*8190*/  F2FP.BF16.F32.PACK_AB R156, R182, R23 ;  /* 0x00000017b69c723e */ /* 0x000fcc00000010ff */
[----:B------:R-:W0:Y:S01]  /*81a0*/  MUFU.EX2 R4, R4 ;  /* 0x0000000400047308 */ /* 0x000e220000000800 */
[----:B--2---:R-:W-:-:S07]  /*81b0*/  FADD.FTZ R7, R190, R7 ;  /* 0x00000007be077221 */ /* 0x004fce0000010000 */
[----:B------:R-:W2:Y:S01]  /*81c0*/  MUFU.EX2 R179, R179 ;  /* 0x000000b300b37308 */ /* 0x000ea20000000800 */
[----:B-1----:R-:W-:Y:S01]  /*81d0*/  FADD.FTZ R14, R22, R157 ;  /* 0x0000009d160e7221 */ /* 0x002fe20000010000 */
        /* <DEDUP_REMOVED lines=20> */
[----:B------:R2:W3:Y:S01]  /*8320*/  MUFU.EX2 R12, R163 ;  /* 0x000000a3000c7308 */ /* 0x0004e20000000800 */
[----:B-1----:R-:W-:-:S07]  /*8330*/  FADD.FTZ R7, R155, R16 ;  /* 0x000000109b077221 */ /* 0x002fce0000010000 */
[----:B------:R-:W1:Y:S01]  /*8340*/  MUFU.EX2 R172, R172 ;  /* 0x000000ac00ac7308 */ /* 0x000e620000000800 */
[C---:B0-----:R-:W-:Y:S01]  /*8350*/  FADD.FTZ R11, R183.reuse, R18 ;  /* 0x00000012b70b7221 */ /* 0x041fe20000010000 */
[----:B--2---:R-:W-:Y:S02]  /*8360*/  F2FP.BF16.F32.PACK_AB R163, R20, R15 ;  /* 0x0000000f14a3723e */ /* 0x004fe400000010ff */
[----:B------:R-:W-:-:S04]  /*8370*/  F2FP.BF16.F32.PACK_AB R154, R183, R154 ;  /* 0x0000009ab79a723e */ /* 0x000fc800000010ff */
[----:B------:R-:W0:Y:S01]  /*8380*/  MUFU.EX2 R19, R19 ;  /* 0x0000001300137308 */ /* 0x000e220000000800 */
[C---:B---3--:R-:W-:Y:S01]  /*8390*/  FADD.FTZ R4, R12.reuse, R7 ;  /* 0x000000070c047221 */ /* 0x048fe20000010000 */
[----:B------:R-:W-:-:S06]  /*83a0*/  F2FP.BF16.F32.PACK_AB R155, R12, R155 ;  /* 0x0000009b0c9b723e */ /* 0x000fcc00000010ff */
[----:B------:R-:W2:Y:S01]  /*83b0*/  MUFU.EX2 R185, R185 ;  /* 0x000000b900b97308 */ /* 0x000ea20000000800 */
[----:B-1----:R-:W-:-:S07]  /*83c0*/  FADD.FTZ R16, R172, R11 ;  /* 0x0000000bac107221 */ /* 0x002fce0000010000 */
[----:B------:R1:W3:Y:S01]  /*83d0*/  MUFU.EX2 R14, R158 ;  /* 0x0000009e000e7308 */ /* 0x0002e20000000800 */
[----:B0-----:R-:W-:-:S07]  /*83e0*/  FADD.FTZ R5, R19, R4 ;  /* 0x0000000413057221 */ /* 0x001fce0000010000 */
[----:B------:R-:W0:Y:S01]  /*83f0*/  MUFU.EX2 R175, R193 ;  /* 0x000000c100af7308 */ /* 0x000e220000000800 */
[----:B--2---:R-:W-:Y:S01]  /*8400*/  FADD.FTZ R7, R185, R16 ;  /* 0x00000010b9077221 */ /* 0x004fe20000010000 */
[----:B-1----:R-:W-:Y:S02]  /*8410*/  F2FP.BF16.F32.PACK_AB R158, R179, R22 ;  /* 0x00000016b39e723e */ /* 0x002fe400000010ff */
[----:B------:R-:W-:Y:S01]  /*8420*/  F2FP.BF16.F32.PACK_AB R172, R185, R172 ;  /* 0x000000acb9ac723e */ /* 0x000fe200000010ff */
[----:B------:R-:W-:-:S03]  /*8430*/  FADD.FTZ R12, R174, R7 ;  /* 0x00000007ae0c7221 */ /* 0x000fc60000010000 */
[----:B------:R-:W1:Y:S01]  /*8440*/  MUFU.EX2 R189, R189 ;  /* 0x000000bd00bd7308 */ /* 0x000e620000000800 */
[C---:B---3--:R-:W-:Y:S01]  /*8450*/  FADD.FTZ R4, R14.reuse, R5 ;  /* 0x000000050e047221 */ /* 0x048fe20000010000 */
[----:B------:R-:W-:-:S06]  /*8460*/  F2FP.BF16.F32.PACK_AB R173, R14, R19 ;  /* 0x000000130ead723e */ /* 0x000fcc00000010ff */
[----:B------:R-:W2:Y:S01]  /*8470*/  MUFU.EX2 R186, R186 ;  /* 0x000000ba00ba7308 */ /* 0x000ea20000000800 */
[----:B0-----:R-:W-:Y:S01]  /*8480*/  FADD.FTZ R5, R175, R4 ;  /* 0x00000004af057221 */ /* 0x001fe20000010000 */
[C---:B-1----:R-:W-:Y:S01]  /*8490*/  FADD.FTZ R4, R189.reuse, R12 ;  /* 0x0000000cbd047221 */ /* 0x042fe20000010000 */
[----:B------:R-:W-:Y:S02]  /*84a0*/  F2FP.BF16.F32.PACK_AB R174, R189, R174 ;  /* 0x000000aebdae723e */ /* 0x000fe400000010ff */
[C---:B--2---:R-:W-:Y:S01]  /*84b0*/  FADD.FTZ R5, R186.reuse, R5 ;  /* 0x00000005ba057221 */ /* 0x044fe20000010000 */
[----:B------:R-:W-:Y:S01]  /*84c0*/  F2FP.BF16.F32.PACK_AB R175, R186, R175 ;  /* 0x000000afbaaf723e */ /* 0x000fe200000010ff */
[----:B------:R-:W-:Y:S06]  /*84d0*/  @!P0 BRA `(.L_x_4545) ;  /* 0x0000000000048947 */ /* 0x000fec0003800000 */
[----:B------:R-:W-:Y:S01]  /*84e0*/  BPT.TRAP 0x1 ;  /* 0x000000040000795c */ /* 0x000fe20000300000 */
.L_x_4545:
[----:B------:R0:W1:Y:S01]  /*84f0*/  SYNCS.PHASECHK.TRANS64.TRYWAIT P1, [UR26+0x22850], R6 ;  /* 0x02285006ff0075a7 */ /* 0x000062000802015a */
[----:B------:R-:W-:Y:S05]  /*8500*/  @!P0 BRA `(.L_x_4546) ;  /* 0x0000000000048947 */ /* 0x000fea0003800000 */
[----:B------:R-:W-:Y:S01]  /*8510*/  BPT.TRAP 0x1 ;  /* 0x000000040000795c */ /* 0x000fe20000300000 */
.L_x_4546:
[----:B-1----:R-:W-:Y:S05]  /*8520*/  @P1 BRA `(.L_x_4547) ;  /* 0x0000000000081947 */ /* 0x002fea0003800000 */
[----:B------:R-:W1:Y:S02]  /*8530*/  SYNCS.PHASECHK.TRANS64.TRYWAIT P1, [UR26+0x22850], R6 ;  /* 0x02285006ff0075a7 */ /* 0x000e64000802015a */
[----:B-1----:R-:W-:Y:S05]  /*8540*/  @!P1 BRA `(.L_x_4548) ;  /* 0x0000006c00149947 */ /* 0x002fea0003800000 */
.L_x_4547:
        /* <DEDUP_REMOVED lines=39> */
.L_x_4549:
[----:B------:R-:W-:Y:S01]  /*87c0*/  UISETP.GT.AND UP0, UPT, UR27, UR41, UPT ;  /* 0x000000291b00728c */ /* 0x000fe2000bf04270 */
[----:B------:R-:W-:Y:S01]  /*87d0*/  MOV R10, R9 ;  /* 0x00000009000a7202 */ /* 0x000fe20000000f00 */
[----:B------:R-:W-:Y:S01]  /*87e0*/  UIADD3 UR26, UR26, 0x22860, URZ ;  /* 0x000228601a1a7890 */ /* 0x000fe2000fffe03f */
[----:B------:R-:W-:Y:S01]  /*87f0*/  IMAD.MOV.U32 R21, RZ, RZ, R8 ;  /* 0x000000ffff157224 */ /* 0x000fe200078e0008 */
[----:B------:R-:W-:Y:S02]  /*8800*/  UIADD3 UR27, UR27, -0x1, URZ ;  /* 0xffffffff1b1b7890 */ /* 0x000fe4000fffe03f */
[----:B------:R-:W-:Y:S01]  /*8810*/  PLOP3.LUT P1, PT, PT, PT, UP0, 0x80, 0x0 ;  /* 0x000000000000781c */ /* 0x000fe20003f2f008 */
[----:B------:R-:W-:-:S09]  /*8820*/  UPRMT UR26, UR25, 0x654, UR26 ;  /* 0x00000654191a7896 */ /* 0x000fd2000800001a */
[----:B------:R-:W-:Y:S03]  /*8830*/  SYNCS.ARRIVE.TRANS64.RED.A1T0 RZ, [UR26], RZ ;  /* 0x000000ffffff79a7 */ /* 0x000fe6000810041a */
[----:B------:R-:W-:Y:S05]  /*8840*/  @P1 BRA `(.L_x_4550) ;  /* 0xffffffdc00581947 */ /* 0x000fea000383ffff */
.L_x_4539:
[----:B------:R-:W2:Y:S01]  /*8850*/  SHFL.BFLY PT, R3, R4, 0x2, 0x1f ;  /* 0x0c401f0004037f89 */ /* 0x000ea200000e0000 */
[----:B------:R-:W-:-:S03]  /*8860*/  PLOP3.LUT P0, PT, PT, PT, PT, 0x8, 0x0 ;  /* 0x000000000000781c */ /* 0x000fc60003f0e170 */
[----:B01----:R-:W0:Y:S01]  /*8870*/  SHFL.BFLY PT, R6, R5, 0x2, 0x1f ;  /* 0x0c401f0005067f89 */ /* 0x003e2200000e0000 */
[----:B--2---:R-:W-:Y:S01]  /*8880*/  FADD.FTZ R3, R3, R4 ;  /* 0x0000000403037221 */ /* 0x004fe20000010000 */
[----:B------:R-:W-:Y:S02]  /*8890*/  IMAD.MOV.U32 R4, RZ, RZ, -0x800000 ;  /* 0xff800000ff047424 */ /* 0x000fe400078e00ff */
[----:B0-----:R-:W-:Y:S02]  /*88a0*/  FADD.FTZ R6, R6, R5 ;  /* 0x0000000506067221 */ /* 0x001fe40000010000 */
[----:B------:R-:W0:Y:S01]  /*88b0*/  SHFL.BFLY PT, R0, R3, 0x1, 0x1f ;  /* 0x0c201f0003007f89 */ /* 0x000e2200000e0000 */
[----:B------:R-:W-:-:S03]  /*88c0*/  IMAD.U32 R5, RZ, RZ, UR7 ;  /* 0x00000007ff057e24 */ /* 0x000fc6000f8e00ff */
[----:B------:R-:W1:Y:S01]  /*88d0*/  SHFL.BFLY PT, R7, R6, 0x1, 0x1f ;  /* 0x0c201f0006077f89 */ /* 0x000e6200000e0000 */
[----:B0-----:R-:W-:Y:S01]  /*88e0*/  FADD.FTZ R11, R3, R0 ;  /* 0x00000000030b7221 */ /* 0x001fe20000010000 */
[----:B------:R-:W-:Y:S02]  /*88f0*/  IADD3 R3, -R2, 0xb, RZ ;  /* 0x0000000b02037810 */ /* 0x000fe40007ffe1ff */
[----:B------:R-:W-:Y:S01]  /*8900*/  MOV R0, RZ ;  /* 0x000000ff00007202 */ /* 0x000fe20000000f00 */
[----:B-1----:R-:W-:Y:S02]  /*8910*/  FADD.FTZ R12, R6, R7 ;  /* 0x00000007060c7221 */ /* 0x002fe40000010000 */
[----:B------:R0:W-:Y:S08]  /*8920*/  BAR.ARV R3, 0x100 ;  /* 0x000400030000751d */ /* 0x0001f00000002000 */
[----:B------:R-:W-:Y:S06]  /*8930*/  BAR.ARV 0x8, 0x180 ;  /* 0x0206000000007b1d */ /* 0x000fec0000002000 */
[----:B------:R-:W-:Y:S01]  /*8940*/  FSETP.NE.FTZ.AND P1, PT, R11, RZ, PT ;  /* 0x000000ff0b00720b */ /* 0x000fe20003f35000 */
[----:B------:R-:W-:Y:S01]  /*8950*/  IMAD.MOV.U32 R7, RZ, RZ, RZ ;  /* 0x000000ffff077224 */ /* 0x000fe200078e00ff */
[----:B------:R-:W-:Y:S01]  /*8960*/  FSETP.NE.FTZ.AND P2, PT, R12, RZ, PT ;  /* 0x000000ff0c00720b */ /* 0x000fe20003f55000 */
[----:B0-----:R-:W-:-:S10]  /*8970*/  IMAD.MOV.U32 R3, RZ, RZ, -0x800000 ;  /* 0xff800000ff037424 */ /* 0x001fd400078e00ff */
[----:B------:R-:W0:Y:S01]  /*8980*/  @P1 MUFU.RCP R7, R11 ;  /* 0x0000000b00071308 */ /* 0x000e220000001000 */
[----:B------:R-:W-:-:S07]  /*8990*/  @P1 FMUL.FTZ R5, R5, 0.69314718246459960938 ;  /* 0x3f31721805051820 */ /* 0x000fce0000410000 */
[----:B------:R-:W1:Y:S08]  /*89a0*/  @P1 MUFU.LG2 R10, R11 ;  /* 0x0000000b000a1308 */ /* 0x000e700000000c00 */
[----:B------:R-:W2:Y:S01]  /*89b0*/  @P2 MUFU.LG2 R2, R12 ;  /* 0x0000000c00022308 */ /* 0x000ea20000000c00 */
[-C--:B0-----:R-:W-:Y:S01]  /*89c0*/  FMUL.FTZ R24, R24, R7.reuse ;  /* 0x0000000718187220 */ /* 0x081fe20000410000 */
[-C--:B------:R-:W-:Y:S01]  /*89d0*/  FMUL.FTZ R25, R25, R7.reuse ;  /* 0x0000000719197220 */ /* 0x080fe20000410000 */
[-C--:B------:R-:W-:Y:S01]  /*89e0*/  FMUL.FTZ R28, R28, R7.reuse ;  /* 0x000000071c1c7220 */ /* 0x080fe20000410000 */
[-C--:B------:R-:W-:Y:S01]  /*89f0*/  FMUL.FTZ R29, R29, R7.reuse ;  /* 0x000000071d1d7220 */ /* 0x080fe20000410000 */
[-C--:B------:R-:W-:Y:S01]  /*8a00*/  FMUL.FTZ R32, R32, R7.reuse ;  /* 0x0000000720207220 */ /* 0x080fe20000410000 */
[-C--:B------:R-:W-:Y:S01]  /*8a10*/  FMUL.FTZ R33, R33, R7.reuse ;  /* 0x0000000721217220 */ /* 0x080fe20000410000 */
[-C--:B------:R-:W-:Y:S01]  /*8a20*/  FMUL.FTZ R36, R36, R7.reuse ;  /* 0x0000000724247220 */ /* 0x080fe20000410000 */
        /* <DEDUP_REMOVED lines=59> */
[----:B-1----:R-:W-:Y:S01]  /*8de0*/  @P1 FMUL.FTZ R10, R10, 0.69314718246459960938 ;  /* 0x3f3172180a0a1820 */ /* 0x002fe20000410000 */
[----:B--2---:R-:W-:Y:S01]  /*8df0*/  @P2 FMUL.FTZ R2, R2, 0.69314718246459960938 ;  /* 0x3f31721802022820 */ /* 0x004fe20000410000 */
[-C--:B0-----:R-:W-:Y:S01]  /*8e00*/  FMUL.FTZ R26, R26, R0.reuse ;  /* 0x000000001a1a7220 */ /* 0x081fe20000410000 */
[-C--:B------:R-:W-:Y:S01]  /*8e10*/  FMUL.FTZ R27, R27, R0.reuse ;  /* 0x000000001b1b7220 */ /* 0x080fe20000410000 */
        /* <DEDUP_REMOVED lines=65> */
.L_x_4514:
        /* <DEDUP_REMOVED lines=18> */
[----:B0-----:R-:W-:Y:S01]  /*9350*/  VIADD R5, R0, 0xffffff80 ;  /* 0xffffff8000057836 */ /* 0x001fe20000000000 */
[----:B---3--:R-:W-:-:S06]  /*9360*/  USHF.R.S32.HI UR10, URZ, 0x1f, UR12 ;  /* 0x0000001f3f0a7899 */ /* 0x008fcc000801140c */
[----:B------:R-:W1:Y:S01]  /*9370*/  LDC R23, c[0x0][0xc50] ;  /* 0x00031400ff177b82 */ /* 0x000e620000000800 */
[----:B------:R-:W-:-:S04]  /*9380*/  SHF.R.S32.HI R2, RZ, 0x1f, R5 ;  /* 0x0000001fff027819 */ /* 0x000fc80000011405 */
[----:B------:R-:W-:-:S03]  /*9390*/  LEA.HI R6, R2, R5, RZ, 0x7 ;  /* 0x0000000502067211 */ /* 0x000fc600078f38ff */
[----:B------:R-:W0:Y:S01]  /*93a0*/  @P0 LDC R14, c[0x0][0xbec] ;  /* 0x0002fb00ff0e0b82 */ /* 0x000e220000000800 */
[----:B------:R-:W-:Y:S02]  /*93b0*/  LEA.HI R13, R2, R5, RZ, 0x2 ;  /* 0x00000005020d7211 */ /* 0x000fe400078f10ff */
[C---:B------:R-:W-:Y:S02]  /*93c0*/  LOP3.LUT R0, R6.reuse, 0xffffff80, RZ, 0xc0, !PT ;  /* 0xffffff8006007812 */ /* 0x040fe400078ec0ff */
[----:B------:R-:W-:Y:S02]  /*93d0*/  SHF.R.S32.HI R7, RZ, 0x7, R6 ;  /* 0x00000007ff077819 */ /* 0x000fe40000011406 */
[----:B------:R-:W-:Y:S01]  /*93e0*/  IADD3 R0, R5, -R0, RZ ;  /* 0x8000000005007210 */ /* 0x000fe20007ffe0ff */
[----:B------:R-:W3:Y:S01]  /*93f0*/  LDC.64 R20, c[0x0][0xb40] ;  /* 0x0002d000ff147b82 */ /* 0x000ee20000000a00 */
[----:B------:R-:W-:Y:S02]  /*9400*/  LEA.HI R2, R6, R7, RZ, 0x1 ;  /* 0x0000000706027211 */ /* 0x000fe400078f08ff */
[----:B------:R-:W-:-:S02]  /*9410*/  SHF.R.S32.HI R9, RZ, 0x1f, R0 ;  /* 0x0000001fff097819 */ /* 0x000fc40000011400 */
[----:B------:R-:W-:Y:S02]  /*9420*/  LOP3.LUT R6, R13, 0xfffffffc, RZ, 0xc0, !PT ;  /* 0xfffffffc0d067812 */ /* 0x000fe400078ec0ff */
[CC--:B------:R-:W-:Y:S01]  /*9430*/  LEA.HI R10, R9.reuse, R0.reuse, RZ, 0x2 ;  /* 0x00000000090a7211 */ /* 0x0c0fe200078f10ff */
[----:B------:R-:W5:Y:S01]  /*9440*/  @P0 LDC R152, c[0x0][0xbec] ;  /* 0x0002fb00ff980b82 */ /* 0x000f620000000800 */
[----:B------:R-:W-:Y:S01]  /*9450*/  LEA.HI R9, R9, R0, RZ, 0x5 ;  /* 0x0000000009097211 */ /* 0x000fe200078f28ff */
[----:B------:R-:W-:Y:S01]  /*9460*/  IMAD.IADD R13, R5, 0x1, -R6 ;  /* 0x00000001050d7824 */ /* 0x000fe200078e0a06 */
[--C-:B------:R-:W-:Y:S02]  /*9470*/  SHF.R.S32.HI R11, RZ, 0x2, R10.reuse ;  /* 0x00000002ff0b7819 */ /* 0x100fe4000001140a */
[----:B------:R-:W-:Y:S02]  /*9480*/  SHF.R.S32.HI R12, RZ, 0x1f, R10 ;  /* 0x0000001fff0c7819 */ /* 0x000fe4000001140a */
[----:B------:R-:W-:Y:S01]  /*9490*/  LEA.HI R6, R13, R13, RZ, 0x1 ;  /* 0x0000000d0d067211 */ /* 0x000fe200078f08ff */
[----:B------:R-:W5:Y:S01]  /*94a0*/  @P0 LDC R17, c[0x0][0xbf0] ;  /* 0x0002fc00ff110b82 */ /* 0x000f620000000800 */
[----:B------:R-:W-:-:S02]  /*94b0*/  LEA.HI R12, R12, R11, RZ, 0x3 ;  /* 0x0000000b0c0c7211 */ /* 0x000fc400078f18ff */
[----:B------:R-:W-:Y:S02]  /*94c0*/  LOP3.LUT R2, R2, 0x3fffffe, RZ, 0xc0, !PT ;  /* 0x03fffffe02027812 */ /* 0x000fe400078ec0ff */
[----:B------:R-:W-:-:S03]  /*94d0*/  LOP3.LUT R12, R12, 0xfffffff8, RZ, 0xc0, !PT ;  /* 0xfffffff80c0c7812 */ /* 0x000fc600078ec0ff */
[----:B------:R-:W-:Y:S01]  /*94e0*/  IMAD.IADD R2, R7, 0x1, -R2 ;  /* 0x0000000107027824 */ /* 0x000fe200078e0a02 */
[----:B------:R-:W-:Y:S01]  /*94f0*/  IADD3 R5, R11, -R12, RZ ;  /* 0x8000000c0b057210 */ /* 0x000fe20007ffe0ff */
[----:B------:R-:W5:Y:S01]  /*9500*/  @P0 LDC R153, c[0x0][0xbf0] ;  /* 0x0002fc00ff990b82 */ /* 0x000f620000000800 */
[----:B------:R-:W-:Y:S01]  /*9510*/  LOP3.LUT R12, R6, 0x1ffffffe, RZ, 0xc0, !PT ;  /* 0x1ffffffe060c7812 */ /* 0x000fe200078ec0ff */
[----:B------:R-:W-:Y:S01]  /*9520*/  IMAD.U32 R7, RZ, RZ, UR5 ;  /* 0x00000005ff077e24 */ /* 0x000fe2000f8e00ff */
[----:B------:R-:W-:Y:S01]  /*9530*/  SHF.R.S32.HI R6, RZ, 0x5, R9 ;  /* 0x00000005ff067819 */ /* 0x000fe20000011409 */
[----:B------:R-:W-:Y:S01]  /*9540*/  IMAD.U32 R7, RZ, RZ, UR6 ;  /* 0x00000006ff077e24 */ /* 0x000fe2000f8e00ff */
[----:B------:R-:W-:Y:S01]  /*9550*/  UIMAD UR6, UR38, UR9, UR7 ;  /* 0x00000009260672a4 */ /* 0x000fe2000f8e0207 */
[----:B------:R-:W-:Y:S02]  /*9560*/  IMAD.IADD R16, R13, 0x1, -R12 ;  /* 0x000000010d107824 */ /* 0x000fe400078e0a0c */
[----:B------:R-:W-:Y:S01]  /*9570*/  IMAD R5, R6, 0x10, R5 ;  /* 0x0000001006057824 */ /* 0x000fe200078e0205 */
[----:B------:R-:W-:Y:S01]  /*9580*/  MOV R6, UR4 ;  /* 0x0000000400067c02 */ /* 0x000fe20008000f00 */
[----:B------:R-:W-:Y:S01]  /*9590*/  UIMAD.WIDE.U32 UR4, UR38, UR8, URZ ;  /* 0x00000008260472a5 */ /* 0x000fe2000f8e003f */
[----:B----4-:R-:W-:-:S02]  /*95a0*/  IMAD R12, R18, UR10, RZ ;  /* 0x0000000a120c7c24 */ /* 0x010fc4000f8e02ff */
[----:B------:R-:W-:Y:S01]  /*95b0*/  LEA R9, R2, R5, 0x6 ;  /* 0x0000000502097211 */ /* 0x000fe200078e30ff */
[----:B------:R-:W-:Y:S01]  /*95c0*/  UIADD3 UR6, UR5, UR6, URZ ;  /* 0x0000000605067290 */ /* 0x000fe2000fffe03f */
[----:B------:R-:W-:Y:S01]  /*95d0*/  IMAD R15, R19, UR12, R12 ;  /* 0x0000000c130f7c24 */ /* 0x000fe2000f8e020c */
[----:B------:R-:W-:Y:S01]  /*95e0*/  MOV R12, UR4 ;  /* 0x00000004000c7c02 */ /* 0x000fe20008000f00 */
[----:B------:R-:W-:Y:S01]  /*95f0*/  IMAD.WIDE.U32 R6, R18, UR12, R6 ;  /* 0x0000000c12067c25 */ /* 0x000fe2000f8e0006 */
[----:B------:R-:W-:-:S03]  /*9600*/  ULDC.64 UR8, c[0x0][0xb28] ;  /* 0x0002ca0000087ab9 */ /* 0x000fc60000000a00 */
[----:B------:R-:W-:Y:S01]  /*9610*/  IMAD R2, R16, 0x8, R9 ;  /* 0x0000000810027824 */ /* 0x000fe200078e0209 */
[----:B------:R-:W-:Y:S01]  /*9620*/  IADD3 R16, RZ, -UR38, RZ ;  /* 0x80000026ff107c10 */ /* 0x000fe2000fffe0ff */
[----:B------:R-:W-:Y:S01]  /*9630*/  IMAD.U32 R13, RZ, RZ, UR5 ;  /* 0x00000005ff0d7e24 */ /* 0x000fe2000f8e00ff */
[----:B------:R-:W-:Y:S01]  /*9640*/  ULDC.64 UR4, c[0x0][0xbe0] ;  /* 0x0002f80000047ab9 */ /* 0x000fe20000000a00 */
[----:B--2---:R-:W-:Y:S02]  /*9650*/  IMAD R5, R22, 0x80, R2 ;  /* 0x0000008016057824 */ /* 0x004fe400078e0202 */
[----:B-1----:R-:W-:Y:S02]  /*9660*/  IMAD R23, R23, R16, UR11 ;  /* 0x0000000b17177e24 */ /* 0x002fe4000f8e0210 */
[----:B0-----:R-:W-:-:S03]  /*9670*/  @P0 IMAD.HI.U32 R2, R5, R14, RZ ;  /* 0x0000000e05020227 */ /* 0x001fc600078e00ff */
[----:B------:R-:W-:Y:S01]  /*9680*/  SHF.R.S32.HI R16, RZ, 0x1f, R23 ;  /* 0x0000001fff107819 */ /* 0x000fe20000011417 */
[----:B------:R-:W-:Y:S01]  /*9690*/  IMAD.U32 R13, RZ, RZ, UR6 ;  /* 0x00000006ff0d7e24 */ /* 0x000fe2000f8e00ff */
[----:B------:R-:W-:Y:S01]  /*96a0*/  ULDC.64 UR6, c[0x0][0xb48] ;  /* 0x0002d20000067ab9 */ /* 0x000fe20000000a00 */
[----:B------:R-:W-:Y:S01]  /*96b0*/  IMAD.IADD R7, R7, 0x1, R15 ;  /* 0x0000000107077824 */ /* 0x000fe200078e020f */
[----:B------:R-:W-:Y:S01]  /*96c0*/  MOV R15, R5 ;  /* 0x00000005000f7202 */ /* 0x000fe20000000f00 */
[----:B---3--:R-:W-:Y:S02]  /*96d0*/  IMAD R14, R20, UR10, RZ ;  /* 0x0000000a140e7c24 */ /* 0x008fe4000f8e02ff */
[----:B-----5:R-:W-:-:S04]  /*96e0*/  @P0 IMAD.HI.U32 R152, R5, R152, RZ ;  /* 0x0000009805980227 */ /* 0x020fc800078e00ff */
[----:B------:R-:W-:Y:S01]  /*96f0*/  IMAD.MOV.U32 R11, RZ, RZ, R5 ;  /* 0x000000ffff0b7224 */ /* 0x000fe200078e0005 */
[----:B------:R-:W-:Y:S01]  /*9700*/  @P0 SHF.R.U32.HI R11, RZ, R17, R2 ;  /* 0x00000011ff0b0219 */ /* 0x000fe20000011602 */
        /* <DEDUP_REMOVED lines=72> */
[----:B------:R-:W-:Y:S01]  /*9b90*/  VIADD R19, R0, 0x28 ;  /* 0x0000002800137836 */ /* 0x000fe20000000000 */
        /* <DEDUP_REMOVED lines=16> */
[C---:B------:R-:W-:Y:S02]  /*9ca0*/  IADD3 R4, R0.reuse, 0x38, RZ ;  /* 0x0000003800047810 */ /* 0x040fe40007ffe0ff */
[----:B------:R-:W-:Y:S01]  /*9cb0*/  IADD3 R22, R0, 0x50, RZ ;  /* 0x0000005000167810 */ /* 0x000fe20007ffe0ff */
        /* <DEDUP_REMOVED lines=33> */
[----:B------:R-:W-:Y:S01]  /*9ed0*/  @!P6 LOP3.LUT R19, R22, 0xfffffffe, RZ, 0xc0, !PT ;  /* 0xfffffffe1613e812 */ /* 0x000fe200078ec0ff */
[----:B------:R-:W-:Y:S01]  /*9ee0*/  VIADD R22, R0, 0x88 ;  /* 0x0000008800167836 */ /* 0x000fe20000000000 */
[----:B------:R-:W-:Y:S01]  /*9ef0*/  ISETP.GE.AND P1, PT, R23, UR4, PT ;  /* 0x0000000417007c0c */ /* 0x000fe2000bf26270 */
[----:B0-----:R-:W-:Y:S01]  /*9f00*/  @!P2 IMAD.WIDE R10, R3, 0x4, R6 ;  /* 0x00000004030aa825 */ /* 0x001fe200078e0206 */
[----:B------:R-:W-:-:S02]  /*9f10*/  ISETP.GE.AND P0, PT, R24, UR4, PT ;  /* 0x0000000418007c0c */ /* 0x000fc4000bf06270 */
[----:B------:R-:W-:Y:S01]  /*9f20*/  IADD3 R3, R0, 0x68, RZ ;  /* 0x0000006800037810 */ /* 0x000fe20007ffe0ff */
[--C-:B-1----:R-:W-:Y:S01]  /*9f30*/  @!P3 IMAD.WIDE R12, R15, 0x4, R6.reuse ;  /* 0x000000040f0cb825 */ /* 0x102fe200078e0206 */
[----:B------:R0:W-:Y:S02]  /*9f40*/  @!P2 ST.E.64 desc[UR36][R10.64], R48 ;  /* 0x000000300a00a985 */ /* 0x0001e4000c101b24 */
[----:B------:R-:W-:Y:S01]  /*9f50*/  ISETP.GE.AND P2, PT, R3, UR4, PT ;  /* 0x0000000403007c0c */ /* 0x000fe2000bf46270 */
[--C-:B------:R-:W-:Y:S01]  /*9f60*/  @!P4 IMAD.WIDE R14, R17, 0x4, R6.reuse ;  /* 0x00000004110ec825 */ /* 0x100fe200078e0206 */
[----:B------:R1:W-:Y:S01]  /*9f70*/  @!P3 ST.E.64 desc[UR36][R12.64], R52 ;  /* 0x000000340c00b985 */ /* 0x0003e2000c101b24 */
[----:B------:R-:W-:Y:S02]  /*9f80*/  ISETP.GE.AND P3, PT, R22, UR4, PT ;  /* 0x0000000416007c0c */ /* 0x000fe4000bf66270 */
[----:B------:R-:W-:Y:S01]  /*9f90*/  @!P5 IMAD.WIDE R16, R21, 0x4, R6 ;  /* 0x000000041510d825 */ /* 0x000fe200078e0206 */
[----:B------:R2:W-:Y:S01]  /*9fa0*/  @!P4 ST.E.64 desc[UR36][R14.64], R56 ;  /* 0x000000380e00c985 */ /* 0x0005e2000c101b24 */
[----:B------:R-:W-:-:S02]  /*9fb0*/  IADD3 R21, R0, 0x80, RZ ;  /* 0x0000008000157810 */ /* 0x000fc40007ffe0ff */
[----:B------:R-:W-:Y:S01]  /*9fc0*/  @!P6 IMAD.WIDE R18, R19, 0x4, R6 ;  /* 0x000000041312e825 */ /* 0x000fe200078e0206 */
[----:B------:R3:W-:Y:S01]  /*9fd0*/  @!P5 ST.E.64 desc[UR36][R16.64], R60 ;  /* 0x0000003c1000d985 */ /* 0x0007e2000c101b24 */
[----:B------:R-:W-:Y:S02]  /*9fe0*/  ISETP.GE.AND P5, PT, R20, UR4, PT ;  /* 0x0000000414007c0c */ /* 0x000fe4000bfa6270 */
[----:B------:R-:W-:Y:S01]  /*9ff0*/  ISETP.GE.AND P4, PT, R21, UR4, PT ;  /* 0x0000000415007c0c */ /* 0x000fe2000bf86270 */
[----:B------:R4:W-:Y:S01]  /*a000*/  @!P6 ST.E.64 desc[UR36][R18.64], R64 ;  /* 0x000000401200e985 */ /* 0x0009e2000c101b24 */
[----:B------:R-:W-:Y:S02]  /*a010*/  ISETP.GE.AND P6, PT, R4, UR4, PT ;  /* 0x0000000404007c0c */ /* 0x000fe4000bfc6270 */
[----:B------:R-:W-:Y:S02]  /*a020*/  @!P1 LEA.HI R23, R23, R23, RZ, 0x1 ;  /* 0x0000001717179211 */ /* 0x000fe400078f08ff */
[----:B------:R-:W-:-:S02]  /*a030*/  @!P0 LEA.HI R24, R24, R24, RZ, 0x1 ;  /* 0x0000001818188211 */ /* 0x000fc400078f08ff */
        /* <DEDUP_REMOVED lines=10> */
[----:B------:R-:W-:-:S02]  /*a0e0*/  @!P2 LOP3.LUT R3, R3, 0xfffffffe, RZ, 0xc0, !PT ;  /* 0xfffffffe0303a812 */ /* 0x000fc400078ec0ff */
[----:B------:R-:W-:Y:S01]  /*a0f0*/  @!P3 LEA.HI R22, R22, R22, RZ, 0x1 ;  /* 0x000000161616b211 */ /* 0x000fe200078f08ff */
[----:B------:R1:W-:Y:S01]  /*a100*/  @!P0 ST.E.64 desc[UR36][R12.64], R72 ;  /* 0x000000480c008985 */ /* 0x0003e2000c101b24 */
[----:B--2---:R-:W-:Y:S01]  /*a110*/  @!P6 LOP3.LUT R15, R4, 0xfffffffe, RZ, 0xc0, !PT ;  /* 0xfffffffe040fe812 */ /* 0x004fe200078ec0ff */
        /* <DEDUP_REMOVED lines=9> */
[C---:B------:R-:W-:Y:S01]  /*a1b0*/  VIADD R3, R0.reuse, 0xa0 ;  /* 0x000000a000037836 */ /* 0x040fe20000000000 */
[----:B------:R0:W-:Y:S01]  /*a1c0*/  @!P2 ST.E.64 desc[UR36][R10.64], R76 ;  /* 0x0000004c0a00a985 */ /* 0x0001e2000c101b24 */
[--C-:B-1----:R-:W-:Y:S01]  /*a1d0*/  @!P6 IMAD.WIDE R12, R15, 0x4, R6.reuse ;  /* 0x000000040f0ce825 */ /* 0x102fe200078e0206 */
[----:B------:R-:W-:Y:S02]  /*a1e0*/  IADD3 R20, R0, 0xb0, RZ ;  /* 0x000000b000147810 */ /* 0x000fe40007ffe0ff */
[----:B------:R-:W-:Y:S01]  /*a1f0*/  ISETP.GE.AND P2, PT, R3, UR4, PT ;  /* 0x0000000403007c0c */ /* 0x000fe2000bf46270 */
        /* <DEDUP_REMOVED lines=25> */
[----:B--2---:R-:W-:Y:S01]  /*a390*/  @!P2 IMAD.WIDE R14, R3, 0x4, R6 ;  /* 0x00000004030ea825 */ /* 0x004fe200078e0206 */
[----:B---3--:R-:W-:Y:S01]  /*a3a0*/  @!P3 LOP3.LUT R17, R4, 0xfffffffe, RZ, 0xc0, !PT ;  /* 0xfffffffe0411b812 */ /* 0x008fe200078ec0ff */
[----:B------:R1:W-:Y:S01]  /*a3b0*/  @!P1 ST.E.64 desc[UR36][R12.64], R100 ;  /* 0x000000640c009985 */ /* 0x0003e2000c101b24 */
[----:B----4-:R-:W-:Y:S01]  /*a3c0*/  @!P4 LOP3.LUT R19, R20, 0xfffffffe, RZ, 0xc0, !PT ;  /* 0xfffffffe1413c812 */ /* 0x010fe200078ec0ff */
[----:B------:R-:W-:Y:S01]  /*a3d0*/  VIADD R4, R0, 0xd0 ;  /* 0x000000d000047836 */ /* 0x000fe20000000000 */
[----:B------:R-:W-:Y:S01]  /*a3e0*/  @!P6 LOP3.LUT R3, R22, 0xfffffffe, RZ, 0xc0, !PT ;  /* 0xfffffffe1603e812 */ /* 0x000fe200078ec0ff */
[----:B------:R-:W-:Y:S01]  /*a3f0*/  VIADD R20, R0, 0xd8 ;  /* 0x000000d800147836 */ /* 0x000fe20000000000 */
[----:B------:R-:W-:Y:S01]  /*a400*/  @!P5 LOP3.LUT R21, R21, 0xfffffffe, RZ, 0xc0, !PT ;  /* 0xfffffffe1515d812 */ /* 0x000fe200078ec0ff */
[----:B------:R2:W-:Y:S01]  /*a410*/  @!P2 ST.E.64 desc[UR36][R14.64], R104 ;  /* 0x000000680e00a985 */ /* 0x0005e2000c101b24 */
[----:B------:R-:W-:-:S02]  /*a420*/  ISETP.GE.AND P1, PT, R4, UR4, PT ;  /* 0x0000000404007c0c */ /* 0x000fc4000bf26270 */
[----:B------:R-:W-:Y:S01]  /*a430*/  ISETP.GE.AND P2, PT, R20, UR4, PT ;  /* 0x0000000414007c0c */ /* 0x000fe2000bf46270 */
[----:B0-----:R-:W-:-:S04]  /*a440*/  @!P3 IMAD.WIDE R10, R17, 0x4, R6 ;  /* 0x00000004110ab825 */ /* 0x001fc800078e0206 */
[--C-:B-1----:R-:W-:Y:S01]  /*a450*/  @!P4 IMAD.WIDE R12, R19, 0x4, R6.reuse ;  /* 0x00000004130cc825 */ /* 0x102fe200078e0206 */
[----:B------:R0:W-:Y:S03]  /*a460*/  @!P3 ST.E.64 desc[UR36][R10.64], R108 ;  /* 0x0000006c0a00b985 */ /* 0x0001e6000c101b24 */
[--C-:B------:R-:W-:Y:S01]  /*a470*/  @!P6 IMAD.WIDE R18, R3, 0x4, R6.reuse ;  /* 0x000000040312e825 */ /* 0x100fe200078e0206 */
[----:B------:R-:W-:Y:S01]  /*a480*/  IADD3 R3, R0, 0xc8, RZ ;  /* 0x000000c800037810 */ /* 0x000fe20007ffe0ff */
[----:B------:R1:W-:Y:S01]  /*a490*/  @!P4 ST.E.64 desc[UR36][R12.64], R112 ;  /* 0x000000700c00c985 */ /* 0x0003e2000c101b24 */
[----:B------:R-:W-:Y:S01]  /*a4a0*/  @!P1 LEA.HI R4, R4, R4, RZ, 0x1 ;  /* 0x0000000404049211 */ /* 0x000fe200078f08ff */
[----:B------:R-:W-:Y:S01]  /*a4b0*/  @!P5 IMAD.WIDE R16, R21, 0x4, R6 ;  /* 0x000000041510d825 */ /* 0x000fe200078e0206 */
[C---:B------:R-:W-:Y:S02]  /*a4c0*/  IADD3 R21, R0.reuse, 0xe0, RZ ;  /* 0x000000e000157810 */ /* 0x040fe40007ffe0ff */
[----:B------:R-:W-:Y:S01]  /*a4d0*/  ISETP.GE.AND P0, PT, R3, UR4, PT ;  /* 0x0000000403007c0c */ /* 0x000fe2000bf06270 */
[C---:B--2---:R-:W-:Y:S01]  /*a4e0*/  VIADD R14, R0.reuse, 0xe8 ;  /* 0x000000e8000e7836 */ /* 0x044fe20000000000 */
[----:B------:R2:W-:Y:S01]  /*a4f0*/  @!P5 ST.E.64 desc[UR36][R16.64], R116 ;  /* 0x000000741000d985 */ /* 0x0005e2000c101b24 */
[C---:B------:R-:W-:Y:S01]  /*a500*/  VIADD R15, R0.reuse, 0xf0 ;  /* 0x000000f0000f7836 */ /* 0x040fe20000000000 */
[----:B0-----:R-:W-:-:S02]  /*a510*/  IADD3 R11, R0, 0xf8, RZ ;  /* 0x000000f8000b7810 */ /* 0x001fc40007ffe0ff */
[----:B------:R0:W-:Y:S01]  /*a520*/  @!P6 ST.E.64 desc[UR36][R18.64], R120 ;  /* 0x000000781200e985 */ /* 0x0001e2000c101b24 */
[----:B------:R-:W-:Y:S02]  /*a530*/  ISETP.GE.AND P3, PT, R21, UR4, PT ;  /* 0x0000000415007c0c */ /* 0x000fe4000bf66270 */
[----:B------:R-:W-:Y:S02]  /*a540*/  ISETP.GE.AND P4, PT, R14, UR4, PT ;  /* 0x000000040e007c0c */ /* 0x000fe4000bf86270 */
[----:B------:R-:W-:Y:S02]  /*a550*/  ISETP.GE.AND P5, PT, R15, UR4, PT ;  /* 0x000000040f007c0c */ /* 0x000fe4000bfa6270 */
[----:B------:R-:W-:Y:S02]  /*a560*/  ISETP.GE.AND P6, PT, R11, UR4, PT ;  /* 0x000000040b007c0c */ /* 0x000fe4000bfc6270 */
[----:B------:R-:W-:Y:S02]  /*a570*/  @!P0 LEA.HI R3, R3, R3, RZ, 0x1 ;  /* 0x0000000303038211 */ /* 0x000fe400078f08ff */
[----:B------:R-:W-:-:S02]  /*a580*/  @!P2 LEA.HI R20, R20, R20, RZ, 0x1 ;  /* 0x000000141414a211 */ /* 0x000fc400078f08ff */
[----:B------:R-:W-:Y:S02]  /*a590*/  @!P0 LOP3.LUT R3, R3, 0xfffffffe, RZ, 0xc0, !PT ;  /* 0xfffffffe03038812 */ /* 0x000fe400078ec0ff */
[----:B------:R-:W-:Y:S02]  /*a5a0*/  @!P3 LEA.HI R21, R21, R21, RZ, 0x1 ;  /* 0x000000151515b211 */ /* 0x000fe400078f08ff */
[----:B------:R-:W-:Y:S02]  /*a5b0*/  @!P4 LEA.HI R14, R14, R14, RZ, 0x1 ;  /* 0x0000000e0e0ec211 */ /* 0x000fe400078f08ff */
[----:B------:R-:W-:Y:S02]  /*a5c0*/  @!P5 LEA.HI R10, R15, R15, RZ, 0x1 ;  /* 0x0000000f0f0ad211 */ /* 0x000fe400078f08ff */
[----:B------:R-:W-:Y:S02]  /*a5d0*/  @!P6 LEA.HI R11, R11, R11, RZ, 0x1 ;  /* 0x0000000b0b0be211 */ /* 0x000fe400078f08ff */
[----:B-1----:R-:W-:-:S02]  /*a5e0*/  @!P1 LOP3.LUT R13, R4, 0xfffffffe, RZ, 0xc0, !PT ;  /* 0xfffffffe040d9812 */ /* 0x002fc400078ec0ff */
        /* <DEDUP_REMOVED lines=19> */
.L_x_4553:
[----:B------:R-:W-:Y:S05]  /*a720*/  BSYNC B0 ;  /* 0x0000000000007941 */ /* 0x000fea0003800000 */
.L_x_4552:
        /* <DEDUP_REMOVED lines=196> */
.L_x_4551:
[----:B------:R-:W0:Y:S02]  /*b370*/  S2R R0, SR_TID.X ;  /* 0x0000000000007919 */ /* 0x000e240000002100 */
        /* <DEDUP_REMOVED lines=59> */
.L_x_4510:
        /* <DEDUP_REMOVED lines=18> */
.L_x_4554:
[----:B------:R-:W-:Y:S01]  /*b850*/  ULDC UR44, c[0x0][0xc50] ;  /* 0x00031400002c7ab9 */ /* 0x000fe20000000800 */
[----:B------:R-:W-:Y:S01]  /*b860*/  UMOV UR40, UR6 ;  /* 0x0000000600287c82 */ /* 0x000fe20008000000 */
[----:B------:R-:W-:-:S11]  /*b870*/  UISETP.NE.AND UP0, UPT, UR44, 0x1, UPT ;  /* 0x000000012c00788c */ /* 0x000fd6000bf05270 */
[----:B------:R-:W-:Y:S01]  /*b880*/  @UP0 ULDC UR4, c[0x0][0xc54] ;  /* 0x0003150000040ab9 */ /* 0x000fe20000000800 */
[----:B------:R-:W-:Y:S01]  /*b890*/  @UP0 ULDC UR7, c[0x0][0xc58] ;  /* 0x0003160000070ab9 */ /* 0x000fe20000000800 */
[----:B------:R-:W-:-:S04]  /*b8a0*/  UIMAD.WIDE.U32 UR4, UR6, UR4, URZ ;  /* 0x00000004060472a5 */ /* 0x000fc8000f8e003f */
[----:B------:R-:W-:-:S12]  /*b8b0*/  @UP0 USHF.R.U32.HI UR40, URZ, UR7, UR5 ;  /* 0x000000073f280299 */ /* 0x000fd80008011605 */
.L_x_4555:
        /* <DEDUP_REMOVED lines=8> */
[----:B------:R-:W-:Y:S01]  /*b940*/  ULDC UR4, c[0x0][0x448] ;  /* 0x0001120000047ab9 */ /* 0x000fe20000000800 */
[----:B------:R-:W-:Y:S01]  /*b950*/  ULDC UR7, c[0x0][0x2f0] ;  /* 0x0000bc0000077ab9 */ /* 0x000fe20000000800 */
[----:B------:R-:W-:-:S05]  /*b960*/  IMAD.MOV.U32 R32, RZ, RZ, RZ ;  /* 0x000000ffff207224 */ /* 0x000fca00078e00ff */
[----:B------:R-:W1:Y:S01]  /*b970*/  S2UR UR46, SR_CTAID.X ;  /* 0x00000000002e79c3 */ /* 0x000e620000002500 */
[----:B------:R-:W-:Y:S01]  /*b980*/  UISETP.NE.AND UP1, UPT, UR4, 0x1, UPT ;  /* 0x000000010400788c */ /* 0x000fe2000bf25270 */
[----:B------:R-:W-:Y:S02]  /*b990*/  ULDC UR8, c[0x0][0x288] ;  /* 0x0000a20000087ab9 */ /* 0x000fe40000000800 */
[----:B------:R-:W-:Y:S02]  /*b9a0*/  ULDC.64 UR4, c[0x0][0x418] ;  /* 0x0001060000047ab9 */ /* 0x000fe40000000a00 */
[----:B------:R-:W-:-:S03]  /*b9b0*/  UISETP.NE.U32.AND UP0, UPT, UR4, URZ, UPT ;  /* 0x0000003f0400728c */ /* 0x000fc6000bf05070 */
[----:B------:R-:W-:Y:S01]  /*b9c0*/  ULDC UR4, c[0x0][0x424] ;  /* 0x0001090000047ab9 */ /* 0x000fe20000000800 */
[----:B------:R-:W-:-:S03]  /*b9d0*/  UISETP.NE.AND.EX UP0, UPT, UR5, URZ, UPT, UP0 ;  /* 0x0000003f0500728c */ /* 0x000fc6000bf05300 */
[----:B------:R-:W-:Y:S01]  /*b9e0*/  @UP1 ULDC UR5, c[0x0][0x44c] ;  /* 0x0001130000051ab9 */ /* 0x000fe20000000800 */
[----:B0-----:R-:W-:Y:S01]  /*b9f0*/  ISETP.NE.U32.AND P0, PT, R4, RZ, PT ;  /* 0x000000ff0400720c */ /* 0x001fe20003f05070 */
[----:B------:R-:W-:-:S03]  /*ba00*/  USEL UR41, UR4, 0x1, UP0 ;  /* 0x0000000104297887 */ /* 0x000fc60008000000 */
[----:B------:R-:W-:Y:S01]  /*ba10*/  ISETP.NE.AND.EX P0, PT, R5, RZ, PT, P0 ;  /* 0x000000ff0500720c */ /* 0x000fe20003f05300 */
[----:B-1----:R-:W-:Y:S02]  /*ba20*/  ULEA UR6, UR46, 0x7f, 0x7 ;  /* 0x0000007f2e067891 */ /* 0x002fe4000f8e383f */
[----:B------:R-:W-:Y:S02]  /*ba30*/  UIMAD UR41, UR41, UR7, URZ ;  /* 0x00000007292972a4 */ /* 0x000fe4000f8e023f */
[----:B------:R-:W-:Y:S01]  /*ba40*/  UIMAD.WIDE.U32 UR4, UR6, UR5, URZ ;  /* 0x00000005060472a5 */ /* 0x000fe2000f8e003f */
[----:B------:R-:W-:Y:S01]  /*ba50*/  @UP1 ULDC UR7, c[0x0][0x450] ;  /* 0x0001140000071ab9 */ /* 0x000fe20000000800 */
[----:B------:R-:W-:Y:S02]  /*ba60*/  UIADD3 UR8, UR41, 0x60, -UR8 ;  /* 0x0000006029087890 */ /* 0x000fe4000fffe808 */
[----:B------:R-:W-:-:S04]  /*ba70*/  @UP1 USHF.R.U32.HI UR6, URZ, UR7, UR5 ;  /* 0x000000073f061299 */ /* 0x000fc80008011605 */
[----:B------:R-:W0:Y:S01]  /*ba80*/  @P0 LDC.64 R4, c[0x0][0xa28] ;  /* 0x00028a00ff040b82 */ /* 0x000e220000000a00 */
[----:B------:R-:W-:Y:S02]  /*ba90*/  UIADD3 UR4, UR41, 0x5f, URZ ;  /* 0x0000005f29047890 */ /* 0x000fe4000fffe03f */
[----:B------:R-:W-:Y:S02]  /*baa0*/  UIADD3 UR6, UR8, UR6, URZ ;  /* 0x0000000608067290 */ /* 0x000fe4000fffe03f */
[----:B------:R-:W-:Y:S02]  /*bab0*/  UIMAD.WIDE UR4, UR4, 0x2aaaaaab, URZ ;  /* 0x2aaaaaab040478a5 */ /* 0x000fe4000f8e023f */
[----:B------:R-:W-:Y:S02]  /*bac0*/  UIMAD.WIDE UR6, UR6, 0x2aaaaaab, URZ ;  /* 0x2aaaaaab060678a5 */ /* 0x000fe4000f8e023f */
[----:B------:R-:W-:Y:S02]  /*bad0*/  USHF.R.U32.HI UR42, URZ, 0x1f, UR5 ;  /* 0x0000001f3f2a7899 */ /* 0x000fe40008011605 */
[----:B------:R-:W-:-:S02]  /*bae0*/  USHF.R.U32.HI UR43, URZ, 0x1f, UR7 ;  /* 0x0000001f3f2b7899 */ /* 0x000fc40008011607 */
[----:B------:R-:W-:Y:S02]  /*baf0*/  ULEA.HI.SX32 UR42, UR5, UR42, 0x1c ;  /* 0x0000002a052a7291 */ /* 0x000fe4000f8fe23f */
[----:B------:R-:W-:-:S04]  /*bb00*/  ULEA.HI.SX32 UR43, UR7, UR43, 0x1c ;  /* 0x0000002b072b7291 */ /* 0x000fc8000f8fe23f */
[----:B------:R-:W-:-:S04]  /*bb10*/  UISETP.LT.AND UP0, UPT, UR42, UR43, UPT ;  /* 0x0000002b2a00728c */ /* 0x000fc8000bf01270 */
[----:B------:R-:W-:Y:S01]  /*bb20*/  USEL UR11, UR42, UR43, UP0 ;  /* 0x0000002b2a0b7287 */ /* 0x000fe20008000000 */
[----:B0-----:R-:W-:Y:S01]  /*bb30*/  @P0 IMAD.WIDE R4, R33, 0x4, R4 ;  /* 0x0000000421040825 */ /* 0x001fe200078e0204 */
[----:B------:R-:W-:Y:S02]  /*bb40*/  UP2UR UR47, UPR, URZ, 0x2 ;  /* 0x000000023f2f7883 */ /* 0x000fe40008000000 */
[----:B------:R-:W-:Y:S02]  /*bb50*/  UISETP.GE.AND UP1, UPT, UR11, 0x1, UPT ;  /* 0x000000010b00788c */ /* 0x000fe4000bf26270 */
[----:B------:R-:W-:Y:S01]  /*bb60*/  USHF.R.U32.HI UR9, URZ, 0x10, UR44 ;  /* 0x000000103f097899 */ /* 0x000fe2000801162c */
[----:B------:R0:W5:Y:S01]  /*bb70*/  @P0 LDG.E R32, desc[UR36][R4.64] ;  /* 0x0000002404200981 */ /* 0x000162000c1e1900 */
[----:B------:R-:W-:Y:S02]  /*bb80*/  ULOP3.LUT UR44, UR44, 0xffff, URZ, 0xc0, !UPT ;  /* 0x0000ffff2c2c7892 */ /* 0x000fe4000f8ec03f */
[----:B------:R-:W-:Y:S01]  /*bb90*/  PLOP3.LUT P0, PT, PT, PT, UP1, 0x80, 0x0 ;  /* 0x000000000000781c */ /* 0x000fe20003f0f018 */
[----:B------:R-:W-:Y:S01]  /*bba0*/  UISETP.NE.AND UP0, UPT, UR9, URZ, UPT ;  /* 0x0000003f0900728c */ /* 0x000fe2000bf05270 */
[----:B------:R-:W-:-:S10]  /*bbb0*/  UMOV UR38, URZ ;  /* 0x0000003f00267c82 */ /* 0x000fd40008000000 */
[----:B------:R-:W-:Y:S01]  /*bbc0*/  @!UP0 ULDC UR9, c[0x0][0x9f0] ;  /* 0x00027c0000098ab9 */ /* 0x000fe20000000800 */
[----:B0-----:R-:W-:Y:S05]  /*bbd0*/  @!P0 BRA `(.L_x_4557) ;  /* 0x0000000000788947 */ /* 0x001fea0003800000 */
[----:B------:R-:W-:Y:S01]  /*bbe0*/  IABS R0, UR9 ;  /* 0x0000000900007c13 */ /* 0x000fe20008000000 */
[----:B------:R-:W-:Y:S02]  /*bbf0*/  UIADD3 UR6, UR9, -0x1, UR11 ;  /* 0xffffffff09067890 */ /* 0x000fe4000fffe00b */
[----:B------:R-:W-:Y:S01]  /*bc00*/  IABS R5, UR9 ;  /* 0x0000000900057c13 */ /* 0x000fe20008000000 */
[----:B------:R-:W-:Y:S01]  /*bc10*/  UMOV UR4, URZ ;  /* 0x0000003f00047c82 */ /* 0x000fe20008000000 */
        /* <DEDUP_REMOVED lines=26> */
.L_x_4557:
[----:B------:R-:W-:Y:S02]  /*bdc0*/  UIMAD UR48, UR44, UR38, URZ ;  /* 0x000000262c3072a4 */ /* 0x000fe4000f8e023f */
[----:B------:R-:W-:Y:S02]  /*bdd0*/  IMAD.U32 R0, RZ, RZ, UR38 ;  /* 0x00000026ff007e24 */ /* 0x000fe4000f8e00ff */
[----:B------:R-:W-:Y:S02]  /*bde0*/  IMAD.MOV.U32 R21, RZ, RZ, RZ ;  /* 0x000000ffff157224 */ /* 0x000fe400078e00ff */
[----:B------:R-:W-:Y:S01]  /*bdf0*/  IMAD.MOV.U32 R8, RZ, RZ, 0x1 ;  /* 0x00000001ff087424 */ /* 0x000fe200078e00ff */
[----:B------:R-:W-:-:S04]  /*be00*/  MOV R31, UR48 ;  /* 0x00000030001f7c02 */ /* 0x000fc80008000f00 */
        /* <DEDUP_REMOVED lines=26> */
.L_x_4558:
        /* <DEDUP_REMOVED lines=20> */
.L_x_4560:
        /* <DEDUP_REMOVED lines=15> */
.L_x_4559:
[----:B------:R-:W0:Y:S01]  /*c1e0*/  LDC.64 R4, c[0x0][0x9f8] ;  /* 0x00027e00ff047b82 */ /* 0x000e220000000a00 */
[----:B------:R-:W-:-:S07]  /*c1f0*/  MOV R30, R33 ;  /* 0x00000021001e7202 */ /* 0x000fce0000000f00 */
[----:B------:R-:W1:Y:S01]  /*c200*/  LDC R29, c[0x0][0x430] ;  /* 0x00010c00ff1d7b82 */ /* 0x000e620000000800 */
[C---:B------:R-:W-:Y:S01]  /*c210*/  IMAD.SHL.U32 R28, R16.reuse, 0x10, RZ ;  /* 0x00000010101c7824 */ /* 0x040fe200078e00ff */
[C---:B------:R-:W-:Y:S01]  /*c220*/  LOP3.LUT R7, R16.reuse, 0x7f, RZ, 0xc0, !PT ;  /* 0x0000007f10077812 */ /* 0x040fe200078ec0ff */
        /* <DEDUP_REMOVED lines=13> */
[----:B------:R-:W-:-:S05]  /*c300*/  IMAD R13, R9, 0x60, R26 ;  /* 0x00000060090d7824 */ /* 0x000fca00078e021a */
[C---:B------:R-:W-:Y:S01]  /*c310*/  ISETP.GE.AND P0, PT, R13.reuse, UR41, PT ;  /* 0x000000290d007c0c */ /* 0x040fe2000bf06270 */
[----:B------:R-:W1:Y:S01]  /*c320*/  @P1 LDC R3, c[0x0][0x434] ;  /* 0x00010d00ff031b82 */ /* 0x000e620000000800 */
[----:B-----5:R-:W-:Y:S02]  /*c330*/  IADD3 R22, R13, R32, RZ ;  /* 0x000000200d167210 */ /* 0x020fe40007ffe0ff */
[----:B------:R-:W-:Y:S02]  /*c340*/  ISETP.GT.U32.OR P0, PT, R26, 0x5f, P0 ;  /* 0x0000005f1a00780c */ /* 0x000fe40000704470 */
[----:B------:R-:W-:-:S03]  /*c350*/  @P1 LOP3.LUT R23, R23, 0x40, RZ, 0xfc, !PT ;  /* 0x0000004017171812 */ /* 0x000fc600078efcff */
[----:B0-----:R-:W0:Y:S08]  /*c360*/  @P1 LDC R5, c[0x0][0x438] ;  /* 0x00010e00ff051b82 */ /* 0x001e300000000800 */
[----:B------:R-:W3:Y:S08]  /*c370*/  @!P0 LDC.64 R10, c[0x0][0x428] ;  /* 0x00010a00ff0a8b82 */ /* 0x000ef00000000a00 */
[----:B------:R-:W4:Y:S01]  /*c380*/  @!P0 LDC.64 R12, c[0x0][0x418] ;  /* 0x00010600ff0c8b82 */ /* 0x000f220000000a00 */
[----:B-1----:R-:W-:-:S04]  /*c390*/  @P1 IMAD.HI.U32 R0, R22, R3, RZ ;  /* 0x0000000316001227 */ /* 0x002fc800078e00ff */
[----:B------:R-:W-:Y:S01]  /*c3a0*/  IMAD.MOV.U32 R3, RZ, RZ, R22 ;  /* 0x000000ffff037224 */ /* 0x000fe200078e0016 */
[----:B0-----:R-:W-:-:S04]  /*c3b0*/  @P1 SHF.R.U32.HI R3, RZ, R5, R0 ;  /* 0x00000005ff031219 */ /* 0x001fc80000011600 */
[--C-:B------:R-:W-:Y:S01]  /*c3c0*/  @!P0 SHF.R.S32.HI R5, RZ, 0x1f, R3.reuse ;  /* 0x0000001fff058819 */ /* 0x100fe20000011403 */
[----:B------:R-:W-:Y:S01]  /*c3d0*/  @!P0 IMAD.MOV.U32 R4, RZ, RZ, R3 ;  /* 0x000000ffff048224 */ /* 0x000fe200078e0003 */
[----:B--2---:R-:W-:-:S05]  /*c3e0*/  SHF.R.S32.HI R25, RZ, 0x1f, R30 ;  /* 0x0000001fff197819 */ /* 0x004fca000001141e */
[----:B---3--:R-:W-:-:S04]  /*c3f0*/  @!P0 IMAD R0, R25, R10, RZ ;  /* 0x0000000a19008224 */ /* 0x008fc800078e02ff */
[C---:B------:R-:W-:Y:S02]  /*c400*/  @!P0 IMAD R15, R30.reuse, R11, R0 ;  /* 0x0000000b1e0f8224 */ /* 0x040fe400078e0200 */
[----:B------:R-:W-:-:S05]  /*c410*/  @!P0 IMAD.WIDE.U32 R10, R30, R10, R4 ;  /* 0x0000000a1e0a8225 */ /* 0x000fca00078e0004 */
[----:B------:R-:W-:Y:S02]  /*c420*/  @!P0 IADD3 R0, R11, R15, RZ ;  /* 0x0000000f0b008210 */ /* 0x000fe40007ffe0ff */
        /* <DEDUP_REMOVED lines=21> */
.L_x_4602:
[----:B------:R-:W-:Y:S01]  /*c580*/  ULOP3.LUT UR4, UR39, 0x2, URZ, 0xfc, !UPT ;  /* 0x0000000227047892 */ /* 0x000fe2000f8efc3f */
[--C-:B-----5:R-:W-:Y:S02]  /*c590*/  @!P0 SHF.R.S32.HI R5, RZ, 0x1f, R4.reuse ;  /* 0x0000001fff058819 */ /* 0x120fe40000011404 */
[----:B------:R-:W-:Y:S02]  /*c5a0*/  CS2R R36, SRZ ;  /* 0x0000000000247805 */ /* 0x000fe4000001ff00 */
[----:B------:R-:W-:Y:S01]  /*c5b0*/  LOP3.LUT R23, R23, 0xffffffdf, RZ, 0xc0, !PT ;  /* 0xffffffdf17177812 */ /* 0x000fe200078ec0ff */
[----:B------:R-:W-:Y:S01]  /*c5c0*/  @!P0 IMAD.MOV.U32 R36, RZ, RZ, R4 ;  /* 0x000000ffff248224 */ /* 0x000fe200078e0004 */
[----:B------:R-:W-:Y:S01]  /*c5d0*/  @!P0 MOV R37, R5 ;  /* 0x0000000500258202 */ /* 0x000fe20000000f00 */
[----:B------:R-:W-:Y:S01]  /*c5e0*/  IMAD.U32 R34, RZ, RZ, UR4 ;  /* 0x00000004ff227e24 */ /* 0x000fe2000f8e00ff */
[----:B------:R-:W-:Y:S01]  /*c5f0*/  ISETP.GT.U32.AND P0, PT, R26, 0x5f, PT ;  /* 0x0000005f1a00780c */ /* 0x000fe20003f04070 */
[----:B------:R-:W-:Y:S01]  /*c600*/  IMAD.MOV R0, RZ, RZ, -R3 ;  /* 0x000000ffff007224 */ /* 0x000fe200078e0a03 */
[----:B------:R-:W-:-:S02]  /*c610*/  LOP3.LUT R23, R23, 0xffffff7f, RZ, 0xc0, !PT ;  /* 0xffffff7f17177812 */ /* 0x000fc400078ec0ff */
[----:B------:R-:W-:Y:S01]  /*c620*/  ISETP.NE.AND P1, PT, R34, 0x3, PT ;  /* 0x000000032200780c */ /* 0x000fe20003f25270 */
[----:B------:R-:W-:Y:S01]  /*c630*/  IMAD R22, R29, R0, R22 ;  /* 0x000000001d167224 */ /* 0x000fe200078e0216 */
[----:B------:R-:W-:Y:S02]  /*c640*/  MOV R19, UR40 ;  /* 0x0000002800137c02 */ /* 0x000fe40008000f00 */
[----:B------:R-:W-:Y:S02]  /*c650*/  SEL R18, RZ, 0x1, P2 ;  /* 0x00000001ff127807 */ /* 0x000fe40001000000 */
[----:B------:R-:W-:-:S03]  /*c660*/  SHF.R.S32.HI R19, RZ, 0x1f, R19 ;  /* 0x0000001fff137819 */ /* 0x000fc60000011413 */
[----:B------:R-:W-:-:S04]  /*c670*/  @P0 LOP3.LUT R23, R23, 0x80, RZ, 0xfc, !PT ;  /* 0x0000008017170812 */ /* 0x000fc800078efcff */
[----:B------:R-:W-:Y:S01]  /*c680*/  @P1 LOP3.LUT R23, R23, 0x20, RZ, 0xfc, !PT ;  /* 0x0000002017171812 */ /* 0x000fe200078efcff */
[----:B------:R-:W-:Y:S06]  /*c690*/  @!P1 BRA `(.L_x_4562) ;  /* 0x0000000000049947 */ /* 0x000fec0003800000 */
[----:B------:R-:W-:Y:S01]  /*c6a0*/  BPT.TRAP 0x1 ;  /* 0x000000040000795c */ /* 0x000fe20000300000 */
.L_x_4562:
[----:B------:R-:W-:-:S05]  /*c6b0*/  IMAD.MOV.U32 R0, RZ, RZ, 0x1 ;  /* 0x00000001ff007424 */ /* 0x000fca00078e00ff */
[----:B------:R-:W-:-:S04]  /*c6c0*/  SHF.L.U32 R0, R0, 0x1f, RZ ;  /* 0x0000001f00007819 */ /* 0x000fc800000006ff */
[----:B------:R-:W0:Y:S02]  /*c6d0*/  SYNCS.PHASECHK.TRANS64.TRYWAIT P0, [UR45+0x22840], R0 ;  /* 0x02284000ff0075a7 */ /* 0x000e24000800016d */
[----:B0-----:R-:W-:Y:S05]  /*c6e0*/  @!P0 BRA `(.L_x_4563) ;  /* 0x0000002800e48947 */ /* 0x001fea0003800000 */
.L_x_4603:
        /* <DEDUP_REMOVED lines=12> */
[----:B------:R-:W-:-:S04]  /*c7b0*/  ULDC.64 UR4, c[0x0][0x308] ;  /* 0x0000c20000047ab9 */ /* 0x000fc80000000a00 */
[----:B------:R-:W-:Y:S01]  /*c7c0*/  IADD3 R5, R5, R3, RZ ;  /* 0x0000000305057210 */ /* 0x000fe20007ffe0ff */
        /* <DEDUP_REMOVED lines=10> */
[----:B------:R-:W-:Y:S02]  /*c870*/  LEA.HI.X R0, R4, UR7, R5, 0x1, P0 ;  /* 0x0000000704007c11 */ /* 0x000fe400080f0c05 */
[----:B------:R-:W-:Y:S02]  /*c880*/  LOP3.LUT R5, R6, 0x1c0, RZ, 0xc0, !PT ;  /* 0x000001c006057812 */ /* 0x000fe400078ec0ff */
[----:B------:R-:W-:Y:S02]  /*c890*/  MOV R4, 0xffffffa0 ;  /* 0xffffffa000047802 */ /* 0x000fe40000000f00 */
[----:B------:R-:W-:-:S03]  /*c8a0*/  LOP3.LUT R5, R5, 0x38, R6, 0xf8, !PT ;  /* 0x0000003805057812 */ /* 0x000fc600078ef806 */
[----:B------:R-:W-:Y:S01]  /*c8b0*/  IMAD R4, R9, R4, UR41 ;  /* 0x0000002909047e24 */ /* 0x000fe2000f8e0204 */
[----:B------:R-:W-:Y:S01]  /*c8c0*/  LOP3.LUT R5, R5, 0x38, R16, 0x78, !PT ;  /* 0x0000003805057812 */ /* 0x000fe200078e7810 */
[----:B------:R-:W-:Y:S01]  /*c8d0*/  IMAD.SHL.U32 R16, R7, 0x8, RZ ;  /* 0x0000000807107824 */ /* 0x000fe200078e00ff */
[----:B------:R-:W-:Y:S01]  /*c8e0*/  @P2 LOP3.LUT R23, R23, 0x2, RZ, 0xfc, !PT ;  /* 0x0000000217172812 */ /* 0x000fe200078efcff */
[----:B------:R-:W-:-:S03]  /*c8f0*/  IMAD.IADD R35, R4, 0x1, -R27 ;  /* 0x0000000104237824 */ /* 0x000fc600078e0a1b */
[----:B------:R-:W-:Y:S02]  /*c900*/  LOP3.LUT R16, R5, 0x200, R16, 0xf8, !PT ;  /* 0x0000020005107812 */ /* 0x000fe400078ef810 */
[----:B------:R-:W-:Y:S01]  /*c910*/  ISETP.GE.AND P0, PT, R35, 0x1, PT ;  /* 0x000000012300780c */ /* 0x000fe20003f06270 */
[----:B------:R-:W-:-:S12]  /*c920*/  BRA.DIV UR5, `(.L_x_4564) ;  /* 0x0000002a056c7947 */ /* 0x000fd8000b800000 */
[----:B------:R-:W0:Y:S01]  /*c930*/  SHFL.IDX PT, R14, R3, RZ, 0x181f ;  /* 0x00181fff030e7589 */ /* 0x000e2200000e0000 */
[----:B------:R-:W-:-:S03]  /*c940*/  @P0 LEA R7, R16, UR45, 0x1 ;  /* 0x0000002d10070c11 */ /* 0x000fc6000f8e08ff */
[----:B------:R-:W1:Y:S04]  /*c950*/  SHFL.IDX PT, R4, R0, RZ, 0x181f ;  /* 0x00181fff00047589 */ /* 0x000e6800000e0000 */
[----:B------:R-:W-:Y:S01]  /*c960*/  SHFL.IDX PT, R6, R0, 0x1, 0x181f ;  /* 0x00381f0000067f89 */ /* 0x000fe200000e0000 */
[----:B0-----:R-:W-:-:S04]  /*c970*/  @P0 LEA R14, P1, R24, R14, 0x1 ;  /* 0x0000000e180e0211 */ /* 0x001fc800078208ff */
[----:B-1----:R-:W-:Y:S01]  /*c980*/  @P0 IADD3.X R5, RZ, R4, RZ, P1, !PT ;  /* 0x00000004ff050210 */ /* 0x002fe20000ffe4ff */
[----:B------:R-:W-:Y:S02]  /*c990*/  @P0 IMAD.MOV.U32 R4, RZ, RZ, R14 ;  /* 0x000000ffff040224 */ /* 0x000fe400078e000e */
        /* <DEDUP_REMOVED lines=30> */
.L_x_4617:
[----:B------:R-:W-:-:S13]  /*cb80*/  ISETP.GE.AND P0, PT, R35, 0x51, PT ;  /* 0x000000512300780c */ /* 0x000fda0003f06270 */
[----:B0-2---:R-:W-:Y:S02]  /*cb90*/  @P0 LEA R4, P1, R24, R14, 0x1 ;  /* 0x0000000e18040211 */ /* 0x005fe400078208ff */
[----:B------:R-:W-:Y:S02]  /*cba0*/  @P0 LEA R3, R16, UR45, 0x1 ;  /* 0x0000002d10030c11 */ /* 0x000fe4000f8e08ff */
[----:B-1----:R-:W-:-:S05]  /*cbb0*/  @P0 IADD3.X R5, RZ, R6, RZ, P1, !PT ;  /* 0x00000006ff050210 */ /* 0x002fca0000ffe4ff */
        /* <DEDUP_REMOVED lines=11> */
.L_x_4565:
        /* <DEDUP_REMOVED lines=17> */
[----:B------:R-:W-:Y:S01]  /*cd80*/  MOV R13, RZ ;  /* 0x000000ff000d7202 */ /* 0x000fe20000000f00 */
[----:B------:R-:W-:-:S02]  /*cd90*/  IMAD.U32 R10, RZ, RZ, UR4 ;  /* 0x00000004ff0a7e24 */ /* 0x000fc4000f8e00ff */
[----:B------:R-:W-:Y:S02]  /*cda0*/  IMAD.MOV.U32 R8, RZ, RZ, 0x70 ;  /* 0x00000070ff087424 */ /* 0x000fe400078e00ff */
[----:B------:R-:W-:-:S07]  /*cdb0*/  IMAD.MOV.U32 R12, RZ, RZ, 0x1 ;  /* 0x00000001ff0c7424 */ /* 0x000fce00078e00ff */
[----:B------:R-:W-:-:S07]  /*cdc0*/  LEPC R20, `(.L_x_4566) ;  /* 0x000000001014794e */ /* 0x000fce0000000000 */
[----:B0-----:R-:W-:Y:S05]  /*cdd0*/  CALL.ABS.NOINC R14 ;  /* 0x000000000e007343 */ /* 0x001fea0003c00000 */
.L_x_4566:
[----:B------:R-:W-:Y:S01]  /*cde0*/  UISETP.NE.AND UP0, UPT, UR47, URZ, UPT ;  /* 0x0000003f2f00728c */ /* 0x000fe2000bf05270 */
[----:B------:R-:W-:Y:S01]  /*cdf0*/  IMAD.U32 R3, RZ, RZ, UR46 ;  /* 0x0000002eff037e24 */ /* 0x000fe2000f8e00ff */
[----:B------:R-:W-:Y:S01]  /*ce00*/  R2UR UR6, R19 ;  /* 0x00000000130672ca */ /* 0x000fe200000e0000 */
[----:B------:R-:W-:Y:S01]  /*ce10*/  ULDC.64 UR8, c[0x0][0x2d8] ;  /* 0x0000b60000087ab9 */ /* 0x000fe20000000a00 */
[----:B------:R-:W-:Y:S01]  /*ce20*/  SHF.R.S32.HI R8, RZ, 0x1f, R33 ;  /* 0x0000001fff087819 */ /* 0x000fe20000011421 */
[----:B------:R-:W-:Y:S01]  /*ce30*/  IMAD R0, R3, 0x80, R26 ;  /* 0x0000008003007824 */ /* 0x000fe200078e021a */
[----:B------:R-:W-:-:S04]  /*ce40*/  PLOP3.LUT P0, PT, PT, PT, UP0, 0x80, 0x0 ;  /* 0x000000000000781c */ /* 0x000fc80003f0f008 */
[----:B------:R-:W-:Y:S01]  /*ce50*/  MOV R9, R0 ;  /* 0x0000000000097202 */ /* 0x000fe20000000f00 */
        /* <DEDUP_REMOVED lines=11> */
[----:B------:R-:W-:Y:S01]  /*cf10*/  IMAD R8, R8, UR8, RZ ;  /* 0x0000000808087c24 */ /* 0x000fe2000f8e02ff */
[----:B------:R-:W-:Y:S01]  /*cf20*/  MOV R5, UR5 ;  /* 0x0000000500057c02 */ /* 0x000fe20008000f00 */
[----:B------:R-:W-:Y:S01]  /*cf30*/  IMAD.U32 R4, RZ, RZ, UR4 ;  /* 0x00000004ff047e24 */ /* 0x000fe2000f8e00ff */
[----:B------:R-:W-:Y:S01]  /*cf40*/  ULDC.64 UR4, c[0x0][0x2d0] ;  /* 0x0000b40000047ab9 */ /* 0x000fe20000000a00 */
[----:B------:R-:W-:-:S02]  /*cf50*/  IMAD R11, R33, UR9, R8 ;  /* 0x00000009210b7c24 */ /* 0x000fc4000f8e0208 */
[----:B------:R-:W-:Y:S02]  /*cf60*/  IMAD.U32 R7, RZ, RZ, UR6 ;  /* 0x00000006ff077e24 */ /* 0x000fe4000f8e00ff */
[----:B------:R-:W-:-:S04]  /*cf70*/  IMAD.MOV.U32 R6, RZ, RZ, R4 ;  /* 0x000000ffff067224 */ /* 0x000fc800078e0004 */
        /* <DEDUP_REMOVED lines=23> */
[----:B------:R-:W-:Y:S01]  /*d0f0*/  MOV R0, UR46 ;  /* 0x0000002e00007c02 */ /* 0x000fe20008000f00 */
[----:B------:R-:W-:Y:S02]  /*d100*/  ULDC UR4, c[0x0][0x288] ;  /* 0x0000a20000047ab9 */ /* 0x000fe40000000800 */
[----:B------:R-:W1:Y:S01]  /*d110*/  SHFL.IDX PT, R4, R6, RZ, 0x181f ;  /* 0x00181fff06047589 */ /* 0x000e6200000e0000 */
[----:B------:R-:W-:Y:S02]  /*d120*/  IMAD R3, R3, UR4, RZ ;  /* 0x0000000403037c24 */ /* 0x000fe4000f8e02ff */
[----:B------:R-:W-:Y:S01]  /*d130*/  IMAD R0, R0, 0x80, R27 ;  /* 0x0000008000007824 */ /* 0x000fe200078e021b */
[----:B------:R-:W-:Y:S03]  /*d140*/  SHFL.IDX PT, R8, R6, 0x1, 0x181f ;  /* 0x00381f0006087f89 */ /* 0x000fe600000e0000 */
[C---:B------:R-:W-:Y:S01]  /*d150*/  VIADD R10, R0.reuse, 0x10 ;  /* 0x00000010000a7836 */ /* 0x040fe20000000000 */
[----:B------:R-:W-:-:S13]  /*d160*/  ISETP.GE.AND P0, PT, R0, R3, PT ;  /* 0x000000030000720c */ /* 0x000fda0003f06270 */
[----:B0-----:R-:W-:Y:S02]  /*d170*/  @!P0 LEA R14, P2, R24, R14, 0x1 ;  /* 0x0000000e180e8211 */ /* 0x001fe400078408ff */
[----:B------:R-:W-:-:S03]  /*d180*/  @!P0 LEA R9, R16, UR45, 0x1 ;  /* 0x0000002d10098c11 */ /* 0x000fc6000f8e08ff */
[----:B-1----:R-:W-:Y:S01]  /*d190*/  @!P0 IMAD.X R5, RZ, RZ, R4, P2 ;  /* 0x000000ffff058224 */ /* 0x002fe200010e0604 */
[----:B------:R-:W-:Y:S02]  /*d1a0*/  @!P0 MOV R4, R14 ;  /* 0x0000000e00048202 */ /* 0x000fe40000000f00 */
[----:B------:R-:W0:Y:S04]  /*d1b0*/  SHFL.IDX PT, R14, R7, 0x1, 0x181f ;  /* 0x00381f00070e7f89 */ /* 0x000e2800000e0000 */
[----:B------:R0:W-:Y:S01]  /*d1c0*/  @!P0 LDGSTS.E.BYPASS.LTC128B.128 [R9+0x18400], desc[UR36][R4.64], !P1 ;  /* 0x1840000004098fae */ /* 0x0001e2000c901d64 */
[----:B------:R-:W-:Y:S02]  /*d1d0*/  ISETP.GE.AND P0, PT, R10, R3, PT ;  /* 0x000000030a00720c */ /* 0x000fe40003f06270 */
[----:B------:R-:W-:-:S11]  /*d1e0*/  IADD3 R10, R0, 0x20, RZ ;  /* 0x00000020000a7810 */ /* 0x000fd60007ffe0ff */
        /* <DEDUP_REMOVED lines=41> */
[----:B------:R0:W2:Y:S02]  /*d480*/  SHFL.IDX PT, R14, R7, 0x7, 0x181f ;  /* 0x00f81f00070e7f89 */ /* 0x0000a400000e0000 */
[----:B-1----:R-:W-:Y:S02]  /*d490*/  @!P0 IADD3.X R5, RZ, R8, RZ, P2, !PT ;  /* 0x00000008ff058210 */ /* 0x002fe400017fe4ff */
[----:B------:R0:W1:Y:S04]  /*d4a0*/  SHFL.IDX PT, R8, R6, 0x7, 0x181f ;  /* 0x00f81f0006087f89 */ /* 0x00006800000e0000 */
[----:B------:R0:W-:Y:S03]  /*d4b0*/  @!P0 LDGSTS.E.BYPASS.LTC128B.128 [R9+0x1b400], desc[UR36][R4.64], !P1 ;  /* 0x1b40000004098fae */ /* 0x0001e6000c901d64 */
.L_x_4634:
[----:B------:R-:W-:-:S05]  /*d4c0*/  VIADD R0, R0, 0x70 ;  /* 0x0000007000007836 */ /* 0x000fca0000000000 */
[----:B------:R-:W-:Y:S02]  /*d4d0*/  ISETP.GE.AND P0, PT, R0, R3, PT ;  /* 0x000000030000720c */ /* 0x000fe40003f06270 */
[----:B------:R-:W-:-:S04]  /*d4e0*/  MOV R0, 0x1 ;  /* 0x0000000100007802 */ /* 0x000fc80000000f00 */
        /* <DEDUP_REMOVED lines=15> */
.L_x_4635:
[----:B------:R-:W-:-:S13]  /*d5e0*/  ISETP.NE.AND P0, PT, R34, 0x3, PT ;  /* 0x000000032200780c */ /* 0x000fda0003f05270 */
[----:B------:R-:W-:Y:S05]  /*d5f0*/  @!P0 BRA `(.L_x_4569) ;  /* 0x0000000000048947 */ /* 0x000fea0003800000 */
[----:B------:R-:W-:Y:S01]  /*d600*/  BPT.TRAP 0x1 ;  /* 0x000000040000795c */ /* 0x000fe20000300000 */
.L_x_4569:
[----:B------:R-:W1:Y:S02]  /*d610*/  SYNCS.PHASECHK.TRANS64.TRYWAIT P0, [UR45+0x22860], R0 ;  /* 0x02286000ff0075a7 */ /* 0x000e64000800016d */
[----:B-1----:R-:W-:Y:S05]  /*d620*/  @!P0 BRA `(.L_x_4570) ;  /* 0x0000002c004c8947 */ /* 0x002fea0003800000 */
.L_x_4636:
        /* <DEDUP_REMOVED lines=10> */
[----:B------:R-:W-:Y:S01]  /*d6d0*/  SEL R0, RZ, 0x4, P2 ;  /* 0x00000004ff007807 */ /* 0x000fe20001000000 */
[----:B------:R-:W-:Y:S01]  /*d6e0*/  IMAD.IADD R5, R5, 0x1, R17 ;  /* 0x0000000105057824 */ /* 0x000fe200078e0211 */
[----:B------:R-:W-:Y:S01]  /*d6f0*/  SEL R7, RZ, 0x8, P1 ;  /* 0x00000008ff077807 */ /* 0x000fe20000800000 */
[C---:B------:R-:W-:Y:S01]  /*d700*/  IMAD R3, R36.reuse, UR7, R3 ;  /* 0x0000000724037c24 */ /* 0x040fe2000f8e0203 */
[----:B------:R-:W-:Y:S01]  /*d710*/  LOP3.LUT P4, RZ, R23, 0x1, RZ, 0xc0, !PT ;  /* 0x0000000117ff7812 */ /* 0x000fe2000788c0ff */
[----:B------:R-:W-:Y:S01]  /*d720*/  IMAD.WIDE.U32 R10, R36, UR6, R4 ;  /* 0x00000006240a7c25 */ /* 0x000fe2000f8e0004 */
[----:B------:R-:W-:-:S02]  /*d730*/  ULDC.64 UR6, c[0x0][0x330] ;  /* 0x0000cc0000067ab9 */ /* 0x000fc40000000a00 */
[----:B------:R-:W-:Y:S01]  /*d740*/  UIMAD UR4, UR4, UR6, URZ ;  /* 0x00000006040472a4 */ /* 0x000fe2000f8e023f */
[----:B------:R-:W-:Y:S01]  /*d750*/  IMAD.IADD R11, R11, 0x1, R3 ;  /* 0x000000010b0b7824 */ /* 0x000fe200078e0203 */
[----:B------:R-:W-:Y:S02]  /*d760*/  MOV R3, UR6 ;  /* 0x0000000600037c02 */ /* 0x000fe40008000f00 */
[----:B------:R-:W-:-:S03]  /*d770*/  UIMAD UR4, UR40, UR7, UR4 ;  /* 0x00000007280472a4 */ /* 0x000fc6000f8e0204 */
[----:B------:R-:W-:Y:S01]  /*d780*/  IMAD.WIDE.U32 R10, R3, UR40, R10 ;  /* 0x00000028030a7c25 */ /* 0x000fe2000f8e000a */
[----:B------:R-:W-:-:S03]  /*d790*/  ULDC.64 UR6, c[0x0][0x318] ;  /* 0x0000c60000067ab9 */ /* 0x000fc60000000a00 */
        /* <DEDUP_REMOVED lines=8> */
[----:B------:R-:W0:Y:S01]  /*d820*/  SHFL.IDX PT, R14, R3, RZ, 0x181f ;  /* 0x00181fff030e7589 */ /* 0x000e2200000e0000 */
[----:B------:R-:W-:Y:S02]  /*d830*/  SHF.L.U32 R24, R24, 0x1, RZ ;  /* 0x0000000118187819 */ /* 0x000fe400000006ff */
[----:B------:R-:W-:Y:S01]  /*d840*/  LEA R17, R16, UR45, 0x1 ;  /* 0x0000002d10117c11 */ /* 0x000fe2000f8e08ff */
        /* <DEDUP_REMOVED lines=48> */
[----:B------:R-:W-:Y:S01]  /*db50*/  ISETP.LT.OR P3, PT, R35, 0x31, P4 ;  /* 0x000000312300780c */ /* 0x000fe20002761670 */
[----:B------:R-:W-:Y:S01]  /*db60*/  VIADD R0, R17, 0x400 ;  /* 0x0000040011007836 */ /* 0x000fe20000000000 */
[----:B---3--:R-:W-:-:S11]  /*db70*/  MOV R8, RZ ;  /* 0x000000ff00087202 */ /* 0x008fd60000000f00 */
        /* <DEDUP_REMOVED lines=15> */
.L_x_4650:
        /* <DEDUP_REMOVED lines=20> */
.L_x_4572:
[----:B------:R-:W-:Y:S01]  /*ddb0*/  IADD3 R31, R31, -0x2, RZ ;  /* 0xfffffffe1f1f7810 */ /* 0x000fe20007ffe0ff */
[----:B------:R-:W-:Y:S01]  /*ddc0*/  SYNCS.ARRIVE.TRANS64.A1T0 RZ, [UR45+0x22850], RZ ;  /* 0x022850ffffff79a7 */ /* 0x000fe2000810002d */
[----:B------:R-:W-:Y:S01]  /*ddd0*/  BSSY B0, `(.L_x_4556) ;  /* 0x00000e7000007945 */ /* 0x000fe20003800000 */
[----:B------:R-:W-:Y:S01]  /*dde0*/  IMAD.MOV.U32 R20, RZ, RZ, 0x1 ;  /* 0x00000001ff147424 */ /* 0x000fe200078e00ff */
[----:B------:R-:W-:Y:S01]  /*ddf0*/  ISETP.GE.AND P0, PT, R31, UR48, PT ;  /* 0x000000301f007c0c */ /* 0x000fe2000bf06270 */
[----:B------:R-:W-:-:S12]  /*de00*/  IMAD.MOV.U32 R21, RZ, RZ, 0x1 ;  /* 0x00000001ff157424 */ /* 0x000fd800078e00ff */
[----:B------:R-:W-:Y:S05]  /*de10*/  @!P0 BRA `(.L_x_4573) ;  /* 0x0000000c00888947 */ /* 0x000fea0003800000 */
[----:B------:R-:W-:Y:S01]  /*de20*/  UIADD3 UR4, UR44, 0x1, URZ ;  /* 0x000000012c047890 */ /* 0x000fe2000fffe03f */
[----:B------:R-:W-:Y:S01]  /*de30*/  IADD3 R27, R28, R32, R27 ;  /* 0x000000201c1b7210 */ /* 0x000fe20007ffe01b */
[----:B------:R-:W-:Y:S01]  /*de40*/  ULOP3.LUT UR5, URZ, UR43, URZ, 0x33, !UPT ;  /* 0x0000002b3f057292 */ /* 0x000fe2000f8e333f */
[----:B------:R-:W-:Y:S01]  /*de50*/  LOP3.LUT R3, RZ, UR42, RZ, 0x33, !PT ;  /* 0x0000002aff037c12 */ /* 0x000fe2000f8e33ff */
[----:B------:R-:W-:Y:S01]  /*de60*/  UIMAD UR4, UR4, UR38, URZ ;  /* 0x00000026040472a4 */ /* 0x000fe2000f8e023f */
[----:B------:R-:W-:Y:S01]  /*de70*/  IADD3 R36, R27, -0x120, RZ ;  /* 0xfffffee01b247810 */ /* 0x000fe20007ffe0ff */
[----:B------:R-:W-:Y:S02]  /*de80*/  IMAD.MOV.U32 R21, RZ, RZ, 0x1 ;  /* 0x00000001ff157424 */ /* 0x000fe400078e00ff */
[----:B------:R-:W-:Y:S02]  /*de90*/  IMAD.MOV.U32 R20, RZ, RZ, 0x1 ;  /* 0x00000001ff147424 */ /* 0x000fe400078e00ff */
[----:B------:R-:W-:-:S04]  /*dea0*/  LOP3.LUT R4, RZ, UR4, RZ, 0x33, !PT ;  /* 0x00000004ff047c12 */ /* 0x000fc8000f8e33ff */
[----:B------:R-:W-:-:S04]  /*deb0*/  VIMNMX3 R3, R3, UR5, R4, !PT ;  /* 0x0000000503037c0f */ /* 0x000fc8000f800104 */
[C---:B------:R-:W-:Y:S01]  /*dec0*/  IADD3 R35, -R3.reuse, -0x2, RZ ;  /* 0xfffffffe03237810 */ /* 0x040fe20007ffe1ff */
[----:B------:R-:W-:-:S07]  /*ded0*/  IMAD R36, R3, -0x60, R36 ;  /* 0xffffffa003247824 */ /* 0x000fce00078e0224 */
.L_x_4588:
[----:B------:R-:W-:Y:S01]  /*dee0*/  ISETP.NE.AND P1, PT, R29, 0x1, PT ;  /* 0x000000011d00780c */ /* 0x000fe20003f25270 */
[----:B------:R-:W-:Y:S01]  /*def0*/  BSSY B1, `(.L_x_4574) ;  /* 0x0000014000017945 */ /* 0x000fe20003800000 */
[----:B------:R-:W-:Y:S01]  /*df00*/  ISETP.GT.U32.AND P0, PT, R26, 0x5f, PT ;  /* 0x0000005f1a00780c */ /* 0x000fe20003f04070 */
[----:B------:R-:W-:-:S10]  /*df10*/  IMAD.MOV.U32 R33, RZ, RZ, RZ ;  /* 0x000000ffff217224 */ /* 0x000fd400078e00ff */
[----:B0-----:R-:W0:Y:S08]  /*df20*/  @P1 LDC R3, c[0x0][0x434] ;  /* 0x00010d00ff031b82 */ /* 0x001e300000000800 */
[----:B------:R-:W1:Y:S01]  /*df30*/  @P1 LDC R5, c[0x0][0x438] ;  /* 0x00010e00ff051b82 */ /* 0x000e620000000800 */
[----:B0-----:R-:W-:Y:S01]  /*df40*/  @P1 IMAD.HI.U32 R4, R36, R3, RZ ;  /* 0x0000000324041227 */ /* 0x001fe200078e00ff */
[----:B------:R-:W-:-:S04]  /*df50*/  MOV R3, R36 ;  /* 0x0000002400037202 */ /* 0x000fc80000000f00 */
        /* <DEDUP_REMOVED lines=13> */
.L_x_4575:
[----:B------:R-:W-:Y:S05]  /*e030*/  BSYNC B1 ;  /* 0x0000000000017941 */ /* 0x000fea0003800000 */
.L_x_4574:
[----:B------:R-:W-:-:S13]  /*e040*/  ISETP.NE.AND P0, PT, R34, 0x3, PT ;  /* 0x000000032200780c */ /* 0x000fda0003f05270 */
[----:B------:R-:W-:Y:S05]  /*e050*/  @!P0 BRA `(.L_x_4576) ;  /* 0x0000000000048947 */ /* 0x000fea0003800000 */
[----:B------:R-:W-:Y:S01]  /*e060*/  BPT.TRAP 0x1 ;  /* 0x000000040000795c */ /* 0x000fe20000300000 */
.L_x_4576:
[----:B------:R-:W-:Y:S01]  /*e070*/  LEA R32, R21, UR45, 0x3 ;  /* 0x0000002d15207c11 */ /* 0x000fe2000f8e18ff */
[----:B------:R-:W-:Y:S01]  /*e080*/  BSSY B1, `(.L_x_4577) ;  /* 0x0000004000017945 */ /* 0x000fe20003800000 */
[----:B------:R-:W-:-:S04]  /*e090*/  SHF.L.U32 R31, R20, 0x1f, RZ ;  /* 0x0000001f141f7819 */ /* 0x000fc800000006ff */
[----:B------:R-:W1:Y:S02]  /*e0a0*/  SYNCS.PHASECHK.TRANS64.TRYWAIT P0, [R32+URZ+0x22840], R31 ;  /* 0x0228401f200075a7 */ /* 0x000e64000800017f */
[----:B-1----:R-:W-:Y:S05]  /*e0b0*/  @!P0 BRA `(.L_x_4578) ;  /* 0x0000002c002c8947 */ /* 0x002fea0003800000 */
.L_x_4651:
[----:B------:R-:W-:Y:S05]  /*e0c0*/  BSYNC B1 ;  /* 0x0000000000017941 */ /* 0x000fea0003800000 */
.L_x_4577:
        /* <DEDUP_REMOVED lines=42> */
[----:B------:R-:W0:Y:S01]  /*e370*/  SHFL.IDX PT, R14, R10, 0x2, 0x181f ;  /* 0x00581f000a0e7f89 */ /* 0x000e2200000e0000 */
[----:B------:R-:W-:-:S05]  /*e380*/  IADD3.X R9, RZ, R7, RZ, P0, !PT ;  /* 0x00000007ff097210 */ /* 0x000fca00007fe4ff */
        /* <DEDUP_REMOVED lines=9> */
[----:B0-----:R-:W-:-:S04]  /*e420*/  IADD3 R14, P0, R14, R24, RZ ;  /* 0x000000180e0e7210 */ /* 0x001fc80007f1e0ff */
[----:B------:R-:W-:Y:S02]  /*e430*/  IADD3.X R15, RZ, R18, RZ, P0, !PT ;  /* 0x00000012ff0f7210 */ /* 0x000fe400007fe4ff */
[----:B------:R2:W0:Y:S04]  /*e440*/  SHFL.IDX PT, R18, R3, 0x5, 0x181f ;  /* 0x00b81f0003127f89 */ /* 0x00042800000e0000 */
[----:B------:R2:W-:Y:S03]  /*e450*/  LDGSTS.E.BYPASS.LTC128B.128 [R17+0x1e400], desc[UR36][R14.64], !P1 ;  /* 0x1e4000000e117fae */ /* 0x0005e6000c901d64 */
.L_x_4665:
        /* <DEDUP_REMOVED lines=8> */
.L_x_4580:
        /* <DEDUP_REMOVED lines=10> */
.L_x_4581:
[----:B------:R2:W-:Y:S01]  /*e580*/  SYNCS.ARRIVE.TRANS64.A1T0 RZ, [R32+URZ+0x22830], RZ ;  /* 0x022830ff20ff79a7 */ /* 0x0005e2000810003f */
[----:B------:R-:W-:Y:S05]  /*e590*/  @!P2 BRA `(.L_x_4582) ;  /* 0x000000000004a947 */ /* 0x000fea0003800000 */
[----:B------:R-:W-:Y:S01]  /*e5a0*/  BPT.TRAP 0x1 ;  /* 0x000000040000795c */ /* 0x000fe20000300000 */
.L_x_4582:
[----:B------:R-:W3:Y:S01]  /*e5b0*/  SYNCS.PHASECHK.TRANS64.TRYWAIT P0, [R32+URZ+0x22860], R31 ;  /* 0x0228601f200075a7 */ /* 0x000ee2000800017f */
[----:B------:R-:W-:Y:S04]  /*e5c0*/  BSSY B1, `(.L_x_4583) ;  /* 0x0000002000017945 */ /* 0x000fe80003800000 */
[----:B---3--:R-:W-:Y:S05]  /*e5d0*/  @!P0 BRA `(.L_x_4584) ;  /* 0x0000002c00888947 */ /* 0x008fea0003800000 */
.L_x_4666:
[----:B------:R-:W-:Y:S05]  /*e5e0*/  BSYNC B1 ;  /* 0x0000000000017941 */ /* 0x000fea0003800000 */
.L_x_4583:
        /* <DEDUP_REMOVED lines=10> */
[----:B------:R-:W-:Y:S01]  /*e690*/  LOP3.LUT P1, RZ, R23, 0x4, RZ, 0xc0, !PT ;  /* 0x0000000417ff7812 */ /* 0x000fe2000782c0ff */
[----:B------:R-:W-:-:S02]  /*e6a0*/  IMAD.IADD R5, R5, 0x1, R27 ;  /* 0x0000000105057824 */ /* 0x000fc400078e021b */
        /* <DEDUP_REMOVED lines=20> */
[----:B0-----:R-:W-:-:S04]  /*e7f0*/  IADD3 R14, P0, R14, R24, RZ ;  /* 0x000000180e0e7210 */ /* 0x001fc80007f1e0ff */
[----:B----4-:R-:W-:Y:S02]  /*e800*/  IADD3.X R15, RZ, R5, RZ, P0, !PT ;  /* 0x00000005ff0f7210 */ /* 0x010fe400007fe4ff */
        /* <DEDUP_REMOVED lines=22> */
[----:B------:R-:W0:Y:S01]  /*e970*/  SHFL.IDX PT, R5, R3, 0x4, 0x181f ;  /* 0x00981f0003057f89 */ /* 0x000e2200000e0000 */
[----:B------:R-:W-:-:S03]  /*e980*/  IADD3.X R7, RZ, R7, RZ, P0, !PT ;  /* 0x00000007ff077210 */ /* 0x000fc600007fe4ff */
[----:B------:R-:W1:Y:S01]  /*e990*/  SHFL.IDX PT, R3, R3, 0x5, 0x181f ;  /* 0x00b81f0003037f89 */ /* 0x000e6200000e0000 */
[----:B----4-:R-:W-:-:S03]  /*e9a0*/  IMAD.MOV.U32 R8, RZ, RZ, RZ ;  /* 0x000000ffff087224 */ /* 0x010fc600078e00ff */
        /* <DEDUP_REMOVED lines=10> */
.L_x_4680:
[----:B----4-:R-:W-:-:S04]  /*ea50*/  IADD3 R4, P0, R3, R24, RZ ;  /* 0x0000001803047210 */ /* 0x010fc80007f1e0ff */
[----:B------:R-:W-:Y:S02]  /*ea60*/  IADD3.X R5, RZ, R18, RZ, P0, !PT ;  /* 0x00000012ff057210 */ /* 0x000fe400007fe4ff */
[----:B------:R-:W-:-:S03]  /*ea70*/  PLOP3.LUT P0, PT, PT, PT, PT, 0x80, 0x0 ;  /* 0x000000000000781c */ /* 0x000fc60003f0f070 */
        /* <DEDUP_REMOVED lines=8> */
.L_x_4586:
        /* <DEDUP_REMOVED lines=10> */
.L_x_4587:
[----:B------:R-:W-:Y:S01]  /*eba0*/  VIADD R21, R21, 0x1 ;  /* 0x0000000115157836 */ /* 0x000fe20000000000 */
[----:B------:R1:W-:Y:S01]  /*ebb0*/  SYNCS.ARRIVE.TRANS64.A1T0 RZ, [R32+URZ+0x22850], RZ ;  /* 0x022850ff20ff79a7 */ /* 0x0003e2000810003f */
[----:B------:R-:W-:Y:S01]  /*ebc0*/  VIADD R35, R35, 0xffffffff ;  /* 0xffffffff23237836 */ /* 0x000fe20000000000 */
[----:B------:R-:W-:Y:S02]  /*ebd0*/  IADD3 R36, R36, -0x60, RZ ;  /* 0xffffffa024247810 */ /* 0x000fe40007ffe0ff */
[----:B------:R-:W-:-:S04]  /*ebe0*/  ISETP.NE.AND P0, PT, R21, 0x2, PT ;  /* 0x000000021500780c */ /* 0x000fc80003f05270 */
[----:B------:R-:W-:Y:S02]  /*ebf0*/  SEL R21, R21, RZ, P0 ;  /* 0x000000ff15157207 */ /* 0x000fe40000000000 */
[----:B------:R-:W-:Y:S02]  /*ec00*/  SEL R3, RZ, 0x1, P0 ;  /* 0x00000001ff037807 */ /* 0x000fe40000000000 */
[----:B------:R-:W-:Y:S02]  /*ec10*/  ISETP.GT.AND P0, PT, R35, UR48, PT ;  /* 0x0000003023007c0c */ /* 0x000fe4000bf04270 */
[----:B------:R-:W-:-:S11]  /*ec20*/  LOP3.LUT R20, R20, R3, RZ, 0x3c, !PT ;  /* 0x0000000314147212 */ /* 0x000fd600078e3cff */
[----:B-1----:R-:W-:Y:S05]  /*ec30*/  @P0 BRA `(.L_x_4588) ;  /* 0xfffffff000a80947 */ /* 0x002fea000383ffff */
.L_x_4573:
[----:B------:R-:W-:Y:S05]  /*ec40*/  BSYNC B0 ;  /* 0x0000000000007941 */ /* 0x000fea0003800000 */
.L_x_4556:
[----:B------:R-:W0:Y:S01]  /*ec50*/  S2R R3, SR_CgaCtaId ;  /* 0x0000000000037919 */ /* 0x000e220000008800 */
[----:B------:R-:W-:Y:S01]  /*ec60*/  MOV R0, 0x400 ;  /* 0x0000040000007802 */ /* 0x000fe20000000f00 */
[----:B------:R-:W-:Y:S01]  /*ec70*/  BSSY B0, `(.L_x_4589) ;  /* 0x0000005000007945 */ /* 0x000fe20003800000 */
[----:B------:R-:W-:Y:S02]  /*ec80*/  SHF.L.U32 R8, R8, 0x1f, RZ ;  /* 0x0000001f08087819 */ /* 0x000fe400000006ff */
[----:B0-----:R-:W-:-:S04]  /*ec90*/  LEA R4, R3, R0, 0x18 ;  /* 0x0000000003047211 */ /* 0x001fc800078ec0ff */
[----:B------:R-:W0:Y:S02]  /*eca0*/  SYNCS.PHASECHK.TRANS64.TRYWAIT P0, [R4+URZ+0x22820], R8 ;  /* 0x02282008040075a7 */ /* 0x000e24000800017f */
[----:B0-----:R-:W-:Y:S05]  /*ecb0*/  @!P0 BRA `(.L_x_4590) ;  /* 0x0000002c00c48947 */ /* 0x001fea0003800000 */
.L_x_4681:
[----:B------:R-:W-:Y:S05]  /*ecc0*/  BSYNC B0 ;  /* 0x0000000000007941 */ /* 0x000fea0003800000 */
.L_x_4589:
[----:B------:R-:W-:-:S03]  /*ecd0*/  UMOV UR4, 0xffffffff ;  /* 0xffffffff00047882 */ /* 0x000fc60000000000 */
[----:B------:R-:W-:Y:S05]  /*ece0*/  BRA.DIV UR4, `(.L_x_4591) ;  /* 0x0000002e04cc7947 */ /* 0x000fea000b800000 */
[----:B------:R1:W4:Y:S02]  /*ecf0*/  SHFL.IDX PT, R14, R2, RZ, 0x1f ;  /* 0x00001fff020e7589 */ /* 0x00032400000e0000 */
.L_x_4684:
[----:B----4-:R-:W-:-:S13]  /*ed00*/  ISETP.NE.AND P0, PT, R14, RZ, PT ;  /* 0x000000ff0e00720c */ /* 0x010fda0003f05270 */
[----:B------:R-:W-:Y:S05]  /*ed10*/  @P0 BRA `(.L_x_4512) ;  /* 0x0000000000880947 */ /* 0x000fea0003800000 */
[----:B------:R-:W-:-:S03]  /*ed20*/  UMOV UR4, 0xffffffff ;  /* 0xffffffff00047882 */ /* 0x000fc60000000000 */
[----:B------:R-:W-:Y:S05]  /*ed30*/  BRA.DIV UR4, `(.L_x_4592) ;  /* 0x0000002e04e07947 */ /* 0x000fea000b800000 */
[----:B------:R-:W-:-:S13]  /*ed40*/  ELECT P6, URZ, PT ;  /* 0x00000000003f782f */ /* 0x000fda00038c0000 */
.L_x_4687:
[----:B------:R-:W-:Y:S05]  /*ed50*/  @!P6 BRA `(.L_x_4512) ;  /* 0x000000000078e947 */ /* 0x000fea0003800000 */
[----:B------:R-:W-:-:S06]  /*ed60*/  ULOP3.LUT UR4, UR39, 0x2, URZ, 0xfc, !UPT ;  /* 0x0000000227047892 */ /* 0x000fcc000f8efc3f */
[----:B------:R-:W-:-:S05]  /*ed70*/  IMAD.U32 R0, RZ, RZ, UR4 ;  /* 0x00000004ff007e24 */ /* 0x000fca000f8e00ff */
[----:B------:R-:W-:-:S13]  /*ed80*/  ISETP.NE.AND P0, PT, R0, 0x3, PT ;  /* 0x000000030000780c */ /* 0x000fda0003f05270 */
[----:B------:R-:W-:Y:S05]  /*ed90*/  @!P0 BRA `(.L_x_4593) ;  /* 0x0000000000048947 */ /* 0x000fea0003800000 */
[----:B------:R-:W-:Y:S01]  /*eda0*/  BPT.TRAP 0x1 ;  /* 0x000000040000795c */ /* 0x000fe20000300000 */
.L_x_4593:
[C---:B------:R-:W-:Y:S01]  /*edb0*/  IMAD R5, R21.reuse, 0x8, R4 ;  /* 0x0000000815057824 */ /* 0x040fe200078e0204 */
[----:B------:R-:W-:Y:S02]  /*edc0*/  SHF.L.U32 R0, R20, 0x1f, RZ ;  /* 0x0000001f14007819 */ /* 0x000fe400000006ff */
[----:B------:R-:W-:Y:S02]  /*edd0*/  IADD3 R21, R21, 0x1, RZ ;  /* 0x0000000115157810 */ /* 0x000fe40007ffe0ff */
[----:B------:R-:W4:Y:S02]  /*ede0*/  SYNCS.PHASECHK.TRANS64.TRYWAIT P1, [R5+URZ+0x22840], R0 ;  /* 0x02284000050075a7 */ /* 0x000f24000802017f */
[----:B------:R-:W-:-:S04]  /*edf0*/  ISETP.NE.AND P2, PT, R21, 0x2, PT ;  /* 0x000000021500780c */ /* 0x000fc80003f45270 */
[----:B------:R-:W-:Y:S01]  /*ee00*/  SEL R3, RZ, 0x1, P2 ;  /* 0x00000001ff037807 */ /* 0x000fe20001000000 */
[----:B----4-:R-:W-:Y:S08]  /*ee10*/  @!P1 BRA `(.L_x_4594) ;  /* 0x0000002c00c89947 */ /* 0x010ff00003800000 */
.L_x_4688:
[----:B------:R-:W-:Y:S02]  /*ee20*/  SEL R21, R21, RZ, P2 ;  /* 0x000000ff15157207 */ /* 0x000fe40001000000 */
[----:B-1----:R-:W-:Y:S01]  /*ee30*/  LOP3.LUT R2, R20, R3, RZ, 0x3c, !PT ;  /* 0x0000000314027212 */ /* 0x002fe200078e3cff */
[----:B------:R-:W-:Y:S06]  /*ee40*/  @!P0 BRA `(.L_x_4595) ;  /* 0x0000000000048947 */ /* 0x000fec0003800000 */
[----:B------:R-:W-:Y:S01]  /*ee50*/  BPT.TRAP 0x1 ;  /* 0x000000040000795c */ /* 0x000fe20000300000 */
.L_x_4595:
[----:B------:R-:W-:Y:S01]  /*ee60*/  IMAD R21, R21, 0x8, R4 ;  /* 0x0000000815157824 */ /* 0x000fe200078e0204 */
[----:B------:R-:W-:-:S04]  /*ee70*/  SHF.L.U32 R2, R2, 0x1f, RZ ;  /* 0x0000001f02027819 */ /* 0x000fc800000006ff */
[----:B------:R-:W1:Y:S02]  /*ee80*/  SYNCS.PHASECHK.TRANS64.TRYWAIT P1, [R21+URZ+0x22840], R2 ;  /* 0x02284002150075a7 */ /* 0x000e64000802017f */
[----:B-1----:R-:W-:Y:S05]  /*ee90*/  @!P1 BRA `(.L_x_4596) ;  /* 0x0000002c00bc9947 */ /* 0x002fea0003800000 */
.L_x_4689:
[----:B------:R-:W-:Y:S05]  /*eea0*/  @!P0 BRA `(.L_x_4597) ;  /* 0x0000000000048947 */ /* 0x000fea0003800000 */
[----:B------:R-:W-:Y:S01]  /*eeb0*/  BPT.TRAP 0x1 ;  /* 0x000000040000795c */ /* 0x000fe20000300000 */
.L_x_4597:
[----:B------:R-:W0:Y:S02]  /*eec0*/  SYNCS.PHASECHK.TRANS64.TRYWAIT P1, [R5+URZ+0x22860], R0 ;  /* 0x02286000050075a7 */ /* 0x000e24000802017f */
[----:B0-----:R-:W-:Y:S05]  /*eed0*/  @!P1 BRA `(.L_x_4598) ;  /* 0x0000002c00c09947 */ /* 0x001fea0003800000 */
.L_x_4690:
[----:B------:R-:W-:Y:S05]  /*eee0*/  @!P0 BRA `(.L_x_4599) ;  /* 0x0000000000048947 */ /* 0x000fea0003800000 */
[----:B------:R-:W-:Y:S01]  /*eef0*/  BPT.TRAP 0x1 ;  /* 0x000000040000795c */ /* 0x000fe20000300000 */
.L_x_4599:
[----:B------:R0:W0:Y:S02]  /*ef00*/  SYNCS.PHASECHK.TRANS64.TRYWAIT P0, [R21+URZ+0x22860], R2 ;  /* 0x02286002150075a7 */ /* 0x000024000800017f */
[----:B0-----:R-:W-:Y:S05]  /*ef10*/  @!P0 NANOSLEEP.SYNCS 0x989680 ;  /* 0x009896800000895d */ /* 0x001fea0003900000 */
[----:B------:R-:W0:Y:S02]  /*ef20*/  @!P0 SYNCS.PHASECHK.TRANS64 P0, [R21+URZ+0x22860], R2 ;  /* 0x02286002150085a7 */ /* 0x000e24000800007f */
[----:B0-----:R-:W-:Y:S05]  /*ef30*/  @!P0 BRA `(.L_x_4599) ;  /* 0xfffffffc00f08947 */ /* 0x001fea000383ffff */
.L_x_4512:
[----:B------:R-:W-:Y:S05]  /*ef40*/  BSYNC B6 ;  /* 0x0000000000067941 */ /* 0x000fea0003800000 */
.L_x_4509:
[----:B------:R-:W-:Y:S05]  /*ef50*/  EXIT ;  /* 0x000000000000794d */ /* 0x000fea0003800000 */
.L_x_4516:
[----:B0-----:R-:W-:-:S04]  /*ef60*/  IMAD.U32 R5, RZ, RZ, UR42 ;  /* 0x0000002aff057e24 */ /* 0x001fc8000f8e00ff */
[----:B------:R0:W1:Y:S03]  /*ef70*/  SYNCS.PHASECHK.TRANS64.TRYWAIT P0, [R5+URZ+0x22800], R10 ;  /* 0x0228000a050075a7 */ /* 0x000066000800017f */
[----:B-1----:R-:W-:Y:S05]  /*ef80*/  @!P0 NANOSLEEP.SYNCS 0x989680 ;  /* 0x009896800000895d */ /* 0x002fea0003900000 */
[----:B------:R-:W1:Y:S02]  /*ef90*/  @!P0 SYNCS.PHASECHK.TRANS64 P0, [R5+URZ+0x22800], R10 ;  /* 0x0228000a050085a7 */ /* 0x000e64000800007f */
[----:B-1----:R-:W-:Y:S05]  /*efa0*/  @!P0 BRA `(.L_x_4516) ;  /* 0xfffffffc00ec8947 */ /* 0x002fea000383ffff */
[----:B------:R-:W-:Y:S05]  /*efb0*/  BRA `(.L_x_4600) ;  /* 0xffffff2400687947 */ /* 0x000fea000383ffff */
.L_x_4520:
[----:B0-----:R-:W-:-:S04]  /*efc0*/  MOV R5, UR42 ;  /* 0x0000002a00057c02 */ /* 0x001fc80008000f00 */
[----:B------:R0:W2:Y:S03]  /*efd0*/  SYNCS.PHASECHK.TRANS64.TRYWAIT P1, [R5+URZ+0x22830], R10 ;  /* 0x0228300a050075a7 */ /* 0x0000a6000802017f */
[----:B--2---:R-:W-:Y:S05]  /*efe0*/  @!P1 NANOSLEEP.SYNCS 0x989680 ;  /* 0x009896800000995d */ /* 0x004fea0003900000 */
[----:B------:R-:W2:Y:S02]  /*eff0*/  @!P1 SYNCS.PHASECHK.TRANS64 P1, [R5+URZ+0x22830], R10 ;  /* 0x0228300a050095a7 */ /* 0x000ea4000802007f */
[----:B--2---:R-:W-:Y:S05]  /*f000*/  @!P1 BRA `(.L_x_4520) ;  /* 0xfffffffc00ec9947 */ /* 0x004fea000383ffff */
[----:B------:R-:W-:Y:S05]  /*f010*/  BRA `(.L_x_4519) ;  /* 0xffffff2400847947 */ /* 0x000fea000383ffff */
.L_x_4525:
[----:B-1----:R-:W-:-:S04]  /*f020*/  IMAD.U32 R11, RZ, RZ, UR42 ;  /* 0x0000002aff0b7e24 */ /* 0x002fc8000f8e00ff */
[----:B------:R1:W2:Y:S03]  /*f030*/  SYNCS.PHASECHK.TRANS64.TRYWAIT P1, [R11+URZ+0x22850], R10 ;  /* 0x0228500a0b0075a7 */ /* 0x0002a6000802017f */
[----:B--2---:R-:W-:Y:S05]  /*f040*/  @!P1 NANOSLEEP.SYNCS 0x989680 ;  /* 0x009896800000995d */ /* 0x004fea0003900000 */
[----:B------:R-:W2:Y:S02]  /*f050*/  @!P1 SYNCS.PHASECHK.TRANS64 P1, [R11+URZ+0x22850], R10 ;  /* 0x0228500a0b0095a7 */ /* 0x000ea4000802007f */
[----:B--2---:R-:W-:Y:S05]  /*f060*/  @!P1 BRA `(.L_x_4525) ;  /* 0xfffffffc00ec9947 */ /* 0x004fea000383ffff */
[----:B------:R-:W-:Y:S05]  /*f070*/  BRA `(.L_x_4524) ;  /* 0xffffff4400707947 */ /* 0x000fea000383ffff */
.L_x_4531:
[----:B-1----:R-:W-:-:S04]  /*f080*/  IMAD.U32 R9, RZ, RZ, UR28 ;  /* 0x0000001cff097e24 */ /* 0x002fc8000f8e00ff */
[----:B------:R1:W2:Y:S03]  /*f090*/  SYNCS.PHASECHK.TRANS64.TRYWAIT P1, [R9+URZ+0x22830], R10 ;  /* 0x0228300a090075a7 */ /* 0x0002a6000802017f */
[----:B--2---:R-:W-:Y:S05]  /*f0a0*/  @!P1 NANOSLEEP.SYNCS 0x989680 ;  /* 0x009896800000995d */ /* 0x004fea0003900000 */
[----:B------:R-:W2:Y:S02]  /*f0b0*/  @!P1 SYNCS.PHASECHK.TRANS64 P1, [R9+URZ+0x22830], R10 ;  /* 0x0228300a090095a7 */ /* 0x000ea4000802007f */
[----:B--2---:R-:W-:Y:S05]  /*f0c0*/  @!P1 BRA `(.L_x_4531) ;  /* 0xfffffffc00ec9947 */ /* 0x004fea000383ffff */
[----:B------:R-:W-:Y:S05]  /*f0d0*/  BRA `(.L_x_4530) ;  /* 0xffffff4800cc7947 */ /* 0x000fea000383ffff */
.L_x_4536:
[----:B-1----:R-:W-:-:S04]  /*f0e0*/  MOV R11, UR28 ;  /* 0x0000001c000b7c02 */ /* 0x002fc80008000f00 */
[----:B------:R1:W2:Y:S03]  /*f0f0*/  SYNCS.PHASECHK.TRANS64.TRYWAIT P1, [R11+URZ+0x22850], R10 ;  /* 0x0228500a0b0075a7 */ /* 0x0002a6000802017f */
[----:B--2---:R-:W-:Y:S05]  /*f100*/  @!P1 NANOSLEEP.SYNCS 0x989680 ;  /* 0x009896800000995d */ /* 0x004fea0003900000 */
[----:B------:R-:W2:Y:S02]  /*f110*/  @!P1 SYNCS.PHASECHK.TRANS64 P1, [R11+URZ+0x22850], R10 ;  /* 0x0228500a0b0095a7 */ /* 0x000ea4000802007f */
[----:B--2---:R-:W-:Y:S05]  /*f120*/  @!P1 BRA `(.L_x_4536) ;  /* 0xfffffffc00ec9947 */ /* 0x004fea000383ffff */
[----:B------:R-:W-:Y:S05]  /*f130*/  BRA `(.L_x_4535) ;  /* 0xffffff7000407947 */ /* 0x000fea000383ffff */
.L_x_4543:
[----:B-1----:R-:W-:-:S04]  /*f140*/  IMAD.U32 R7, RZ, RZ, UR26 ;  /* 0x0000001aff077e24 */ /* 0x002fc8000f8e00ff */
[----:B------:R1:W2:Y:S03]  /*f150*/  SYNCS.PHASECHK.TRANS64.TRYWAIT P1, [R7+URZ+0x22830], R6 ;  /* 0x02283006070075a7 */ /* 0x0002a6000802017f */
[----:B--2---:R-:W-:Y:S05]  /*f160*/  @!P1 NANOSLEEP.SYNCS 0x989680 ;  /* 0x009896800000995d */ /* 0x004fea0003900000 */
[----:B------:R-:W2:Y:S02]  /*f170*/  @!P1 SYNCS.PHASECHK.TRANS64 P1, [R7+URZ+0x22830], R6 ;  /* 0x02283006070095a7 */ /* 0x000ea4000802007f */
[----:B--2---:R-:W-:Y:S05]  /*f180*/  @!P1 BRA `(.L_x_4543) ;  /* 0xfffffffc00ec9947 */ /* 0x004fea000383ffff */
[----:B------:R-:W-:Y:S05]  /*f190*/  BRA `(.L_x_4542) ;  /* 0xffffff7400447947 */ /* 0x000fea000383ffff */
.L_x_4548:
[----:B-1----:R-:W-:-:S04]  /*f1a0*/  IMAD.U32 R7, RZ, RZ, UR26 ;  /* 0x0000001aff077e24 */ /* 0x002fc8000f8e00ff */
[----:B------:R1:W2:Y:S03]  /*f1b0*/  SYNCS.PHASECHK.TRANS64.TRYWAIT P1, [R7+URZ+0x22850], R6 ;  /* 0x02285006070075a7 */ /* 0x0002a6000802017f */
[----:B--2---:R-:W-:Y:S05]  /*f1c0*/  @!P1 NANOSLEEP.SYNCS 0x989680 ;  /* 0x009896800000995d */ /* 0x004fea0003900000 */
[----:B------:R-:W2:Y:S02]  /*f1d0*/  @!P1 SYNCS.PHASECHK.TRANS64 P1, [R7+URZ+0x22850], R6 ;  /* 0x02285006070095a7 */ /* 0x000ea4000802007f */
[----:B--2---:R-:W-:Y:S05]  /*f1e0*/  @!P1 BRA `(.L_x_4548) ;  /* 0xfffffffc00ec9947 */ /* 0x004fea000383ffff */
[----:B------:R-:W-:Y:S05]  /*f1f0*/  BRA `(.L_x_4547) ;  /* 0xffffff9000d47947 */ /* 0x000fea000383ffff */
.L_x_4561:
[----:B------:R-:W-:Y:S01]  /*f200*/  MOV R13, R2 ;  /* 0x00000002000d7202 */ /* 0x000fe20000000f00 */
[----:B------:R-:W-:Y:S01]  /*f210*/  IMAD.MOV.U32 R12, RZ, RZ, RZ ;  /* 0x000000ffff0c7224 */ /* 0x000fe200078e00ff */
[----:B------:R-:W-:Y:S01]  /*f220*/  MOV R15, 0xffffffff ;  /* 0xffffffff000f7802 */ /* 0x000fe20000000f00 */
[----:B------:R-:W-:-:S07]  /*f230*/  IMAD.MOV.U32 R11, RZ, RZ, 0x1f ;  /* 0x0000001fff0b7424 */ /* 0x000fce00078e00ff */
[----:B-----5:R-:W-:Y:S05]  /*f240*/  WARPSYNC.COLLECTIVE R15, `(.L_x_4601) ;  /* 0x000000000f087348 */ /* 0x020fea0003c00000 */
[----:B------:R0:W1:Y:S02]  /*f250*/  SHFL.IDX P6, R14, R13, R12, R11 ;  /* 0x0000000c0d0e7389 */ /* 0x00006400000c000b */
[----:B01---5:R-:W-:Y:S01]  /*f260*/  ENDCOLLECTIVE ;  /* 0x000000000000791b */ /* 0x023fe20003800000 */
.L_x_4601:
[----:B------:R-:W-:Y:S05]  /*f270*/  BRA `(.L_x_4602) ;  /* 0xffffffd000c07947 */ /* 0x000fea000383ffff */
.L_x_4563:
[----:B0-----:R-:W-:-:S04]  /*f280*/  IMAD.U32 R3, RZ, RZ, UR45 ;  /* 0x0000002dff037e24 */ /* 0x001fc8000f8e00ff */
[----:B------:R0:W1:Y:S03]  /*f290*/  SYNCS.PHASECHK.TRANS64.TRYWAIT P0, [R3+URZ+0x22840], R0 ;  /* 0x02284000030075a7 */ /* 0x000066000800017f */
[----:B-1----:R-:W-:Y:S05]  /*f2a0*/  @!P0 NANOSLEEP.SYNCS 0x989680 ;  /* 0x009896800000895d */ /* 0x002fea0003900000 */
[----:B------:R-:W1:Y:S02]  /*f2b0*/  @!P0 SYNCS.PHASECHK.TRANS64 P0, [R3+URZ+0x22840], R0 ;  /* 0x02284000030085a7 */ /* 0x000e64000800007f */
[----:B-1----:R-:W-:Y:S05]  /*f2c0*/  @!P0 BRA `(.L_x_4563) ;  /* 0xfffffffc00ec8947 */ /* 0x002fea000383ffff */
[----:B------:R-:W-:Y:S05]  /*f2d0*/  BRA `(.L_x_4603) ;  /* 0xffffffd400047947 */ /* 0x000fea000383ffff */
.L_x_4564:
        /* <DEDUP_REMOVED lines=8> */
.L_x_4605:
[----:B------:R-:W-:Y:S05]  /*f360*/  BSYNC B0 ;  /* 0x0000000000007941 */ /* 0x000fea0003800000 */
.L_x_4604:
[----:B------:R-:W-:Y:S01]  /*f370*/  IMAD.MOV.U32 R13, RZ, RZ, R3 ;  /* 0x000000ffff0d7224 */ /* 0x000fe200078e0003 */
[----:B------:R-:W-:Y:S01]  /*f380*/  MOV R11, 0x181f ;  /* 0x0000181f000b7802 */ /* 0x000fe20000000f00 */
[----:B------:R-:W-:Y:S01]  /*f390*/  IMAD.MOV.U32 R12, RZ, RZ, RZ ;  /* 0x000000ffff0c7224 */ /* 0x000fe200078e00ff */
[----:B------:R-:W-:Y:S01]  /*f3a0*/  MOV R4, R14 ;  /* 0x0000000e00047202 */ /* 0x000fe20000000f00 */
[----:B------:R-:W-:Y:S01]  /*f3b0*/  IMAD.MOV.U32 R15, RZ, RZ, -0x1 ;  /* 0xffffffffff0f7424 */ /* 0x000fe200078e00ff */
[----:B------:R-:W-:-:S07]  /*f3c0*/  @P0 LEA R7, R16, UR45, 0x1 ;  /* 0x0000002d10070c11 */ /* 0x000fce000f8e08ff */
[----:B------:R-:W-:Y:S05]  /*f3d0*/  WARPSYNC.COLLECTIVE R15, `(.L_x_4606) ;  /* 0x000000000f087348 */ /* 0x000fea0003c00000 */
[----:B------:R0:W1:Y:S02]  /*f3e0*/  SHFL.IDX P6, R14, R13, R12, R11 ;  /* 0x0000000c0d0e7389 */ /* 0x00006400000c000b */
[----:B01----:R-:W-:Y:S01]  /*f3f0*/  ENDCOLLECTIVE ;  /* 0x000000000000791b */ /* 0x003fe20003800000 */
.L_x_4606:
[----:B------:R-:W-:Y:S02]  /*f400*/  IMAD.MOV.U32 R13, RZ, RZ, R0 ;  /* 0x000000ffff0d7224 */ /* 0x000fe400078e0000 */
[----:B------:R-:W-:Y:S01]  /*f410*/  IMAD.MOV.U32 R12, RZ, RZ, 0x1 ;  /* 0x00000001ff0c7424 */ /* 0x000fe200078e00ff */
[----:B------:R-:W-:-:S05]  /*f420*/  @P0 LEA R14, P1, R24, R14, 0x1 ;  /* 0x0000000e180e0211 */ /* 0x000fca00078208ff */
[----:B------:R-:W-:Y:S01]  /*f430*/  @P0 IMAD.X R5, RZ, RZ, R4, P1 ;  /* 0x000000ffff050224 */ /* 0x000fe200008e0604 */
[----:B------:R-:W-:-:S07]  /*f440*/  @P0 MOV R4, R14 ;  /* 0x0000000e00040202 */ /* 0x000fce0000000f00 */
[----:B------:R-:W-:Y:S05]  /*f450*/  WARPSYNC.COLLECTIVE R15, `(.L_x_4607) ;  /* 0x000000000f087348 */ /* 0x000fea0003c00000 */
[----:B------:R0:W1:Y:S02]  /*f460*/  SHFL.IDX P6, R14, R13, R12, R11 ;  /* 0x0000000c0d0e7389 */ /* 0x00006400000c000b */
[----:B01----:R-:W-:Y:S01]  /*f470*/  ENDCOLLECTIVE ;  /* 0x000000000000791b */ /* 0x003fe20003800000 */
.L_x_4607:
        /* <DEDUP_REMOVED lines=11> */
.L_x_4608:
[----:B------:R-:W-:Y:S01]  /*f530*/  MOV R13, R0 ;  /* 0x00000000000d7202 */ /* 0x000fe20000000f00 */
[----:B------:R-:W-:Y:S01]  /*f540*/  IMAD.MOV.U32 R12, RZ, RZ, 0x2 ;  /* 0x00000002ff0c7424 */ /* 0x000fe200078e00ff */
[----:B------:R-:W-:-:S13]  /*f550*/  @P0 LEA R4, P1, R24, R14, 0x1 ;  /* 0x0000000e18040211 */ /* 0x000fda00078208ff */
[----:B------:R-:W-:Y:S05]  /*f560*/  WARPSYNC.COLLECTIVE R15, `(.L_x_4609) ;  /* 0x000000000f087348 */ /* 0x000fea0003c00000 */
[----:B------:R0:W1:Y:S02]  /*f570*/  SHFL.IDX P6, R14, R13, R12, R11 ;  /* 0x0000000c0d0e7389 */ /* 0x00006400000c000b */
[----:B01----:R-:W-:Y:S01]  /*f580*/  ENDCOLLECTIVE ;  /* 0x000000000000791b */ /* 0x003fe20003800000 */
.L_x_4609:
        /* <DEDUP_REMOVED lines=12> */
.L_x_4610:
[----:B------:R-:W-:Y:S01]  /*f650*/  IMAD.MOV.U32 R13, RZ, RZ, R0 ;  /* 0x000000ffff0d7224 */ /* 0x000fe200078e0000 */
[----:B------:R-:W-:Y:S02]  /*f660*/  MOV R12, 0x3 ;  /* 0x00000003000c7802 */ /* 0x000fe40000000f00 */
[----:B------:R-:W-:-:S13]  /*f670*/  @P0 LEA R4, P1, R24, R14, 0x1 ;  /* 0x0000000e18040211 */ /* 0x000fda00078208ff */
[----:B------:R-:W-:Y:S05]  /*f680*/  WARPSYNC.COLLECTIVE R15, `(.L_x_4611) ;  /* 0x000000000f087348 */ /* 0x000fea0003c00000 */
[----:B------:R0:W1:Y:S02]  /*f690*/  SHFL.IDX P6, R14, R13, R12, R11 ;  /* 0x0000000c0d0e7389 */ /* 0x00006400000c000b */
[----:B01----:R-:W-:Y:S01]  /*f6a0*/  ENDCOLLECTIVE ;  /* 0x000000000000791b */ /* 0x003fe20003800000 */
.L_x_4611:
        /* <DEDUP_REMOVED lines=12> */
.L_x_4612:
[----:B------:R-:W-:Y:S02]  /*f770*/  IMAD.MOV.U32 R13, RZ, RZ, R0 ;  /* 0x000000ffff0d7224 */ /* 0x000fe400078e0000 */
[----:B------:R-:W-:Y:S01]  /*f780*/  IMAD.MOV.U32 R12, RZ, RZ, 0x4 ;  /* 0x00000004ff0c7424 */ /* 0x000fe200078e00ff */
[----:B------:R-:W-:-:S13]  /*f790*/  @P0 LEA R4, P1, R24, R14, 0x1 ;  /* 0x0000000e18040211 */ /* 0x000fda00078208ff */
[----:B------:R-:W-:Y:S05]  /*f7a0*/  WARPSYNC.COLLECTIVE R15, `(.L_x_4613) ;  /* 0x000000000f087348 */ /* 0x000fea0003c00000 */
[----:B------:R0:W1:Y:S02]  /*f7b0*/  SHFL.IDX P6, R14, R13, R12, R11 ;  /* 0x0000000c0d0e7389 */ /* 0x00006400000c000b */
[----:B01----:R-:W-:Y:S01]  /*f7c0*/  ENDCOLLECTIVE ;  /* 0x000000000000791b */ /* 0x003fe20003800000 */
.L_x_4613:
        /* <DEDUP_REMOVED lines=12> */
.L_x_4614:
[----:B------:R-:W-:Y:S01]  /*f890*/  MOV R13, R0 ;  /* 0x00000000000d7202 */ /* 0x000fe20000000f00 */
[----:B------:R-:W-:Y:S01]  /*f8a0*/  IMAD.MOV.U32 R12, RZ, RZ, 0x5 ;  /* 0x00000005ff0c7424 */ /* 0x000fe200078e00ff */
[----:B------:R-:W-:-:S13]  /*f8b0*/  @P0 LEA R4, P1, R24, R14, 0x1 ;  /* 0x0000000e18040211 */ /* 0x000fda00078208ff */
[----:B------:R-:W-:Y:S05]  /*f8c0*/  WARPSYNC.COLLECTIVE R15, `(.L_x_4615) ;  /* 0x000000000f087348 */ /* 0x000fea0003c00000 */
[----:B------:R0:W1:Y:S02]  /*f8d0*/  SHFL.IDX P6, R14, R13, R12, R11 ;  /* 0x0000000c0d0e7389 */ /* 0x00006400000c000b */
[----:B01----:R-:W-:Y:S01]  /*f8e0*/  ENDCOLLECTIVE ;  /* 0x000000000000791b */ /* 0x003fe20003800000 */
.L_x_4615:
        /* <DEDUP_REMOVED lines=10> */
.L_x_4616:
[----:B------:R-:W-:Y:S05]  /*f990*/  BRA `(.L_x_4617) ;  /* 0xffffffd000787947 */ /* 0x000fea000383ffff */
.L_x_4567:
[----:B------:R-:W-:Y:S01]  /*f9a0*/  IMAD.MOV.U32 R13, RZ, RZ, R6 ;  /* 0x000000ffff0d7224 */ /* 0x000fe200078e0006 */
[----:B------:R-:W-:Y:S01]  /*f9b0*/  MOV R11, 0x181f ;  /* 0x0000181f000b7802 */ /* 0x000fe20000000f00 */
[----:B------:R-:W-:Y:S02]  /*f9c0*/  IMAD.MOV.U32 R12, RZ, RZ, RZ ;  /* 0x000000ffff0c7224 */ /* 0x000fe400078e00ff */
[----:B------:R-:W-:Y:S02]  /*f9d0*/  IMAD.MOV.U32 R15, RZ, RZ, -0x1 ;  /* 0xffffffffff0f7424 */ /* 0x000fe400078e00ff */
[----:B------:R-:W-:-:S07]  /*f9e0*/  IMAD.U32 R0, RZ, RZ, UR46 ;  /* 0x0000002eff007e24 */ /* 0x000fce000f8e00ff */
[----:B------:R-:W-:Y:S05]  /*f9f0*/  WARPSYNC.COLLECTIVE R15, `(.L_x_4618) ;  /* 0x000000000f087348 */ /* 0x000fea0003c00000 */
[----:B------:R0:W1:Y:S02]  /*fa00*/  SHFL.IDX P6, R14, R13, R12, R11 ;  /* 0x0000000c0d0e7389 */ /* 0x00006400000c000b */
[----:B01----:R-:W-:Y:S01]  /*fa10*/  ENDCOLLECTIVE ;  /* 0x000000000000791b */ /* 0x003fe20003800000 */
.L_x_4618:
[----:B------:R-:W-:-:S04]  /*fa20*/  IMAD R0, R0, 0x80, R27 ;  /* 0x0000008000007824 */ /* 0x000fc800078e021b */
[----:B------:R-:W-:Y:S01]  /*fa30*/  VIADD R8, R0, 0x10 ;  /* 0x0000001000087836 */ /* 0x000fe20000000000 */
[----:B------:R-:W-:Y:S01]  /*fa40*/  MOV R13, R7 ;  /* 0x00000007000d7202 */ /* 0x000fe20000000f00 */
[----:B------:R-:W-:-:S07]  /*fa50*/  IMAD.MOV.U32 R4, RZ, RZ, R14 ;  /* 0x000000ffff047224 */ /* 0x000fce00078e000e */
[----:B------:R-:W-:Y:S05]  /*fa60*/  WARPSYNC.COLLECTIVE R15, `(.L_x_4619) ;  /* 0x000000000f087348 */ /* 0x000fea0003c00000 */
[----:B------:R0:W1:Y:S02]  /*fa70*/  SHFL.IDX P6, R14, R13, R12, R11 ;  /* 0x0000000c0d0e7389 */ /* 0x00006400000c000b */
[----:B01----:R-:W-:Y:S01]  /*fa80*/  ENDCOLLECTIVE ;  /* 0x000000000000791b */ /* 0x003fe20003800000 */
.L_x_4619:
        /* <DEDUP_REMOVED lines=12> */
.L_x_4620:
        /* <DEDUP_REMOVED lines=11> */
.L_x_4621:
[----:B------:R-:W-:Y:S01]  /*fc00*/  IMAD.MOV.U32 R13, RZ, RZ, R6 ;  /* 0x000000ffff0d7224 */ /* 0x000fe200078e0006 */
[----:B------:R-:W-:Y:S02]  /*fc10*/  MOV R12, 0x2 ;  /* 0x00000002000c7802 */ /* 0x000fe40000000f00 */
[----:B------:R-:W-:-:S13]  /*fc20*/  @!P0 LEA R4, P2, R24, R14, 0x1 ;  /* 0x0000000e18048211 */ /* 0x000fda00078408ff */
[----:B------:R-:W-:Y:S05]  /*fc30*/  WARPSYNC.COLLECTIVE R15, `(.L_x_4622) ;  /* 0x000000000f087348 */ /* 0x000fea0003c00000 */
[----:B------:R0:W1:Y:S02]  /*fc40*/  SHFL.IDX P6, R14, R13, R12, R11 ;  /* 0x0000000c0d0e7389 */ /* 0x00006400000c000b */
[----:B01----:R-:W-:Y:S01]  /*fc50*/  ENDCOLLECTIVE ;  /* 0x000000000000791b */ /* 0x003fe20003800000 */
.L_x_4622:
[----:B------:R-:W-:Y:S01]  /*fc60*/  @!P0 IMAD.X R5, RZ, RZ, R8, P2 ;  /* 0x000000ffff058224 */ /* 0x000fe200010e0608 */
[----:B------:R-:W-:-:S04]  /*fc70*/  IADD3 R8, R0, 0x20, RZ ;  /* 0x0000002000087810 */ /* 0x000fc80007ffe0ff */
        /* <DEDUP_REMOVED lines=11> */
.L_x_4623:
[----:B------:R-:W-:Y:S01]  /*fd30*/  IMAD.MOV.U32 R13, RZ, RZ, R6 ;  /* 0x000000ffff0d7224 */ /* 0x000fe200078e0006 */
[----:B------:R-:W-:Y:S02]  /*fd40*/  MOV R12, 0x3 ;  /* 0x00000003000c7802 */ /* 0x000fe40000000f00 */
[----:B------:R-:W-:-:S13]  /*fd50*/  @!P0 LEA R4, P2, R24, R14, 0x1 ;  /* 0x0000000e18048211 */ /* 0x000fda00078408ff */
[----:B------:R-:W-:Y:S05]  /*fd60*/  WARPSYNC.COLLECTIVE R15, `(.L_x_4624) ;  /* 0x000000000f087348 */ /* 0x000fea0003c00000 */
[----:B------:R0:W1:Y:S02]  /*fd70*/  SHFL.IDX P6, R14, R13, R12, R11 ;  /* 0x0000000c0d0e7389 */ /* 0x00006400000c000b */
[----:B01----:R-:W-:Y:S01]  /*fd80*/  ENDCOLLECTIVE ;  /* 0x000000000000791b */ /* 0x003fe20003800000 */
.L_x_4624:
        /* <DEDUP_REMOVED lines=13> */
.L_x_4625:
[----:B------:R-:W-:Y:S01]  /*fe60*/  IMAD.MOV.U32 R13, RZ, RZ, R6 ;  /* 0x000000ffff0d7224 */ /* 0x000fe200078e0006 */
[----:B------:R-:W-:Y:S02]  /*fe70*/  MOV R12, 0x4 ;  /* 0x00000004000c7802 */ /* 0x000fe40000000f00 */
[----:B------:R-:W-:-:S13]  /*fe80*/  @!P0 LEA R4, P2, R24, R14, 0x1 ;  /* 0x0000000e18048211 */ /* 0x000fda00078408ff */
[----:B------:R-:W-:Y:S05]  /*fe90*/  WARPSYNC.COLLECTIVE R15, `(.L_x_4626) ;  /* 0x000000000f087348 */ /* 0x000fea0003c00000 */
[----:B------:R0:W1:Y:S02]  /*fea0*/  SHFL.IDX P6, R14, R13, R12, R11 ;  /* 0x0000000c0d0e7389 */ /* 0x00006400000c000b */
[----:B01----:R-:W-:Y:S01]  /*feb0*/  ENDCOLLECTIVE ;  /* 0x000000000000791b */ /* 0x003fe20003800000 */
.L_x_4626:
        /* <DEDUP_REMOVED lines=13> */
.L_x_4627:
[----:B------:R-:W-:Y:S01]  /*ff90*/  IMAD.MOV.U32 R13, RZ, RZ, R6 ;  /* 0x000000ffff0d7224 */ /* 0x000fe200078e0006 */
[----:B------:R-:W-:Y:S02]  /*ffa0*/  MOV R12, 0x5 ;  /* 0x00000005000c7802 */ /* 0x000fe40000000f00 */
[----:B------:R-:W-:-:S13]  /*ffb0*/  @!P0 LEA R4, P2, R24, R14, 0x1 ;  /* 0x0000000e18048211 */ /* 0x000fda00078408ff */
[----:B------:R-:W-:Y:S05]  /*ffc0*/  WARPSYNC.COLLECTIVE R15, `(.L_x_4628) ;  /* 0x000000000f087348 */ /* 0x000fea0003c00000 */
[----:B------:R0:W1:Y:S02]  /*ffd0*/  SHFL.IDX P6, R14, R13, R12, R11 ;  /* 0x0000000c0d0e7389 */ /* 0x00006400000c000b */
[----:B01----:R-:W-:Y:S01]  /*ffe0*/  ENDCOLLECTIVE ;  /* 0x000000000000791b */ /* 0x003fe20003800000 */
.L_x_4628:
        /* <DEDUP_REMOVED lines=13> */
.L_x_4629:
[----:B------:R-:W-:Y:S01]  /*100c0*/  MOV R13, R6 ;  /* 0x00000006000d7202 */ /* 0x000fe20000000f00 */
[----:B------:R-:W-:Y:S01]  /*100d0*/  IMAD.MOV.U32 R12, RZ, RZ, 0x6 ;  /* 0x00000006ff0c7424 */ /* 0x000fe200078e00ff */
[----:B------:R-:W-:-:S13]  /*100e0*/  @!P0 LEA R4, P2, R24, R14, 0x1 ;  /* 0x0000000e18048211 */ /* 0x000fda00078408ff */
[----:B------:R-:W-:Y:S05]  /*100f0*/  WARPSYNC.COLLECTIVE R15, `(.L_x_4630) ;  /* 0x000000000f087348 */ /* 0x000fea0003c00000 */
[----:B------:R0:W1:Y:S02]  /*10100*/  SHFL.IDX P6, R14, R13, R12, R11 ;  /* 0x0000000c0d0e7389 */ /* 0x00006400000c000b */
[----:B01----:R-:W-:Y:S01]  /*10110*/  ENDCOLLECTIVE ;  /* 0x000000000000791b */ /* 0x003fe20003800000 */
.L_x_4630:
[----:B------:R-:W-:-:S05]  /*10120*/  @!P0 IMAD.X R5, RZ, RZ, R8, P2 ;  /* 0x000000ffff058224 */ /* 0x000fca00010e0608 */
[----:B------:R-:W-:Y:S01]  /*10130*/  @!PT LDS RZ, [RZ] ;  /* 0x00000000fffff984 */ /* 0x000fe20000000800 */
[----:B------:R-:W-:Y:S01]  /*10140*/  @!PT LDS RZ, [RZ] ;  /* 0x00000000fffff984 */ /* 0x000fe20000000800 */
[----:B------:R-:W-:Y:S01]  /*10150*/  @!PT LDS RZ, [RZ] ;  /* 0x00000000fffff984 */ /* 0x000fe20000000800 */
[----:B------:R0:W-:Y:S01]  /*10160*/  @!P0 LDGSTS.E.BYPASS.LTC128B.128 [R21+0x1ac00], desc[UR36][R4.64], !P1 ;  /* 0x1ac0000004158fae */ /* 0x0001e2000c901d64 */
[----:B------:R-:W-:Y:S01]  /*10170*/  IMAD.MOV.U32 R13, RZ, RZ, R7 ;  /* 0x000000ffff0d7224 */ /* 0x000fe200078e0007 */
[----:B0-----:R-:W-:Y:S02]  /*10180*/  IADD3 R4, R0, 0x60, RZ ;  /* 0x0000006000047810 */ /* 0x001fe40007ffe0ff */
[----:B------:R-:W-:-:S07]  /*10190*/  MOV R8, R14 ;  /* 0x0000000e00087202 */ /* 0x000fce0000000f00 */
[----:B------:R-:W-:Y:S05]  /*101a0*/  WARPSYNC.COLLECTIVE R15, `(.L_x_4631) ;  /* 0x000000000f087348 */ /* 0x000fea0003c00000 */
[----:B------:R0:W1:Y:S02]  /*101b0*/  SHFL.IDX P6, R14, R13, R12, R11 ;  /* 0x0000000c0d0e7389 */ /* 0x00006400000c000b */
[----:B01----:R-:W-:Y:S01]  /*101c0*/  ENDCOLLECTIVE ;  /* 0x000000000000791b */ /* 0x003fe20003800000 */
.L_x_4631:
[----:B------:R-:W-:Y:S02]  /*101d0*/  ISETP.GE.AND P0, PT, R4, R3, PT ;  /* 0x000000030400720c */ /* 0x000fe40003f06270 */
[----:B------:R-:W-:Y:S01]  /*101e0*/  MOV R13, R6 ;  /* 0x00000006000d7202 */ /* 0x000fe20000000f00 */
[----:B------:R-:W-:-:S10]  /*101f0*/  IMAD.MOV.U32 R12, RZ, RZ, 0x7 ;  /* 0x00000007ff0c7424 */ /* 0x000fd400078e00ff */
[----:B------:R-:W-:Y:S02]  /*10200*/  @!P0 LEA R9, R16, UR45, 0x1 ;  /* 0x0000002d10098c11 */ /* 0x000fe4000f8e08ff */
[----:B------:R-:W-:-:S13]  /*10210*/  @!P0 LEA R4, P2, R24, R14, 0x1 ;  /* 0x0000000e18048211 */ /* 0x000fda00078408ff */
[----:B------:R-:W-:Y:S05]  /*10220*/  WARPSYNC.COLLECTIVE R15, `(.L_x_4632) ;  /* 0x000000000f087348 */ /* 0x000fea0003c00000 */
[----:B------:R0:W1:Y:S02]  /*10230*/  SHFL.IDX P6, R14, R13, R12, R11 ;  /* 0x0000000c0d0e7389 */ /* 0x00006400000c000b */
[----:B01----:R-:W-:Y:S01]  /*10240*/  ENDCOLLECTIVE ;  /* 0x000000000000791b */ /* 0x003fe20003800000 */
.L_x_4632:
[----:B------:R-:W-:-:S05]  /*10250*/  @!P0 IMAD.X R5, RZ, RZ, R8, P2 ;  /* 0x000000ffff058224 */ /* 0x000fca00010e0608 */
[----:B------:R-:W-:Y:S01]  /*10260*/  @!PT LDS RZ, [RZ] ;  /* 0x00000000fffff984 */ /* 0x000fe20000000800 */
[----:B------:R-:W-:Y:S01]  /*10270*/  @!PT LDS RZ, [RZ] ;  /* 0x00000000fffff984 */ /* 0x000fe20000000800 */
[----:B------:R-:W-:Y:S01]  /*10280*/  @!PT LDS RZ, [RZ] ;  /* 0x00000000fffff984 */ /* 0x000fe20000000800 */
[----:B------:R0:W-:Y:S01]  /*10290*/  @!P0 LDGSTS.E.BYPASS.LTC128B.128 [R9+0x1b400], desc[UR36][R4.64], !P1 ;  /* 0x1b40000004098fae */ /* 0x0001e2000c901d64 */
[----:B------:R-:W-:Y:S01]  /*102a0*/  IMAD.MOV.U32 R13, RZ, RZ, R7 ;  /* 0x000000ffff0d7224 */ /* 0x000fe200078e0007 */
[----:B------:R-:W-:-:S07]  /*102b0*/  MOV R8, R14 ;  /* 0x0000000e00087202 */ /* 0x000fce0000000f00 */
[----:B0-----:R-:W-:Y:S05]  /*102c0*/  WARPSYNC.COLLECTIVE R15, `(.L_x_4633) ;  /* 0x000000000f087348 */ /* 0x001fea0003c00000 */
[----:B------:R1:W2:Y:S02]  /*102d0*/  SHFL.IDX P6, R14, R13, R12, R11 ;  /* 0x0000000c0d0e7389 */ /* 0x0002a400000c000b */
[----:B012---:R-:W-:Y:S01]  /*102e0*/  ENDCOLLECTIVE ;  /* 0x000000000000791b */ /* 0x007fe20003800000 */
.L_x_4633:
[----:B------:R-:W-:Y:S05]  /*102f0*/  BRA `(.L_x_4634) ;  /* 0xffffffd000707947 */ /* 0x000fea000383ffff */
.L_x_4568:
[----:B0-----:R-:W-:-:S04]  /*10300*/  MOV R3, UR45 ;  /* 0x0000002d00037c02 */ /* 0x001fc80008000f00 */
[----:B------:R0:W1:Y:S03]  /*10310*/  SYNCS.PHASECHK.TRANS64.TRYWAIT P0, [R3+URZ+0x22820], R0 ;  /* 0x02282000030075a7 */ /* 0x000066000800017f */
[----:B-1----:R-:W-:Y:S05]  /*10320*/  @!P0 NANOSLEEP.SYNCS 0x989680 ;  /* 0x009896800000895d */ /* 0x002fea0003900000 */
[----:B------:R-:W1:Y:S02]  /*10330*/  @!P0 SYNCS.PHASECHK.TRANS64 P0, [R3+URZ+0x22820], R0 ;  /* 0x02282000030085a7 */ /* 0x000e64000800007f */
[----:B-1----:R-:W-:Y:S05]  /*10340*/  @!P0 BRA `(.L_x_4568) ;  /* 0xfffffffc00ec8947 */ /* 0x002fea000383ffff */
[----:B------:R-:W-:Y:S05]  /*10350*/  BRA `(.L_x_4635) ;  /* 0xffffffd000a07947 */ /* 0x000fea000383ffff */
.L_x_4570:
[----:B0-----:R-:W-:-:S04]  /*10360*/  IMAD.U32 R3, RZ, RZ, UR45 ;  /* 0x0000002dff037e24 */ /* 0x001fc8000f8e00ff */
[----:B------:R0:W1:Y:S03]  /*10370*/  SYNCS.PHASECHK.TRANS64.TRYWAIT P0, [R3+URZ+0x22860], R0 ;  /* 0x02286000030075a7 */ /* 0x000066000800017f */
[----:B-1----:R-:W-:Y:S05]  /*10380*/  @!P0 NANOSLEEP.SYNCS 0x989680 ;  /* 0x009896800000895d */ /* 0x002fea0003900000 */
[----:B------:R-:W1:Y:S02]  /*10390*/  @!P0 SYNCS.PHASECHK.TRANS64 P0, [R3+URZ+0x22860], R0 ;  /* 0x02286000030085a7 */ /* 0x000e64000800007f */
[----:B-1----:R-:W-:Y:S05]  /*103a0*/  @!P0 BRA `(.L_x_4570) ;  /* 0xfffffffc00ec8947 */ /* 0x002fea000383ffff */
[----:B------:R-:W-:Y:S05]  /*103b0*/  BRA `(.L_x_4636) ;  /* 0xffffffd0009c7947 */ /* 0x000fea000383ffff */
.L_x_4571:
[----:B------:R-:W-:Y:S01]  /*103c0*/  BSSY B0, `(.L_x_4637) ;  /* 0x0000008000007945 */ /* 0x000fe20003800000 */
[----:B------:R-:W-:Y:S01]  /*103d0*/  MOV R13, R10 ;  /* 0x0000000a000d7202 */ /* 0x000fe20000000f00 */
[----:B------:R-:W-:Y:S01]  /*103e0*/  IMAD.MOV.U32 R12, RZ, RZ, RZ ;  /* 0x000000ffff0c7224 */ /* 0x000fe200078e00ff */
[----:B------:R-:W-:Y:S01]  /*103f0*/  MOV R11, 0x181f ;  /* 0x0000181f000b7802 */ /* 0x000fe20000000f00 */
[----:B------:R-:W-:-:S07]  /*10400*/  IMAD.MOV.U32 R15, RZ, RZ, -0x1 ;  /* 0xffffffffff0f7424 */ /* 0x000fce00078e00ff */
[----:B------:R-:W-:Y:S05]  /*10410*/  WARPSYNC.COLLECTIVE R15, `(.L_x_4638) ;  /* 0x000000000f087348 */ /* 0x000fea0003c00000 */
[----:B------:R0:W1:Y:S02]  /*10420*/  SHFL.IDX P6, R14, R13, R12, R11 ;  /* 0x0000000c0d0e7389 */ /* 0x00006400000c000b */
[----:B01----:R-:W-:Y:S01]  /*10430*/  ENDCOLLECTIVE ;  /* 0x000000000000791b */ /* 0x003fe20003800000 */
.L_x_4638:
[----:B------:R-:W-:Y:S05]  /*10440*/  BSYNC B0 ;  /* 0x0000000000007941 */ /* 0x000fea0003800000 */
.L_x_4637:
[----:B------:R-:W-:Y:S01]  /*10450*/  IMAD.MOV.U32 R13, RZ, RZ, R3 ;  /* 0x000000ffff0d7224 */ /* 0x000fe200078e0003 */
[----:B------:R-:W-:Y:S01]  /*10460*/  MOV R12, RZ ;  /* 0x000000ff000c7202 */ /* 0x000fe20000000f00 */
[----:B------:R-:W-:Y:S01]  /*10470*/  IMAD.MOV.U32 R11, RZ, RZ, 0x181f ;  /* 0x0000181fff0b7424 */ /* 0x000fe200078e00ff */
[----:B------:R-:W-:Y:S01]  /*10480*/  MOV R15, 0xffffffff ;  /* 0xffffffff000f7802 */ /* 0x000fe20000000f00 */
[----:B------:R-:W-:Y:S01]  /*10490*/  IMAD.SHL.U32 R24, R24, 0x2, RZ ;  /* 0x0000000218187824 */ /* 0x000fe200078e00ff */
[----:B------:R-:W-:Y:S02]  /*104a0*/  MOV R0, R14 ;  /* 0x0000000e00007202 */ /* 0x000fe40000000f00 */
[----:B------:R-:W-:-:S07]  /*104b0*/  LEA R17, R16, UR45, 0x1 ;  /* 0x0000002d10117c11 */ /* 0x000fce000f8e08ff */
[----:B------:R-:W-:Y:S05]  /*104c0*/  WARPSYNC.COLLECTIVE R15, `(.L_x_4639) ;  /* 0x000000000f087348 */ /* 0x000fea0003c00000 */
[----:B------:R0:W1:Y:S02]  /*104d0*/  SHFL.IDX P6, R14, R13, R12, R11 ;  /* 0x0000000c0d0e7389 */ /* 0x00006400000c000b */
[----:B01----:R-:W-:Y:S01]  /*104e0*/  ENDCOLLECTIVE ;  /* 0x000000000000791b */ /* 0x003fe20003800000 */
.L_x_4639:
[C---:B------:R-:W-:Y:S02]  /*104f0*/  LOP3.LUT P2, RZ, R8.reuse, 0x2, RZ, 0xc0, !PT ;  /* 0x0000000208ff7812 */ /* 0x040fe4000784c0ff */
[----:B------:R-:W-:-:S04]  /*10500*/  LOP3.LUT P1, RZ, R8, 0x4, RZ, 0xc0, !PT ;  /* 0x0000000408ff7812 */ /* 0x000fc8000782c0ff */
[----:B------:R-:W-:Y:S01]  /*10510*/  ISETP.LT.OR P3, PT, R35, 0x1, !P1 ;  /* 0x000000012300780c */ /* 0x000fe20004f61670 */
[----:B------:R-:W-:Y:S01]  /*10520*/  IMAD.MOV.U32 R13, RZ, RZ, R10 ;  /* 0x000000ffff0d7224 */ /* 0x000fe200078e000a */
[----:B------:R-:W-:Y:S02]  /*10530*/  MOV R12, 0x1 ;  /* 0x00000001000c7802 */ /* 0x000fe40000000f00 */
[----:B------:R-:W-:-:S13]  /*10540*/  IADD3 R4, P0, R14, R24, RZ ;  /* 0x000000180e047210 */ /* 0x000fda0007f1e0ff */
[----:B------:R-:W-:Y:S05]  /*10550*/  WARPSYNC.COLLECTIVE R15, `(.L_x_4640) ;  /* 0x000000000f087348 */ /* 0x000fea0003c00000 */
[----:B------:R0:W1:Y:S02]  /*10560*/  SHFL.IDX P6, R14, R13, R12, R11 ;  /* 0x0000000c0d0e7389 */ /* 0x00006400000c000b */
[----:B01----:R-:W-:Y:S01]  /*10570*/  ENDCOLLECTIVE ;  /* 0x000000000000791b */ /* 0x003fe20003800000 */
.L_x_4640:
        /* <DEDUP_REMOVED lines=12> */
.L_x_4641:
[----:B------:R-:W-:Y:S01]  /*10640*/  @!PT LDS RZ, [RZ] ;  /* 0x00000000fffff984 */ /* 0x000fe20000000800 */
[----:B------:R-:W-:Y:S01]  /*10650*/  @!PT LDS RZ, [RZ] ;  /* 0x00000000fffff984 */ /* 0x000fe20000000800 */
[----:B------:R-:W-:Y:S01]  /*10660*/  @!PT LDS RZ, [RZ] ;  /* 0x00000000fffff984 */ /* 0x000fe20000000800 */
[----:B------:R-:W-:Y:S01]  /*10670*/  LDGSTS.E.BYPASS.LTC128B.128 [R17+0x3400], desc[UR36][R4.64+0x80], !P0 ;  /* 0x0340008004117fae */ /* 0x000fe2000c101d64 */
[----:B------:R-:W-:Y:S01]  /*10680*/  LOP3.LUT P0, RZ, R8, 0x8, RZ, 0xc0, !PT ;  /* 0x0000000808ff7812 */ /* 0x000fe2000780c0ff */
[----:B------:R-:W-:Y:S02]  /*10690*/  IMAD.MOV.U32 R8, RZ, RZ, RZ ;  /* 0x000000ffff087224 */ /* 0x000fe400078e00ff */
        /* <DEDUP_REMOVED lines=9> */
.L_x_4642:
        /* <DEDUP_REMOVED lines=12> */
.L_x_4643:
        /* <DEDUP_REMOVED lines=14> */
.L_x_4644:
        /* <DEDUP_REMOVED lines=12> */
.L_x_4645:
        /* <DEDUP_REMOVED lines=14> */
.L_x_4646:
        /* <DEDUP_REMOVED lines=12> */
.L_x_4647:
        /* <DEDUP_REMOVED lines=14> */
.L_x_4648:
[----:B------:R-:W-:Y:S02]  /*10c10*/  IADD3.X R5, RZ, R0, RZ, P3, !PT ;  /* 0x00000000ff057210 */ /* 0x000fe40001ffe4ff */
[----:B------:R-:W-:Y:S02]  /*10c20*/  ISETP.LT.OR P3, PT, R35, 0x41, P4 ;  /* 0x000000412300780c */ /* 0x000fe40002761670 */
[----:B------:R-:W-:Y:S02]  /*10c30*/  IADD3 R0, R17, 0x400, RZ ;  /* 0x0000040011007810 */ /* 0x000fe40007ffe0ff */
[----:B------:R-:W-:-:S09]  /*10c40*/  MOV R13, R3 ;  /* 0x00000003000d7202 */ /* 0x000fd20000000f00 */
        /* <DEDUP_REMOVED lines=9> */
.L_x_4649:
        /* <DEDUP_REMOVED lines=9> */
.L_x_4578:
[----:B-1----:R1:W2:Y:S02]  /*10d70*/  SYNCS.PHASECHK.TRANS64.TRYWAIT P0, [R32+URZ+0x22840], R31 ;  /* 0x0228401f200075a7 */ /* 0x0022a4000800017f */
[----:B--2---:R-:W-:Y:S05]  /*10d80*/  @!P0 NANOSLEEP.SYNCS 0x989680 ;  /* 0x009896800000895d */ /* 0x004fea0003900000 */
[----:B------:R-:W2:Y:S02]  /*10d90*/  @!P0 SYNCS.PHASECHK.TRANS64 P0, [R32+URZ+0x22840], R31 ;  /* 0x0228401f200085a7 */ /* 0x000ea4000800007f */
[----:B--2---:R-:W-:Y:S05]  /*10da0*/  @!P0 BRA `(.L_x_4578) ;  /* 0xfffffffc00f08947 */ /* 0x004fea000383ffff */
[----:B------:R-:W-:Y:S05]  /*10db0*/  BRA `(.L_x_4651) ;  /* 0xffffffd000c07947 */ /* 0x000fea000383ffff */
.L_x_4579:
[----:B------:R-:W-:Y:S01]  /*10dc0*/  BSSY B1, `(.L_x_4652) ;  /* 0x0000008000017945 */ /* 0x000fe20003800000 */
[----:B------:R-:W-:Y:S01]  /*10dd0*/  IMAD.MOV.U32 R13, RZ, RZ, R3 ;  /* 0x000000ffff0d7224 */ /* 0x000fe200078e0003 */
[----:B------:R-:W-:Y:S01]  /*10de0*/  MOV R12, RZ ;  /* 0x000000ff000c7202 */ /* 0x000fe20000000f00 */
[----:B------:R-:W-:Y:S01]  /*10df0*/  IMAD.MOV.U32 R11, RZ, RZ, 0x181f ;  /* 0x0000181fff0b7424 */ /* 0x000fe200078e00ff */
[----:B------:R-:W-:-:S07]  /*10e00*/  MOV R15, 0xffffffff ;  /* 0xffffffff000f7802 */ /* 0x000fce0000000f00 */
[----:B-1----:R-:W-:Y:S05]  /*10e10*/  WARPSYNC.COLLECTIVE R15, `(.L_x_4653) ;  /* 0x000000000f087348 */ /* 0x002fea0003c00000 */
[----:B------:R0:W2:Y:S02]  /*10e20*/  SHFL.IDX P6, R14, R13, R12, R11 ;  /* 0x0000000c0d0e7389 */ /* 0x0000a400000c000b */
[----:B012---:R-:W-:Y:S01]  /*10e30*/  ENDCOLLECTIVE ;  /* 0x000000000000791b */ /* 0x007fe20003800000 */
.L_x_4653:
[----:B------:R-:W-:Y:S05]  /*10e40*/  BSYNC B1 ;  /* 0x0000000000017941 */ /* 0x000fea0003800000 */
.L_x_4652:
[----:B------:R-:W-:Y:S01]  /*10e50*/  MOV R13, R10 ;  /* 0x0000000a000d7202 */ /* 0x000fe20000000f00 */
[----:B------:R-:W-:Y:S01]  /*10e60*/  IMAD.MOV.U32 R12, RZ, RZ, RZ ;  /* 0x000000ffff0c7224 */ /* 0x000fe200078e00ff */
[----:B------:R-:W-:Y:S01]  /*10e70*/  MOV R11, 0x181f ;  /* 0x0000181f000b7802 */ /* 0x000fe20000000f00 */
[----:B------:R-:W-:Y:S01]  /*10e80*/  IMAD.MOV.U32 R15, RZ, RZ, -0x1 ;  /* 0xffffffffff0f7424 */ /* 0x000fe200078e00ff */
[----:B------:R-:W-:Y:S01]  /*10e90*/  LEA R17, R17, UR45, 0x1 ;  /* 0x0000002d11117c11 */ /* 0x000fe2000f8e08ff */
[----:B------:R-:W-:-:S07]  /*10ea0*/  IMAD.MOV.U32 R5, RZ, RZ, R14 ;  /* 0x000000ffff057224 */ /* 0x000fce00078e000e */
[----:B------:R-:W-:Y:S05]  /*10eb0*/  WARPSYNC.COLLECTIVE R15, `(.L_x_4654) ;  /* 0x000000000f087348 */ /* 0x000fea0003c00000 */
[----:B------:R0:W1:Y:S02]  /*10ec0*/  SHFL.IDX P6, R14, R13, R12, R11 ;  /* 0x0000000c0d0e7389 */ /* 0x00006400000c000b */
[----:B01----:R-:W-:Y:S01]  /*10ed0*/  ENDCOLLECTIVE ;  /* 0x000000000000791b */ /* 0x003fe20003800000 */
.L_x_4654:
[----:B------:R-:W-:Y:S01]  /*10ee0*/  IMAD.MOV.U32 R13, RZ, RZ, R3 ;  /* 0x000000ffff0d7224 */ /* 0x000fe200078e0003 */
[----:B------:R-:W-:Y:S02]  /*10ef0*/  MOV R12, 0x1 ;  /* 0x00000001000c7802 */ /* 0x000fe40000000f00 */
[----:B------:R-:W-:-:S13]  /*10f00*/  IADD3 R4, P0, R14, R24, RZ ;  /* 0x000000180e047210 */ /* 0x000fda0007f1e0ff */
[----:B------:R-:W-:Y:S05]  /*10f10*/  WARPSYNC.COLLECTIVE R15, `(.L_x_4655) ;  /* 0x000000000f087348 */ /* 0x000fea0003c00000 */
[----:B------:R0:W1:Y:S02]  /*10f20*/  SHFL.IDX P6, R14, R13, R12, R11 ;  /* 0x0000000c0d0e7389 */ /* 0x00006400000c000b */
[----:B01----:R-:W-:Y:S01]  /*10f30*/  ENDCOLLECTIVE ;  /* 0x000000000000791b */ /* 0x003fe20003800000 */
.L_x_4655:
[----:B------:R-:W-:-:S05]  /*10f40*/  IADD3.X R5, RZ, R5, RZ, P0, !PT ;  /* 0x00000005ff057210 */ /* 0x000fca00007fe4ff */
        /* <DEDUP_REMOVED lines=9> */
.L_x_4656:
[----:B------:R-:W-:Y:S01]  /*10fe0*/  MOV R13, R3 ;  /* 0x00000003000d7202 */ /* 0x000fe20000000f00 */
[----:B------:R-:W-:Y:S01]  /*10ff0*/  IMAD.MOV.U32 R12, RZ, RZ, 0x2 ;  /* 0x00000002ff0c7424 */ /* 0x000fe200078e00ff */
[----:B------:R-:W-:-:S13]  /*11000*/  IADD3 R6, P0, R14, R24, RZ ;  /* 0x000000180e067210 */ /* 0x000fda0007f1e0ff */
[----:B------:R-:W-:Y:S05]  /*11010*/  WARPSYNC.COLLECTIVE R15, `(.L_x_4657) ;  /* 0x000000000f087348 */ /* 0x000fea0003c00000 */
[----:B------:R0:W1:Y:S02]  /*11020*/  SHFL.IDX P6, R14, R13, R12, R11 ;  /* 0x0000000c0d0e7389 */ /* 0x00006400000c000b */
[----:B01----:R-:W-:Y:S01]  /*11030*/  ENDCOLLECTIVE ;  /* 0x000000000000791b */ /* 0x003fe20003800000 */
.L_x_4657:
        /* <DEDUP_REMOVED lines=10> */
.L_x_4658:
[----:B------:R-:W-:Y:S01]  /*110e0*/  IMAD.MOV.U32 R13, RZ, RZ, R3 ;  /* 0x000000ffff0d7224 */ /* 0x000fe200078e0003 */
[----:B------:R-:W-:Y:S02]  /*110f0*/  MOV R12, 0x3 ;  /* 0x00000003000c7802 */ /* 0x000fe40000000f00 */
[----:B------:R-:W-:-:S13]  /*11100*/  IADD3 R6, P0, R14, R24, RZ ;  /* 0x000000180e067210 */ /* 0x000fda0007f1e0ff */
[----:B------:R-:W-:Y:S05]  /*11110*/  WARPSYNC.COLLECTIVE R15, `(.L_x_4659) ;  /* 0x000000000f087348 */ /* 0x000fea0003c00000 */
[----:B------:R0:W1:Y:S02]  /*11120*/  SHFL.IDX P6, R14, R13, R12, R11 ;  /* 0x0000000c0d0e7389 */ /* 0x00006400000c000b */
[----:B01----:R-:W-:Y:S01]  /*11130*/  ENDCOLLECTIVE ;  /* 0x000000000000791b */ /* 0x003fe20003800000 */
.L_x_4659:
        /* <DEDUP_REMOVED lines=10> */
.L_x_4660:
[----:B------:R-:W-:Y:S01]  /*111e0*/  MOV R13, R3 ;  /* 0x00000003000d7202 */ /* 0x000fe20000000f00 */
[----:B------:R-:W-:Y:S01]  /*111f0*/  IMAD.MOV.U32 R12, RZ, RZ, 0x4 ;  /* 0x00000004ff0c7424 */ /* 0x000fe200078e00ff */
[----:B------:R-:W-:-:S13]  /*11200*/  IADD3 R4, P0, R14, R24, RZ ;  /* 0x000000180e047210 */ /* 0x000fda0007f1e0ff */
[----:B------:R-:W-:Y:S05]  /*11210*/  WARPSYNC.COLLECTIVE R15, `(.L_x_4661) ;  /* 0x000000000f087348 */ /* 0x000fea0003c00000 */
[----:B------:R0:W1:Y:S02]  /*11220*/  SHFL.IDX P6, R14, R13, R12, R11 ;  /* 0x0000000c0d0e7389 */ /* 0x00006400000c000b */
[----:B01----:R-:W-:Y:S01]  /*11230*/  ENDCOLLECTIVE ;  /* 0x000000000000791b */ /* 0x003fe20003800000 */
.L_x_4661:
        /* <DEDUP_REMOVED lines=10> */
.L_x_4662:
[----:B------:R-:W-:Y:S01]  /*112e0*/  IMAD.MOV.U32 R13, RZ, RZ, R3 ;  /* 0x000000ffff0d7224 */ /* 0x000fe200078e0003 */
[----:B------:R-:W-:Y:S02]  /*112f0*/  MOV R12, 0x5 ;  /* 0x00000005000c7802 */ /* 0x000fe40000000f00 */
[----:B------:R-:W-:-:S13]  /*11300*/  IADD3 R4, P0, R14, R24, RZ ;  /* 0x000000180e047210 */ /* 0x000fda0007f1e0ff */
[----:B------:R-:W-:Y:S05]  /*11310*/  WARPSYNC.COLLECTIVE R15, `(.L_x_4663) ;  /* 0x000000000f087348 */ /* 0x000fea0003c00000 */
[----:B------:R0:W1:Y:S02]  /*11320*/  SHFL.IDX P6, R14, R13, R12, R11 ;  /* 0x0000000c0d0e7389 */ /* 0x00006400000c000b */
[----:B01----:R-:W-:Y:S01]  /*11330*/  ENDCOLLECTIVE ;  /* 0x000000000000791b */ /* 0x003fe20003800000 */
.L_x_4663:
        /* <DEDUP_REMOVED lines=10> */
.L_x_4664:
[----:B------:R-:W-:Y:S01]  /*113e0*/  IMAD.MOV.U32 R37, RZ, RZ, R14 ;  /* 0x000000ffff257224 */ /* 0x000fe200078e000e */
[----:B------:R-:W-:Y:S06]  /*113f0*/  BRA `(.L_x_4665) ;  /* 0xffffffd000187947 */ /* 0x000fec000383ffff */
.L_x_4584:
[----:B---3--:R3:W4:Y:S02]  /*11400*/  SYNCS.PHASECHK.TRANS64.TRYWAIT P0, [R32+URZ+0x22860], R31 ;  /* 0x0228601f200075a7 */ /* 0x008724000800017f */
[----:B----4-:R-:W-:Y:S05]  /*11410*/  @!P0 NANOSLEEP.SYNCS 0x989680 ;  /* 0x009896800000895d */ /* 0x010fea0003900000 */
[----:B------:R-:W4:Y:S02]  /*11420*/  @!P0 SYNCS.PHASECHK.TRANS64 P0, [R32+URZ+0x22860], R31 ;  /* 0x0228601f200085a7 */ /* 0x000f24000800007f */
[----:B----4-:R-:W-:Y:S05]  /*11430*/  @!P0 BRA `(.L_x_4584) ;  /* 0xfffffffc00f08947 */ /* 0x010fea000383ffff */
[----:B------:R-:W-:Y:S05]  /*11440*/  BRA `(.L_x_4666) ;  /* 0xffffffd000647947 */ /* 0x000fea000383ffff */
.L_x_4585:
[----:B------:R-:W-:Y:S01]  /*11450*/  BSSY B1, `(.L_x_4667) ;  /* 0x0000008000017945 */ /* 0x000fe20003800000 */
[----:B------:R-:W-:Y:S01]  /*11460*/  MOV R13, R18 ;  /* 0x00000012000d7202 */ /* 0x000fe20000000f00 */
[----:B------:R-:W-:Y:S01]  /*11470*/  IMAD.MOV.U32 R12, RZ, RZ, RZ ;  /* 0x000000ffff0c7224 */ /* 0x000fe200078e00ff */
[----:B------:R-:W-:Y:S01]  /*11480*/  MOV R11, 0x181f ;  /* 0x0000181f000b7802 */ /* 0x000fe20000000f00 */
[----:B------:R-:W-:-:S07]  /*11490*/  IMAD.MOV.U32 R15, RZ, RZ, -0x1 ;  /* 0xffffffffff0f7424 */ /* 0x000fce00078e00ff */
[----:B-123--:R-:W-:Y:S05]  /*114a0*/  WARPSYNC.COLLECTIVE R15, `(.L_x_4668) ;  /* 0x000000000f087348 */ /* 0x00efea0003c00000 */
[----:B------:R0:W4:Y:S02]  /*114b0*/  SHFL.IDX P6, R14, R13, R12, R11 ;  /* 0x0000000c0d0e7389 */ /* 0x00012400000c000b */
[----:B01234-:R-:W-:Y:S01]  /*114c0*/  ENDCOLLECTIVE ;  /* 0x000000000000791b */ /* 0x01ffe20003800000 */
.L_x_4668:
[----:B------:R-:W-:Y:S05]  /*114d0*/  BSYNC B1 ;  /* 0x0000000000017941 */ /* 0x000fea0003800000 */
.L_x_4667:
[----:B------:R-:W-:Y:S01]  /*114e0*/  IMAD.MOV.U32 R13, RZ, RZ, R3 ;  /* 0x000000ffff0d7224 */ /* 0x000fe200078e0003 */
[----:B------:R-:W-:Y:S01]  /*114f0*/  MOV R12, RZ ;  /* 0x000000ff000c7202 */ /* 0x000fe20000000f00 */
[----:B------:R-:W-:Y:S01]  /*11500*/  IMAD.MOV.U32 R11, RZ, RZ, 0x181f ;  /* 0x0000181fff0b7424 */ /* 0x000fe200078e00ff */
[----:B------:R-:W-:Y:S01]  /*11510*/  MOV R15, 0xffffffff ;  /* 0xffffffff000f7802 */ /* 0x000fe20000000f00 */
[----:B------:R-:W-:Y:S01]  /*11520*/  IMAD R17, R21, 0xc000, R0 ;  /* 0x0000c00015117824 */ /* 0x000fe200078e0200 */
[----:B------:R-:W-:Y:S01]  /*11530*/  MOV R5, R14 ;  /* 0x0000000e00057202 */ /* 0x000fe20000000f00 */
[----:B------:R-:W-:-:S07]  /*11540*/  IMAD.MOV.U32 R8, RZ, RZ, RZ ;  /* 0x000000ffff087224 */ /* 0x000fce00078e00ff */
[----:B------:R-:W-:Y:S05]  /*11550*/  WARPSYNC.COLLECTIVE R15, `(.L_x_4669) ;  /* 0x000000000f087348 */ /* 0x000fea0003c00000 */
[----:B------:R0:W1:Y:S02]  /*11560*/  SHFL.IDX P6, R14, R13, R12, R11 ;  /* 0x0000000c0d0e7389 */ /* 0x00006400000c000b */
[----:B01----:R-:W-:Y:S01]  /*11570*/  ENDCOLLECTIVE ;  /* 0x000000000000791b */ /* 0x003fe20003800000 */
.L_x_4669:
[----:B------:R-:W-:Y:S01]  /*11580*/  MOV R13, R18 ;  /* 0x00000012000d7202 */ /* 0x000fe20000000f00 */
[----:B------:R-:W-:Y:S01]  /*11590*/  IMAD.MOV.U32 R12, RZ, RZ, 0x1 ;  /* 0x00000001ff0c7424 */ /* 0x000fe200078e00ff */
[----:B------:R-:W-:-:S13]  /*115a0*/  IADD3 R4, P0, R14, R24, RZ ;  /* 0x000000180e047210 */ /* 0x000fda0007f1e0ff */
[----:B------:R-:W-:Y:S05]  /*115b0*/  WARPSYNC.COLLECTIVE R15, `(.L_x_4670) ;  /* 0x000000000f087348 */ /* 0x000fea0003c00000 */
[----:B------:R0:W1:Y:S02]  /*115c0*/  SHFL.IDX P6, R14, R13, R12, R11 ;  /* 0x0000000c0d0e7389 */ /* 0x00006400000c000b */
[----:B01----:R-:W-:Y:S01]  /*115d0*/  ENDCOLLECTIVE ;  /* 0x000000000000791b */ /* 0x003fe20003800000 */
.L_x_4670:
        /* <DEDUP_REMOVED lines=13> */
.L_x_4671:
[----:B------:R-:W-:Y:S01]  /*116b0*/  MOV R13, R18 ;  /* 0x00000012000d7202 */ /* 0x000fe20000000f00 */
[----:B------:R-:W-:Y:S01]  /*116c0*/  IMAD.MOV.U32 R12, RZ, RZ, 0x2 ;  /* 0x00000002ff0c7424 */ /* 0x000fe200078e00ff */
[----:B------:R-:W-:-:S07]  /*116d0*/  MOV R5, R14 ;  /* 0x0000000e00057202 */ /* 0x000fce0000000f00 */
[----:B------:R-:W-:Y:S05]  /*116e0*/  WARPSYNC.COLLECTIVE R15, `(.L_x_4672) ;  /* 0x000000000f087348 */ /* 0x000fea0003c00000 */
[----:B------:R0:W1:Y:S02]  /*116f0*/  SHFL.IDX P6, R14, R13, R12, R11 ;  /* 0x0000000c0d0e7389 */ /* 0x00006400000c000b */
[----:B01----:R-:W-:Y:S01]  /*11700*/  ENDCOLLECTIVE ;  /* 0x000000000000791b */ /* 0x003fe20003800000 */
.L_x_4672:
        /* <DEDUP_REMOVED lines=14> */
.L_x_4673:
[----:B------:R-:W-:Y:S01]  /*117f0*/  MOV R13, R18 ;  /* 0x00000012000d7202 */ /* 0x000fe20000000f00 */
[----:B------:R-:W-:Y:S01]  /*11800*/  IMAD.MOV.U32 R12, RZ, RZ, 0x3 ;  /* 0x00000003ff0c7424 */ /* 0x000fe200078e00ff */
[----:B------:R-:W-:-:S07]  /*11810*/  MOV R5, R14 ;  /* 0x0000000e00057202 */ /* 0x000fce0000000f00 */
[----:B------:R-:W-:Y:S05]  /*11820*/  WARPSYNC.COLLECTIVE R15, `(.L_x_4674) ;  /* 0x000000000f087348 */ /* 0x000fea0003c00000 */
[----:B------:R0:W1:Y:S02]  /*11830*/  SHFL.IDX P6, R14, R13, R12, R11 ;  /* 0x0000000c0d0e7389 */ /* 0x00006400000c000b */
[----:B01----:R-:W-:Y:S01]  /*11840*/  ENDCOLLECTIVE ;  /* 0x000000000000791b */ /* 0x003fe20003800000 */
.L_x_4674:
        /* <DEDUP_REMOVED lines=14> */
.L_x_4675:
[----:B------:R-:W-:Y:S01]  /*11930*/  MOV R13, R18 ;  /* 0x00000012000d7202 */ /* 0x000fe20000000f00 */
[----:B------:R-:W-:Y:S01]  /*11940*/  IMAD.MOV.U32 R12, RZ, RZ, 0x4 ;  /* 0x00000004ff0c7424 */ /* 0x000fe200078e00ff */
[----:B------:R-:W-:-:S07]  /*11950*/  MOV R5, R14 ;  /* 0x0000000e00057202 */ /* 0x000fce0000000f00 */
[----:B------:R-:W-:Y:S05]  /*11960*/  WARPSYNC.COLLECTIVE R15, `(.L_x_4676) ;  /* 0x000000000f087348 */ /* 0x000fea0003c00000 */
[----:B------:R0:W1:Y:S02]  /*11970*/  SHFL.IDX P6, R14, R13, R12, R11 ;  /* 0x0000000c0d0e7389 */ /* 0x00006400000c000b */
[----:B01----:R-:W-:Y:S01]  /*11980*/  ENDCOLLECTIVE ;  /* 0x000000000000791b */ /* 0x003fe20003800000 */
.L_x_4676:
        /* <DEDUP_REMOVED lines=14> */
.L_x_4677:
[----:B------:R-:W-:Y:S01]  /*11a70*/  MOV R13, R18 ;  /* 0x00000012000d7202 */ /* 0x000fe20000000f00 */
[----:B------:R-:W-:Y:S01]  /*11a80*/  IMAD.MOV.U32 R12, RZ, RZ, 0x5 ;  /* 0x00000005ff0c7424 */ /* 0x000fe200078e00ff */
[----:B------:R-:W-:-:S07]  /*11a90*/  MOV R5, R14 ;  /* 0x0000000e00057202 */ /* 0x000fce0000000f00 */
[----:B------:R-:W-:Y:S05]  /*11aa0*/  WARPSYNC.COLLECTIVE R15, `(.L_x_4678) ;  /* 0x000000000f087348 */ /* 0x000fea0003c00000 */
[----:B------:R0:W1:Y:S02]  /*11ab0*/  SHFL.IDX P6, R14, R13, R12, R11 ;  /* 0x0000000c0d0e7389 */ /* 0x00006400000c000b */
[----:B01----:R-:W-:Y:S01]  /*11ac0*/  ENDCOLLECTIVE ;  /* 0x000000000000791b */ /* 0x003fe20003800000 */
.L_x_4678:
        /* <DEDUP_REMOVED lines=14> */
.L_x_4679:
[----:B------:R-:W-:Y:S01]  /*11bb0*/  MOV R3, R14 ;  /* 0x0000000e00037202 */ /* 0x000fe20000000f00 */
[----:B------:R-:W-:Y:S06]  /*11bc0*/  BRA `(.L_x_4680) ;  /* 0xffffffcc00a07947 */ /* 0x000fec000383ffff */
.L_x_4590:
[----:B0-----:R0:W1:Y:S02]  /*11bd0*/  SYNCS.PHASECHK.TRANS64.TRYWAIT P0, [R4+URZ+0x22820], R8 ;  /* 0x02282008040075a7 */ /* 0x001064000800017f */
[----:B-1----:R-:W-:Y:S05]  /*11be0*/  @!P0 NANOSLEEP.SYNCS 0x989680 ;  /* 0x009896800000895d */ /* 0x002fea0003900000 */
[----:B------:R-:W1:Y:S02]  /*11bf0*/  @!P0 SYNCS.PHASECHK.TRANS64 P0, [R4+URZ+0x22820], R8 ;  /* 0x02282008040085a7 */ /* 0x000e64000800007f */
[----:B-1----:R-:W-:Y:S05]  /*11c00*/  @!P0 BRA `(.L_x_4590) ;  /* 0xfffffffc00f08947 */ /* 0x002fea000383ffff */
[----:B------:R-:W-:Y:S05]  /*11c10*/  BRA `(.L_x_4681) ;  /* 0xffffffd000287947 */ /* 0x000fea000383ffff */
.L_x_4591:
[----:B------:R-:W-:Y:S01]  /*11c20*/  BSSY B0, `(.L_x_4682) ;  /* 0x0000008000007945 */ /* 0x000fe20003800000 */
[----:B------:R-:W-:Y:S01]  /*11c30*/  MOV R13, R2 ;  /* 0x00000002000d7202 */ /* 0x000fe20000000f00 */
[----:B------:R-:W-:Y:S01]  /*11c40*/  IMAD.MOV.U32 R12, RZ, RZ, RZ ;  /* 0x000000ffff0c7224 */ /* 0x000fe200078e00ff */
[----:B------:R-:W-:Y:S01]  /*11c50*/  MOV R11, 0x1f ;  /* 0x0000001f000b7802 */ /* 0x000fe20000000f00 */
[----:B------:R-:W-:-:S07]  /*11c60*/  IMAD.MOV.U32 R15, RZ, RZ, -0x1 ;  /* 0xffffffffff0f7424 */ /* 0x000fce00078e00ff */
[----:B0-23-5:R-:W-:Y:S05]  /*11c70*/  WARPSYNC.COLLECTIVE R15, `(.L_x_4683) ;  /* 0x000000000f087348 */ /* 0x02dfea0003c00000 */
[----:B------:R1:W4:Y:S02]  /*11c80*/  SHFL.IDX P6, R14, R13, R12, R11 ;  /* 0x0000000c0d0e7389 */ /* 0x00032400000c000b */
[----:B012345:R-:W-:Y:S01]  /*11c90*/  ENDCOLLECTIVE ;  /* 0x000000000000791b */ /* 0x03ffe20003800000 */
.L_x_4683:
[----:B------:R-:W-:Y:S05]  /*11ca0*/  BSYNC B0 ;  /* 0x0000000000007941 */ /* 0x000fea0003800000 */
.L_x_4682:
[----:B------:R-:W-:Y:S05]  /*11cb0*/  BRA `(.L_x_4684) ;  /* 0xffffffd000107947 */ /* 0x000fea000383ffff */
.L_x_4592:
[----:B------:R-:W-:Y:S01]  /*11cc0*/  BSSY B0, `(.L_x_4685) ;  /* 0x0000006000007945 */ /* 0x000fe20003800000 */
[----:B------:R-:W-:-:S07]  /*11cd0*/  MOV R15, 0xffffffff ;  /* 0xffffffff000f7802 */ /* 0x000fce0000000f00 */
[----:B0123-5:R-:W-:Y:S05]  /*11ce0*/  WARPSYNC.COLLECTIVE R15, `(.L_x_4686) ;  /* 0x000000000f0c7348 */ /* 0x02ffea0003c00000 */
[----:B------:R-:W-:Y:S02]  /*11cf0*/  ELECT P6, UR62, PT ;  /* 0x00000000003e782f */ /* 0x000fe400038c0000 */
[----:B------:R-:W-:Y:S01]  /*11d00*/  MOV R14, UR62 ;  /* 0x0000003e000e7c02 */ /* 0x000fe20008000f00 */
[----:B0123-5:R-:W-:Y:S10]  /*11d10*/  ENDCOLLECTIVE ;  /* 0x000000000000791b */ /* 0x02fff40003800000 */
.L_x_4686:
[----:B------:R-:W-:Y:S05]  /*11d20*/  BSYNC B0 ;  /* 0x0000000000007941 */ /* 0x000fea0003800000 */
.L_x_4685:
[----:B------:R-:W-:Y:S05]  /*11d30*/  BRA `(.L_x_4687) ;  /* 0xffffffd000047947 */ /* 0x000fea000383ffff */
.L_x_4594:
[----:B----4-:R4:W0:Y:S02]  /*11d40*/  SYNCS.PHASECHK.TRANS64.TRYWAIT P1, [R5+URZ+0x22840], R0 ;  /* 0x02284000050075a7 */ /* 0x010824000802017f */
[----:B0-----:R-:W-:Y:S05]  /*11d50*/  @!P1 NANOSLEEP.SYNCS 0x989680 ;  /* 0x009896800000995d */ /* 0x001fea0003900000 */
[----:B------:R-:W0:Y:S02]  /*11d60*/  @!P1 SYNCS.PHASECHK.TRANS64 P1, [R5+URZ+0x22840], R0 ;  /* 0x02284000050095a7 */ /* 0x000e24000802007f */
[----:B0-----:R-:W-:Y:S05]  /*11d70*/  @!P1 BRA `(.L_x_4594) ;  /* 0xfffffffc00f09947 */ /* 0x001fea000383ffff */
[----:B------:R-:W-:Y:S05]  /*11d80*/  BRA `(.L_x_4688) ;  /* 0xffffffd000247947 */ /* 0x000fea000383ffff */
.L_x_4596:
[----:B-1----:R1:W0:Y:S02]  /*11d90*/  SYNCS.PHASECHK.TRANS64.TRYWAIT P1, [R21+URZ+0x22840], R2 ;  /* 0x02284002150075a7 */ /* 0x002224000802017f */
[----:B0-----:R-:W-:Y:S05]  /*11da0*/  @!P1 NANOSLEEP.SYNCS 0x989680 ;  /* 0x009896800000995d */ /* 0x001fea0003900000 */
[----:B------:R-:W0:Y:S02]  /*11db0*/  @!P1 SYNCS.PHASECHK.TRANS64 P1, [R21+URZ+0x22840], R2 ;  /* 0x02284002150095a7 */ /* 0x000e24000802007f */
[----:B0-----:R-:W-:Y:S05]  /*11dc0*/  @!P1 BRA `(.L_x_4596) ;  /* 0xfffffffc00f09947 */ /* 0x001fea000383ffff */
[----:B------:R-:W-:Y:S05]  /*11dd0*/  BRA `(.L_x_4689) ;  /* 0xffffffd000307947 */ /* 0x000fea000383ffff */
.L_x_4598:
[----:B------:R0:W0:Y:S02]  /*11de0*/  SYNCS.PHASECHK.TRANS64.TRYWAIT P1, [R5+URZ+0x22860], R0 ;  /* 0x02286000050075a7 */ /* 0x000024000802017f */
[----:B0-----:R-:W-:Y:S05]  /*11df0*/  @!P1 NANOSLEEP.SYNCS 0x989680 ;  /* 0x009896800000995d */ /* 0x001fea0003900000 */
[----:B------:R-:W0:Y:S02]  /*11e00*/  @!P1 SYNCS.PHASECHK.TRANS64 P1, [R5+URZ+0x22860], R0 ;  /* 0x02286000050095a7 */ /* 0x000e24000802007f */
[----:B0-----:R-:W-:Y:S05]  /*11e10*/  @!P1 BRA `(.L_x_4598) ;  /* 0xfffffffc00f09947 */ /* 0x001fea000383ffff */
[----:B------:R-:W-:Y:S05]  /*11e20*/  BRA `(.L_x_4690) ;  /* 0xffffffd0002c7947 */ /* 0x000fea000383ffff */
.L_x_4691:
        /* <DEDUP_REMOVED lines=13> */
.L_x_6571:


//--------------------- .text._ZN7cutlass13device_kernelIN5flash11enable_sm90INS1_16FlashAttnFwdSm90INS1_25CollectiveMainloopFwdSm90ILi2EN4cute5tupleIJNS5_1CILi1EEES8_S8_EEENS6_IJNS7_ILi128EEENS7_ILi96EEENS7_ILi64EEEEEELi256ENS_10bfloat16_tEfNS_4arch4Sm90ELb1ELb0ELb1ELb0ELb1ELb0ELb1ELb1ELb0ELb1ELb1ELb0EEENS1_21CollectiveEpilogueFwdINS6_IJSA_NS7_ILi256EEESB_EEES9_SE_SG_Li256ELb0ELb1ELb1ELb0EEENS1_19SingleTileSchedulerILb0ELb1ELb1ELi128EEEEEEEEEvNT_6ParamsE --------------------------
	.section	.text._ZN7cutlass13device_kernelIN5flash11enable_sm90INS1_16FlashAttnFwdSm90INS1_25CollectiveMainloopFwdSm90ILi2EN4cute5tupleIJNS5_1CILi1EEES8_S8_EEENS6_IJNS7_ILi128EEENS7_ILi96EEENS7_ILi64EEEEEELi256ENS_10bfloat16_tEfNS_4arch4Sm90ELb1ELb0ELb1ELb0ELb1ELb0ELb1ELb1ELb0ELb1ELb1ELb0EEENS1_21CollectiveEpilogueFwdINS6_IJSA_NS7_ILi256EEESB_EEES9_SE_SG_Li256ELb0ELb1ELb1ELb0EEENS1_19SingleTileSchedulerILb0ELb1ELb1ELi128EEEEEEEEEvNT_6ParamsE,"ax",@progbits
	.align	128
.text._ZN7cutlass13device_kernelIN5flash11enable_sm90INS1_16FlashAttnFwdSm90INS1_25CollectiveMainloopFwdSm90ILi2EN4cute5tupleIJNS5_1CILi1EEES8_S8_EEENS6_IJNS7_ILi128EEENS7_ILi96EEENS7_ILi64EEEEEELi256ENS_10bfloat16_tEfNS_4arch4Sm90ELb1ELb0ELb1ELb0ELb1ELb0ELb1ELb1ELb0ELb1ELb1ELb0EEENS1_21CollectiveEpilogueFwdINS6_IJSA_NS7_ILi256EEESB_EEES9_SE_SG_Li256ELb0ELb1ELb1ELb0EEENS1_19SingleTileSchedulerILb0ELb1ELb1ELi128EEEEEEEEEvNT_6ParamsE:
        .type           _ZN7cutlass13device_kernelIN5flash11enable_sm90INS1_16FlashAttnFwdSm90INS1_25CollectiveMainloopFwdSm90ILi2EN4cute5tupleIJNS5_1CILi1EEES8_S8_EEENS6_IJNS7_ILi128EEENS7_ILi96EEENS7_ILi64EEEEEELi256ENS_10bfloat16_tEfNS_4arch4Sm90ELb1ELb0ELb1ELb0ELb1ELb0ELb1ELb1ELb0ELb1ELb1ELb0EEENS1_21CollectiveEpilogueFwdINS6_IJSA_NS7_ILi256EEESB_EEES9_SE_SG_Li256ELb0ELb1ELb1ELb0EEENS1_19SingleTileSchedulerILb0ELb1ELb1ELi128EEEEEEEEEvNT_6ParamsE,@function
        .size           _ZN7cutlass13device_kernelIN5flash11enable_sm90INS1_16FlashAttnFwdSm90INS1_25CollectiveMainloopFwdSm90ILi2EN4cute5tupleIJNS5_1CILi1EEES8_S8_EEENS6_IJNS7_ILi128EEENS7_ILi96EEENS7_ILi64EEEEEELi256ENS_10bfloat16_tEfNS_4arch4Sm90ELb1ELb0ELb1ELb0ELb1ELb0ELb1ELb1ELb0ELb1ELb1ELb0EEENS1_21CollectiveEpilogueFwdINS6_IJSA_NS7_ILi256EEESB_EEES9_SE_SG_Li256ELb0ELb1ELb1ELb0EEENS1_19SingleTileSchedulerILb0ELb1ELb1ELi128EEEEEEEEEvNT_6ParamsE,(.L_x_6572 - _ZN7cutlass13device_kernelIN5flash11enable_sm90INS1_16FlashAttnFwdSm90INS1_25CollectiveMainloopFwdSm90ILi2EN4cute5tupleIJNS5_1CILi1EEES8_S8_EEENS6_IJNS7_ILi128EEENS7_ILi96EEENS7_ILi64EEEEEELi256ENS_10bfloat16_tEfNS_4arch4Sm90ELb1ELb0ELb1ELb0ELb1ELb0ELb1ELb1ELb0ELb1ELb1ELb0EEENS1_21CollectiveEpilogueFwdINS6_IJSA_NS7_ILi256EEESB_EEES9_SE_SG_Li256ELb0ELb1ELb1ELb0EEENS1_19SingleTileSchedulerILb0ELb1ELb1ELi128EEEEEEEEEvNT_6ParamsE)
        .other          _ZN7cutlass13device_kernelIN5flash11enable_sm90INS1_16FlashAttnFwdSm90INS1_25CollectiveMainloopFwdSm90ILi2EN4cute5tupleIJNS5_1CILi1EEES8_S8_EEENS6_IJNS7_ILi128EEENS7_ILi96EEENS7_ILi64EEEEEELi256ENS_10bfloat16_tEfNS_4arch4Sm90ELb1ELb0ELb1ELb0ELb1ELb0ELb1ELb1ELb0ELb1ELb1ELb0EEENS1_21CollectiveEpilogueFwdINS6_IJSA_NS7_ILi256EEESB_EEES9_SE_SG_Li256ELb0ELb1ELb1ELb0EEENS1_19SingleTileSchedulerILb0ELb1ELb1ELi128EEEEEEEEEvNT_6ParamsE,@"STO_CUDA_ENTRY STV_DEFAULT"
_ZN7cutlass13device_kernelIN5flash11enable_sm90INS1_16FlashAttnFwdSm90INS1_25CollectiveMainloopFwdSm90ILi2EN4cute5tupleIJNS5_1CILi1EEES8_S8_EEENS6_IJNS7_ILi128EEENS7_ILi96EEENS7_ILi64EEEEEELi256ENS_10bfloat16_tEfNS_4arch4Sm90ELb1ELb0ELb1ELb0ELb1ELb0ELb1ELb1ELb0ELb1ELb1ELb0EEENS1_21CollectiveEpilogueFwdINS6_IJSA_NS7_ILi256EEESB_EEES9_SE_SG_Li256ELb0ELb1ELb1ELb0EEENS1_19SingleTileSchedulerILb0ELb1ELb1ELi128EEEEEEEEEvNT_6ParamsE:
        /* <DEDUP_REMOVED lines=8> */
[----:B------:R-:W0:Y:S02]  /*0080*/  SHFL.IDX PT, R2, R0, RZ, 0x1f ;  /* 0x00001fff00027589 */ /* 0x000e2400000e0000 */
[C---:B0-----:R-:W-:Y:S02]  /*0090*/  ISETP.NE.OR P0, PT, R2.reuse, RZ, !P0 ;  /* 0x000000ff0200720c */ /* 0x041fe40004705670 */
[----:B------:R-:W-:Y:S02]  /*00a0*/  ISETP.NE.AND P1, PT, R2, RZ, PT ;  /* 0x000000ff0200720c */ /* 0x000fe40003f25270 */
[----:B------:R0:W1:Y:S09]  /*00b0*/  SHFL.IDX PT, R2, R3, RZ, 0x1f ;  /* 0x00001fff03027589 */ /* 0x00007200000e0000 */
[----:B------:R-:W-:Y:S01]  /*00c0*/  VOTEU.ALL UP0, P0 ;  /* 0x00000000003f7886 */ /* 0x000fe20000000000 */
[----:B------:R-:W-:Y:S01]  /*00d0*/  VOTEU.ALL UP1, P0 ;  /* 0x00000000003f7886 */ /* 0x000fe20000020000 */
[----:B------:R-:W-:-:S03]  /*00e0*/  VOTEU.ALL UP2, P0 ;  /* 0x00000000003f7886 */ /* 0x000fc60000040000 */
[----:B------:R-:W2:Y:S01]  /*00f0*/  @!UP0 S2UR UR8, SR_CgaCtaId ;  /* 0x00000000000889c3 */ /* 0x000ea20000008800 */
[----:B------:R-:W-:Y:S01]  /*0100*/  @!UP0 UMOV UR6, 0x400 ;  /* 0x0000040000068882 */ /* 0x000fe20000000000 */
[----:B------:R-:W-:-:S04]  /*0110*/  @!UP0 UIADD3 UR4, -UR4, 0x100000, URZ ;  /* 0x0010000004048890 */ /* 0x000fc8000fffe13f */
[----:B------:R-:W-:Y:S02]  /*0120*/  @!UP0 USHF.L.U32 UR5, UR4, 0xb, URZ ;  /* 0x0000000b04058899 */ /* 0x000fe4000800063f */
[----:B------:R-:W-:Y:S02]  /*0130*/  @!UP0 USHF.L.U32 UR4, UR4, 0x1, URZ ;  /* 0x0000000104048899 */ /* 0x000fe4000800063f */
[----:B--2---:R-:W-:Y:S02]  /*0140*/  @!UP0 ULEA UR8, UR8, UR6, 0x18 ;  /* 0x0000000608088291 */ /* 0x004fe4000f8ec03f */
        /* <DEDUP_REMOVED lines=26> */
.L_x_4692:
        /* <DEDUP_REMOVED lines=22> */
.L_x_4693:
        /* <DEDUP_REMOVED lines=18> */
.L_x_4694:
        /* <DEDUP_REMOVED lines=22> */
.L_x_4695:
        /* <DEDUP_REMOVED lines=22> */
.L_x_4696:
[----:B------:R-:W-:Y:S01]  /*0830*/  ISETP.NE.AND P0, PT, R2, RZ, PT ;  /* 0x000000ff0200720c */ /* 0x000fe20003f05270 */
[----:B------:R-:W-:Y:S01]  /*0840*/  IMAD.MOV.U32 R34, RZ, RZ, 0x1 ;  /* 0x00000001ff227424 */ /* 0x000fe200078e00ff */
[----:B------:R-:W-:Y:S01]  /*0850*/  NOP ;  /* 0x0000000000007918 */ /* 0x000fe20000000000 */
[----:B------:R-:W-:Y:S01]  /*0860*/  ULDC.64 UR36, c[0x0][0x208] ;  /* 0x0000820000247ab9 */ /* 0x000fe20000000a00 */
[----:B------:R-:W-:Y:S02]  /*0870*/  BSSY B6, `(.L_x_4697) ;  /* 0x00010f3000067945 */ /* 0x000fe40003800000 */
[----:B------:R-:W-:Y:S01]  /*0880*/  SEL R34, R34, 0x2, !P0 ;  /* 0x0000000222227807 */ /* 0x000fe20004000000 */
[----:B01234-:R-:W-:Y:S06]  /*0890*/  BAR.SYNC.DEFER_BLOCKING 0x0 ;  /* 0x0000000000007b1d */ /* 0x01ffec0000010000 */
[----:B------:R-:W-:Y:S05]  /*08a0*/  @!P0 BRA `(.L_x_4698) ;  /* 0x000000c800448947 */ /* 0x000fea0003800000 */
.L_x_4699:
[----:B------:R-:W-:-:S08]  /*08b0*/  NOP ;  /* 0x0000000000007918 */ /* 0x000fd00000000000 */
[----:B------:R-:W0:Y:S02]  /*08c0*/  USETMAXREG.TRY_ALLOC.CTAPOOL UP0, 0xe8 ;  /* 0x000000e8000079c8 */ /* 0x000e240008000600 */
[----:B0-----:R-:W-:-:S13]  /*08d0*/  PLOP3.LUT P0, PT, PT, PT, UP0, 0x80, 0x0 ;  /* 0x000000000000781c */ /* 0x001fda0003f0f008 */
[----:B------:R-:W-:Y:S05]  /*08e0*/  @!P0 BRA `(.L_x_4699) ;  /* 0xfffffffc00f08947 */ /* 0x000fea000383ffff */
[----:B------:R-:W0:Y:S01]  /*08f0*/  S2UR UR6, SR_CTAID.Y ;  /* 0x00000000000679c3 */ /* 0x000e220000002600 */
[----:B------:R-:W-:Y:S01]  /*0900*/  ULDC UR7, c[0x0][0xd50] ;  /* 0x0003540000077ab9 */ /* 0x000fe20000000800 */
[----:B------:R-:W-:Y:S01]  /*0910*/  SHF.R.U32.HI R16, RZ, 0x7, R24 ;  /* 0x00000007ff107819 */ /* 0x000fe20000011618 */
[----:B------:R-:W-:-:S05]  /*0920*/  UISETP.NE.AND UP0, UPT, UR7, 0x1, UPT ;  /* 0x000000010700788c */ /* 0x000fca000bf05270 */
[----:B------:R-:W-:Y:S08]  /*0930*/  BAR.ARV 0x8, 0x180 ;  /* 0x0206000000007b1d */ /* 0x000ff00000002000 */
[----:B------:R-:W1:Y:S01]  /*0940*/  S2UR UR8, SR_CTAID.Z ;  /* 0x00000000000879c3 */ /* 0x000e620000002700 */
[----:B------:R-:W-:Y:S01]  /*0950*/  ISETP.NE.AND P0, PT, R16, 0x1, PT ;  /* 0x000000011000780c */ /* 0x000fe20003f05270 */
[----:B------:R-:W-:Y:S01]  /*0960*/  @UP0 ULDC UR4, c[0x0][0xd54] ;  /* 0x0003550000040ab9 */ /* 0x000fe20000000800 */
[----:B------:R-:W-:Y:S01]  /*0970*/  @UP0 ULDC UR9, c[0x0][0xd58] ;  /* 0x0003560000090ab9 */ /* 0x000fe20000000800 */
[----:B0-----:R-:W-:-:S10]  /*0980*/  UIMAD.WIDE.U32 UR4, UR6, UR4, URZ ;  /* 0x00000004060472a5 */ /* 0x001fd4000f8e003f */
[----:B------:R-:W-:Y:S06]  /*0990*/  @!P0 BAR.ARV 0x9, 0x100 ;  /* 0x0244000000008b1d */ /* 0x000fec0000002000 */
[----:B------:R-:W-:Y:S01]  /*09a0*/  UMOV UR10, UR6 ;  /* 0x00000006000a7c82 */ /* 0x000fe20008000000 */
[----:B------:R-:W-:Y:S01]  /*09b0*/  @UP0 USHF.R.U32.HI UR10, URZ, UR9, UR5 ;  /* 0x000000093f0a0299 */ /* 0x000fe20008011605 */
[----:B-1----:R-:W-:-:S03]  /*09c0*/  ISETP.LE.AND P0, PT, RZ, UR8, PT ;  /* 0x00000008ff007c0c */ /* 0x002fc6000bf03270 */
[----:B------:R-:W-:Y:S02]  /*09d0*/  UIADD3 UR4, -UR10, URZ, URZ ;  /* 0x0000003f0a047290 */ /* 0x000fe4000fffe13f */
[----:B------:R-:W-:Y:S02]  /*09e0*/  IMAD.U32 R0, RZ, RZ, UR10 ;  /* 0x0000000aff007e24 */ /* 0x000fe4000f8e00ff */
[----:B------:R-:W-:-:S03]  /*09f0*/  UIMAD UR8, UR7, UR4, UR6 ;  /* 0x00000004070872a4 */ /* 0x000fc6000f8e0206 */
[----:B------:R0:W-:Y:S03]  /*0a00*/  STL [R1], R0 ;  /* 0x0000000001007387 */ /* 0x0001e60000100800 */
[----:B------:R-:W-:Y:S06]  /*0a10*/  @!P0 BRA `(.L_x_4700) ;  /* 0x0000010c00608947 */ /* 0x000fec0003800000 */
[----:B------:R-:W1:Y:S01]  /*0a20*/  S2UR UR38, SR_CTAID.X ;  /* 0x00000000002679c3 */ /* 0x000e620000002500 */
        /* <DEDUP_REMOVED lines=14> */
[----:B-1----:R-:W-:-:S04]  /*0b10*/  USHF.L.U32 UR38, UR38, 0x7, URZ ;  /* 0x0000000726267899 */ /* 0x002fc8000800063f */
[----:B------:R-:W-:Y:S02]  /*0b20*/  @UP1 UIADD3 UR4, UR38, 0x7f, URZ ;  /* 0x0000007f26041890 */ /* 0x000fe4000fffe03f */
[----:B------:R-:W-:Y:S02]  /*0b30*/  UIADD3 UR6, UR38, 0x7f, URZ ;  /* 0x0000007f26067890 */ /* 0x000fe4000fffe03f */
        /* <DEDUP_REMOVED lines=10> */
[----:B------:R-:W-:Y:S02]  /*0be0*/  ULEA.HI.SX32 UR6, UR7, UR6, 0x1c ;  /* 0x0000000607067291 */ /* 0x000fe4000f8fe23f */
[----:B------:R-:W-:Y:S02]  /*0bf0*/  ULOP3.LUT UR7, UR8, 0xffff, URZ, 0xc0, !UPT ;  /* 0x0000ffff08077892 */ /* 0x000fe4000f8ec03f */
        /* <DEDUP_REMOVED lines=8> */
[----:B------:R-:W-:Y:S01]  /*0c80*/  MOV R3, UR11 ;  /* 0x0000000b00037c02 */ /* 0x000fe20008000f00 */
[----:B------:R-:W-:Y:S01]  /*0c90*/  UIADD3 UR6, UR11, -0x1, UR10 ;  /* 0xffffffff0b067890 */ /* 0x000fe2000fffe00a */
[----:B------:R-:W-:Y:S02]  /*0ca0*/  UMOV UR4, URZ ;  /* 0x0000003f00047c82 */ /* 0x000fe40008000000 */
[-C--:B0-----:R-:W-:Y:S02]  /*0cb0*/  IABS R0, R3.reuse ;  /* 0x0000000300007213 */ /* 0x081fe40000000000 */
[----:B------:R-:W-:Y:S01]  /*0cc0*/  IABS R5, R3 ;  /* 0x0000000300057213 */ /* 0x000fe20000000000 */
        /* <DEDUP_REMOVED lines=28> */
.L_x_4701:
[----:B------:R-:W-:Y:S01]  /*0e90*/  UIMAD UR5, UR7, UR4, URZ ;  /* 0x00000004070572a4 */ /* 0x000fe2000f8e023f */
[----:B0-----:R-:W-:Y:S01]  /*0ea0*/  IMAD.U32 R0, RZ, RZ, UR10 ;  /* 0x0000000aff007e24 */ /* 0x001fe2000f8e00ff */
[----:B------:R-:W-:Y:S01]  /*0eb0*/  IADD3 R152, R24, -0x80, RZ ;  /* 0xffffff8018987810 */ /* 0x000fe20007ffe0ff */
[----:B------:R-:W-:Y:S01]  /*0ec0*/  IMAD.U32 R3, RZ, RZ, UR4 ;  /* 0x00000004ff037e24 */ /* 0x000fe2000f8e00ff */
[----:B------:R-:W-:Y:S02]  /*0ed0*/  PLOP3.LUT P0, PT, PT, PT, PT, 0x80, 0x0 ;  /* 0x000000000000781c */ /* 0x000fe40003f0f070 */
[----:B------:R-:W-:Y:S01]  /*0ee0*/  CS2R R4, SRZ ;  /* 0x0000000000047805 */ /* 0x000fe2000001ff00 */
[----:B------:R-:W-:Y:S01]  /*0ef0*/  IMAD.U32 R223, RZ, RZ, UR5 ;  /* 0x00000005ffdf7e24 */ /* 0x000fe2000f8e00ff */
[----:B------:R-:W-:Y:S02]  /*0f00*/  CS2R R150, SRZ ;  /* 0x0000000000967805 */ /* 0x000fe4000001ff00 */
[----:B------:R-:W-:-:S02]  /*0f10*/  VIADDMNMX R0, R3, UR5, R0, PT ;  /* 0x0000000503007c46 */ /* 0x000fc4000b800100 */
[----:B------:R-:W-:Y:S02]  /*0f20*/  CS2R R148, SRZ ;  /* 0x0000000000947805 */ /* 0x000fe4000001ff00 */
[----:B------:R-:W-:Y:S02]  /*0f30*/  CS2R R146, SRZ ;  /* 0x0000000000927805 */ /* 0x000fe4000001ff00 */
[----:B------:R-:W-:Y:S02]  /*0f40*/  CS2R R144, SRZ ;  /* 0x0000000000907805 */ /* 0x000fe4000001ff00 */
[----:B------:R-:W-:Y:S02]  /*0f50*/  R2UR UR43, R0 ;  /* 0x00000000002b72ca */ /* 0x000fe400000e0000 */
        /* <DEDUP_REMOVED lines=12> */
[----:B------:R-:W-:Y:S01]  /*1020*/  UISETP.GT.AND UP0, UPT, UR43, UR5, UPT ;  /* 0x000000052b00728c */ /* 0x000fe2000bf04270 */
[----:B------:R-:W-:Y:S02]  /*1030*/  CS2R R118, SRZ ;  /* 0x0000000000767805 */ /* 0x000fe4000001ff00 */
[----:B------:R-:W-:-:S02]  /*1040*/  CS2R R116, SRZ ;  /* 0x0000000000747805 */ /* 0x000fc4000001ff00 */
[----:B------:R-:W-:Y:S02]  /*1050*/  CS2R R114, SRZ ;  /* 0x0000000000727805 */ /* 0x000fe4000001ff00 */
[----:B------:R-:W-:Y:S02]  /*1060*/  CS2R R112, SRZ ;  /* 0x0000000000707805 */ /* 0x000fe4000001ff00 */
[----:B------:R-:W-:Y:S02]  /*1070*/  CS2R R110, SRZ ;  /* 0x00000000006e7805 */ /* 0x000fe4000001ff00 */
[----:B------:R-:W-:Y:S02]  /*1080*/  PLOP3.LUT P1, PT, PT, PT, UP0, 0x80, 0x0 ;  /* 0x000000000000781c */ /* 0x000fe40003f2f008 */
        /* <DEDUP_REMOVED lines=59> */
[----:B------:R-:W-:Y:S02]  /*1440*/  USHF.R.U32.HI UR4, URZ, 0x4, UR5 ;  /* 0x000000043f047899 */ /* 0x000fe40008011605 */
[----:B------:R-:W-:Y:S02]  /*1450*/  UIADD3 UR5, UR5, 0xa000, URZ ;  /* 0x0000a00005057890 */ /* 0x000fe4000fffe03f */
[----:B------:R-:W-:Y:S02]  /*1460*/  ULOP3.LUT UR4, UR4, 0x3fff, URZ, 0xc0, !UPT ;  /* 0x00003fff04047892 */ /* 0x000fe4000f8ec03f */
[----:B------:R-:W-:Y:S02]  /*1470*/  USHF.R.U32.HI UR5, URZ, 0x4, UR5 ;  /* 0x000000043f057899 */ /* 0x000fe40008011605 */
[----:B------:R-:W-:Y:S02]  /*1480*/  ULOP3.LUT UR40, UR4, 0x10000, URZ, 0xfc, !UPT ;  /* 0x0001000004287892 */ /* 0x000fe4000f8efc3f */
[----:B------:R-:W-:-:S03]  /*1490*/  ULOP3.LUT UR39, UR5, 0x3fff, URZ, 0xc0, !UPT ;  /* 0x00003fff05277892 */ /* 0x000fc6000f8ec03f */
[----:B------:R-:W-:Y:S02]  /*14a0*/  UMOV UR5, 0x40000040 ;  /* 0x4000004000057882 */ /* 0x000fe40000000000 */
[----:B------:R-:W-:Y:S01]  /*14b0*/  UMOV UR4, UR40 ;  /* 0x0000002800047c82 */ /* 0x000fe20008000000 */
[----:B------:R-:W-:Y:S02]  /*14c0*/  IMAD.U32 R23, RZ, RZ, UR5 ;  /* 0x00000005ff177e24 */ /* 0x000fe4000f8e00ff */
[----:B------:R-:W-:Y:S01]  /*14d0*/  IMAD.U32 R22, RZ, RZ, UR4 ;  /* 0x00000004ff167e24 */ /* 0x000fe2000f8e00ff */
[----:B------:R-:W-:Y:S06]  /*14e0*/  @!P0 BRA `(.L_x_4703) ;  /* 0x0000000000408947 */ /* 0x000fec0003800000 */
        /* <DEDUP_REMOVED lines=16> */
.L_x_4703:
[----:B------:R-:W-:Y:S02]  /*15f0*/  SHF.L.U32 R0, RZ, 0x1f, RZ ;  /* 0x0000001fff007819 */ /* 0x000fe400000006ff */
[----:B------:R-:W-:Y:S02]  /*1600*/  IADD3 R224, R16, 0x8, RZ ;  /* 0x0000000810e07810 */ /* 0x000fe40007ffe0ff */
[----:B------:R-:W0:Y:S02]  /*1610*/  SYNCS.PHASECHK.TRANS64.TRYWAIT P0, [UR61+0x32400], R0 ;  /* 0x03240000ff0075a7 */ /* 0x000e24000800017d */
[----:B0-----:R-:W-:Y:S05]  /*1620*/  @!P0 BRA `(.L_x_4704) ;  /* 0x0000010000648947 */ /* 0x001fea0003800000 */
.L_x_4793:
[----:B------:R-:W-:Y:S05]  /*1630*/  WARPSYNC.ALL ;  /* 0x0000000000007948 */ /* 0x000fea0003800000 */
[----:B------:R-:W-:Y:S01]  /*1640*/  LOP3.LUT R34, R34, 0x1, RZ, 0xfc, !PT ;  /* 0x0000000122227812 */ /* 0x000fe200078efcff */
[----:B------:R1:W-:Y:S03]  /*1650*/  BAR.SYNC.DEFER_BLOCKING R224, 0x100 ;  /* 0x000400e00000751d */ /* 0x0003e60000010000 */
[----:B------:R-:W-:-:S13]  /*1660*/  ISETP.NE.AND P0, PT, R34, 0x3, PT ;  /* 0x000000032200780c */ /* 0x000fda0003f05270 */
[----:B-1----:R-:W-:Y:S05]  /*1670*/  @!P0 BRA `(.L_x_4705) ;  /* 0x0000000000048947 */ /* 0x002fea0003800000 */
[----:B------:R-:W-:Y:S01]  /*1680*/  BPT.TRAP 0x1 ;  /* 0x000000040000795c */ /* 0x000fe20000300000 */
.L_x_4705:
[----:B------:R1:W2:Y:S01]  /*1690*/  SYNCS.PHASECHK.TRANS64.TRYWAIT P1, [UR61+0x32430], R0 ;  /* 0x03243000ff0075a7 */ /* 0x0002a2000802017d */
[----:B------:R-:W-:Y:S05]  /*16a0*/  @!P0 BRA `(.L_x_4706) ;  /* 0x0000000000048947 */ /* 0x000fea0003800000 */
[----:B------:R-:W-:Y:S01]  /*16b0*/  BPT.TRAP 0x1 ;  /* 0x000000040000795c */ /* 0x000fe20000300000 */
.L_x_4706:
[----:B--2---:R-:W-:Y:S05]  /*16c0*/  @P1 BRA `(.L_x_4707) ;  /* 0x0000000000081947 */ /* 0x004fea0003800000 */
[----:B------:R-:W2:Y:S02]  /*16d0*/  SYNCS.PHASECHK.TRANS64.TRYWAIT P1, [UR61+0x32430], R0 ;  /* 0x03243000ff0075a7 */ /* 0x000ea4000802017d */
[----:B--2---:R-:W-:Y:S05]  /*16e0*/  @!P1 BRA `(.L_x_4708) ;  /* 0x00000100004c9947 */ /* 0x004fea0003800000 */
.L_x_4707:
[----:B------:R-:W-:Y:S01]  /*16f0*/  UIADD3 UR4, UR61, 0x1c400, URZ ;  /* 0x0001c4003d047890 */ /* 0x000fe2000fffe03f */
[----:B------:R-:W-:Y:S01]  /*1700*/  WARPGROUP.ARRIVE ;  /* 0x00000000000079c5 */ /* 0x000fe20000000000 */
[----:B------:R-:W-:Y:S01]  /*1710*/  UMOV UR6, UR40 ;  /* 0x0000002800067c82 */ /* 0x000fe20008000000 */
[----:B------:R-:W-:Y:S01]  /*1720*/  UMOV UR7, 0x40000040 ;  /* 0x4000004000077882 */ /* 0x000fe20000000000 */
[----:B------:R-:W-:Y:S01]  /*1730*/  USHF.R.U32.HI UR4, URZ, 0x4, UR4 ;  /* 0x000000043f047899 */ /* 0x000fe20008011604 */
[----:B------:R-:W-:Y:S01]  /*1740*/  UMOV UR5, UR7 ;  /* 0x0000000700057c82 */ /* 0x000fe20008000000 */
[----:B------:R-:W-:Y:S02]  /*1750*/  UMOV UR11, 0x40000040 ;  /* 0x40000040000b7882 */ /* 0x000fe40000000000 */
[----:B------:R-:W-:Y:S01]  /*1760*/  ULOP3.LUT UR4, UR4, 0x3fff, URZ, 0xc0, !UPT ;  /* 0x00003fff04047892 */ /* 0x000fe2000f8ec03f */
[----:B------:R-:W-:-:S03]  /*1770*/  IMAD.U32 R15, RZ, RZ, UR11 ;  /* 0x0000000bff0f7e24 */ /* 0x000fc6000f8e00ff */
[----:B------:R-:W-:-:S03]  /*1780*/  ULOP3.LUT UR8, UR4, 0x10000, URZ, 0xfc, !UPT ;  /* 0x0001000004087892 */ /* 0x000fc6000f8efc3f */
[----:B------:R-:W-:-:S03]  /*1790*/  UMOV UR4, UR6 ;  /* 0x0000000600047c82 */ /* 0x000fc60008000000 */
[----:B------:R-:W-:Y:S01]  /*17a0*/  IMAD.U32 R21, RZ, RZ, UR8 ;  /* 0x00000008ff157e24 */ /* 0x000fe2000f8e00ff */
[----:B------:R-:W-:Y:S02]  /*17b0*/  UMOV UR6, UR8 ;  /* 0x0000000800067c82 */ /* 0x000fe40008000000 */
[----:B------:R-:W-:Y:S01]  /*17c0*/  HGMMA.64x96x16.F32.BF16 R24, gdesc[UR4], RZ, !UPT, gsb0 ;  /* 0x01600000041879f0 */ /* 0x000fe2000c0018ff */
[----:B------:R-:W-:Y:S02]  /*17d0*/  UIADD3 UR4, UR40, 0x2, URZ ;  /* 0x0000000228047890 */ /* 0x000fe4000fffe03f */
[----:B------:R-:W-:Y:S01]  /*17e0*/  UIADD3 UR6, UR8, 0x2, URZ ;  /* 0x0000000208067890 */ /* 0x000fe2000fffe03f */
[----:B------:R-:W-:Y:S01]  /*17f0*/  UMOV UR5, UR11 ;  /* 0x0000000b00057c82 */ /* 0x000fe20008000000 */
[----:B------:R-:W-:Y:S01]  /*1800*/  UMOV UR7, 0x40000040 ;  /* 0x4000004000077882 */ /* 0x000fe20000000000 */
[----:B------:R-:W-:Y:S02]  /*1810*/  UMOV UR11, 0x40000040 ;  /* 0x40000040000b7882 */ /* 0x000fe40000000000 */
[----:B------:R-:W-:Y:S01]  /*1820*/  UMOV UR10, UR4 ;  /* 0x00000004000a7c82 */ /* 0x000fe20008000000 */
[----:B------:R-:W-:Y:S01]  /*1830*/  IMAD.U32 R13, RZ, RZ, UR11 ;  /* 0x0000000bff0d7e24 */ /* 0x000fe2000f8e00ff */
[----:B------:R-:W-:Y:S01]  /*1840*/  UMOV UR4, UR10 ;  /* 0x0000000a00047c82 */ /* 0x000fe20008000000 */
[----:B------:R-:W-:Y:S01]  /*1850*/  IMAD.U32 R14, RZ, RZ, UR10 ;  /* 0x0000000aff0e7e24 */ /* 0x000fe2000f8e00ff */
[----:B------:R-:W-:-:S02]  /*1860*/  WARPGROUP.DEPBAR.LE gsb0, 0x0 ;  /* 0x00008000000079c5 */ /* 0x000fc40000010000 */
        /* <DEDUP_REMOVED lines=8> */
[----:B------:R-:W-:Y:S01]  /*18f0*/  MOV R12, UR10 ;  /* 0x0000000a000c7c02 */ /* 0x000fe20008000f00 */
        /* <DEDUP_REMOVED lines=15> */
.L_x_4794:
[----:B------:R-:W-:Y:S05]  /*19f0*/  @!P0 BRA `(.L_x_4710) ;  /* 0x0000000000048947 */ /* 0x000fea0003800000 */
[----:B------:R-:W-:Y:S01]  /*1a00*/  BPT.TRAP 0x1 ;  /* 0x000000040000795c */ /* 0x000fe20000300000 */
.L_x_4710:
[----:B------:R2:W3:Y:S01]  /*1a10*/  SYNCS.PHASECHK.TRANS64.TRYWAIT P1, [UR61+0x32450], R0 ;  /* 0x03245000ff0075a7 */ /* 0x0004e2000802017d */
[----:B------:R-:W-:Y:S05]  /*1a20*/  @!P0 BRA `(.L_x_4711) ;  /* 0x0000000000048947 */ /* 0x000fea0003800000 */
[----:B------:R-:W-:Y:S01]  /*1a30*/  BPT.TRAP 0x1 ;  /* 0x000000040000795c */ /* 0x000fe20000300000 */
.L_x_4711:
[----:B---3--:R-:W-:Y:S05]  /*1a40*/  @P1 BRA `(.L_x_4712) ;  /* 0x0000000000081947 */ /* 0x008fea0003800000 */
[----:B------:R-:W3:Y:S02]  /*1a50*/  SYNCS.PHASECHK.TRANS64.TRYWAIT P1, [UR61+0x32450], R0 ;  /* 0x03245000ff0075a7 */ /* 0x000ee4000802017d */
[----:B---3--:R-:W-:Y:S05]  /*1a60*/  @!P1 BRA `(.L_x_4713) ;  /* 0x000000fc009c9947 */ /* 0x008fea0003800000 */
.L_x_4712:
[----:B------:R-:W-:Y:S01]  /*1a70*/  UIADD3 UR4, UR61, 0x400, URZ ;  /* 0x000004003d047890 */ /* 0x000fe2000fffe03f */
[----:B------:R-:W-:Y:S01]  /*1a80*/  WARPGROUP.ARRIVE ;  /* 0x00000000000079c5 */ /* 0x000fe20000000000 */
[----:B------:R-:W-:-:S05]  /*1a90*/  ULOP3.LUT UR10, UR39, 0x10000, URZ, 0xfc, !UPT ;  /* 0x00010000270a7892 */ /* 0x000fca000f8efc3f */
[----:B------:R-:W3:Y:S01]  /*1aa0*/  S2R R4, SR_TID.X ;  /* 0x0000000000047919 */ /* 0x000ee20000002100 */
[----:B------:R-:W-:Y:S01]  /*1ab0*/  USHF.R.U32.HI UR4, URZ, 0x4, UR4 ;  /* 0x000000043f047899 */ /* 0x000fe20008011604 */
[----:B------:R-:W-:Y:S01]  /*1ac0*/  UMOV UR7, 0x40000040 ;  /* 0x4000004000077882 */ /* 0x000fe20000000000 */
[----:B------:R-:W-:Y:S02]  /*1ad0*/  UMOV UR9, 0x40000040 ;  /* 0x4000004000097882 */ /* 0x000fe40000000000 */
[----:B------:R-:W-:Y:S01]  /*1ae0*/  ULOP3.LUT UR60, UR4, 0x3fff, URZ, 0xc0, !UPT ;  /* 0x00003fff043c7892 */ /* 0x000fe2000f8ec03f */
[----:B------:R-:W-:Y:S01]  /*1af0*/  IMAD.U32 R9, RZ, RZ, UR7 ;  /* 0x00000007ff097e24 */ /* 0x000fe2000f8e00ff */
[----:B------:R-:W-:Y:S01]  /*1b00*/  UMOV UR6, UR10 ;  /* 0x0000000a00067c82 */ /* 0x000fe20008000000 */
[----:B------:R-:W-:Y:S01]  /*1b10*/  UMOV UR5, UR7 ;  /* 0x0000000700057c82 */ /* 0x000fe20008000000 */
[----:B------:R-:W-:Y:S01]  /*1b20*/  ULOP3.LUT UR39, UR60, 0x10000, URZ, 0xfc, !UPT ;  /* 0x000100003c277892 */ /* 0x000fe2000f8efc3f */
[----:B------:R-:W-:Y:S01]  /*1b30*/  MOV R8, UR6 ;  /* 0x0000000600087c02 */ /* 0x000fe20008000f00 */
[----:B------:R-:W-:Y:S01]  /*1b40*/  UMOV UR4, UR6 ;  /* 0x0000000600047c82 */ /* 0x000fe20008000000 */
[----:B------:R-:W-:Y:S01]  /*1b50*/  IMAD.U32 R7, RZ, RZ, UR9 ;  /* 0x00000009ff077e24 */ /* 0x000fe2000f8e00ff */
[----:B------:R-:W-:Y:S01]  /*1b60*/  UIADD3 UR12, UR10, 0x402, URZ ;  /* 0x000004020a0c7890 */ /* 0x000fe2000fffe03f */
[----:B------:R-:W-:-:S02]  /*1b70*/  UMOV UR13, 0x40000040 ;  /* 0x40000040000d7882 */ /* 0x000fc40000000000 */
[----:B------:R-:W-:Y:S01]  /*1b80*/  UMOV UR6, UR39 ;  /* 0x0000002700067c82 */ /* 0x000fe20008000000 */
[----:B------:R-:W-:Y:S01]  /*1b90*/  UIADD3 UR16, UR10, 0x404, URZ ;  /* 0x000004040a107890 */ /* 0x000fe2000fffe03f */
[----:B------:R-:W-:Y:S01]  /*1ba0*/  HGMMA.64x96x16.F32.BF16 R24, gdesc[UR4], R24, gsb0 ;  /* 0x01600000041879f0 */ /* 0x000fe20008001818 */
[----:B------:R-:W-:Y:S02]  /*1bb0*/  UIADD3 UR4, UR10, 0x2, URZ ;  /* 0x000000020a047890 */ /* 0x000fe4000fffe03f */
[----:B------:R-:W-:Y:S01]  /*1bc0*/  UIADD3 UR6, UR39, 0x2, URZ ;  /* 0x0000000227067890 */ /* 0x000fe2000fffe03f */
[----:B------:R-:W-:Y:S01]  /*1bd0*/  UMOV UR5, UR9 ;  /* 0x0000000900057c82 */ /* 0x000fe20008000000 */
[----:B------:R-:W-:Y:S01]  /*1be0*/  UMOV UR7, 0x40000040 ;  /* 0x4000004000077882 */ /* 0x000fe20000000000 */
[----:B------:R-:W-:Y:S02]  /*1bf0*/  UMOV UR9, 0x40000040 ;  /* 0x4000004000097882 */ /* 0x000fe40000000000 */
[----:B------:R-:W-:Y:S01]  /*1c00*/  UMOV UR8, UR4 ;  /* 0x0000000400087c82 */ /* 0x000fe20008000000 */
[----:B0-----:R-:W-:Y:S01]  /*1c10*/  IMAD.U32 R3, RZ, RZ, UR9 ;  /* 0x00000009ff037e24 */ /* 0x001fe2000f8e00ff */
[----:B------:R-:W-:Y:S01]  /*1c20*/  UMOV UR4, UR8 ;  /* 0x0000000800047c82 */ /* 0x000fe20008000000 */
[----:B------:R-:W-:Y:S01]  /*1c30*/  IMAD.U32 R6, RZ, RZ, UR8 ;  /* 0x00000008ff067e24 */ /* 0x000fe2000f8e00ff */
[----:B------:R-:W-:Y:S01]  /*1c40*/  UMOV UR17, 0x40000040 ;  /* 0x4000004000117882 */ /* 0x000fe20000000000 */
[----:B------:R-:W-:Y:S01]  /*1c50*/  UIADD3 UR20, UR10, 0x406, URZ ;  /* 0x000004060a147890 */ /* 0x000fe2000fffe03f */
[----:B---3--:R-:W-:Y:S01]  /*1c60*/  SHF.R.U32.HI R4, RZ, 0x7, R4 ;  /* 0x00000007ff047819 */ /* 0x008fe20000011604 */
[----:B------:R-:W-:Y:S01]  /*1c70*/  UMOV UR21, 0x40000040 ;  /* 0x4000004000157882 */ /* 0x000fe20000000000 */
[----:B------:R-:W-:Y:S01]  /*1c80*/  UIADD3 UR24, UR10, 0x800, URZ ;  /* 0x000008000a187890 */ /* 0x000fe2000fffe03f */
[----:B------:R-:W-:Y:S01]  /*1c90*/  UMOV UR25, 0x40000040 ;  /* 0x4000004000197882 */ /* 0x000fe20000000000 */
[----:B------:R-:W-:Y:S01]  /*1ca0*/  UIADD3 UR28, UR10, 0x802, URZ ;  /* 0x000008020a1c7890 */ /* 0x000fe2000fffe03f */
[----:B------:R-:W-:Y:S01]  /*1cb0*/  IADD3 R20, -R4, 0xb, RZ ;  /* 0x0000000b04147810 */ /* 0x000fe20007ffe1ff */
        /* <DEDUP_REMOVED lines=11> */
[----:B------:R-:W-:-:S02]  /*1d70*/  UMOV UR15, 0x40000040 ;  /* 0x40000040000f7882 */ /* 0x000fc40000000000 */
[----:B------:R-:W-:Y:S01]  /*1d80*/  IMAD.U32 R17, RZ, RZ, UR15 ;  /* 0x0000000fff117e24 */ /* 0x000fe2000f8e00ff */
[----:B------:R-:W-:Y:S02]  /*1d90*/  WARPGROUP.DEPBAR.LE gsb0, 0x0 ;  /* 0x00008000000079c5 */ /* 0x000fe40000010000 */
[----:B------:R-:W-:-:S06]  /*1da0*/  WARPGROUP.ARRIVE ;  /* 0x00000000000079c5 */ /* 0x000fcc0000000000 */
[----:B------:R-:W-:Y:S01]  /*1db0*/  HGMMA.64x96x16.F32.BF16 R24, gdesc[UR4], R24, gsb0 ;  /* 0x01600000041879f0 */ /* 0x000fe20008001818 */
        /* <DEDUP_REMOVED lines=8> */
[----:B------:R-:W-:Y:S01]  /*1e40*/  MOV R2, UR8 ;  /* 0x0000000800027c02 */ /* 0x000fe20008000f00 */
[----:B------:R-:W-:-:S02]  /*1e50*/  WARPGROUP.DEPBAR.LE gsb0, 0x0 ;  /* 0x00008000000079c5 */ /* 0x000fc40000010000 */
[----:B------:R-:W-:-:S06]  /*1e60*/  WARPGROUP.ARRIVE ;  /* 0x00000000000079c5 */ /* 0x000fcc0000000000 */
[----:B------:R-:W-:Y:S01]  /*1e70*/  HGMMA.64x96x16.F32.BF16 R24, gdesc[UR4], R24, gsb0 ;  /* 0x01600000041879f0 */ /* 0x000fe20008001818 */
[----:B------:R-:W-:Y:S02]  /*1e80*/  UIADD3 UR4, UR10, 0x6, URZ ;  /* 0x000000060a047890 */ /* 0x000fe4000fffe03f */
[----:B------:R-:W-:Y:S01]  /*1e90*/  UIADD3 UR6, UR39, 0x6, URZ ;  /* 0x0000000627067890 */ /* 0x000fe2000fffe03f */
[----:B------:R-:W-:Y:S01]  /*1ea0*/  UMOV UR5, UR9 ;  /* 0x0000000900057c82 */ /* 0x000fe20008000000 */
[----:B------:R-:W-:Y:S01]  /*1eb0*/  UMOV UR7, 0x40000040 ;  /* 0x4000004000077882 */ /* 0x000fe20000000000 */
[----:B------:R-:W-:Y:S02]  /*1ec0*/  UMOV UR9, 0x40000040 ;  /* 0x4000004000097882 */ /* 0x000fe40000000000 */
[----:B------:R-:W-:Y:S02]  /*1ed0*/  UMOV UR8, UR4 ;  /* 0x0000000400087c82 */ /* 0x000fe40008000000 */
[----:B------:R-:W-:Y:S01]  /*1ee0*/  UMOV UR4, UR8 ;  /* 0x0000000800047c82 */ /* 0x000fe20008000000 */
[----:B------:R-:W-:Y:S01]  /*1ef0*/  IMAD.U32 R18, RZ, RZ, UR8 ;  /* 0x00000008ff127e24 */ /* 0x000fe2000f8e00ff */
[----:B------:R-:W-:Y:S01]  /*1f00*/  UIADD3 UR8, UR10, 0x400, URZ ;  /* 0x000004000a087890 */ /* 0x000fe2000fffe03f */
[----:B------:R-:W-:-:S02]  /*1f10*/  WARPGROUP.DEPBAR.LE gsb0, 0x0 ;  /* 0x00008000000079c5 */ /* 0x000fc40000010000 */
        /* <DEDUP_REMOVED lines=88> */
[----:B------:R-:W-:Y:S03]  /*24a0*/  HGMMA.64x96x16.F32.BF16 R24, gdesc[UR4], R24, gsb0 ;  /* 0x01600000041879f0 */ /* 0x000fe60008001818 */
[----:B------:R-:W-:Y:S02]  /*24b0*/  WARPGROUP.DEPBAR.LE gsb0, 0x0 ;  /* 0x00008000000079c5 */ /* 0x000fe40000010000 */
[----:B------:R0:W-:Y:S06]  /*24c0*/  BAR.ARV R20, 0x100 ;  /* 0x000400140000751d */ /* 0x0001ec0000002000 */
[----:B------:R-:W-:Y:S05]  /*24d0*/  @!P0 BRA `(.L_x_4714) ;  /* 0x0000000000048947 */ /* 0x000fea0003800000 */
[----:B------:R-:W-:Y:S01]  /*24e0*/  BPT.TRAP 0x1 ;  /* 0x000000040000795c */ /* 0x000fe20000300000 */
.L_x_4714:
[----:B------:R-:W-:Y:S01]  /*24f0*/  LOP3.LUT R5, R72, 0xffffff80, RZ, 0xc0, !PT ;  /* 0xffffff8048057812 */ /* 0x000fe200078ec0ff */
[----:B------:R-:W-:Y:S01]  /*2500*/  ULDC UR5, c[0x0][0xad0] ;  /* 0x0002b40000057ab9 */ /* 0x000fe20000000800 */
[----:B------:R-:W-:Y:S01]  /*2510*/  LEA.HI R73, R73, R152, RZ, 0x2 ;  /* 0x0000009849497211 */ /* 0x000fe200078f10ff */
[----:B------:R-:W-:Y:S01]  /*2520*/  FMUL.FTZ R24, R24, UR5 ;  /* 0x0000000518187c20 */ /* 0x000fe20008410000 */
[----:B------:R-:W-:Y:S01]  /*2530*/  FMUL.FTZ R25, R25, UR5 ;  /* 0x0000000519197c20 */ /* 0x000fe20008410000 */
[----:B------:R-:W-:Y:S02]  /*2540*/  IMAD.IADD R5, R152, 0x1, -R5 ;  /* 0x0000000198057824 */ /* 0x000fe400078e0a05 */
[----:B------:R-:W-:Y:S01]  /*2550*/  FMUL.FTZ R26, R26, UR5 ;  /* 0x000000051a1a7c20 */ /* 0x000fe20008410000 */
[----:B------:R3:W4:Y:S01]  /*2560*/  MUFU.TANH R75, R24 ;  /* 0x00000018004b7308 */ /* 0x0007220000002400 */
[----:B------:R-:W-:Y:S01]  /*2570*/  LOP3.LUT R73, R73, 0xfffffffc, RZ, 0xc0, !PT ;  /* 0xfffffffc49497812 */ /* 0x000fe200078ec0ff */
[----:B------:R-:W-:Y:S01]  /*2580*/  FMUL.FTZ R27, R27, UR5 ;  /* 0x000000051b1b7c20 */ /* 0x000fe20008410000 */
[----:B-12---:R-:W-:Y:S01]  /*2590*/  SHF.R.S32.HI R0, RZ, 0x1f, R5 ;  /* 0x0000001fff007819 */ /* 0x006fe20000011405 */
[----:B------:R-:W-:Y:S01]  /*25a0*/  UISETP.NE.AND UP0, UPT, UR57, URZ, UPT ;  /* 0x0000003f3900728c */ /* 0x000fe2000bf05270 */
[----:B------:R-:W-:Y:S01]  /*25b0*/  FMUL.FTZ R28, R28, UR5 ;  /* 0x000000051c1c7c20 */ /* 0x000fe20008410000 */
[----:B------:R-:W-:Y:S01]  /*25c0*/  IMAD.IADD R73, R152, 0x1, -R73 ;  /* 0x0000000198497824 */ /* 0x000fe200078e0a49 */
[CC--:B------:R-:W-:Y:S01]  /*25d0*/  LEA.HI R4, R0.reuse, R5.reuse, RZ, 0x2 ;  /* 0x0000000500047211 */ /* 0x0c0fe200078f10ff */
[----:B------:R1:W2:Y:S01]  /*25e0*/  MUFU.TANH R76, R25 ;  /* 0x00000019004c7308 */ /* 0x0002a20000002400 */
[----:B---3--:R-:W-:Y:S01]  /*25f0*/  LEA.HI R24, R0, R5, RZ, 0x5 ;  /* 0x0000000500187211 */ /* 0x008fe200078f28ff */
[----:B------:R-:W-:Y:S01]  /*2600*/  ULDC UR11, c[0x0][0x288] ;  /* 0x0000a200000b7ab9 */ /* 0x000fe20000000800 */
[----:B------:R-:W-:Y:S01]  /*2610*/  SHF.R.S32.HI R0, RZ, 0x2, R4 ;  /* 0x00000002ff007819 */ /* 0x000fe20000011404 */
[----:B------:R-:W-:Y:S01]  /*2620*/  FMUL.FTZ R36, R36, UR5 ;  /* 0x0000000524247c20 */ /* 0x000fe20008410000 */
[----:B------:R-:W-:Y:S01]  /*2630*/  SHF.R.S32.HI R24, RZ, 0x5, R24 ;  /* 0x00000005ff187819 */ /* 0x000fe20000011418 */
[----:B------:R-:W-:Y:S01]  /*2640*/  FMUL.FTZ R37, R37, UR5 ;  /* 0x0000000525257c20 */ /* 0x000fe20008410000 */
[----:B------:R-:W-:Y:S01]  /*2650*/  PLOP3.LUT P1, PT, PT, PT, UP0, 0x80, 0x0 ;  /* 0x000000000000781c */ /* 0x000fe20003f2f008 */
[----:B------:R3:W-:Y:S01]  /*2660*/  MUFU.TANH R77, R26 ;  /* 0x0000001a004d7308 */ /* 0x0007e20000002400 */
[----:B-1----:R-:W-:Y:S01]  /*2670*/  SHF.R.S32.HI R25, RZ, 0x1f, R4 ;  /* 0x0000001fff197819 */ /* 0x002fe20000011404 */
[----:B------:R-:W-:Y:S01]  /*2680*/  @UP0 ULDC UR4, c[0x0][0x44c] ;  /* 0x0001130000040ab9 */ /* 0x000fe20000000800 */
[----:B------:R-:W-:Y:S01]  /*2690*/  PLOP3.LUT P2, PT, PT, PT, UP0, 0x80, 0x0 ;  /* 0x000000000000781c */ /* 0x000fe20003f4f008 */
[----:B------:R-:W-:Y:S01]  /*26a0*/  FMUL.FTZ R29, R29, UR5 ;  /* 0x000000051d1d7c20 */ /* 0x000fe20008410000 */
[----:B------:R-:W-:Y:S01]  /*26b0*/  LEA.HI R25, R25, R0, RZ, 0x3 ;  /* 0x0000000019197211 */ /* 0x000fe200078f18ff */
[----:B------:R-:W-:Y:S01]  /*26c0*/  FMUL.FTZ R32, R32, UR5 ;  /* 0x0000000520207c20 */ /* 0x000fe20008410000 */
[----:B------:R-:W-:Y:S01]  /*26d0*/  LOP3.LUT R222, R4, 0x7ffffffc, RZ, 0xc0, !PT ;  /* 0x7ffffffc04de7812 */ /* 0x000fe200078ec0ff */
[----:B------:R1:W-:Y:S01]  /*26e0*/  MUFU.TANH R78, R27 ;  /* 0x0000001b004e7308 */ /* 0x0003e20000002400 */
[----:B---3--:R-:W-:Y:S01]  /*26f0*/  LEA.HI R26, R74, R74, RZ, 0x1 ;  /* 0x0000004a4a1a7211 */ /* 0x008fe200078f08ff */
[----:B------:R-:W-:Y:S01]  /*2700*/  FMUL.FTZ R33, R33, UR5 ;  /* 0x0000000521217c20 */ /* 0x000fe20008410000 */
[----:B------:R-:W-:Y:S01]  /*2710*/  LOP3.LUT R25, R25, 0xfffffff8, RZ, 0xc0, !PT ;  /* 0xfffffff819197812 */ /* 0x000fe200078ec0ff */
[----:B------:R-:W-:-:S02]  /*2720*/  IMAD.IADD R222, R5, 0x1, -R222 ;  /* 0x0000000105de7824 */ /* 0x000fc400078e0ade */
[----:B------:R-:W-:Y:S01]  /*2730*/  FMUL.FTZ R40, R40, UR5 ;  /* 0x0000000528287c20 */ /* 0x000fe20008410000 */
[----:B------:R-:W-:Y:S01]  /*2740*/  FMUL.FTZ R48, R48, UR5 ;  /* 0x0000000530307c20 */ /* 0x000fe20008410000 */
[----:B------:R-:W-:Y:S01]  /*2750*/  FMUL.FTZ R49, R49, UR5 ;  /* 0x0000000531317c20 */ /* 0x000fe20008410000 */
[----:B------:R-:W3:Y:S01]  /*2760*/  MUFU.TANH R28, R28 ;  /* 0x0000001c001c7308 */ /* 0x000ee20000002400 */
[----:B-1----:R-:W-:Y:S01]  /*2770*/  LOP3.LUT R27, R26, 0x3fffffe, RZ, 0xc0, !PT ;  /* 0x03fffffe1a1b7812 */ /* 0x002fe200078ec0ff */
[----:B------:R-:W-:Y:S01]  /*2780*/  FMUL.FTZ R41, R41, UR5 ;  /* 0x0000000529297c20 */ /* 0x000fe20008410000 */
[----:B------:R-:W-:Y:S01]  /*2790*/  LEA R26, R24, UR38, 0x4 ;  /* 0x00000026181a7c11 */ /* 0x000fe2000f8e20ff */
[----:B------:R-:W-:Y:S01]  /*27a0*/  FMUL.FTZ R44, R44, UR5 ;  /* 0x000000052c2c7c20 */ /* 0x000fe20008410000 */
[----:B------:R-:W-:Y:S01]  /*27b0*/  LEA.HI R24, R73, R73, RZ, 0x1 ;  /* 0x0000004949187211 */ /* 0x000fe200078f08ff */
[----:B------:R-:W-:Y:S01]  /*27c0*/  FMUL.FTZ R45, R45, UR5 ;  /* 0x000000052d2d7c20 */ /* 0x000fe20008410000 */
[----:B------:R-:W-:Y:S01]  /*27d0*/  IADD3 R27, R74, -R27, RZ ;  /* 0x8000001b4a1b7210 */ /* 0x000fe20007ffe0ff */
[----:B------:R-:W1:Y:S01]  /*27e0*/  MUFU.TANH R36, R36 ;  /* 0x0000002400247308 */ /* 0x000e620000002400 */
[----:B------:R-:W-:Y:S01]  /*27f0*/  IADD3 R26, R26, R0, -R25 ;  /* 0x000000001a1a7210 */ /* 0x000fe20007ffe819 */
[----:B------:R-:W-:Y:S01]  /*2800*/  FMUL.FTZ R52, R52, UR5 ;  /* 0x0000000534347c20 */ /* 0x000fe20008410000 */
[----:B------:R-:W-:Y:S01]  /*2810*/  LOP3.LUT R24, R24, 0x1ffffffe, RZ, 0xc0, !PT ;  /* 0x1ffffffe18187812 */ /* 0x000fe200078ec0ff */
[----:B------:R-:W-:Y:S01]  /*2820*/  FMUL.FTZ R60, R60, UR5 ;  /* 0x000000053c3c7c20 */ /* 0x000fe20008410000 */
[----:B------:R-:W-:Y:S01]  /*2830*/  FMUL.FTZ R61, R61, UR5 ;  /* 0x000000053d3d7c20 */ /* 0x000fe20008410000 */
[----:B------:R-:W-:-:S02]  /*2840*/  IMAD R27, R27, 0x40, R26 ;  /* 0x000000401b1b7824 */ /* 0x000fc400078e021a */
[----:B------:R-:W-:Y:S01]  /*2850*/  FMUL.FTZ R53, R53, UR5 ;  /* 0x0000000535357c20 */ /* 0x000fe20008410000 */
[----:B------:R-:W-:Y:S01]  /*2860*/  IMAD.IADD R24, R73, 0x1, -R24 ;  /* 0x0000000149187824 */ /* 0x000fe200078e0a18 */
[----:B------:R-:W5:Y:S01]  /*2870*/  MUFU.TANH R37, R37 ;  /* 0x0000002500257308 */ /* 0x000f620000002400 */
[----:B------:R-:W-:Y:S01]  /*2880*/  FMUL.FTZ R56, R56, UR5 ;  /* 0x0000000538387c20 */ /* 0x000fe20008410000 */
[----:B------:R-:W-:Y:S01]  /*2890*/  FMUL.FTZ R57, R57, UR5 ;  /* 0x0000000539397c20 */ /* 0x000fe20008410000 */
[----:B------:R-:W-:Y:S02]  /*28a0*/  IMAD R200, R24, 0x8, R27 ;  /* 0x0000000818c87824 */ /* 0x000fe400078e021b */
[----:B------:R-:W-:Y:S01]  /*28b0*/  FMUL.FTZ R64, R64, UR5 ;  /* 0x0000000540407c20 */ /* 0x000fe20008410000 */
[----:B------:R-:W-:Y:S01]  /*28c0*/  FMUL.FTZ R65, R65, UR5 ;  /* 0x0000000541417c20 */ /* 0x000fe20008410000 */
[----:B------:R-:W-:Y:S01]  /*28d0*/  FMUL.FTZ R30, R30, UR5 ;  /* 0x000000051e1e7c20 */ /* 0x000fe20008410000 */
[----:B------:R-:W-:Y:S01]  /*28e0*/  @P1 IMAD.HI.U32 R24, R200, UR4, RZ ;  /* 0x00000004c8181c27 */ /* 0x000fe2000f8e00ff */
[----:B------:R-:W-:Y:S01]  /*28f0*/  @UP0 ULDC UR4, c[0x0][0x450] ;  /* 0x0001140000040ab9 */ /* 0x000fe20000000800 */
[----:B------:R-:W-:Y:S01]  /*2900*/  MOV R0, R200 ;  /* 0x000000c800007202 */ /* 0x000fe20000000f00 */
[----:B------:R-:W0:Y:S01]  /*2910*/  MUFU.TANH R29, R29 ;  /* 0x0000001d001d7308 */ /* 0x000e220000002400 */
[----:B------:R-:W-:Y:S01]  /*2920*/  FMUL.FTZ R31, R31, UR5 ;  /* 0x000000051f1f7c20 */ /* 0x000fe20008410000 */
[----:B------:R-:W-:Y:S01]  /*2930*/  @P2 SHF.R.U32.HI R0, RZ, UR4, R24 ;  /* 0x00000004ff002c19 */ /* 0x000fe20008011618 */
[----:B------:R-:W-:Y:S01]  /*2940*/  UIMAD UR4, UR43, -0x60, UR42 ;  /* 0xffffffa02b0478a4 */ /* 0x000fe2000f8e022a */
[----:B------:R-:W-:Y:S01]  /*2950*/  FMUL.FTZ R34, R34, UR5 ;  /* 0x0000000522227c20 */ /* 0x000fe20008410000 */
[----:B------:R-:W-:Y:S01]  /*2960*/  FMUL.FTZ R35, R35, UR5 ;  /* 0x0000000523237c20 */ /* 0x000fe20008410000 */
[----:B------:R-:W-:Y:S01]  /*2970*/  FMUL.FTZ R38, R38, UR5 ;  /* 0x0000000526267c20 */ /* 0x000fe20008410000 */
[----:B------:R-:W4:Y:S01]  /*2980*/  SHFL.IDX PT, R24, R0, RZ, 0x1c1f ;  /* 0x001c1fff00187589 */ /* 0x000f2200000e0000 */
[----:B------:R-:W-:Y:S01]  /*2990*/  UIADD3 UR4, UR4, 0x60, URZ ;  /* 0x0000006004047890 */ /* 0x000fe2000fffe03f */
[----:B------:R-:W0:Y:S01]  /*29a0*/  MUFU.TANH R32, R32 ;  /* 0x0000002000207308 */ /* 0x000e220000002400 */
[----:B------:R-:W-:Y:S01]  /*29b0*/  FMUL.FTZ R39, R39, UR5 ;  /* 0x0000000527277c20 */ /* 0x000fe20008410000 */
[----:B------:R-:W2:Y:S01]  /*29c0*/  SHFL.IDX PT, R25, R0, 0x1, 0x1c1f ;  /* 0x003c1f0000197f89 */ /* 0x000ea200000e0000 */
        /* <DEDUP_REMOVED lines=8> */
[----:B------:R-:W-:Y:S02]  /*2a50*/  IMAD.U32 R5, RZ, RZ, UR11 ;  /* 0x0000000bff057e24 */ /* 0x000fe4000f8e00ff */
[----:B------:R-:W-:Y:S01]  /*2a60*/  FMUL.FTZ R51, R51, UR5 ;  /* 0x0000000533337c20 */ /* 0x000fe20008410000 */
[----:B------:R-:W-:Y:S01]  /*2a70*/  FMUL.FTZ R54, R54, UR5 ;  /* 0x0000000536367c20 */ /* 0x000fe20008410000 */
[----:B------:R-:W-:Y:S01]  /*2a80*/  FMUL.FTZ R55, R55, UR5 ;  /* 0x0000000537377c20 */ /* 0x000fe20008410000 */
[----:B------:R-:W-:Y:S01]  /*2a90*/  FMUL.FTZ R58, R58, UR5 ;  /* 0x000000053a3a7c20 */ /* 0x000fe20008410000 */
[----:B------:R-:W-:Y:S01]  /*2aa0*/  IADD3 R5, R4, 0x1, -R5 ;  /* 0x0000000104057810 */ /* 0x000fe20007ffe805 */
[----:B------:R-:W0:Y:S01]  /*2ab0*/  MUFU.TANH R40, R40 ;  /* 0x0000002800287308 */ /* 0x000e220000002400 */
[----:B------:R-:W-:Y:S01]  /*2ac0*/  FMUL.FTZ R59, R59, UR5 ;  /* 0x000000053b3b7c20 */ /* 0x000fe20008410000 */
[----:B------:R-:W-:Y:S01]  /*2ad0*/  FMUL.FTZ R62, R62, UR5 ;  /* 0x000000053e3e7c20 */ /* 0x000fe20008410000 */
[----:B------:R-:W-:Y:S01]  /*2ae0*/  FMUL.FTZ R63, R63, UR5 ;  /* 0x000000053f3f7c20 */ /* 0x000fe20008410000 */
[----:B------:R-:W-:Y:S01]  /*2af0*/  FMUL.FTZ R69, R69, UR5 ;  /* 0x0000000545457c20 */ /* 0x000fe20008410000 */
[-CC-:B----4-:R-:W-:Y:S01]  /*2b00*/  VIADDMNMX R24, R24, R5.reuse, R4.reuse, PT ;  /* 0x0000000518187246 */ /* 0x190fe20003800104 */
[----:B------:R-:W-:Y:S01]  /*2b10*/  FMUL.FTZ R66, R66, UR5 ;  /* 0x0000000542427c20 */ /* 0x000fe20008410000 */
[----:B------:R-:W-:Y:S01]  /*2b20*/  FMUL.FTZ R68, R68, UR5 ;  /* 0x0000000544447c20 */ /* 0x000fe20008410000 */
[----:B------:R-:W4:Y:S01]  /*2b30*/  MUFU.TANH R48, R48 ;  /* 0x0000003000307308 */ /* 0x000f220000002400 */
[C---:B------:R-:W-:Y:S01]  /*2b40*/  ISETP.GT.AND P1, PT, R24.reuse, RZ, PT ;  /* 0x000000ff1800720c */ /* 0x040fe20003f24270 */
[----:B------:R-:W-:Y:S01]  /*2b50*/  FMUL.FTZ R67, R67, UR5 ;  /* 0x0000000543437c20 */ /* 0x000fe20008410000 */
[----:B------:R-:W-:Y:S01]  /*2b60*/  ISETP.GT.AND P6, PT, R24, 0x1, PT ;  /* 0x000000011800780c */ /* 0x000fe20003fc4270 */
[----:B------:R-:W-:Y:S01]  /*2b70*/  FMUL.FTZ R70, R70, UR5 ;  /* 0x0000000546467c20 */ /* 0x000fe20008410000 */
[----:B--2---:R-:W-:Y:S01]  /*2b80*/  VIADDMNMX R25, R25, R5, R4, PT ;  /* 0x0000000519197246 */ /* 0x004fe20003800104 */
[----:B------:R-:W-:Y:S01]  /*2b90*/  FMUL.FTZ R71, R71, UR5 ;  /* 0x0000000547477c20 */ /* 0x000fe20008410000 */
[----:B------:R-:W-:Y:S01]  /*2ba0*/  ISETP.GT.AND P5, PT, R24, 0x8, PT ;  /* 0x000000081800780c */ /* 0x000fe20003fa4270 */
[----:B------:R-:W2:Y:S01]  /*2bb0*/  MUFU.TANH R49, R49 ;  /* 0x0000003100317308 */ /* 0x000ea20000002400 */
[----:B------:R-:W-:Y:S01]  /*2bc0*/  FSEL R0, R75, -INF , P1 ;  /* 0xff8000004b007808 */ /* 0x000fe20000800000 */
[----:B------:R-:W0:Y:S01]  /*2bd0*/  S2UR UR6, SR_CgaCtaId ;  /* 0x00000000000679c3 */ /* 0x000e220000008800 */
[----:B------:R-:W-:Y:S01]  /*2be0*/  FSEL R4, R76, -INF , P6 ;  /* 0xff8000004c047808 */ /* 0x000fe20003000000 */
[----:B------:R-:W-:Y:S01]  /*2bf0*/  ULDC UR10, c[0x0][0xa80] ;  /* 0x0002a000000a7ab9 */ /* 0x000fe20000000800 */
[C---:B------:R-:W-:Y:S01]  /*2c00*/  ISETP.GT.AND P1, PT, R24.reuse, 0x18, PT ;  /* 0x000000181800780c */ /* 0x040fe20003f24270 */
[----:B------:R-:W-:Y:S01]  /*2c10*/  UIADD3 UR4, UR61, 0x32440, URZ ;  /* 0x000324403d047890 */ /* 0x000fe2000fffe03f */
[C---:B------:R-:W-:Y:S01]  /*2c20*/  ISETP.GT.AND P6, PT, R24.reuse, 0x19, PT ;  /* 0x000000191800780c */ /* 0x040fe20003fc4270 */
[----:B------:R-:W2:Y:S01]  /*2c30*/  MUFU.TANH R41, R41 ;  /* 0x0000002900297308 */ /* 0x000ea20000002400 */
[C---:B------:R-:W-:Y:S01]  /*2c40*/  ISETP.GT.AND P3, PT, R24.reuse, 0x9, PT ;  /* 0x000000091800780c */ /* 0x040fe20003f64270 */
[----:B------:R-:W-:Y:S01]  /*2c50*/  ULOP3.LUT UR60, UR60, 0x3000000, URZ, 0xfc, !UPT ;  /* 0x030000003c3c7892 */ /* 0x000fe2000f8efc3f */
[C---:B------:R-:W-:Y:S01]  /*2c60*/  ISETP.GT.AND P4, PT, R24.reuse, 0x10, PT ;  /* 0x000000101800780c */ /* 0x040fe20003f84270 */
[----:B------:R-:W-:Y:S01]  /*2c70*/  UMOV UR7, 0x40000040 ;  /* 0x4000004000077882 */ /* 0x000fe20000000000 */
[----:B------:R-:W-:-:S02]  /*2c80*/  ISETP.GT.AND P2, PT, R24, 0x11, PT ;  /* 0x000000111800780c */ /* 0x000fc40003f44270 */
[----:B---3--:R-:W-:Y:S01]  /*2c90*/  FSEL R26, R28, -INF , P5 ;  /* 0xff8000001c1a7808 */ /* 0x008fe20002800000 */
[----:B------:R-:W3:Y:S01]  /*2ca0*/  MUFU.TANH R44, R44 ;  /* 0x0000002c002c7308 */ /* 0x000ee20000002400 */
[----:B------:R-:W-:Y:S02]  /*2cb0*/  ISETP.GT.AND P5, PT, R24, 0x20, PT ;  /* 0x000000201800780c */ /* 0x000fe40003fa4270 */
[----:B-1----:R-:W-:Y:S02]  /*2cc0*/  FSEL R166, R36, -INF , P1 ;  /* 0xff80000024a67808 */ /* 0x002fe40000800000 */
[----:B-----5:R-:W-:Y:S02]  /*2cd0*/  FSEL R164, R37, -INF , P6 ;  /* 0xff80000025a47808 */ /* 0x020fe40003000000 */
[C---:B------:R-:W-:Y:S01]  /*2ce0*/  ISETP.GT.AND P1, PT, R24.reuse, 0x30, PT ;  /* 0x000000301800780c */ /* 0x040fe20003f24270 */
[----:B------:R-:W1:Y:S01]  /*2cf0*/  MUFU.TANH R45, R45 ;  /* 0x0000002d002d7308 */ /* 0x000e620000002400 */
[----:B------:R-:W-:Y:S01]  /*2d00*/  ISETP.GT.AND P6, PT, R24, 0x31, PT ;  /* 0x000000311800780c */ /* 0x000fe20003fc4270 */
[----:B0-----:R-:W-:Y:S01]  /*2d10*/  UPRMT UR4, UR6, 0x654, UR4 ;  /* 0x0000065406047896 */ /* 0x001fe20008000004 */
[----:B------:R-:W-:-:S02]  /*2d20*/  FMNMX.FTZ R5, R0, R4, !PT ;  /* 0x0000000400057209 */ /* 0x000fc40007810000 */
[----:B------:R-:W-:Y:S01]  /*2d30*/  FSEL R28, R29, -INF , P3 ;  /* 0xff8000001d1c7808 */ /* 0x000fe20001800000 */
[----:B------:R-:W-:Y:S01]  /*2d40*/  UMOV UR6, UR60 ;  /* 0x0000003c00067c82 */ /* 0x000fe20008000000 */
[----:B------:R-:W-:Y:S01]  /*2d50*/  FSEL R162, R32, -INF , P4 ;  /* 0xff80000020a27808 */ /* 0x000fe20002000000 */
[----:B------:R-:W0:Y:S01]  /*2d60*/  MUFU.TANH R52, R52 ;  /* 0x0000003400347308 */ /* 0x000e220000002400 */
[----:B------:R-:W-:Y:S02]  /*2d70*/  FSEL R168, R33, -INF , P2 ;  /* 0xff80000021a87808 */ /* 0x000fe40001000000 */
[C---:B------:R-:W-:Y:S01]  /*2d80*/  ISETP.GT.AND P3, PT, R24.reuse, 0x21, PT ;  /* 0x000000211800780c */ /* 0x040fe20003f64270 */
[----:B------:R-:W-:Y:S01]  /*2d90*/  SYNCS.ARRIVE.TRANS64.RED.A1T0 RZ, [UR4], RZ ;  /* 0x000000ffffff79a7 */ /* 0x000fe20008100404 */
[C---:B------:R-:W-:Y:S02]  /*2da0*/  ISETP.GT.AND P4, PT, R24.reuse, 0x28, PT ;  /* 0x000000281800780c */ /* 0x040fe40003f84270 */
[----:B------:R-:W-:Y:S01]  /*2db0*/  ISETP.GT.AND P2, PT, R24, 0x29, PT ;  /* 0x000000291800780c */ /* 0x000fe20003f44270 */
[----:B------:R-:W5:Y:S01]  /*2dc0*/  MUFU.TANH R60, R60 ;  /* 0x0000003c003c7308 */ /* 0x000f620000002400 */
[----:B------:R-:W-:-:S02]  /*2dd0*/  FSEL R179, R40, -INF , P5 ;  /* 0xff80000028b37808 */ /* 0x000fc40002800000 */
[----:B------:R-:W-:Y:S02]  /*2de0*/  ISETP.GT.AND P5, PT, R24, 0x38, PT ;  /* 0x000000381800780c */ /* 0x000fe40003fa4270 */
[----:B----4-:R-:W-:Y:S02]  /*2df0*/  FSEL R228, R48, -INF , P1 ;  /* 0xff80000030e47808 */ /* 0x010fe40000800000 */
[----:B--2---:R-:W-:Y:S01]  /*2e00*/  FSEL R226, R49, -INF , P6 ;  /* 0xff80000031e27808 */ /* 0x004fe20003000000 */
[----:B------:R-:W2:Y:S01]  /*2e10*/  MUFU.TANH R61, R61 ;  /* 0x0000003d003d7308 */ /* 0x000ea20000002400 */
[C---:B------:R-:W-:Y:S02]  /*2e20*/  ISETP.GT.AND P1, PT, R24.reuse, 0x48, PT ;  /* 0x000000481800780c */ /* 0x040fe40003f24270 */
[----:B------:R-:W-:Y:S02]  /*2e30*/  ISETP.GT.AND P6, PT, R24, 0x49, PT ;  /* 0x000000491800780c */ /* 0x000fe40003fc4270 */
[----:B------:R-:W-:-:S02]  /*2e40*/  FMNMX.FTZ R5, R26, R5, !PT ;  /* 0x000000051a057209 */ /* 0x000fc40007810000 */
[----:B------:R-:W-:Y:S01]  /*2e50*/  FSEL R184, R41, -INF , P3 ;  /* 0xff80000029b87808 */ /* 0x000fe20001800000 */
[----:B------:R-:W4:Y:S01]  /*2e60*/  MUFU.TANH R53, R53 ;  /* 0x0000003500357308 */ /* 0x000f220000002400 */
[----:B---3--:R-:W-:Y:S02]  /*2e70*/  FSEL R188, R44, -INF , P4 ;  /* 0xff8000002cbc7808 */ /* 0x008fe40002000000 */
[----:B-1----:R-:W-:Y:S02]  /*2e80*/  FSEL R186, R45, -INF , P2 ;  /* 0xff8000002dba7808 */ /* 0x002fe40001000000 */
[C---:B------:R-:W-:Y:S02]  /*2e90*/  ISETP.GT.AND P3, PT, R24.reuse, 0x39, PT ;  /* 0x000000391800780c */ /* 0x040fe40003f64270 */
[C---:B------:R-:W-:Y:S01]  /*2ea0*/  ISETP.GT.AND P4, PT, R24.reuse, 0x40, PT ;  /* 0x000000401800780c */ /* 0x040fe20003f84270 */
[----:B------:R-:W1:Y:S01]  /*2eb0*/  MUFU.TANH R56, R56 ;  /* 0x0000003800387308 */ /* 0x000e620000002400 */
[----:B------:R-:W-:-:S02]  /*2ec0*/  ISETP.GT.AND P2, PT, R24, 0x41, PT ;  /* 0x000000411800780c */ /* 0x000fc40003f44270 */
[----:B0-----:R-:W-:Y:S02]  /*2ed0*/  FSEL R220, R52, -INF , P5 ;  /* 0xff80000034dc7808 */ /* 0x001fe40002800000 */
[----:B------:R-:W-:Y:S02]  /*2ee0*/  ISETP.GT.AND P5, PT, R24, 0x50, PT ;  /* 0x000000501800780c */ /* 0x000fe40003fa4270 */
[----:B-----5:R-:W-:Y:S01]  /*2ef0*/  FSEL R196, R60, -INF , P1 ;  /* 0xff8000003cc47808 */ /* 0x020fe20000800000 */
[----:B------:R-:W0:Y:S01]  /*2f00*/  MUFU.TANH R57, R57 ;  /* 0x0000003900397308 */ /* 0x000e220000002400 */
[----:B--2---:R-:W-:Y:S02]  /*2f10*/  FSEL R202, R61, -INF , P6 ;  /* 0xff8000003dca7808 */ /* 0x004fe40003000000 */
[----:B------:R-:W-:Y:S02]  /*2f20*/  FMNMX.FTZ R5, R28, R5, !PT ;  /* 0x000000051c057209 */ /* 0x000fe40007810000 */
[----:B------:R-:W-:-:S02]  /*2f30*/  ISETP.GT.AND P1, PT, R25, RZ, PT ;  /* 0x000000ff1900720c */ /* 0x000fc40003f24270 */
[----:B------:R-:W-:Y:S01]  /*2f40*/  ISETP.GT.AND P6, PT, R25, 0x1, PT ;  /* 0x000000011900780c */ /* 0x000fe20003fc4270 */
[----:B------:R-:W2:Y:S01]  /*2f50*/  MUFU.TANH R64, R64 ;  /* 0x0000004000407308 */ /* 0x000ea20000002400 */
[----:B----4-:R-:W-:Y:S02]  /*2f60*/  FSEL R218, R53, -INF , P3 ;  /* 0xff80000035da7808 */ /* 0x010fe40001800000 */
[----:B-1----:R-:W-:Y:S02]  /*2f70*/  FSEL R208, R56, -INF , P4 ;  /* 0xff80000038d07808 */ /* 0x002fe40002000000 */
[C---:B------:R-:W-:Y:S02]  /*2f80*/  ISETP.GT.AND P3, PT, R24.reuse, 0x51, PT ;  /* 0x000000511800780c */ /* 0x040fe40003f64270 */
[----:B------:R-:W-:Y:S01]  /*2f90*/  ISETP.GT.AND P4, PT, R24, 0x58, PT ;  /* 0x000000581800780c */ /* 0x000fe20003f84270 */
[----:B------:R-:W1:Y:S01]  /*2fa0*/  MUFU.TANH R65, R65 ;  /* 0x0000004100417308 */ /* 0x000e620000002400 */
[----:B0-----:R-:W-:-:S02]  /*2fb0*/  FSEL R192, R57, -INF , P2 ;  /* 0xff80000039c07808 */ /* 0x001fc40001000000 */
[----:B------:R-:W-:Y:S02]  /*2fc0*/  ISETP.GT.AND P2, PT, R24, 0x59, PT ;  /* 0x000000591800780c */ /* 0x000fe40003f44270 */
[----:B------:R-:W-:Y:S02]  /*2fd0*/  FMNMX.FTZ R5, R162, R5, !PT ;  /* 0x00000005a2057209 */ /* 0x000fe40007810000 */
[----:B------:R-:W-:Y:S01]  /*2fe0*/  FSEL R24, R77, -INF , P1 ;  /* 0xff8000004d187808 */ /* 0x000fe20000800000 */
[----:B------:R0:W3:Y:S01]  /*2ff0*/  MUFU.TANH R79, R30 ;  /* 0x0000001e004f7308 */ /* 0x0000e20000002400 */
[----:B--2---:R-:W-:Y:S02]  /*3000*/  FSEL R182, R64, -INF , P5 ;  /* 0xff80000040b67808 */ /* 0x004fe40002800000 */
[----:B------:R-:W-:Y:S02]  /*3010*/  ISETP.GT.AND P5, PT, R25, 0x8, PT ;  /* 0x000000081900780c */ /* 0x000fe40003fa4270 */
[----:B------:R-:W-:-:S02]  /*3020*/  FMNMX.FTZ R27, R168, R5, !PT ;  /* 0x00000005a81b7209 */ /* 0x000fc40007810000 */
[----:B------:R-:W-:Y:S01]  /*3030*/  ISETP.GT.AND P1, PT, R25, 0x10, PT ;  /* 0x000000101900780c */ /* 0x000fe20003f24270 */
[----:B------:R-:W2:Y:S01]  /*3040*/  MUFU.TANH R31, R31 ;  /* 0x0000001f001f7308 */ /* 0x000ea20000002400 */
[----:B0-----:R-:W-:Y:S02]  /*3050*/  FSEL R30, R78, -INF , P6 ;  /* 0xff8000004e1e7808 */ /* 0x001fe40003000000 */
[----:B-1----:R-:W-:Y:S02]  /*3060*/  FSEL R170, R65, -INF , P3 ;  /* 0xff80000041aa7808 */ /* 0x002fe40001800000 */
[----:B------:R-:W-:Y:S02]  /*3070*/  ISETP.GT.AND P3, PT, R25, 0x9, PT ;  /* 0x000000091900780c */ /* 0x000fe40003f64270 */
[----:B------:R-:W-:Y:S01]  /*3080*/  FMNMX.FTZ R5, R24, R30, !PT ;  /* 0x0000001e18057209 */ /* 0x000fe20007810000 */
[----:B------:R2:W0:Y:S01]  /*3090*/  MUFU.TANH R167, R34 ;  /* 0x0000002200a77308 */ /* 0x0004220000002400 */
[----:B---3--:R-:W-:-:S02]  /*30a0*/  FSEL R32, R79, -INF , P5 ;  /* 0xff8000004f207808 */ /* 0x008fc40002800000 */
[----:B------:R-:W-:Y:S02]  /*30b0*/  FMNMX.FTZ R27, R166, R27, !PT ;  /* 0x0000001ba61b7209 */ /* 0x000fe40007810000 */
[----:B------:R-:W-:Y:S02]  /*30c0*/  FMNMX.FTZ R5, R32, R5, !PT ;  /* 0x0000000520057209 */ /* 0x000fe40007810000 */
[----:B------:R-:W-:Y:S01]  /*30d0*/  ISETP.GT.AND P6, PT, R25, 0x11, PT ;  /* 0x000000111900780c */ /* 0x000fe20003fc4270 */
[----:B------:R-:W1:Y:S01]  /*30e0*/  MUFU.TANH R35, R35 ;  /* 0x0000002300237308 */ /* 0x000e620000002400 */
[----:B--2---:R-:W-:Y:S02]  /*30f0*/  FSEL R34, R31, -INF , P3 ;  /* 0xff8000001f227808 */ /* 0x004fe40001800000 */
[----:B------:R-:W-:Y:S02]  /*3100*/  ISETP.GT.AND P5, PT, R25, 0x18, PT ;  /* 0x000000181900780c */ /* 0x000fe40003fa4270 */
[----:B------:R-:W-:-:S02]  /*3110*/  FMNMX.FTZ R36, R34, R5, !PT ;  /* 0x0000000522247209 */ /* 0x000fc40007810000 */
[----:B------:R-:W-:Y:S01]  /*3120*/  ISETP.GT.AND P3, PT, R25, 0x19, PT ;  /* 0x000000191900780c */ /* 0x000fe20003f64270 */
[----:B------:R2:W3:Y:S01]  /*3130*/  MUFU.TANH R183, R38 ;  /* 0x0000002600b77308 */ /* 0x0004e20000002400 */
[----:B0-----:R-:W-:Y:S02]  /*3140*/  FSEL R167, R167, -INF , P1 ;  /* 0xff800000a7a77808 */ /* 0x001fe40000800000 */
[----:B------:R-:W-:Y:S02]  /*3150*/  ISETP.GT.AND P1, PT, R25, 0x20, PT ;  /* 0x000000201900780c */ /* 0x000fe40003f24270 */
[----:B------:R-:W-:-:S03]  /*3160*/  FMNMX.FTZ R36, R167, R36, !PT ;  /* 0x00000024a7247209 */ /* 0x000fc60007810000 */
[----:B------:R-:W0:Y:S01]  /*3170*/  MUFU.TANH R39, R39 ;  /* 0x0000002700277308 */ /* 0x000e220000002400 */
[----:B--2---:R-:W-:Y:S02]  /*3180*/  FMNMX.FTZ R38, R164, R27, !PT ;  /* 0x0000001ba4267209 */ /* 0x004fe40007810000 */
[----:B-1----:R-:W-:Y:S02]  /*3190*/  FSEL R171, R35, -INF , P6 ;  /* 0xff80000023ab7808 */ /* 0x002fe40003000000 */
[----:B------:R-:W-:Y:S02]  /*31a0*/  FMNMX.FTZ R5, R179, R38, !PT ;  /* 0x00000026b3057209 */ /* 0x000fe40007810000 */
[----:B------:R-:W-:Y:S01]  /*31b0*/  FMNMX.FTZ R36, R171, R36, !PT ;  /* 0x00000024ab247209 */ /* 0x000fe20007810000 */
[----:B------:R-:W1:Y:S01]  /*31c0*/  MUFU.TANH R42, R42 ;  /* 0x0000002a002a7308 */ /* 0x000e620000002400 */
[----:B------:R-:W-:Y:S02]  /*31d0*/  FMNMX.FTZ R5, R184, R5, !PT ;  /* 0x00000005b8057209 */ /* 0x000fe40007810000 */
[----:B---3--:R-:W-:-:S02]  /*31e0*/  FSEL R183, R183, -INF , P5 ;  /* 0xff800000b7b77808 */ /* 0x008fc40002800000 */
[----:B------:R-:W-:Y:S02]  /*31f0*/  FMNMX.FTZ R5, R188, R5, !PT ;  /* 0x00000005bc057209 */ /* 0x000fe40007810000 */
[----:B------:R-:W-:Y:S01]  /*3200*/  FMNMX.FTZ R36, R183, R36, !PT ;  /* 0x00000024b7247209 */ /* 0x000fe20007810000 */
[----:B------:R-:W2:Y:S01]  /*3210*/  MUFU.TANH R43, R43 ;  /* 0x0000002b002b7308 */ /* 0x000ea20000002400 */
[----:B0-----:R-:W-:Y:S02]  /*3220*/  FSEL R189, R39, -INF , P3 ;  /* 0xff80000027bd7808 */ /* 0x001fe40001800000 */
[----:B------:R-:W-:Y:S02]  /*3230*/  FMNMX.FTZ R5, R186, R5, !PT ;  /* 0x00000005ba057209 */ /* 0x000fe40007810000 */
[----:B------:R-:W-:Y:S02]  /*3240*/  ISETP.GT.AND P6, PT, R25, 0x21, PT ;  /* 0x000000211900780c */ /* 0x000fe40003fc4270 */
[----:B------:R-:W-:Y:S01]  /*3250*/  FMNMX.FTZ R36, R189, R36, !PT ;  /* 0x00000024bd247209 */ /* 0x000fe20007810000 */
[----:B------:R-:W0:Y:S01]  /*3260*/  MUFU.TANH R46, R46 ;  /* 0x0000002e002e7308 */ /* 0x000e220000002400 */
[----:B-1----:R-:W-:-:S02]  /*3270*/  FSEL R181, R42, -INF , P1 ;  /* 0xff8000002ab57808 */ /* 0x002fc40000800000 */
[----:B------:R-:W-:Y:S02]  /*3280*/  FMNMX.FTZ R5, R228, R5, !PT ;  /* 0x00000005e4057209 */ /* 0x000fe40007810000 */
[----:B------:R-:W-:Y:S02]  /*3290*/  ISETP.GT.AND P5, PT, R25, 0x28, PT ;  /* 0x000000281900780c */ /* 0x000fe40003fa4270 */
[----:B------:R-:W-:Y:S01]  /*32a0*/  FMNMX.FTZ R36, R181, R36, !PT ;  /* 0x00000024b5247209 */ /* 0x000fe20007810000 */
[----:B------:R-:W1:Y:S01]  /*32b0*/  MUFU.TANH R47, R47 ;  /* 0x0000002f002f7308 */ /* 0x000e620000002400 */
[----:B--2---:R-:W-:Y:S02]  /*32c0*/  FSEL R187, R43, -INF , P6 ;  /* 0xff8000002bbb7808 */ /* 0x004fe40003000000 */
[----:B------:R-:W-:Y:S02]  /*32d0*/  FMNMX.FTZ R5, R226, R5, !PT ;  /* 0x00000005e2057209 */ /* 0x000fe40007810000 */
[----:B------:R-:W-:-:S02]  /*32e0*/  ISETP.GT.AND P3, PT, R25, 0x29, PT ;  /* 0x000000291900780c */ /* 0x000fc40003f64270 */
        /* <DEDUP_REMOVED lines=8> */
[C---:B------:R-:W-:Y:S02]  /*3370*/  ISETP.GT.AND P6, PT, R25.reuse, 0x31, PT ;  /* 0x000000311900780c */ /* 0x040fe40003fc4270 */
[----:B------:R-:W-:Y:S02]  /*3380*/  FMNMX.FTZ R5, R190, R5, !PT ;  /* 0x00000005be057209 */ /* 0x000fe40007810000 */
[C---:B------:R-:W-:Y:S01]  /*3390*/  ISETP.GT.AND P5, PT, R25.reuse, 0x38, PT ;  /* 0x000000381900780c */ /* 0x040fe20003fa4270 */
[----:B------:R-:W1:Y:S01]  /*33a0*/  MUFU.TANH R54, R54 ;  /* 0x0000003600367308 */ /* 0x000e620000002400 */
[----:B--2---:R-:W-:Y:S02]  /*33b0*/  FSEL R216, R50, -INF , P1 ;  /* 0xff80000032d87808 */ /* 0x004fe40000800000 */
[----:B------:R-:W-:Y:S02]  /*33c0*/  ISETP.GT.AND P3, PT, R25, 0x39, PT ;  /* 0x000000391900780c */ /* 0x000fe40003f64270 */
[----:B------:R-:W-:-:S02]  /*33d0*/  FMNMX.FTZ R5, R216, R5, !PT ;  /* 0x00000005d8057209 */ /* 0x000fc40007810000 */
[----:B------:R-:W-:Y:S01]  /*33e0*/  FMNMX.FTZ R27, R218, R27, !PT ;  /* 0x0000001bda1b7209 */ /* 0x000fe20007810000 */
[----:B------:R-:W2:Y:S01]  /*33f0*/  MUFU.TANH R55, R55 ;  /* 0x0000003700377308 */ /* 0x000ea20000002400 */
[----:B0-----:R-:W-:Y:S02]  /*3400*/  FSEL R214, R51, -INF , P6 ;  /* 0xff80000033d67808 */ /* 0x001fe40003000000 */
[----:B------:R-:W-:Y:S02]  /*3410*/  ISETP.GT.AND P1, PT, R25, 0x40, PT ;  /* 0x000000401900780c */ /* 0x000fe40003f24270 */
[----:B------:R-:W-:Y:S02]  /*3420*/  FMNMX.FTZ R5, R214, R5, !PT ;  /* 0x00000005d6057209 */ /* 0x000fe40007810000 */
[----:B------:R-:W-:Y:S01]  /*3430*/  FMNMX.FTZ R27, R208, R27, !PT ;  /* 0x0000001bd01b7209 */ /* 0x000fe20007810000 */
[----:B------:R-:W0:Y:S01]  /*3440*/  MUFU.TANH R58, R58 ;  /* 0x0000003a003a7308 */ /* 0x000e220000002400 */
[----:B-1----:R-:W-:-:S02]  /*3450*/  FSEL R212, R54, -INF , P5 ;  /* 0xff80000036d47808 */ /* 0x002fc40002800000 */
[----:B------:R-:W-:Y:S02]  /*3460*/  ISETP.GT.AND P6, PT, R25, 0x41, PT ;  /* 0x000000411900780c */ /* 0x000fe40003fc4270 */
[----:B------:R-:W-:Y:S02]  /*3470*/  FMNMX.FTZ R5, R212, R5, !PT ;  /* 0x00000005d4057209 */ /* 0x000fe40007810000 */
[----:B------:R-:W-:Y:S01]  /*3480*/  FMNMX.FTZ R27, R192, R27, !PT ;  /* 0x0000001bc01b7209 */ /* 0x000fe20007810000 */
        /* <DEDUP_REMOVED lines=17> */
[----:B------:R-:W-:Y:S02]  /*35a0*/  FMNMX.FTZ R36, R170, R27, !PT ;  /* 0x0000001baa247209 */ /* 0x000fe40007810000 */
[----:B------:R-:W-:-:S03]  /*35b0*/  FMNMX.FTZ R5, R198, R5, !PT ;  /* 0x00000005c6057209 */ /* 0x000fc60007810000 */
[----:B------:R-:W2:Y:S01]  /*35c0*/  MUFU.TANH R66, R66 ;  /* 0x0000004200427308 */ /* 0x000ea20000002400 */
[----:B0-----:R-:W-:-:S04]  /*35d0*/  FSEL R204, R63, -INF , P3 ;  /* 0xff8000003fcc7808 */ /* 0x001fc80001800000 */
[----:B------:R-:W-:-:S03]  /*35e0*/  FMNMX.FTZ R5, R204, R5, !PT ;  /* 0x00000005cc057209 */ /* 0x000fc60007810000 */
[----:B------:R-:W0:Y:S01]  /*35f0*/  MUFU.TANH R68, R68 ;  /* 0x0000004400447308 */ /* 0x000e220000002400 */
[----:B-1----:R-:W-:Y:S01]  /*3600*/  FSEL R180, R69, -INF , P2 ;  /* 0xff80000045b47808 */ /* 0x002fe20001000000 */
[----:B------:R1:W-:Y:S01]  /*3610*/  BAR.SYNC.DEFER_BLOCKING R224, 0x100 ;  /* 0x000400e00000751d */ /* 0x0003e20000010000 */
[----:B------:R-:W-:-:S05]  /*3620*/  ISETP.GT.AND P2, PT, R25, 0x51, PT ;  /* 0x000000511900780c */ /* 0x000fca0003f44270 */
[----:B------:R-:W3:Y:S01]  /*3630*/  MUFU.TANH R67, R67 ;  /* 0x0000004300437308 */ /* 0x000ee20000002400 */
[----:B--2---:R-:W-:Y:S02]  /*3640*/  FSEL R176, R66, -INF , P1 ;  /* 0xff80000042b07808 */ /* 0x004fe40000800000 */
[----:B------:R-:W-:Y:S02]  /*3650*/  ISETP.GT.AND P1, PT, R25, 0x58, PT ;  /* 0x000000581900780c */ /* 0x000fe40003f24270 */
[----:B------:R-:W-:-:S03]  /*3660*/  FMNMX.FTZ R5, R176, R5, !PT ;  /* 0x00000005b0057209 */ /* 0x000fc60007810000 */
[----:B------:R-:W2:Y:S01]  /*3670*/  MUFU.TANH R70, R70 ;  /* 0x0000004600467308 */ /* 0x000ea20000002400 */
[----:B0-----:R-:W-:-:S04]  /*3680*/  FSEL R173, R68, -INF , P4 ;  /* 0xff80000044ad7808 */ /* 0x001fc80002000000 */
[----:B------:R-:W-:-:S03]  /*3690*/  FMNMX.FTZ R27, R173, R36, !PT ;  /* 0x00000024ad1b7209 */ /* 0x000fc60007810000 */
[----:B------:R-:W0:Y:S01]  /*36a0*/  MUFU.TANH R71, R71 ;  /* 0x0000004700477308 */ /* 0x000e220000002400 */
[----:B---3--:R-:W-:Y:S02]  /*36b0*/  FSEL R172, R67, -INF , P2 ;  /* 0xff80000043ac7808 */ /* 0x008fe40001000000 */
[----:B------:R-:W-:Y:S02]  /*36c0*/  ISETP.GT.AND P2, PT, R25, 0x59, PT ;  /* 0x000000591900780c */ /* 0x000fe40003f44270 */
[----:B------:R-:W-:Y:S02]  /*36d0*/  FMNMX.FTZ R5, R172, R5, !PT ;  /* 0x00000005ac057209 */ /* 0x000fe40007810000 */
[----:B------:R-:W-:Y:S02]  /*36e0*/  FMNMX.FTZ R27, R180, R27, !PT ;  /* 0x0000001bb41b7209 */ /* 0x000fe40007810000 */
[----:B--2---:R-:W-:-:S03]  /*36f0*/  FSEL R174, R70, -INF , P1 ;  /* 0xff80000046ae7808 */ /* 0x004fc60000800000 */
[----:B------:R-:W2:Y:S01]  /*3700*/  SHFL.BFLY PT, R36, R27, 0x2, 0x1f ;  /* 0x0c401f001b247f89 */ /* 0x000ea200000e0000 */
[----:B------:R-:W-:Y:S02]  /*3710*/  FMNMX.FTZ R5, R174, R5, !PT ;  /* 0x00000005ae057209 */ /* 0x000fe40007810000 */
[----:B0-----:R-:W-:-:S04]  /*3720*/  FSEL R178, R71, -INF , P2 ;  /* 0xff80000047b27808 */ /* 0x001fc80001000000 */
[----:B------:R-:W-:-:S05]  /*3730*/  FMNMX.FTZ R5, R178, R5, !PT ;  /* 0x00000005b2057209 */ /* 0x000fca0007810000 */
[----:B------:R-:W0:Y:S01]  /*3740*/  SHFL.BFLY PT, R38, R5, 0x2, 0x1f ;  /* 0x0c401f0005267f89 */ /* 0x000e2200000e0000 */
[----:B--2---:R-:W-:-:S05]  /*3750*/  FMNMX.FTZ R36, R27, R36, !PT ;  /* 0x000000241b247209 */ /* 0x004fca0007810000 */
[----:B------:R-:W2:Y:S01]  /*3760*/  SHFL.BFLY PT, R25, R36, 0x1, 0x1f ;  /* 0x0c201f0024197f89 */ /* 0x000ea200000e0000 */
[----:B0-----:R-:W-:-:S05]  /*3770*/  FMNMX.FTZ R38, R5, R38, !PT ;  /* 0x0000002605267209 */ /* 0x001fca0007810000 */
[----:B------:R-:W0:Y:S01]  /*3780*/  SHFL.BFLY PT, R153, R38, 0x1, 0x1f ;  /* 0x0c201f0026997f89 */ /* 0x000e2200000e0000 */
[----:B--2---:R-:W-:-:S04]  /*3790*/  FMNMX.FTZ R152, R36, R25, !PT ;  /* 0x0000001924987209 */ /* 0x004fc80007810000 */
[C---:B------:R-:W-:Y:S01]  /*37a0*/  FSETP.NEU.FTZ.AND P1, PT, R152.reuse, -INF , PT ;  /* 0xff8000009800780b */ /* 0x040fe20003f3d000 */
[----:B------:R-:W-:-:S05]  /*37b0*/  FMUL.FTZ R175, R152, UR10 ;  /* 0x0000000a98af7c20 */ /* 0x000fca0008410000 */
[----:B------:R-:W-:Y:S02]  /*37c0*/  FSEL R175, R175, RZ, P1 ;  /* 0x000000ffafaf7208 */ /* 0x000fe40000800000 */
[----:B0-----:R-:W-:-:S03]  /*37d0*/  FMNMX.FTZ R153, R38, R153, !PT ;  /* 0x0000009926997209 */ /* 0x001fc60007810000 */
[--C-:B------:R-:W-:Y:S01]  /*37e0*/  FFMA.FTZ R5, R4, UR10, -R175.reuse ;  /* 0x0000000a04057c23 */ /* 0x100fe200080108af */
[--C-:B------:R-:W-:Y:S01]  /*37f0*/  FFMA.FTZ R0, R0, UR10, -R175.reuse ;  /* 0x0000000a00007c23 */ /* 0x100fe200080108af */
[--C-:B------:R-:W-:Y:S01]  /*3800*/  FFMA.FTZ R4, R26, UR10, -R175.reuse ;  /* 0x0000000a1a047c23 */ /* 0x100fe200080108af */
[C---:B------:R-:W-:Y:S01]  /*3810*/  FSETP.NEU.FTZ.AND P1, PT, R153.reuse, -INF , PT ;  /* 0xff8000009900780b */ /* 0x040fe20003f3d000 */
[----:B------:R-:W-:Y:S01]  /*3820*/  FMUL.FTZ R177, R153, UR10 ;  /* 0x0000000a99b17c20 */ /* 0x000fe20008410000 */
[--C-:B------:R-:W-:Y:S01]  /*3830*/  FFMA.FTZ R155, R28, UR10, -R175.reuse ;  /* 0x0000000a1c9b7c23 */ /* 0x100fe200080108af */
[----:B------:R-:W-:Y:S01]  /*3840*/  MUFU.EX2 R5, R5 ;  /* 0x0000000500057308 */ /* 0x000fe20000000800 */
[--C-:B------:R-:W-:Y:S01]  /*3850*/  FFMA.FTZ R169, R164, UR10, -R175.reuse ;  /* 0x0000000aa4a97c23 */ /* 0x100fe200080108af */
[--C-:B------:R-:W-:Y:S01]  /*3860*/  FFMA.FTZ R165, R168, UR10, -R175.reuse ;  /* 0x0000000aa8a57c23 */ /* 0x100fe200080108af */
[----:B------:R-:W-:Y:S01]  /*3870*/  FSEL R177, R177, RZ, P1 ;  /* 0x000000ffb1b17208 */ /* 0x000fe20000800000 */
[--C-:B------:R-:W-:Y:S01]  /*3880*/  FFMA.FTZ R162, R162, UR10, -R175.reuse ;  /* 0x0000000aa2a27c23 */ /* 0x100fe200080108af */
[--C-:B------:R-:W-:Y:S01]  /*3890*/  FFMA.FTZ R166, R166, UR10, -R175.reuse ;  /* 0x0000000aa6a67c23 */ /* 0x100fe200080108af */
[--C-:B------:R-:W-:Y:S01]  /*38a0*/  FFMA.FTZ R179, R179, UR10, -R175.reuse ;  /* 0x0000000ab3b37c23 */ /* 0x100fe200080108af */
[----:B------:R-:W-:Y:S01]  /*38b0*/  FFMA.FTZ R184, R184, UR10, -R175 ;  /* 0x0000000ab8b87c23 */ /* 0x000fe200080108af */
        /* <DEDUP_REMOVED lines=8> */
[----:B------:R-:W-:Y:S01]  /*3940*/  FFMA.FTZ R171, R189, UR10, -R177 ;  /* 0x0000000abdab7c23 */ /* 0x000fe200080108b1 */
[--C-:B------:R-:W-:Y:S01]  /*3950*/  FFMA.FTZ R183, R188, UR10, -R175.reuse ;  /* 0x0000000abcb77c23 */ /* 0x100fe200080108af */
[----:B------:R-:W-:Y:S01]  /*3960*/  FFMA.FTZ R188, R186, UR10, -R175 ;  /* 0x0000000ababc7c23 */ /* 0x000fe200080108af */
[--C-:B------:R-:W-:Y:S01]  /*3970*/  FFMA.FTZ R181, R181, UR10, -R177.reuse ;  /* 0x0000000ab5b57c23 */ /* 0x100fe200080108b1 */
[----:B------:R-:W-:Y:S01]  /*3980*/  MUFU.EX2 R4, R4 ;  /* 0x0000000400047308 */ /* 0x000fe20000000800 */
[--C-:B------:R-:W-:Y:S01]  /*3990*/  FFMA.FTZ R186, R187, UR10, -R177.reuse ;  /* 0x0000000abbba7c23 */ /* 0x100fe200080108b1 */
[--C-:B------:R-:W-:Y:S01]  /*39a0*/  FFMA.FTZ R185, R185, UR10, -R177.reuse ;  /* 0x0000000ab9b97c23 */ /* 0x100fe200080108b1 */
[----:B------:R-:W-:Y:S01]  /*39b0*/  FFMA.FTZ R190, R190, UR10, -R177 ;  /* 0x0000000abebe7c23 */ /* 0x000fe200080108b1 */
[--C-:B------:R-:W-:Y:S01]  /*39c0*/  FFMA.FTZ R187, R228, UR10, -R175.reuse ;  /* 0x0000000ae4bb7c23 */ /* 0x100fe200080108af */
[--C-:B------:R-:W-:Y:S01]  /*39d0*/  FFMA.FTZ R226, R226, UR10, -R175.reuse ;  /* 0x0000000ae2e27c23 */ /* 0x100fe200080108af */
[--C-:B------:R-:W-:Y:S01]  /*39e0*/  FFMA.FTZ R189, R220, UR10, -R175.reuse ;  /* 0x0000000adcbd7c23 */ /* 0x100fe200080108af */
[----:B------:R-:W-:Y:S01]  /*39f0*/  FFMA.FTZ R218, R218, UR10, -R175 ;  /* 0x0000000adada7c23 */ /* 0x000fe200080108af */
[----:B------:R-:W2:Y:S01]  /*3a00*/  MUFU.EX2 R155, R155 ;  /* 0x0000009b009b7308 */ /* 0x000ea20000000800 */
[----:B0-----:R-:W-:Y:S01]  /*3a10*/  F2FP.BF16.F32.PACK_AB R156, R5, R0 ;  /* 0x00000000059c723e */ /* 0x001fe200000010ff */
        /* <DEDUP_REMOVED lines=14> */
[----:B------:R-:W0:Y:S01]  /*3b00*/  MUFU.EX2 R161, R161 ;  /* 0x000000a100a17308 */ /* 0x000e220000000800 */
[----:B--2---:R-:W-:Y:S01]  /*3b10*/  F2FP.BF16.F32.PACK_AB R158, R155, R4 ;  /* 0x000000049b9e723e */ /* 0x004fe200000010ff */
        /* <DEDUP_REMOVED lines=8> */
[----:B------:R-:W-:-:S04]  /*3ba0*/  FADD.FTZ R5, R0, R5 ;  /* 0x0000000500057221 */ /* 0x000fc80000010000 */
[----:B------:R-:W-:Y:S02]  /*3bb0*/  FADD.FTZ R4, R4, R5 ;  /* 0x0000000504047221 */ /* 0x000fe40000010000 */
[----:B------:R-:W2:Y:S01]  /*3bc0*/  MUFU.EX2 R163, R163 ;  /* 0x000000a300a37308 */ /* 0x000ea20000000800 */
[----:B0-----:R-:W-:Y:S01]  /*3bd0*/  F2FP.BF16.F32.PACK_AB R157, R161, R154 ;  /* 0x0000009aa19d723e */ /* 0x001fe200000010ff */
[----:B------:R-:W-:Y:S01]  /*3be0*/  FADD.FTZ R161, R154, R161 ;  /* 0x000000a19aa17221 */ /* 0x000fe20000010000 */
[----:B------:R-:W-:-:S05]  /*3bf0*/  FADD.FTZ R155, R155, R4 ;  /* 0x000000049b9b7221 */ /* 0x000fca0000010000 */
[----:B------:R-:W-:Y:S08]  /*3c00*/  MUFU.EX2 R162, R162 ;  /* 0x000000a200a27308 */ /* 0x000ff00000000800 */
[----:B------:R-:W0:Y:S01]  /*3c10*/  MUFU.EX2 R165, R165 ;  /* 0x000000a500a57308 */ /* 0x000e220000000800 */
[----:B--2---:R-:W-:Y:S01]  /*3c20*/  F2FP.BF16.F32.PACK_AB R159, R163, R160 ;  /* 0x000000a0a39f723e */ /* 0x004fe200000010ff */
[----:B------:R-:W-:-:S03]  /*3c30*/  FADD.FTZ R160, R160, R161 ;  /* 0x000000a1a0a07221 */ /* 0x000fc60000010000 */
[----:B------:R-:W-:Y:S01]  /*3c40*/  WARPGROUP.ARRIVE ;  /* 0x00000000000079c5 */ /* 0x000fe20000000000 */
[----:B------:R-:W-:Y:S02]  /*3c50*/  FADD.FTZ R163, R163, R160 ;  /* 0x000000a0a3a37221 */ /* 0x000fe40000010000 */
[----:B------:R-:W-:Y:S03]  /*3c60*/  MUFU.EX2 R166, R166 ;  /* 0x000000a600a67308 */ /* 0x000fe60000000800 */
[----:B------:R-:W-:Y:S01]  /*3c70*/  HGMMA.64x256x16.F32.BF16 R24, R156, gdesc[UR4].tnspB, RZ, !UPT, gsb0 ;  /* 0x43e000049c187df0 */ /* 0x000fe2000c0018ff */
[----:B------:R-:W-:Y:S01]  /*3c80*/  UIADD3 UR6, UR60, 0x80, URZ ;  /* 0x000000803c067890 */ /* 0x000fe2000fffe03f */
[----:B------:R-:W-:-:S03]  /*3c90*/  UMOV UR7, 0x40000040 ;  /* 0x4000004000077882 */ /* 0x000fc60000000000 */
[----:B------:R-:W-:Y:S08]  /*3ca0*/  MUFU.EX2 R169, R169 ;  /* 0x000000a900a97308 */ /* 0x000ff00000000800 */
[----:B------:R-:W-:Y:S08]  /*3cb0*/  MUFU.EX2 R164, R164 ;  /* 0x000000a400a47308 */ /* 0x000ff00000000800 */
[----:B------:R-:W2:Y:S08]  /*3cc0*/  MUFU.EX2 R167, R167 ;  /* 0x000000a700a77308 */ /* 0x000eb00000000800 */
[----:B------:R-:W-:Y:S08]  /*3cd0*/  MUFU.EX2 R168, R168 ;  /* 0x000000a800a87308 */ /* 0x000ff00000000800 */
[----:B------:R-:W3:Y:S08]  /*3ce0*/  MUFU.EX2 R171, R171 ;  /* 0x000000ab00ab7308 */ /* 0x000ef00000000800 */
[----:B------:R-:W-:Y:S08]  /*3cf0*/  MUFU.EX2 R179, R179 ;  /* 0x000000b300b37308 */ /* 0x000ff00000000800 */
[----:B------:R-:W4:Y:S08]  /*3d00*/  MUFU.EX2 R184, R184 ;  /* 0x000000b800b87308 */ /* 0x000f300000000800 */
[----:B------:R-:W-:Y:S08]  /*3d10*/  MUFU.EX2 R183, R183 ;  /* 0x000000b700b77308 */ /* 0x000ff00000000800 */
[----:B------:R-:W-:Y:S08]  /*3d20*/  MUFU.EX2 R188, R188 ;  /* 0x000000bc00bc7308 */ /* 0x000ff00000000800 */
[----:B------:R-:W-:Y:S08]  /*3d30*/  MUFU.EX2 R181, R181 ;  /* 0x000000b500b57308 */ /* 0x000ff00000000800 */
[----:B------:R-:W5:Y:S08]  /*3d40*/  MUFU.EX2 R186, R186 ;  /* 0x000000ba00ba7308 */ /* 0x000f700000000800 */
        /* <DEDUP_REMOVED lines=24> */
[----:B0-----:R-:W-:Y:S01]  /*3ed0*/  F2FP.BF16.F32.PACK_AB R156, R165, R162 ;  /* 0x000000a2a59c723e */ /* 0x001fe200000010ff */
[----:B------:R-:W-:Y:S01]  /*3ee0*/  FADD.FTZ R162, R162, R155 ;  /* 0x0000009ba2a27221 */ /* 0x000fe20000010000 */
[----:B--2---:R-:W-:Y:S01]  /*3ef0*/  F2FP.BF16.F32.PACK_AB R157, R167, R164 ;  /* 0x000000a4a79d723e */ /* 0x004fe200000010ff */
[----:B------:R-:W-:Y:S01]  /*3f00*/  FADD.FTZ R164, R164, R163 ;  /* 0x000000a3a4a47221 */ /* 0x000fe20000010000 */
[----:B------:R-:W-:Y:S01]  /*3f10*/  F2FP.BF16.F32.PACK_AB R158, R169, R166 ;  /* 0x000000a6a99e723e */ /* 0x000fe200000010ff */
[----:B------:R-:W0:Y:S01]  /*3f20*/  MUFU.EX2 R172, R172 ;  /* 0x000000ac00ac7308 */ /* 0x000e220000000800 */
[----:B---3--:R-:W-:Y:S01]  /*3f30*/  F2FP.BF16.F32.PACK_AB R159, R171, R168 ;  /* 0x000000a8ab9f723e */ /* 0x008fe200000010ff */
        /* <DEDUP_REMOVED lines=11> */
[----:B------:R-:W2:Y:S01]  /*3ff0*/  MUFU.EX2 R177, R177 ;  /* 0x000000b100b17308 */ /* 0x000ea20000000800 */
[----:B------:R-:W-:Y:S02]  /*4000*/  WARPGROUP.DEPBAR.LE gsb0, 0x0 ;  /* 0x00008000000079c5 */ /* 0x000fe40000010000 */
[----:B----4-:R-:W-:Y:S01]  /*4010*/  F2FP.BF16.F32.PACK_AB R156, R184, R179 ;  /* 0x000000b3b89c723e */ /* 0x010fe200000010ff */
[----:B------:R-:W-:Y:S01]  /*4020*/  FADD.FTZ R179, R179, R166 ;  /* 0x000000a6b3b37221 */ /* 0x000fe20000010000 */
[----:B-----5:R-:W-:Y:S01]  /*4030*/  F2FP.BF16.F32.PACK_AB R157, R186, R181 ;  /* 0x000000b5ba9d723e */ /* 0x020fe200000010ff */
        /* <DEDUP_REMOVED lines=50> */
[C---:B0-----:R-:W-:Y:S01]  /*4360*/  F2FP.BF16.F32.PACK_AB R157, R172.reuse, R175 ;  /* 0x000000afac9d723e */ /* 0x041fe200000010ff */
[----:B------:R-:W-:Y:S01]  /*4370*/  FADD.FTZ R175, R175, R198 ;  /* 0x000000c6afaf7221 */ /* 0x000fe20000010000 */
[----:B------:R-:W-:Y:S01]  /*4380*/  F2FP.BF16.F32.PACK_AB R158, R173, R170 ;  /* 0x000000aaad9e723e */ /* 0x000fe200000010ff */
[----:B------:R-:W-:Y:S01]  /*4390*/  FADD.FTZ R203, R203, R182 ;  /* 0x000000b6cbcb7221 */ /* 0x000fe20000010000 */
[----:B--2---:R-:W-:Y:S01]  /*43a0*/  F2FP.BF16.F32.PACK_AB R159, R177, R174 ;  /* 0x000000aeb19f723e */ /* 0x004fe200000010ff */
        /* <DEDUP_REMOVED lines=10> */
.L_x_4715:
[----:B------:R-:W-:Y:S01]  /*4450*/  UISETP.NE.AND UP0, UPT, UR57, URZ, UPT ;  /* 0x0000003f3900728c */ /* 0x000fe2000bf05270 */
[----:B------:R-:W-:Y:S01]  /*4460*/  R2UR UR7, R223 ;  /* 0x00000000df0772ca */ /* 0x000fe200000e0000 */
[----:B------:R-:W0:Y:S01]  /*4470*/  S2UR UR14, SR_CgaCtaId ;  /* 0x00000000000e79c3 */ /* 0x000e220000008800 */
[----:B------:R-:W-:-:S08]  /*4480*/  MOV R5, RZ ;  /* 0x000000ff00057202 */ /* 0x000fd00000000f00 */
[----:B------:R-:W-:Y:S01]  /*4490*/  @UP0 ULDC UR4, c[0x0][0x44c] ;  /* 0x0001130000040ab9 */ /* 0x000fe20000000800 */
[----:B------:R-:W-:Y:S01]  /*44a0*/  @UP0 ULDC UR6, c[0x0][0x450] ;  /* 0x0001140000060ab9 */ /* 0x000fe20000000800 */
[----:B------:R-:W-:-:S04]  /*44b0*/  UIMAD.WIDE.U32 UR4, UR38, UR4, URZ ;  /* 0x00000004260472a5 */ /* 0x000fc8000f8e003f */
[----:B------:R-:W-:Y:S02]  /*44c0*/  @UP0 USHF.R.U32.HI UR38, URZ, UR6, UR5 ;  /* 0x000000063f260299 */ /* 0x000fe40008011605 */
[----:B------:R-:W-:Y:S02]  /*44d0*/  UIADD3 UR6, UR61, 0x32460, URZ ;  /* 0x000324603d067890 */ /* 0x000fe4000fffe03f */
[----:B------:R-:W-:Y:S02]  /*44e0*/  UIADD3 UR4, UR38, -UR11, UR42 ;  /* 0x8000000b26047290 */ /* 0x000fe4000fffe02a */
[----:B------:R-:W-:Y:S02]  /*44f0*/  UIADD3 UR38, UR43, -0x2, URZ ;  /* 0xfffffffe2b267890 */ /* 0x000fe4000fffe03f */
[----:B------:R-:W-:Y:S02]  /*4500*/  UIMAD.WIDE UR4, UR4, 0x2aaaaaab, URZ ;  /* 0x2aaaaaab040478a5 */ /* 0x000fe4000f8e023f */
[----:B0-----:R-:W-:-:S02]  /*4510*/  UPRMT UR6, UR14, 0x654, UR6 ;  /* 0x000006540e067896 */ /* 0x001fc40008000006 */
[----:B------:R-:W-:-:S04]  /*4520*/  USHF.R.U32.HI UR4, URZ, 0x1f, UR5 ;  /* 0x0000001f3f047899 */ /* 0x000fc80008011605 */
[----:B------:R-:W-:-:S03]  /*4530*/  ULEA.HI.SX32 UR4, UR5, UR4, 0x1c ;  /* 0x0000000405047291 */ /* 0x000fc6000f8fe23f */
[----:B------:R-:W-:Y:S01]  /*4540*/  SYNCS.ARRIVE.TRANS64.RED.A1T0 RZ, [UR6], RZ ;  /* 0x000000ffffff79a7 */ /* 0x000fe20008100406 */
[----:B------:R-:W-:-:S04]  /*4550*/  UISETP.LT.AND UP0, UPT, UR7, UR4, UPT ;  /* 0x000000040700728c */ /* 0x000fc8000bf01270 */
[----:B------:R-:W-:-:S03]  /*4560*/  USEL UR56, UR7, UR4, !UP0 ;  /* 0x0000000407387287 */ /* 0x000fc6000c000000 */
[----:B------:R-:W-:Y:S01]  /*4570*/  UMOV UR4, URZ ;  /* 0x0000003f00047c82 */ /* 0x000fe20008000000 */
[----:B------:R-:W-:-:S06]  /*4580*/  UISETP.GE.AND UP0, UPT, UR38, UR56, UPT ;  /* 0x000000382600728c */ /* 0x000fcc000bf06270 */
[----:B------:R-:W-:-:S13]  /*4590*/  PLOP3.LUT P1, PT, PT, PT, UP0, 0x80, 0x0 ;  /* 0x000000000000781c */ /* 0x000fda0003f2f008 */
[----:B------:R-:W-:Y:S05]  /*45a0*/  @!P1 BRA `(.L_x_4716) ;  /* 0x0000003000e49947 */ /* 0x000fea0003800000 */
[----:B------:R-:W-:Y:S01]  /*45b0*/  IMAD.MOV.U32 R201, RZ, RZ, R153 ;  /* 0x000000ffffc97224 */ /* 0x000fe200078e0099 */
[----:B------:R-:W-:Y:S01]  /*45c0*/  UMOV UR7, UR38 ;  /* 0x0000002600077c82 */ /* 0x000fe20008000000 */
[----:B------:R-:W-:Y:S01]  /*45d0*/  IMAD.MOV.U32 R202, RZ, RZ, R152 ;  /* 0x000000ffffca7224 */ /* 0x000fe200078e0098 */
[----:B------:R-:W-:Y:S01]  /*45e0*/  UMOV UR4, URZ ;  /* 0x0000003f00047c82 */ /* 0x000fe20008000000 */
[----:B------:R-:W-:-:S07]  /*45f0*/  IMAD.MOV.U32 R5, RZ, RZ, RZ ;  /* 0x000000ffff057224 */ /* 0x000fce00078e00ff */
.L_x_4727:
[----:B------:R-:W-:-:S04]  /*4600*/  UIADD3 UR4, UR4, 0x1, URZ ;  /* 0x0000000104047890 */ /* 0x000fc8000fffe03f */
[----:B------:R-:W-:-:S04]  /*4610*/  UISETP.NE.AND UP0, UPT, UR4, 0x2, UPT ;  /* 0x000000020400788c */ /* 0x000fc8000bf05270 */
[----:B------:R-:W-:Y:S02]  /*4620*/  USEL UR5, URZ, 0x1, UP0 ;  /* 0x000000013f057887 */ /* 0x000fe40008000000 */
[----:B------:R-:W-:-:S04]  /*4630*/  USEL UR4, UR4, URZ, UP0 ;  /* 0x0000003f04047287 */ /* 0x000fc80008000000 */
[----:B------:R-:W-:Y:S01]  /*4640*/  LOP3.LUT R5, R5, UR5, RZ, 0x3c, !PT ;  /* 0x0000000505057c12 */ /* 0x000fe2000f8e3cff */
[----:B------:R-:W-:Y:S07]  /*4650*/  @!P0 BRA `(.L_x_4717) ;  /* 0x0000000000048947 */ /* 0x000fee0003800000 */
[----:B------:R-:W-:Y:S01]  /*4660*/  BPT.TRAP 0x1 ;  /* 0x000000040000795c */ /* 0x000fe20000300000 */
.L_x_4717:
[----:B------:R-:W-:Y:S01]  /*4670*/  ULEA UR5, UR4, UR61, 0x3 ;  /* 0x0000003d04057291 */ /* 0x000fe2000f8e183f */
[----:B------:R-:W-:-:S08]  /*4680*/  SHF.L.U32 R20, R5, 0x1f, RZ ;  /* 0x0000001f05147819 */ /* 0x000fd000000006ff */
[----:B------:R0:W1:Y:S01]  /*4690*/  SYNCS.PHASECHK.TRANS64.TRYWAIT P1, [UR5+0x32430], R20 ;  /* 0x03243014ff0075a7 */ /* 0x0000620008020145 */
[----:B------:R-:W-:Y:S05]  /*46a0*/  @!P0 BRA `(.L_x_4718) ;  /* 0x0000000000048947 */ /* 0x000fea0003800000 */
[----:B------:R-:W-:Y:S01]  /*46b0*/  BPT.TRAP 0x1 ;  /* 0x000000040000795c */ /* 0x000fe20000300000 */
.L_x_4718:
[----:B-1----:R-:W-:Y:S05]  /*46c0*/  @P1 BRA `(.L_x_4719) ;  /* 0x0000000000081947 */ /* 0x002fea0003800000 */
[----:B------:R-:W1:Y:S02]  /*46d0*/  SYNCS.PHASECHK.TRANS64.TRYWAIT P1, [UR5+0x32430], R20 ;  /* 0x03243014ff0075a7 */ /* 0x000e640008020145 */
[----:B-1----:R-:W-:Y:S05]  /*46e0*/  @!P1 BRA `(.L_x_4720) ;  /* 0x000000d000949947 */ /* 0x002fea0003800000 */
.L_x_4719:
        /* <DEDUP_REMOVED lines=51> */
.L_x_4721:
[----:B------:R1:W2:Y:S01]  /*4a20*/  SYNCS.PHASECHK.TRANS64.TRYWAIT P1, [UR5+0x32450], R20 ;  /* 0x03245014ff0075a7 */ /* 0x0002a20008020145 */
[----:B------:R-:W-:Y:S05]  /*4a30*/  @!P0 BRA `(.L_x_4722) ;  /* 0x0000000000048947 */ /* 0x000fea0003800000 */
[----:B------:R-:W-:Y:S01]  /*4a40*/  BPT.TRAP 0x1 ;  /* 0x000000040000795c */ /* 0x000fe20000300000 */
.L_x_4722:
[----:B--2---:R-:W-:Y:S05]  /*4a50*/  @P1 BRA `(.L_x_4723) ;  /* 0x0000000000081947 */ /* 0x004fea0003800000 */
[----:B------:R-:W2:Y:S02]  /*4a60*/  SYNCS.PHASECHK.TRANS64.TRYWAIT P1, [UR5+0x32450], R20 ;  /* 0x03245014ff0075a7 */ /* 0x000ea40008020145 */
[----:B--2---:R-:W-:Y:S05]  /*4a70*/  @!P1 BRA `(.L_x_4724) ;  /* 0x000000cc00c89947 */ /* 0x004fea0003800000 */
.L_x_4723:
[----:B012---:R-:W-:Y:S01]  /*4a80*/  MOV R20, UR45 ;  /* 0x0000002d00147c02 */ /* 0x007fe20008000f00 */
[----:B------:R-:W-:Y:S01]  /*4a90*/  UIMAD UR6, UR4, 0xc00, UR39 ;  /* 0x00000c00040678a4 */ /* 0x000fe2000f8e0227 */
[----:B------:R-:W-:Y:S01]  /*4aa0*/  MOV R203, UR44 ;  /* 0x0000002c00cb7c02 */ /* 0x000fe20008000f00 */
[----:B------:R-:W-:Y:S01]  /*4ab0*/  WARPGROUP.ARRIVE ;  /* 0x00000000000079c5 */ /* 0x000fe20000000000 */
[----:B------:R-:W-:Y:S01]  /*4ac0*/  R2UR UR44, R8 ;  /* 0x00000000082c72ca */ /* 0x000fe200000e0000 */
[----:B------:R-:W-:Y:S01]  /*4ad0*/  UMOV UR47, 0x40000040 ;  /* 0x40000040002f7882 */ /* 0x000fe20000000000 */
[----:B------:R-:W-:Y:S01]  /*4ae0*/  R2UR UR45, R9 ;  /* 0x00000000092d72ca */ /* 0x000fe200000e0000 */
[----:B------:R-:W-:Y:S01]  /*4af0*/  UIADD3 UR10, UR6, 0x2, URZ ;  /* 0x00000002060a7890 */ /* 0x000fe2000fffe03f */
[----:B------:R-:W-:Y:S01]  /*4b00*/  MOV R204, UR49 ;  /* 0x0000003100cc7c02 */ /* 0x000fe20008000f00 */
[----:B------:R-:W-:Y:S01]  /*4b10*/  UMOV UR46, UR6 ;  /* 0x00000006002e7c82 */ /* 0x000fe20008000000 */
[----:B------:R-:W-:Y:S01]  /*4b20*/  MOV R205, UR48 ;  /* 0x0000003000cd7c02 */ /* 0x000fe20008000f00 */
[----:B------:R-:W-:Y:S01]  /*4b30*/  UMOV UR51, 0x40000040 ;  /* 0x4000004000337882 */ /* 0x000fe20000000000 */
[----:B------:R-:W-:Y:S01]  /*4b40*/  R2UR UR48, R6 ;  /* 0x00000000063072ca */ /* 0x000fe200000e0000 */
[----:B------:R-:W-:Y:S01]  /*4b50*/  UMOV UR55, 0x40000040 ;  /* 0x4000004000377882 */ /* 0x000fe20000000000 */
[----:B------:R-:W-:Y:S01]  /*4b60*/  R2UR UR49, R7 ;  /* 0x00000000073172ca */ /* 0x000fe200000e0000 */
[----:B------:R-:W-:Y:S01]  /*4b70*/  UMOV UR50, UR10 ;  /* 0x0000000a00327c82 */ /* 0x000fe20008000000 */
[----:B------:R-:W-:Y:S01]  /*4b80*/  MOV R206, UR53 ;  /* 0x0000003500ce7c02 */ /* 0x000fe20008000f00 */
[----:B------:R-:W-:Y:S01]  /*4b90*/  UIADD3 UR10, UR6, 0x4, URZ ;  /* 0x00000004060a7890 */ /* 0x000fe2000fffe03f */
[----:B------:R-:W-:Y:S01]  /*4ba0*/  MOV R207, UR52 ;  /* 0x0000003400cf7c02 */ /* 0x000fe20008000f00 */
[----:B------:R-:W-:Y:S01]  /*4bb0*/  HGMMA.64x96x16.F32.BF16 R152, gdesc[UR44], R152, gsb0 ;  /* 0x016000002c9879f0 */ /* 0x000fe20008001898 */
[----:B------:R-:W-:Y:S01]  /*4bc0*/  R2UR UR52, R2 ;  /* 0x00000000023472ca */ /* 0x000fe200000e0000 */
[----:B------:R-:W-:Y:S01]  /*4bd0*/  UMOV UR59, 0x40000040 ;  /* 0x40000040003b7882 */ /* 0x000fe20000000000 */
[----:B------:R-:W-:Y:S01]  /*4be0*/  R2UR UR53, R3 ;  /* 0x00000000033572ca */ /* 0x000fe200000e0000 */
[----:B------:R-:W-:Y:S01]  /*4bf0*/  UMOV UR11, 0x40000040 ;  /* 0x40000040000b7882 */ /* 0x000fe20000000000 */
[----:B------:R-:W-:Y:S01]  /*4c00*/  UMOV UR54, UR10 ;  /* 0x0000000a00367c82 */ /* 0x000fe20008000000 */
[----:B------:R-:W-:Y:S01]  /*4c10*/  MOV R209, UR57 ;  /* 0x0000003900d17c02 */ /* 0x000fe20008000f00 */
[----:B------:R-:W-:Y:S01]  /*4c20*/  UIADD3 UR10, UR6, 0x6, URZ ;  /* 0x00000006060a7890 */ /* 0x000fe2000fffe03f */
[----:B------:R-:W-:Y:S01]  /*4c30*/  MOV R210, UR56 ;  /* 0x0000003800d27c02 */ /* 0x000fe20008000f00 */
[----:B------:R-:W-:Y:S01]  /*4c40*/  UIADD3 UR14, UR6, 0x302, URZ ;  /* 0x00000302060e7890 */ /* 0x000fe2000fffe03f */
[----:B------:R-:W-:Y:S01]  /*4c50*/  R2UR UR56, R18 ;  /* 0x00000000123872ca */ /* 0x000fe200000e0000 */
[----:B------:R-:W-:Y:S01]  /*4c60*/  UMOV UR15, 0x40000040 ;  /* 0x40000040000f7882 */ /* 0x000fe20000000000 */
[----:B------:R-:W-:Y:S01]  /*4c70*/  R2UR UR57, R19 ;  /* 0x00000000133972ca */ /* 0x000fe200000e0000 */
[----:B------:R-:W-:Y:S01]  /*4c80*/  UIADD3 UR18, UR6, 0x304, URZ ;  /* 0x0000030406127890 */ /* 0x000fe2000fffe03f */
[----:B------:R-:W-:Y:S01]  /*4c90*/  MOV R208, UR58 ;  /* 0x0000003a00d07c02 */ /* 0x000fe20008000f00 */
[----:B------:R-:W-:Y:S01]  /*4ca0*/  UMOV UR58, UR10 ;  /* 0x0000000a003a7c82 */ /* 0x000fe20008000000 */
[----:B------:R-:W-:Y:S01]  /*4cb0*/  UIADD3 UR10, UR6, 0x300, URZ ;  /* 0x00000300060a7890 */ /* 0x000fe2000fffe03f */
[----:B------:R-:W-:Y:S01]  /*4cc0*/  R2UR UR45, R20 ;  /* 0x00000000142d72ca */ /* 0x000fe200000e0000 */
[----:B------:R-:W-:Y:S01]  /*4cd0*/  UMOV UR19, 0x40000040 ;  /* 0x4000004000137882 */ /* 0x000fe20000000000 */
[----:B------:R-:W-:Y:S01]  /*4ce0*/  UIADD3 UR22, UR6, 0x306, URZ ;  /* 0x0000030606167890 */ /* 0x000fe2000fffe03f */
[----:B------:R-:W-:Y:S01]  /*4cf0*/  R2UR UR44, R203 ;  /* 0x00000000cb2c72ca */ /* 0x000fe200000e0000 */
[----:B------:R-:W-:Y:S01]  /*4d00*/  UMOV UR23, 0x40000040 ;  /* 0x4000004000177882 */ /* 0x000fe20000000000 */
[----:B------:R-:W-:Y:S01]  /*4d10*/  UIADD3 UR26, UR6, 0x600, URZ ;  /* 0x00000600061a7890 */ /* 0x000fe2000fffe03f */
[----:B------:R-:W0:Y:S01]  /*4d20*/  S2R R211, SR_TID.X ;  /* 0x0000000000d37919 */ /* 0x000e220000002100 */
        /* <DEDUP_REMOVED lines=25> */
[----:B------:R-:W-:Y:S01]  /*4ec0*/  UIADD3 UR6, UR6, 0x906, URZ ;  /* 0x0000090606067890 */ /* 0x000fe2000fffe03f */
[----:B------:R-:W-:Y:S02]  /*4ed0*/  WARPGROUP.DEPBAR.LE gsb0, 0x0 ;  /* 0x00008000000079c5 */ /* 0x000fe40000010000 */
[----:B------:R-:W-:-:S06]  /*4ee0*/  WARPGROUP.ARRIVE ;  /* 0x00000000000079c5 */ /* 0x000fcc0000000000 */
[----:B------:R-:W-:Y:S01]  /*4ef0*/  HGMMA.64x96x16.F32.BF16 R152, gdesc[UR56], R152, gsb0 ;  /* 0x01600000389879f0 */ /* 0x000fe20008001898 */
[----:B------:R-:W-:Y:S01]  /*4f00*/  R2UR UR56, R16 ;  /* 0x00000000103872ca */ /* 0x000fe200000e0000 */
[----:B------:R-:W-:Y:S01]  /*4f10*/  UMOV UR58, UR6 ;  /* 0x00000006003a7c82 */ /* 0x000fe20008000000 */
        /* <DEDUP_REMOVED lines=37> */
[----:B------:R-:W-:Y:S01]  /*5170*/  HGMMA.64x96x16.F32.BF16 R152, gdesc[UR56], R152, gsb0 ;  /* 0x01600000389879f0 */ /* 0x000fe20008001898 */
[----:B------:R-:W-:Y:S02]  /*5180*/  R2UR UR58, R208 ;  /* 0x00000000d03a72ca */ /* 0x000fe400000e0000 */
[----:B------:R-:W-:Y:S02]  /*5190*/  R2UR UR57, R209 ;  /* 0x00000000d13972ca */ /* 0x000fe400000e0000 */
[----:B------:R-:W-:Y:S01]  /*51a0*/  R2UR UR56, R210 ;  /* 0x00000000d23872ca */ /* 0x000fe200000e0000 */
[----:B------:R-:W-:Y:S02]  /*51b0*/  WARPGROUP.DEPBAR.LE gsb0, 0x0 ;  /* 0x00008000000079c5 */ /* 0x000fe40000010000 */
[----:B------:R0:W-:Y:S06]  /*51c0*/  BAR.ARV R20, 0x100 ;  /* 0x000400140000751d */ /* 0x0001ec0000002000 */
[----:B------:R-:W-:Y:S06]  /*51d0*/  @!P0 BRA `(.L_x_4725) ;  /* 0x0000000000048947 */ /* 0x000fec0003800000 */
[----:B------:R-:W-:Y:S01]  /*51e0*/  BPT.TRAP 0x1 ;  /* 0x000000040000795c */ /* 0x000fe20000300000 */
.L_x_4725:
[----:B------:R-:W-:Y:S01]  /*51f0*/  UISETP.NE.AND UP0, UPT, UR57, URZ, UPT ;  /* 0x0000003f3900728c */ /* 0x000fe2000bf05270 */
[----:B------:R-:W1:Y:S01]  /*5200*/  S2UR UR14, SR_CgaCtaId ;  /* 0x00000000000e79c3 */ /* 0x000e620000008800 */
[----:B------:R-:W-:Y:S01]  /*5210*/  ULDC UR6, c[0x0][0xad0] ;  /* 0x0002b40000067ab9 */ /* 0x000fe20000000800 */
[----:B------:R-:W-:Y:S01]  /*5220*/  ULDC UR11, c[0x0][0x2f0] ;  /* 0x0000bc00000b7ab9 */ /* 0x000fe20000000800 */
[----:B------:R-:W-:Y:S01]  /*5230*/  FMUL.FTZ R218, R158, UR6 ;  /* 0x000000069eda7c20 */ /* 0x000fe20008410000 */
[----:B------:R-:W-:Y:S01]  /*5240*/  FMUL.FTZ R221, R155, UR6 ;  /* 0x000000069bdd7c20 */ /* 0x000fe20008410000 */
[----:B------:R-:W-:Y:S01]  /*5250*/  PLOP3.LUT P1, PT, PT, PT, UP0, 0x80, 0x0 ;  /* 0x000000000000781c */ /* 0x000fe20003f2f008 */
[----:B------:R-:W-:Y:S01]  /*5260*/  FMUL.FTZ R155, R156, UR6 ;  /* 0x000000069c9b7c20 */ /* 0x000fe20008410000 */
[----:B------:R-:W-:Y:S01]  /*5270*/  PLOP3.LUT P2, PT, PT, PT, UP0, 0x80, 0x0 ;  /* 0x000000000000781c */ /* 0x000fe20003f4f008 */
[----:B------:R-:W-:Y:S01]  /*5280*/  FMUL.FTZ R156, R157, UR6 ;  /* 0x000000069d9c7c20 */ /* 0x000fe20008410000 */
[----:B------:R-:W-:Y:S01]  /*5290*/  MOV R157, R200 ;  /* 0x000000c8009d7202 */ /* 0x000fe20000000f00 */
[----:B------:R-:W-:Y:S01]  /*52a0*/  @UP0 ULDC UR10, c[0x0][0x44c] ;  /* 0x00011300000a0ab9 */ /* 0x000fe20000000800 */
[----:B------:R-:W-:Y:S01]  /*52b0*/  FMUL.FTZ R219, R159, UR6 ;  /* 0x000000069fdb7c20 */ /* 0x000fe20008410000 */
[----:B------:R-:W-:Y:S01]  /*52c0*/  FMUL.FTZ R206, R152, UR6 ;  /* 0x0000000698ce7c20 */ /* 0x000fe20008410000 */
[----:B------:R-:W-:Y:S01]  /*52d0*/  FMUL.FTZ R211, R180, UR6 ;  /* 0x00000006b4d37c20 */ /* 0x000fe20008410000 */
[----:B------:R-:W-:Y:S01]  /*52e0*/  FMUL.FTZ R161, R161, UR6 ;  /* 0x00000006a1a17c20 */ /* 0x000fe20008410000 */
[----:B------:R-:W-:Y:S01]  /*52f0*/  FMUL.FTZ R204, R175, UR6 ;  /* 0x00000006afcc7c20 */ /* 0x000fe20008410000 */
[----:B------:R-:W-:Y:S01]  /*5300*/  FMUL.FTZ R180, R187, UR6 ;  /* 0x00000006bbb47c20 */ /* 0x000fe20008410000 */
[----:B------:R-:W-:Y:S01]  /*5310*/  FMUL.FTZ R208, R165, UR6 ;  /* 0x00000006a5d07c20 */ /* 0x000fe20008410000 */
[----:B------:R-:W-:Y:S01]  /*5320*/  @P1 IMAD.HI.U32 R158, R200, UR10, RZ ;  /* 0x0000000ac89e1c27 */ /* 0x000fe2000f8e00ff */
[----:B------:R-:W-:-:S03]  /*5330*/  @UP0 ULDC UR10, c[0x0][0x450] ;  /* 0x00011400000a0ab9 */ /* 0x000fc60000000800 */
[----:B------:R-:W-:Y:S01]  /*5340*/  FMUL.FTZ R165, R183, UR6 ;  /* 0x00000006b7a57c20 */ /* 0x000fe20008410000 */
[----:B------:R-:W-:Y:S01]  /*5350*/  FMUL.FTZ R205, R153, UR6 ;  /* 0x0000000699cd7c20 */ /* 0x000fe20008410000 */
[----:B------:R-:W-:Y:S01]  /*5360*/  IMAD.MOV.U32 R175, RZ, RZ, -0x2 ;  /* 0xfffffffeffaf7424 */ /* 0x000fe200078e00ff */
[----:B------:R-:W-:Y:S01]  /*5370*/  @P2 SHF.R.U32.HI R157, RZ, UR10, R158 ;  /* 0x0000000aff9d2c19 */ /* 0x000fe2000801169e */
[----:B------:R-:W-:Y:S01]  /*5380*/  UMOV UR10, 0x1 ;  /* 0x00000001000a7882 */ /* 0x000fe20000000000 */
[----:B------:R-:W-:Y:S01]  /*5390*/  FMUL.FTZ R183, R185, UR6 ;  /* 0x00000006b9b77c20 */ /* 0x000fe20008410000 */
[----:B------:R-:W-:Y:S01]  /*53a0*/  UIMAD UR10, UR7, -0x60, UR10 ;  /* 0xffffffa0070a78a4 */ /* 0x000fe2000f8e020a */
[----:B------:R-:W-:Y:S01]  /*53b0*/  FMUL.FTZ R207, R164, UR6 ;  /* 0x00000006a4cf7c20 */ /* 0x000fe20008410000 */
[----:B------:R-:W2:Y:S01]  /*53c0*/  SHFL.IDX PT, R159, R157, RZ, 0x1c1f ;  /* 0x001c1fff9d9f7589 */ /* 0x000ea200000e0000 */
[----:B------:R-:W-:Y:S01]  /*53d0*/  FMUL.FTZ R185, R189, UR6 ;  /* 0x00000006bdb97c20 */ /* 0x000fe20008410000 */
[----:B------:R-:W3:Y:S01]  /*53e0*/  MUFU.TANH R206, R206 ;  /* 0x000000ce00ce7308 */ /* 0x000ee20000002400 */
[----:B------:R-:W-:Y:S01]  /*53f0*/  FMUL.FTZ R209, R173, UR6 ;  /* 0x00000006add17c20 */ /* 0x000fe20008410000 */
[----:B------:R-:W4:Y:S01]  /*5400*/  SHFL.IDX PT, R187, R157, 0x1, 0x1c1f ;  /* 0x003c1f009dbb7f89 */ /* 0x000f2200000e0000 */
[----:B------:R-:W-:-:S02]  /*5410*/  IMAD.U32 R189, RZ, RZ, UR11 ;  /* 0x0000000bffbd7e24 */ /* 0x000fc4000f8e00ff */
[----:B------:R-:W-:Y:S01]  /*5420*/  FMUL.FTZ R216, R163, UR6 ;  /* 0x00000006a3d87c20 */ /* 0x000fe20008410000 */
[----:B------:R-:W-:Y:S02]  /*5430*/  IMAD R158, R222, R175, UR10 ;  /* 0x0000000ade9e7e24 */ /* 0x000fe4000f8e02af */
[----:B------:R-:W-:Y:S01]  /*5440*/  FMUL.FTZ R163, R168, UR6 ;  /* 0x00000006a8a37c20 */ /* 0x000fe20008410000 */
[----:B------:R-:W-:Y:S01]  /*5450*/  FMUL.FTZ R176, R176, UR6 ;  /* 0x00000006b0b07c20 */ /* 0x000fe20008410000 */
[----:B------:R-:W5:Y:S01]  /*5460*/  MUFU.TANH R161, R161 ;  /* 0x000000a100a17308 */ /* 0x000f620000002400 */
[----:B------:R-:W-:Y:S02]  /*5470*/  IMAD R158, R189, UR58, R158 ;  /* 0x0000003abd9e7c24 */ /* 0x000fe4000f8e029e */
[----:B------:R-:W-:Y:S01]  /*5480*/  FMUL.FTZ R220, R154, UR6 ;  /* 0x000000069adc7c20 */ /* 0x000fe20008410000 */
[----:B------:R-:W-:Y:S01]  /*5490*/  ULDC UR10, c[0x0][0x288] ;  /* 0x0000a200000a7ab9 */ /* 0x000fe20000000800 */
        /* <DEDUP_REMOVED lines=10> */
[--C-:B--2---:R-:W-:Y:S01]  /*5540*/  IADD3 R166, R159, -UR10, R158.reuse ;  /* 0x8000000a9fa67c10 */ /* 0x104fe2000fffe09e */
[----:B------:R-:W-:Y:S01]  /*5550*/  FMUL.FTZ R217, R162, UR6 ;  /* 0x00000006a2d97c20 */ /* 0x000fe20008410000 */
[----:B------:R-:W2:Y:S01]  /*5560*/  MUFU.TANH R155, R155 ;  /* 0x0000009b009b7308 */ /* 0x000ea20000002400 */
[----:B------:R-:W-:Y:S01]  /*5570*/  FMUL.FTZ R175, R197, UR6 ;  /* 0x00000006c5af7c20 */ /* 0x000fe20008410000 */
[----:B------:R-:W-:Y:S01]  /*5580*/  ISETP.GT.AND P1, PT, R166, RZ, PT ;  /* 0x000000ffa600720c */ /* 0x000fe20003f24270 */
[----:B------:R-:W-:Y:S01]  /*5590*/  FMUL.FTZ R210, R184, UR6 ;  /* 0x00000006b8d27c20 */ /* 0x000fe20008410000 */
[----:B------:R-:W-:Y:S01]  /*55a0*/  ISETP.GT.AND P4, PT, R166, 0x11, PT ;  /* 0x00000011a600780c */ /* 0x000fe20003f84270 */
[----:B------:R-:W-:Y:S01]  /*55b0*/  FMUL.FTZ R203, R174, UR6 ;  /* 0x00000006aecb7c20 */ /* 0x000fe20008410000 */
[----:B------:R-:W-:Y:S01]  /*55c0*/  ISETP.GT.AND P6, PT, R166, 0x1, PT ;  /* 0x00000001a600780c */ /* 0x000fe20003fc4270 */
[----:B------:R-:W-:Y:S01]  /*55d0*/  FMUL.FTZ R184, R188, UR6 ;  /* 0x00000006bcb87c20 */ /* 0x000fe20008410000 */
[----:B------:R-:W1:Y:S01]  /*55e0*/  MUFU.TANH R207, R207 ;  /* 0x000000cf00cf7308 */ /* 0x000e620000002400 */
[----:B---3--:R-:W-:Y:S01]  /*55f0*/  FSEL R159, R206, -INF , P1 ;  /* 0xff800000ce9f7808 */ /* 0x008fe20000800000 */
[----:B------:R-:W-:Y:S01]  /*5600*/  FMUL.FTZ R174, R196, UR6 ;  /* 0x00000006c4ae7c20 */ /* 0x000fe20008410000 */
[C---:B------:R-:W-:Y:S01]  /*5610*/  ISETP.GT.AND P5, PT, R166.reuse, 0x8, PT ;  /* 0x00000008a600780c */ /* 0x040fe20003fa4270 */
[----:B------:R-:W-:Y:S01]  /*5620*/  FMUL.FTZ R162, R179, UR6 ;  /* 0x00000006b3a27c20 */ /* 0x000fe20008410000 */
[----:B------:R-:W-:Y:S01]  /*5630*/  ISETP.GT.AND P1, PT, R166, 0x18, PT ;  /* 0x00000018a600780c */ /* 0x000fe20003f24270 */
[----:B------:R-:W-:Y:S01]  /*5640*/  FMUL.FTZ R179, R186, UR6 ;  /* 0x00000006bab37c20 */ /* 0x000fe20008410000 */
[----:B-----5:R-:W-:Y:S01]  /*5650*/  FSEL R206, R161, -INF , P4 ;  /* 0xff800000a1ce7808 */ /* 0x020fe20002000000 */
[----:B------:R-:W3:Y:S01]  /*5660*/  MUFU.TANH R209, R209 ;  /* 0x000000d100d17308 */ /* 0x000ee20000002400 */
[----:B------:R-:W-:Y:S01]  /*5670*/  ISETP.GT.AND P4, PT, R166, 0x29, PT ;  /* 0x00000029a600780c */ /* 0x000fe20003f84270 */
[----:B------:R-:W-:Y:S01]  /*5680*/  FMUL.FTZ R168, R194, UR6 ;  /* 0x00000006c2a87c20 */ /* 0x000fe20008410000 */
[----:B----4-:R-:W-:Y:S01]  /*5690*/  IADD3 R214, R187, -UR10, R158 ;  /* 0x8000000abbd67c10 */ /* 0x010fe2000fffe09e */
[----:B------:R-:W-:Y:S01]  /*56a0*/  FMUL.FTZ R152, R170, UR6 ;  /* 0x00000006aa987c20 */ /* 0x000fe20008410000 */
[----:B0-----:R-:W-:Y:S01]  /*56b0*/  FSEL R158, R205, -INF , P6 ;  /* 0xff800000cd9e7808 */ /* 0x001fe20003000000 */
[----:B------:R-:W-:Y:S01]  /*56c0*/  FMUL.FTZ R169, R195, UR6 ;  /* 0x00000006c3a97c20 */ /* 0x000fe20008410000 */
[----:B------:R-:W-:Y:S01]  /*56d0*/  ISETP.GT.AND P6, PT, R166, 0x19, PT ;  /* 0x00000019a600780c */ /* 0x000fe20003fc4270 */
[----:B------:R-:W0:Y:S01]  /*56e0*/  MUFU.TANH R208, R208 ;  /* 0x000000d000d07308 */ /* 0x000e220000002400 */
[----:B--2---:R-:W-:Y:S01]  /*56f0*/  FSEL R157, R155, -INF , P5 ;  /* 0xff8000009b9d7808 */ /* 0x004fe20002800000 */
[----:B------:R-:W-:Y:S01]  /*5700*/  FMUL.FTZ R181, R190, UR6 ;  /* 0x00000006beb57c20 */ /* 0x000fe20008410000 */
[----:B-1----:R-:W-:Y:S01]  /*5710*/  FSEL R207, R207, -INF , P1 ;  /* 0xff800000cfcf7808 */ /* 0x002fe20000800000 */
[----:B------:R-:W-:Y:S01]  /*5720*/  FMUL.FTZ R170, R198, UR6 ;  /* 0x00000006c6aa7c20 */ /* 0x000fe20008410000 */
[----:B------:R-:W-:Y:S01]  /*5730*/  ISETP.GT.AND P5, PT, R166, 0x20, PT ;  /* 0x00000020a600780c */ /* 0x000fe20003fa4270 */
[----:B------:R-:W-:Y:S01]  /*5740*/  FMUL.FTZ R164, R182, UR6 ;  /* 0x00000006b6a47c20 */ /* 0x000fe20008410000 */
[----:B------:R-:W-:Y:S01]  /*5750*/  ISETP.GT.AND P1, PT, R166, 0x30, PT ;  /* 0x00000030a600780c */ /* 0x000fe20003f24270 */
[----:B------:R-:W1:Y:S01]  /*5760*/  MUFU.TANH R163, R163 ;  /* 0x000000a300a37308 */ /* 0x000e620000002400 */
[----:B---3--:R-:W-:Y:S01]  /*5770*/  FSEL R197, R209, -INF , P4 ;  /* 0xff800000d1c57808 */ /* 0x008fe20002000000 */
[----:B------:R-:W-:Y:S01]  /*5780*/  FMUL.FTZ R213, R199, UR6 ;  /* 0x00000006c7d57c20 */ /* 0x000fe20008410000 */
[----:B------:R-:W-:Y:S01]  /*5790*/  ISETP.GT.AND P4, PT, R214, RZ, PT ;  /* 0x000000ffd600720c */ /* 0x000fe20003f84270 */
[----:B------:R-:W-:Y:S01]  /*57a0*/  FMUL.FTZ R182, R191, UR6 ;  /* 0x00000006bfb67c20 */ /* 0x000fe20008410000 */
[----:B------:R-:W-:Y:S01]  /*57b0*/  ISETP.GT.AND P2, PT, R166, 0x9, PT ;  /* 0x00000009a600780c */ /* 0x000fe20003f44270 */
[----:B------:R-:W-:Y:S01]  /*57c0*/  FMUL.FTZ R172, R192, UR6 ;  /* 0x00000006c0ac7c20 */ /* 0x000fe20008410000 */
[----:B------:R-:W-:Y:S01]  /*57d0*/  ISETP.GT.AND P3, PT, R166, 0x10, PT ;  /* 0x00000010a600780c */ /* 0x000fe20003f64270 */
[----:B------:R-:W2:Y:S01]  /*57e0*/  MUFU.TANH R176, R176 ;  /* 0x000000b000b07308 */ /* 0x000ea20000002400 */
[----:B0-----:R-:W-:Y:S01]  /*57f0*/  FSEL R208, R208, -INF , P6 ;  /* 0xff800000d0d07808 */ /* 0x001fe20003000000 */
[----:B------:R-:W-:Y:S01]  /*5800*/  FMUL.FTZ R173, R193, UR6 ;  /* 0x00000006c1ad7c20 */ /* 0x000fe20008410000 */
[----:B------:R-:W-:Y:S01]  /*5810*/  ISETP.GT.AND P6, PT, R166, 0x31, PT ;  /* 0x00000031a600780c */ /* 0x000fe20003fc4270 */
[----:B------:R-:W-:Y:S01]  /*5820*/  ULDC UR10, c[0x0][0xa80] ;  /* 0x0002a000000a7ab9 */ /* 0x000fe20000000800 */
[----:B------:R-:W-:-:S02]  /*5830*/  UIADD3 UR11, UR5, 0x32440, URZ ;  /* 0x00032440050b7890 */ /* 0x000fc4000fffe03f */
[----:B------:R-:W-:Y:S01]  /*5840*/  UIMAD UR6, UR4, 0xc00, UR60 ;  /* 0x00000c00040678a4 */ /* 0x000fe2000f8e023c */
[----:B------:R-:W0:Y:S01]  /*5850*/  MUFU.TANH R220, R220 ;  /* 0x000000dc00dc7308 */ /* 0x000e220000002400 */
[----:B-1----:R-:W-:Y:S01]  /*5860*/  FSEL R196, R163, -INF , P5 ;  /* 0xff800000a3c47808 */ /* 0x002fe20002800000 */
[----:B------:R-:W-:Y:S01]  /*5870*/  UPRMT UR11, UR14, 0x654, UR11 ;  /* 0x000006540e0b7896 */ /* 0x000fe2000800000b */
[----:B------:R-:W-:Y:S01]  /*5880*/  ISETP.GT.AND P5, PT, R166, 0x38, PT ;  /* 0x00000038a600780c */ /* 0x000fe20003fa4270 */
[----:B------:R-:W-:Y:S02]  /*5890*/  UMOV UR15, 0x40000040 ;  /* 0x40000040000f7882 */ /* 0x000fe40000000000 */
[----:B------:R-:W-:Y:S02]  /*58a0*/  UMOV UR14, UR6 ;  /* 0x00000006000e7c82 */ /* 0x000fe40008000000 */
[----:B------:R-:W1:Y:S01]  /*58b0*/  MUFU.TANH R156, R156 ;  /* 0x0000009c009c7308 */ /* 0x000e620000002400 */
[----:B--2---:R-:W-:-:S02]  /*58c0*/  FSEL R188, R176, -INF , P1 ;  /* 0xff800000b0bc7808 */ /* 0x004fc40000800000 */
[----:B------:R-:W-:Y:S01]  /*58d0*/  ISETP.GT.AND P1, PT, R214, 0x1, PT ;  /* 0x00000001d600780c */ /* 0x000fe20003f24270 */
[----:B------:R-:W-:Y:S04]  /*58e0*/  SYNCS.ARRIVE.TRANS64.RED.A1T0 RZ, [UR11], RZ ;  /* 0x000000ffffff79a7 */ /* 0x000fe8000810040b */
[----:B------:R-:W2:Y:S01]  /*58f0*/  MUFU.TANH R177, R177 ;  /* 0x000000b100b17308 */ /* 0x000ea20000002400 */
[----:B0-----:R-:W-:Y:S02]  /*5900*/  FSEL R163, R220, -INF , P4 ;  /* 0xff800000dca37808 */ /* 0x001fe40002000000 */
[----:B------:R-:W-:Y:S02]  /*5910*/  ISETP.GT.AND P4, PT, R214, 0x10, PT ;  /* 0x00000010d600780c */ /* 0x000fe40003f84270 */
[----:B------:R-:W-:-:S03]  /*5920*/  FMNMX.FTZ R176, R163, R201, !PT ;  /* 0x000000c9a3b07209 */ /* 0x000fc60007810000 */
[----:B------:R-:W0:Y:S01]  /*5930*/  MUFU.TANH R221, R221 ;  /* 0x000000dd00dd7308 */ /* 0x000e220000002400 */
[----:B-1----:R-:W-:Y:S02]  /*5940*/  FSEL R156, R156, -INF , P2 ;  /* 0xff8000009c9c7808 */ /* 0x002fe40001000000 */
[----:B------:R-:W-:-:S05]  /*5950*/  ISETP.GT.AND P2, PT, R166, 0x21, PT ;  /* 0x00000021a600780c */ /* 0x000fca0003f44270 */
[----:B------:R-:W1:Y:S01]  /*5960*/  MUFU.TANH R160, R160 ;  /* 0x000000a000a07308 */ /* 0x000e620000002400 */
[----:B--2---:R-:W-:Y:S02]  /*5970*/  FSEL R186, R177, -INF , P6 ;  /* 0xff800000b1ba7808 */ /* 0x004fe40003000000 */
[----:B------:R-:W-:-:S05]  /*5980*/  ISETP.GT.AND P6, PT, R214, 0x8, PT ;  /* 0x00000008d600780c */ /* 0x000fca0003fc4270 */
[----:B------:R-:W2:Y:S01]  /*5990*/  MUFU.TANH R167, R167 ;  /* 0x000000a700a77308 */ /* 0x000ea20000002400 */
[----:B0-----:R-:W-:Y:S02]  /*59a0*/  FSEL R155, R221, -INF , P1 ;  /* 0xff800000dd9b7808 */ /* 0x001fe40000800000 */
[----:B------:R-:W-:-:S05]  /*59b0*/  ISETP.GT.AND P1, PT, R214, 0x18, PT ;  /* 0x00000018d600780c */ /* 0x000fca0003f24270 */
[----:B------:R-:W0:Y:S01]  /*59c0*/  MUFU.TANH R211, R211 ;  /* 0x000000d300d37308 */ /* 0x000e220000002400 */
[----:B-1----:R-:W-:Y:S02]  /*59d0*/  FSEL R205, R160, -INF , P3 ;  /* 0xff800000a0cd7808 */ /* 0x002fe40001800000 */
[----:B------:R-:W-:-:S05]  /*59e0*/  ISETP.GT.AND P3, PT, R166, 0x28, PT ;  /* 0x00000028a600780c */ /* 0x000fca0003f64270 */
[----:B------:R-:W1:Y:S01]  /*59f0*/  MUFU.TANH R218, R218 ;  /* 0x000000da00da7308 */ /* 0x000e620000002400 */
[----:B--2---:R-:W-:Y:S02]  /*5a00*/  FSEL R194, R167, -INF , P2 ;  /* 0xff800000a7c27808 */ /* 0x004fe40001000000 */
[----:B------:R-:W-:Y:S02]  /*5a10*/  FMNMX.FTZ R167, R155, R176, !PT ;  /* 0x000000b09ba77209 */ /* 0x000fe40007810000 */
[----:B------:R-:W-:-:S03]  /*5a20*/  ISETP.GT.AND P2, PT, R166, 0x39, PT ;  /* 0x00000039a600780c */ /* 0x000fc60003f44270 */
[----:B------:R-:W2:Y:S01]  /*5a30*/  MUFU.TANH R219, R219 ;  /* 0x000000db00db7308 */ /* 0x000ea20000002400 */
[----:B0-----:R-:W-:Y:S02]  /*5a40*/  FSEL R187, R211, -INF , P5 ;  /* 0xff800000d3bb7808 */ /* 0x001fe40002800000 */
[----:B------:R-:W-:-:S05]  /*5a50*/  ISETP.GT.AND P5, PT, R214, 0x9, PT ;  /* 0x00000009d600780c */ /* 0x000fca0003fa4270 */
[----:B------:R-:W0:Y:S01]  /*5a60*/  MUFU.TANH R171, R171 ;  /* 0x000000ab00ab7308 */ /* 0x000e220000002400 */
[----:B-1----:R-:W-:Y:S02]  /*5a70*/  FSEL R160, R218, -INF , P6 ;  /* 0xff800000daa07808 */ /* 0x002fe40003000000 */
[----:B------:R-:W-:Y:S02]  /*5a80*/  ISETP.GT.AND P6, PT, R214, 0x21, PT ;  /* 0x00000021d600780c */ /* 0x000fe40003fc4270 */
[----:B------:R-:W-:Y:S02]  /*5a90*/  FMNMX.FTZ R176, R160, R167, !PT ;  /* 0x000000a7a0b07209 */ /* 0x000fe40007810000 */
[----:B------:R-:W-:Y:S01]  /*5aa0*/  FMNMX.FTZ R167, R159, R202, !PT ;  /* 0x000000ca9fa77209 */ /* 0x000fe20007810000 */
[----:B------:R-:W1:Y:S01]  /*5ab0*/  MUFU.TANH R178, R178 ;  /* 0x000000b200b27308 */ /* 0x000e620000002400 */
[----:B--2---:R-:W-:Y:S02]  /*5ac0*/  FSEL R161, R219, -INF , P5 ;  /* 0xff800000dba17808 */ /* 0x004fe40002800000 */
[----:B------:R-:W-:-:S02]  /*5ad0*/  ISETP.GT.AND P5, PT, R214, 0x20, PT ;  /* 0x00000020d600780c */ /* 0x000fc40003fa4270 */
[----:B------:R-:W-:-:S03]  /*5ae0*/  FMNMX.FTZ R176, R161, R176, !PT ;  /* 0x000000b0a1b07209 */ /* 0x000fc60007810000 */
        /* <DEDUP_REMOVED lines=8> */
[----:B------:R-:W-:Y:S02]  /*5b70*/  ISETP.GT.AND P4, PT, R214, 0x28, PT ;  /* 0x00000028d600780c */ /* 0x000fe40003f84270 */
[----:B------:R-:W-:Y:S02]  /*5b80*/  FMNMX.FTZ R171, R209, R176, !PT ;  /* 0x000000b0d1ab7209 */ /* 0x000fe40007810000 */
[----:B------:R-:W-:Y:S01]  /*5b90*/  FMNMX.FTZ R176, R158, R167, !PT ;  /* 0x000000a79eb07209 */ /* 0x000fe20007810000 */
[----:B------:R-:W2:Y:S01]  /*5ba0*/  MUFU.TANH R215, R215 ;  /* 0x000000d700d77308 */ /* 0x000ea20000002400 */
[----:B0-----:R-:W-:Y:S02]  /*5bb0*/  FSEL R178, R210, -INF , P3 ;  /* 0xff800000d2b27808 */ /* 0x001fe40001800000 */
[----:B------:R-:W-:-:S02]  /*5bc0*/  ISETP.GT.AND P3, PT, R214, 0x19, PT ;  /* 0x00000019d600780c */ /* 0x000fc40003f64270 */
[----:B------:R-:W-:-:S03]  /*5bd0*/  FMNMX.FTZ R167, R157, R176, !PT ;  /* 0x000000b09da77209 */ /* 0x000fc60007810000 */
[----:B------:R-:W0:Y:S01]  /*5be0*/  MUFU.TANH R212, R212 ;  /* 0x000000d400d47308 */ /* 0x000e220000002400 */
[----:B-1----:R-:W-:Y:S02]  /*5bf0*/  FSEL R210, R216, -INF , P2 ;  /* 0xff800000d8d27808 */ /* 0x002fe40001000000 */
[----:B------:R-:W-:Y:S02]  /*5c00*/  ISETP.GT.AND P2, PT, R214, 0x29, PT ;  /* 0x00000029d600780c */ /* 0x000fe40003f44270 */
[----:B------:R-:W-:-:S03]  /*5c10*/  FMNMX.FTZ R190, R210, R171, !PT ;  /* 0x000000abd2be7209 */ /* 0x000fc60007810000 */
[----:B------:R-:W1:Y:S01]  /*5c20*/  MUFU.TANH R152, R152 ;  /* 0x0000009800987308 */ /* 0x000e620000002400 */
[----:B--2---:R-:W-:Y:S02]  /*5c30*/  FSEL R211, R215, -INF , P1 ;  /* 0xff800000d7d37808 */ /* 0x004fe40000800000 */
[----:B------:R-:W-:Y:S02]  /*5c40*/  ISETP.GT.AND P1, PT, R214, 0x30, PT ;  /* 0x00000030d600780c */ /* 0x000fe40003f24270 */
[----:B------:R-:W-:-:S03]  /*5c50*/  FMNMX.FTZ R171, R211, R190, !PT ;  /* 0x000000bed3ab7209 */ /* 0x000fc60007810000 */
[----:B------:R-:W2:Y:S01]  /*5c60*/  MUFU.TANH R153, R153 ;  /* 0x0000009900997308 */ /* 0x000ea20000002400 */
[----:B0-----:R-:W-:Y:S02]  /*5c70*/  FSEL R212, R212, -INF , P3 ;  /* 0xff800000d4d47808 */ /* 0x001fe40001800000 */
[----:B------:R-:W-:Y:S02]  /*5c80*/  ISETP.GT.AND P3, PT, R214, 0x31, PT ;  /* 0x00000031d600780c */ /* 0x000fe40003f64270 */
[----:B------:R-:W-:-:S03]  /*5c90*/  FMNMX.FTZ R171, R212, R171, !PT ;  /* 0x000000abd4ab7209 */ /* 0x000fc60007810000 */
[----:B------:R-:W0:Y:S01]  /*5ca0*/  MUFU.TANH R203, R203 ;  /* 0x000000cb00cb7308 */ /* 0x000e220000002400 */
[----:B-1----:R-:W-:Y:S02]  /*5cb0*/  FSEL R198, R152, -INF , P5 ;  /* 0xff80000098c67808 */ /* 0x002fe40002800000 */
[----:B------:R-:W-:Y:S02]  /*5cc0*/  FMNMX.FTZ R152, R156, R167, !PT ;  /* 0x000000a79c987209 */ /* 0x000fe40007810000 */
[----:B------:R-:W-:Y:S02]  /*5cd0*/  FMNMX.FTZ R176, R198, R171, !PT ;  /* 0x000000abc6b07209 */ /* 0x000fe40007810000 */
[----:B------:R-:W-:Y:S01]  /*5ce0*/  ISETP.GT.AND P5, PT, R214, 0x38, PT ;  /* 0x00000038d600780c */ /* 0x000fe20003fa4270 */
[----:B------:R-:W1:Y:S01]  /*5cf0*/  MUFU.TANH R204, R204 ;  /* 0x000000cc00cc7308 */ /* 0x000e620000002400 */
[----:B--2---:R-:W-:Y:S02]  /*5d00*/  FSEL R199, R153, -INF , P6 ;  /* 0xff80000099c77808 */ /* 0x004fe40003000000 */
[----:B------:R-:W-:-:S02]  /*5d10*/  FMNMX.FTZ R153, R205, R152, !PT ;  /* 0x00000098cd997209 */ /* 0x000fc40007810000 */
[----:B------:R-:W-:Y:S02]  /*5d20*/  FMNMX.FTZ R176, R199, R176, !PT ;  /* 0x000000b0c7b07209 */ /* 0x000fe40007810000 */
[----:B------:R-:W-:Y:S01]  /*5d30*/  FMNMX.FTZ R152, R206, R153, !PT ;  /* 0x00000099ce987209 */ /* 0x000fe20007810000 */
[----:B------:R-:W2:Y:S01]  /*5d40*/  MUFU.TANH R154, R154 ;  /* 0x0000009a009a7308 */ /* 0x000ea20000002400 */
[----:B0-----:R-:W-:Y:S02]  /*5d50*/  FSEL R203, R203, -INF , P4 ;  /* 0xff800000cbcb7808 */ /* 0x001fe40002000000 */
[----:B------:R-:W-:Y:S02]  /*5d60*/  FMNMX.FTZ R153, R207, R152, !PT ;  /* 0x00000098cf997209 */ /* 0x000fe40007810000 */
[----:B------:R-:W-:Y:S02]  /*5d70*/  FMNMX.FTZ R167, R203, R176, !PT ;  /* 0x000000b0cba77209 */ /* 0x000fe40007810000 */
[----:B------:R-:W-:Y:S01]  /*5d80*/  FMNMX.FTZ R153, R208, R153, !PT ;  /* 0x00000099d0997209 */ /* 0x000fe20007810000 */
[----:B------:R-:W0:Y:S01]  /*5d90*/  MUFU.TANH R162, R162 ;  /* 0x000000a200a27308 */ /* 0x000e220000002400 */
[----:B-1----:R-:W-:-:S02]  /*5da0*/  FSEL R204, R204, -INF , P2 ;  /* 0xff800000cccc7808 */ /* 0x002fc40001000000 */
        /* <DEDUP_REMOVED lines=8> */
[----:B------:R-:W2:Y:S01]  /*5e30*/  MUFU.TANH R165, R165 ;  /* 0x000000a500a57308 */ /* 0x000ea20000002400 */
[----:B0-----:R-:W-:Y:S02]  /*5e40*/  FSEL R191, R162, -INF , P3 ;  /* 0xff800000a2bf7808 */ /* 0x001fe40001800000 */
[----:B------:R-:W-:Y:S02]  /*5e50*/  ISETP.GT.AND P1, PT, R214, 0x48, PT ;  /* 0x00000048d600780c */ /* 0x000fe40003f24270 */
[----:B------:R-:W-:Y:S02]  /*5e60*/  FMNMX.FTZ R167, R191, R152, !PT ;  /* 0x00000098bfa77209 */ /* 0x000fe40007810000 */
[----:B------:R-:W-:Y:S01]  /*5e70*/  FMNMX.FTZ R152, R194, R153, !PT ;  /* 0x00000099c2987209 */ /* 0x000fe20007810000 */
[----:B------:R-:W0:Y:S01]  /*5e80*/  MUFU.TANH R179, R179 ;  /* 0x000000b300b37308 */ /* 0x000e220000002400 */
[----:B-1----:R-:W-:-:S02]  /*5e90*/  FSEL R192, R164, -INF , P5 ;  /* 0xff800000a4c07808 */ /* 0x002fc40002800000 */
[----:B------:R-:W-:Y:S02]  /*5ea0*/  FMNMX.FTZ R152, R195, R152, !PT ;  /* 0x00000098c3987209 */ /* 0x000fe40007810000 */
[----:B------:R-:W-:Y:S02]  /*5eb0*/  FMNMX.FTZ R154, R192, R167, !PT ;  /* 0x000000a7c09a7209 */ /* 0x000fe40007810000 */
[----:B------:R-:W-:Y:S01]  /*5ec0*/  FMNMX.FTZ R153, R197, R152, !PT ;  /* 0x00000098c5997209 */ /* 0x000fe20007810000 */
[----:B------:R-:W1:Y:S01]  /*5ed0*/  MUFU.TANH R180, R180 ;  /* 0x000000b400b47308 */ /* 0x000e620000002400 */
[----:B--2---:R-:W-:Y:S02]  /*5ee0*/  FSEL R193, R165, -INF , P6 ;  /* 0xff800000a5c17808 */ /* 0x004fe40003000000 */
[----:B------:R-:W-:Y:S02]  /*5ef0*/  FMNMX.FTZ R153, R188, R153, !PT ;  /* 0x00000099bc997209 */ /* 0x000fe40007810000 */
[----:B------:R-:W-:-:S02]  /*5f00*/  FMNMX.FTZ R154, R193, R154, !PT ;  /* 0x0000009ac19a7209 */ /* 0x000fc40007810000 */
[----:B------:R-:W-:Y:S01]  /*5f10*/  ISETP.GT.AND P3, PT, R214, 0x49, PT ;  /* 0x00000049d600780c */ /* 0x000fe20003f64270 */
[----:B------:R-:W2:Y:S01]  /*5f20*/  MUFU.TANH R181, R181 ;  /* 0x000000b500b57308 */ /* 0x000ea20000002400 */
[----:B0-----:R-:W-:Y:S02]  /*5f30*/  FSEL R179, R179, -INF , P4 ;  /* 0xff800000b3b37808 */ /* 0x001fe40002000000 */
[----:B------:R-:W-:Y:S02]  /*5f40*/  FMNMX.FTZ R152, R186, R153, !PT ;  /* 0x00000099ba987209 */ /* 0x000fe40007810000 */
[----:B------:R-:W-:Y:S02]  /*5f50*/  FMNMX.FTZ R165, R179, R154, !PT ;  /* 0x0000009ab3a57209 */ /* 0x000fe40007810000 */
[----:B------:R-:W-:Y:S01]  /*5f60*/  FMNMX.FTZ R152, R187, R152, !PT ;  /* 0x00000098bb987209 */ /* 0x000fe20007810000 */
[----:B------:R-:W0:Y:S01]  /*5f70*/  MUFU.TANH R182, R182 ;  /* 0x000000b600b67308 */ /* 0x000e220000002400 */
[----:B-1----:R-:W-:-:S02]  /*5f80*/  FSEL R180, R180, -INF , P2 ;  /* 0xff800000b4b47808 */ /* 0x002fc40001000000 */
[----:B------:R-:W-:Y:S02]  /*5f90*/  ISETP.GT.AND P5, PT, R214, 0x50, PT ;  /* 0x00000050d600780c */ /* 0x000fe40003fa4270 */
        /* <DEDUP_REMOVED lines=19> */
[----:B------:R-:W-:Y:S02]  /*60d0*/  ISETP.GT.AND P5, PT, R166, 0x49, PT ;  /* 0x00000049a600780c */ /* 0x000fe40003fa4270 */
[----:B------:R-:W-:-:S02]  /*60e0*/  ISETP.GT.AND P4, PT, R214, 0x58, PT ;  /* 0x00000058d600780c */ /* 0x000fc40003f84270 */
[----:B------:R-:W-:Y:S01]  /*60f0*/  FMNMX.FTZ R154, R168, R165, !PT ;  /* 0x000000a5a89a7209 */ /* 0x000fe20007810000 */
[----:B------:R-:W2:Y:S01]  /*6100*/  MUFU.TANH R171, R213 ;  /* 0x000000d500ab7308 */ /* 0x000ea20000002400 */
[----:B0-----:R-:W-:-:S04]  /*6110*/  FSEL R184, R184, -INF , P3 ;  /* 0xff800000b8b87808 */ /* 0x001fc80001800000 */
[----:B------:R-:W-:-:S03]  /*6120*/  FMNMX.FTZ R152, R184, R153, !PT ;  /* 0x00000099b8987209 */ /* 0x000fc60007810000 */
[----:B------:R-:W0:Y:S01]  /*6130*/  MUFU.TANH R172, R172 ;  /* 0x000000ac00ac7308 */ /* 0x000e220000002400 */
[----:B-1----:R-:W-:-:S04]  /*6140*/  FSEL R185, R185, -INF , P5 ;  /* 0xff800000b9b97808 */ /* 0x002fc80002800000 */
[----:B------:R-:W-:-:S03]  /*6150*/  FMNMX.FTZ R153, R185, R152, !PT ;  /* 0x00000098b9997209 */ /* 0x000fc60007810000 */
[----:B------:R-:W1:Y:S01]  /*6160*/  MUFU.TANH R173, R173 ;  /* 0x000000ad00ad7308 */ /* 0x000e620000002400 */
[----:B--2---:R-:W-:Y:S01]  /*6170*/  FSEL R171, R171, -INF , P2 ;  /* 0xff800000abab7808 */ /* 0x004fe20001000000 */
[----:B------:R2:W-:Y:S01]  /*6180*/  BAR.SYNC.DEFER_BLOCKING R224, 0x100 ;  /* 0x000400e00000751d */ /* 0x0005e20000010000 */
[----:B------:R-:W-:-:S05]  /*6190*/  ISETP.GT.AND P2, PT, R166, 0x51, PT ;  /* 0x00000051a600780c */ /* 0x000fca0003f44270 */
[----:B------:R-:W3:Y:S01]  /*61a0*/  MUFU.TANH R169, R169 ;  /* 0x000000a900a97308 */ /* 0x000ee20000002400 */
[----:B0-----:R-:W-:Y:S02]  /*61b0*/  FSEL R172, R172, -INF , P1 ;  /* 0xff800000acac7808 */ /* 0x001fe40000800000 */
[----:B------:R-:W-:Y:S02]  /*61c0*/  ISETP.GT.AND P1, PT, R166, 0x58, PT ;  /* 0x00000058a600780c */ /* 0x000fe40003f24270 */
[----:B------:R-:W-:-:S03]  /*61d0*/  FMNMX.FTZ R152, R172, R153, !PT ;  /* 0x00000099ac987209 */ /* 0x000fc60007810000 */
[----:B------:R-:W0:Y:S01]  /*61e0*/  MUFU.TANH R174, R174 ;  /* 0x000000ae00ae7308 */ /* 0x000e220000002400 */
[----:B-1----:R-:W-:Y:S02]  /*61f0*/  FSEL R173, R173, -INF , P2 ;  /* 0xff800000adad7808 */ /* 0x002fe40001000000 */
[----:B------:R-:W-:Y:S02]  /*6200*/  ISETP.GT.AND P2, PT, R166, 0x59, PT ;  /* 0x00000059a600780c */ /* 0x000fe40003f44270 */
[----:B------:R-:W-:-:S03]  /*6210*/  FMNMX.FTZ R153, R173, R152, !PT ;  /* 0x00000098ad997209 */ /* 0x000fc60007810000 */
[----:B------:R-:W1:Y:S01]  /*6220*/  MUFU.TANH R175, R175 ;  /* 0x000000af00af7308 */ /* 0x000e620000002400 */
[----:B---3--:R-:W-:-:S04]  /*6230*/  FSEL R169, R169, -INF , P6 ;  /* 0xff800000a9a97808 */ /* 0x008fc80003000000 */
[----:B------:R-:W-:-:S03]  /*6240*/  FMNMX.FTZ R165, R169, R154, !PT ;  /* 0x0000009aa9a57209 */ /* 0x000fc60007810000 */
[----:B------:R-:W3:Y:S01]  /*6250*/  MUFU.TANH R170, R170 ;  /* 0x000000aa00aa7308 */ /* 0x000ee20000002400 */
[----:B0-----:R-:W-:-:S04]  /*6260*/  FSEL R174, R174, -INF , P1 ;  /* 0xff800000aeae7808 */ /* 0x001fc80000800000 */
[----:B------:R-:W-:Y:S02]  /*6270*/  FMNMX.FTZ R152, R174, R153, !PT ;  /* 0x00000099ae987209 */ /* 0x000fe40007810000 */
[----:B-1----:R-:W-:-:S04]  /*6280*/  FSEL R175, R175, -INF , P2 ;  /* 0xff800000afaf7808 */ /* 0x002fc80001000000 */
[----:B------:R-:W-:Y:S02]  /*6290*/  FMNMX.FTZ R152, R175, R152, !PT ;  /* 0x00000098af987209 */ /* 0x000fe40007810000 */
[----:B---3--:R-:W-:-:S03]  /*62a0*/  FSEL R170, R170, -INF , P4 ;  /* 0xff800000aaaa7808 */ /* 0x008fc60002000000 */
[----:B------:R-:W0:Y:S01]  /*62b0*/  SHFL.BFLY PT, R153, R152, 0x2, 0x1f ;  /* 0x0c401f0098997f89 */ /* 0x000e2200000e0000 */
[----:B------:R-:W-:-:S04]  /*62c0*/  FMNMX.FTZ R154, R170, R165, !PT ;  /* 0x000000a5aa9a7209 */ /* 0x000fc80007810000 */
[----:B------:R-:W-:-:S05]  /*62d0*/  FMNMX.FTZ R154, R171, R154, !PT ;  /* 0x0000009aab9a7209 */ /* 0x000fca0007810000 */
[----:B------:R-:W1:Y:S01]  /*62e0*/  SHFL.BFLY PT, R165, R154, 0x2, 0x1f ;  /* 0x0c401f009aa57f89 */ /* 0x000e6200000e0000 */
[----:B0-----:R-:W-:Y:S02]  /*62f0*/  FMNMX.FTZ R162, R152, R153, !PT ;  /* 0x0000009998a27209 */ /* 0x001fe40007810000 */
[----:B-1----:R-:W-:-:S03]  /*6300*/  FMNMX.FTZ R164, R154, R165, !PT ;  /* 0x000000a59aa47209 */ /* 0x002fc60007810000 */
[----:B------:R-:W0:Y:S04]  /*6310*/  SHFL.BFLY PT, R165, R162, 0x1, 0x1f ;  /* 0x0c201f00a2a57f89 */ /* 0x000e2800000e0000 */
[----:B------:R-:W1:Y:S01]  /*6320*/  SHFL.BFLY PT, R167, R164, 0x1, 0x1f ;  /* 0x0c201f00a4a77f89 */ /* 0x000e6200000e0000 */
[----:B0-----:R-:W-:-:S04]  /*6330*/  FMNMX.FTZ R152, R162, R165, !PT ;  /* 0x000000a5a2987209 */ /* 0x001fc80007810000 */
[C---:B------:R-:W-:Y:S01]  /*6340*/  FSETP.NEU.FTZ.AND P1, PT, R152.reuse, -INF , PT ;  /* 0xff8000009800780b */ /* 0x040fe20003f3d000 */
[----:B------:R-:W-:Y:S01]  /*6350*/  FMUL.FTZ R177, R152, UR10 ;  /* 0x0000000a98b17c20 */ /* 0x000fe20008410000 */
[----:B-1----:R-:W-:-:S04]  /*6360*/  FMNMX.FTZ R153, R164, R167, !PT ;  /* 0x000000a7a4997209 */ /* 0x002fc80007810000 */
[----:B------:R-:W-:Y:S01]  /*6370*/  FSEL R177, R177, RZ, P1 ;  /* 0x000000ffb1b17208 */ /* 0x000fe20000800000 */
[C---:B------:R-:W-:Y:S01]  /*6380*/  FMUL.FTZ R176, R153.reuse, UR10 ;  /* 0x0000000a99b07c20 */ /* 0x040fe20008410000 */
[----:B------:R-:W-:-:S03]  /*6390*/  FSETP.NEU.FTZ.AND P2, PT, R153, -INF , PT ;  /* 0xff8000009900780b */ /* 0x000fc60003f5d000 */
[--C-:B------:R-:W-:Y:S01]  /*63a0*/  FFMA.FTZ R164, R157, UR10, -R177.reuse ;  /* 0x0000000a9da47c23 */ /* 0x100fe200080108b1 */
[--C-:B------:R-:W-:Y:S01]  /*63b0*/  FFMA.FTZ R165, R156, UR10, -R177.reuse ;  /* 0x0000000a9ca57c23 */ /* 0x100fe200080108b1 */
[----:B------:R-:W-:Y:S01]  /*63c0*/  FSEL R157, R152, RZ, P1 ;  /* 0x000000ff989d7208 */ /* 0x000fe20000800000 */
[--C-:B------:R-:W-:Y:S01]  /*63d0*/  FFMA.FTZ R162, R159, UR10, -R177.reuse ;  /* 0x0000000a9fa27c23 */ /* 0x100fe200080108b1 */
[----:B------:R-:W-:Y:S01]  /*63e0*/  FSEL R156, R153, RZ, P2 ;  /* 0x000000ff999c7208 */ /* 0x000fe20001000000 */
[----:B------:R-:W-:Y:S01]  /*63f0*/  FFMA.FTZ R205, R205, UR10, -R177 ;  /* 0x0000000acdcd7c23 */ /* 0x000fe200080108b1 */
[----:B------:R-:W-:Y:S01]  /*6400*/  FSEL R176, R176, RZ, P2 ;  /* 0x000000ffb0b07208 */ /* 0x000fe20001000000 */
[----:B------:R-:W-:Y:S01]  /*6410*/  FADD.FTZ R157, -R157, R202 ;  /* 0x000000ca9d9d7221 */ /* 0x000fe20000010100 */
[----:B------:R-:W-:Y:S01]  /*6420*/  MUFU.EX2 R164, R164 ;  /* 0x000000a400a47308 */ /* 0x000fe20000000800 */
[----:B------:R-:W-:Y:S01]  /*6430*/  FADD.FTZ R156, -R156, R201 ;  /* 0x000000c99c9c7221 */ /* 0x000fe20000010100 */
[--C-:B------:R-:W-:Y:S01]  /*6440*/  FFMA.FTZ R206, R206, UR10, -R177.reuse ;  /* 0x0000000acece7c23 */ /* 0x100fe200080108b1 */
[----:B------:R-:W-:Y:S01]  /*6450*/  FMUL.FTZ R166, R157, UR10 ;  /* 0x0000000a9da67c20 */ /* 0x000fe20008410000 */
[--C-:B------:R-:W-:Y:S01]  /*6460*/  FFMA.FTZ R154, R163, UR10, -R176.reuse ;  /* 0x0000000aa39a7c23 */ /* 0x100fe200080108b0 */
[----:B------:R-:W-:Y:S01]  /*6470*/  FMUL.FTZ R167, R156, UR10 ;  /* 0x0000000a9ca77c20 */ /* 0x000fe20008410000 */
        /* <DEDUP_REMOVED lines=21> */
[-C--:B0-----:R-:W-:Y:S01]  /*65d0*/  FMUL.FTZ R24, R24, R166.reuse ;  /* 0x000000a618187220 */ /* 0x081fe20000410000 */
[-C--:B------:R-:W-:Y:S01]  /*65e0*/  FMUL.FTZ R25, R25, R166.reuse ;  /* 0x000000a619197220 */ /* 0x080fe20000410000 */
        /* <DEDUP_REMOVED lines=132> */
[----:B0-----:R-:W-:Y:S01]  /*6e30*/  F2FP.BF16.F32.PACK_AB R157, R155, R154 ;  /* 0x0000009a9b9d723e */ /* 0x001fe200000010ff */
[----:B------:R-:W-:Y:S01]  /*6e40*/  MUFU.EX2 R201, R201 ;  /* 0x000000c900c97308 */ /* 0x000fe20000000800 */
[----:B---3--:R-:W-:Y:S01]  /*6e50*/  F2FP.BF16.F32.PACK_AB R159, R161, R160 ;  /* 0x000000a0a19f723e */ /* 0x008fe200000010ff */
[--C-:B------:R-:W-:Y:S01]  /*6e60*/  FFMA.FTZ R197, R186, UR10, -R177.reuse ;  /* 0x0000000abac57c23 */ /* 0x100fe200080108b1 */
[----:B----4-:R-:W-:Y:S01]  /*6e70*/  F2FP.BF16.F32.PACK_AB R156, R163, R162 ;  /* 0x000000a2a39c723e */ /* 0x010fe200000010ff */
[--C-:B------:R-:W-:Y:S01]  /*6e80*/  FFMA.FTZ R186, R187, UR10, -R177.reuse ;  /* 0x0000000abbba7c23 */ /* 0x100fe200080108b1 */
[----:B-----5:R-:W-:Y:S01]  /*6e90*/  F2FP.BF16.F32.PACK_AB R158, R165, R164 ;  /* 0x000000a4a59e723e */ /* 0x020fe200000010ff */
[--C-:B------:R-:W-:Y:S01]  /*6ea0*/  FFMA.FTZ R187, R189, UR10, -R177.reuse ;  /* 0x0000000abdbb7c23 */ /* 0x100fe200080108b1 */
[--C-:B------:R-:W-:Y:S01]  /*6eb0*/  FFMA.FTZ R190, R190, UR10, -R176.reuse ;  /* 0x0000000abebe7c23 */ /* 0x100fe200080108b0 */
[----:B------:R-:W-:Y:S01]  /*6ec0*/  MUFU.EX2 R202, R202 ;  /* 0x000000ca00ca7308 */ /* 0x000fe20000000800 */
[----:B------:R-:W-:Y:S01]  /*6ed0*/  WARPGROUP.ARRIVE ;  /* 0x00000000000079c5 */ /* 0x000fe20000000000 */
[--C-:B------:R-:W-:Y:S01]  /*6ee0*/  FFMA.FTZ R191, R191, UR10, -R176.reuse ;  /* 0x0000000abfbf7c23 */ /* 0x100fe200080108b0 */
[--C-:B------:R-:W-:Y:S01]  /*6ef0*/  FFMA.FTZ R192, R192, UR10, -R176.reuse ;  /* 0x0000000ac0c07c23 */ /* 0x100fe200080108b0 */
[--C-:B------:R-:W-:Y:S01]  /*6f00*/  FFMA.FTZ R188, R188, UR10, -R177.reuse ;  /* 0x0000000abcbc7c23 */ /* 0x100fe200080108b1 */
[--C-:B------:R-:W-:Y:S01]  /*6f10*/  FFMA.FTZ R189, R193, UR10, -R176.reuse ;  /* 0x0000000ac1bd7c23 */ /* 0x100fe200080108b0 */
[--C-:B------:R-:W-:Y:S01]  /*6f20*/  FFMA.FTZ R179, R179, UR10, -R176.reuse ;  /* 0x0000000ab3b37c23 */ /* 0x100fe200080108b0 */
[----:B------:R-:W-:Y:S01]  /*6f30*/  HGMMA.64x256x16.F32.BF16 R24, R156, gdesc[UR12].tnspB, R24, gsb0 ;  /* 0x43e0000c9c187df0 */ /* 0x000fe20008001818 */
[----:B------:R-:W-:Y:S01]  /*6f40*/  MUFU.EX2 R209, R209 ;  /* 0x000000d100d17308 */ /* 0x000fe20000000800 */
[----:B------:R-:W-:Y:S01]  /*6f50*/  UIADD3 UR14, UR6, 0x80, URZ ;  /* 0x00000080060e7890 */ /* 0x000fe2000fffe03f */
[--C-:B------:R-:W-:Y:S01]  /*6f60*/  FFMA.FTZ R180, R180, UR10, -R176.reuse ;  /* 0x0000000ab4b47c23 */ /* 0x100fe200080108b0 */
[----:B------:R-:W-:Y:S01]  /*6f70*/  UMOV UR15, 0x40000040 ;  /* 0x40000040000f7882 */ /* 0x000fe20000000000 */
        /* <DEDUP_REMOVED lines=14> */
[----:B------:R-:W-:Y:S01]  /*7060*/  FFMA.FTZ R175, R175, UR10, -R177 ;  /* 0x0000000aafaf7c23 */ /* 0x000fe200080108b1 */
[----:B------:R-:W-:Y:S01]  /*7070*/  FFMA.FTZ R171, R171, UR10, -R176 ;  /* 0x0000000aabab7c23 */ /* 0x000fe200080108b0 */
[----:B------:R-:W-:Y:S01]  /*7080*/  FFMA.FTZ R4, R167, R4, R154 ;  /* 0x00000004a7047223 */ /* 0x000fe2000001009a */
[----:B------:R-:W-:-:S03]  /*7090*/  FFMA.FTZ R0, R166, R0, R162 ;  /* 0x00000000a6007223 */ /* 0x000fc600000100a2 */
[----:B------:R-:W-:Y:S01]  /*70a0*/  MUFU.EX2 R207, R207 ;  /* 0x000000cf00cf7308 */ /* 0x000fe20000000800 */
[----:B------:R-:W-:Y:S01]  /*70b0*/  FADD.FTZ R155, R155, R4 ;  /* 0x000000049b9b7221 */ /* 0x000fe20000010000 */
[----:B------:R-:W-:-:S03]  /*70c0*/  FADD.FTZ R163, R163, R0 ;  /* 0x00000000a3a37221 */ /* 0x000fc60000010000 */
[----:B------:R-:W-:Y:S01]  /*70d0*/  FADD.FTZ R160, R160, R155 ;  /* 0x0000009ba0a07221 */ /* 0x000fe20000010000 */
[----:B------:R-:W-:Y:S02]  /*70e0*/  FADD.FTZ R164, R164, R163 ;  /* 0x000000a3a4a47221 */ /* 0x000fe40000010000 */
[----:B------:R-:W1:Y:S01]  /*70f0*/  MUFU.EX2 R208, R208 ;  /* 0x000000d000d07308 */ /* 0x000e620000000800 */
[----:B------:R-:W-:Y:S01]  /*7100*/  FADD.FTZ R160, R161, R160 ;  /* 0x000000a0a1a07221 */ /* 0x000fe20000010000 */
[----:B------:R-:W-:-:S06]  /*7110*/  FADD.FTZ R164, R165, R164 ;  /* 0x000000a4a5a47221 */ /* 0x000fcc0000010000 */
[----:B------:R-:W3:Y:S08]  /*7120*/  MUFU.EX2 R210, R210 ;  /* 0x000000d200d27308 */ /* 0x000ef00000000800 */
[----:B------:R-:W-:Y:S08]  /*7130*/  MUFU.EX2 R198, R198 ;  /* 0x000000c600c67308 */ /* 0x000ff00000000800 */
[----:B------:R-:W-:Y:S08]  /*7140*/  MUFU.EX2 R199, R199 ;  /* 0x000000c700c77308 */ /* 0x000ff00000000800 */
[----:B------:R-:W-:Y:S08]  /*7150*/  MUFU.EX2 R203, R203 ;  /* 0x000000cb00cb7308 */ /* 0x000ff00000000800 */
[----:B------:R-:W-:Y:S08]  /*7160*/  MUFU.EX2 R196, R196 ;  /* 0x000000c400c47308 */ /* 0x000ff00000000800 */
[----:B------:R-:W4:Y:S08]  /*7170*/  MUFU.EX2 R211, R211 ;  /* 0x000000d300d37308 */ /* 0x000f300000000800 */
[----:B------:R-:W-:Y:S08]  /*7180*/  MUFU.EX2 R194, R194 ;  /* 0x000000c200c27308 */ /* 0x000ff00000000800 */
[----:B------:R-:W5:Y:S08]  /*7190*/  MUFU.EX2 R195, R195 ;  /* 0x000000c300c37308 */ /* 0x000f700000000800 */
[----:B------:R-:W2:Y:S08]  /*71a0*/  MUFU.EX2 R204, R204 ;  /* 0x000000cc00cc7308 */ /* 0x000eb00000000800 */
[----:B------:R-:W-:Y:S08]  /*71b0*/  MUFU.EX2 R190, R190 ;  /* 0x000000be00be7308 */ /* 0x000ff00000000800 */
[----:B------:R-:W-:Y:S08]  /*71c0*/  MUFU.EX2 R191, R191 ;  /* 0x000000bf00bf7308 */ /* 0x000ff00000000800 */
[----:B------:R-:W-:Y:S08]  /*71d0*/  MUFU.EX2 R192, R192 ;  /* 0x000000c000c07308 */ /* 0x000ff00000000800 */
[----:B------:R-:W-:Y:S08]  /*71e0*/  MUFU.EX2 R188, R188 ;  /* 0x000000bc00bc7308 */ /* 0x000ff00000000800 */
[----:B------:R-:W2:Y:S08]  /*71f0*/  MUFU.EX2 R197, R197 ;  /* 0x000000c500c57308 */ /* 0x000eb00000000800 */
[----:B------:R-:W-:Y:S08]  /*7200*/  MUFU.EX2 R186, R186 ;  /* 0x000000ba00ba7308 */ /* 0x000ff00000000800 */
[----:B------:R-:W2:Y:S08]  /*7210*/  MUFU.EX2 R187, R187 ;  /* 0x000000bb00bb7308 */ /* 0x000eb00000000800 */
        /* <DEDUP_REMOVED lines=12> */
[----:B------:R-:W-:Y:S01]  /*72e0*/  MUFU.EX2 R172, R172 ;  /* 0x000000ac00ac7308 */ /* 0x000fe20000000800 */
[----:B------:R-:W-:-:S02]  /*72f0*/  WARPGROUP.DEPBAR.LE gsb0, 0x0 ;  /* 0x00008000000079c5 */ /* 0x000fc40000010000 */
[----:B0-----:R-:W-:-:S05]  /*7300*/  F2FP.BF16.F32.PACK_AB R156, R206, R205 ;  /* 0x000000cdce9c723e */ /* 0x001fca00000010ff */
[----:B------:R-:W0:Y:S01]  /*7310*/  MUFU.EX2 R173, R173 ;  /* 0x000000ad00ad7308 */ /* 0x000e220000000800 */
[----:B------:R-:W-:Y:S01]  /*7320*/  F2FP.BF16.F32.PACK_AB R157, R202, R201 ;  /* 0x000000c9ca9d723e */ /* 0x000fe200000010ff */
[----:B------:R-:W-:Y:S01]  /*7330*/  FADD.FTZ R201, R201, R160 ;  /* 0x000000a0c9c97221 */ /* 0x000fe20000010000 */
[----:B-1----:R-:W-:Y:S01]  /*7340*/  F2FP.BF16.F32.PACK_AB R158, R208, R207 ;  /* 0x000000cfd09e723e */ /* 0x002fe200000010ff */
[----:B------:R-:W-:Y:S01]  /*7350*/  FADD.FTZ R205, R205, R164 ;  /* 0x000000a4cdcd7221 */ /* 0x000fe20000010000 */
[----:B---3--:R-:W-:Y:S01]  /*7360*/  F2FP.BF16.F32.PACK_AB R159, R210, R209 ;  /* 0x000000d1d29f723e */ /* 0x008fe200000010ff */
        /* <DEDUP_REMOVED lines=8> */
[----:B------:R-:W1:Y:S01]  /*73f0*/  MUFU.EX2 R175, R175 ;  /* 0x000000af00af7308 */ /* 0x000e620000000800 */
[----:B------:R-:W-:Y:S01]  /*7400*/  UMOV UR15, 0x40000040 ;  /* 0x40000040000f7882 */ /* 0x000fe20000000000 */
[----:B------:R-:W-:Y:S01]  /*7410*/  FADD.FTZ R209, R210, R209 ;  /* 0x000000d1d2d17221 */ /* 0x000fe20000010000 */
[----:B------:R-:W-:-:S05]  /*7420*/  FADD.FTZ R207, R208, R207 ;  /* 0x000000cfd0cf7221 */ /* 0x000fca0000010000 */
[----:B------:R-:W3:Y:S01]  /*7430*/  MUFU.EX2 R171, R171 ;  /* 0x000000ab00ab7308 */ /* 0x000ee20000000800 */
[----:B------:R-:W-:Y:S02]  /*7440*/  WARPGROUP.DEPBAR.LE gsb0, 0x0 ;  /* 0x00008000000079c5 */ /* 0x000fe40000010000 */
[----:B----4-:R-:W-:Y:S01]  /*7450*/  F2FP.BF16.F32.PACK_AB R156, R211, R196 ;  /* 0x000000c4d39c723e */ /* 0x010fe200000010ff */
[----:B------:R-:W-:Y:S01]  /*7460*/  FADD.FTZ R196, R196, R207 ;  /* 0x000000cfc4c47221 */ /* 0x000fe20000010000 */
[----:B------:R-:W-:Y:S01]  /*7470*/  F2FP.BF16.F32.PACK_AB R157, R199, R198 ;  /* 0x000000c6c79d723e */ /* 0x000fe200000010ff */
[----:B------:R-:W-:Y:S01]  /*7480*/  FADD.FTZ R198, R198, R209 ;  /* 0x000000d1c6c67221 */ /* 0x000fe20000010000 */
[----:B-----5:R-:W-:Y:S01]  /*7490*/  F2FP.BF16.F32.PACK_AB R158, R195, R194 ;  /* 0x000000c2c39e723e */ /* 0x020fe200000010ff */
[----:B------:R-:W-:Y:S01]  /*74a0*/  FADD.FTZ R211, R211, R196 ;  /* 0x000000c4d3d37221 */ /* 0x000fe20000010000 */
[----:B--2---:R-:W-:Y:S01]  /*74b0*/  F2FP.BF16.F32.PACK_AB R159, R204, R203 ;  /* 0x000000cbcc9f723e */ /* 0x004fe200000010ff */
[----:B------:R-:W-:-:S02]  /*74c0*/  FADD.FTZ R198, R199, R198 ;  /* 0x000000c6c7c67221 */ /* 0x000fc40000010000 */
[----:B------:R-:W-:Y:S01]  /*74d0*/  FADD.FTZ R194, R194, R211 ;  /* 0x000000d3c2c27221 */ /* 0x000fe20000010000 */
[----:B------:R-:W-:Y:S01]  /*74e0*/  WARPGROUP.ARRIVE ;  /* 0x00000000000079c5 */ /* 0x000fe20000000000 */
[----:B------:R-:W-:Y:S02]  /*74f0*/  FADD.FTZ R203, R203, R198 ;  /* 0x000000c6cbcb7221 */ /* 0x000fe40000010000 */
[----:B------:R-:W-:Y:S02]  /*7500*/  FADD.FTZ R195, R195, R194 ;  /* 0x000000c2c3c37221 */ /* 0x000fe40000010000 */
[----:B------:R-:W-:Y:S01]  /*7510*/  FADD.FTZ R203, R204, R203 ;  /* 0x000000cbcccb7221 */ /* 0x000fe20000010000 */
[----:B------:R-:W-:Y:S01]  /*7520*/  HGMMA.64x256x16.F32.BF16 R24, R156, gdesc[UR12].tnspB, R24, gsb0 ;  /* 0x43e0000c9c187df0 */ /* 0x000fe20008001818 */
[----:B------:R-:W-:Y:S01]  /*7530*/  UIADD3 UR14, UR6, 0x180, URZ ;  /* 0x00000180060e7890 */ /* 0x000fe2000fffe03f */
[----:B------:R-:W-:Y:S01]  /*7540*/  UMOV UR15, 0x40000040 ;  /* 0x40000040000f7882 */ /* 0x000fe20000000000 */
[----:B------:R-:W-:-:S02]  /*7550*/  WARPGROUP.DEPBAR.LE gsb0, 0x0 ;  /* 0x00008000000079c5 */ /* 0x000fc40000010000 */
[----:B------:R-:W-:Y:S01]  /*7560*/  F2FP.BF16.F32.PACK_AB R156, R197, R188 ;  /* 0x000000bcc59c723e */ /* 0x000fe200000010ff */
[----:B------:R-:W-:Y:S01]  /*7570*/  FADD.FTZ R188, R188, R195 ;  /* 0x000000c3bcbc7221 */ /* 0x000fe20000010000 */
[----:B------:R-:W-:Y:S01]  /*7580*/  F2FP.BF16.F32.PACK_AB R157, R191, R190 ;  /* 0x000000bebf9d723e */ /* 0x000fe200000010ff */
[----:B------:R-:W-:Y:S01]  /*7590*/  FADD.FTZ R190, R190, R203 ;  /* 0x000000cbbebe7221 */ /* 0x000fe20000010000 */
[----:B------:R-:W-:Y:S01]  /*75a0*/  F2FP.BF16.F32.PACK_AB R158, R187, R186 ;  /* 0x000000babb9e723e */ /* 0x000fe200000010ff */
[----:B------:R-:W-:Y:S01]  /*75b0*/  FADD.FTZ R197, R197, R188 ;  /* 0x000000bcc5c57221 */ /* 0x000fe20000010000 */
[----:B------:R-:W-:Y:S01]  /*75c0*/  F2FP.BF16.F32.PACK_AB R159, R189, R192 ;  /* 0x000000c0bd9f723e */ /* 0x000fe200000010ff */
[----:B------:R-:W-:Y:S02]  /*75d0*/  FADD.FTZ R191, R191, R190 ;  /* 0x000000bebfbf7221 */ /* 0x000fe40000010000 */
[----:B------:R-:W-:Y:S01]  /*75e0*/  FADD.FTZ R186, R186, R197 ;  /* 0x000000c5baba7221 */ /* 0x000fe20000010000 */
[----:B------:R-:W-:Y:S01]  /*75f0*/  WARPGROUP.ARRIVE ;  /* 0x00000000000079c5 */ /* 0x000fe20000000000 */
[----:B------:R-:W-:-:S02]  /*7600*/  FADD.FTZ R192, R192, R191 ;  /* 0x000000bfc0c07221 */ /* 0x000fc40000010000 */
        /* <DEDUP_REMOVED lines=23> */
[----:B0-----:R-:W-:Y:S01]  /*7780*/  F2FP.BF16.F32.PACK_AB R156, R173, R172 ;  /* 0x000000acad9c723e */ /* 0x001fe200000010ff */
[----:B------:R-:W-:Y:S01]  /*7790*/  FADD.FTZ R172, R172, R185 ;  /* 0x000000b9acac7221 */ /* 0x000fe20000010000 */
[----:B------:R-:W-:Y:S01]  /*77a0*/  F2FP.BF16.F32.PACK_AB R157, R169, R168 ;  /* 0x000000a8a99d723e */ /* 0x000fe200000010ff */
[----:B------:R-:W-:Y:S01]  /*77b0*/  FADD.FTZ R168, R168, R181 ;  /* 0x000000b5a8a87221 */ /* 0x000fe20000010000 */
[----:B-1----:R-:W-:Y:S01]  /*77c0*/  F2FP.BF16.F32.PACK_AB R158, R175, R174 ;  /* 0x000000aeaf9e723e */ /* 0x002fe200000010ff */
        /* <DEDUP_REMOVED lines=12> */
.L_x_4726:
[----:B------:R-:W0:Y:S01]  /*7890*/  S2UR UR6, SR_CgaCtaId ;  /* 0x00000000000679c3 */ /* 0x000e220000008800 */
[----:B------:R-:W-:Y:S01]  /*78a0*/  UISETP.GT.AND UP0, UPT, UR7, UR56, UPT ;  /* 0x000000380700728c */ /* 0x000fe2000bf04270 */
[----:B------:R-:W-:Y:S01]  /*78b0*/  IMAD.MOV.U32 R201, RZ, RZ, R153 ;  /* 0x000000ffffc97224 */ /* 0x000fe200078e0099 */
[----:B------:R-:W-:Y:S01]  /*78c0*/  UIADD3 UR5, UR5, 0x32460, URZ ;  /* 0x0003246005057890 */ /* 0x000fe2000fffe03f */
[----:B------:R-:W-:Y:S01]  /*78d0*/  MOV R202, R152 ;  /* 0x0000009800ca7202 */ /* 0x000fe20000000f00 */
[----:B------:R-:W-:Y:S02]  /*78e0*/  UIADD3 UR7, UR7, -0x1, URZ ;  /* 0xffffffff07077890 */ /* 0x000fe4000fffe03f */
[----:B------:R-:W-:Y:S01]  /*78f0*/  PLOP3.LUT P1, PT, PT, PT, UP0, 0x80, 0x0 ;  /* 0x000000000000781c */ /* 0x000fe20003f2f008 */
[----:B0-----:R-:W-:-:S09]  /*7900*/  UPRMT UR5, UR6, 0x654, UR5 ;  /* 0x0000065406057896 */ /* 0x001fd20008000005 */
[----:B------:R-:W-:Y:S03]  /*7910*/  SYNCS.ARRIVE.TRANS64.RED.A1T0 RZ, [UR5], RZ ;  /* 0x000000ffffff79a7 */ /* 0x000fe60008100405 */
[----:B------:R-:W-:Y:S05]  /*7920*/  @P1 BRA `(.L_x_4727) ;  /* 0xffffffcc00341947 */ /* 0x000fea000383ffff */
[----:B------:R-:W-:-:S05]  /*7930*/  UMOV UR38, UR7 ;  /* 0x0000000700267c82 */ /* 0x000fca0008000000 */
.L_x_4716:
[----:B------:R-:W-:-:S13]  /*7940*/  R2UR UR5, R223 ;  /* 0x00000000df0572ca */ /* 0x000fda00000e0000 */
[----:B------:R-:W-:-:S06]  /*7950*/  UISETP.GE.AND UP0, UPT, UR38, UR5, UPT ;  /* 0x000000052600728c */ /* 0x000fcc000bf06270 */
[----:B------:R-:W-:-:S13]  /*7960*/  PLOP3.LUT P1, PT, PT, PT, UP0, 0x80, 0x0 ;  /* 0x000000000000781c */ /* 0x000fda0003f2f008 */
[----:B------:R-:W-:Y:S05]  /*7970*/  @!P1 BRA `(.L_x_4728) ;  /* 0x0000002800409947 */ /* 0x000fea0003800000 */
[----:B------:R-:W-:Y:S01]  /*7980*/  IMAD.MOV.U32 R201, RZ, RZ, R153 ;  /* 0x000000ffffc97224 */ /* 0x000fe200078e0099 */
[----:B------:R-:W-:Y:S01]  /*7990*/  ULDC UR6, c[0x0][0xad0] ;  /* 0x0002b40000067ab9 */ /* 0x000fe20000000800 */
[----:B------:R-:W-:-:S07]  /*79a0*/  IMAD.MOV.U32 R200, RZ, RZ, R152 ;  /* 0x000000ffffc87224 */ /* 0x000fce00078e0098 */
.L_x_4739:
[----:B------:R-:W-:-:S04]  /*79b0*/  UIADD3 UR4, UR4, 0x1, URZ ;  /* 0x0000000104047890 */ /* 0x000fc8000fffe03f */
[----:B------:R-:W-:-:S04]  /*79c0*/  UISETP.NE.AND UP0, UPT, UR4, 0x2, UPT ;  /* 0x000000020400788c */ /* 0x000fc8000bf05270 */
[----:B------:R-:W-:Y:S02]  /*79d0*/  USEL UR5, URZ, 0x1, UP0 ;  /* 0x000000013f057887 */ /* 0x000fe40008000000 */
[----:B------:R-:W-:-:S04]  /*79e0*/  USEL UR4, UR4, URZ, UP0 ;  /* 0x0000003f04047287 */ /* 0x000fc80008000000 */
[----:B------:R-:W-:Y:S01]  /*79f0*/  LOP3.LUT R5, R5, UR5, RZ, 0x3c, !PT ;  /* 0x0000000505057c12 */ /* 0x000fe2000f8e3cff */
[----:B------:R-:W-:Y:S07]  /*7a00*/  @!P0 BRA `(.L_x_4729) ;  /* 0x0000000000048947 */ /* 0x000fee0003800000 */
[----:B------:R-:W-:Y:S01]  /*7a10*/  BPT.TRAP 0x1 ;  /* 0x000000040000795c */ /* 0x000fe20000300000 */
.L_x_4729:
[----:B------:R-:W-:Y:S01]  /*7a20*/  ULEA UR7, UR4, UR61, 0x3 ;  /* 0x0000003d04077291 */ /* 0x000fe2000f8e183f */
[----:B------:R-:W-:-:S08]  /*7a30*/  SHF.L.U32 R202, R5, 0x1f, RZ ;  /* 0x0000001f05ca7819 */ /* 0x000fd000000006ff */
[----:B------:R0:W1:Y:S01]  /*7a40*/  SYNCS.PHASECHK.TRANS64.TRYWAIT P1, [UR7+0x32430], R202 ;  /* 0x032430caff0075a7 */ /* 0x0000620008020147 */
[----:B------:R-:W-:Y:S05]  /*7a50*/  @!P0 BRA `(.L_x_4730) ;  /* 0x0000000000048947 */ /* 0x000fea0003800000 */
[----:B------:R-:W-:Y:S01]  /*7a60*/  BPT.TRAP 0x1 ;  /* 0x000000040000795c */ /* 0x000fe20000300000 */
.L_x_4730:
[----:B-1----:R-:W-:Y:S05]  /*7a70*/  @P1 BRA `(.L_x_4731) ;  /* 0x0000000000081947 */ /* 0x002fea0003800000 */
[----:B------:R-:W1:Y:S02]  /*7a80*/  SYNCS.PHASECHK.TRANS64.TRYWAIT P1, [UR7+0x32430], R202 ;  /* 0x032430caff0075a7 */ /* 0x000e640008020147 */
[----:B-1----:R-:W-:Y:S05]  /*7a90*/  @!P1 BRA `(.L_x_4732) ;  /* 0x0000009c00d89947 */ /* 0x002fea0003800000 */
.L_x_4731:
[----:B------:R-:W-:Y:S01]  /*7aa0*/  R2UR UR5, R21 ;  /* 0x00000000150572ca */ /* 0x000fe200000e0000 */
[----:B-1----:R-:W-:Y:S01]  /*7ab0*/  WARPGROUP.ARRIVE ;  /* 0x00000000000079c5 */ /* 0x002fe20000000000 */
[----:B------:R-:W-:Y:S01]  /*7ac0*/  R2UR UR56, R22 ;  /* 0x00000000163872ca */ /* 0x000fe200000e0000 */
[----:B------:R-:W-:Y:S01]  /*7ad0*/  UMOV UR59, 0x40000040 ;  /* 0x40000040003b7882 */ /* 0x000fe20000000000 */
[----:B------:R-:W-:-:S09]  /*7ae0*/  R2UR UR57, R23 ;  /* 0x00000000173972ca */ /* 0x000fd200000e0000 */
[----:B------:R-:W-:-:S07]  /*7af0*/  UIMAD UR5, UR4, 0x300, UR5 ;  /* 0x00000300040578a4 */ /* 0x000fce000f8e0205 */
[----:B------:R-:W-:Y:S02]  /*7b00*/  UMOV UR58, UR5 ;  /* 0x00000005003a7c82 */ /* 0x000fe40008000000 */
        /* <DEDUP_REMOVED lines=25> */
.L_x_4733:
[----:B------:R1:W2:Y:S01]  /*7ca0*/  SYNCS.PHASECHK.TRANS64.TRYWAIT P1, [UR7+0x32450], R202 ;  /* 0x032450caff0075a7 */ /* 0x0002a20008020147 */
[----:B------:R-:W-:Y:S05]  /*7cb0*/  @!P0 BRA `(.L_x_4734) ;  /* 0x0000000000048947 */ /* 0x000fea0003800000 */
[----:B------:R-:W-:Y:S01]  /*7cc0*/  BPT.TRAP 0x1 ;  /* 0x000000040000795c */ /* 0x000fe20000300000 */
.L_x_4734:
[----:B--2---:R-:W-:Y:S05]  /*7cd0*/  @P1 BRA `(.L_x_4735) ;  /* 0x0000000000081947 */ /* 0x004fea0003800000 */
[----:B------:R-:W2:Y:S02]  /*7ce0*/  SYNCS.PHASECHK.TRANS64.TRYWAIT P1, [UR7+0x32450], R202 ;  /* 0x032450caff0075a7 */ /* 0x000ea40008020147 */
[----:B--2---:R-:W-:Y:S05]  /*7cf0*/  @!P1 BRA `(.L_x_4736) ;  /* 0x0000009c00589947 */ /* 0x004fea0003800000 */
.L_x_4735:
[----:B------:R-:W-:Y:S01]  /*7d00*/  R2UR UR56, R8 ;  /* 0x00000000083872ca */ /* 0x000fe200000e0000 */
[----:B------:R-:W-:Y:S01]  /*7d10*/  UIMAD UR5, UR4, 0xc00, UR39 ;  /* 0x00000c00040578a4 */ /* 0x000fe2000f8e0227 */
[----:B------:R-:W-:Y:S01]  /*7d20*/  R2UR UR57, R9 ;  /* 0x00000000093972ca */ /* 0x000fe200000e0000 */
[----:B------:R-:W-:Y:S01]  /*7d30*/  WARPGROUP.ARRIVE ;  /* 0x00000000000079c5 */ /* 0x000fe20000000000 */
[----:B------:R-:W-:Y:S01]  /*7d40*/  UMOV UR59, 0x40000040 ;  /* 0x40000040003b7882 */ /* 0x000fe20000000000 */
[----:B------:R-:W-:Y:S01]  /*7d50*/  UIADD3 UR10, UR5, 0x300, URZ ;  /* 0x00000300050a7890 */ /* 0x000fe2000fffe03f */
[----:B------:R-:W-:Y:S02]  /*7d60*/  UMOV UR11, 0x40000040 ;  /* 0x40000040000b7882 */ /* 0x000fe40000000000 */
[----:B------:R-:W-:Y:S01]  /*7d70*/  UMOV UR58, UR5 ;  /* 0x00000005003a7c82 */ /* 0x000fe20008000000 */
[----:B------:R-:W-:Y:S01]  /*7d80*/  UIADD3 UR14, UR5, 0x302, URZ ;  /* 0x00000302050e7890 */ /* 0x000fe2000fffe03f */
[----:B------:R-:W-:Y:S01]  /*7d90*/  UMOV UR15, 0x40000040 ;  /* 0x40000040000f7882 */ /* 0x000fe20000000000 */
[----:B------:R-:W-:Y:S01]  /*7da0*/  UIADD3 UR18, UR5, 0x304, URZ ;  /* 0x0000030405127890 */ /* 0x000fe2000fffe03f */
[----:B------:R-:W-:-:S03]  /*7db0*/  UMOV UR19, 0x40000040 ;  /* 0x4000004000137882 */ /* 0x000fc60000000000 */
        /* <DEDUP_REMOVED lines=21> */
[----:B------:R-:W-:-:S02]  /*7f10*/  WARPGROUP.DEPBAR.LE gsb0, 0x0 ;  /* 0x00008000000079c5 */ /* 0x000fc40000010000 */
        /* <DEDUP_REMOVED lines=60> */
.L_x_4737:
[----:B012---:R-:W-:Y:S01]  /*82e0*/  FMUL.FTZ R202, R152, UR6 ;  /* 0x0000000698ca7c20 */ /* 0x007fe20008410000 */
        /* <DEDUP_REMOVED lines=22> */
[----:B0-----:R-:W-:Y:S01]  /*8450*/  FMNMX.FTZ R152, R202, R200, !PT ;  /* 0x000000c8ca987209 */ /* 0x001fe20007810000 */
[----:B------:R-:W-:Y:S01]  /*8460*/  FMUL.FTZ R166, R169, UR6 ;  /* 0x00000006a9a67c20 */ /* 0x000fe20008410000 */
[----:B------:R-:W-:Y:S01]  /*8470*/  FMUL.FTZ R162, R162, UR6 ;  /* 0x00000006a2a27c20 */ /* 0x000fe20008410000 */
[----:B------:R-:W-:Y:S01]  /*8480*/  FMUL.FTZ R205, R167, UR6 ;  /* 0x00000006a7cd7c20 */ /* 0x000fe20008410000 */
[----:B------:R-:W-:Y:S01]  /*8490*/  FMUL.FTZ R169, R172, UR6 ;  /* 0x00000006aca97c20 */ /* 0x000fe20008410000 */
[----:B------:R-:W-:Y:S01]  /*84a0*/  FMUL.FTZ R163, R163, UR6 ;  /* 0x00000006a3a37c20 */ /* 0x000fe20008410000 */
[----:B------:R-:W-:Y:S01]  /*84b0*/  FMUL.FTZ R167, R170, UR6 ;  /* 0x00000006aaa77c20 */ /* 0x000fe20008410000 */
[----:B------:R-:W0:Y:S01]  /*84c0*/  MUFU.TANH R157, R157 ;  /* 0x0000009d009d7308 */ /* 0x000e220000002400 */
        /* <DEDUP_REMOVED lines=25> */
[----:B------:R-:W1:Y:S01]  /*8660*/  S2UR UR11, SR_CgaCtaId ;  /* 0x00000000000b79c3 */ /* 0x000e620000008800 */
[----:B------:R-:W-:Y:S01]  /*8670*/  ULDC UR10, c[0x0][0xa80] ;  /* 0x0002a000000a7ab9 */ /* 0x000fe20000000800 */
[----:B------:R-:W-:Y:S01]  /*8680*/  UIADD3 UR5, UR7, 0x32440, URZ ;  /* 0x0003244007057890 */ /* 0x000fe2000fffe03f */
[----:B------:R-:W-:-:S03]  /*8690*/  UMOV UR15, 0x40000040 ;  /* 0x40000040000f7882 */ /* 0x000fc60000000000 */
[----:B------:R-:W4:Y:S01]  /*86a0*/  MUFU.TANH R164, R164 ;  /* 0x000000a400a47308 */ /* 0x000f220000002400 */
[----:B--2---:R-:W-:-:S07]  /*86b0*/  FMNMX.FTZ R207, R161, R152, !PT ;  /* 0x00000098a1cf7209 */ /* 0x004fce0007810000 */
[----:B------:R-:W2:Y:S01]  /*86c0*/  MUFU.TANH R155, R155 ;  /* 0x0000009b009b7308 */ /* 0x000ea20000002400 */
[----:B0-----:R-:W-:-:S07]  /*86d0*/  FMNMX.FTZ R152, R154, R201, !PT ;  /* 0x000000c99a987209 */ /* 0x001fce0007810000 */
[----:B------:R-:W0:Y:S01]  /*86e0*/  MUFU.TANH R203, R203 ;  /* 0x000000cb00cb7308 */ /* 0x000e220000002400 */
[----:B----4-:R-:W-:Y:S01]  /*86f0*/  FMNMX.FTZ R186, R164, R207, !PT ;  /* 0x000000cfa4ba7209 */ /* 0x010fe20007810000 */
[----:B-1----:R-:W-:Y:S02]  /*8700*/  UPRMT UR11, UR11, 0x654, UR5 ;  /* 0x000006540b0b7896 */ /* 0x002fe40008000005 */
[----:B------:R-:W-:-:S04]  /*8710*/  UIMAD UR5, UR4, 0xc00, UR60 ;  /* 0x00000c00040578a4 */ /* 0x000fc8000f8e023c */
[----:B------:R-:W1:Y:S01]  /*8720*/  MUFU.TANH R158, R158 ;  /* 0x0000009e009e7308 */ /* 0x000e620000002400 */
[----:B--2---:R-:W-:Y:S02]  /*8730*/  FMNMX.FTZ R207, R155, R152, !PT ;  /* 0x000000989bcf7209 */ /* 0x004fe40007810000 */
[----:B------:R-:W-:Y:S01]  /*8740*/  SYNCS.ARRIVE.TRANS64.RED.A1T0 RZ, [UR11], RZ ;  /* 0x000000ffffff79a7 */ /* 0x000fe2000810040b */
[----:B------:R-:W-:-:S04]  /*8750*/  UMOV UR14, UR5 ;  /* 0x00000005000e7c82 */ /* 0x000fc80008000000 */
[----:B------:R-:W2:Y:S01]  /*8760*/  MUFU.TANH R165, R165 ;  /* 0x000000a500a57308 */ /* 0x000ea20000002400 */
[----:B0-----:R-:W-:-:S07]  /*8770*/  FMNMX.FTZ R186, R203, R186, !PT ;  /* 0x000000bacbba7209 */ /* 0x001fce0007810000 */
[----:B------:R-:W0:Y:S01]  /*8780*/  MUFU.TANH R159, R159 ;  /* 0x0000009f009f7308 */ /* 0x000e220000002400 */
[----:B-1----:R-:W-:-:S07]  /*8790*/  FMNMX.FTZ R152, R158, R207, !PT ;  /* 0x000000cf9e987209 */ /* 0x002fce0007810000 */
[----:B------:R-:W1:Y:S01]  /*87a0*/  MUFU.TANH R166, R166 ;  /* 0x000000a600a67308 */ /* 0x000e620000002400 */
[----:B--2---:R-:W-:Y:S01]  /*87b0*/  FMNMX.FTZ R209, R165, R186, !PT ;  /* 0x000000baa5d17209 */ /* 0x004fe20007810000 */
[----:B------:R-:W-:-:S06]  /*87c0*/  FMUL.FTZ R186, R192, UR6 ;  /* 0x00000006c0ba7c20 */ /* 0x000fcc0008410000 */
        /* <DEDUP_REMOVED lines=28> */
[----:B-1----:R-:W-:Y:S01]  /*8990*/  FMNMX.FTZ R193, R179, R192, !PT ;  /* 0x000000c0b3c17209 */ /* 0x002fe20007810000 */
[----:B------:R-:W-:-:S06]  /*89a0*/  FMUL.FTZ R192, R196, UR6 ;  /* 0x00000006c4c07c20 */ /* 0x000fcc0008410000 */
        /* <DEDUP_REMOVED lines=38> */
[----:B--2---:R-:W-:-:S05]  /*8c10*/  FMNMX.FTZ R194, R193, R194, !PT ;  /* 0x000000c2c1c27209 */ /* 0x004fca0007810000 */
[----:B------:R-:W2:Y:S02]  /*8c20*/  SHFL.BFLY PT, R199, R194, 0x2, 0x1f ;  /* 0x0c401f00c2c77f89 */ /* 0x000ea400000e0000 */
[----:B------:R-:W4:Y:S01]  /*8c30*/  MUFU.TANH R206, R206 ;  /* 0x000000ce00ce7308 */ /* 0x000f220000002400 */
[----:B0-----:R-:W-:-:S04]  /*8c40*/  FMNMX.FTZ R197, R195, R152, !PT ;  /* 0x00000098c3c57209 */ /* 0x001fc80007810000 */
[----:B-1----:R-:W-:-:S04]  /*8c50*/  FMNMX.FTZ R197, R198, R197, !PT ;  /* 0x000000c5c6c57209 */ /* 0x002fc80007810000 */
[----:B----4-:R-:W-:-:S05]  /*8c60*/  FMNMX.FTZ R197, R206, R197, !PT ;  /* 0x000000c5cec57209 */ /* 0x010fca0007810000 */
[----:B------:R-:W0:Y:S01]  /*8c70*/  SHFL.BFLY PT, R196, R197, 0x2, 0x1f ;  /* 0x0c401f00c5c47f89 */ /* 0x000e2200000e0000 */
[----:B--2---:R-:W-:-:S05]  /*8c80*/  FMNMX.FTZ R199, R194, R199, !PT ;  /* 0x000000c7c2c77209 */ /* 0x004fca0007810000 */
[----:B------:R-:W1:Y:S01]  /*8c90*/  SHFL.BFLY PT, R152, R199, 0x1, 0x1f ;  /* 0x0c201f00c7987f89 */ /* 0x000e6200000e0000 */
[----:B0-----:R-:W-:-:S05]  /*8ca0*/  FMNMX.FTZ R207, R197, R196, !PT ;  /* 0x000000c4c5cf7209 */ /* 0x001fca0007810000 */
[----:B------:R-:W0:Y:S01]  /*8cb0*/  SHFL.BFLY PT, R208, R207, 0x1, 0x1f ;  /* 0x0c201f00cfd07f89 */ /* 0x000e2200000e0000 */
[----:B-1----:R-:W-:-:S05]  /*8cc0*/  FMNMX.FTZ R152, R199, R152, !PT ;  /* 0x00000098c7987209 */ /* 0x002fca0007810000 */
        /* <DEDUP_REMOVED lines=16> */
[----:B0-----:R-:W-:Y:S01]  /*8dd0*/  FMNMX.FTZ R153, R207, R208, !PT ;  /* 0x000000d0cf997209 */ /* 0x001fe20007810000 */
[----:B------:R-:W-:Y:S01]  /*8de0*/  MUFU.EX2 R196, R196 ;  /* 0x000000c400c47308 */ /* 0x000fe20000000800 */
[--C-:B------:R-:W-:Y:S01]  /*8df0*/  FFMA.FTZ R170, R170, UR10, -R200.reuse ;  /* 0x0000000aaaaa7c23 */ /* 0x100fe200080108c8 */
[--C-:B------:R-:W-:Y:S01]  /*8e00*/  FFMA.FTZ R178, R178, UR10, -R200.reuse ;  /* 0x0000000ab2b27c23 */ /* 0x100fe200080108c8 */
[----:B------:R-:W-:Y:S01]  /*8e10*/  FFMA.FTZ R186, R186, UR10, -R200 ;  /* 0x0000000ababa7c23 */ /* 0x000fe200080108c8 */
[C---:B------:R-:W-:Y:S01]  /*8e20*/  FADD.FTZ R156, -R153.reuse, R201 ;  /* 0x000000c9999c7221 */ /* 0x040fe20000010100 */
[----:B------:R-:W-:-:S03]  /*8e30*/  FMUL.FTZ R208, R153, UR10 ;  /* 0x0000000a99d07c20 */ /* 0x000fc60008410000 */
[----:B------:R-:W-:Y:S01]  /*8e40*/  FMUL.FTZ R156, R156, UR10 ;  /* 0x0000000a9c9c7c20 */ /* 0x000fe20008410000 */
[--C-:B------:R-:W-:Y:S01]  /*8e50*/  FFMA.FTZ R154, R154, UR10, -R208.reuse ;  /* 0x0000000a9a9a7c23 */ /* 0x100fe200080108d0 */
[--C-:B------:R-:W-:Y:S01]  /*8e60*/  FFMA.FTZ R155, R155, UR10, -R208.reuse ;  /* 0x0000000a9b9b7c23 */ /* 0x100fe200080108d0 */
[--C-:B------:R-:W-:Y:S01]  /*8e70*/  FFMA.FTZ R207, R158, UR10, -R208.reuse ;  /* 0x0000000a9ecf7c23 */ /* 0x100fe200080108d0 */
[--C-:B------:R-:W-:Y:S01]  /*8e80*/  FFMA.FTZ R209, R159, UR10, -R208.reuse ;  /* 0x0000000a9fd17c23 */ /* 0x100fe200080108d0 */
[----:B------:R-:W0:Y:S01]  /*8e90*/  MUFU.EX2 R201, R156 ;  /* 0x0000009c00c97308 */ /* 0x000e220000000800 */
        /* <DEDUP_REMOVED lines=136> */
[--C-:B------:R-:W-:Y:S01]  /*9720*/  FFMA.FTZ R162, R162, UR10, -R208.reuse ;  /* 0x0000000aa2a27c23 */ /* 0x100fe200080108d0 */
[----:B--2---:R-:W-:Y:S01]  /*9730*/  F2FP.BF16.F32.PACK_AB R158, R202, R199 ;  /* 0x000000c7ca9e723e */ /* 0x004fe200000010ff */
        /* <DEDUP_REMOVED lines=9> */
[----:B------:R-:W-:Y:S01]  /*97d0*/  FFMA.FTZ R212, R175, UR10, -R208 ;  /* 0x0000000aafd47c23 */ /* 0x000fe200080108d0 */
        /* <DEDUP_REMOVED lines=8> */
[----:B------:R-:W1:Y:S01]  /*9860*/  MUFU.EX2 R161, R161 ;  /* 0x000000a100a17308 */ /* 0x000e620000000800 */
[--C-:B------:R-:W-:Y:S01]  /*9870*/  FFMA.FTZ R181, R180, UR10, -R200.reuse ;  /* 0x0000000ab4b57c23 */ /* 0x100fe200080108c8 */
[--C-:B------:R-:W-:Y:S01]  /*9880*/  FFMA.FTZ R180, R185, UR10, -R200.reuse ;  /* 0x0000000ab9b47c23 */ /* 0x100fe200080108c8 */
[----:B------:R-:W-:Y:S01]  /*9890*/  FFMA.FTZ R183, R187, UR10, -R200 ;  /* 0x0000000abbb77c23 */ /* 0x000fe200080108c8 */
[--C-:B------:R-:W-:Y:S01]  /*98a0*/  FFMA.FTZ R185, R184, UR10, -R208.reuse ;  /* 0x0000000ab8b97c23 */ /* 0x100fe200080108d0 */
[--C-:B------:R-:W-:Y:S01]  /*98b0*/  FFMA.FTZ R182, R182, UR10, -R208.reuse ;  /* 0x0000000ab6b67c23 */ /* 0x100fe200080108d0 */
[--C-:B------:R-:W-:Y:S01]  /*98c0*/  FFMA.FTZ R184, R189, UR10, -R208.reuse ;  /* 0x0000000abdb87c23 */ /* 0x100fe200080108d0 */
[----:B------:R-:W-:Y:S01]  /*98d0*/  FFMA.FTZ R187, R191, UR10, -R208 ;  /* 0x0000000abfbb7c23 */ /* 0x000fe200080108d0 */
[----:B------:R-:W-:Y:S01]  /*98e0*/  MUFU.EX2 R164, R164 ;  /* 0x000000a400a47308 */ /* 0x000fe20000000800 */
[--C-:B------:R-:W-:Y:S01]  /*98f0*/  FFMA.FTZ R189, R188, UR10, -R200.reuse ;  /* 0x0000000abcbd7c23 */ /* 0x100fe200080108c8 */
[----:B------:R-:W-:Y:S01]  /*9900*/  WARPGROUP.ARRIVE ;  /* 0x00000000000079c5 */ /* 0x000fe20000000000 */
[--C-:B------:R-:W-:Y:S01]  /*9910*/  FFMA.FTZ R191, R193, UR10, -R200.reuse ;  /* 0x0000000ac1bf7c23 */ /* 0x100fe200080108c8 */
[----:B------:R-:W-:Y:S01]  /*9920*/  FFMA.FTZ R188, R192, UR10, -R200 ;  /* 0x0000000ac0bc7c23 */ /* 0x000fe200080108c8 */
[--C-:B------:R-:W-:Y:S01]  /*9930*/  FFMA.FTZ R193, R195, UR10, -R208.reuse ;  /* 0x0000000ac3c17c23 */ /* 0x100fe200080108d0 */
[--C-:B------:R-:W-:Y:S01]  /*9940*/  FFMA.FTZ R190, R190, UR10, -R208.reuse ;  /* 0x0000000abebe7c23 */ /* 0x100fe200080108d0 */
[--C-:B------:R-:W-:Y:S01]  /*9950*/  FFMA.FTZ R192, R198, UR10, -R208.reuse ;  /* 0x0000000ac6c07c23 */ /* 0x100fe200080108d0 */
[----:B------:R-:W-:Y:S01]  /*9960*/  HGMMA.64x256x16.F32.BF16 R24, R156, gdesc[UR12].tnspB, R24, gsb0 ;  /* 0x43e0000c9c187df0 */ /* 0x000fe20008001818 */
[----:B------:R-:W-:Y:S01]  /*9970*/  MUFU.EX2 R203, R203 ;  /* 0x000000cb00cb7308 */ /* 0x000fe20000000800 */
[----:B------:R-:W-:Y:S01]  /*9980*/  UIADD3 UR14, UR5, 0x80, URZ ;  /* 0x00000080050e7890 */ /* 0x000fe2000fffe03f */
[----:B------:R-:W-:Y:S01]  /*9990*/  FFMA.FTZ R195, R206, UR10, -R208 ;  /* 0x0000000acec37c23 */ /* 0x000fe200080108d0 */
[----:B------:R-:W-:Y:S01]  /*99a0*/  UMOV UR15, 0x40000040 ;  /* 0x40000040000f7882 */ /* 0x000fe20000000000 */
[----:B------:R-:W-:Y:S01]  /*99b0*/  FFMA.FTZ R0, R194, R0, R196 ;  /* 0x00000000c2007223 */ /* 0x000fe200000100c4 */
[----:B------:R-:W-:-:S03]  /*99c0*/  FFMA.FTZ R4, R201, R4, R154 ;  /* 0x00000004c9047223 */ /* 0x000fc6000001009a */
[----:B------:R-:W-:Y:S01]  /*99d0*/  MUFU.EX2 R162, R162 ;  /* 0x000000a200a27308 */ /* 0x000fe20000000800 */
[----:B------:R-:W-:Y:S01]  /*99e0*/  FADD.FTZ R0, R197, R0 ;  /* 0x00000000c5007221 */ /* 0x000fe20000010000 */
[----:B------:R-:W-:-:S03]  /*99f0*/  FADD.FTZ R4, R155, R4 ;  /* 0x000000049b047221 */ /* 0x000fc60000010000 */
[----:B------:R-:W-:Y:S01]  /*9a00*/  FADD.FTZ R199, R199, R0 ;  /* 0x00000000c7c77221 */ /* 0x000fe20000010000 */
[----:B------:R-:W-:Y:S02]  /*9a10*/  FADD.FTZ R4, R207, R4 ;  /* 0x00000004cf047221 */ /* 0x000fe40000010000 */
[----:B------:R-:W2:Y:S01]  /*9a20*/  MUFU.EX2 R163, R163 ;  /* 0x000000a300a37308 */ /* 0x000ea20000000800 */
[----:B------:R-:W-:Y:S01]  /*9a30*/  FADD.FTZ R199, R202, R199 ;  /* 0x000000c7cac77221 */ /* 0x000fe20000010000 */
[----:B------:R-:W-:-:S06]  /*9a40*/  FADD.FTZ R209, R209, R4 ;  /* 0x00000004d1d17221 */ /* 0x000fcc0000010000 */
[----:B------:R-:W-:Y:S08]  /*9a50*/  MUFU.EX2 R204, R204 ;  /* 0x000000cc00cc7308 */ /* 0x000ff00000000800 */
[----:B------:R-:W4:Y:S08]  /*9a60*/  MUFU.EX2 R205, R205 ;  /* 0x000000cd00cd7308 */ /* 0x000f300000000800 */
[----:B------:R-:W-:Y:S08]  /*9a70*/  MUFU.EX2 R165, R165 ;  /* 0x000000a500a57308 */ /* 0x000ff00000000800 */
[----:B------:R-:W5:Y:S08]  /*9a80*/  MUFU.EX2 R166, R166 ;  /* 0x000000a600a67308 */ /* 0x000f700000000800 */
[----:B------:R-:W-:Y:S08]  /*9a90*/  MUFU.EX2 R169, R169 ;  /* 0x000000a900a97308 */ /* 0x000ff00000000800 */
[----:B------:R-:W-:Y:S08]  /*9aa0*/  MUFU.EX2 R210, R210 ;  /* 0x000000d200d27308 */ /* 0x000ff00000000800 */
[----:B------:R-:W-:Y:S08]  /*9ab0*/  MUFU.EX2 R167, R167 ;  /* 0x000000a700a77308 */ /* 0x000ff00000000800 */
[----:B------:R-:W3:Y:S08]  /*9ac0*/  MUFU.EX2 R168, R168 ;  /* 0x000000a800a87308 */ /* 0x000ef00000000800 */
[----:B------:R-:W-:Y:S08]  /*9ad0*/  MUFU.EX2 R171, R171 ;  /* 0x000000ab00ab7308 */ /* 0x000ff00000000800 */
[----:B------:R-:W0:Y:S08]  /*9ae0*/  MUFU.EX2 R212, R212 ;  /* 0x000000d400d47308 */ /* 0x000e300000000800 */
[----:B------:R-:W-:Y:S08]  /*9af0*/  MUFU.EX2 R170, R170 ;  /* 0x000000aa00aa7308 */ /* 0x000ff00000000800 */
[----:B------:R-:W0:Y:S08]  /*9b00*/  MUFU.EX2 R173, R173 ;  /* 0x000000ad00ad7308 */ /* 0x000e300000000800 */
[----:B------:R-:W-:Y:S08]  /*9b10*/  MUFU.EX2 R172, R172 ;  /* 0x000000ac00ac7308 */ /* 0x000ff00000000800 */
[----:B------:R-:W-:Y:S08]  /*9b20*/  MUFU.EX2 R175, R175 ;  /* 0x000000af00af7308 */ /* 0x000ff00000000800 */
[----:B------:R-:W-:Y:S08]  /*9b30*/  MUFU.EX2 R174, R174 ;  /* 0x000000ae00ae7308 */ /* 0x000ff00000000800 */
[----:B------:R-:W0:Y:S08]  /*9b40*/  MUFU.EX2 R177, R177 ;  /* 0x000000b100b17308 */ /* 0x000e300000000800 */
        /* <DEDUP_REMOVED lines=14> */
[----:B------:R-:W-:Y:S01]  /*9c30*/  MUFU.EX2 R190, R190 ;  /* 0x000000be00be7308 */ /* 0x000fe20000000800 */
[----:B------:R-:W-:-:S02]  /*9c40*/  WARPGROUP.DEPBAR.LE gsb0, 0x0 ;  /* 0x00008000000079c5 */ /* 0x000fc40000010000 */
[----:B-1----:R-:W-:-:S05]  /*9c50*/  F2FP.BF16.F32.PACK_AB R156, R161, R160 ;  /* 0x000000a0a19c723e */ /* 0x002fca00000010ff */
[----:B------:R-:W1:Y:S01]  /*9c60*/  MUFU.EX2 R193, R193 ;  /* 0x000000c100c17308 */ /* 0x000e620000000800 */
[----:B--2---:R-:W-:Y:S01]  /*9c70*/  F2FP.BF16.F32.PACK_AB R157, R163, R162 ;  /* 0x000000a2a39d723e */ /* 0x004fe200000010ff */
        /* <DEDUP_REMOVED lines=12> */
[----:B------:R-:W2:Y:S01]  /*9d40*/  MUFU.EX2 R195, R195 ;  /* 0x000000c300c37308 */ /* 0x000ea20000000800 */
[----:B------:R-:W-:Y:S01]  /*9d50*/  UMOV UR15, 0x40000040 ;  /* 0x40000040000f7882 */ /* 0x000fe20000000000 */
[----:B------:R-:W-:Y:S01]  /*9d60*/  FADD.FTZ R164, R203, R164 ;  /* 0x000000a4cba47221 */ /* 0x000fe20000010000 */
[----:B------:R-:W-:Y:S01]  /*9d70*/  FADD.FTZ R204, R205, R204 ;  /* 0x000000cccdcc7221 */ /* 0x000fe20000010000 */
[----:B------:R-:W-:Y:S02]  /*9d80*/  WARPGROUP.DEPBAR.LE gsb0, 0x0 ;  /* 0x00008000000079c5 */ /* 0x000fe40000010000 */
[----:B-----5:R-:W-:Y:S01]  /*9d90*/  F2FP.BF16.F32.PACK_AB R156, R166, R165 ;  /* 0x000000a5a69c723e */ /* 0x020fe200000010ff */
[----:B------:R-:W-:Y:S01]  /*9da0*/  FADD.FTZ R165, R165, R164 ;  /* 0x000000a4a5a57221 */ /* 0x000fe20000010000 */
[----:B---3--:R-:W-:Y:S01]  /*9db0*/  F2FP.BF16.F32.PACK_AB R157, R168, R167 ;  /* 0x000000a7a89d723e */ /* 0x008fe200000010ff */
[----:B------:R-:W-:Y:S01]  /*9dc0*/  FADD.FTZ R167, R167, R204 ;  /* 0x000000cca7a77221 */ /* 0x000fe20000010000 */
[----:B------:R-:W-:Y:S01]  /*9dd0*/  F2FP.BF16.F32.PACK_AB R158, R210, R169 ;  /* 0x000000a9d29e723e */ /* 0x000fe200000010ff */
[----:B------:R-:W-:Y:S01]  /*9de0*/  FADD.FTZ R166, R166, R165 ;  /* 0x000000a5a6a67221 */ /* 0x000fe20000010000 */
[----:B0-----:R-:W-:Y:S01]  /*9df0*/  F2FP.BF16.F32.PACK_AB R159, R212, R171 ;  /* 0x000000abd49f723e */ /* 0x001fe200000010ff */
        /* <DEDUP_REMOVED lines=46> */
[----:B-1----:R-:W-:Y:S01]  /*a0e0*/  F2FP.BF16.F32.PACK_AB R157, R193, R190 ;  /* 0x000000bec19d723e */ /* 0x002fe200000010ff */
        /* <DEDUP_REMOVED lines=14> */
.L_x_4738:
[----:B------:R-:W0:Y:S01]  /*a1d0*/  S2UR UR11, SR_CgaCtaId ;  /* 0x00000000000b79c3 */ /* 0x000e220000008800 */
[----:B------:R-:W-:Y:S01]  /*a1e0*/  R2UR UR5, R223 ;  /* 0x00000000df0572ca */ /* 0x000fe200000e0000 */
[----:B------:R-:W-:Y:S01]  /*a1f0*/  UIADD3 UR7, UR7, 0x32460, URZ ;  /* 0x0003246007077890 */ /* 0x000fe2000fffe03f */
[----:B------:R-:W-:Y:S01]  /*a200*/  IMAD.MOV.U32 R201, RZ, RZ, R153 ;  /* 0x000000ffffc97224 */ /* 0x000fe200078e0099 */
[----:B------:R-:W-:-:S10]  /*a210*/  MOV R200, R152 ;  /* 0x0000009800c87202 */ /* 0x000fd40000000f00 */
[----:B------:R-:W-:Y:S02]  /*a220*/  UISETP.GT.AND UP0, UPT, UR38, UR5, UPT ;  /* 0x000000052600728c */ /* 0x000fe4000bf04270 */
[----:B------:R-:W-:-:S04]  /*a230*/  UIADD3 UR38, UR38, -0x1, URZ ;  /* 0xffffffff26267890 */ /* 0x000fc8000fffe03f */
[----:B------:R-:W-:Y:S01]  /*a240*/  PLOP3.LUT P1, PT, PT, PT, UP0, 0x80, 0x0 ;  /* 0x000000000000781c */ /* 0x000fe20003f2f008 */
[----:B0-----:R-:W-:-:S09]  /*a250*/  UPRMT UR7, UR11, 0x654, UR7 ;  /* 0x000006540b077896 */ /* 0x001fd20008000007 */
[----:B------:R-:W-:Y:S03]  /*a260*/  SYNCS.ARRIVE.TRANS64.RED.A1T0 RZ, [UR7], RZ ;  /* 0x000000ffffff79a7 */ /* 0x000fe60008100407 */
[----:B------:R-:W-:Y:S05]  /*a270*/  @P1 BRA `(.L_x_4739) ;  /* 0xffffffd400cc1947 */ /* 0x000fea000383ffff */
.L_x_4728:
[----:B------:R-:W0:Y:S01]  /*a280*/  SHFL.BFLY PT, R3, R0, 0x2, 0x1f ;  /* 0x0c401f0000037f89 */ /* 0x000e2200000e0000 */
[----:B------:R-:W-:Y:S01]  /*a290*/  IMAD.U32 R9, RZ, RZ, UR10 ;  /* 0x0000000aff097e24 */ /* 0x000fe2000f8e00ff */
[----:B------:R-:W-:Y:S02]  /*a2a0*/  PLOP3.LUT P0, PT, PT, PT, PT, 0x8, 0x0 ;  /* 0x000000000000781c */ /* 0x000fe40003f0e170 */
[----:B------:R-:W1:Y:S01]  /*a2b0*/  SHFL.BFLY PT, R5, R4, 0x2, 0x1f ;  /* 0x0c401f0004057f89 */ /* 0x000e6200000e0000 */
[----:B------:R-:W2:Y:S01]  /*a2c0*/  S2R R154, SR_TID.X ;  /* 0x00000000009a7919 */ /* 0x000ea20000002100 */
[----:B0-----:R-:W-:Y:S01]  /*a2d0*/  FADD.FTZ R3, R3, R0 ;  /* 0x0000000003037221 */ /* 0x001fe20000010000 */
[----:B------:R-:W-:Y:S02]  /*a2e0*/  IMAD.MOV.U32 R0, RZ, RZ, RZ ;  /* 0x000000ffff007224 */ /* 0x000fe400078e00ff */
[----:B-1----:R-:W-:Y:S02]  /*a2f0*/  FADD.FTZ R5, R5, R4 ;  /* 0x0000000405057221 */ /* 0x002fe40000010000 */
[----:B------:R-:W0:Y:S04]  /*a300*/  SHFL.BFLY PT, R2, R3, 0x1, 0x1f ;  /* 0x0c201f0003027f89 */ /* 0x000e2800000e0000 */
[----:B------:R-:W1:Y:S01]  /*a310*/  SHFL.BFLY PT, R6, R5, 0x1, 0x1f ;  /* 0x0c201f0005067f89 */ /* 0x000e6200000e0000 */
[----:B--2---:R-:W-:-:S04]  /*a320*/  SHF.R.U32.HI R154, RZ, 0x7, R154 ;  /* 0x00000007ff9a7819 */ /* 0x004fc8000001169a */
[----:B------:R-:W-:-:S05]  /*a330*/  IADD3 R4, -R154, 0xb, RZ ;  /* 0x0000000b9a047810 */ /* 0x000fca0007ffe1ff */
[----:B------:R2:W-:Y:S06]  /*a340*/  BAR.ARV R4, 0x100 ;  /* 0x000400040000751d */ /* 0x0005ec0000002000 */
[----:B0-----:R-:W-:Y:S01]  /*a350*/  FADD.FTZ R7, R3, R2 ;  /* 0x0000000203077221 */ /* 0x001fe20000010000 */
[----:B------:R-:W-:Y:S02]  /*a360*/  IMAD.MOV.U32 R2, RZ, RZ, RZ ;  /* 0x000000ffff027224 */ /* 0x000fe400078e00ff */
[----:B-1----:R-:W-:Y:S01]  /*a370*/  FADD.FTZ R8, R5, R6 ;  /* 0x0000000605087221 */ /* 0x002fe20000010000 */
[----:B------:R-:W-:Y:S06]  /*a380*/  BAR.ARV 0x8, 0x180 ;  /* 0x0206000000007b1d */ /* 0x000fec0000002000 */
[----:B------:R-:W-:Y:S01]  /*a390*/  FSETP.NE.FTZ.AND P1, PT, R7, RZ, PT ;  /* 0x000000ff0700720b */ /* 0x000fe20003f35000 */
[----:B--2---:R-:W-:Y:S01]  /*a3a0*/  IMAD.MOV.U32 R4, RZ, RZ, -0x800000 ;  /* 0xff800000ff047424 */ /* 0x004fe200078e00ff */
[----:B------:R-:W-:-:S02]  /*a3b0*/  FSETP.NE.FTZ.AND P2, PT, R8, RZ, PT ;  /* 0x000000ff0800720b */ /* 0x000fc40003f55000 */
[----:B------:R-:W-:-:S09]  /*a3c0*/  MOV R5, 0xff800000 ;  /* 0xff80000000057802 */ /* 0x000fd20000000f00 */
[----:B------:R-:W0:Y:S02]  /*a3d0*/  @P1 MUFU.LG2 R6, R7 ;  /* 0x0000000700061308 */ /* 0x000e240000000c00 */
[----:B------:R-:W-:-:S06]  /*a3e0*/  @P2 FMUL.FTZ R9, R9, 0.69314718246459960938 ;  /* 0x3f31721809092820 */ /* 0x000fcc0000410000 */
[----:B------:R-:W1:Y:S08]  /*a3f0*/  @P2 MUFU.LG2 R3, R8 ;  /* 0x0000000800032308 */ /* 0x000e700000000c00 */
[----:B------:R2:W3:Y:S01]  /*a400*/  @P1 MUFU.RCP R2, R7 ;  /* 0x0000000700021308 */ /* 0x0004e20000001000 */
[----:B0-----:R-:W-:-:S07]  /*a410*/  @P1 FMUL.FTZ R6, R6, 0.69314718246459960938 ;  /* 0x3f31721806061820 */ /* 0x001fce0000410000 */
[----:B------:R1:W0:Y:S01]  /*a420*/  @P2 MUFU.RCP R0, R8 ;  /* 0x0000000800002308 */ /* 0x0002220000001000 */
[----:B--2---:R-:W-:-:S04]  /*a430*/  IMAD.U32 R7, RZ, RZ, UR10 ;  /* 0x0000000aff077e24 */ /* 0x004fc8000f8e00ff */
[----:B------:R-:W-:Y:S01]  /*a440*/  @P1 FMUL.FTZ R7, R7, 0.69314718246459960938 ;  /* 0x3f31721807071820 */ /* 0x000fe20000410000 */
[----:B-1----:R-:W-:Y:S01]  /*a450*/  @P2 FMUL.FTZ R8, R3, 0.69314718246459960938 ;  /* 0x3f31721803082820 */ /* 0x002fe20000410000 */
        /* <DEDUP_REMOVED lines=130> */
.L_x_4702:
[----:B------:R-:W-:Y:S05]  /*ac80*/  @P0 BRA `(.L_x_4740) ;  /* 0x0000002000540947 */ /* 0x000fea0003800000 */
[----:B------:R-:W2:Y:S01]  /*ac90*/  LDL R0, [R1] ;  /* 0x0000000001007983 */ /* 0x000ea20000100800 */
[----:B------:R-:W0:Y:S01]  /*aca0*/  LDC R10, c[0x0][0xce8] ;  /* 0x00033a00ff0a7b82 */ /* 0x000e220000000800 */
[----:B------:R-:W-:Y:S01]  /*acb0*/  ULDC.64 UR8, c[0x0][0xcd0] ;  /* 0x0003340000087ab9 */ /* 0x000fe20000000a00 */
[----:B------:R-:W-:Y:S06]  /*acc0*/  BSSY B0, `(.L_x_4741) ;  /* 0x000014d000007945 */ /* 0x000fec0003800000 */
[----:B------:R-:W1:Y:S08]  /*acd0*/  S2UR UR12, SR_CTAID.Z ;  /* 0x00000000000c79c3 */ /* 0x000e700000002700 */
[----:B------:R-:W3:Y:S08]  /*ace0*/  LDC.64 R20, c[0x0][0xcd8] ;  /* 0x00033600ff147b82 */ /* 0x000ef00000000a00 */
[----:B------:R-:W-:Y:S01]  /*acf0*/  BAR.SYNC.DEFER_BLOCKING 0x1, 0x100 ;  /* 0x0044000000007b1d */ /* 0x000fe20000010000 */
[----:B0-----:R-:W-:-:S07]  /*ad00*/  ISETP.NE.AND P0, PT, R10, 0x1, PT ;  /* 0x000000010a00780c */ /* 0x001fce0003f05270 */
[----:B------:R-:W0:Y:S01]  /*ad10*/  S2UR UR11, SR_CTAID.Y ;  /* 0x00000000000b79c3 */ /* 0x000e220000002600 */
[----:B-1----:R-:W-:-:S07]  /*ad20*/  USHF.R.S32.HI UR10, URZ, 0x1f, UR12 ;  /* 0x0000001f3f0a7899 */ /* 0x002fce000801140c */
[----:B------:R-:W0:Y:S08]  /*ad30*/  LDC R35, c[0x0][0xd50] ;  /* 0x00035400ff237b82 */ /* 0x000e300000000800 */
[----:B------:R-:W1:Y:S08]  /*ad40*/  @P0 LDC R16, c[0x0][0xcec] ;  /* 0x00033b00ff100b82 */ /* 0x000e700000000800 */
[----:B------:R-:W4:Y:S08]  /*ad50*/  LDC.64 R22, c[0x0][0xc40] ;  /* 0x00031000ff167b82 */ /* 0x000f300000000a00 */
[----:B------:R-:W5:Y:S08]  /*ad60*/  @P0 LDC R19, c[0x0][0xcf0] ;  /* 0x00033c00ff130b82 */ /* 0x000f700000000800 */
[----:B------:R-:W5:Y:S08]  /*ad70*/  @P0 LDC R34, c[0x0][0xcec] ;  /* 0x00033b00ff220b82 */ /* 0x000f700000000800 */
[----:B------:R-:W5:Y:S01]  /*ad80*/  @P0 LDC R153, c[0x0][0xcf0] ;  /* 0x00033c00ff990b82 */ /* 0x000f620000000800 */
        /* <DEDUP_REMOVED lines=9> */
[----:B--2---:R-:W-:-:S05]  /*ae20*/  VIADD R7, R0, 0xffffff80 ;  /* 0xffffff8000077836 */ /* 0x004fca0000000000 */
[----:B------:R-:W-:-:S04]  /*ae30*/  SHF.R.S32.HI R6, RZ, 0x1f, R7 ;  /* 0x0000001fff067819 */ /* 0x000fc80000011407 */
[CC--:B------:R-:W-:Y:S02]  /*ae40*/  LEA.HI R8, R6.reuse, R7.reuse, RZ, 0x7 ;  /* 0x0000000706087211 */ /* 0x0c0fe400078f38ff */
[----:B------:R-:W-:Y:S02]  /*ae50*/  LEA.HI R15, R6, R7, RZ, 0x2 ;  /* 0x00000007060f7211 */ /* 0x000fe400078f10ff */
[C---:B------:R-:W-:Y:S02]  /*ae60*/  LOP3.LUT R0, R8.reuse, 0xffffff80, RZ, 0xc0, !PT ;  /* 0xffffff8008007812 */ /* 0x040fe400078ec0ff */
[----:B------:R-:W-:Y:S02]  /*ae70*/  SHF.R.S32.HI R9, RZ, 0x7, R8 ;  /* 0x00000007ff097819 */ /* 0x000fe40000011408 */
[----:B------:R-:W-:Y:S02]  /*ae80*/  IADD3 R0, R7, -R0, RZ ;  /* 0x8000000007007210 */ /* 0x000fe40007ffe0ff */
[----:B------:R-:W-:-:S02]  /*ae90*/  LEA.HI R6, R8, R9, RZ, 0x1 ;  /* 0x0000000908067211 */ /* 0x000fc400078f08ff */
[----:B------:R-:W-:Y:S02]  /*aea0*/  SHF.R.S32.HI R13, RZ, 0x1f, R0 ;  /* 0x0000001fff0d7819 */ /* 0x000fe40000011400 */
[----:B------:R-:W-:Y:S02]  /*aeb0*/  LOP3.LUT R8, R15, 0xfffffffc, RZ, 0xc0, !PT ;  /* 0xfffffffc0f087812 */ /* 0x000fe400078ec0ff */
[----:B------:R-:W-:Y:S02]  /*aec0*/  LEA.HI R12, R13, R0, RZ, 0x2 ;  /* 0x000000000d0c7211 */ /* 0x000fe400078f10ff */
[----:B------:R-:W-:Y:S01]  /*aed0*/  LOP3.LUT R6, R6, 0x3fffffe, RZ, 0xc0, !PT ;  /* 0x03fffffe06067812 */ /* 0x000fe200078ec0ff */
[----:B------:R-:W-:Y:S01]  /*aee0*/  IMAD.IADD R7, R7, 0x1, -R8 ;  /* 0x0000000107077824 */ /* 0x000fe200078e0a08 */
[--C-:B------:R-:W-:Y:S02]  /*aef0*/  SHF.R.S32.HI R11, RZ, 0x2, R12.reuse ;  /* 0x00000002ff0b7819 */ /* 0x100fe4000001140c */
[----:B------:R-:W-:Y:S01]  /*af00*/  SHF.R.S32.HI R14, RZ, 0x1f, R12 ;  /* 0x0000001fff0e7819 */ /* 0x000fe2000001140c */
[----:B------:R-:W-:Y:S01]  /*af10*/  IMAD.IADD R8, R9, 0x1, -R6 ;  /* 0x0000000109087824 */ /* 0x000fe200078e0a06 */
[----:B------:R-:W-:-:S02]  /*af20*/  LEA.HI R9, R7, R7, RZ, 0x1 ;  /* 0x0000000707097211 */ /* 0x000fc400078f08ff */
[----:B------:R-:W-:Y:S02]  /*af30*/  LEA.HI R14, R14, R11, RZ, 0x3 ;  /* 0x0000000b0e0e7211 */ /* 0x000fe400078f18ff */
[----:B------:R-:W-:Y:S02]  /*af40*/  LEA.HI R13, R13, R0, RZ, 0x5 ;  /* 0x000000000d0d7211 */ /* 0x000fe400078f28ff */
[----:B------:R-:W-:-:S05]  /*af50*/  LOP3.LUT R14, R14, 0xfffffff8, RZ, 0xc0, !PT ;  /* 0xfffffff80e0e7812 */ /* 0x000fca00078ec0ff */
[----:B------:R-:W-:Y:S01]  /*af60*/  IMAD.IADD R6, R11, 0x1, -R14 ;  /* 0x000000010b067824 */ /* 0x000fe200078e0a0e */
[----:B------:R-:W-:Y:S01]  /*af70*/  LOP3.LUT R14, R9, 0x1ffffffe, RZ, 0xc0, !PT ;  /* 0x1ffffffe090e7812 */ /* 0x000fe200078ec0ff */
[----:B------:R-:W2:Y:S01]  /*af80*/  S2R R11, SR_CTAID.X ;  /* 0x00000000000b7919 */ /* 0x000ea20000002500 */
[----:B------:R-:W-:Y:S02]  /*af90*/  SHF.R.S32.HI R9, RZ, 0x5, R13 ;  /* 0x00000005ff097819 */ /* 0x000fe4000001140d */
[----:B------:R-:W-:Y:S01]  /*afa0*/  IADD3 R13, R7, -R14, RZ ;  /* 0x8000000e070d7210 */ /* 0x000fe20007ffe0ff */
[----:B------:R-:W-:Y:S01]  /*afb0*/  IMAD.U32 R7, RZ, RZ, UR5 ;  /* 0x00000005ff077e24 */ /* 0x000fe2000f8e00ff */
[----:B------:R-:W-:Y:S01]  /*afc0*/  MOV R7, UR6 ;  /* 0x0000000600077c02 */ /* 0x000fe20008000f00 */
[----:B------:R-:W-:Y:S01]  /*afd0*/  IMAD R9, R9, 0x10, R6 ;  /* 0x0000001009097824 */ /* 0x000fe200078e0206 */
[----:B------:R-:W-:Y:S01]  /*afe0*/  UIMAD UR6, UR13, UR9, UR7 ;  /* 0x000000090d0672a4 */ /* 0x000fe2000f8e0207 */
[----:B------:R-:W-:Y:S01]  /*aff0*/  IMAD.U32 R6, RZ, RZ, UR4 ;  /* 0x00000004ff067e24 */ /* 0x000fe2000f8e00ff */
[----:B------:R-:W-:Y:S01]  /*b000*/  UIMAD.WIDE.U32 UR4, UR13, UR8, URZ ;  /* 0x000000080d0472a5 */ /* 0x000fe2000f8e003f */
[----:B------:R-:W-:-:S02]  /*b010*/  IMAD R18, R8, 0x40, R9 ;  /* 0x0000004008127824 */ /* 0x000fc400078e0209 */
[C---:B---3--:R-:W-:Y:S01]  /*b020*/  IMAD R14, R20.reuse, UR10, RZ ;  /* 0x0000000a140e7c24 */ /* 0x048fe2000f8e02ff */
[----:B------:R-:W-:Y:S01]  /*b030*/  UIADD3 UR6, UR5, UR6, URZ ;  /* 0x0000000605067290 */ /* 0x000fe2000fffe03f */
[----:B------:R-:W-:Y:S01]  /*b040*/  IMAD R8, R13, 0x8, R18 ;  /* 0x000000080d087824 */ /* 0x000fe200078e0212 */
[----:B------:R-:W-:Y:S01]  /*b050*/  ULDC.64 UR8, c[0x0][0xc28] ;  /* 0x00030a0000087ab9 */ /* 0x000fe20000000a00 */
[----:B------:R-:W-:-:S04]  /*b060*/  IMAD.WIDE.U32 R6, R20, UR12, R6 ;  /* 0x0000000c14067c25 */ /* 0x000fc8000f8e0006 */
[----:B------:R-:W-:Y:S02]  /*b070*/  IMAD R20, RZ, RZ, -UR13 ;  /* 0x8000000dff147e24 */ /* 0x000fe4000f8e02ff */
[----:B------:R-:W-:Y:S02]  /*b080*/  IMAD R17, R21, UR12, R14 ;  /* 0x0000000c15117c24 */ /* 0x000fe4000f8e020e */
[----:B------:R-:W-:Y:S02]  /*b090*/  IMAD.U32 R9, RZ, RZ, UR5 ;  /* 0x00000005ff097e24 */ /* 0x000fe4000f8e00ff */
[----:B0-----:R-:W-:Y:S02]  /*b0a0*/  IMAD R35, R35, R20, UR11 ;  /* 0x0000000b23237e24 */ /* 0x001fe4000f8e0214 */
[----:B------:R-:W-:Y:S01]  /*b0b0*/  IMAD.U32 R9, RZ, RZ, UR6 ;  /* 0x00000006ff097e24 */ /* 0x000fe2000f8e00ff */
[----:B------:R-:W-:Y:S01]  /*b0c0*/  ULDC.64 UR6, c[0x0][0xc48] ;  /* 0x0003120000067ab9 */ /* 0x000fe20000000a00 */
[----:B------:R-:W-:-:S02]  /*b0d0*/  IMAD.IADD R7, R7, 0x1, R17 ;  /* 0x0000000107077824 */ /* 0x000fc400078e0211 */
[----:B--2---:R-:W-:Y:S01]  /*b0e0*/  IMAD R13, R11, 0x80, R8 ;  /* 0x000000800b0d7824 */ /* 0x004fe200078e0208 */
[----:B------:R-:W-:Y:S01]  /*b0f0*/  MOV R8, UR4 ;  /* 0x0000000400087c02 */ /* 0x000fe20008000f00 */
[----:B------:R-:W-:Y:S02]  /*b100*/  ULDC.64 UR4, c[0x0][0xce0] ;  /* 0x0003380000047ab9 */ /* 0x000fe40000000a00 */
[----:B-1----:R-:W-:Y:S01]  /*b110*/  @P0 IMAD.HI.U32 R14, R13, R16, RZ ;  /* 0x000000100d0e0227 */ /* 0x002fe200078e00ff */
[----:B------:R-:W-:-:S03]  /*b120*/  MOV R15, R13 ;  /* 0x0000000d000f7202 */ /* 0x000fc60000000f00 */
[C---:B----4-:R-:W-:Y:S01]  /*b130*/  IMAD R16, R22.reuse, UR10, RZ ;  /* 0x0000000a16107c24 */ /* 0x050fe2000f8e02ff */
[----:B-----5:R-:W-:Y:S01]  /*b140*/  @P0 SHF.R.U32.HI R15, RZ, R19, R14 ;  /* 0x00000013ff0f0219 */ /* 0x020fe2000001160e */
[----:B------:R-:W-:-:S04]  /*b150*/  IMAD.WIDE.U32 R8, R22, UR12, R8 ;  /* 0x0000000c16087c25 */ /* 0x000fc8000f8e0008 */
[----:B------:R-:W-:Y:S01]  /*b160*/  IMAD R19, R23, UR12, R16 ;  /* 0x0000000c17137c24 */ /* 0x000fe2000f8e0210 */
[----:B------:R-:W-:Y:S01]  /*b170*/  SHF.R.S32.HI R16, RZ, 0x1f, R35 ;  /* 0x0000001fff107819 */ /* 0x000fe20000011423 */
[----:B------:R-:W-:-:S04]  /*b180*/  @P0 IMAD.HI.U32 R34, R13, R34, RZ ;  /* 0x000000220d220227 */ /* 0x000fc800078e00ff */
[----:B------:R-:W-:Y:S02]  /*b190*/  IMAD.IADD R9, R9, 0x1, R19 ;  /* 0x0000000109097824 */ /* 0x000fe400078e0213 */
[----:B------:R-:W-:Y:S02]  /*b1a0*/  IMAD R19, R16, UR6, RZ ;  /* 0x0000000610137c24 */ /* 0x000fe4000f8e02ff */
[----:B------:R-:W-:-:S04]  /*b1b0*/  IMAD.WIDE.U32 R6, R35, UR4, R6 ;  /* 0x0000000423067c25 */ /* 0x000fc8000f8e0006 */
[----:B------:R-:W-:Y:S01]  /*b1c0*/  IMAD.MOV.U32 R17, RZ, RZ, R13 ;  /* 0x000000ffff117224 */ /* 0x000fe200078e000d */
[----:B------:R-:W-:Y:S01]  /*b1d0*/  @P0 SHF.R.U32.HI R17, RZ, R153, R34 ;  /* 0x00000099ff110219 */ /* 0x000fe20000011622 */
[----:B------:R-:W-:Y:S01]  /*b1e0*/  IMAD R14, R16, UR4, RZ ;  /* 0x00000004100e7c24 */ /* 0x000fe2000f8e02ff */
[----:B------:R-:W-:Y:S01]  /*b1f0*/  IADD3 R6, P0, R15, R6, RZ ;  /* 0x000000060f067210 */ /* 0x000fe20007f1e0ff */
[C---:B------:R-:W-:Y:S01]  /*b200*/  IMAD R21, R35.reuse, UR7, R19 ;  /* 0x0000000723157c24 */ /* 0x040fe2000f8e0213 */
[----:B------:R-:W-:Y:S01]  /*b210*/  SHF.R.S32.HI R19, RZ, 0x1f, R15 ;  /* 0x0000001fff137819 */ /* 0x000fe2000001140f */
[----:B------:R-:W-:Y:S01]  /*b220*/  IMAD R16, R35, UR5, R14 ;  /* 0x0000000523107c24 */ /* 0x000fe2000f8e020e */
[--C-:B------:R-:W-:Y:S01]  /*b230*/  SHF.R.S32.HI R14, RZ, 0x1f, R17.reuse ;  /* 0x0000001fff0e7819 */ /* 0x100fe20000011411 */
[----:B------:R-:W-:Y:S01]  /*b240*/  ULDC.64 UR4, c[0x0][0xc30] ;  /* 0x00030c0000047ab9 */ /* 0x000fe20000000a00 */
[----:B------:R-:W-:Y:S01]  /*b250*/  IADD3 R15, -R15, RZ, RZ ;  /* 0x000000ff0f0f7210 */ /* 0x000fe20007ffe1ff */
[----:B------:R-:W-:Y:S01]  /*b260*/  IMAD.MOV R20, RZ, RZ, -R17 ;  /* 0x000000ffff147224 */ /* 0x000fe200078e0a11 */
[----:B------:R-:W-:Y:S01]  /*b270*/  IADD3.X R7, R19, R7, R16, P0, !PT ;  /* 0x0000000713077210 */ /* 0x000fe200007fe410 */
[----:B------:R-:W-:-:S02]  /*b280*/  IMAD R14, R14, UR4, RZ ;  /* 0x000000040e0e7c24 */ /* 0x000fc4000f8e02ff */
[----:B------:R-:W-:Y:S02]  /*b290*/  IMAD R15, R10, R15, R13 ;  /* 0x0000000f0a0f7224 */ /* 0x000fe400078e020d */
        /* <DEDUP_REMOVED lines=32> */
[C---:B------:R-:W-:Y:S01]  /*b4a0*/  VIADD R11, R13.reuse, 0x8 ;  /* 0x000000080d0b7836 */ /* 0x040fe20000000000 */
[----:B------:R-:W0:Y:S01]  /*b4b0*/  SHFL.IDX PT, R15, R19, RZ, 0x1c1f ;  /* 0x001c1fff130f7589 */ /* 0x000e2200000e0000 */
[----:B------:R-:W-:Y:S01]  /*b4c0*/  UIADD3 UR4, UR4, 0x32420, URZ ;  /* 0x0003242004047890 */ /* 0x000fe2000fffe03f */
[----:B------:R-:W-:-:S02]  /*b4d0*/  ISETP.GE.OR P1, PT, R13, R10, P0 ;  /* 0x0000000a0d00720c */ /* 0x000fc40000726670 */
        /* <DEDUP_REMOVED lines=8> */
[----:B------:R-:W-:-:S05]  /*b560*/  IADD3 R0, R0, -R19, RZ ;  /* 0x8000001300007210 */ /* 0x000fca0007ffe0ff */
        /* <DEDUP_REMOVED lines=18> */
[----:B------:R-:W-:Y:S01]  /*b690*/  VIADD R34, R0, 0x50 ;  /* 0x0000005000227836 */ /* 0x000fe20000000000 */
[----:B------:R-:W-:-:S02]  /*b6a0*/  ISETP.GE.AND P1, PT, R19, UR4, PT ;  /* 0x0000000413007c0c */ /* 0x000fc4000bf26270 */
[----:B------:R-:W-:Y:S02]  /*b6b0*/  IADD3 R21, R0, 0x38, RZ ;  /* 0x0000003800157810 */ /* 0x000fe40007ffe0ff */
[----:B------:R-:W-:Y:S02]  /*b6c0*/  @!P3 LEA.HI R4, R4, R4, RZ, 0x1 ;  /* 0x000000040404b211 */ /* 0x000fe400078f08ff */
        /* <DEDUP_REMOVED lines=21> */
[----:B------:R-:W-:Y:S01]  /*b820*/  @!P0 LOP3.LUT R5, R18, 0xfffffffe, RZ, 0xc0, !PT ;  /* 0xfffffffe12058812 */ /* 0x000fe200078ec0ff */
[----:B-1----:R-:W-:Y:S01]  /*b830*/  VIADD R28, R0, 0x88 ;  /* 0x00000088001c7836 */ /* 0x002fe20000000000 */
[----:B------:R-:W-:Y:S02]  /*b840*/  @!P1 LOP3.LUT R13, R19, 0xfffffffe, RZ, 0xc0, !PT ;  /* 0xfffffffe130d9812 */ /* 0x000fe400078ec0ff */
        /* <DEDUP_REMOVED lines=12> */
[----:B---3--:R-:W-:-:S02]  /*b910*/  @!P4 LOP3.LUT R17, R22, 0xfffffffe, RZ, 0xc0, !PT ;  /* 0xfffffffe1611c812 */ /* 0x008fc400078ec0ff */
[----:B------:R-:W-:Y:S02]  /*b920*/  @!P5 LOP3.LUT R23, R23, 0xfffffffe, RZ, 0xc0, !PT ;  /* 0xfffffffe1717d812 */ /* 0x000fe400078ec0ff */
[----:B------:R-:W-:Y:S02]  /*b930*/  IADD3 R24, R0, 0x58, RZ ;  /* 0x0000005800187810 */ /* 0x000fe40007ffe0ff */
[----:B------:R-:W-:Y:S01]  /*b940*/  @!P6 LOP3.LUT R19, R34, 0xfffffffe, RZ, 0xc0, !PT ;  /* 0xfffffffe2213e812 */ /* 0x000fe200078ec0ff */
[--C-:B0-----:R-:W-:Y:S01]  /*b950*/  @!P2 IMAD.WIDE R4, R15, 0x4, R6.reuse ;  /* 0x000000040f04a825 */ /* 0x101fe200078e0206 */
[----:B------:R-:W-:Y:S02]  /*b960*/  ISETP.GE.AND P1, PT, R24, UR4, PT ;  /* 0x0000000418007c0c */ /* 0x000fe4000bf26270 */
[----:B------:R-:W-:Y:S01]  /*b970*/  ISETP.GE.AND P0, PT, R25, UR4, PT ;  /* 0x0000000419007c0c */ /* 0x000fe2000bf06270 */
[----:B-1----:R-:W-:Y:S01]  /*b980*/  @!P3 IMAD.WIDE R12, R21, 0x4, R6 ;  /* 0x00000004150cb825 */ /* 0x002fe200078e0206 */
[----:B------:R0:W-:Y:S01]  /*b990*/  @!P2 ST.E.64 desc[UR36][R4.64], R48 ;  /* 0x000000300400a985 */ /* 0x0001e2000c101b24 */
[----:B------:R-:W-:-:S02]  /*b9a0*/  IADD3 R22, R0, 0x78, RZ ;  /* 0x0000007800167810 */ /* 0x000fc40007ffe0ff */
        /* <DEDUP_REMOVED lines=9> */
[C---:B------:R-:W-:Y:S01]  /*ba40*/  VIADD R21, R0.reuse, 0x70 ;  /* 0x0000007000157836 */ /* 0x040fe20000000000 */
[----:B------:R4:W-:Y:S01]  /*ba50*/  @!P6 ST.E.64 desc[UR36][R18.64], R64 ;  /* 0x000000401200e985 */ /* 0x0009e2000c101b24 */
[----:B------:R-:W-:Y:S01]  /*ba60*/  VIADD R23, R0, 0x80 ;  /* 0x0000008000177836 */ /* 0x000fe20000000000 */
[----:B------:R-:W-:Y:S02]  /*ba70*/  @!P1 LEA.HI R24, R24, R24, RZ, 0x1 ;  /* 0x0000001818189211 */ /* 0x000fe400078f08ff */
[----:B------:R-:W-:Y:S02]  /*ba80*/  ISETP.GE.AND P6, PT, R21, UR4, PT ;  /* 0x0000000415007c0c */ /* 0x000fe4000bfc6270 */
[----:B------:R-:W-:Y:S02]  /*ba90*/  ISETP.GE.AND P4, PT, R23, UR4, PT ;  /* 0x0000000417007c0c */ /* 0x000fe4000bf86270 */
[----:B------:R-:W-:Y:S02]  /*baa0*/  @!P0 LEA.HI R25, R25, R25, RZ, 0x1 ;  /* 0x0000001919198211 */ /* 0x000fe400078f08ff */
[----:B0-----:R-:W-:Y:S01]  /*bab0*/  @!P1 LOP3.LUT R5, R24, 0xfffffffe, RZ, 0xc0, !PT ;  /* 0xfffffffe18059812 */ /* 0x001fe200078ec0ff */
[----:B------:R-:W-:Y:S01]  /*bac0*/  VIADD R24, R0, 0x90 ;  /* 0x0000009000187836 */ /* 0x000fe20000000000 */
[----:B-1----:R-:W-:-:S02]  /*bad0*/  @!P0 LOP3.LUT R13, R25, 0xfffffffe, RZ, 0xc0, !PT ;  /* 0xfffffffe190d8812 */ /* 0x002fc400078ec0ff */
[----:B------:R-:W-:Y:S01]  /*bae0*/  @!P2 LEA.HI R20, R20, R20, RZ, 0x1 ;  /* 0x000000141414a211 */ /* 0x000fe200078f08ff */
[--C-:B------:R-:W-:Y:S01]  /*baf0*/  @!P1 IMAD.WIDE R4, R5, 0x4, R6.reuse ;  /* 0x0000000405049825 */ /* 0x100fe200078e0206 */
[----:B------:R-:W-:Y:S02]  /*bb00*/  @!P5 LEA.HI R22, R22, R22, RZ, 0x1 ;  /* 0x000000161616d211 */ /* 0x000fe400078f08ff */
        /* <DEDUP_REMOVED lines=12> */
[----:B----4-:R-:W-:Y:S01]  /*bbd0*/  @!P3 LOP3.LUT R19, R28, 0xfffffffe, RZ, 0xc0, !PT ;  /* 0xfffffffe1c13b812 */ /* 0x010fe200078ec0ff */
[C---:B------:R-:W-:Y:S01]  /*bbe0*/  VIADD R28, R0.reuse, 0xc0 ;  /* 0x000000c0001c7836 */ /* 0x040fe20000000000 */
[----:B------:R-:W-:Y:S01]  /*bbf0*/  IADD3 R25, R0, 0x98, RZ ;  /* 0x0000009800197810 */ /* 0x000fe20007ffe0ff */
[--C-:B0-----:R-:W-:Y:S01]  /*bc00*/  @!P2 IMAD.WIDE R4, R15, 0x4, R6.reuse ;  /* 0x000000040f04a825 */ /* 0x101fe200078e0206 */
[----:B------:R-:W-:Y:S02]  /*bc10*/  ISETP.GE.AND P0, PT, R24, UR4, PT ;  /* 0x0000000418007c0c */ /* 0x000fe4000bf06270 */
[----:B------:R-:W-:Y:S01]  /*bc20*/  ISETP.GE.AND P1, PT, R25, UR4, PT ;  /* 0x0000000419007c0c */ /* 0x000fe2000bf26270 */
[--C-:B-1----:R-:W-:Y:S01]  /*bc30*/  @!P6 IMAD.WIDE R12, R21, 0x4, R6.reuse ;  /* 0x00000004150ce825 */ /* 0x102fe200078e0206 */
[----:B------:R0:W-:Y:S01]  /*bc40*/  @!P2 ST.E.64 desc[UR36][R4.64], R76 ;  /* 0x0000004c0400a985 */ /* 0x0001e2000c101b24 */
[----:B------:R-:W-:Y:S02]  /*bc50*/  ISETP.GE.AND P2, PT, R20, UR4, PT ;  /* 0x0000000414007c0c */ /* 0x000fe4000bf46270 */
[----:B------:R-:W-:Y:S01]  /*bc60*/  @!P5 IMAD.WIDE R14, R17, 0x4, R6 ;  /* 0x00000004110ed825 */ /* 0x000fe200078e0206 */
[----:B------:R1:W-:Y:S01]  /*bc70*/  @!P6 ST.E.64 desc[UR36][R12.64], R80 ;  /* 0x000000500c00e985 */ /* 0x0003e2000c101b24 */
[----:B------:R-:W-:-:S02]  /*bc80*/  ISETP.GE.AND P6, PT, R28, UR4, PT ;  /* 0x000000041c007c0c */ /* 0x000fc4000bfc6270 */
[--C-:B------:R-:W-:Y:S01]  /*bc90*/  @!P4 IMAD.WIDE R16, R23, 0x4, R6.reuse ;  /* 0x000000041710c825 */ /* 0x100fe200078e0206 */
[----:B------:R2:W-:Y:S01]  /*bca0*/  @!P5 ST.E.64 desc[UR36][R14.64], R84 ;  /* 0x000000540e00d985 */ /* 0x0005e2000c101b24 */
[----:B------:R-:W-:Y:S02]  /*bcb0*/  IADD3 R23, R0, 0xb8, RZ ;  /* 0x000000b800177810 */ /* 0x000fe40007ffe0ff */
[----:B------:R-:W-:Y:S01]  /*bcc0*/  @!P3 IMAD.WIDE R18, R19, 0x4, R6 ;  /* 0x000000041312b825 */ /* 0x000fe200078e0206 */
[----:B------:R3:W-:Y:S01]  /*bcd0*/  @!P4 ST.E.64 desc[UR36][R16.64], R88 ;  /* 0x000000581000c985 */ /* 0x0007e2000c101b24 */
[----:B------:R-:W-:Y:S02]  /*bce0*/  ISETP.GE.AND P4, PT, R22, UR4, PT ;  /* 0x0000000416007c0c */ /* 0x000fe4000bf86270 */
[----:B------:R-:W-:Y:S01]  /*bcf0*/  VIADD R21, R0, 0xa8 ;  /* 0x000000a800157836 */ /* 0x000fe20000000000 */
[----:B------:R4:W-:Y:S01]  /*bd00*/  @!P3 ST.E.64 desc[UR36][R18.64], R92 ;  /* 0x0000005c1200b985 */ /* 0x0009e2000c101b24 */
[----:B------:R-:W-:-:S02]  /*bd10*/  ISETP.GE.AND P5, PT, R23, UR4, PT ;  /* 0x0000000417007c0c */ /* 0x000fc4000bfa6270 */
[----:B------:R-:W-:Y:S02]  /*bd20*/  @!P0 LEA.HI R24, R24, R24, RZ, 0x1 ;  /* 0x0000001818188211 */ /* 0x000fe400078f08ff */
[----:B------:R-:W-:Y:S02]  /*bd30*/  ISETP.GE.AND P3, PT, R21, UR4, PT ;  /* 0x0000000415007c0c */ /* 0x000fe4000bf66270 */
[----:B------:R-:W-:Y:S02]  /*bd40*/  @!P1 LEA.HI R25, R25, R25, RZ, 0x1 ;  /* 0x0000001919199211 */ /* 0x000fe400078f08ff */
[----:B0-----:R-:W-:Y:S02]  /*bd50*/  @!P0 LOP3.LUT R5, R24, 0xfffffffe, RZ, 0xc0, !PT ;  /* 0xfffffffe18058812 */ /* 0x001fe400078ec0ff */
[----:B------:R-:W-:Y:S02]  /*bd60*/  @!P2 LEA.HI R20, R20, R20, RZ, 0x1 ;  /* 0x000000141414a211 */ /* 0x000fe400078f08ff */
[----:B-1----:R-:W-:Y:S01]  /*bd70*/  @!P1 LOP3.LUT R13, R25, 0xfffffffe, RZ, 0xc0, !PT ;  /* 0xfffffffe190d9812 */ /* 0x002fe200078ec0ff */
[----:B------:R-:W-:Y:S01]  /*bd80*/  @!P0 IMAD.WIDE R4, R5, 0x4, R6 ;  /* 0x0000000405048825 */ /* 0x000fe200078e0206 */
[----:B------:R-:W-:-:S02]  /*bd90*/  @!P4 LEA.HI R22, R22, R22, RZ, 0x1 ;  /* 0x000000161616c211 */ /* 0x000fc400078f08ff */
        /* <DEDUP_REMOVED lines=8> */
[----:B------:R-:W-:Y:S01]  /*be20*/  @!P6 LEA.HI R28, R28, R28, RZ, 0x1 ;  /* 0x0000001c1c1ce211 */ /* 0x000fe200078f08ff */
[----:B------:R-:W-:Y:S01]  /*be30*/  VIADD R20, R0, 0xc8 ;  /* 0x000000c800147836 */ /* 0x000fe20000000000 */
[----:B---3--:R-:W-:Y:S01]  /*be40*/  @!P4 LOP3.LUT R17, R22, 0xfffffffe, RZ, 0xc0, !PT ;  /* 0xfffffffe1611c812 */ /* 0x008fe200078ec0ff */
[----:B------:R-:W-:Y:S01]  /*be50*/  @!P2 ST.E.64 desc[UR36][R14.64], R104 ;  /* 0x000000680e00a985 */ /* 0x000fe2000c101b24 */
[----:B------:R-:W-:-:S02]  /*be60*/  @!P5 LOP3.LUT R23, R23, 0xfffffffe, RZ, 0xc0, !PT ;  /* 0xfffffffe1717d812 */ /* 0x000fc400078ec0ff */
        /* <DEDUP_REMOVED lines=15> */
[C---:B0-----:R-:W-:Y:S01]  /*bf60*/  IADD3 R5, R0.reuse, 0xf8, RZ ;  /* 0x000000f800057810 */ /* 0x041fe20007ffe0ff */
[C---:B------:R-:W-:Y:S01]  /*bf70*/  VIADD R14, R0.reuse, 0xe8 ;  /* 0x000000e8000e7836 */ /* 0x040fe20000000000 */
[----:B------:R0:W-:Y:S01]  /*bf80*/  @!P6 ST.E.64 desc[UR36][R18.64], R120 ;  /* 0x000000781200e985 */ /* 0x0001e2000c101b24 */
[----:B------:R-:W-:Y:S01]  /*bf90*/  VIADD R15, R0, 0xf0 ;  /* 0x000000f0000f7836 */ /* 0x000fe20000000000 */
[----:B------:R-:W-:Y:S02]  /*bfa0*/  ISETP.GE.AND P3, PT, R23, UR4, PT ;  /* 0x0000000417007c0c */ /* 0x000fe4000bf66270 */
[----:B------:R-:W-:Y:S02]  /*bfb0*/  ISETP.GE.AND P6, PT, R5, UR4, PT ;  /* 0x0000000405007c0c */ /* 0x000fe4000bfc6270 */
[----:B------:R-:W-:-:S02]  /*bfc0*/  ISETP.GE.AND P4, PT, R14, UR4, PT ;  /* 0x000000040e007c0c */ /* 0x000fc4000bf86270 */
[----:B------:R-:W-:Y:S02]  /*bfd0*/  ISETP.GE.AND P5, PT, R15, UR4, PT ;  /* 0x000000040f007c0c */ /* 0x000fe4000bfa6270 */
[----:B------:R-:W-:Y:S02]  /*bfe0*/  @!P1 LEA.HI R21, R21, R21, RZ, 0x1 ;  /* 0x0000001515159211 */ /* 0x000fe400078f08ff */
[----:B------:R-:W-:Y:S02]  /*bff0*/  @!P2 LEA.HI R22, R22, R22, RZ, 0x1 ;  /* 0x000000161616a211 */ /* 0x000fe400078f08ff */
[----:B-1----:R-:W-:Y:S02]  /*c000*/  @!P1 LOP3.LUT R13, R21, 0xfffffffe, RZ, 0xc0, !PT ;  /* 0xfffffffe150d9812 */ /* 0x002fe400078ec0ff */
[----:B------:R-:W-:Y:S02]  /*c010*/  @!P3 LEA.HI R23, R23, R23, RZ, 0x1 ;  /* 0x000000171717b211 */ /* 0x000fe400078f08ff */
[----:B------:R-:W-:-:S02]  /*c020*/  @!P6 LEA.HI R12, R5, R5, RZ, 0x1 ;  /* 0x00000005050ce211 */ /* 0x000fc400078f08ff */
[----:B------:R-:W-:Y:S02]  /*c030*/  @!P4 LEA.HI R14, R14, R14, RZ, 0x1 ;  /* 0x0000000e0e0ec211 */ /* 0x000fe400078f08ff */
[----:B------:R-:W-:Y:S02]  /*c040*/  @!P5 LEA.HI R4, R15, R15, RZ, 0x1 ;  /* 0x0000000f0f04d211 */ /* 0x000fe400078f08ff */
[----:B------:R-:W-:Y:S02]  /*c050*/  @!P0 LOP3.LUT R5, R20, 0xfffffffe, RZ, 0xc0, !PT ;  /* 0xfffffffe14058812 */ /* 0x000fe400078ec0ff */
[----:B------:R-:W-:Y:S02]  /*c060*/  @!P2 LOP3.LUT R15, R22, 0xfffffffe, RZ, 0xc0, !PT ;  /* 0xfffffffe160fa812 */ /* 0x000fe400078ec0ff */
[----:B--2---:R-:W-:Y:S02]  /*c070*/  @!P3 LOP3.LUT R17, R23, 0xfffffffe, RZ, 0xc0, !PT ;  /* 0xfffffffe1711b812 */ /* 0x004fe400078ec0ff */
[----:B0-----:R-:W-:Y:S01]  /*c080*/  @!P4 LOP3.LUT R19, R14, 0xfffffffe, RZ, 0xc0, !PT ;  /* 0xfffffffe0e13c812 */ /* 0x001fe200078ec0ff */
[----:B------:R-:W-:Y:S01]  /*c090*/  @!P2 IMAD.WIDE R14, R15, 0x4, R6 ;  /* 0x000000040f0ea825 */ /* 0x000fe200078e0206 */
[----:B------:R-:W-:-:S02]  /*c0a0*/  @!P5 LOP3.LUT R21, R4, 0xfffffffe, RZ, 0xc0, !PT ;  /* 0xfffffffe0415d812 */ /* 0x000fc400078ec0ff */
        /* <DEDUP_REMOVED lines=14> */
.L_x_4742:
[----:B------:R-:W-:Y:S05]  /*c190*/  BSYNC B0 ;  /* 0x0000000000007941 */ /* 0x000fea0003800000 */
.L_x_4741:
[----:B------:R-:W-:Y:S01]  /*c1a0*/  ISETP.GE.AND P0, PT, R11, R10, PT ;  /* 0x0000000a0b00720c */ /* 0x000fe20003f06270 */
[----:B0--3--:R2:W3:Y:S04]  /*c1b0*/  SHFL.IDX PT, R5, R9, 0x1, 0x1c1f ;  /* 0x003c1f0009057f89 */ /* 0x0094e800000e0000 */
[----:B------:R2:W0:Y:S08]  /*c1c0*/  SHFL.IDX PT, R4, R8, 0x1, 0x1c1f ;  /* 0x003c1f0008047f89 */ /* 0x00043000000e0000 */
[----:B--2---:R-:W-:Y:S05]  /*c1d0*/  @P0 BRA `(.L_x_4700) ;  /* 0x0000005400700947 */ /* 0x004fea0003800000 */
        /* <DEDUP_REMOVED lines=16> */
[----:B------:R-:W-:Y:S01]  /*c2e0*/  VIADD R20, R0, 0x58 ;  /* 0x0000005800147836 */ /* 0x000fe20000000000 */
[----:B------:R-:W-:-:S02]  /*c2f0*/  ISETP.GE.AND P4, PT, R18, UR4, PT ;  /* 0x0000000412007c0c */ /* 0x000fc4000bf86270 */
[----:B------:R-:W-:Y:S02]  /*c300*/  @!P1 LEA.HI R6, R6, R6, RZ, 0x1 ;  /* 0x0000000606069211 */ /* 0x000fe400078f08ff */
[----:B------:R-:W-:Y:S02]  /*c310*/  @!P2 LEA.HI R7, R7, R7, RZ, 0x1 ;  /* 0x000000070707a211 */ /* 0x000fe400078f08ff */
[----:B------:R-:W-:Y:S02]  /*c320*/  @!P1 LOP3.LUT R9, R6, 0xfffffffe, RZ, 0xc0, !PT ;  /* 0xfffffffe06099812 */ /* 0x000fe400078ec0ff */
[----:B------:R-:W-:Y:S01]  /*c330*/  @!P2 LOP3.LUT R11, R7, 0xfffffffe, RZ, 0xc0, !PT ;  /* 0xfffffffe070ba812 */ /* 0x000fe200078ec0ff */
[--C-:B0--3--:R-:W-:Y:S01]  /*c340*/  @!P0 IMAD.WIDE R6, R0, 0x4, R4.reuse ;  /* 0x0000000400068825 */ /* 0x109fe200078e0204 */
[----:B------:R-:W-:Y:S02]  /*c350*/  ISETP.GE.AND P3, PT, R17, UR4, PT ;  /* 0x0000000411007c0c */ /* 0x000fe4000bf66270 */
[----:B------:R-:W-:Y:S01]  /*c360*/  @!P5 LEA.HI R12, R12, R12, RZ, 0x1 ;  /* 0x0000000c0c0cd211 */ /* 0x000fe200078f08ff */
[----:B------:R-:W-:Y:S01]  /*c370*/  @!P1 IMAD.WIDE R8, R9, 0x4, R4 ;  /* 0x0000000409089825 */ /* 0x000fe200078e0204 */
[----:B------:R0:W-:Y:S01]  /*c380*/  @!P0 ST.E.64 desc[UR36][R6.64], R26 ;  /* 0x0000001a06008985 */ /* 0x0001e2000c101b24 */
[----:B------:R-:W-:-:S02]  /*c390*/  ISETP.GE.AND P0, PT, R14, UR4, PT ;  /* 0x000000040e007c0c */ /* 0x000fc4000bf06270 */
[----:B------:R-:W-:Y:S01]  /*c3a0*/  @!P2 IMAD.WIDE R10, R11, 0x4, R4 ;  /* 0x000000040b0aa825 */ /* 0x000fe200078e0204 */
[----:B------:R-:W-:Y:S01]  /*c3b0*/  @!P1 ST.E.64 desc[UR36][R8.64], R30 ;  /* 0x0000001e08009985 */ /* 0x000fe2000c101b24 */
[----:B------:R-:W-:Y:S02]  /*c3c0*/  ISETP.GE.AND P1, PT, R15, UR4, PT ;  /* 0x000000040f007c0c */ /* 0x000fe4000bf26270 */
[----:B------:R-:W-:Y:S01]  /*c3d0*/  @!P6 LEA.HI R13, R13, R13, RZ, 0x1 ;  /* 0x0000000d0d0de211 */ /* 0x000fe200078f08ff */
[----:B------:R1:W-:Y:S01]  /*c3e0*/  @!P2 ST.E.64 desc[UR36][R10.64], R2 ;  /* 0x000000020a00a985 */ /* 0x0003e2000c101b24 */
[----:B------:R-:W-:Y:S02]  /*c3f0*/  ISETP.GE.AND P2, PT, R16, UR4, PT ;  /* 0x0000000410007c0c */ /* 0x000fe4000bf46270 */
[----:B------:R-:W-:Y:S02]  /*c400*/  @!P6 LOP3.LUT R13, R13, 0xfffffffe, RZ, 0xc0, !PT ;  /* 0xfffffffe0d0de812 */ /* 0x000fe400078ec0ff */
[----:B------:R-:W-:-:S02]  /*c410*/  @!P3 LEA.HI R17, R17, R17, RZ, 0x1 ;  /* 0x000000111111b211 */ /* 0x000fc400078f08ff */
[----:B0-----:R-:W-:Y:S02]  /*c420*/  @!P5 LOP3.LUT R7, R12, 0xfffffffe, RZ, 0xc0, !PT ;  /* 0xfffffffe0c07d812 */ /* 0x001fe400078ec0ff */
[----:B------:R-:W-:Y:S02]  /*c430*/  @!P0 LEA.HI R14, R14, R14, RZ, 0x1 ;  /* 0x0000000e0e0e8211 */ /* 0x000fe400078f08ff */
[----:B------:R-:W-:Y:S02]  /*c440*/  @!P1 LEA.HI R15, R15, R15, RZ, 0x1 ;  /* 0x0000000f0f0f9211 */ /* 0x000fe400078f08ff */
[----:B------:R-:W-:Y:S01]  /*c450*/  @!P4 LEA.HI R18, R18, R18, RZ, 0x1 ;  /* 0x000000121212c211 */ /* 0x000fe200078f08ff */
[--C-:B-1----:R-:W-:Y:S01]  /*c460*/  @!P5 IMAD.WIDE R2, R7, 0x4, R4.reuse ;  /* 0x000000040702d825 */ /* 0x102fe200078e0204 */
[----:B------:R-:W-:Y:S02]  /*c470*/  @!P2 LEA.HI R16, R16, R16, RZ, 0x1 ;  /* 0x000000101010a211 */ /* 0x000fe400078f08ff */
[----:B------:R-:W-:Y:S01]  /*c480*/  @!P0 LOP3.LUT R9, R14, 0xfffffffe, RZ, 0xc0, !PT ;  /* 0xfffffffe0e098812 */ /* 0x000fe200078ec0ff */
[----:B------:R-:W-:Y:S01]  /*c490*/  @!P6 IMAD.WIDE R6, R13, 0x4, R4 ;  /* 0x000000040d06e825 */ /* 0x000fe200078e0204 */
[----:B------:R-:W-:Y:S01]  /*c4a0*/  @!P1 LOP3.LUT R15, R15, 0xfffffffe, RZ, 0xc0, !PT ;  /* 0xfffffffe0f0f9812 */ /* 0x000fe200078ec0ff */
[----:B------:R0:W-:Y:S01]  /*c4b0*/  @!P5 ST.E.64 desc[UR36][R2.64], R38 ;  /* 0x000000260200d985 */ /* 0x0001e2000c101b24 */
[----:B------:R-:W-:Y:S01]  /*c4c0*/  @!P2 LOP3.LUT R11, R16, 0xfffffffe, RZ, 0xc0, !PT ;  /* 0xfffffffe100ba812 */ /* 0x000fe200078ec0ff */
[----:B------:R-:W-:Y:S01]  /*c4d0*/  VIADD R16, R0, 0x70 ;  /* 0x0000007000107836 */ /* 0x000fe20000000000 */
[----:B------:R-:W-:Y:S01]  /*c4e0*/  @!P3 LOP3.LUT R17, R17, 0xfffffffe, RZ, 0xc0, !PT ;  /* 0xfffffffe1111b812 */ /* 0x000fe200078ec0ff */
[----:B------:R1:W-:Y:S01]  /*c4f0*/  @!P6 ST.E.64 desc[UR36][R6.64], R42 ;  /* 0x0000002a0600e985 */ /* 0x0003e2000c101b24 */
[----:B------:R-:W-:-:S02]  /*c500*/  @!P4 LOP3.LUT R13, R18, 0xfffffffe, RZ, 0xc0, !PT ;  /* 0xfffffffe120dc812 */ /* 0x000fc400078ec0ff */
[----:B------:R-:W-:Y:S02]  /*c510*/  ISETP.GE.AND P5, PT, R19, UR4, PT ;  /* 0x0000000413007c0c */ /* 0x000fe4000bfa6270 */
[----:B------:R-:W-:Y:S01]  /*c520*/  ISETP.GE.AND P6, PT, R20, UR4, PT ;  /* 0x0000000414007c0c */ /* 0x000fe2000bfc6270 */
[--C-:B------:R-:W-:Y:S01]  /*c530*/  @!P4 IMAD.WIDE R12, R13, 0x4, R4.reuse ;  /* 0x000000040d0cc825 */ /* 0x100fe200078e0204 */
[C---:B------:R-:W-:Y:S02]  /*c540*/  IADD3 R14, R0.reuse, 0x60, RZ ;  /* 0x00000060000e7810 */ /* 0x040fe40007ffe0ff */
        /* <DEDUP_REMOVED lines=11> */
[C---:B------:R-:W-:Y:S01]  /*c600*/  VIADD R15, R0.reuse, 0x68 ;  /* 0x00000068000f7836 */ /* 0x040fe20000000000 */
[----:B------:R3:W-:Y:S01]  /*c610*/  @!P3 ST.E.64 desc[UR36][R10.64], R58 ;  /* 0x0000003a0a00b985 */ /* 0x0007e2000c101b24 */
[----:B------:R-:W-:Y:S01]  /*c620*/  VIADD R17, R0, 0x78 ;  /* 0x0000007800117836 */ /* 0x000fe20000000000 */
[----:B------:R-:W-:Y:S02]  /*c630*/  @!P6 LEA.HI R20, R20, R20, RZ, 0x1 ;  /* 0x000000141414e211 */ /* 0x000fe400078f08ff */
[----:B------:R4:W-:Y:S01]  /*c640*/  @!P4 ST.E.64 desc[UR36][R12.64], R62 ;  /* 0x0000003e0c00c985 */ /* 0x0009e2000c101b24 */
[----:B------:R-:W-:Y:S02]  /*c650*/  ISETP.GE.AND P4, PT, R14, UR4, PT ;  /* 0x000000040e007c0c */ /* 0x000fe4000bf86270 */
[----:B------:R-:W-:Y:S02]  /*c660*/  ISETP.GE.AND P3, PT, R15, UR4, PT ;  /* 0x000000040f007c0c */ /* 0x000fe4000bf66270 */
[----:B------:R-:W-:-:S02]  /*c670*/  ISETP.GE.AND P1, PT, R17, UR4, PT ;  /* 0x0000000411007c0c */ /* 0x000fc4000bf26270 */
        /* <DEDUP_REMOVED lines=79> */
[----:B------:R-:W-:Y:S01]  /*cb70*/  @!P6 LEA.HI R20, R20, R20, RZ, 0x1 ;  /* 0x000000141414e211 */ /* 0x000fe200078f08ff */
[C---:B------:R-:W-:Y:S01]  /*cb80*/  VIADD R18, R0.reuse, 0xf0 ;  /* 0x000000f000127836 */ /* 0x040fe20000000000 */
[----:B------:R-:W-:Y:S01]  /*cb90*/  ISETP.GE.AND P1, PT, R15, UR4, PT ;  /* 0x000000040f007c0c */ /* 0x000fe2000bf26270 */
[----:B------:R-:W-:Y:S01]  /*cba0*/  VIADD R0, R0, 0xf8 ;  /* 0x000000f800007836 */ /* 0x000fe20000000000 */
[----:B------:R-:W-:-:S02]  /*cbb0*/  ISETP.GE.AND P3, PT, R17, UR4, PT ;  /* 0x0000000411007c0c */ /* 0x000fc4000bf66270 */
[----:B------:R-:W-:Y:S02]  /*cbc0*/  ISETP.GE.AND P4, PT, R18, UR4, PT ;  /* 0x0000000412007c0c */ /* 0x000fe4000bf86270 */
        /* <DEDUP_REMOVED lines=33> */
.L_x_4740:
[----:B------:R-:W0:Y:S02]  /*cde0*/  S2R R0, SR_TID.X ;  /* 0x0000000000007919 */ /* 0x000e240000002100 */
[----:B0-----:R-:W-:-:S04]  /*cdf0*/  IADD3 R2, R0, -0x80, RZ ;  /* 0xffffff8000027810 */ /* 0x001fc80007ffe0ff */
        /* <DEDUP_REMOVED lines=10> */
[----:B------:R-:W2:Y:S01]  /*cea0*/  LDL R4, [R1] ;  /* 0x0000000001047983 */ /* 0x000ea20000100800 */
        /* <DEDUP_REMOVED lines=18> */
[----:B------:R-:W-:Y:S01]  /*cfd0*/  IADD3 R7, -R5, RZ, RZ ;  /* 0x000000ff05077210 */ /* 0x000fe20007ffe1ff */
[----:B------:R-:W-:Y:S01]  /*cfe0*/  UIMAD UR6, UR11, UR9, UR6 ;  /* 0x000000090b0672a4 */ /* 0x000fe2000f8e0206 */
[----:B------:R-:W-:Y:S01]  /*cff0*/  MOV R2, UR4 ;  /* 0x0000000400027c02 */ /* 0x000fe20008000f00 */
[----:B------:R-:W-:Y:S01]  /*d000*/  IMAD.U32 R3, RZ, RZ, UR5 ;  /* 0x00000005ff037e24 */ /* 0x000fe2000f8e00ff */
[----:B------:R-:W-:Y:S01]  /*d010*/  SHF.R.S32.HI R4, RZ, 0x1f, R9 ;  /* 0x0000001fff047819 */ /* 0x000fe20000011409 */
[----:B------:R-:W-:Y:S01]  /*d020*/  UIADD3 UR6, UR5, UR6, URZ ;  /* 0x0000000605067290 */ /* 0x000fe2000fffe03f */
[----:B0-----:R-:W-:-:S02]  /*d030*/  IMAD R12, R10, UR8, RZ ;  /* 0x000000080a0c7c24 */ /* 0x001fc4000f8e02ff */
[----:B------:R-:W-:Y:S01]  /*d040*/  ULDC.64 UR4, c[0x0][0xce0] ;  /* 0x0003380000047ab9 */ /* 0x000fe20000000a00 */
[----:B------:R-:W-:Y:S02]  /*d050*/  IMAD R7, R6, R7, R0 ;  /* 0x0000000706077224 */ /* 0x000fe400078e0200 */
[----:B------:R-:W-:Y:S02]  /*d060*/  IMAD.U32 R3, RZ, RZ, UR6 ;  /* 0x00000006ff037e24 */ /* 0x000fe4000f8e00ff */
[----:B------:R-:W-:Y:S01]  /*d070*/  IMAD R11, R11, UR7, R12 ;  /* 0x000000070b0b7c24 */ /* 0x000fe2000f8e020c */
[----:B------:R-:W-:Y:S01]  /*d080*/  SHF.R.S32.HI R0, RZ, 0x1f, R7 ;  /* 0x0000001fff007819 */ /* 0x000fe20000011407 */
[----:B------:R-:W-:-:S04]  /*d090*/  IMAD.WIDE.U32 R2, R10, UR7, R2 ;  /* 0x000000070a027c25 */ /* 0x000fc8000f8e0002 */
[----:B------:R-:W-:Y:S02]  /*d0a0*/  IMAD.IADD R3, R11, 0x1, R3 ;  /* 0x000000010b037824 */ /* 0x000fe400078e0203 */
[----:B------:R-:W-:Y:S02]  /*d0b0*/  IMAD R4, R4, UR4, RZ ;  /* 0x0000000404047c24 */ /* 0x000fe4000f8e02ff */
[----:B------:R-:W-:-:S04]  /*d0c0*/  IMAD.WIDE.U32 R2, R9, UR4, R2 ;  /* 0x0000000409027c25 */ /* 0x000fc8000f8e0002 */
[----:B------:R-:W-:Y:S01]  /*d0d0*/  IMAD R4, R9, UR5, R4 ;  /* 0x0000000509047c24 */ /* 0x000fe2000f8e0204 */
[----:B------:R-:W-:Y:S01]  /*d0e0*/  SHF.R.S32.HI R9, RZ, 0x1f, R5 ;  /* 0x0000001fff097819 */ /* 0x000fe20000011405 */
[----:B------:R-:W-:Y:S01]  /*d0f0*/  ULDC.64 UR4, c[0x0][0xcc8] ;  /* 0x0003320000047ab9 */ /* 0x000fe20000000a00 */
[----:B------:R-:W-:Y:S01]  /*d100*/  IADD3 R2, P0, R5, R2, RZ ;  /* 0x0000000205027210 */ /* 0x000fe20007f1e0ff */
[----:B------:R-:W-:-:S03]  /*d110*/  IMAD R0, R0, UR4, RZ ;  /* 0x0000000400007c24 */ /* 0x000fc6000f8e02ff */
[----:B------:R-:W-:Y:S01]  /*d120*/  IADD3.X R3, R9, R3, R4, P0, !PT ;  /* 0x0000000309037210 */ /* 0x000fe200007fe404 */
        /* <DEDUP_REMOVED lines=9> */
.L_x_4698:
[----:B------:R-:W-:-:S08]  /*d1c0*/  NOP ;  /* 0x0000000000007918 */ /* 0x000fd00000000000 */
[----:B------:R-:W0:-:S00]  /*d1d0*/  USETMAXREG.DEALLOC.CTAPOOL 0x28 ;  /* 0x00000028000079c8 */ /* 0x000e0000080e0500 */
        /* <DEDUP_REMOVED lines=16> */
.L_x_4743:
[----:B------:R-:W-:Y:S01]  /*d2e0*/  ULDC UR40, c[0x0][0xd50] ;  /* 0x0003540000287ab9 */ /* 0x000fe20000000800 */
[----:B------:R-:W-:Y:S01]  /*d2f0*/  UMOV UR39, UR6 ;  /* 0x0000000600277c82 */ /* 0x000fe20008000000 */
[----:B------:R-:W-:-:S11]  /*d300*/  UISETP.NE.AND UP0, UPT, UR40, 0x1, UPT ;  /* 0x000000012800788c */ /* 0x000fd6000bf05270 */
[----:B------:R-:W-:Y:S01]  /*d310*/  @UP0 ULDC UR4, c[0x0][0xd54] ;  /* 0x0003550000040ab9 */ /* 0x000fe20000000800 */
[----:B------:R-:W-:Y:S01]  /*d320*/  @UP0 ULDC UR7, c[0x0][0xd58] ;  /* 0x0003560000070ab9 */ /* 0x000fe20000000800 */
[----:B------:R-:W-:-:S04]  /*d330*/  UIMAD.WIDE.U32 UR4, UR6, UR4, URZ ;  /* 0x00000004060472a5 */ /* 0x000fc8000f8e003f */
[----:B------:R-:W-:-:S12]  /*d340*/  @UP0 USHF.R.U32.HI UR39, URZ, UR7, UR5 ;  /* 0x000000073f270299 */ /* 0x000fd80008011605 */
.L_x_4744:
[----:B------:R-:W-:Y:S01]  /*d350*/  ISETP.LE.AND P0, PT, RZ, UR45, PT ;  /* 0x0000002dff007c0c */ /* 0x000fe2000bf03270 */
[----:B------:R-:W-:Y:S01]  /*d360*/  UIADD3 UR4, -UR39, URZ, URZ ;  /* 0x0000003f27047290 */ /* 0x000fe2000fffe13f */
[----:B------:R-:W-:Y:S01]  /*d370*/  MOV R26, 0x1 ;  /* 0x00000001001a7802 */ /* 0x000fe20000000f00 */
[----:B------:R-:W-:Y:S02]  /*d380*/  IMAD.MOV.U32 R17, RZ, RZ, RZ ;  /* 0x000000ffff117224 */ /* 0x000fe400078e00ff */
[----:B------:R-:W-:Y:S01]  /*d390*/  UIMAD UR40, UR40, UR4, UR6 ;  /* 0x00000004282872a4 */ /* 0x000fe2000f8e0206 */
[----:B------:R-:W-:-:S07]  /*d3a0*/  IMAD.MOV.U32 R9, RZ, RZ, 0x1 ;  /* 0x00000001ff097424 */ /* 0x000fce00078e00ff */
[----:B------:R-:W-:Y:S05]  /*d3b0*/  @!P0 BRA `(.L_x_4745) ;  /* 0x0000004000348947 */ /* 0x000fea0003800000 */
[----:B------:R-:W-:Y:S01]  /*d3c0*/  ULDC.64 UR4, c[0x0][0xb20] ;  /* 0x0002c80000047ab9 */ /* 0x000fe20000000a00 */
[----:B------:R-:W0:Y:S01]  /*d3d0*/  S2UR UR46, SR_CTAID.X ;  /* 0x00000000002e79c3 */ /* 0x000e220000002500 */
[----:B------:R-:W-:Y:S01]  /*d3e0*/  UISETP.NE.U32.AND UP0, UPT, UR4, URZ, UPT ;  /* 0x0000003f0400728c */ /* 0x000fe2000bf05070 */
[----:B------:R-:W-:Y:S01]  /*d3f0*/  IMAD.MOV.U32 R27, RZ, RZ, RZ ;  /* 0x000000ffff1b7224 */ /* 0x000fe200078e00ff */
[----:B------:R-:W-:Y:S01]  /*d400*/  ULDC UR6, c[0x0][0x448] ;  /* 0x0001120000067ab9 */ /* 0x000fe20000000800 */
[----:B------:R-:W-:Y:S01]  /*d410*/  ULDC UR7, c[0x0][0x2f0] ;  /* 0x0000bc0000077ab9 */ /* 0x000fe20000000800 */
[----:B------:R-:W-:Y:S02]  /*d420*/  UISETP.NE.AND.EX UP0, UPT, UR5, URZ, UPT, UP0 ;  /* 0x0000003f0500728c */ /* 0x000fe4000bf05300 */
[----:B------:R-:W-:-:S04]  /*d430*/  UISETP.NE.AND UP1, UPT, UR6, 0x1, UPT ;  /* 0x000000010600788c */ /* 0x000fc8000bf25270 */
[----:B------:R-:W-:-:S05]  /*d440*/  PLOP3.LUT P0, PT, PT, PT, UP0, 0x80, 0x0 ;  /* 0x000000000000781c */ /* 0x000fca0003f0f008 */
[----:B------:R-:W-:Y:S02]  /*d450*/  @UP0 ULDC.64 UR4, c[0x0][0xb20] ;  /* 0x0002c80000040ab9 */ /* 0x000fe40000000a00 */
[----:B------:R-:W-:Y:S01]  /*d460*/  @UP0 UIMAD.WIDE UR4, UR45, 0x4, UR4 ;  /* 0x000000042d0408a5 */ /* 0x000fe2000f8e0204 */
[----:B------:R-:W-:-:S05]  /*d470*/  @UP1 ULDC UR8, c[0x0][0x450] ;  /* 0x0001140000081ab9 */ /* 0x000fca0000000800 */
[----:B------:R-:W-:Y:S01]  /*d480*/  MOV R2, UR4 ;  /* 0x0000000400027c02 */ /* 0x000fe20008000f00 */
[----:B------:R-:W-:Y:S01]  /*d490*/  IMAD.U32 R3, RZ, RZ, UR5 ;  /* 0x00000005ff037e24 */ /* 0x000fe2000f8e00ff */
[----:B------:R-:W-:Y:S02]  /*d4a0*/  ULDC.64 UR4, c[0x0][0x418] ;  /* 0x0001060000047ab9 */ /* 0x000fe40000000a00 */
[----:B------:R-:W-:Y:S02]  /*d4b0*/  UISETP.NE.U32.AND UP0, UPT, UR4, URZ, UPT ;  /* 0x0000003f0400728c */ /* 0x000fe4000bf05070 */
[----:B0-----:R-:W-:Y:S01]  /*d4c0*/  ULEA UR6, UR46, 0x7f, 0x7 ;  /* 0x0000007f2e067891 */ /* 0x001fe2000f8e383f */
[----:B------:R0:W5:Y:S01]  /*d4d0*/  @P0 LDG.E R27, desc[UR36][R2.64] ;  /* 0x00000024021b0981 */ /* 0x000162000c1e1900 */
[----:B------:R-:W-:Y:S01]  /*d4e0*/  UISETP.NE.AND.EX UP0, UPT, UR5, URZ, UPT, UP0 ;  /* 0x0000003f0500728c */ /* 0x000fe2000bf05300 */
[----:B------:R-:W-:Y:S01]  /*d4f0*/  ULDC UR4, c[0x0][0x424] ;  /* 0x0001090000047ab9 */ /* 0x000fe20000000800 */
[----:B------:R-:W-:-:S02]  /*d500*/  UP2UR UR47, UPR, URZ, 0x2 ;  /* 0x000000023f2f7883 */ /* 0x000fc40008000000 */
[----:B------:R-:W-:Y:S02]  /*d510*/  USEL UR43, UR4, 0x1, UP0 ;  /* 0x00000001042b7887 */ /* 0x000fe40008000000 */
[----:B------:R-:W-:Y:S01]  /*d520*/  USHF.R.U32.HI UR9, URZ, 0x10, UR40 ;  /* 0x000000103f097899 */ /* 0x000fe20008011628 */
[----:B------:R-:W-:Y:S01]  /*d530*/  @UP1 ULDC UR4, c[0x0][0x44c] ;  /* 0x0001130000041ab9 */ /* 0x000fe20000000800 */
[----:B------:R-:W-:Y:S02]  /*d540*/  UIMAD UR43, UR43, UR7, URZ ;  /* 0x000000072b2b72a4 */ /* 0x000fe4000f8e023f */
[----:B------:R-:W-:Y:S01]  /*d550*/  UIMAD.WIDE.U32 UR4, UR6, UR4, URZ ;  /* 0x00000004060472a5 */ /* 0x000fe2000f8e003f */
[----:B------:R-:W-:Y:S01]  /*d560*/  ULDC UR7, c[0x0][0x288] ;  /* 0x0000a20000077ab9 */ /* 0x000fe20000000800 */
[----:B------:R-:W-:Y:S02]  /*d570*/  UIADD3 UR4, UR43, 0x5f, URZ ;  /* 0x0000005f2b047890 */ /* 0x000fe4000fffe03f */
[----:B------:R-:W-:-:S02]  /*d580*/  UIADD3 UR7, UR43, 0x60, -UR7 ;  /* 0x000000602b077890 */ /* 0x000fc4000fffe807 */
[----:B------:R-:W-:Y:S02]  /*d590*/  @UP1 USHF.R.U32.HI UR6, URZ, UR8, UR5 ;  /* 0x000000083f061299 */ /* 0x000fe40008011605 */
[----:B------:R-:W-:Y:S02]  /*d5a0*/  UIMAD.WIDE UR4, UR4, 0x2aaaaaab, URZ ;  /* 0x2aaaaaab040478a5 */ /* 0x000fe4000f8e023f */
[----:B------:R-:W-:Y:S02]  /*d5b0*/  UIADD3 UR6, UR7, UR6, URZ ;  /* 0x0000000607067290 */ /* 0x000fe4000fffe03f */
[----:B------:R-:W-:Y:S02]  /*d5c0*/  USHF.R.U32.HI UR42, URZ, 0x1f, UR5 ;  /* 0x0000001f3f2a7899 */ /* 0x000fe40008011605 */
[----:B------:R-:W-:Y:S02]  /*d5d0*/  UIMAD.WIDE UR6, UR6, 0x2aaaaaab, URZ ;  /* 0x2aaaaaab060678a5 */ /* 0x000fe4000f8e023f */
[----:B------:R-:W-:-:S02]  /*d5e0*/  ULEA.HI.SX32 UR42, UR5, UR42, 0x1c ;  /* 0x0000002a052a7291 */ /* 0x000fc4000f8fe23f */
[----:B------:R-:W-:Y:S02]  /*d5f0*/  USHF.R.U32.HI UR41, URZ, 0x1f, UR7 ;  /* 0x0000001f3f297899 */ /* 0x000fe40008011607 */
[----:B------:R-:W-:Y:S02]  /*d600*/  ULOP3.LUT UR40, UR40, 0xffff, URZ, 0xc0, !UPT ;  /* 0x0000ffff28287892 */ /* 0x000fe4000f8ec03f */
[----:B------:R-:W-:Y:S01]  /*d610*/  ULEA.HI.SX32 UR41, UR7, UR41, 0x1c ;  /* 0x0000002907297291 */ /* 0x000fe2000f8fe23f */
[----:B------:R-:W-:-:S03]  /*d620*/  UMOV UR38, URZ ;  /* 0x0000003f00267c82 */ /* 0x000fc60008000000 */
[----:B------:R-:W-:-:S04]  /*d630*/  UISETP.LT.AND UP0, UPT, UR42, UR41, UPT ;  /* 0x000000292a00728c */ /* 0x000fc8000bf01270 */
[----:B------:R-:W-:Y:S02]  /*d640*/  USEL UR11, UR42, UR41, UP0 ;  /* 0x000000292a0b7287 */ /* 0x000fe40008000000 */
[----:B------:R-:W-:Y:S02]  /*d650*/  UISETP.NE.AND UP0, UPT, UR9, URZ, UPT ;  /* 0x0000003f0900728c */ /* 0x000fe4000bf05270 */
[----:B------:R-:W-:-:S06]  /*d660*/  UISETP.GE.AND UP1, UPT, UR11, 0x1, UPT ;  /* 0x000000010b00788c */ /* 0x000fcc000bf26270 */
[----:B------:R-:W-:-:S03]  /*d670*/  PLOP3.LUT P0, PT, PT, PT, UP1, 0x80, 0x0 ;  /* 0x000000000000781c */ /* 0x000fc60003f0f018 */
[----:B------:R-:W-:-:S10]  /*d680*/  @!UP0 ULDC UR9, c[0x0][0xae8] ;  /* 0x0002ba0000098ab9 */ /* 0x000fd40000000800 */
        /* <DEDUP_REMOVED lines=31> */
.L_x_4746:
[----:B------:R-:W-:Y:S02]  /*d880*/  UIMAD UR48, UR40, UR38, URZ ;  /* 0x00000026283072a4 */ /* 0x000fe4000f8e023f */
[----:B------:R-:W-:Y:S01]  /*d890*/  MOV R0, UR38 ;  /* 0x0000002600007c02 */ /* 0x000fe20008000f00 */
[----:B------:R-:W-:Y:S02]  /*d8a0*/  IMAD.MOV.U32 R17, RZ, RZ, RZ ;  /* 0x000000ffff117224 */ /* 0x000fe400078e00ff */
[----:B------:R-:W-:Y:S02]  /*d8b0*/  IMAD.MOV.U32 R9, RZ, RZ, 0x1 ;  /* 0x00000001ff097424 */ /* 0x000fe400078e00ff */
[----:B------:R-:W-:-:S05]  /*d8c0*/  IMAD.U32 R25, RZ, RZ, UR48 ;  /* 0x00000030ff197e24 */ /* 0x000fca000f8e00ff */
        /* <DEDUP_REMOVED lines=25> */
[----:B0----5:R-:W-:Y:S05]  /*da60*/  CALL.ABS.NOINC R2 ;  /* 0x0000000002007343 */ /* 0x021fea0003c00000 */
.L_x_4747:
        /* <DEDUP_REMOVED lines=20> */
.L_x_4749:
[----:B------:R0:W1:Y:S01]  /*dbb0*/  LDC.64 R2, c[0x4][R16] ;  /* 0x0100000010027b82 */ /* 0x0000620000000a00 */
[----:B------:R-:W-:Y:S01]  /*dbc0*/  ULDC.64 UR4, c[0x4][0x98] ;  /* 0x0100260000047ab9 */ /* 0x000fe20000000a00 */
[----:B------:R-:W-:Y:S01]  /*dbd0*/  ULDC.64 UR6, c[0x4][0xa0] ;  /* 0x0100280000067ab9 */ /* 0x000fe20000000a00 */
[----:B------:R-:W-:Y:S01]  /*dbe0*/  IMAD.U32 R4, RZ, RZ, UR4 ;  /* 0x00000004ff047e24 */ /* 0x000fe2000f8e00ff */
[----:B------:R-:W-:Y:S01]  /*dbf0*/  MOV R6, UR6 ;  /* 0x0000000600067c02 */ /* 0x000fe20008000f00 */
[----:B------:R-:W-:Y:S01]  /*dc00*/  IMAD.U32 R5, RZ, RZ, UR5 ;  /* 0x00000005ff057e24 */ /* 0x000fe2000f8e00ff */
[----:B------:R-:W-:Y:S01]  /*dc10*/  ULDC.64 UR4, c[0x4][0x18] ;  /* 0x0100060000047ab9 */ /* 0x000fe20000000a00 */
[----:B------:R-:W-:Y:S01]  /*dc20*/  IMAD.U32 R7, RZ, RZ, UR7 ;  /* 0x00000007ff077e24 */ /* 0x000fe2000f8e00ff */
[----:B------:R-:W-:Y:S01]  /*dc30*/  MOV R8, 0x70 ;  /* 0x0000007000087802 */ /* 0x000fe20000000f00 */
[----:B------:R-:W-:Y:S02]  /*dc40*/  IMAD.U32 R10, RZ, RZ, UR4 ;  /* 0x00000004ff0a7e24 */ /* 0x000fe4000f8e00ff */
[----:B------:R-:W-:-:S02]  /*dc50*/  IMAD.U32 R11, RZ, RZ, UR5 ;  /* 0x00000005ff0b7e24 */ /* 0x000fc4000f8e00ff */
[----:B------:R-:W-:Y:S02]  /*dc60*/  IMAD.MOV.U32 R12, RZ, RZ, 0x1 ;  /* 0x00000001ff0c7424 */ /* 0x000fe400078e00ff */
[----:B0-----:R-:W-:-:S07]  /*dc70*/  IMAD.MOV.U32 R13, RZ, RZ, RZ ;  /* 0x000000ffff0d7224 */ /* 0x001fce00078e00ff */
[----:B------:R-:W-:-:S07]  /*dc80*/  LEPC R20, `(.L_x_4748) ;  /* 0x000000001014794e */ /* 0x000fce0000000000 */
[----:B-1----:R-:W-:Y:S05]  /*dc90*/  CALL.ABS.NOINC R2 ;  /* 0x0000000002007343 */ /* 0x002fea0003c00000 */
.L_x_4748:
        /* <DEDUP_REMOVED lines=8> */
[----:B------:R-:W-:Y:S01]  /*dd20*/  MOV R2, UR4 ;  /* 0x0000000400027c02 */ /* 0x000fe20008000f00 */
[----:B------:R-:W-:Y:S01]  /*dd30*/  IMAD.U32 R3, RZ, RZ, UR5 ;  /* 0x00000005ff037e24 */ /* 0x000fe2000f8e00ff */
[C---:B------:R-:W-:Y:S01]  /*dd40*/  LOP3.LUT R7, R24.reuse, 0x7f, RZ, 0xc0, !PT ;  /* 0x0000007f18077812 */ /* 0x040fe200078ec0ff */
[----:B------:R-:W-:Y:S01]  /*dd50*/  IMAD.SHL.U32 R0, R24, 0x10, RZ ;  /* 0x0000001018007824 */ /* 0x000fe200078e00ff */
[----:B0-----:R-:W-:Y:S02]  /*dd60*/  ISETP.NE.AND P1, PT, R12, 0x1, PT ;  /* 0x000000010c00780c */ /* 0x001fe40003f25270 */
[----:B------:R-:W-:Y:S01]  /*dd70*/  LOP3.LUT R16, R16, 0xffffbfff, RZ, 0xc0, !PT ;  /* 0xffffbfff10107812 */ /* 0x000fe200078ec0ff */
[----:B------:R0:W2:Y:S01]  /*dd80*/  @P0 LDG.E R30, desc[UR36][R2.64] ;  /* 0x00000024021e0981 */ /* 0x0000a2000c1e1900 */
[----:B------:R-:W-:Y:S01]  /*dd90*/  LOP3.LUT R4, R0, 0x70, RZ, 0xc0, !PT ;  /* 0x0000007000047812 */ /* 0x000fe200078ec0ff */
[----:B------:R-:W-:Y:S01]  /*dda0*/  VIADD R0, R25, 0xffffffff ;  /* 0xffffffff19007836 */ /* 0x000fe20000000000 */
[----:B------:R-:W-:Y:S01]  /*ddb0*/  SHF.R.U32.HI R5, RZ, 0x3, R7 ;  /* 0x00000003ff057819 */ /* 0x000fe20000011607 */
[----:B------:R-:W-:Y:S01]  /*ddc0*/  IMAD.SHL.U32 R6, R24, 0x8, RZ ;  /* 0x0000000818067824 */ /* 0x000fe200078e00ff */
[----:B------:R-:W-:Y:S01]  /*ddd0*/  LOP3.LUT R37, R34, 0x2, RZ, 0xfc, !PT ;  /* 0x0000000222257812 */ /* 0x000fe200078efcff */
[----:B------:R-:W-:Y:S01]  /*dde0*/  ULDC UR4, c[0x0][0x320] ;  /* 0x0000c80000047ab9 */ /* 0x000fe20000000800 */
[----:B------:R-:W-:-:S03]  /*ddf0*/  LOP3.LUT R32, R4, R5, RZ, 0xfc, !PT ;  /* 0x0000000504207212 */ /* 0x000fc600078efcff */
[----:B0-----:R-:W0:Y:S01]  /*de00*/  @P1 LDC R2, c[0x0][0x434] ;  /* 0x00010d00ff021b82 */ /* 0x001e220000000800 */
[----:B------:R-:W-:Y:S01]  /*de10*/  @P1 LOP3.LUT R16, R16, 0x4000, RZ, 0xfc, !PT ;  /* 0x0000400010101812 */ /* 0x000fe200078efcff */
[----:B------:R-:W-:-:S05]  /*de20*/  IMAD R4, R0, 0x60, R32 ;  /* 0x0000006000047824 */ /* 0x000fca00078e0220 */
[C---:B------:R-:W-:Y:S01]  /*de30*/  ISETP.GE.AND P0, PT, R4.reuse, UR43, PT ;  /* 0x0000002b04007c0c */ /* 0x040fe2000bf06270 */
[----:B------:R-:W1:Y:S01]  /*de40*/  @P1 LDC R3, c[0x0][0x438] ;  /* 0x00010e00ff031b82 */ /* 0x000e620000000800 */
[----:B-----5:R-:W-:Y:S02]  /*de50*/  IADD3 R10, R4, R27, RZ ;  /* 0x0000001b040a7210 */ /* 0x020fe40007ffe0ff */
[----:B------:R-:W-:-:S03]  /*de60*/  ISETP.GT.U32.OR P0, PT, R32, 0x5f, P0 ;  /* 0x0000005f2000780c */ /* 0x000fc60000704470 */
[----:B------:R-:W-:-:S10]  /*de70*/  IMAD.MOV.U32 R11, RZ, RZ, R10 ;  /* 0x000000ffff0b7224 */ /* 0x000fd400078e000a */
        /* <DEDUP_REMOVED lines=12> */
[----:B------:R-:W-:-:S06]  /*df40*/  @!P0 LEA.HI.X R5, R2, R5, R3, 0x2, P1 ;  /* 0x0000000502058211 */ /* 0x000fcc00008f1403 */
[----:B------:R-:W2:Y:S01]  /*df50*/  @!P0 LDG.E R5, desc[UR36][R4.64] ;  /* 0x0000002404058981 */ /* 0x000ea2000c1e1900 */
[----:B------:R-:W-:Y:S02]  /*df60*/  ISETP.NE.AND P2, PT, R37, 0x3, PT ;  /* 0x000000032500780c */ /* 0x000fe40003f45270 */
[----:B------:R-:W-:Y:S02]  /*df70*/  CS2R R18, SRZ ;  /* 0x0000000000127805 */ /* 0x000fe4000001ff00 */
[----:B------:R-:W-:Y:S01]  /*df80*/  LOP3.LUT R22, R6, 0x38, RZ, 0xc0, !PT ;  /* 0x0000003806167812 */ /* 0x000fe200078ec0ff */
[----:B------:R-:W-:Y:S01]  /*df90*/  UMOV UR5, 0xffffffff ;  /* 0xffffffff00057882 */ /* 0x000fe20000000000 */
[----:B------:R-:W-:Y:S01]  /*dfa0*/  ISETP.GT.U32.AND P1, PT, R32, 0x5f, PT ;  /* 0x0000005f2000780c */ /* 0x000fe20003f24070 */
[----:B------:R-:W-:Y:S01]  /*dfb0*/  IMAD.U32 R29, RZ, RZ, UR39 ;  /* 0x00000027ff1d7e24 */ /* 0x000fe2000f8e00ff */
[----:B------:R-:W-:Y:S02]  /*dfc0*/  LOP3.LUT R16, R16, 0xffffffdf, RZ, 0xc0, !PT ;  /* 0xffffffdf10107812 */ /* 0x000fe400078ec0ff */
[----:B------:R-:W-:-:S02]  /*dfd0*/  LOP3.LUT R36, R22, 0x40, RZ, 0xfc, !PT ;  /* 0x0000004016247812 */ /* 0x000fc400078efcff */
[----:B------:R-:W-:Y:S02]  /*dfe0*/  LOP3.LUT R35, R22, 0x80, RZ, 0xfc, !PT ;  /* 0x0000008016237812 */ /* 0x000fe400078efcff */
[----:B------:R-:W-:Y:S02]  /*dff0*/  ISETP.GE.AND P4, PT, R36, UR4, PT ;  /* 0x0000000424007c0c */ /* 0x000fe4000bf86270 */
[----:B------:R-:W-:Y:S02]  /*e000*/  @P2 LOP3.LUT R16, R16, 0x20, RZ, 0xfc, !PT ;  /* 0x0000002010102812 */ /* 0x000fe400078efcff */
[----:B------:R-:W-:Y:S02]  /*e010*/  ISETP.GE.AND P3, PT, R35, UR4, PT ;  /* 0x0000000423007c0c */ /* 0x000fe4000bf66270 */
[----:B------:R-:W-:Y:S02]  /*e020*/  LOP3.LUT R16, R16, 0xffff7fff, RZ, 0xc0, !PT ;  /* 0xffff7fff10107812 */ /* 0x000fe400078ec0ff */
[----:B------:R-:W-:-:S02]  /*e030*/  LOP3.LUT R31, R22, 0xc0, RZ, 0xfc, !PT ;  /* 0x000000c0161f7812 */ /* 0x000fc400078efcff */
[----:B------:R-:W-:Y:S02]  /*e040*/  @P1 LOP3.LUT R16, R16, 0x8000, RZ, 0xfc, !PT ;  /* 0x0000800010101812 */ /* 0x000fe400078efcff */
[----:B------:R-:W-:Y:S02]  /*e050*/  ISETP.GE.AND P1, PT, R31, UR4, PT ;  /* 0x000000041f007c0c */ /* 0x000fe4000bf26270 */
[----:B------:R-:W-:Y:S02]  /*e060*/  LOP3.LUT R16, R16, 0xffffffef, RZ, 0xc0, !PT ;  /* 0xffffffef10107812 */ /* 0x000fe400078ec0ff */
[----:B------:R-:W-:Y:S02]  /*e070*/  IADD3 R23, -R11, RZ, RZ ;  /* 0x000000ff0b177210 */ /* 0x000fe40007ffe1ff */
[----:B------:R-:W-:-:S03]  /*e080*/  @P4 LOP3.LUT R16, R16, 0x10, RZ, 0xfc, !PT ;  /* 0x0000001010104812 */ /* 0x000fc600078efcff */
[----:B------:R-:W-:Y:S01]  /*e090*/  IMAD R23, R12, R23, R10 ;  /* 0x000000170c177224 */ /* 0x000fe200078e020a */
[----:B------:R-:W-:-:S04]  /*e0a0*/  LOP3.LUT R16, R16, 0xfffffffe, RZ, 0xc0, !PT ;  /* 0xfffffffe10107812 */ /* 0x000fc800078ec0ff */
[----:B------:R-:W-:-:S04]  /*e0b0*/  LOP3.LUT R16, R16, 0xfffffff7, RZ, 0xc0, !PT ;  /* 0xfffffff710107812 */ /* 0x000fc800078ec0ff */
[----:B------:R-:W-:Y:S02]  /*e0c0*/  @P3 LOP3.LUT R16, R16, 0x8, RZ, 0xfc, !PT ;  /* 0x0000000810103812 */ /* 0x000fe400078efcff */
[--C-:B--2---:R-:W-:Y:S01]  /*e0d0*/  @!P0 SHF.R.S32.HI R19, RZ, 0x1f, R5.reuse ;  /* 0x0000001fff138819 */ /* 0x104fe20000011405 */
[----:B------:R-:W-:Y:S01]  /*e0e0*/  @!P0 IMAD.MOV.U32 R18, RZ, RZ, R5 ;  /* 0x000000ffff128224 */ /* 0x000fe200078e0005 */
[----:B------:R-:W-:-:S13]  /*e0f0*/  ISETP.GE.AND P0, PT, R22, UR4, PT ;  /* 0x0000000416007c0c */ /* 0x000fda000bf06270 */
[----:B------:R-:W-:-:S04]  /*e100*/  @P0 LOP3.LUT R16, R16, 0x1, RZ, 0xfc, !PT ;  /* 0x0000000110100812 */ /* 0x000fc800078efcff */
[----:B------:R-:W-:-:S04]  /*e110*/  LOP3.LUT R16, R16, 0xfffffffb, RZ, 0xc0, !PT ;  /* 0xfffffffb10107812 */ /* 0x000fc800078ec0ff */
[----:B------:R-:W-:Y:S01]  /*e120*/  @P1 LOP3.LUT R16, R16, 0x4, RZ, 0xfc, !PT ;  /* 0x0000000410101812 */ /* 0x000fe200078efcff */
[----:B------:R-:W-:Y:S06]  /*e130*/  BRA.DIV UR5, `(.L_x_4750) ;  /* 0x0000003a05607947 */ /* 0x000fec000b800000 */
.L_x_4796:
[----:B------:R-:W-:Y:S02]  /*e140*/  SEL R2, RZ, 0x1, P0 ;  /* 0x00000001ff027807 */ /* 0x000fe40000000000 */
[----:B------:R-:W-:-:S03]  /*e150*/  SHF.R.S32.HI R29, RZ, 0x1f, R29 ;  /* 0x0000001fff1d7819 */ /* 0x000fc6000001141d */
[----:B------:R0:W-:Y:S01]  /*e160*/  STL [R1], R2 ;  /* 0x0000000201007387 */ /* 0x0001e20000100800 */
[----:B------:R-:W-:Y:S05]  /*e170*/  @!P2 BRA `(.L_x_4751) ;  /* 0x000000000004a947 */ /* 0x000fea0003800000 */
[----:B------:R-:W-:Y:S01]  /*e180*/  BPT.TRAP 0x1 ;  /* 0x000000040000795c */ /* 0x000fe20000300000 */
.L_x_4751:
[----:B0-----:R-:W-:-:S04]  /*e190*/  MOV R2, 0x1 ;  /* 0x0000000100027802 */ /* 0x001fc80000000f00 */
[----:B------:R-:W-:-:S04]  /*e1a0*/  SHF.L.U32 R2, R2, 0x1f, RZ ;  /* 0x0000001f02027819 */ /* 0x000fc800000006ff */
[----:B------:R-:W0:Y:S02]  /*e1b0*/  SYNCS.PHASECHK.TRANS64.TRYWAIT P0, [UR44+0x32440], R2 ;  /* 0x03244002ff0075a7 */ /* 0x000e24000800016c */
[----:B0-----:R-:W-:Y:S05]  /*e1c0*/  @!P0 BRA `(.L_x_4752) ;  /* 0x00000038005c8947 */ /* 0x001fea0003800000 */
.L_x_4797:
        /* <DEDUP_REMOVED lines=16> */
[----:B------:R-:W-:Y:S02]  /*e2d0*/  IMAD.SHL.U32 R28, R7, 0x8, RZ ;  /* 0x00000008071c7824 */ /* 0x000fe400078e00ff */
[----:B------:R-:W-:Y:S02]  /*e2e0*/  IMAD.IADD R3, R3, 0x1, R5 ;  /* 0x0000000103037824 */ /* 0x000fe400078e0205 */
[----:B------:R-:W-:Y:S01]  /*e2f0*/  IMAD.U32 R5, RZ, RZ, UR4 ;  /* 0x00000004ff057e24 */ /* 0x000fe2000f8e00ff */
[----:B------:R-:W-:Y:S01]  /*e300*/  UIMAD UR4, UR6, UR4, URZ ;  /* 0x00000004060472a4 */ /* 0x000fe2000f8e023f */
[----:B------:R-:W-:Y:S02]  /*e310*/  IMAD.IADD R17, R17, 0x1, -R8 ;  /* 0x0000000111117824 */ /* 0x000fe400078e0a08 */
[----:B------:R-:W-:Y:S01]  /*e320*/  IMAD.WIDE.U32 R2, R5, UR39, R2 ;  /* 0x0000002705027c25 */ /* 0x000fe2000f8e0002 */
[----:B------:R-:W-:Y:S01]  /*e330*/  UIMAD UR4, UR39, UR5, UR4 ;  /* 0x00000005270472a4 */ /* 0x000fe2000f8e0204 */
[----:B------:R-:W-:-:S02]  /*e340*/  ULDC.64 UR6, c[0x0][0x2e8] ;  /* 0x0000ba0000067ab9 */ /* 0x000fc40000000a00 */
[----:B------:R-:W-:Y:S01]  /*e350*/  UMOV UR5, 0xffffffff ;  /* 0xffffffff00057882 */ /* 0x000fe20000000000 */
[----:B------:R-:W-:Y:S02]  /*e360*/  LEA R4, P0, R2, UR6, 0x1 ;  /* 0x0000000602047c11 */ /* 0x000fe4000f8008ff */
[----:B------:R-:W-:Y:S01]  /*e370*/  IADD3 R5, R3, UR4, RZ ;  /* 0x0000000403057c10 */ /* 0x000fe2000fffe0ff */
[----:B------:R-:W-:Y:S01]  /*e380*/  ULDC UR4, c[0x0][0x2f4] ;  /* 0x0000bd0000047ab9 */ /* 0x000fe20000000800 */
[----:B------:R-:W-:Y:S02]  /*e390*/  LOP3.LUT R3, R6, 0x1c0, RZ, 0xc0, !PT ;  /* 0x000001c006037812 */ /* 0x000fe400078ec0ff */
[----:B------:R-:W-:Y:S02]  /*e3a0*/  ISETP.GE.AND P2, PT, R22, UR4, PT ;  /* 0x0000000416007c0c */ /* 0x000fe4000bf46270 */
[----:B------:R-:W-:Y:S02]  /*e3b0*/  LOP3.LUT R3, R3, 0x38, R6, 0xf8, !PT ;  /* 0x0000003803037812 */ /* 0x000fe400078ef806 */
[----:B------:R-:W-:-:S02]  /*e3c0*/  LEA.HI.X R5, R2, UR7, R5, 0x1, P0 ;  /* 0x0000000702057c11 */ /* 0x000fc400080f0c05 */
[----:B------:R-:W-:Y:S02]  /*e3d0*/  LOP3.LUT R3, R3, 0x38, R24, 0x78, !PT ;  /* 0x0000003803037812 */ /* 0x000fe400078e7818 */
[----:B------:R-:W-:Y:S02]  /*e3e0*/  ISETP.GE.AND P0, PT, R17, 0x1, PT ;  /* 0x000000011100780c */ /* 0x000fe40003f06270 */
[----:B------:R-:W-:-:S03]  /*e3f0*/  LOP3.LUT R28, R3, 0x200, R28, 0xf8, !PT ;  /* 0x00000200031c7812 */ /* 0x000fc600078ef81c */
[----:B------:R-:W-:Y:S01]  /*e400*/  @P2 LOP3.LUT R16, R16, 0x2, RZ, 0xfc, !PT ;  /* 0x0000000210102812 */ /* 0x000fe200078efcff */
[----:B------:R-:W-:Y:S07]  /*e410*/  BRA.DIV UR5, `(.L_x_4753) ;  /* 0x0000003605e07947 */ /* 0x000fee000b800000 */
[----:B------:R-:W0:Y:S01]  /*e420*/  SHFL.IDX PT, R14, R4, RZ, 0x181f ;  /* 0x00181fff040e7589 */ /* 0x000e2200000e0000 */
[----:B------:R-:W-:-:S03]  /*e430*/  @P0 LEA R7, R28, UR44, 0x1 ;  /* 0x0000002c1c070c11 */ /* 0x000fc6000f8e08ff */
[----:B------:R-:W1:Y:S01]  /*e440*/  SHFL.IDX PT, R0, R5, RZ, 0x181f ;  /* 0x00181fff05007589 */ /* 0x000e6200000e0000 */
[----:B0-----:R-:W-:-:S03]  /*e450*/  @P0 LEA R2, P1, R22, R14, 0x1 ;  /* 0x0000000e16020211 */ /* 0x001fc600078208ff */
[----:B------:R-:W0:Y:S01]  /*e460*/  SHFL.IDX PT, R14, R4, 0x1, 0x181f ;  /* 0x00381f00040e7f89 */ /* 0x000e2200000e0000 */
[----:B-1----:R-:W-:-:S03]  /*e470*/  @P0 IADD3.X R3, RZ, R0, RZ, P1, !PT ;  /* 0x00000000ff030210 */ /* 0x002fc60000ffe4ff */
        /* <DEDUP_REMOVED lines=30> */
.L_x_4811:
        /* <DEDUP_REMOVED lines=15> */
.L_x_4754:
        /* <DEDUP_REMOVED lines=24> */
.L_x_4755:
[----:B------:R-:W-:Y:S01]  /*e8d0*/  UISETP.NE.AND UP0, UPT, UR47, URZ, UPT ;  /* 0x0000003f2f00728c */ /* 0x000fe2000bf05270 */
[----:B------:R-:W-:Y:S01]  /*e8e0*/  IMAD.U32 R3, RZ, RZ, UR46 ;  /* 0x0000002eff037e24 */ /* 0x000fe2000f8e00ff */
[----:B------:R-:W-:Y:S01]  /*e8f0*/  R2UR UR6, R29 ;  /* 0x000000001d0672ca */ /* 0x000fe200000e0000 */
[----:B------:R-:W-:Y:S01]  /*e900*/  ULDC.64 UR8, c[0x0][0x2d8] ;  /* 0x0000b60000087ab9 */ /* 0x000fe20000000a00 */
[----:B------:R-:W0:Y:S01]  /*e910*/  LDC R7, c[0x0][0x448] ;  /* 0x00011200ff077b82 */ /* 0x000e220000000800 */
[----:B------:R-:W1:Y:S01]  /*e920*/  S2R R20, SR_TID.X ;  /* 0x0000000000147919 */ /* 0x000e620000002100 */
[----:B------:R-:W-:Y:S02]  /*e930*/  PLOP3.LUT P0, PT, PT, PT, UP0, 0x80, 0x0 ;  /* 0x000000000000781c */ /* 0x000fe40003f0f008 */
[----:B------:R-:W-:-:S03]  /*e940*/  LEA R24, R3, R32, 0x7 ;  /* 0x0000002003187211 */ /* 0x000fc600078e38ff */
[----:B------:R-:W-:Y:S02]  /*e950*/  @UP0 ULDC UR4, c[0x0][0x44c] ;  /* 0x0001130000040ab9 */ /* 0x000fe40000000800 */
[----:B------:R-:W-:Y:S02]  /*e960*/  IMAD.MOV.U32 R9, RZ, RZ, R24 ;  /* 0x000000ffff097224 */ /* 0x000fe400078e0018 */
[----:B------:R-:W-:-:S04]  /*e970*/  UIMAD UR6, UR6, UR8, URZ ;  /* 0x00000008060672a4 */ /* 0x000fc8000f8e023f */
[----:B------:R-:W-:Y:S01]  /*e980*/  @P0 IMAD.HI.U32 R0, R24, UR4, RZ ;  /* 0x0000000418000c27 */ /* 0x000fe2000f8e00ff */
[----:B------:R-:W-:Y:S01]  /*e990*/  PLOP3.LUT P0, PT, PT, PT, UP0, 0x80, 0x0 ;  /* 0x000000000000781c */ /* 0x000fe20003f0f008 */
[----:B------:R-:W-:Y:S01]  /*e9a0*/  @UP0 ULDC UR4, c[0x0][0x450] ;  /* 0x0001140000040ab9 */ /* 0x000fe20000000800 */
[----:B------:R-:W-:-:S11]  /*e9b0*/  UIMAD UR6, UR39, UR9, UR6 ;  /* 0x00000009270672a4 */ /* 0x000fd6000f8e0206 */
[----:B------:R-:W-:Y:S01]  /*e9c0*/  @P0 SHF.R.U32.HI R9, RZ, UR4, R0 ;  /* 0x00000004ff090c19 */ /* 0x000fe20008011600 */
[----:B------:R-:W-:-:S03]  /*e9d0*/  UIMAD.WIDE.U32 UR4, UR39, UR8, URZ ;  /* 0x00000008270472a5 */ /* 0x000fc6000f8e003f */
[----:B------:R-:W-:Y:S01]  /*e9e0*/  ULDC.64 UR8, c[0x0][0x2e0] ;  /* 0x0000b80000087ab9 */ /* 0x000fe20000000a00 */
[----:B------:R-:W-:Y:S01]  /*e9f0*/  UIADD3 UR5, UR5, UR6, URZ ;  /* 0x0000000605057290 */ /* 0x000fe2000fffe03f */
[----:B------:R-:W-:Y:S01]  /*ea00*/  SHF.R.S32.HI R0, RZ, 0x1f, R9 ;  /* 0x0000001fff007819 */ /* 0x000fe20000011409 */
[----:B------:R-:W-:Y:S01]  /*ea10*/  UIMAD UR6, UR49, UR8, URZ ;  /* 0x00000008310672a4 */ /* 0x000fe2000f8e023f */
[----:B-1----:R-:W-:Y:S01]  /*ea20*/  LOP3.LUT R20, R20, 0x7f, RZ, 0xc0, !PT ;  /* 0x0000007f14147812 */ /* 0x002fe200078ec0ff */
[----:B------:R-:W-:Y:S02]  /*ea30*/  UIMAD.WIDE.U32 UR4, UR45, UR8, UR4 ;  /* 0x000000082d0472a5 */ /* 0x000fe4000f8e0004 */
[----:B------:R-:W-:Y:S01]  /*ea40*/  UIMAD UR6, UR45, UR9, UR6 ;  /* 0x000000092d0672a4 */ /* 0x000fe2000f8e0206 */
[----:B------:R-:W-:-:S03]  /*ea50*/  SHF.R.U32.HI R20, RZ, 0x3, R20 ;  /* 0x00000003ff147819 */ /* 0x000fc60000011614 */
[----:B------:R-:W-:Y:S01]  /*ea60*/  MOV R5, UR5 ;  /* 0x0000000500057c02 */ /* 0x000fe20008000f00 */
[----:B------:R-:W-:Y:S01]  /*ea70*/  UIADD3 UR6, UR5, UR6, URZ ;  /* 0x0000000605067290 */ /* 0x000fe2000fffe03f */
[----:B------:R-:W-:Y:S02]  /*ea80*/  IMAD.MOV R5, RZ, RZ, -R9 ;  /* 0x000000ffff057224 */ /* 0x000fe400078e0a09 */
[----:B------:R-:W-:Y:S01]  /*ea90*/  IMAD.U32 R4, RZ, RZ, UR4 ;  /* 0x00000004ff047e24 */ /* 0x000fe2000f8e00ff */
[----:B------:R-:W-:Y:S01]  /*eaa0*/  ULDC.64 UR4, c[0x0][0x2d0] ;  /* 0x0000b40000047ab9 */ /* 0x000fe20000000a00 */
[----:B0-----:R-:W-:Y:S02]  /*eab0*/  IMAD R5, R7, R5, R24 ;  /* 0x0000000507057224 */ /* 0x001fe400078e0218 */
[----:B------:R-:W-:Y:S02]  /*eac0*/  IMAD R0, R0, UR4, RZ ;  /* 0x0000000400007c24 */ /* 0x000fe4000f8e02ff */
[----:B------:R-:W-:-:S02]  /*ead0*/  IMAD.U32 R3, RZ, RZ, UR6 ;  /* 0x00000006ff037e24 */ /* 0x000fc4000f8e00ff */
[----:B------:R-:W-:Y:S02]  /*eae0*/  IMAD.MOV.U32 R2, RZ, RZ, R4 ;  /* 0x000000ffff027224 */ /* 0x000fe400078e0004 */
[C---:B------:R-:W-:Y:S01]  /*eaf0*/  IMAD R11, R9.reuse, UR5, R0 ;  /* 0x00000005090b7c24 */ /* 0x040fe2000f8e0200 */
[----:B------:R-:W-:Y:S01]  /*eb00*/  SHF.R.S32.HI R0, RZ, 0x1f, R5 ;  /* 0x0000001fff007819 */ /* 0x000fe20000011405 */
[----:B------:R-:W-:Y:S01]  /*eb10*/  IMAD.WIDE.U32 R2, R9, UR4, R2 ;  /* 0x0000000409027c25 */ /* 0x000fe2000f8e0002 */
[----:B------:R-:W-:-:S03]  /*eb20*/  ULDC.64 UR4, c[0x0][0x2c8] ;  /* 0x0000b20000047ab9 */ /* 0x000fc60000000a00 */
[----:B------:R-:W-:Y:S02]  /*eb30*/  IMAD.IADD R3, R3, 0x1, R11 ;  /* 0x0000000103037824 */ /* 0x000fe400078e020b */
        /* <DEDUP_REMOVED lines=11> */
[----:B------:R-:W0:Y:S01]  /*ebf0*/  SHFL.IDX PT, R14, R0, RZ, 0x181f ;  /* 0x00181fff000e7589 */ /* 0x000e2200000e0000 */
[----:B------:R-:W-:Y:S01]  /*ec00*/  IMAD.U32 R4, RZ, RZ, UR46 ;  /* 0x0000002eff047e24 */ /* 0x000fe2000f8e00ff */
[----:B------:R-:W-:Y:S01]  /*ec10*/  ULDC UR4, c[0x0][0x288] ;  /* 0x0000a20000047ab9 */ /* 0x000fe20000000800 */
[----:B------:R-:W-:Y:S01]  /*ec20*/  LOP3.LUT R16, R16, 0xffffefff, RZ, 0xc0, !PT ;  /* 0xffffefff10107812 */ /* 0x000fe200078ec0ff */
[----:B------:R-:W-:Y:S01]  /*ec30*/  IMAD R5, R7, UR4, RZ ;  /* 0x0000000407057c24 */ /* 0x000fe2000f8e02ff */
[----:B------:R-:W1:Y:S01]  /*ec40*/  SHFL.IDX PT, R3, R6, RZ, 0x181f ;  /* 0x00181fff06037589 */ /* 0x000e6200000e0000 */
[----:B------:R-:W-:-:S03]  /*ec50*/  IMAD R4, R4, 0x80, R20 ;  /* 0x0000008004047824 */ /* 0x000fc600078e0214 */
[----:B------:R-:W-:Y:S02]  /*ec60*/  SHFL.IDX PT, R2, R6, 0x1, 0x181f ;  /* 0x00381f0006027f89 */ /* 0x000fe400000e0000 */
[CC--:B------:R-:W-:Y:S02]  /*ec70*/  ISETP.GE.AND P4, PT, R4.reuse, R5.reuse, PT ;  /* 0x000000050400720c */ /* 0x0c0fe40003f86270 */
[----:B------:R-:W-:Y:S01]  /*ec80*/  IADD3 R8, R4, 0x10, RZ ;  /* 0x0000001004087810 */ /* 0x000fe20007ffe0ff */
[----:B------:R-:W-:Y:S03]  /*ec90*/  SHFL.IDX PT, R7, R0, 0x3, 0x181f ;  /* 0x00781f0000077f89 */ /* 0x000fe600000e0000 */
[----:B------:R-:W-:Y:S01]  /*eca0*/  ISETP.GE.AND P3, PT, R8, R5, PT ;  /* 0x000000050800720c */ /* 0x000fe20003f66270 */
[----:B------:R-:W-:-:S05]  /*ecb0*/  VIADD R8, R4, 0x20 ;  /* 0x0000002004087836 */ /* 0x000fca0000000000 */
[----:B------:R-:W-:Y:S02]  /*ecc0*/  ISETP.GE.AND P2, PT, R8, R5, PT ;  /* 0x000000050800720c */ /* 0x000fe40003f46270 */
[----:B0-----:R-:W-:Y:S01]  /*ecd0*/  @!P4 LEA R10, P1, R22, R14, 0x1 ;  /* 0x0000000e160ac211 */ /* 0x001fe200078208ff */
[----:B------:R-:W-:Y:S01]  /*ece0*/  SHFL.IDX PT, R8, R6, 0x3, 0x181f ;  /* 0x00781f0006087f89 */ /* 0x000fe200000e0000 */
[----:B------:R-:W-:Y:S02]  /*ecf0*/  @!P4 LEA R9, R28, UR44, 0x1 ;  /* 0x0000002c1c09cc11 */ /* 0x000fe4000f8e08ff */
[----:B------:R-:W-:Y:S01]  /*ed00*/  @P4 LOP3.LUT R16, R16, 0x1000, RZ, 0xfc, !PT ;  /* 0x0000100010104812 */ /* 0x000fe200078efcff */
[----:B------:R-:W0:Y:S01]  /*ed10*/  SHFL.IDX PT, R14, R0, 0x1, 0x181f ;  /* 0x00381f00000e7f89 */ /* 0x000e2200000e0000 */
[----:B-1----:R-:W-:Y:S01]  /*ed20*/  @!P4 IMAD.X R3, RZ, RZ, R3, P1 ;  /* 0x000000ffff03c224 */ /* 0x002fe200008e0603 */
[----:B------:R-:W-:Y:S02]  /*ed30*/  @!P3 LEA R15, R28, UR44, 0x1 ;  /* 0x0000002c1c0fbc11 */ /* 0x000fe4000f8e08ff */
[----:B------:R-:W-:-:S04]  /*ed40*/  LOP3.LUT R16, R16, 0xfffff7ff, RZ, 0xc0, !PT ;  /* 0xfffff7ff10107812 */ /* 0x000fc800078ec0ff */
[----:B------:R-:W-:-:S04]  /*ed50*/  @P3 LOP3.LUT R16, R16, 0x800, RZ, 0xfc, !PT ;  /* 0x0000080010103812 */ /* 0x000fc800078efcff */
[----:B------:R-:W-:-:S04]  /*ed60*/  LOP3.LUT R16, R16, 0xfffffbff, RZ, 0xc0, !PT ;  /* 0xfffffbff10107812 */ /* 0x000fc800078ec0ff */
[----:B------:R-:W-:-:S04]  /*ed70*/  @P2 LOP3.LUT R16, R16, 0x400, RZ, 0xfc, !PT ;  /* 0x0000040010102812 */ /* 0x000fc800078efcff */
[----:B------:R-:W-:Y:S02]  /*ed80*/  LOP3.LUT R16, R16, 0xfffffdff, RZ, 0xc0, !PT ;  /* 0xfffffdff10107812 */ /* 0x000fe400078ec0ff */
[C---:B0-----:R-:W-:Y:S02]  /*ed90*/  @!P3 LEA R12, P1, R22.reuse, R14, 0x1 ;  /* 0x0000000e160cb211 */ /* 0x041fe400078208ff */
[----:B------:R-:W0:Y:S03]  /*eda0*/  SHFL.IDX PT, R14, R0, 0x2, 0x181f ;  /* 0x00581f00000e7f89 */ /* 0x000e2600000e0000 */
[----:B------:R-:W-:Y:S02]  /*edb0*/  @!P3 IMAD.X R11, RZ, RZ, R2, P1 ;  /* 0x000000ffff0bb224 */ /* 0x000fe400008e0602 */
[----:B------:R-:W1:Y:S01]  /*edc0*/  SHFL.IDX PT, R2, R6, 0x2, 0x181f ;  /* 0x00581f0006027f89 */ /* 0x000e6200000e0000 */
[----:B0-----:R-:W-:-:S05]  /*edd0*/  @!P2 LEA R13, P1, R22, R14, 0x1 ;  /* 0x0000000e160da211 */ /* 0x001fca00078208ff */
[----:B-1----:R-:W-:Y:S01]  /*ede0*/  @!P2 IMAD.X R14, RZ, RZ, R2, P1 ;  /* 0x000000ffff0ea224 */ /* 0x002fe200008e0602 */
[----:B------:R-:W-:-:S04]  /*edf0*/  IADD3 R2, R4, 0x30, RZ ;  /* 0x0000003004027810 */ /* 0x000fc80007ffe0ff */
[----:B------:R-:W-:Y:S01]  /*ee00*/  ISETP.GE.AND P5, PT, R2, R5, PT ;  /* 0x000000050200720c */ /* 0x000fe20003fa6270 */
[----:B------:R-:W-:Y:S02]  /*ee10*/  @!P4 IMAD.MOV.U32 R2, RZ, RZ, R10 ;  /* 0x000000ffff02c224 */ /* 0x000fe400078e000a */
[----:B------:R-:W-:Y:S04]  /*ee20*/  SHFL.IDX PT, R10, R6, 0x4, 0x181f ;  /* 0x00981f00060a7f89 */ /* 0x000fe800000e0000 */
[----:B------:R0:W-:Y:S06]  /*ee30*/  @!P4 LDGSTS.E.BYPASS.LTC128B.128 [R9+0x18400], desc[UR36][R2.64], !P0 ;  /* 0x184000000209cfae */ /* 0x0001ec000c101d64 */
[----:B------:R-:W-:-:S02]  /*ee40*/  @!P5 LEA R7, P1, R22, R7, 0x1 ;  /* 0x000000071607d211 */ /* 0x000fc400078208ff */
[----:B------:R-:W-:-:S03]  /*ee50*/  @P5 LOP3.LUT R16, R16, 0x200, RZ, 0xfc, !PT ;  /* 0x0000020010105812 */ /* 0x000fc600078efcff */
[----:B------:R-:W-:Y:S01]  /*ee60*/  @!P5 IMAD.X R8, RZ, RZ, R8, P1 ;  /* 0x000000ffff08d224 */ /* 0x000fe200008e0608 */
[----:B0-----:R-:W0:Y:S01]  /*ee70*/  SHFL.IDX PT, R9, R0, 0x4, 0x181f ;  /* 0x00981f0000097f89 */ /* 0x001e2200000e0000 */
[----:B------:R-:W-:Y:S01]  /*ee80*/  VIADD R2, R4, 0x40 ;  /* 0x0000004004027836 */ /* 0x000fe20000000000 */
[----:B------:R-:W-:Y:S01]  /*ee90*/  LOP3.LUT R16, R16, 0xfffffeff, RZ, 0xc0, !PT ;  /* 0xfffffeff10107812 */ /* 0x000fe200078ec0ff */
[----:B------:R-:W-:Y:S02]  /*eea0*/  @!P3 IMAD.MOV.U32 R3, RZ, RZ, R11 ;  /* 0x000000ffff03b224 */ /* 0x000fe400078e000b */
[----:B------:R-:W1:Y:S01]  /*eeb0*/  SHFL.IDX PT, R11, R0, 0x5, 0x181f ;  /* 0x00b81f00000b7f89 */ /* 0x000e6200000e0000 */
[----:B------:R-:W-:Y:S01]  /*eec0*/  ISETP.GE.AND P4, PT, R2, R5, PT ;  /* 0x000000050200720c */ /* 0x000fe20003f86270 */
[----:B------:R-:W-:-:S05]  /*eed0*/  @!P3 IMAD.MOV.U32 R2, RZ, RZ, R12 ;  /* 0x000000ffff02b224 */ /* 0x000fca00078e000c */
[----:B------:R2:W-:Y:S07]  /*eee0*/  @!P3 LDGSTS.E.BYPASS.LTC128B.128 [R15+0x18c00], desc[UR36][R2.64], !P0 ;  /* 0x18c00000020fbfae */ /* 0x0005ee000c101d64 */
[----:B------:R-:W-:-:S04]  /*eef0*/  @P4 LOP3.LUT R16, R16, 0x100, RZ, 0xfc, !PT ;  /* 0x0000010010104812 */ /* 0x000fc800078efcff */
[----:B------:R-:W-:Y:S01]  /*ef00*/  LOP3.LUT R16, R16, 0xffffff7f, RZ, 0xc0, !PT ;  /* 0xffffff7f10107812 */ /* 0x000fe200078ec0ff */
[----:B--2---:R-:W2:Y:S01]  /*ef10*/  SHFL.IDX PT, R2, R6, 0x5, 0x181f ;  /* 0x00b81f0006027f89 */ /* 0x004ea200000e0000 */
[----:B------:R-:W-:Y:S01]  /*ef20*/  VIADD R3, R4, 0x50 ;  /* 0x0000005004037836 */ /* 0x000fe20000000000 */
[----:B0-----:R-:W-:Y:S02]  /*ef30*/  @!P4 LEA R9, P1, R22, R9, 0x1 ;  /* 0x000000091609c211 */ /* 0x001fe400078208ff */
[----:B------:R-:W-:Y:S02]  /*ef40*/  @!P2 LEA R15, R28, UR44, 0x1 ;  /* 0x0000002c1c0fac11 */ /* 0x000fe4000f8e08ff */
[----:B------:R-:W-:Y:S01]  /*ef50*/  ISETP.GE.AND P3, PT, R3, R5, PT ;  /* 0x000000050300720c */ /* 0x000fe20003f66270 */
[----:B------:R-:W-:Y:S01]  /*ef60*/  @!P2 IMAD.MOV.U32 R3, RZ, RZ, R14 ;  /* 0x000000ffff03a224 */ /* 0x000fe200078e000e */
[----:B------:R-:W-:-:S11]  /*ef70*/  @!P4 IADD3.X R10, RZ, R10, RZ, P1, !PT ;  /* 0x0000000aff0ac210 */ /* 0x000fd60000ffe4ff */
[----:B-1----:R-:W-:Y:S02]  /*ef80*/  @!P3 LEA R11, P1, R22, R11, 0x1 ;  /* 0x0000000b160bb211 */ /* 0x002fe400078208ff */
[----:B------:R-:W-:Y:S02]  /*ef90*/  @P3 LOP3.LUT R16, R16, 0x80, RZ, 0xfc, !PT ;  /* 0x0000008010103812 */ /* 0x000fe400078efcff */
[----:B--2---:R-:W-:Y:S01]  /*efa0*/  @!P3 IADD3.X R12, RZ, R2, RZ, P1, !PT ;  /* 0x00000002ff0cb210 */ /* 0x004fe20000ffe4ff */
[----:B------:R-:W-:Y:S01]  /*efb0*/  @!P2 IMAD.MOV.U32 R2, RZ, RZ, R13 ;  /* 0x000000ffff02a224 */ /* 0x000fe200078e000d */
[----:B------:R-:W-:Y:S01]  /*efc0*/  LOP3.LUT R16, R16, 0xffffffbf, RZ, 0xc0, !PT ;  /* 0xffffffbf10107812 */ /* 0x000fe200078ec0ff */
[----:B------:R-:W0:Y:S04]  /*efd0*/  SHFL.IDX PT, R13, R0, 0x6, 0x181f ;  /* 0x00d81f00000d7f89 */ /* 0x000e2800000e0000 */
[----:B------:R1:W-:Y:S04]  /*efe0*/  @!P2 LDGSTS.E.BYPASS.LTC128B.128 [R15+0x19400], desc[UR36][R2.64], !P0 ;  /* 0x19400000020fafae */ /* 0x0003e8000c101d64 */
[----:B-1----:R-:W1:Y:S01]  /*eff0*/  SHFL.IDX PT, R2, R6, 0x6, 0x181f ;  /* 0x00d81f0006027f89 */ /* 0x002e6200000e0000 */
[----:B------:R-:W-:Y:S01]  /*f000*/  VIADD R3, R4, 0x60 ;  /* 0x0000006004037836 */ /* 0x000fe20000000000 */
[----:B------:R-:W-:-:S02]  /*f010*/  @!P5 LEA R15, R28, UR44, 0x1 ;  /* 0x0000002c1c0fdc11 */ /* 0x000fc4000f8e08ff */
[----:B------:R-:W2:Y:S02]  /*f020*/  SHFL.IDX PT, R6, R6, 0x7, 0x181f ;  /* 0x00f81f0006067f89 */ /* 0x000ea400000e0000 */
[----:B------:R-:W-:Y:S01]  /*f030*/  ISETP.GE.AND P2, PT, R3, R5, PT ;  /* 0x000000050300720c */ /* 0x000fe20003f46270 */
[----:B------:R-:W-:-:S12]  /*f040*/  @!P5 IMAD.MOV.U32 R3, RZ, RZ, R8 ;  /* 0x000000ffff03d224 */ /* 0x000fd800078e0008 */
[----:B0-----:R-:W-:Y:S02]  /*f050*/  @!P2 LEA R13, P1, R22, R13, 0x1 ;  /* 0x0000000d160da211 */ /* 0x001fe400078208ff */
[----:B------:R-:W-:Y:S02]  /*f060*/  @!P2 LEA R21, R28, UR44, 0x1 ;  /* 0x0000002c1c15ac11 */ /* 0x000fe4000f8e08ff */
[----:B------:R-:W-:Y:S02]  /*f070*/  @P2 LOP3.LUT R16, R16, 0x40, RZ, 0xfc, !PT ;  /* 0x0000004010102812 */ /* 0x000fe400078efcff */
[----:B-1----:R-:W-:Y:S01]  /*f080*/  @!P2 IADD3.X R14, RZ, R2, RZ, P1, !PT ;  /* 0x00000002ff0ea210 */ /* 0x002fe20000ffe4ff */
[----:B------:R-:W-:Y:S01]  /*f090*/  @!P5 IMAD.MOV.U32 R2, RZ, RZ, R7 ;  /* 0x000000ffff02d224 */ /* 0x000fe200078e0007 */
[----:B------:R-:W-:-:S04]  /*f0a0*/  @!P4 LEA R7, R28, UR44, 0x1 ;  /* 0x0000002c1c07cc11 */ /* 0x000fc8000f8e08ff */
[----:B------:R0:W-:Y:S02]  /*f0b0*/  @!P5 LDGSTS.E.BYPASS.LTC128B.128 [R15+0x19c00], desc[UR36][R2.64], !P0 ;  /* 0x19c00000020fdfae */ /* 0x0001e4000c101d64 */
[----:B0-----:R-:W-:Y:S01]  /*f0c0*/  @!P4 IMAD.MOV.U32 R2, RZ, RZ, R9 ;  /* 0x000000ffff02c224 */ /* 0x001fe200078e0009 */
[----:B------:R-:W-:Y:S02]  /*f0d0*/  @!P4 MOV R3, R10 ;  /* 0x0000000a0003c202 */ /* 0x000fe40000000f00 */
[----:B------:R-:W-:-:S03]  /*f0e0*/  @!P3 LEA R9, R28, UR44, 0x1 ;  /* 0x0000002c1c09bc11 */ /* 0x000fc6000f8e08ff */
[----:B------:R0:W-:Y:S02]  /*f0f0*/  @!P4 LDGSTS.E.BYPASS.LTC128B.128 [R7+0x1a400], desc[UR36][R2.64], !P0 ;  /* 0x1a4000000207cfae */ /* 0x0001e4000c101d64 */
[----:B0-----:R-:W-:Y:S02]  /*f100*/  @!P3 IMAD.MOV.U32 R2, RZ, RZ, R11 ;  /* 0x000000ffff02b224 */ /* 0x001fe400078e000b */
[----:B------:R-:W-:-:S05]  /*f110*/  @!P3 IMAD.MOV.U32 R3, RZ, RZ, R12 ;  /* 0x000000ffff03b224 */ /* 0x000fca00078e000c */
[----:B------:R0:W-:Y:S02]  /*f120*/  @!P3 LDGSTS.E.BYPASS.LTC128B.128 [R9+0x1ac00], desc[UR36][R2.64], !P0 ;  /* 0x1ac000000209bfae */ /* 0x0001e4000c101d64 */
[----:B0-----:R-:W-:Y:S01]  /*f130*/  @!P2 IMAD.MOV.U32 R2, RZ, RZ, R13 ;  /* 0x000000ffff02a224 */ /* 0x001fe200078e000d */
[----:B------:R-:W-:Y:S02]  /*f140*/  @!P2 MOV R3, R14 ;  /* 0x0000000e0003a202 */ /* 0x000fe40000000f00 */
[----:B------:R0:W1:Y:S04]  /*f150*/  SHFL.IDX PT, R14, R0, 0x7, 0x181f ;  /* 0x00f81f00000e7f89 */ /* 0x00006800000e0000 */
[----:B--2---:R0:W-:Y:S02]  /*f160*/  @!P2 LDGSTS.E.BYPASS.LTC128B.128 [R21+0x1b400], desc[UR36][R2.64], !P0 ;  /* 0x1b4000000215afae */ /* 0x0041e4000c101d64 */
.L_x_4828:
[----:B------:R-:W-:Y:S01]  /*f170*/  VIADD R4, R4, 0x70 ;  /* 0x0000007004047836 */ /* 0x000fe20000000000 */
[----:B------:R-:W-:-:S04]  /*f180*/  LOP3.LUT R16, R16, 0xffffdfff, RZ, 0xc0, !PT ;  /* 0xffffdfff10107812 */ /* 0x000fc800078ec0ff */
[----:B------:R-:W-:-:S13]  /*f190*/  ISETP.GE.AND P2, PT, R4, R5, PT ;  /* 0x000000050400720c */ /* 0x000fda0003f46270 */
[----:B01----:R-:W-:Y:S02]  /*f1a0*/  @!P2 LEA R2, P1, R22, R14, 0x1 ;  /* 0x0000000e1602a211 */ /* 0x003fe400078208ff */
        /* <DEDUP_REMOVED lines=32> */
.L_x_4757:
[----:B------:R-:W-:Y:S01]  /*f3b0*/  UISETP.NE.AND UP0, UPT, UR47, URZ, UPT ;  /* 0x0000003f2f00728c */ /* 0x000fe2000bf05270 */
[----:B------:R-:W-:Y:S01]  /*f3c0*/  R2UR UR6, R29 ;  /* 0x000000001d0672ca */ /* 0x000fe200000e0000 */
[----:B------:R-:W-:Y:S01]  /*f3d0*/  ULDC.64 UR8, c[0x0][0x3d8] ;  /* 0x0000f60000087ab9 */ /* 0x000fe20000000a00 */
[----:B------:R-:W-:Y:S01]  /*f3e0*/  MOV R2, R24 ;  /* 0x0000001800027202 */ /* 0x000fe20000000f00 */
[----:B------:R-:W-:Y:S02]  /*f3f0*/  ULDC UR7, c[0x0][0x448] ;  /* 0x0001120000077ab9 */ /* 0x000fe40000000800 */
[----:B------:R-:W-:-:S05]  /*f400*/  PLOP3.LUT P0, PT, PT, PT, UP0, 0x80, 0x0 ;  /* 0x000000000000781c */ /* 0x000fca0003f0f008 */
[----:B------:R-:W-:-:S03]  /*f410*/  @UP0 ULDC UR4, c[0x0][0x44c] ;  /* 0x0001130000040ab9 */ /* 0x000fc60000000800 */
[----:B------:R-:W-:-:S04]  /*f420*/  UIMAD UR6, UR6, UR8, URZ ;  /* 0x00000008060672a4 */ /* 0x000fc8000f8e023f */
[----:B------:R-:W-:Y:S01]  /*f430*/  UIMAD UR6, UR39, UR9, UR6 ;  /* 0x00000009270672a4 */ /* 0x000fe2000f8e0206 */
[----:B------:R-:W-:Y:S01]  /*f440*/  @P0 IMAD.HI.U32 R0, R24, UR4, RZ ;  /* 0x0000000418000c27 */ /* 0x000fe2000f8e00ff */
[----:B------:R-:W-:Y:S01]  /*f450*/  PLOP3.LUT P0, PT, PT, PT, UP0, 0x80, 0x0 ;  /* 0x000000000000781c */ /* 0x000fe20003f0f008 */
[----:B------:R-:W-:-:S12]  /*f460*/  @UP0 ULDC UR4, c[0x0][0x450] ;  /* 0x0001140000040ab9 */ /* 0x000fd80000000800 */
[----:B------:R-:W-:Y:S01]  /*f470*/  @P0 SHF.R.U32.HI R2, RZ, UR4, R0 ;  /* 0x00000004ff020c19 */ /* 0x000fe20008011600 */
[----:B------:R-:W-:-:S03]  /*f480*/  UIMAD.WIDE.U32 UR4, UR39, UR8, URZ ;  /* 0x00000008270472a5 */ /* 0x000fc6000f8e003f */
[----:B------:R-:W-:Y:S01]  /*f490*/  ULDC.64 UR8, c[0x0][0x3e0] ;  /* 0x0000f80000087ab9 */ /* 0x000fe20000000a00 */
[----:B------:R-:W-:Y:S01]  /*f4a0*/  UIADD3 UR5, UR5, UR6, URZ ;  /* 0x0000000605057290 */ /* 0x000fe2000fffe03f */
[--C-:B------:R-:W-:Y:S01]  /*f4b0*/  IMAD.MOV R5, RZ, RZ, -R2.reuse ;  /* 0x000000ffff057224 */ /* 0x100fe200078e0a02 */
[----:B------:R-:W-:Y:S01]  /*f4c0*/  UIMAD UR6, UR49, UR8, URZ ;  /* 0x00000008310672a4 */ /* 0x000fe2000f8e023f */
[----:B------:R-:W-:Y:S01]  /*f4d0*/  SHF.R.S32.HI R0, RZ, 0x1f, R2 ;  /* 0x0000001fff007819 */ /* 0x000fe20000011402 */
[----:B------:R-:W-:Y:S01]  /*f4e0*/  UIMAD.WIDE.U32 UR4, UR45, UR8, UR4 ;  /* 0x000000082d0472a5 */ /* 0x000fe2000f8e0004 */
[----:B------:R-:W-:Y:S01]  /*f4f0*/  IMAD R5, R5, UR7, R24 ;  /* 0x0000000705057c24 */ /* 0x000fe2000f8e0218 */
[----:B------:R-:W-:-:S03]  /*f500*/  UIMAD UR6, UR45, UR9, UR6 ;  /* 0x000000092d0672a4 */ /* 0x000fc6000f8e0206 */
[----:B------:R-:W-:Y:S01]  /*f510*/  ULDC.64 UR8, c[0x0][0x3d0] ;  /* 0x0000f40000087ab9 */ /* 0x000fe20000000a00 */
[----:B------:R-:W-:Y:S01]  /*f520*/  UIADD3 UR5, UR5, UR6, URZ ;  /* 0x0000000605057290 */ /* 0x000fe2000fffe03f */
[----:B------:R-:W-:Y:S01]  /*f530*/  IMAD R3, R0, UR8, RZ ;  /* 0x0000000800037c24 */ /* 0x000fe2000f8e02ff */
[----:B------:R-:W-:Y:S01]  /*f540*/  SHF.R.S32.HI R0, RZ, 0x1f, R5 ;  /* 0x0000001fff007819 */ /* 0x000fe20000011405 */
[----:B------:R-:W-:Y:S02]  /*f550*/  IMAD.U32 R9, RZ, RZ, UR8 ;  /* 0x00000008ff097e24 */ /* 0x000fe4000f8e00ff */
        /* <DEDUP_REMOVED lines=10> */
[----:B------:R-:W-:Y:S02]  /*f600*/  IADD3 R3, R3, R7, RZ ;  /* 0x0000000703037210 */ /* 0x000fe40007ffe0ff */
        /* <DEDUP_REMOVED lines=25> */
[----:B0-----:R-:W-:-:S04]  /*f7a0*/  @!P6 LEA R14, P0, R22, R14, 0x1 ;  /* 0x0000000e160ee211 */ /* 0x001fc800078008ff */
[----:B-1----:R-:W-:Y:S02]  /*f7b0*/  @!P6 MOV R2, R14 ;  /* 0x0000000e0002e202 */ /* 0x002fe40000000f00 */
[----:B------:R-:W0:Y:S03]  /*f7c0*/  SHFL.IDX PT, R14, R0, 0x2, 0x181f ;  /* 0x00581f00000e7f89 */ /* 0x000e2600000e0000 */
[----:B------:R-:W-:Y:S01]  /*f7d0*/  @!P5 LEA R7, R28, UR44, 0x1 ;  /* 0x0000002c1c07dc11 */ /* 0x000fe2000f8e08ff */
[----:B--2---:R-:W-:-:S04]  /*f7e0*/  @!P6 IMAD.X R5, RZ, RZ, R5, P0 ;  /* 0x000000ffff05e224 */ /* 0x004fc800000e0605 */
[----:B------:R-:W-:Y:S02]  /*f7f0*/  @!P6 IMAD.MOV.U32 R3, RZ, RZ, R5 ;  /* 0x000000ffff03e224 */ /* 0x000fe400078e0005 */
[----:B------:R-:W1:Y:S01]  /*f800*/  SHFL.IDX PT, R5, R4, 0x2, 0x181f ;  /* 0x00581f0004057f89 */ /* 0x000e6200000e0000 */
[----:B0-----:R-:W-:-:S03]  /*f810*/  @!P5 LEA R14, P0, R22, R14, 0x1 ;  /* 0x0000000e160ed211 */ /* 0x001fc600078008ff */
[----:B------:R-:W-:Y:S04]  /*f820*/  @!P6 LDGSTS.E.BYPASS.LTC128B.128 [R9+0x22c00], desc[UR36][R2.64], !P4 ;  /* 0x22c000000209efae */ /* 0x000fe8000e101d64 */
[----:B------:R-:W-:Y:S04]  /*f830*/  @!P6 LDGSTS.E.BYPASS.LTC128B.128 [R9+0x26c00], desc[UR36][R2.64+0x80], !P3 ;  /* 0x26c000800209efae */ /* 0x000fe8000d901d64 */
[----:B------:R-:W-:Y:S04]  /*f840*/  @!P6 LDGSTS.E.BYPASS.LTC128B.128 [R9+0x2ac00], desc[UR36][R2.64+0x100], !P2 ;  /* 0x2ac001000209efae */ /* 0x000fe8000d101d64 */
[----:B------:R0:W-:Y:S01]  /*f850*/  @!P6 LDGSTS.E.BYPASS.LTC128B.128 [R9+0x2ec00], desc[UR36][R2.64+0x180], !P1 ;  /* 0x2ec001800209efae */ /* 0x0001e2000c901d64 */
[----:B------:R-:W-:-:S04]  /*f860*/  LOP3.LUT P6, RZ, R16, 0x80, RZ, 0xc0, !PT ;  /* 0x0000008010ff7812 */ /* 0x000fc800078cc0ff */
[----:B------:R-:W-:Y:S01]  /*f870*/  P2R R6, PR, RZ, 0x40 ;  /* 0x00000040ff067803 */ /* 0x000fe20000000000 */
[----:B-1----:R-:W-:Y:S01]  /*f880*/  @!P5 IMAD.X R5, RZ, RZ, R5, P0 ;  /* 0x000000ffff05d224 */ /* 0x002fe200000e0605 */
[----:B------:R-:W-:Y:S01]  /*f890*/  LOP3.LUT P6, RZ, R16, 0x200, RZ, 0xc0, !PT ;  /* 0x0000020010ff7812 */ /* 0x000fe200078cc0ff */
[----:B0-----:R-:W-:-:S03]  /*f8a0*/  @!P5 IMAD.MOV.U32 R2, RZ, RZ, R14 ;  /* 0x000000ffff02d224 */ /* 0x001fc600078e000e */
[----:B------:R-:W-:Y:S01]  /*f8b0*/  @!P5 MOV R3, R5 ;  /* 0x000000050003d202 */ /* 0x000fe20000000f00 */
[----:B------:R-:W0:Y:S04]  /*f8c0*/  SHFL.IDX PT, R14, R0, 0x3, 0x181f ;  /* 0x00781f00000e7f89 */ /* 0x000e2800000e0000 */
        /* <DEDUP_REMOVED lines=21> */
[----:B0-----:R-:W-:-:S04]  /*fa20*/  @!P5 LEA R14, P0, R22, R14, 0x1 ;  /* 0x0000000e160ed211 */ /* 0x001fc800078008ff */
[----:B-1----:R-:W-:Y:S01]  /*fa30*/  @!P5 IADD3.X R5, RZ, R5, RZ, P0, !PT ;  /* 0x00000005ff05d210 */ /* 0x002fe200007fe4ff */
[----:B--2---:R-:W-:Y:S02]  /*fa40*/  @!P5 IMAD.MOV.U32 R2, RZ, RZ, R14 ;  /* 0x000000ffff02d224 */ /* 0x004fe400078e000e */
[----:B------:R-:W0:Y:S02]  /*fa50*/  SHFL.IDX PT, R14, R0, 0x5, 0x181f ;  /* 0x00b81f00000e7f89 */ /* 0x000e2400000e0000 */
[----:B------:R-:W-:Y:S02]  /*fa60*/  @!P5 IMAD.MOV.U32 R3, RZ, RZ, R5 ;  /* 0x000000ffff03d224 */ /* 0x000fe400078e0005 */
        /* <DEDUP_REMOVED lines=8> */
[----:B-1----:R-:W-:Y:S01]  /*faf0*/  @!P6 IMAD.X R5, RZ, RZ, R5, P0 ;  /* 0x000000ffff05e224 */ /* 0x002fe200000e0605 */
[----:B--2---:R-:W-:Y:S02]  /*fb00*/  @!P6 MOV R2, R14 ;  /* 0x0000000e0002e202 */ /* 0x004fe40000000f00 */
        /* <DEDUP_REMOVED lines=10> */
[----:B--2---:R-:W-:-:S03]  /*fbb0*/  @!P5 IMAD.MOV.U32 R2, RZ, RZ, R14 ;  /* 0x000000ffff02d224 */ /* 0x004fc600078e000e */
[----:B------:R-:W-:Y:S01]  /*fbc0*/  @!P5 MOV R3, R5 ;  /* 0x000000050003d202 */ /* 0x000fe20000000f00 */
[----:B------:R0:W1:Y:S04]  /*fbd0*/  SHFL.IDX PT, R14, R0, 0x7, 0x181f ;  /* 0x00f81f00000e7f89 */ /* 0x00006800000e0000 */
[----:B------:R0:W-:Y:S04]  /*fbe0*/  @!P5 LDGSTS.E.BYPASS.LTC128B.128 [R9+0x25400], desc[UR36][R2.64], !P4 ;  /* 0x254000000209dfae */ /* 0x0001e8000e101d64 */
[----:B------:R0:W-:Y:S04]  /*fbf0*/  @!P5 LDGSTS.E.BYPASS.LTC128B.128 [R9+0x29400], desc[UR36][R2.64+0x80], !P3 ;  /* 0x294000800209dfae */ /* 0x0001e8000d901d64 */
[----:B------:R0:W-:Y:S04]  /*fc00*/  @!P5 LDGSTS.E.BYPASS.LTC128B.128 [R9+0x2d400], desc[UR36][R2.64+0x100], !P2 ;  /* 0x2d4001000209dfae */ /* 0x0001e8000d101d64 */
[----:B------:R0:W-:Y:S04]  /*fc10*/  @!P5 LDGSTS.E.BYPASS.LTC128B.128 [R9+0x31400], desc[UR36][R2.64+0x180], !P1 ;  /* 0x314001800209dfae */ /* 0x0001e8000c901d64 */
[----:B------:R0:W2:Y:S02]  /*fc20*/  SHFL.IDX PT, R5, R4, 0x7, 0x181f ;  /* 0x00f81f0004057f89 */ /* 0x0000a400000e0000 */
.L_x_4846:
        /* <DEDUP_REMOVED lines=13> */
.L_x_4760:
[----:B------:R-:W-:Y:S05]  /*fd00*/  BSYNC B0 ;  /* 0x0000000000007941 */ /* 0x000fea0003800000 */
.L_x_4759:
        /* <DEDUP_REMOVED lines=9> */
.L_x_4847:
[----:B------:R-:W-:-:S13]  /*fda0*/  ISETP.NE.AND P0, PT, R37, 0x3, PT ;  /* 0x000000032500780c */ /* 0x000fda0003f05270 */
[----:B------:R-:W-:Y:S05]  /*fdb0*/  @!P0 BRA `(.L_x_4762) ;  /* 0x0000000000048947 */ /* 0x000fea0003800000 */
[----:B------:R-:W-:Y:S01]  /*fdc0*/  BPT.TRAP 0x1 ;  /* 0x000000040000795c */ /* 0x000fe20000300000 */
.L_x_4762:
[----:B------:R-:W4:Y:S02]  /*fdd0*/  SYNCS.PHASECHK.TRANS64.TRYWAIT P0, [UR44+0x32460], R0 ;  /* 0x03246000ff0075a7 */ /* 0x000f24000800016c */
[----:B----4-:R-:W-:Y:S05]  /*fde0*/  @!P0 BRA `(.L_x_4763) ;  /* 0x0000003800dc8947 */ /* 0x010fea0003800000 */
.L_x_4848:
[----:B------:R-:W4:Y:S01]  /*fdf0*/  LDL.LU R4, [R1] ;  /* 0x0000000001047983 */ /* 0x000f220000300800 */
        /* <DEDUP_REMOVED lines=16> */
[----:B------:R-:W-:Y:S02]  /*ff00*/  UIMAD UR4, UR4, UR6, URZ ;  /* 0x00000006040472a4 */ /* 0x000fe4000f8e023f */
[----:B------:R-:W-:Y:S01]  /*ff10*/  IADD3 R3, R3, R5, RZ ;  /* 0x0000000503037210 */ /* 0x000fe20007ffe0ff */
        /* <DEDUP_REMOVED lines=10> */
[----:B----4-:R-:W-:-:S05]  /*ffc0*/  IADD3 R0, R3, R0, R4 ;  /* 0x0000000003007210 */ /* 0x010fca0007ffe004 */
[----:B------:R-:W-:Y:S01]  /*ffd0*/  IMAD.IADD R5, R0, 0x1, R5 ;  /* 0x0000000100057824 */ /* 0x000fe200078e0205 */
[----:B------:R-:W-:Y:S06]  /*ffe0*/  BRA.DIV UR4, `(.L_x_4764) ;  /* 0x0000003a04747947 */ /* 0x000fec000b800000 */
[----:B-1----:R-:W0:Y:S01]  /*fff0*/  SHFL.IDX PT, R14, R7, RZ, 0x181f ;  /* 0x00181fff070e7589 */ /* 0x002e2200000e0000 */
[----:B------:R-:W-:Y:S02]  /*10000*/  SHF.L.U32 R0, R22, 0x1, RZ ;  /* 0x0000000116007819 */ /* 0x000fe400000006ff */
[----:B------:R-:W-:Y:S01]  /*10010*/  LEA R6, R28, UR44, 0x1 ;  /* 0x0000002c1c067c11 */ /* 0x000fe2000f8e08ff */
        /* <DEDUP_REMOVED lines=10> */
[----:B------:R-:W0:Y:S03]  /*100c0*/  SHFL.IDX PT, R14, R7, 0x2, 0x181f ;  /* 0x00581f00070e7f89 */ /* 0x000e2600000e0000 */
[----:B------:R-:W-:Y:S01]  /*100d0*/  IMAD.X R11, RZ, RZ, R4, P0 ;  /* 0x000000ffff0b7224 */ /* 0x000fe200000e0604 */
[----:B------:R-:W-:Y:S01]  /*100e0*/  ISETP.LT.OR P0, PT, R17, 0x1, P4 ;  /* 0x000000011100780c */ /* 0x000fe20002701670 */
[----:B------:R-:W1:-:S12]  /*100f0*/  SHFL.IDX PT, R4, R8, 0x2, 0x181f ;  /* 0x00581f0008047f89 */ /* 0x000e5800000e0000 */
[----:B------:R-:W-:Y:S01]  /*10100*/  LDGSTS.E.BYPASS.LTC128B.128 [R6+0x400], desc[UR36][R2.64], !P0 ;  /* 0x0040000002067fae */ /* 0x000fe2000c101d64 */
[----:B------:R-:W-:-:S13]  /*10110*/  ISETP.LT.OR P0, PT, R17, 0x1, !P2 ;  /* 0x000000011100780c */ /* 0x000fda0005701670 */
[----:B------:R-:W-:Y:S01]  /*10120*/  LDGSTS.E.BYPASS.LTC128B.128 [R6+0x3400], desc[UR36][R2.64+0x80], !P0 ;  /* 0x0340008002067fae */ /* 0x000fe2000c101d64 */
[----:B------:R-:W-:-:S13]  /*10130*/  ISETP.LT.OR P0, PT, R17, 0x1, !P1 ;  /* 0x000000011100780c */ /* 0x000fda0004f01670 */
[----:B------:R-:W-:Y:S01]  /*10140*/  LDGSTS.E.BYPASS.LTC128B.128 [R6+0x6400], desc[UR36][R2.64+0x100], !P0 ;  /* 0x0640010002067fae */ /* 0x000fe2000c101d64 */
[----:B------:R-:W-:-:S03]  /*10150*/  LOP3.LUT P0, RZ, R5, 0x8, RZ, 0xc0, !PT ;  /* 0x0000000805ff7812 */ /* 0x000fc6000780c0ff */
[----:B------:R-:W-:Y:S01]  /*10160*/  SHFL.IDX PT, R5, R8, 0x3, 0x181f ;  /* 0x00781f0008057f89 */ /* 0x000fe200000e0000 */
[----:B------:R-:W-:-:S03]  /*10170*/  ISETP.LT.OR P3, PT, R17, 0x1, !P0 ;  /* 0x000000011100780c */ /* 0x000fc60004761670 */
[----:B------:R-:W-:Y:S10]  /*10180*/  SHFL.IDX PT, R8, R8, 0x5, 0x181f ;  /* 0x00b81f0008087f89 */ /* 0x000ff400000e0000 */
[----:B------:R0:W-:Y:S02]  /*10190*/  LDGSTS.E.BYPASS.LTC128B.128 [R6+0x9400], desc[UR36][R2.64+0x180], !P3 ;  /* 0x0940018002067fae */ /* 0x0001e4000d901d64 */
[----:B0-----:R-:W-:-:S02]  /*101a0*/  IADD3 R2, P3, R14, R0, RZ ;  /* 0x000000000e027210 */ /* 0x001fc40007f7e0ff */
[----:B------:R-:W0:Y:S03]  /*101b0*/  SHFL.IDX PT, R14, R7, 0x3, 0x181f ;  /* 0x00781f00070e7f89 */ /* 0x000e2600000e0000 */
        /* <DEDUP_REMOVED lines=8> */
[----:B------:R-:W-:Y:S01]  /*10240*/  LDGSTS.E.BYPASS.LTC128B.128 [R6+0x9c00], desc[UR36][R10.64+0x180], !P3 ;  /* 0x09c001800a067fae */ /* 0x000fe2000d901d64 */
[----:B0-----:R-:W-:-:S03]  /*10250*/  IADD3 R4, P3, R14, R0, RZ ;  /* 0x000000000e047210 */ /* 0x001fc60007f7e0ff */
[----:B------:R-:W0:Y:S01]  /*10260*/  SHFL.IDX PT, R14, R7, 0x4, 0x181f ;  /* 0x00981f00070e7f89 */ /* 0x000e2200000e0000 */
[----:B------:R-:W-:Y:S02]  /*10270*/  IADD3.X R5, RZ, R5, RZ, P3, !PT ;  /* 0x00000005ff057210 */ /* 0x000fe40001ffe4ff */
[----:B------:R-:W-:-:S13]  /*10280*/  ISETP.LT.OR P3, PT, R17, 0x21, P4 ;  /* 0x000000211100780c */ /* 0x000fda0002761670 */
        /* <DEDUP_REMOVED lines=8> */
[----:B------:R0:W1:Y:S03]  /*10310*/  SHFL.IDX PT, R14, R7, 0x5, 0x181f ;  /* 0x00b81f00070e7f89 */ /* 0x00006600000e0000 */
[----:B------:R-:W-:Y:S01]  /*10320*/  IMAD.X R3, RZ, RZ, R9, P3 ;  /* 0x000000ffff037224 */ /* 0x000fe200018e0609 */
        /* <DEDUP_REMOVED lines=16> */
[----:B-1----:R0:W-:Y:S02]  /*10430*/  LDGSTS.E.BYPASS.LTC128B.128 [R6+0xb400], desc[UR36][R2.64+0x180], !P3 ;  /* 0x0b40018002067fae */ /* 0x0021e4000d901d64 */
.L_x_4862:
[----:B01----:R-:W-:Y:S02]  /*10440*/  IADD3 R2, P3, R14, R0, RZ ;  /* 0x000000000e027210 */ /* 0x003fe40007f7e0ff */
[C---:B------:R-:W-:Y:S02]  /*10450*/  ISETP.LT.OR P2, PT, R17.reuse, 0x51, !P2 ;  /* 0x000000511100780c */ /* 0x040fe40005741670 */
[----:B------:R-:W-:Y:S02]  /*10460*/  IADD3.X R3, RZ, R8, RZ, P3, !PT ;  /* 0x00000008ff037210 */ /* 0x000fe40001ffe4ff */
[C---:B------:R-:W-:Y:S02]  /*10470*/  ISETP.LT.OR P3, PT, R17.reuse, 0x51, P4 ;  /* 0x000000511100780c */ /* 0x040fe40002761670 */
[C---:B------:R-:W-:Y:S02]  /*10480*/  ISETP.LT.OR P1, PT, R17.reuse, 0x51, !P1 ;  /* 0x000000511100780c */ /* 0x040fe40004f21670 */
[----:B------:R-:W-:-:S09]  /*10490*/  ISETP.LT.OR P0, PT, R17, 0x51, !P0 ;  /* 0x000000511100780c */ /* 0x000fd20004701670 */
        /* <DEDUP_REMOVED lines=14> */
.L_x_4765:
        /* <DEDUP_REMOVED lines=9> */
[----:B------:R-:W-:Y:S01]  /*10610*/  IMAD.MOV.U32 R17, RZ, RZ, 0x1 ;  /* 0x00000001ff117424 */ /* 0x000fe200078e00ff */
[----:B------:R-:W-:Y:S01]  /*10620*/  ULOP3.LUT UR5, URZ, UR41, URZ, 0x33, !UPT ;  /* 0x000000293f057292 */ /* 0x000fe2000f8e333f */
[----:B------:R-:W1:Y:S01]  /*10630*/  S2R R3, SR_TID.X ;  /* 0x0000000000037919 */ /* 0x000e620000002100 */
[----:B------:R-:W-:Y:S01]  /*10640*/  UIMAD UR4, UR4, UR38, URZ ;  /* 0x00000026040472a4 */ /* 0x000fe2000f8e023f */
[----:B------:R-:W-:Y:S01]  /*10650*/  IMAD.MOV.U32 R26, RZ, RZ, 0x1 ;  /* 0x00000001ff1a7424 */ /* 0x000fe200078e00ff */
[----:B0-----:R-:W-:Y:S02]  /*10660*/  SHF.L.U32 R2, R2, 0x4, RZ ;  /* 0x0000000402027819 */ /* 0x001fe400000006ff */
[----:B-1----:R-:W-:Y:S02]  /*10670*/  LOP3.LUT R3, R3, 0x7f, RZ, 0xc0, !PT ;  /* 0x0000007f03037812 */ /* 0x002fe400078ec0ff */
[----:B------:R-:W-:-:S02]  /*10680*/  LOP3.LUT R2, R2, 0x70, RZ, 0xc0, !PT ;  /* 0x0000007002027812 */ /* 0x000fc400078ec0ff */
[----:B------:R-:W-:-:S04]  /*10690*/  SHF.R.U32.HI R3, RZ, 0x3, R3 ;  /* 0x00000003ff037819 */ /* 0x000fc80000011603 */
[----:B------:R-:W-:Y:S02]  /*106a0*/  IADD3 R27, R2, R27, R3 ;  /* 0x0000001b021b7210 */ /* 0x000fe40007ffe003 */
[----:B------:R-:W-:Y:S02]  /*106b0*/  LOP3.LUT R2, RZ, UR42, RZ, 0x33, !PT ;  /* 0x0000002aff027c12 */ /* 0x000fe4000f8e33ff */
[----:B------:R-:W-:Y:S01]  /*106c0*/  LOP3.LUT R3, RZ, UR4, RZ, 0x33, !PT ;  /* 0x00000004ff037c12 */ /* 0x000fe2000f8e33ff */
[----:B------:R-:W-:-:S03]  /*106d0*/  VIADD R27, R27, 0xfffffee0 ;  /* 0xfffffee01b1b7836 */ /* 0x000fc60000000000 */
[----:B------:R-:W-:-:S05]  /*106e0*/  VIMNMX3 R2, R2, UR5, R3, !PT ;  /* 0x0000000502027c0f */ /* 0x000fca000f800103 */
[C---:B------:R-:W-:Y:S01]  /*106f0*/  IMAD R18, R2.reuse, -0x60, R27 ;  /* 0xffffffa002127824 */ /* 0x040fe200078e021b */
[----:B------:R-:W-:-:S07]  /*10700*/  IADD3 R27, -R2, -0x2, RZ ;  /* 0xfffffffe021b7810 */ /* 0x000fce0007ffe1ff */
.L_x_4781:
[----:B------:R-:W0:Y:S01]  /*10710*/  LDC R2, c[0x0][0x430] ;  /* 0x00010c00ff027b82 */ /* 0x000e220000000800 */
[----:B------:R-:W-:Y:S01]  /*10720*/  ISETP.GT.U32.AND P0, PT, R32, 0x5f, PT ;  /* 0x0000005f2000780c */ /* 0x000fe20003f04070 */
[----:B------:R-:W-:Y:S01]  /*10730*/  BSSY B1, `(.L_x_4767) ;  /* 0x0000014000017945 */ /* 0x000fe20003800000 */
[----:B------:R-:W-:Y:S01]  /*10740*/  MOV R7, R18 ;  /* 0x0000001200077202 */ /* 0x000fe20000000f00 */
[----:B------:R-:W-:Y:S01]  /*10750*/  IMAD.MOV.U32 R4, RZ, RZ, RZ ;  /* 0x000000ffff047224 */ /* 0x000fe200078e00ff */
[----:B0-----:R-:W-:-:S13]  /*10760*/  ISETP.NE.AND P1, PT, R2, 0x1, PT ;  /* 0x000000010200780c */ /* 0x001fda0003f25270 */
[----:B------:R-:W0:Y:S08]  /*10770*/  @P1 LDC R3, c[0x0][0x434] ;  /* 0x00010d00ff031b82 */ /* 0x000e300000000800 */
[----:B-1----:R-:W1:Y:S01]  /*10780*/  @P1 LDC R5, c[0x0][0x438] ;  /* 0x00010e00ff051b82 */ /* 0x002e620000000800 */
[----:B0-----:R-:W-:-:S05]  /*10790*/  @P1 IMAD.HI.U32 R2, R18, R3, RZ ;  /* 0x0000000312021227 */ /* 0x001fca00078e00ff */
[----:B-1----:R-:W-:Y:S01]  /*107a0*/  @P1 SHF.R.U32.HI R7, RZ, R5, R2 ;  /* 0x00000005ff071219 */ /* 0x002fe20000011602 */
[----:B--23--:R-:W-:Y:S06]  /*107b0*/  @P0 BRA `(.L_x_4768) ;  /* 0x00000000002c0947 */ /* 0x00cfec0003800000 */
        /* <DEDUP_REMOVED lines=11> */
.L_x_4768:
[----:B------:R-:W-:Y:S05]  /*10870*/  BSYNC B1 ;  /* 0x0000000000017941 */ /* 0x000fea0003800000 */
.L_x_4767:
[----:B------:R-:W-:-:S13]  /*10880*/  ISETP.NE.AND P0, PT, R37, 0x3, PT ;  /* 0x000000032500780c */ /* 0x000fda0003f05270 */
[----:B------:R-:W-:Y:S05]  /*10890*/  @!P0 BRA `(.L_x_4769) ;  /* 0x0000000000048947 */ /* 0x000fea0003800000 */
[----:B------:R-:W-:Y:S01]  /*108a0*/  BPT.TRAP 0x1 ;  /* 0x000000040000795c */ /* 0x000fe20000300000 */
.L_x_4769:
[----:B------:R-:W-:Y:S01]  /*108b0*/  LEA R19, R17, UR44, 0x3 ;  /* 0x0000002c11137c11 */ /* 0x000fe2000f8e18ff */
[----:B------:R-:W-:Y:S01]  /*108c0*/  BSSY B1, `(.L_x_4770) ;  /* 0x0000004000017945 */ /* 0x000fe20003800000 */
[----:B------:R-:W-:-:S04]  /*108d0*/  SHF.L.U32 R25, R26, 0x1f, RZ ;  /* 0x0000001f1a197819 */ /* 0x000fc800000006ff */
[----:B------:R-:W1:Y:S02]  /*108e0*/  SYNCS.PHASECHK.TRANS64.TRYWAIT P0, [R19+URZ+0x32440], R25 ;  /* 0x03244019130075a7 */ /* 0x000e64000800017f */
[----:B-1----:R-:W-:Y:S05]  /*108f0*/  @!P0 BRA `(.L_x_4771) ;  /* 0x00000038009c8947 */ /* 0x002fea0003800000 */
.L_x_4863:
[----:B------:R-:W-:Y:S05]  /*10900*/  BSYNC B1 ;  /* 0x0000000000017941 */ /* 0x000fea0003800000 */
.L_x_4770:
[----:B------:R-:W-:Y:S01]  /*10910*/  ULDC UR4, c[0x0][0x430] ;  /* 0x00010c0000047ab9 */ /* 0x000fe20000000800 */
[----:B-----5:R-:W-:Y:S01]  /*10920*/  SHF.R.S32.HI R20, RZ, 0x1f, R4 ;  /* 0x0000001fff147819 */ /* 0x020fe20000011404 */
[----:B------:R-:W-:Y:S01]  /*10930*/  UIADD3 UR4, -UR4, URZ, URZ ;  /* 0x0000003f04047290 */ /* 0x000fe2000fffe13f */
[----:B------:R-:W-:Y:S01]  /*10940*/  R2UR UR6, R29 ;  /* 0x000000001d0672ca */ /* 0x000fe200000e0000 */
[----:B------:R-:W-:Y:S01]  /*10950*/  IMAD R22, R17, 0x1800, R28 ;  /* 0x0000180011167824 */ /* 0x000fe200078e021c */
[----:B------:R-:W-:-:S03]  /*10960*/  LOP3.LUT P1, RZ, R16, 0x2, RZ, 0xc0, !PT ;  /* 0x0000000210ff7812 */ /* 0x000fc6000782c0ff */
[----:B0-----:R-:W-:Y:S01]  /*10970*/  IMAD R5, R7, UR4, R18 ;  /* 0x0000000407057c24 */ /* 0x001fe2000f8e0212 */
[----:B------:R-:W-:-:S04]  /*10980*/  ULDC.64 UR4, c[0x0][0x300] ;  /* 0x0000c00000047ab9 */ /* 0x000fc80000000a00 */
[----:B------:R-:W-:-:S05]  /*10990*/  SHF.R.S32.HI R23, RZ, 0x1f, R5 ;  /* 0x0000001fff177819 */ /* 0x000fca0000011405 */
[----:B------:R-:W-:-:S04]  /*109a0*/  IMAD R2, R23, UR4, RZ ;  /* 0x0000000417027c24 */ /* 0x000fc8000f8e02ff */
[C---:B------:R-:W-:Y:S02]  /*109b0*/  IMAD R7, R5.reuse, UR5, R2 ;  /* 0x0000000505077c24 */ /* 0x040fe4000f8e0202 */
[----:B------:R-:W-:Y:S01]  /*109c0*/  IMAD.WIDE.U32 R2, R5, UR4, RZ ;  /* 0x0000000405027c25 */ /* 0x000fe2000f8e00ff */
        /* <DEDUP_REMOVED lines=12> */
[----:B------:R-:W-:-:S03]  /*10a90*/  LEA R21, P0, R2, UR6, 0x1 ;  /* 0x0000000602157c11 */ /* 0x000fc6000f8008ff */
[----:B------:R-:W-:Y:S01]  /*10aa0*/  VIADD R3, R3, UR4 ;  /* 0x0000000403037c36 */ /* 0x000fe20008000000 */
[----:B------:R-:W-:-:S04]  /*10ab0*/  UMOV UR4, 0xffffffff ;  /* 0xffffffff00047882 */ /* 0x000fc80000000000 */
[----:B------:R-:W-:Y:S01]  /*10ac0*/  LEA.HI.X R24, R2, UR7, R3, 0x1, P0 ;  /* 0x0000000702187c11 */ /* 0x000fe200080f0c03 */
[----:B------:R-:W-:Y:S06]  /*10ad0*/  BRA.DIV UR4, `(.L_x_4772) ;  /* 0x0000003a04387947 */ /* 0x000fec000b800000 */
[----:B------:R-:W0:Y:S01]  /*10ae0*/  SHFL.IDX PT, R14, R21, RZ, 0x181f ;  /* 0x00181fff150e7589 */ /* 0x000e2200000e0000 */
[----:B------:R-:W-:-:S03]  /*10af0*/  LEA R22, R22, UR44, 0x1 ;  /* 0x0000002c16167c11 */ /* 0x000fc6000f8e08ff */
[----:B------:R-:W2:Y:S04]  /*10b00*/  SHFL.IDX PT, R3, R24, RZ, 0x181f ;  /* 0x00181fff18037589 */ /* 0x000ea800000e0000 */
[----:B------:R-:W-:Y:S01]  /*10b10*/  SHFL.IDX PT, R35, R24, 0x5, 0x181f ;  /* 0x00b81f0018237f89 */ /* 0x000fe200000e0000 */
[----:B0-----:R-:W-:-:S03]  /*10b20*/  IADD3 R12, P0, R14, R0, RZ ;  /* 0x000000000e0c7210 */ /* 0x001fc60007f1e0ff */
[----:B------:R-:W0:Y:S01]  /*10b30*/  SHFL.IDX PT, R14, R21, 0x1, 0x181f ;  /* 0x00381f00150e7f89 */ /* 0x000e2200000e0000 */
[----:B--2---:R-:W-:-:S03]  /*10b40*/  IADD3.X R13, RZ, R3, RZ, P0, !PT ;  /* 0x00000003ff0d7210 */ /* 0x004fc600007fe4ff */
[----:B------:R-:W2:Y:S04]  /*10b50*/  SHFL.IDX PT, R3, R24, 0x1, 0x181f ;  /* 0x00381f0018037f89 */ /* 0x000ea800000e0000 */
[----:B------:R3:W-:Y:S01]  /*10b60*/  LDGSTS.E.BYPASS.LTC128B.128 [R22+0x1c400], desc[UR36][R12.64], !P1 ;  /* 0x1c4000000c167fae */ /* 0x0007e2000c901d64 */
[----:B0-----:R-:W-:-:S03]  /*10b70*/  IADD3 R10, P0, R14, R0, RZ ;  /* 0x000000000e0a7210 */ /* 0x001fc60007f1e0ff */
[----:B------:R-:W0:Y:S02]  /*10b80*/  SHFL.IDX PT, R14, R21, 0x2, 0x181f ;  /* 0x00581f00150e7f89 */ /* 0x000e2400000e0000 */
[----:B--2---:R-:W-:Y:S02]  /*10b90*/  IMAD.X R11, RZ, RZ, R3, P0 ;  /* 0x000000ffff0b7224 */ /* 0x004fe400000e0603 */
        /* <DEDUP_REMOVED lines=13> */
[----:B------:R3:W0:Y:S01]  /*10c70*/  SHFL.IDX PT, R14, R21, 0x5, 0x181f ;  /* 0x00b81f00150e7f89 */ /* 0x00062200000e0000 */
[----:B--2---:R-:W-:-:S05]  /*10c80*/  IADD3.X R3, RZ, R3, RZ, P0, !PT ;  /* 0x00000003ff037210 */ /* 0x004fca00007fe4ff */
[----:B------:R3:W-:Y:S04]  /*10c90*/  LDGSTS.E.BYPASS.LTC128B.128 [R22+0x1e400], desc[UR36][R2.64], !P1 ;  /* 0x1e40000002167fae */ /* 0x0007e8000c901d64 */
.L_x_4877:
[----:B0--3--:R-:W-:-:S05]  /*10ca0*/  IADD3 R2, P0, R14, R0, RZ ;  /* 0x000000000e027210 */ /* 0x009fca0007f1e0ff */
[----:B------:R-:W-:Y:S01]  /*10cb0*/  IMAD.X R3, RZ, RZ, R35, P0 ;  /* 0x000000ffff037224 */ /* 0x000fe200000e0623 */
[----:B------:R-:W-:-:S04]  /*10cc0*/  PLOP3.LUT P0, PT, PT, PT, PT, 0x80, 0x0 ;  /* 0x000000000000781c */ /* 0x000fc80003f0f070 */
[----:B------:R-:W-:Y:S01]  /*10cd0*/  @!PT LDS RZ, [RZ] ;  /* 0x00000000fffff984 */ /* 0x000fe20000000800 */
[----:B------:R-:W-:Y:S01]  /*10ce0*/  @!PT LDS RZ, [RZ] ;  /* 0x00000000fffff984 */ /* 0x000fe20000000800 */
[----:B------:R-:W-:Y:S01]  /*10cf0*/  @!PT LDS RZ, [RZ] ;  /* 0x00000000fffff984 */ /* 0x000fe20000000800 */
[----:B------:R0:W-:Y:S01]  /*10d00*/  LDGSTS.E.BYPASS.LTC128B.128 [R22+0x1ec00], desc[UR36][R2.64], !P1 ;  /* 0x1ec0000002167fae */ /* 0x0001e2000c901d64 */
[----:B------:R-:W-:-:S08]  /*10d10*/  NOP ;  /* 0x0000000000007918 */ /* 0x000fd00000000000 */
.L_x_4773:
        /* <DEDUP_REMOVED lines=10> */
.L_x_4774:
[----:B------:R2:W-:Y:S01]  /*10dc0*/  SYNCS.ARRIVE.TRANS64.A1T0 RZ, [R19+URZ+0x32430], RZ ;  /* 0x032430ff13ff79a7 */ /* 0x0005e2000810003f */
[----:B------:R-:W-:Y:S05]  /*10dd0*/  @!P2 BRA `(.L_x_4775) ;  /* 0x000000000004a947 */ /* 0x000fea0003800000 */
[----:B------:R-:W-:Y:S01]  /*10de0*/  BPT.TRAP 0x1 ;  /* 0x000000040000795c */ /* 0x000fe20000300000 */
.L_x_4775:
[----:B------:R-:W3:Y:S01]  /*10df0*/  SYNCS.PHASECHK.TRANS64.TRYWAIT P0, [R19+URZ+0x32460], R25 ;  /* 0x03246019130075a7 */ /* 0x000ee2000800017f */
[----:B------:R-:W-:Y:S04]  /*10e00*/  BSSY B1, `(.L_x_4776) ;  /* 0x0000002000017945 */ /* 0x000fe80003800000 */
[----:B---3--:R-:W-:Y:S05]  /*10e10*/  @!P0 BRA `(.L_x_4777) ;  /* 0x0000003800f48947 */ /* 0x008fea0003800000 */
.L_x_4878:
[----:B------:R-:W-:Y:S05]  /*10e20*/  BSYNC B1 ;  /* 0x0000000000017941 */ /* 0x000fea0003800000 */
.L_x_4776:
        /* <DEDUP_REMOVED lines=16> */
[----:B------:R-:W-:Y:S01]  /*10f30*/  MOV R5, UR6 ;  /* 0x0000000600057c02 */ /* 0x000fe20008000f00 */
[----:B------:R-:W-:Y:S01]  /*10f40*/  IMAD.IADD R3, R3, 0x1, R7 ;  /* 0x0000000103037824 */ /* 0x000fe200078e0207 */
        /* <DEDUP_REMOVED lines=12> */
[----:B------:R-:W-:Y:S01]  /*11010*/  SHFL.IDX PT, R5, R22, 0x3, 0x181f ;  /* 0x00781f0016057f89 */ /* 0x000fe200000e0000 */
[----:B0-----:R-:W-:-:S03]  /*11020*/  IADD3 R10, P0, R14, R0, RZ ;  /* 0x000000000e0a7210 */ /* 0x001fc60007f1e0ff */
[----:B------:R-:W0:Y:S02]  /*11030*/  SHFL.IDX PT, R14, R20, 0x1, 0x181f ;  /* 0x00381f00140e7f89 */ /* 0x000e2400000e0000 */
[----:B----4-:R-:W-:Y:S02]  /*11040*/  IMAD.X R11, RZ, RZ, R3, P0 ;  /* 0x000000ffff0b7224 */ /* 0x010fe400000e0603 */
[----:B------:R-:W-:Y:S04]  /*11050*/  SHFL.IDX PT, R3, R22, 0x4, 0x181f ;  /* 0x00981f0016037f89 */ /* 0x000fe800000e0000 */
        /* <DEDUP_REMOVED lines=11> */
[----:B------:R5:W-:Y:S01]  /*11110*/  LDGSTS.E.BYPASS.LTC128B.128 [R21+0x9800], desc[UR36][R8.64+0x180], !P1 ;  /* 0x0980018008157fae */ /* 0x000be2000c901d64 */
[----:B0-----:R-:W-:-:S03]  /*11120*/  IADD3 R6, P0, R14, R0, RZ ;  /* 0x000000000e067210 */ /* 0x001fc60007f1e0ff */
[----:B------:R-:W-:Y:S04]  /*11130*/  SHFL.IDX PT, R22, R22, 0x5, 0x181f ;  /* 0x00b81f0016167f89 */ /* 0x000fe800000e0000 */
[----:B------:R-:W0:Y:S01]  /*11140*/  SHFL.IDX PT, R14, R20, 0x3, 0x181f ;  /* 0x00781f00140e7f89 */ /* 0x000e2200000e0000 */
[----:B----4-:R-:W-:Y:S01]  /*11150*/  IADD3.X R7, RZ, R4, RZ, P0, !PT ;  /* 0x00000004ff077210 */ /* 0x010fe200007fe4ff */
[----:B-----5:R-:W-:-:S04]  /*11160*/  IMAD.MOV.U32 R9, RZ, RZ, RZ ;  /* 0x000000ffff097224 */ /* 0x020fc800078e00ff */
        /* <DEDUP_REMOVED lines=18> */
.L_x_4892:
[----:B0---4-:R-:W-:-:S04]  /*11290*/  IADD3 R2, P0, R14, R0, RZ ;  /* 0x000000000e027210 */ /* 0x011fc80007f1e0ff */
        /* <DEDUP_REMOVED lines=10> */
.L_x_4779:
        /* <DEDUP_REMOVED lines=10> */
.L_x_4780:
        /* <DEDUP_REMOVED lines=9> */
[----:B----4-:R-:W-:Y:S05]  /*11470*/  @P0 BRA `(.L_x_4781) ;  /* 0xfffffff000a40947 */ /* 0x010fea000383ffff */
.L_x_4766:
[----:B------:R-:W-:Y:S05]  /*11480*/  BSYNC B0 ;  /* 0x0000000000007941 */ /* 0x000fea0003800000 */
.L_x_4745:
[----:B------:R-:W0:Y:S01]  /*11490*/  S2R R3, SR_CgaCtaId ;  /* 0x0000000000037919 */ /* 0x000e220000008800 */
[----:B------:R-:W-:Y:S01]  /*114a0*/  MOV R0, 0x400 ;  /* 0x0000040000007802 */ /* 0x000fe20000000f00 */
[----:B------:R-:W-:Y:S01]  /*114b0*/  BSSY B0, `(.L_x_4782) ;  /* 0x0000005000007945 */ /* 0x000fe20003800000 */
[----:B------:R-:W-:Y:S02]  /*114c0*/  SHF.L.U32 R9, R9, 0x1f, RZ ;  /* 0x0000001f09097819 */ /* 0x000fe400000006ff */
[----:B0-----:R-:W-:-:S04]  /*114d0*/  LEA R4, R3, R0, 0x18 ;  /* 0x0000000003047211 */ /* 0x001fc800078ec0ff */
[----:B------:R-:W0:Y:S02]  /*114e0*/  SYNCS.PHASECHK.TRANS64.TRYWAIT P0, [R4+URZ+0x32420], R9 ;  /* 0x03242009040075a7 */ /* 0x000e24000800017f */
[----:B0-----:R-:W-:Y:S05]  /*114f0*/  @!P0 BRA `(.L_x_4783) ;  /* 0x0000003c001c8947 */ /* 0x001fea0003800000 */
.L_x_4893:
[----:B------:R-:W-:Y:S05]  /*11500*/  BSYNC B0 ;  /* 0x0000000000007941 */ /* 0x000fea0003800000 */
.L_x_4782:
[----:B------:R-:W-:-:S03]  /*11510*/  UMOV UR4, 0xffffffff ;  /* 0xffffffff00047882 */ /* 0x000fc60000000000 */
[----:B------:R-:W-:Y:S05]  /*11520*/  BRA.DIV UR4, `(.L_x_4784) ;  /* 0x0000003e04247947 */ /* 0x000fea000b800000 */
[----:B------:R-:W4:Y:S02]  /*11530*/  S2R R0, SR_TID.X ;  /* 0x0000000000007919 */ /* 0x000f240000002100 */
[----:B----4-:R-:W-:-:S04]  /*11540*/  SHF.R.U32.HI R0, RZ, 0x5, R0 ;  /* 0x00000005ff007819 */ /* 0x010fc80000011600 */
[----:B------:R-:W-:-:S05]  /*11550*/  LOP3.LUT R0, R0, 0x3, RZ, 0xc0, !PT ;  /* 0x0000000300007812 */ /* 0x000fca00078ec0ff */
[----:B------:R4:W0:Y:S02]  /*11560*/  SHFL.IDX PT, R14, R0, RZ, 0x1f ;  /* 0x00001fff000e7589 */ /* 0x00082400000e0000 */
.L_x_4896:
[----:B0-----:R-:W-:-:S13]  /*11570*/  ISETP.NE.AND P0, PT, R14, RZ, PT ;  /* 0x000000ff0e00720c */ /* 0x001fda0003f05270 */
[----:B------:R-:W-:Y:S05]  /*11580*/  @P0 BRA `(.L_x_4700) ;  /* 0x0000000000840947 */ /* 0x000fea0003800000 */
[----:B------:R-:W-:-:S03]  /*11590*/  UMOV UR4, 0xffffffff ;  /* 0xffffffff00047882 */ /* 0x000fc60000000000 */
[----:B------:R-:W-:Y:S05]  /*115a0*/  BRA.DIV UR4, `(.L_x_4785) ;  /* 0x0000003e04387947 */ /* 0x000fea000b800000 */
[----:B------:R-:W-:-:S13]  /*115b0*/  ELECT P6, URZ, PT ;  /* 0x00000000003f782f */ /* 0x000fda00038c0000 */
.L_x_4899:
[----:B------:R-:W-:Y:S05]  /*115c0*/  @!P6 BRA `(.L_x_4700) ;  /* 0x000000000074e947 */ /* 0x000fea0003800000 */
[----:B------:R-:W-:-:S04]  /*115d0*/  LOP3.LUT R34, R34, 0x2, RZ, 0xfc, !PT ;  /* 0x0000000222227812 */ /* 0x000fc800078efcff */
[----:B------:R-:W-:-:S13]  /*115e0*/  ISETP.NE.AND P0, PT, R34, 0x3, PT ;  /* 0x000000032200780c */ /* 0x000fda0003f05270 */
[----:B------:R-:W-:Y:S05]  /*115f0*/  @!P0 BRA `(.L_x_4786) ;  /* 0x0000000000048947 */ /* 0x000fea0003800000 */
[----:B------:R-:W-:Y:S01]  /*11600*/  BPT.TRAP 0x1 ;  /* 0x000000040000795c */ /* 0x000fe20000300000 */
.L_x_4786:
[C---:B------:R-:W-:Y:S01]  /*11610*/  LEA R5, R17.reuse, R4, 0x3 ;  /* 0x0000000411057211 */ /* 0x040fe200078e18ff */
[----:B------:R-:W-:Y:S01]  /*11620*/  VIADD R17, R17, 0x1 ;  /* 0x0000000111117836 */ /* 0x000fe20000000000 */
[----:B----4-:R-:W-:-:S04]  /*11630*/  SHF.L.U32 R0, R26, 0x1f, RZ ;  /* 0x0000001f1a007819 */ /* 0x010fc800000006ff */
[----:B------:R-:W0:Y:S01]  /*11640*/  SYNCS.PHASECHK.TRANS64.TRYWAIT P1, [R5+URZ+0x32440], R0 ;  /* 0x03244000050075a7 */ /* 0x000e22000802017f */
[----:B------:R-:W-:-:S04]  /*11650*/  ISETP.NE.AND P2, PT, R17, 0x2, PT ;  /* 0x000000021100780c */ /* 0x000fc80003f45270 */
[----:B------:R-:W-:Y:S01]  /*11660*/  SEL R3, RZ, 0x1, P2 ;  /* 0x00000001ff037807 */ /* 0x000fe20001000000 */
[----:B0-----:R-:W-:Y:S08]  /*11670*/  @!P1 BRA `(.L_x_4787) ;  /* 0x0000003c00249947 */ /* 0x001ff00003800000 */
.L_x_4900:
[----:B------:R-:W-:Y:S02]  /*11680*/  SEL R17, R17, RZ, P2 ;  /* 0x000000ff11117207 */ /* 0x000fe40001000000 */
[----:B------:R-:W-:Y:S01]  /*11690*/  LOP3.LUT R2, R26, R3, RZ, 0x3c, !PT ;  /* 0x000000031a027212 */ /* 0x000fe200078e3cff */
[----:B------:R-:W-:Y:S06]  /*116a0*/  @!P0 BRA `(.L_x_4788) ;  /* 0x0000000000048947 */ /* 0x000fec0003800000 */
[----:B------:R-:W-:Y:S01]  /*116b0*/  BPT.TRAP 0x1 ;  /* 0x000000040000795c */ /* 0x000fe20000300000 */
.L_x_4788:
[----:B------:R-:W-:Y:S01]  /*116c0*/  IMAD R17, R17, 0x8, R4 ;  /* 0x0000000811117824 */ /* 0x000fe200078e0204 */
[----:B------:R-:W-:-:S04]  /*116d0*/  SHF.L.U32 R2, R2, 0x1f, RZ ;  /* 0x0000001f02027819 */ /* 0x000fc800000006ff */
[----:B------:R-:W4:Y:S02]  /*116e0*/  SYNCS.PHASECHK.TRANS64.TRYWAIT P1, [R17+URZ+0x32440], R2 ;  /* 0x03244002110075a7 */ /* 0x000f24000802017f */
[----:B----4-:R-:W-:Y:S05]  /*116f0*/  @!P1 BRA `(.L_x_4789) ;  /* 0x0000003c00189947 */ /* 0x010fea0003800000 */
.L_x_4901:
[----:B------:R-:W-:Y:S05]  /*11700*/  @!P0 BRA `(.L_x_4790) ;  /* 0x0000000000048947 */ /* 0x000fea0003800000 */
[----:B------:R-:W-:Y:S01]  /*11710*/  BPT.TRAP 0x1 ;  /* 0x000000040000795c */ /* 0x000fe20000300000 */
.L_x_4790:
[----:B------:R-:W0:Y:S02]  /*11720*/  SYNCS.PHASECHK.TRANS64.TRYWAIT P1, [R5+URZ+0x32460], R0 ;  /* 0x03246000050075a7 */ /* 0x000e24000802017f */
[----:B0-----:R-:W-:Y:S05]  /*11730*/  @!P1 BRA `(.L_x_4791) ;  /* 0x0000003c001c9947 */ /* 0x001fea0003800000 */
.L_x_4902:
[----:B------:R-:W-:Y:S05]  /*11740*/  @!P0 BRA `(.L_x_4792) ;  /* 0x0000000000048947 */ /* 0x000fea0003800000 */
[----:B------:R-:W-:Y:S01]  /*11750*/  BPT.TRAP 0x1 ;  /* 0x000000040000795c */ /* 0x000fe20000300000 */
.L_x_4792:
[----:B------:R0:W0:Y:S02]  /*11760*/  SYNCS.PHASECHK.TRANS64.TRYWAIT P0, [R17+URZ+0x32460], R2 ;  /* 0x03246002110075a7 */ /* 0x000024000800017f */
[----:B0-----:R-:W-:Y:S05]  /*11770*/  @!P0 NANOSLEEP.SYNCS 0x989680 ;  /* 0x009896800000895d */ /* 0x001fea0003900000 */
[----:B------:R-:W0:Y:S02]  /*11780*/  @!P0 SYNCS.PHASECHK.TRANS64 P0, [R17+URZ+0x32460], R2 ;  /* 0x03246002110085a7 */ /* 0x000e24000800007f */
[----:B0-----:R-:W-:Y:S05]  /*11790*/  @!P0 BRA `(.L_x_4792) ;  /* 0xfffffffc00f08947 */ /* 0x001fea000383ffff */
.L_x_4700:
[----:B------:R-:W-:Y:S05]  /*117a0*/  BSYNC B6 ;  /* 0x0000000000067941 */ /* 0x000fea0003800000 */
.L_x_4697:
[----:B------:R-:W-:Y:S05]  /*117b0*/  EXIT ;  /* 0x000000000000794d */ /* 0x000fea0003800000 */
.L_x_4704:
[----:B0-----:R-:W-:-:S04]  /*117c0*/  IMAD.U32 R3, RZ, RZ, UR61 ;  /* 0x0000003dff037e24 */ /* 0x001fc8000f8e00ff */
[----:B------:R0:W1:Y:S03]  /*117d0*/  SYNCS.PHASECHK.TRANS64.TRYWAIT P0, [R3+URZ+0x32400], R0 ;  /* 0x03240000030075a7 */ /* 0x000066000800017f */
[----:B-1----:R-:W-:Y:S05]  /*117e0*/  @!P0 NANOSLEEP.SYNCS 0x989680 ;  /* 0x009896800000895d */ /* 0x002fea0003900000 */
[----:B------:R-:W1:Y:S02]  /*117f0*/  @!P0 SYNCS.PHASECHK.TRANS64 P0, [R3+URZ+0x32400], R0 ;  /* 0x03240000030085a7 */ /* 0x000e64000800007f */
[----:B-1----:R-:W-:Y:S05]  /*11800*/  @!P0 BRA `(.L_x_4704) ;  /* 0xfffffffc00ec8947 */ /* 0x002fea000383ffff */
[----:B------:R-:W-:Y:S05]  /*11810*/  BRA `(.L_x_4793) ;  /* 0xfffffefc00847947 */ /* 0x000fea000383ffff */
.L_x_4708:
[----:B0-----:R-:W-:-:S04]  /*11820*/  MOV R3, UR61 ;  /* 0x0000003d00037c02 */ /* 0x001fc80008000f00 */
[----:B------:R0:W2:Y:S03]  /*11830*/  SYNCS.PHASECHK.TRANS64.TRYWAIT P1, [R3+URZ+0x32430], R0 ;  /* 0x03243000030075a7 */ /* 0x0000a6000802017f */
[----:B--2---:R-:W-:Y:S05]  /*11840*/  @!P1 NANOSLEEP.SYNCS 0x989680 ;  /* 0x009896800000995d */ /* 0x004fea0003900000 */
[----:B------:R-:W2:Y:S02]  /*11850*/  @!P1 SYNCS.PHASECHK.TRANS64 P1, [R3+URZ+0x32430], R0 ;  /* 0x03243000030095a7 */ /* 0x000ea4000802007f */
[----:B--2---:R-:W-:Y:S05]  /*11860*/  @!P1 BRA `(.L_x_4708) ;  /* 0xfffffffc00ec9947 */ /* 0x004fea000383ffff */
[----:B------:R-:W-:Y:S05]  /*11870*/  BRA `(.L_x_4707) ;  /* 0xfffffefc009c7947 */ /* 0x000fea000383ffff */
.L_x_4709:
[----:B0-----:R-:W-:-:S04]  /*11880*/  IMAD.U32 R3, RZ, RZ, UR61 ;  /* 0x0000003dff037e24 */ /* 0x001fc8000f8e00ff */
[----:B------:R0:W2:Y:S03]  /*11890*/  SYNCS.PHASECHK.TRANS64.TRYWAIT P1, [R3+URZ+0x32410], R0 ;  /* 0x03241000030075a7 */ /* 0x0000a6000802017f */
[----:B--2---:R-:W-:Y:S05]  /*118a0*/  @!P1 NANOSLEEP.SYNCS 0x989680 ;  /* 0x009896800000995d */ /* 0x004fea0003900000 */
[----:B------:R-:W2:Y:S02]  /*118b0*/  @!P1 SYNCS.PHASECHK.TRANS64 P1, [R3+URZ+0x32410], R0 ;  /* 0x03241000030095a7 */ /* 0x000ea4000802007f */
[----:B--2---:R-:W-:Y:S05]  /*118c0*/  @!P1 BRA `(.L_x_4709) ;  /* 0xfffffffc00ec9947 */ /* 0x004fea000383ffff */
[----:B------:R-:W-:Y:S05]  /*118d0*/  BRA `(.L_x_4794) ;  /* 0xffffff0000447947 */ /* 0x000fea000383ffff */
.L_x_4713:
[----:B0-----:R-:W-:-:S04]  /*118e0*/  IMAD.U32 R3, RZ, RZ, UR61 ;  /* 0x0000003dff037e24 */ /* 0x001fc8000f8e00ff */
[----:B------:R0:W3:Y:S03]  /*118f0*/  SYNCS.PHASECHK.TRANS64.TRYWAIT P1, [R3+URZ+0x32450], R0 ;  /* 0x03245000030075a7 */ /* 0x0000e6000802017f */
[----:B---3--:R-:W-:Y:S05]  /*11900*/  @!P1 NANOSLEEP.SYNCS 0x989680 ;  /* 0x009896800000995d */ /* 0x008fea0003900000 */
[----:B------:R-:W3:Y:S02]  /*11910*/  @!P1 SYNCS.PHASECHK.TRANS64 P1, [R3+URZ+0x32450], R0 ;  /* 0x03245000030095a7 */ /* 0x000ee4000802007f */
[----:B---3--:R-:W-:Y:S05]  /*11920*/  @!P1 BRA `(.L_x_4713) ;  /* 0xfffffffc00ec9947 */ /* 0x008fea000383ffff */
[----:B------:R-:W-:Y:S05]  /*11930*/  BRA `(.L_x_4712) ;  /* 0xffffff00004c7947 */ /* 0x000fea000383ffff */
.L_x_4720:
[----:B-1----:R-:W-:-:S04]  /*11940*/  IMAD.U32 R153, RZ, RZ, UR5 ;  /* 0x00000005ff997e24 */ /* 0x002fc8000f8e00ff */
[----:B------:R1:W2:Y:S03]  /*11950*/  SYNCS.PHASECHK.TRANS64.TRYWAIT P1, [R153+URZ+0x32430], R20 ;  /* 0x03243014990075a7 */ /* 0x0002a6000802017f */
[----:B--2---:R-:W-:Y:S05]  /*11960*/  @!P1 NANOSLEEP.SYNCS 0x989680 ;  /* 0x009896800000995d */ /* 0x004fea0003900000 */
[----:B------:R-:W2:Y:S02]  /*11970*/  @!P1 SYNCS.PHASECHK.TRANS64 P1, [R153+URZ+0x32430], R20 ;  /* 0x03243014990095a7 */ /* 0x000ea4000802007f */
[----:B--2---:R-:W-:Y:S05]  /*11980*/  @!P1 BRA `(.L_x_4720) ;  /* 0xfffffffc00ec9947 */ /* 0x004fea000383ffff */
[----:B------:R-:W-:Y:S05]  /*11990*/  BRA `(.L_x_4719) ;  /* 0xffffff2c00547947 */ /* 0x000fea000383ffff */
.L_x_4724:
[----:B--2---:R-:W-:-:S04]  /*119a0*/  MOV R203, UR5 ;  /* 0x0000000500cb7c02 */ /* 0x004fc80008000f00 */
[----:B------:R2:W3:Y:S03]  /*119b0*/  SYNCS.PHASECHK.TRANS64.TRYWAIT P1, [R203+URZ+0x32450], R20 ;  /* 0x03245014cb0075a7 */ /* 0x0004e6000802017f */
[----:B---3--:R-:W-:Y:S05]  /*119c0*/  @!P1 NANOSLEEP.SYNCS 0x989680 ;  /* 0x009896800000995d */ /* 0x008fea0003900000 */
[----:B------:R-:W3:Y:S02]  /*119d0*/  @!P1 SYNCS.PHASECHK.TRANS64 P1, [R203+URZ+0x32450], R20 ;  /* 0x03245014cb0095a7 */ /* 0x000ee4000802007f */
[----:B---3--:R-:W-:Y:S05]  /*119e0*/  @!P1 BRA `(.L_x_4724) ;  /* 0xfffffffc00ec9947 */ /* 0x008fea000383ffff */
[----:B------:R-:W-:Y:S05]  /*119f0*/  BRA `(.L_x_4723) ;  /* 0xffffff3000207947 */ /* 0x000fea000383ffff */
.L_x_4732:
[----:B-1----:R-:W-:-:S04]  /*11a00*/  IMAD.U32 R153, RZ, RZ, UR7 ;  /* 0x00000007ff997e24 */ /* 0x002fc8000f8e00ff */
[----:B------:R1:W2:Y:S03]  /*11a10*/  SYNCS.PHASECHK.TRANS64.TRYWAIT P1, [R153+URZ+0x32430], R202 ;  /* 0x032430ca990075a7 */ /* 0x0002a6000802017f */
[----:B--2---:R-:W-:Y:S05]  /*11a20*/  @!P1 NANOSLEEP.SYNCS 0x989680 ;  /* 0x009896800000995d */ /* 0x004fea0003900000 */
[----:B------:R-:W2:Y:S02]  /*11a30*/  @!P1 SYNCS.PHASECHK.TRANS64 P1, [R153+URZ+0x32430], R202 ;  /* 0x032430ca990095a7 */ /* 0x000ea4000802007f */
[----:B--2---:R-:W-:Y:S05]  /*11a40*/  @!P1 BRA `(.L_x_4732) ;  /* 0xfffffffc00ec9947 */ /* 0x004fea000383ffff */
[----:B------:R-:W-:Y:S05]  /*11a50*/  BRA `(.L_x_4731) ;  /* 0xffffff6000107947 */ /* 0x000fea000383ffff */
.L_x_4736:
[----:B--2---:R-:W-:-:S04]  /*11a60*/  IMAD.U32 R203, RZ, RZ, UR7 ;  /* 0x00000007ffcb7e24 */ /* 0x004fc8000f8e00ff */
[----:B------:R2:W3:Y:S03]  /*11a70*/  SYNCS.PHASECHK.TRANS64.TRYWAIT P1, [R203+URZ+0x32450], R202 ;  /* 0x032450cacb0075a7 */ /* 0x0004e6000802017f */
[----:B---3--:R-:W-:Y:S05]  /*11a80*/  @!P1 NANOSLEEP.SYNCS 0x989680 ;  /* 0x009896800000995d */ /* 0x008fea0003900000 */
[----:B------:R-:W3:Y:S02]  /*11a90*/  @!P1 SYNCS.PHASECHK.TRANS64 P1, [R203+URZ+0x32450], R202 ;  /* 0x032450cacb0095a7 */ /* 0x000ee4000802007f */
[----:B---3--:R-:W-:Y:S05]  /*11aa0*/  @!P1 BRA `(.L_x_4736) ;  /* 0xfffffffc00ec9947 */ /* 0x008fea000383ffff */
[----:B------:R-:W-:Y:S05]  /*11ab0*/  BRA `(.L_x_4735) ;  /* 0xffffff6000907947 */ /* 0x000fea000383ffff */
.L_x_4750:
[----:B------:R-:W-:Y:S01]  /*11ac0*/  IMAD.MOV.U32 R13, RZ, RZ, R28 ;  /* 0x000000ffff0d7224 */ /* 0x000fe200078e001c */
[----:B------:R-:W-:Y:S01]  /*11ad0*/  MOV R12, RZ ;  /* 0x000000ff000c7202 */ /* 0x000fe20000000f00 */
[----:B------:R-:W-:Y:S02]  /*11ae0*/  IMAD.MOV.U32 R11, RZ, RZ, 0x1f ;  /* 0x0000001fff0b7424 */ /* 0x000fe400078e00ff */
[----:B------:R-:W-:-:S07]  /*11af0*/  IMAD.MOV.U32 R15, RZ, RZ, -0x1 ;  /* 0xffffffffff0f7424 */ /* 0x000fce00078e00ff */
[----:B------:R-:W-:Y:S05]  /*11b00*/  WARPSYNC.COLLECTIVE R15, `(.L_x_4795) ;  /* 0x000000000f087348 */ /* 0x000fea0003c00000 */
[----:B------:R0:W1:Y:S02]  /*11b10*/  SHFL.IDX P6, R14, R13, R12, R11 ;  /* 0x0000000c0d0e7389 */ /* 0x00006400000c000b */
[----:B01----:R-:W-:Y:S01]  /*11b20*/  ENDCOLLECTIVE ;  /* 0x000000000000791b */ /* 0x003fe20003800000 */
.L_x_4795:
[----:B------:R-:W-:Y:S05]  /*11b30*/  BRA `(.L_x_4796) ;  /* 0xffffffc400807947 */ /* 0x000fea000383ffff */
.L_x_4752:
[----:B0-----:R-:W-:-:S04]  /*11b40*/  IMAD.U32 R3, RZ, RZ, UR44 ;  /* 0x0000002cff037e24 */ /* 0x001fc8000f8e00ff */
[----:B------:R0:W1:Y:S03]  /*11b50*/  SYNCS.PHASECHK.TRANS64.TRYWAIT P0, [R3+URZ+0x32440], R2 ;  /* 0x03244002030075a7 */ /* 0x000066000800017f */
[----:B-1----:R-:W-:Y:S05]  /*11b60*/  @!P0 NANOSLEEP.SYNCS 0x989680 ;  /* 0x009896800000895d */ /* 0x002fea0003900000 */
[----:B------:R-:W1:Y:S02]  /*11b70*/  @!P0 SYNCS.PHASECHK.TRANS64 P0, [R3+URZ+0x32440], R2 ;  /* 0x03244002030085a7 */ /* 0x000e64000800007f */
[----:B-1----:R-:W-:Y:S05]  /*11b80*/  @!P0 BRA `(.L_x_4752) ;  /* 0xfffffffc00ec8947 */ /* 0x002fea000383ffff */
[----:B------:R-:W-:Y:S05]  /*11b90*/  BRA `(.L_x_4797) ;  /* 0xffffffc4008c7947 */ /* 0x000fea000383ffff */
.L_x_4753:
        /* <DEDUP_REMOVED lines=8> */
.L_x_4799:
[----:B------:R-:W-:Y:S05]  /*11c20*/  BSYNC B0 ;  /* 0x0000000000007941 */ /* 0x000fea0003800000 */
.L_x_4798:
        /* <DEDUP_REMOVED lines=9> */
.L_x_4800:
[----:B------:R-:W-:Y:S02]  /*11cc0*/  IMAD.MOV.U32 R13, RZ, RZ, R5 ;  /* 0x000000ffff0d7224 */ /* 0x000fe400078e0005 */
[----:B------:R-:W-:Y:S01]  /*11cd0*/  IMAD.MOV.U32 R12, RZ, RZ, 0x1 ;  /* 0x00000001ff0c7424 */ /* 0x000fe200078e00ff */
[----:B------:R-:W-:-:S13]  /*11ce0*/  @P0 LEA R2, P1, R22, R14, 0x1 ;  /* 0x0000000e16020211 */ /* 0x000fda00078208ff */
[----:B------:R-:W-:Y:S05]  /*11cf0*/  WARPSYNC.COLLECTIVE R15, `(.L_x_4801) ;  /* 0x000000000f087348 */ /* 0x000fea0003c00000 */
[----:B------:R0:W1:Y:S02]  /*11d00*/  SHFL.IDX P6, R14, R13, R12, R11 ;  /* 0x0000000c0d0e7389 */ /* 0x00006400000c000b */
[----:B01----:R-:W-:Y:S01]  /*11d10*/  ENDCOLLECTIVE ;  /* 0x000000000000791b */ /* 0x003fe20003800000 */
.L_x_4801:
        /* <DEDUP_REMOVED lines=12> */
.L_x_4802:
[----:B------:R-:W-:Y:S01]  /*11de0*/  IMAD.MOV.U32 R13, RZ, RZ, R5 ;  /* 0x000000ffff0d7224 */ /* 0x000fe200078e0005 */
[----:B------:R-:W-:Y:S02]  /*11df0*/  MOV R12, 0x2 ;  /* 0x00000002000c7802 */ /* 0x000fe40000000f00 */
[----:B------:R-:W-:-:S13]  /*11e00*/  @P0 LEA R2, P1, R22, R14, 0x1 ;  /* 0x0000000e16020211 */ /* 0x000fda00078208ff */
[----:B------:R-:W-:Y:S05]  /*11e10*/  WARPSYNC.COLLECTIVE R15, `(.L_x_4803) ;  /* 0x000000000f087348 */ /* 0x000fea0003c00000 */
[----:B------:R0:W1:Y:S02]  /*11e20*/  SHFL.IDX P6, R14, R13, R12, R11 ;  /* 0x0000000c0d0e7389 */ /* 0x00006400000c000b */
[----:B01----:R-:W-:Y:S01]  /*11e30*/  ENDCOLLECTIVE ;  /* 0x000000000000791b */ /* 0x003fe20003800000 */
.L_x_4803:
        /* <DEDUP_REMOVED lines=12> */
.L_x_4804:
[----:B------:R-:W-:Y:S01]  /*11f00*/  MOV R13, R5 ;  /* 0x00000005000d7202 */ /* 0x000fe20000000f00 */
[----:B------:R-:W-:Y:S01]  /*11f10*/  IMAD.MOV.U32 R12, RZ, RZ, 0x3 ;  /* 0x00000003ff0c7424 */ /* 0x000fe200078e00ff */
[----:B------:R-:W-:-:S13]  /*11f20*/  @P0 LEA R2, P1, R22, R14, 0x1 ;  /* 0x0000000e16020211 */ /* 0x000fda00078208ff */
[----:B------:R-:W-:Y:S05]  /*11f30*/  WARPSYNC.COLLECTIVE R15, `(.L_x_4805) ;  /* 0x000000000f087348 */ /* 0x000fea0003c00000 */
[----:B------:R0:W1:Y:S02]  /*11f40*/  SHFL.IDX P6, R14, R13, R12, R11 ;  /* 0x0000000c0d0e7389 */ /* 0x00006400000c000b */
[----:B01----:R-:W-:Y:S01]  /*11f50*/  ENDCOLLECTIVE ;  /* 0x000000000000791b */ /* 0x003fe20003800000 */
.L_x_4805:
        /* <DEDUP_REMOVED lines=12> */
.L_x_4806:
[----:B------:R-:W-:Y:S02]  /*12020*/  IMAD.MOV.U32 R13, RZ, RZ, R5 ;  /* 0x000000ffff0d7224 */ /* 0x000fe400078e0005 */
[----:B------:R-:W-:Y:S01]  /*12030*/  IMAD.MOV.U32 R12, RZ, RZ, 0x4 ;  /* 0x00000004ff0c7424 */ /* 0x000fe200078e00ff */
[----:B------:R-:W-:-:S13]  /*12040*/  @P0 LEA R2, P1, R22, R14, 0x1 ;  /* 0x0000000e16020211 */ /* 0x000fda00078208ff */
[----:B------:R-:W-:Y:S05]  /*12050*/  WARPSYNC.COLLECTIVE R15, `(.L_x_4807) ;  /* 0x000000000f087348 */ /* 0x000fea0003c00000 */
[----:B------:R0:W1:Y:S02]  /*12060*/  SHFL.IDX P6, R14, R13, R12, R11 ;  /* 0x0000000c0d0e7389 */ /* 0x00006400000c000b */
[----:B01----:R-:W-:Y:S01]  /*12070*/  ENDCOLLECTIVE ;  /* 0x000000000000791b */ /* 0x003fe20003800000 */
.L_x_4807:
        /* <DEDUP_REMOVED lines=12> */
.L_x_4808:
[----:B------:R-:W-:Y:S02]  /*12140*/  IMAD.MOV.U32 R13, RZ, RZ, R5 ;  /* 0x000000ffff0d7224 */ /* 0x000fe400078e0005 */
[----:B------:R-:W-:Y:S01]  /*12150*/  IMAD.MOV.U32 R12, RZ, RZ, 0x5 ;  /* 0x00000005ff0c7424 */ /* 0x000fe200078e00ff */
[----:B------:R-:W-:-:S13]  /*12160*/  @P0 LEA R2, P1, R22, R14, 0x1 ;  /* 0x0000000e16020211 */ /* 0x000fda00078208ff */
[----:B------:R-:W-:Y:S05]  /*12170*/  WARPSYNC.COLLECTIVE R15, `(.L_x_4809) ;  /* 0x000000000f087348 */ /* 0x000fea0003c00000 */
[----:B------:R0:W1:Y:S02]  /*12180*/  SHFL.IDX P6, R14, R13, R12, R11 ;  /* 0x0000000c0d0e7389 */ /* 0x00006400000c000b */
[----:B01----:R-:W-:Y:S01]  /*12190*/  ENDCOLLECTIVE ;  /* 0x000000000000791b */ /* 0x003fe20003800000 */
.L_x_4809:
        /* <DEDUP_REMOVED lines=10> */
.L_x_4810:
[----:B------:R-:W-:Y:S05]  /*12240*/  BRA `(.L_x_4811) ;  /* 0xffffffc400047947 */ /* 0x000fea000383ffff */
.L_x_4756:
[----:B------:R-:W-:Y:S01]  /*12250*/  IMAD.MOV.U32 R13, RZ, RZ, R6 ;  /* 0x000000ffff0d7224 */ /* 0x000fe200078e0006 */
[----:B------:R-:W-:Y:S01]  /*12260*/  MOV R11, 0x181f ;  /* 0x0000181f000b7802 */ /* 0x000fe20000000f00 */
[----:B------:R-:W-:Y:S01]  /*12270*/  IMAD.MOV.U32 R12, RZ, RZ, RZ ;  /* 0x000000ffff0c7224 */ /* 0x000fe200078e00ff */
[----:B------:R-:W-:Y:S01]  /*12280*/  MOV R4, UR46 ;  /* 0x0000002e00047c02 */ /* 0x000fe20008000f00 */
[----:B------:R-:W-:Y:S01]  /*12290*/  IMAD.MOV.U32 R15, RZ, RZ, -0x1 ;  /* 0xffffffffff0f7424 */ /* 0x000fe200078e00ff */
[----:B------:R-:W-:-:S03]  /*122a0*/  LOP3.LUT R16, R16, 0xffffefff, RZ, 0xc0, !PT ;  /* 0xffffefff10107812 */ /* 0x000fc600078ec0ff */
[----:B------:R-:W-:-:S07]  /*122b0*/  IMAD R4, R4, 0x80, R20 ;  /* 0x0000008004047824 */ /* 0x000fce00078e0214 */
[----:B------:R-:W-:Y:S05]  /*122c0*/  WARPSYNC.COLLECTIVE R15, `(.L_x_4812) ;  /* 0x000000000f087348 */ /* 0x000fea0003c00000 */
[----:B------:R0:W1:Y:S02]  /*122d0*/  SHFL.IDX P6, R14, R13, R12, R11 ;  /* 0x0000000c0d0e7389 */ /* 0x00006400000c000b */
[----:B01----:R-:W-:Y:S01]  /*122e0*/  ENDCOLLECTIVE ;  /* 0x000000000000791b */ /* 0x003fe20003800000 */
.L_x_4812:
[----:B------:R-:W-:Y:S01]  /*122f0*/  IADD3 R8, R4, 0x10, RZ ;  /* 0x0000001004087810 */ /* 0x000fe20007ffe0ff */
[----:B------:R-:W-:Y:S02]  /*12300*/  IMAD.MOV.U32 R13, RZ, RZ, R0 ;  /* 0x000000ffff0d7224 */ /* 0x000fe400078e0000 */
[----:B------:R-:W-:-:S07]  /*12310*/  IMAD.MOV.U32 R3, RZ, RZ, R14 ;  /* 0x000000ffff037224 */ /* 0x000fce00078e000e */
[----:B------:R-:W-:Y:S05]  /*12320*/  WARPSYNC.COLLECTIVE R15, `(.L_x_4813) ;  /* 0x000000000f087348 */ /* 0x000fea0003c00000 */
[----:B------:R0:W1:Y:S02]  /*12330*/  SHFL.IDX P6, R14, R13, R12, R11 ;  /* 0x0000000c0d0e7389 */ /* 0x00006400000c000b */
[----:B01----:R-:W-:Y:S01]  /*12340*/  ENDCOLLECTIVE ;  /* 0x000000000000791b */ /* 0x003fe20003800000 */
.L_x_4813:
        /* <DEDUP_REMOVED lines=11> */
.L_x_4814:
[----:B------:R-:W-:Y:S01]  /*12400*/  LOP3.LUT R16, R16, 0xfffff7ff, RZ, 0xc0, !PT ;  /* 0xfffff7ff10107812 */ /* 0x000fe200078ec0ff */
[----:B------:R-:W-:Y:S02]  /*12410*/  @!P2 IMAD.X R3, RZ, RZ, R3, P1 ;  /* 0x000000ffff03a224 */ /* 0x000fe400008e0603 */
[----:B------:R-:W-:-:S05]  /*12420*/  @!P2 IMAD.MOV.U32 R2, RZ, RZ, R10 ;  /* 0x000000ffff02a224 */ /* 0x000fca00078e000a */
[----:B------:R-:W-:Y:S01]  /*12430*/  @!PT LDS RZ, [RZ] ;  /* 0x00000000fffff984 */ /* 0x000fe20000000800 */
[----:B------:R-:W-:Y:S01]  /*12440*/  @!PT LDS RZ, [RZ] ;  /* 0x00000000fffff984 */ /* 0x000fe20000000800 */
[----:B------:R-:W-:Y:S01]  /*12450*/  @!PT LDS RZ, [RZ] ;  /* 0x00000000fffff984 */ /* 0x000fe20000000800 */
[----:B------:R0:W-:Y:S01]  /*12460*/  @!P2 LDGSTS.E.BYPASS.LTC128B.128 [R9+0x18400], desc[UR36][R2.64], !P0 ;  /* 0x184000000209afae */ /* 0x0001e2000c101d64 */
[----:B------:R-:W-:Y:S02]  /*12470*/  ISETP.GE.AND P2, PT, R8, R5, PT ;  /* 0x000000050800720c */ /* 0x000fe40003f46270 */
[----:B------:R-:W-:Y:S02]  /*12480*/  IADD3 R8, R4, 0x20, RZ ;  /* 0x0000002004087810 */ /* 0x000fe40007ffe0ff */
[----:B------:R-:W-:Y:S01]  /*12490*/  MOV R13, R0 ;  /* 0x00000000000d7202 */ /* 0x000fe20000000f00 */
[----:B0-----:R-:W-:-:S08]  /*124a0*/  IMAD.MOV.U32 R2, RZ, RZ, R14 ;  /* 0x000000ffff027224 */ /* 0x001fd000078e000e */
[----:B------:R-:W-:-:S07]  /*124b0*/  @P2 LOP3.LUT R16, R16, 0x800, RZ, 0xfc, !PT ;  /* 0x0000080010102812 */ /* 0x000fce00078efcff */
[----:B------:R-:W-:Y:S05]  /*124c0*/  WARPSYNC.COLLECTIVE R15, `(.L_x_4815) ;  /* 0x000000000f087348 */ /* 0x000fea0003c00000 */
[----:B------:R0:W1:Y:S02]  /*124d0*/  SHFL.IDX P6, R14, R13, R12, R11 ;  /* 0x0000000c0d0e7389 */ /* 0x00006400000c000b */
[----:B01----:R-:W-:Y:S01]  /*124e0*/  ENDCOLLECTIVE ;  /* 0x000000000000791b */ /* 0x003fe20003800000 */
.L_x_4815:
[----:B------:R-:W-:Y:S02]  /*124f0*/  LOP3.LUT R16, R16, 0xfffffbff, RZ, 0xc0, !PT ;  /* 0xfffffbff10107812 */ /* 0x000fe400078ec0ff */
[----:B------:R-:W-:Y:S01]  /*12500*/  @!P2 LEA R15, R28, UR44, 0x1 ;  /* 0x0000002c1c0fac11 */ /* 0x000fe2000f8e08ff */
[----:B------:R-:W-:Y:S01]  /*12510*/  IMAD.MOV.U32 R13, RZ, RZ, R6 ;  /* 0x000000ffff0d7224 */ /* 0x000fe200078e0006 */
        /* <DEDUP_REMOVED lines=9> */
[----:B------:R0:W-:Y:S01]  /*125b0*/  @!P2 LDGSTS.E.BYPASS.LTC128B.128 [R15+0x18c00], desc[UR36][R2.64], !P0 ;  /* 0x18c00000020fafae */ /* 0x0001e2000c101d64 */
[----:B------:R-:W-:Y:S01]  /*125c0*/  ISETP.GE.AND P2, PT, R8, R5, PT ;  /* 0x000000050800720c */ /* 0x000fe20003f46270 */
[----:B------:R-:W-:Y:S01]  /*125d0*/  VIADD R8, R4, 0x30 ;  /* 0x0000003004087836 */ /* 0x000fe20000000000 */
[----:B0-----:R-:W-:-:S11]  /*125e0*/  MOV R15, 0xffffffff ;  /* 0xffffffff000f7802 */ /* 0x001fd60000000f00 */
[----:B------:R-:W-:-:S07]  /*125f0*/  @P2 LOP3.LUT R16, R16, 0x400, RZ, 0xfc, !PT ;  /* 0x0000040010102812 */ /* 0x000fce00078efcff */
[----:B------:R-:W-:Y:S05]  /*12600*/  WARPSYNC.COLLECTIVE R15, `(.L_x_4816) ;  /* 0x000000000f087348 */ /* 0x000fea0003c00000 */
[----:B------:R0:W1:Y:S02]  /*12610*/  SHFL.IDX P6, R14, R13, R12, R11 ;  /* 0x0000000c0d0e7389 */ /* 0x00006400000c000b */
[----:B01----:R-:W-:Y:S01]  /*12620*/  ENDCOLLECTIVE ;  /* 0x000000000000791b */ /* 0x003fe20003800000 */
.L_x_4816:
[----:B------:R-:W-:Y:S01]  /*12630*/  LOP3.LUT R16, R16, 0xfffffdff, RZ, 0xc0, !PT ;  /* 0xfffffdff10107812 */ /* 0x000fe200078ec0ff */
[----:B------:R-:W-:Y:S02]  /*12640*/  IMAD.MOV.U32 R13, RZ, RZ, R0 ;  /* 0x000000ffff0d7224 */ /* 0x000fe400078e0000 */
[----:B------:R-:W-:-:S07]  /*12650*/  IMAD.MOV.U32 R2, RZ, RZ, R14 ;  /* 0x000000ffff027224 */ /* 0x000fce00078e000e */
[----:B------:R-:W-:Y:S05]  /*12660*/  WARPSYNC.COLLECTIVE R15, `(.L_x_4817) ;  /* 0x000000000f087348 */ /* 0x000fea0003c00000 */
[----:B------:R0:W1:Y:S02]  /*12670*/  SHFL.IDX P6, R14, R13, R12, R11 ;  /* 0x0000000c0d0e7389 */ /* 0x00006400000c000b */
[----:B01----:R-:W-:Y:S01]  /*12680*/  ENDCOLLECTIVE ;  /* 0x000000000000791b */ /* 0x003fe20003800000 */
.L_x_4817:
[----:B------:R-:W-:Y:S02]  /*12690*/  @!P2 LEA R15, R28, UR44, 0x1 ;  /* 0x0000002c1c0fac11 */ /* 0x000fe4000f8e08ff */
[----:B------:R-:W-:Y:S02]  /*126a0*/  MOV R12, 0x3 ;  /* 0x00000003000c7802 */ /* 0x000fe40000000f00 */
[----:B------:R-:W-:-:S05]  /*126b0*/  @!P2 LEA R13, P1, R22, R14, 0x1 ;  /* 0x0000000e160da211 */ /* 0x000fca00078208ff */
[----:B------:R-:W-:Y:S01]  /*126c0*/  @!P2 IMAD.X R14, RZ, RZ, R2, P1 ;  /* 0x000000ffff0ea224 */ /* 0x000fe200008e0602 */
[----:B------:R-:W-:Y:S01]  /*126d0*/  @!P2 MOV R2, R13 ;  /* 0x0000000d0002a202 */ /* 0x000fe20000000f00 */
[----:B------:R-:W-:Y:S02]  /*126e0*/  IMAD.MOV.U32 R13, RZ, RZ, R6 ;  /* 0x000000ffff0d7224 */ /* 0x000fe400078e0006 */
[----:B------:R-:W-:-:S05]  /*126f0*/  @!P2 IMAD.MOV.U32 R3, RZ, RZ, R14 ;  /* 0x000000ffff03a224 */ /* 0x000fca00078e000e */
[----:B------:R-:W-:Y:S01]  /*12700*/  @!PT LDS RZ, [RZ] ;  /* 0x00000000fffff984 */ /* 0x000fe20000000800 */
[----:B------:R-:W-:Y:S01]  /*12710*/  @!PT LDS RZ, [RZ] ;  /* 0x00000000fffff984 */ /* 0x000fe20000000800 */
[----:B------:R-:W-:Y:S01]  /*12720*/  @!PT LDS RZ, [RZ] ;  /* 0x00000000fffff984 */ /* 0x000fe20000000800 */
[----:B------:R0:W-:Y:S01]  /*12730*/  @!P2 LDGSTS.E.BYPASS.LTC128B.128 [R15+0x19400], desc[UR36][R2.64], !P0 ;  /* 0x19400000020fafae */ /* 0x0001e2000c101d64 */
[----:B------:R-:W-:Y:S01]  /*12740*/  ISETP.GE.AND P2, PT, R8, R5, PT ;  /* 0x000000050800720c */ /* 0x000fe20003f46270 */
[----:B0-----:R-:W-:-:S12]  /*12750*/  IMAD.MOV.U32 R15, RZ, RZ, -0x1 ;  /* 0xffffffffff0f7424 */ /* 0x001fd800078e00ff */
[----:B------:R-:W-:-:S07]  /*12760*/  @P2 LOP3.LUT R16, R16, 0x200, RZ, 0xfc, !PT ;  /* 0x0000020010102812 */ /* 0x000fce00078efcff */
[----:B------:R-:W-:Y:S05]  /*12770*/  WARPSYNC.COLLECTIVE R15, `(.L_x_4818) ;  /* 0x000000000f087348 */ /* 0x000fea0003c00000 */
[----:B------:R0:W1:Y:S02]  /*12780*/  SHFL.IDX P6, R14, R13, R12, R11 ;  /* 0x0000000c0d0e7389 */ /* 0x00006400000c000b */
[----:B01----:R-:W-:Y:S01]  /*12790*/  ENDCOLLECTIVE ;  /* 0x000000000000791b */ /* 0x003fe20003800000 */
.L_x_4818:
[----:B------:R-:W-:Y:S01]  /*127a0*/  LOP3.LUT R16, R16, 0xfffffeff, RZ, 0xc0, !PT ;  /* 0xfffffeff10107812 */ /* 0x000fe200078ec0ff */
[----:B------:R-:W-:Y:S02]  /*127b0*/  IMAD.MOV.U32 R13, RZ, RZ, R0 ;  /* 0x000000ffff0d7224 */ /* 0x000fe400078e0000 */
[----:B------:R-:W-:-:S07]  /*127c0*/  IMAD.MOV.U32 R8, RZ, RZ, R14 ;  /* 0x000000ffff087224 */ /* 0x000fce00078e000e */
[----:B------:R-:W-:Y:S05]  /*127d0*/  WARPSYNC.COLLECTIVE R15, `(.L_x_4819) ;  /* 0x000000000f087348 */ /* 0x000fea0003c00000 */
[----:B------:R0:W1:Y:S02]  /*127e0*/  SHFL.IDX P6, R14, R13, R12, R11 ;  /* 0x0000000c0d0e7389 */ /* 0x00006400000c000b */
[----:B01----:R-:W-:Y:S01]  /*127f0*/  ENDCOLLECTIVE ;  /* 0x000000000000791b */ /* 0x003fe20003800000 */
.L_x_4819:
[----:B------:R-:W-:Y:S01]  /*12800*/  @!P2 LEA R15, R28, UR44, 0x1 ;  /* 0x0000002c1c0fac11 */ /* 0x000fe2000f8e08ff */
[----:B------:R-:W-:Y:S02]  /*12810*/  IMAD.MOV.U32 R13, RZ, RZ, R6 ;  /* 0x000000ffff0d7224 */ /* 0x000fe400078e0006 */
[----:B------:R-:W-:Y:S01]  /*12820*/  IMAD.MOV.U32 R12, RZ, RZ, 0x4 ;  /* 0x00000004ff0c7424 */ /* 0x000fe200078e00ff */
[----:B------:R-:W-:-:S04]  /*12830*/  MOV R7, R14 ;  /* 0x0000000e00077202 */ /* 0x000fc80000000f00 */
[----:B------:R-:W-:-:S05]  /*12840*/  @!P2 LEA R7, P1, R22, R7, 0x1 ;  /* 0x000000071607a211 */ /* 0x000fca00078208ff */
[----:B------:R-:W-:Y:S02]  /*12850*/  @!P2 IMAD.X R8, RZ, RZ, R8, P1 ;  /* 0x000000ffff08a224 */ /* 0x000fe400008e0608 */
[----:B------:R-:W-:Y:S02]  /*12860*/  @!P2 IMAD.MOV.U32 R2, RZ, RZ, R7 ;  /* 0x000000ffff02a224 */ /* 0x000fe400078e0007 */
[----:B------:R-:W-:Y:S01]  /*12870*/  @!P2 IMAD.MOV.U32 R3, RZ, RZ, R8 ;  /* 0x000000ffff03a224 */ /* 0x000fe200078e0008 */
[----:B------:R-:W-:-:S04]  /*12880*/  IADD3 R8, R4, 0x40, RZ ;  /* 0x0000004004087810 */ /* 0x000fc80007ffe0ff */
[----:B------:R-:W-:Y:S01]  /*12890*/  @!PT LDS RZ, [RZ] ;  /* 0x00000000fffff984 */ /* 0x000fe20000000800 */
[----:B------:R-:W-:Y:S01]  /*128a0*/  @!PT LDS RZ, [RZ] ;  /* 0x00000000fffff984 */ /* 0x000fe20000000800 */
[----:B------:R-:W-:Y:S01]  /*128b0*/  @!PT LDS RZ, [RZ] ;  /* 0x00000000fffff984 */ /* 0x000fe20000000800 */
[----:B------:R0:W-:Y:S01]  /*128c0*/  @!P2 LDGSTS.E.BYPASS.LTC128B.128 [R15+0x19c00], desc[UR36][R2.64], !P0 ;  /* 0x19c00000020fafae */ /* 0x0001e2000c101d64 */
[----:B------:R-:W-:Y:S01]  /*128d0*/  ISETP.GE.AND P2, PT, R8, R5, PT ;  /* 0x000000050800720c */ /* 0x000fe20003f46270 */
[----:B------:R-:W-:Y:S02]  /*128e0*/  VIADD R8, R4, 0x50 ;  /* 0x0000005004087836 */ /* 0x000fe40000000000 */
[----:B0-----:R-:W-:-:S10]  /*128f0*/  IMAD.MOV.U32 R15, RZ, RZ, -0x1 ;  /* 0xffffffffff0f7424 */ /* 0x001fd400078e00ff */
[----:B------:R-:W-:Y:S02]  /*12900*/  @!P2 LEA R7, R28, UR44, 0x1 ;  /* 0x0000002c1c07ac11 */ /* 0x000fe4000f8e08ff */
[----:B------:R-:W-:-:S07]  /*12910*/  @P2 LOP3.LUT R16, R16, 0x100, RZ, 0xfc, !PT ;  /* 0x0000010010102812 */ /* 0x000fce00078efcff */
[----:B------:R-:W-:Y:S05]  /*12920*/  WARPSYNC.COLLECTIVE R15, `(.L_x_4820) ;  /* 0x000000000f087348 */ /* 0x000fea0003c00000 */
[----:B------:R0:W1:Y:S02]  /*12930*/  SHFL.IDX P6, R14, R13, R12, R11 ;  /* 0x0000000c0d0e7389 */ /* 0x00006400000c000b */
[----:B01----:R-:W-:Y:S01]  /*12940*/  ENDCOLLECTIVE ;  /* 0x000000000000791b */ /* 0x003fe20003800000 */
.L_x_4820:
[----:B------:R-:W-:Y:S01]  /*12950*/  LOP3.LUT R16, R16, 0xffffff7f, RZ, 0xc0, !PT ;  /* 0xffffff7f10107812 */ /* 0x000fe200078ec0ff */
[----:B------:R-:W-:Y:S01]  /*12960*/  IMAD.MOV.U32 R13, RZ, RZ, R0 ;  /* 0x000000ffff0d7224 */ /* 0x000fe200078e0000 */
[----:B------:R-:W-:-:S07]  /*12970*/  MOV R10, R14 ;  /* 0x0000000e000a7202 */ /* 0x000fce0000000f00 */
[----:B------:R-:W-:Y:S05]  /*12980*/  WARPSYNC.COLLECTIVE R15, `(.L_x_4821) ;  /* 0x000000000f087348 */ /* 0x000fea0003c00000 */
[----:B------:R0:W1:Y:S02]  /*12990*/  SHFL.IDX P6, R14, R13, R12, R11 ;  /* 0x0000000c0d0e7389 */ /* 0x00006400000c000b */
[----:B01----:R-:W-:Y:S01]  /*129a0*/  ENDCOLLECTIVE ;  /* 0x000000000000791b */ /* 0x003fe20003800000 */
.L_x_4821:
[----:B------:R-:W-:Y:S01]  /*129b0*/  IMAD.MOV.U32 R13, RZ, RZ, R6 ;  /* 0x000000ffff0d7224 */ /* 0x000fe200078e0006 */
[----:B------:R-:W-:Y:S01]  /*129c0*/  MOV R12, 0x5 ;  /* 0x00000005000c7802 */ /* 0x000fe20000000f00 */
[----:B------:R-:W-:-:S07]  /*129d0*/  IMAD.MOV.U32 R9, RZ, RZ, R14 ;  /* 0x000000ffff097224 */ /* 0x000fce00078e000e */
[----:B------:R-:W-:Y:S05]  /*129e0*/  WARPSYNC.COLLECTIVE R15, `(.L_x_4822) ;  /* 0x000000000f087348 */ /* 0x000fea0003c00000 */
[----:B------:R0:W1:Y:S02]  /*129f0*/  SHFL.IDX P6, R14, R13, R12, R11 ;  /* 0x0000000c0d0e7389 */ /* 0x00006400000c000b */
[----:B01----:R-:W-:Y:S01]  /*12a00*/  ENDCOLLECTIVE ;  /* 0x000000000000791b */ /* 0x003fe20003800000 */
.L_x_4822:
[----:B------:R-:W-:-:S04]  /*12a10*/  @!P2 LEA R9, P1, R22, R9, 0x1 ;  /* 0x000000091609a211 */ /* 0x000fc800078208ff */
[----:B------:R-:W-:Y:S01]  /*12a20*/  @!P2 MOV R2, R9 ;  /* 0x000000090002a202 */ /* 0x000fe20000000f00 */
[----:B------:R-:W-:-:S04]  /*12a30*/  @!P2 IMAD.X R10, RZ, RZ, R10, P1 ;  /* 0x000000ffff0aa224 */ /* 0x000fc800008e060a */
[----:B------:R-:W-:Y:S02]  /*12a40*/  @!P2 IMAD.MOV.U32 R3, RZ, RZ, R10 ;  /* 0x000000ffff03a224 */ /* 0x000fe400078e000a */
[----:B------:R-:W-:-:S03]  /*12a50*/  IMAD.MOV.U32 R13, RZ, RZ, R0 ;  /* 0x000000ffff0d7224 */ /* 0x000fc600078e0000 */
[----:B------:R-:W-:Y:S01]  /*12a60*/  @!PT LDS RZ, [RZ] ;  /* 0x00000000fffff984 */ /* 0x000fe20000000800 */
[----:B------:R-:W-:Y:S01]  /*12a70*/  @!PT LDS RZ, [RZ] ;  /* 0x00000000fffff984 */ /* 0x000fe20000000800 */
[----:B------:R-:W-:Y:S01]  /*12a80*/  @!PT LDS RZ, [RZ] ;  /* 0x00000000fffff984 */ /* 0x000fe20000000800 */
[----:B------:R0:W-:Y:S01]  /*12a90*/  @!P2 LDGSTS.E.BYPASS.LTC128B.128 [R7+0x1a400], desc[UR36][R2.64], !P0 ;  /* 0x1a4000000207afae */ /* 0x0001e2000c101d64 */
[----:B------:R-:W-:Y:S01]  /*12aa0*/  ISETP.GE.AND P2, PT, R8, R5, PT ;  /* 0x000000050800720c */ /* 0x000fe20003f46270 */
[----:B------:R-:W-:Y:S02]  /*12ab0*/  VIADD R8, R4, 0x60 ;  /* 0x0000006004087836 */ /* 0x000fe40000000000 */
[----:B0-----:R-:W-:-:S10]  /*12ac0*/  IMAD.MOV.U32 R2, RZ, RZ, R14 ;  /* 0x000000ffff027224 */ /* 0x001fd400078e000e */
[----:B------:R-:W-:Y:S05]  /*12ad0*/  WARPSYNC.COLLECTIVE R15, `(.L_x_4823) ;  /* 0x000000000f087348 */ /* 0x000fea0003c00000 */
[----:B------:R0:W1:Y:S02]  /*12ae0*/  SHFL.IDX P6, R14, R13, R12, R11 ;  /* 0x0000000c0d0e7389 */ /* 0x00006400000c000b */
[----:B01----:R-:W-:Y:S01]  /*12af0*/  ENDCOLLECTIVE ;  /* 0x000000000000791b */ /* 0x003fe20003800000 */
.L_x_4823:
[----:B------:R-:W-:Y:S02]  /*12b00*/  @!P2 LEA R9, R28, UR44, 0x1 ;  /* 0x0000002c1c09ac11 */ /* 0x000fe4000f8e08ff */
[----:B------:R-:W-:-:S04]  /*12b10*/  @P2 LOP3.LUT R16, R16, 0x80, RZ, 0xfc, !PT ;  /* 0x0000008010102812 */ /* 0x000fc800078efcff */
[----:B------:R-:W-:Y:S01]  /*12b20*/  LOP3.LUT R16, R16, 0xffffffbf, RZ, 0xc0, !PT ;  /* 0xffffffbf10107812 */ /* 0x000fe200078ec0ff */
[----:B------:R-:W-:Y:S02]  /*12b30*/  IMAD.MOV.U32 R13, RZ, RZ, R6 ;  /* 0x000000ffff0d7224 */ /* 0x000fe400078e0006 */
[----:B------:R-:W-:-:S05]  /*12b40*/  IMAD.MOV.U32 R11, RZ, RZ, R14 ;  /* 0x000000ffff0b7224 */ /* 0x000fca00078e000e */
[----:B------:R-:W-:-:S04]  /*12b50*/  @!P2 LEA R11, P1, R22, R11, 0x1 ;  /* 0x0000000b160ba211 */ /* 0x000fc800078208ff */
[----:B------:R-:W-:Y:S01]  /*12b60*/  @!P2 IADD3.X R12, RZ, R2, RZ, P1, !PT ;  /* 0x00000002ff0ca210 */ /* 0x000fe20000ffe4ff */
[----:B------:R-:W-:Y:S02]  /*12b70*/  @!P2 IMAD.MOV.U32 R2, RZ, RZ, R11 ;  /* 0x000000ffff02a224 */ /* 0x000fe400078e000b */
[----:B------:R-:W-:Y:S02]  /*12b80*/  IMAD.MOV.U32 R11, RZ, RZ, 0x181f ;  /* 0x0000181fff0b7424 */ /* 0x000fe400078e00ff */
[----:B------:R-:W-:Y:S01]  /*12b90*/  @!P2 IMAD.MOV.U32 R3, RZ, RZ, R12 ;  /* 0x000000ffff03a224 */ /* 0x000fe200078e000c */
[----:B------:R-:W-:-:S04]  /*12ba0*/  MOV R12, 0x6 ;  /* 0x00000006000c7802 */ /* 0x000fc80000000f00 */
        /* <DEDUP_REMOVED lines=8> */
.L_x_4824:
[----:B------:R-:W-:Y:S02]  /*12c30*/  @!P2 LEA R21, R28, UR44, 0x1 ;  /* 0x0000002c1c15ac11 */ /* 0x000fe4000f8e08ff */
[----:B------:R-:W-:Y:S01]  /*12c40*/  @P2 LOP3.LUT R16, R16, 0x40, RZ, 0xfc, !PT ;  /* 0x0000004010102812 */ /* 0x000fe200078efcff */
[----:B------:R-:W-:Y:S02]  /*12c50*/  IMAD.MOV.U32 R13, RZ, RZ, R0 ;  /* 0x000000ffff0d7224 */ /* 0x000fe400078e0000 */
[----:B------:R-:W-:-:S07]  /*12c60*/  IMAD.MOV.U32 R2, RZ, RZ, R14 ;  /* 0x000000ffff027224 */ /* 0x000fce00078e000e */
[----:B------:R-:W-:Y:S05]  /*12c70*/  WARPSYNC.COLLECTIVE R15, `(.L_x_4825) ;  /* 0x000000000f087348 */ /* 0x000fea0003c00000 */
[----:B------:R0:W1:Y:S02]  /*12c80*/  SHFL.IDX P6, R14, R13, R12, R11 ;  /* 0x0000000c0d0e7389 */ /* 0x00006400000c000b */
[----:B01----:R-:W-:Y:S01]  /*12c90*/  ENDCOLLECTIVE ;  /* 0x000000000000791b */ /* 0x003fe20003800000 */
.L_x_4825:
[----:B------:R-:W-:Y:S01]  /*12ca0*/  IMAD.MOV.U32 R12, RZ, RZ, 0x7 ;  /* 0x00000007ff0c7424 */ /* 0x000fe200078e00ff */
[----:B------:R-:W-:-:S04]  /*12cb0*/  MOV R13, R14 ;  /* 0x0000000e000d7202 */ /* 0x000fc80000000f00 */
[----:B------:R-:W-:-:S05]  /*12cc0*/  @!P2 LEA R13, P1, R22, R13, 0x1 ;  /* 0x0000000d160da211 */ /* 0x000fca00078208ff */
[----:B------:R-:W-:Y:S02]  /*12cd0*/  @!P2 IMAD.X R14, RZ, RZ, R2, P1 ;  /* 0x000000ffff0ea224 */ /* 0x000fe400008e0602 */
[----:B------:R-:W-:Y:S02]  /*12ce0*/  @!P2 IMAD.MOV.U32 R2, RZ, RZ, R13 ;  /* 0x000000ffff02a224 */ /* 0x000fe400078e000d */
[----:B------:R-:W-:Y:S01]  /*12cf0*/  IMAD.MOV.U32 R13, RZ, RZ, R6 ;  /* 0x000000ffff0d7224 */ /* 0x000fe200078e0006 */
[----:B------:R-:W-:-:S07]  /*12d00*/  @!P2 MOV R3, R14 ;  /* 0x0000000e0003a202 */ /* 0x000fce0000000f00 */
[----:B------:R-:W-:Y:S05]  /*12d10*/  WARPSYNC.COLLECTIVE R15, `(.L_x_4826) ;  /* 0x000000000f087348 */ /* 0x000fea0003c00000 */
[----:B------:R0:W1:Y:S02]  /*12d20*/  SHFL.IDX P6, R14, R13, R12, R11 ;  /* 0x0000000c0d0e7389 */ /* 0x00006400000c000b */
[----:B01----:R-:W-:Y:S01]  /*12d30*/  ENDCOLLECTIVE ;  /* 0x000000000000791b */ /* 0x003fe20003800000 */
.L_x_4826:
[----:B------:R-:W-:Y:S01]  /*12d40*/  @!PT LDS RZ, [RZ] ;  /* 0x00000000fffff984 */ /* 0x000fe20000000800 */
[----:B------:R-:W-:Y:S01]  /*12d50*/  @!PT LDS RZ, [RZ] ;  /* 0x00000000fffff984 */ /* 0x000fe20000000800 */
[----:B------:R-:W-:Y:S01]  /*12d60*/  @!PT LDS RZ, [RZ] ;  /* 0x00000000fffff984 */ /* 0x000fe20000000800 */
[----:B------:R0:W-:Y:S01]  /*12d70*/  @!P2 LDGSTS.E.BYPASS.LTC128B.128 [R21+0x1b400], desc[UR36][R2.64], !P0 ;  /* 0x1b4000000215afae */ /* 0x0001e2000c101d64 */
[----:B------:R-:W-:Y:S01]  /*12d80*/  MOV R13, R0 ;  /* 0x00000000000d7202 */ /* 0x000fe20000000f00 */
[----:B------:R-:W-:-:S07]  /*12d90*/  IMAD.MOV.U32 R6, RZ, RZ, R14 ;  /* 0x000000ffff067224 */ /* 0x000fce00078e000e */
[----:B0-----:R-:W-:Y:S05]  /*12da0*/  WARPSYNC.COLLECTIVE R15, `(.L_x_4827) ;  /* 0x000000000f087348 */ /* 0x001fea0003c00000 */
[----:B------:R1:W2:Y:S02]  /*12db0*/  SHFL.IDX P6, R14, R13, R12, R11 ;  /* 0x0000000c0d0e7389 */ /* 0x0002a400000c000b */
[----:B012---:R-:W-:Y:S01]  /*12dc0*/  ENDCOLLECTIVE ;  /* 0x000000000000791b */ /* 0x007fe20003800000 */
.L_x_4827:
[----:B------:R-:W-:Y:S05]  /*12dd0*/  BRA `(.L_x_4828) ;  /* 0xffffffc000e47947 */ /* 0x000fea000383ffff */
.L_x_4758:
        /* <DEDUP_REMOVED lines=8> */
.L_x_4830:
[----:B------:R-:W-:Y:S05]  /*12e60*/  BSYNC B0 ;  /* 0x0000000000007941 */ /* 0x000fea0003800000 */
.L_x_4829:
        /* <DEDUP_REMOVED lines=9> */
.L_x_4831:
        /* <DEDUP_REMOVED lines=9> */
.L_x_4832:
        /* <DEDUP_REMOVED lines=13> */
.L_x_4833:
        /* <DEDUP_REMOVED lines=19> */
.L_x_4834:
[----:B------:R-:W-:Y:S02]  /*13190*/  IMAD.MOV.U32 R13, RZ, RZ, R0 ;  /* 0x000000ffff0d7224 */ /* 0x000fe400078e0000 */
[----:B------:R-:W-:-:S07]  /*131a0*/  IMAD.MOV.U32 R5, RZ, RZ, R14 ;  /* 0x000000ffff057224 */ /* 0x000fce00078e000e */
[----:B------:R-:W-:Y:S05]  /*131b0*/  WARPSYNC.COLLECTIVE R15, `(.L_x_4835) ;  /* 0x000000000f087348 */ /* 0x000fea0003c00000 */
[----:B------:R0:W1:Y:S02]  /*131c0*/  SHFL.IDX P6, R14, R13, R12, R11 ;  /* 0x0000000c0d0e7389 */ /* 0x00006400000c000b */
[----:B01----:R-:W-:Y:S01]  /*131d0*/  ENDCOLLECTIVE ;  /* 0x000000000000791b */ /* 0x003fe20003800000 */
.L_x_4835:
        /* <DEDUP_REMOVED lines=8> */
.L_x_4836:
        /* <DEDUP_REMOVED lines=14> */
.L_x_4837:
        /* <DEDUP_REMOVED lines=19> */
.L_x_4838:
[----:B------:R-:W-:Y:S01]  /*13470*/  MOV R13, R0 ;  /* 0x00000000000d7202 */ /* 0x000fe20000000f00 */
[----:B------:R-:W-:-:S07]  /*13480*/  IMAD.MOV.U32 R5, RZ, RZ, R14 ;  /* 0x000000ffff057224 */ /* 0x000fce00078e000e */
[----:B------:R-:W-:Y:S05]  /*13490*/  WARPSYNC.COLLECTIVE R15, `(.L_x_4839) ;  /* 0x000000000f087348 */ /* 0x000fea0003c00000 */
[----:B------:R0:W1:Y:S02]  /*134a0*/  SHFL.IDX P6, R14, R13, R12, R11 ;  /* 0x0000000c0d0e7389 */ /* 0x00006400000c000b */
[----:B01----:R-:W-:Y:S01]  /*134b0*/  ENDCOLLECTIVE ;  /* 0x000000000000791b */ /* 0x003fe20003800000 */
.L_x_4839:
[----:B------:R-:W-:Y:S01]  /*134c0*/  MOV R13, R4 ;  /* 0x00000004000d7202 */ /* 0x000fe20000000f00 */
[----:B------:R-:W-:Y:S01]  /*134d0*/  IMAD.MOV.U32 R12, RZ, RZ, 0x5 ;  /* 0x00000005ff0c7424 */ /* 0x000fe200078e00ff */
[----:B------:R-:W-:-:S05]  /*134e0*/  @!P5 LEA R14, P0, R22, R14, 0x1 ;  /* 0x0000000e160ed211 */ /* 0x000fca00078008ff */
[----:B------:R-:W-:-:S08]  /*134f0*/  @!P5 IMAD.MOV.U32 R2, RZ, RZ, R14 ;  /* 0x000000ffff02d224 */ /* 0x000fd000078e000e */
[----:B------:R-:W-:Y:S05]  /*13500*/  WARPSYNC.COLLECTIVE R15, `(.L_x_4840) ;  /* 0x000000000f087348 */ /* 0x000fea0003c00000 */
[----:B------:R0:W1:Y:S02]  /*13510*/  SHFL.IDX P6, R14, R13, R12, R11 ;  /* 0x0000000c0d0e7389 */ /* 0x00006400000c000b */
[----:B01----:R-:W-:Y:S01]  /*13520*/  ENDCOLLECTIVE ;  /* 0x000000000000791b */ /* 0x003fe20003800000 */
.L_x_4840:
[----:B------:R-:W-:-:S04]  /*13530*/  @!P5 IMAD.X R5, RZ, RZ, R5, P0 ;  /* 0x000000ffff05d224 */ /* 0x000fc800000e0605 */
[----:B------:R-:W-:-:S05]  /*13540*/  @!P5 IMAD.MOV.U32 R3, RZ, RZ, R5 ;  /* 0x000000ffff03d224 */ /* 0x000fca00078e0005 */
[----:B------:R-:W-:Y:S01]  /*13550*/  @!PT LDS RZ, [RZ] ;  /* 0x00000000fffff984 */ /* 0x000fe20000000800 */
[----:B------:R-:W-:Y:S01]  /*13560*/  @!PT LDS RZ, [RZ] ;  /* 0x00000000fffff984 */ /* 0x000fe20000000800 */
[----:B------:R-:W-:Y:S01]  /*13570*/  @!PT LDS RZ, [RZ] ;  /* 0x00000000fffff984 */ /* 0x000fe20000000800 */
[----:B------:R0:W-:Y:S01]  /*13580*/  @!P5 LDGSTS.E.BYPASS.LTC128B.128 [R21+0x24400], desc[UR36][R2.64], !P4 ;  /* 0x244000000215dfae */ /* 0x0001e2000e101d64 */
[----:B------:R-:W-:-:S03]  /*13590*/  MOV R13, R0 ;  /* 0x00000000000d7202 */ /* 0x000fc60000000f00 */
        /* <DEDUP_REMOVED lines=8> */
.L_x_4841:
        /* <DEDUP_REMOVED lines=19> */
.L_x_4842:
[----:B------:R-:W-:Y:S01]  /*13750*/  IMAD.MOV.U32 R13, RZ, RZ, R0 ;  /* 0x000000ffff0d7224 */ /* 0x000fe200078e0000 */
[----:B------:R-:W-:-:S07]  /*13760*/  MOV R5, R14 ;  /* 0x0000000e00057202 */ /* 0x000fce0000000f00 */
[----:B------:R-:W-:Y:S05]  /*13770*/  WARPSYNC.COLLECTIVE R15, `(.L_x_4843) ;  /* 0x000000000f087348 */ /* 0x000fea0003c00000 */
[----:B------:R0:W1:Y:S02]  /*13780*/  SHFL.IDX P6, R14, R13, R12, R11 ;  /* 0x0000000c0d0e7389 */ /* 0x00006400000c000b */
[----:B01----:R-:W-:Y:S01]  /*13790*/  ENDCOLLECTIVE ;  /* 0x000000000000791b */ /* 0x003fe20003800000 */
.L_x_4843:
[----:B------:R-:W-:Y:S01]  /*137a0*/  IMAD.MOV.U32 R13, RZ, RZ, R4 ;  /* 0x000000ffff0d7224 */ /* 0x000fe200078e0004 */
[----:B------:R-:W-:Y:S02]  /*137b0*/  MOV R12, 0x7 ;  /* 0x00000007000c7802 */ /* 0x000fe40000000f00 */
[----:B------:R-:W-:-:S04]  /*137c0*/  @!P5 LEA R14, P0, R22, R14, 0x1 ;  /* 0x0000000e160ed211 */ /* 0x000fc800078008ff */
[----:B------:R-:W-:Y:S01]  /*137d0*/  @!P5 MOV R2, R14 ;  /* 0x0000000e0002d202 */ /* 0x000fe20000000f00 */
[----:B------:R-:W-:-:S08]  /*137e0*/  @!P5 IMAD.X R5, RZ, RZ, R5, P0 ;  /* 0x000000ffff05d224 */ /* 0x000fd000000e0605 */
[----:B------:R-:W-:Y:S05]  /*137f0*/  WARPSYNC.COLLECTIVE R15, `(.L_x_4844) ;  /* 0x000000000f087348 */ /* 0x000fea0003c00000 */
[----:B------:R0:W1:Y:S02]  /*13800*/  SHFL.IDX P6, R14, R13, R12, R11 ;  /* 0x0000000c0d0e7389 */ /* 0x00006400000c000b */
[----:B01----:R-:W-:Y:S01]  /*13810*/  ENDCOLLECTIVE ;  /* 0x000000000000791b */ /* 0x003fe20003800000 */
.L_x_4844:
        /* <DEDUP_REMOVED lines=9> */
[----:B------:R-:W-:-:S07]  /*138b0*/  IMAD.MOV.U32 R5, RZ, RZ, R14 ;  /* 0x000000ffff057224 */ /* 0x000fce00078e000e */
[----:B0-----:R-:W-:Y:S05]  /*138c0*/  WARPSYNC.COLLECTIVE R15, `(.L_x_4845) ;  /* 0x000000000f087348 */ /* 0x001fea0003c00000 */
[----:B------:R1:W2:Y:S02]  /*138d0*/  SHFL.IDX P6, R14, R13, R12, R11 ;  /* 0x0000000c0d0e7389 */ /* 0x0002a400000c000b */
[----:B012---:R-:W-:Y:S01]  /*138e0*/  ENDCOLLECTIVE ;  /* 0x000000000000791b */ /* 0x007fe20003800000 */
.L_x_4845:
[----:B------:R-:W-:Y:S05]  /*138f0*/  BRA `(.L_x_4846) ;  /* 0xffffffc000cc7947 */ /* 0x000fea000383ffff */
.L_x_4761:
[----:B0--3--:R-:W-:-:S04]  /*13900*/  MOV R3, UR44 ;  /* 0x0000002c00037c02 */ /* 0x009fc80008000f00 */
[----:B------:R0:W3:Y:S03]  /*13910*/  SYNCS.PHASECHK.TRANS64.TRYWAIT P0, [R3+URZ+0x32420], R0 ;  /* 0x03242000030075a7 */ /* 0x0000e6000800017f */
[----:B---3--:R-:W-:Y:S05]  /*13920*/  @!P0 NANOSLEEP.SYNCS 0x989680 ;  /* 0x009896800000895d */ /* 0x008fea0003900000 */
[----:B------:R-:W3:Y:S02]  /*13930*/  @!P0 SYNCS.PHASECHK.TRANS64 P0, [R3+URZ+0x32420], R0 ;  /* 0x03242000030085a7 */ /* 0x000ee4000800007f */
[----:B---3--:R-:W-:Y:S05]  /*13940*/  @!P0 BRA `(.L_x_4761) ;  /* 0xfffffffc00ec8947 */ /* 0x008fea000383ffff */
[----:B------:R-:W-:Y:S05]  /*13950*/  BRA `(.L_x_4847) ;  /* 0xffffffc400107947 */ /* 0x000fea000383ffff */
.L_x_4763:
[----:B0--3--:R-:W-:-:S04]  /*13960*/  IMAD.U32 R3, RZ, RZ, UR44 ;  /* 0x0000002cff037e24 */ /* 0x009fc8000f8e00ff */
[----:B------:R0:W3:Y:S03]  /*13970*/  SYNCS.PHASECHK.TRANS64.TRYWAIT P0, [R3+URZ+0x32460], R0 ;  /* 0x03246000030075a7 */ /* 0x0000e6000800017f */
[----:B---3--:R-:W-:Y:S05]  /*13980*/  @!P0 NANOSLEEP.SYNCS 0x989680 ;  /* 0x009896800000895d */ /* 0x008fea0003900000 */
[----:B------:R-:W3:Y:S02]  /*13990*/  @!P0 SYNCS.PHASECHK.TRANS64 P0, [R3+URZ+0x32460], R0 ;  /* 0x03246000030085a7 */ /* 0x000ee4000800007f */
[----:B---3--:R-:W-:Y:S05]  /*139a0*/  @!P0 BRA `(.L_x_4763) ;  /* 0xfffffffc00ec8947 */ /* 0x008fea000383ffff */
[----:B------:R-:W-:Y:S05]  /*139b0*/  BRA `(.L_x_4848) ;  /* 0xffffffc4000c7947 */ /* 0x000fea000383ffff */
.L_x_4764:
[----:B------:R-:W-:Y:S01]  /*139c0*/  BSSY B0, `(.L_x_4849) ;  /* 0x0000008000007945 */ /* 0x000fe20003800000 */
[----:B------:R-:W-:Y:S01]  /*139d0*/  IMAD.MOV.U32 R13, RZ, RZ, R8 ;  /* 0x000000ffff0d7224 */ /* 0x000fe200078e0008 */
[----:B------:R-:W-:Y:S01]  /*139e0*/  MOV R12, RZ ;  /* 0x000000ff000c7202 */ /* 0x000fe20000000f00 */
[----:B------:R-:W-:Y:S02]  /*139f0*/  IMAD.MOV.U32 R11, RZ, RZ, 0x181f ;  /* 0x0000181fff0b7424 */ /* 0x000fe400078e00ff */
[----:B------:R-:W-:-:S07]  /*13a00*/  IMAD.MOV.U32 R15, RZ, RZ, -0x1 ;  /* 0xffffffffff0f7424 */ /* 0x000fce00078e00ff */
[----:B-1----:R-:W-:Y:S05]  /*13a10*/  WARPSYNC.COLLECTIVE R15, `(.L_x_4850) ;  /* 0x000000000f087348 */ /* 0x002fea0003c00000 */
[----:B-1----:R0:W1:Y:S02]  /*13a20*/  SHFL.IDX P6, R14, R13, R12, R11 ;  /* 0x0000000c0d0e7389 */ /* 0x00206400000c000b */
[----:B01----:R-:W-:Y:S01]  /*13a30*/  ENDCOLLECTIVE ;  /* 0x000000000000791b */ /* 0x003fe20003800000 */
.L_x_4850:
[----:B------:R-:W-:Y:S05]  /*13a40*/  BSYNC B0 ;  /* 0x0000000000007941 */ /* 0x000fea0003800000 */
.L_x_4849:
[----:B------:R-:W-:Y:S01]  /*13a50*/  IMAD.MOV.U32 R13, RZ, RZ, R7 ;  /* 0x000000ffff0d7224 */ /* 0x000fe200078e0007 */
[----:B------:R-:W-:Y:S01]  /*13a60*/  MOV R11, 0x181f ;  /* 0x0000181f000b7802 */ /* 0x000fe20000000f00 */
[----:B------:R-:W-:Y:S01]  /*13a70*/  IMAD.MOV.U32 R12, RZ, RZ, RZ ;  /* 0x000000ffff0c7224 */ /* 0x000fe200078e00ff */
[----:B------:R-:W-:Y:S01]  /*13a80*/  MOV R3, R14 ;  /* 0x0000000e00037202 */ /* 0x000fe20000000f00 */
[----:B------:R-:W-:Y:S01]  /*13a90*/  IMAD.MOV.U32 R15, RZ, RZ, -0x1 ;  /* 0xffffffffff0f7424 */ /* 0x000fe200078e00ff */
[----:B------:R-:W-:Y:S01]  /*13aa0*/  LEA R6, R28, UR44, 0x1 ;  /* 0x0000002c1c067c11 */ /* 0x000fe2000f8e08ff */
[----:B------:R-:W-:Y:S01]  /*13ab0*/  IMAD.SHL.U32 R0, R22, 0x2, RZ ;  /* 0x0000000216007824 */ /* 0x000fe200078e00ff */
[----:B------:R-:W-:-:S13]  /*13ac0*/  LOP3.LUT P2, RZ, R5, 0x2, RZ, 0xc0, !PT ;  /* 0x0000000205ff7812 */ /* 0x000fda000784c0ff */
[----:B------:R-:W-:Y:S05]  /*13ad0*/  WARPSYNC.COLLECTIVE R15, `(.L_x_4851) ;  /* 0x000000000f087348 */ /* 0x000fea0003c00000 */
[----:B------:R0:W1:Y:S02]  /*13ae0*/  SHFL.IDX P6, R14, R13, R12, R11 ;  /* 0x0000000c0d0e7389 */ /* 0x00006400000c000b */
[----:B01----:R-:W-:Y:S01]  /*13af0*/  ENDCOLLECTIVE ;  /* 0x000000000000791b */ /* 0x003fe20003800000 */
.L_x_4851:
[----:B------:R-:W-:Y:S01]  /*13b00*/  LOP3.LUT P1, RZ, R5, 0x4, RZ, 0xc0, !PT ;  /* 0x0000000405ff7812 */ /* 0x000fe2000782c0ff */
[----:B------:R-:W-:-:S03]  /*13b10*/  VIADD R31, R6, 0x400 ;  /* 0x00000400061f7836 */ /* 0x000fc60000000000 */
[----:B------:R-:W-:Y:S01]  /*13b20*/  ISETP.LT.OR P3, PT, R17, 0x1, !P1 ;  /* 0x000000011100780c */ /* 0x000fe20004f61670 */
[----:B------:R-:W-:Y:S02]  /*13b30*/  IMAD.MOV.U32 R13, RZ, RZ, R8 ;  /* 0x000000ffff0d7224 */ /* 0x000fe400078e0008 */
[----:B------:R-:W-:Y:S01]  /*13b40*/  IMAD.MOV.U32 R12, RZ, RZ, 0x1 ;  /* 0x00000001ff0c7424 */ /* 0x000fe200078e00ff */
[----:B------:R-:W-:-:S13]  /*13b50*/  IADD3 R2, P0, R14, R0, RZ ;  /* 0x000000000e027210 */ /* 0x000fda0007f1e0ff */
[----:B------:R-:W-:Y:S05]  /*13b60*/  WARPSYNC.COLLECTIVE R15, `(.L_x_4852) ;  /* 0x000000000f087348 */ /* 0x000fea0003c00000 */
[----:B------:R0:W1:Y:S02]  /*13b70*/  SHFL.IDX P6, R14, R13, R12, R11 ;  /* 0x0000000c0d0e7389 */ /* 0x00006400000c000b */
[----:B01----:R-:W-:Y:S01]  /*13b80*/  ENDCOLLECTIVE ;  /* 0x000000000000791b */ /* 0x003fe20003800000 */
.L_x_4852:
        /* <DEDUP_REMOVED lines=12> */
.L_x_4853:
        /* <DEDUP_REMOVED lines=14> */
.L_x_4854:
        /* <DEDUP_REMOVED lines=12> */
.L_x_4855:
        /* <DEDUP_REMOVED lines=14> */
.L_x_4856:
        /* <DEDUP_REMOVED lines=12> */
.L_x_4857:
        /* <DEDUP_REMOVED lines=14> */
.L_x_4858:
        /* <DEDUP_REMOVED lines=12> */
.L_x_4859:
        /* <DEDUP_REMOVED lines=14> */
.L_x_4860:
[----:B------:R-:W-:Y:S01]  /*14210*/  IMAD.X R3, RZ, RZ, R9, P3 ;  /* 0x000000ffff037224 */ /* 0x000fe200018e0609 */
[----:B------:R-:W-:Y:S01]  /*14220*/  ISETP.LT.OR P3, PT, R17, 0x41, P4 ;  /* 0x000000411100780c */ /* 0x000fe20002761670 */
[----:B------:R-:W-:Y:S01]  /*14230*/  IMAD.MOV.U32 R9, RZ, RZ, RZ ;  /* 0x000000ffff097224 */ /* 0x000fe200078e00ff */
        /* <DEDUP_REMOVED lines=10> */
.L_x_4861:
        /* <DEDUP_REMOVED lines=9> */
.L_x_4771:
[----:B-1----:R1:W2:Y:S02]  /*14370*/  SYNCS.PHASECHK.TRANS64.TRYWAIT P0, [R19+URZ+0x32440], R25 ;  /* 0x03244019130075a7 */ /* 0x0022a4000800017f */
[----:B--2---:R-:W-:Y:S05]  /*14380*/  @!P0 NANOSLEEP.SYNCS 0x989680 ;  /* 0x009896800000895d */ /* 0x004fea0003900000 */
[----:B------:R-:W2:Y:S02]  /*14390*/  @!P0 SYNCS.PHASECHK.TRANS64 P0, [R19+URZ+0x32440], R25 ;  /* 0x03244019130085a7 */ /* 0x000ea4000800007f */
[----:B--2---:R-:W-:Y:S05]  /*143a0*/  @!P0 BRA `(.L_x_4771) ;  /* 0xfffffffc00f08947 */ /* 0x004fea000383ffff */
[----:B------:R-:W-:Y:S05]  /*143b0*/  BRA `(.L_x_4863) ;  /* 0xffffffc400507947 */ /* 0x000fea000383ffff */
.L_x_4772:
        /* <DEDUP_REMOVED lines=8> */
.L_x_4865:
[----:B------:R-:W-:Y:S05]  /*14440*/  BSYNC B1 ;  /* 0x0000000000017941 */ /* 0x000fea0003800000 */
.L_x_4864:
        /* <DEDUP_REMOVED lines=9> */
.L_x_4866:
[----:B------:R-:W-:Y:S02]  /*144e0*/  IMAD.MOV.U32 R13, RZ, RZ, R24 ;  /* 0x000000ffff0d7224 */ /* 0x000fe400078e0018 */
[----:B------:R-:W-:Y:S01]  /*144f0*/  IMAD.MOV.U32 R12, RZ, RZ, 0x1 ;  /* 0x00000001ff0c7424 */ /* 0x000fe200078e00ff */
[----:B------:R-:W-:-:S13]  /*14500*/  IADD3 R2, P0, R14, R0, RZ ;  /* 0x000000000e027210 */ /* 0x000fda0007f1e0ff */
[----:B------:R-:W-:Y:S05]  /*14510*/  WARPSYNC.COLLECTIVE R15, `(.L_x_4867) ;  /* 0x000000000f087348 */ /* 0x000fea0003c00000 */
[----:B------:R0:W1:Y:S02]  /*14520*/  SHFL.IDX P6, R14, R13, R12, R11 ;  /* 0x0000000c0d0e7389 */ /* 0x00006400000c000b */
[----:B01----:R-:W-:Y:S01]  /*14530*/  ENDCOLLECTIVE ;  /* 0x000000000000791b */ /* 0x003fe20003800000 */
.L_x_4867:
[----:B------:R-:W-:-:S05]  /*14540*/  IADD3.X R3, RZ, R3, RZ, P0, !PT ;  /* 0x00000003ff037210 */ /* 0x000fca00007fe4ff */
        /* <DEDUP_REMOVED lines=9> */
.L_x_4868:
[----:B------:R-:W-:Y:S01]  /*145e0*/  MOV R13, R24 ;  /* 0x00000018000d7202 */ /* 0x000fe20000000f00 */
[----:B------:R-:W-:Y:S01]  /*145f0*/  IMAD.MOV.U32 R12, RZ, RZ, 0x2 ;  /* 0x00000002ff0c7424 */ /* 0x000fe200078e00ff */
[----:B------:R-:W-:-:S13]  /*14600*/  IADD3 R2, P0, R14, R0, RZ ;  /* 0x000000000e027210 */ /* 0x000fda0007f1e0ff */
[----:B------:R-:W-:Y:S05]  /*14610*/  WARPSYNC.COLLECTIVE R15, `(.L_x_4869) ;  /* 0x000000000f087348 */ /* 0x000fea0003c00000 */
[----:B------:R0:W1:Y:S02]  /*14620*/  SHFL.IDX P6, R14, R13, R12, R11 ;  /* 0x0000000c0d0e7389 */ /* 0x00006400000c000b */
[----:B01----:R-:W-:Y:S01]  /*14630*/  ENDCOLLECTIVE ;  /* 0x000000000000791b */ /* 0x003fe20003800000 */
.L_x_4869:
[----:B------:R-:W-:-:S05]  /*14640*/  IMAD.X R3, RZ, RZ, R3, P0 ;  /* 0x000000ffff037224 */ /* 0x000fca00000e0603 */
        /* <DEDUP_REMOVED lines=9> */
.L_x_4870:
[----:B------:R-:W-:Y:S01]  /*146e0*/  IMAD.MOV.U32 R13, RZ, RZ, R24 ;  /* 0x000000ffff0d7224 */ /* 0x000fe200078e0018 */
[----:B------:R-:W-:Y:S02]  /*146f0*/  MOV R12, 0x3 ;  /* 0x00000003000c7802 */ /* 0x000fe40000000f00 */
[----:B------:R-:W-:-:S13]  /*14700*/  IADD3 R2, P0, R14, R0, RZ ;  /* 0x000000000e027210 */ /* 0x000fda0007f1e0ff */
[----:B------:R-:W-:Y:S05]  /*14710*/  WARPSYNC.COLLECTIVE R15, `(.L_x_4871) ;  /* 0x000000000f087348 */ /* 0x000fea0003c00000 */
[----:B------:R0:W1:Y:S02]  /*14720*/  SHFL.IDX P6, R14, R13, R12, R11 ;  /* 0x0000000c0d0e7389 */ /* 0x00006400000c000b */
[----:B01----:R-:W-:Y:S01]  /*14730*/  ENDCOLLECTIVE ;  /* 0x000000000000791b */ /* 0x003fe20003800000 */
.L_x_4871:
        /* <DEDUP_REMOVED lines=10> */
.L_x_4872:
[----:B------:R-:W-:Y:S02]  /*147e0*/  IMAD.MOV.U32 R13, RZ, RZ, R24 ;  /* 0x000000ffff0d7224 */ /* 0x000fe400078e0018 */
[----:B------:R-:W-:Y:S01]  /*147f0*/  IMAD.MOV.U32 R12, RZ, RZ, 0x4 ;  /* 0x00000004ff0c7424 */ /* 0x000fe200078e00ff */
[----:B------:R-:W-:-:S13]  /*14800*/  IADD3 R2, P0, R14, R0, RZ ;  /* 0x000000000e027210 */ /* 0x000fda0007f1e0ff */
[----:B------:R-:W-:Y:S05]  /*14810*/  WARPSYNC.COLLECTIVE R15, `(.L_x_4873) ;  /* 0x000000000f087348 */ /* 0x000fea0003c00000 */
[----:B------:R0:W1:Y:S02]  /*14820*/  SHFL.IDX P6, R14, R13, R12, R11 ;  /* 0x0000000c0d0e7389 */ /* 0x00006400000c000b */
[----:B01----:R-:W-:Y:S01]  /*14830*/  ENDCOLLECTIVE ;  /* 0x000000000000791b */ /* 0x003fe20003800000 */
.L_x_4873:
        /* <DEDUP_REMOVED lines=10> */
.L_x_4874:
[----:B------:R-:W-:Y:S01]  /*148e0*/  MOV R13, R24 ;  /* 0x00000018000d7202 */ /* 0x000fe20000000f00 */
[----:B------:R-:W-:Y:S01]  /*148f0*/  IMAD.MOV.U32 R12, RZ, RZ, 0x5 ;  /* 0x00000005ff0c7424 */ /* 0x000fe200078e00ff */
[----:B------:R-:W-:-:S13]  /*14900*/  IADD3 R2, P0, R14, R0, RZ ;  /* 0x000000000e027210 */ /* 0x000fda0007f1e0ff */
[----:B------:R-:W-:Y:S05]  /*14910*/  WARPSYNC.COLLECTIVE R15, `(.L_x_4875) ;  /* 0x000000000f087348 */ /* 0x000fea0003c00000 */
[----:B------:R0:W1:Y:S02]  /*14920*/  SHFL.IDX P6, R14, R13, R12, R11 ;  /* 0x0000000c0d0e7389 */ /* 0x00006400000c000b */
[----:B01----:R-:W-:Y:S01]  /*14930*/  ENDCOLLECTIVE ;  /* 0x000000000000791b */ /* 0x003fe20003800000 */
.L_x_4875:
        /* <DEDUP_REMOVED lines=10> */
.L_x_4876:
[----:B------:R-:W-:Y:S05]  /*149e0*/  BRA `(.L_x_4877) ;  /* 0xffffffc000ac7947 */ /* 0x000fea000383ffff */
.L_x_4777:
[----:B---3--:R3:W4:Y:S02]  /*149f0*/  SYNCS.PHASECHK.TRANS64.TRYWAIT P0, [R19+URZ+0x32460], R25 ;  /* 0x03246019130075a7 */ /* 0x008724000800017f */
[----:B----4-:R-:W-:Y:S05]  /*14a00*/  @!P0 NANOSLEEP.SYNCS 0x989680 ;  /* 0x009896800000895d */ /* 0x010fea0003900000 */
[----:B------:R-:W4:Y:S02]  /*14a10*/  @!P0 SYNCS.PHASECHK.TRANS64 P0, [R19+URZ+0x32460], R25 ;  /* 0x03246019130085a7 */ /* 0x000f24000800007f */
[----:B----4-:R-:W-:Y:S05]  /*14a20*/  @!P0 BRA `(.L_x_4777) ;  /* 0xfffffffc00f08947 */ /* 0x010fea000383ffff */
[----:B------:R-:W-:Y:S05]  /*14a30*/  BRA `(.L_x_4878) ;  /* 0xffffffc000f87947 */ /* 0x000fea000383ffff */
.L_x_4778:
[----:B------:R-:W-:Y:S01]  /*14a40*/  BSSY B1, `(.L_x_4879) ;  /* 0x0000008000017945 */ /* 0x000fe20003800000 */
[----:B------:R-:W-:Y:S01]  /*14a50*/  IMAD.MOV.U32 R13, RZ, RZ, R22 ;  /* 0x000000ffff0d7224 */ /* 0x000fe200078e0016 */
[----:B------:R-:W-:Y:S01]  /*14a60*/  MOV R11, 0x181f ;  /* 0x0000181f000b7802 */ /* 0x000fe20000000f00 */
[----:B------:R-:W-:Y:S02]  /*14a70*/  IMAD.MOV.U32 R12, RZ, RZ, RZ ;  /* 0x000000ffff0c7224 */ /* 0x000fe400078e00ff */
[----:B------:R-:W-:-:S07]  /*14a80*/  IMAD.MOV.U32 R15, RZ, RZ, -0x1 ;  /* 0xffffffffff0f7424 */ /* 0x000fce00078e00ff */
[----:B-123--:R-:W-:Y:S05]  /*14a90*/  WARPSYNC.COLLECTIVE R15, `(.L_x_4880) ;  /* 0x000000000f087348 */ /* 0x00efea0003c00000 */
[----:B------:R0:W4:Y:S02]  /*14aa0*/  SHFL.IDX P6, R14, R13, R12, R11 ;  /* 0x0000000c0d0e7389 */ /* 0x00012400000c000b */
[----:B01234-:R-:W-:Y:S01]  /*14ab0*/  ENDCOLLECTIVE ;  /* 0x000000000000791b */ /* 0x01ffe20003800000 */
.L_x_4880:
[----:B------:R-:W-:Y:S05]  /*14ac0*/  BSYNC B1 ;  /* 0x0000000000017941 */ /* 0x000fea0003800000 */
.L_x_4879:
[----:B------:R-:W-:Y:S01]  /*14ad0*/  MOV R13, R20 ;  /* 0x00000014000d7202 */ /* 0x000fe20000000f00 */
[----:B------:R-:W-:Y:S01]  /*14ae0*/  IMAD.MOV.U32 R12, RZ, RZ, RZ ;  /* 0x000000ffff0c7224 */ /* 0x000fe200078e00ff */
[----:B------:R-:W-:Y:S01]  /*14af0*/  MOV R15, 0xffffffff ;  /* 0xffffffff000f7802 */ /* 0x000fe20000000f00 */
[----:B------:R-:W-:Y:S02]  /*14b00*/  IMAD.MOV.U32 R11, RZ, RZ, 0x181f ;  /* 0x0000181fff0b7424 */ /* 0x000fe400078e00ff */
[----:B------:R-:W-:Y:S02]  /*14b10*/  IMAD.MOV.U32 R3, RZ, RZ, R14 ;  /* 0x000000ffff037224 */ /* 0x000fe400078e000e */
[----:B------:R-:W-:-:S07]  /*14b20*/  IMAD R21, R17, 0xc000, R31 ;  /* 0x0000c00011157824 */ /* 0x000fce00078e021f */
[----:B------:R-:W-:Y:S05]  /*14b30*/  WARPSYNC.COLLECTIVE R15, `(.L_x_4881) ;  /* 0x000000000f087348 */ /* 0x000fea0003c00000 */
[----:B------:R0:W1:Y:S02]  /*14b40*/  SHFL.IDX P6, R14, R13, R12, R11 ;  /* 0x0000000c0d0e7389 */ /* 0x00006400000c000b */
[----:B01----:R-:W-:Y:S01]  /*14b50*/  ENDCOLLECTIVE ;  /* 0x000000000000791b */ /* 0x003fe20003800000 */
.L_x_4881:
[----:B------:R-:W-:Y:S02]  /*14b60*/  IMAD.MOV.U32 R9, RZ, RZ, RZ ;  /* 0x000000ffff097224 */ /* 0x000fe400078e00ff */
[----:B------:R-:W-:Y:S01]  /*14b70*/  IMAD.MOV.U32 R13, RZ, RZ, R22 ;  /* 0x000000ffff0d7224 */ /* 0x000fe200078e0016 */
[----:B------:R-:W-:Y:S02]  /*14b80*/  MOV R12, 0x1 ;  /* 0x00000001000c7802 */ /* 0x000fe40000000f00 */
[----:B------:R-:W-:-:S13]  /*14b90*/  IADD3 R2, P0, R14, R0, RZ ;  /* 0x000000000e027210 */ /* 0x000fda0007f1e0ff */
[----:B------:R-:W-:Y:S05]  /*14ba0*/  WARPSYNC.COLLECTIVE R15, `(.L_x_4882) ;  /* 0x000000000f087348 */ /* 0x000fea0003c00000 */
[----:B------:R0:W1:Y:S02]  /*14bb0*/  SHFL.IDX P6, R14, R13, R12, R11 ;  /* 0x0000000c0d0e7389 */ /* 0x00006400000c000b */
[----:B01----:R-:W-:Y:S01]  /*14bc0*/  ENDCOLLECTIVE ;  /* 0x000000000000791b */ /* 0x003fe20003800000 */
.L_x_4882:
        /* <DEDUP_REMOVED lines=13> */
.L_x_4883:
[----:B------:R-:W-:Y:S02]  /*14ca0*/  IMAD.MOV.U32 R13, RZ, RZ, R22 ;  /* 0x000000ffff0d7224 */ /* 0x000fe400078e0016 */
[----:B------:R-:W-:Y:S01]  /*14cb0*/  IMAD.MOV.U32 R12, RZ, RZ, 0x2 ;  /* 0x00000002ff0c7424 */ /* 0x000fe200078e00ff */
[----:B------:R-:W-:-:S13]  /*14cc0*/  IADD3 R2, P0, R14, R0, RZ ;  /* 0x000000000e027210 */ /* 0x000fda0007f1e0ff */
[----:B------:R-:W-:Y:S05]  /*14cd0*/  WARPSYNC.COLLECTIVE R15, `(.L_x_4884) ;  /* 0x000000000f087348 */ /* 0x000fea0003c00000 */
[----:B------:R0:W1:Y:S02]  /*14ce0*/  SHFL.IDX P6, R14, R13, R12, R11 ;  /* 0x0000000c0d0e7389 */ /* 0x00006400000c000b */
[----:B01----:R-:W-:Y:S01]  /*14cf0*/  ENDCOLLECTIVE ;  /* 0x000000000000791b */ /* 0x003fe20003800000 */
.L_x_4884:
        /* <DEDUP_REMOVED lines=13> */
.L_x_4885:
[----:B------:R-:W-:Y:S01]  /*14dd0*/  MOV R13, R22 ;  /* 0x00000016000d7202 */ /* 0x000fe20000000f00 */
[----:B------:R-:W-:Y:S01]  /*14de0*/  IMAD.MOV.U32 R12, RZ, RZ, 0x3 ;  /* 0x00000003ff0c7424 */ /* 0x000fe200078e00ff */
[----:B------:R-:W-:-:S13]  /*14df0*/  IADD3 R2, P0, R14, R0, RZ ;  /* 0x000000000e027210 */ /* 0x000fda0007f1e0ff */
[----:B------:R-:W-:Y:S05]  /*14e00*/  WARPSYNC.COLLECTIVE R15, `(.L_x_4886) ;  /* 0x000000000f087348 */ /* 0x000fea0003c00000 */
[----:B------:R0:W1:Y:S02]  /*14e10*/  SHFL.IDX P6, R14, R13, R12, R11 ;  /* 0x0000000c0d0e7389 */ /* 0x00006400000c000b */
[----:B01----:R-:W-:Y:S01]  /*14e20*/  ENDCOLLECTIVE ;  /* 0x000000000000791b */ /* 0x003fe20003800000 */
.L_x_4886:
[----:B------:R-:W-:-:S05]  /*14e30*/  IMAD.X R3, RZ, RZ, R4, P0 ;  /* 0x000000ffff037224 */ /* 0x000fca00000e0604 */
        /* <DEDUP_REMOVED lines=12> */
.L_x_4887:
[----:B------:R-:W-:Y:S01]  /*14f00*/  IMAD.MOV.U32 R13, RZ, RZ, R22 ;  /* 0x000000ffff0d7224 */ /* 0x000fe200078e0016 */
[----:B------:R-:W-:Y:S02]  /*14f10*/  MOV R12, 0x4 ;  /* 0x00000004000c7802 */ /* 0x000fe40000000f00 */
[----:B------:R-:W-:-:S13]  /*14f20*/  IADD3 R2, P0, R14, R0, RZ ;  /* 0x000000000e027210 */ /* 0x000fda0007f1e0ff */
[----:B------:R-:W-:Y:S05]  /*14f30*/  WARPSYNC.COLLECTIVE R15, `(.L_x_4888) ;  /* 0x000000000f087348 */ /* 0x000fea0003c00000 */
[----:B------:R0:W1:Y:S02]  /*14f40*/  SHFL.IDX P6, R14, R13, R12, R11 ;  /* 0x0000000c0d0e7389 */ /* 0x00006400000c000b */
[----:B01----:R-:W-:Y:S01]  /*14f50*/  ENDCOLLECTIVE ;  /* 0x000000000000791b */ /* 0x003fe20003800000 */
.L_x_4888:
        /* <DEDUP_REMOVED lines=13> */
.L_x_4889:
[----:B------:R-:W-:Y:S02]  /*15030*/  IMAD.MOV.U32 R13, RZ, RZ, R22 ;  /* 0x000000ffff0d7224 */ /* 0x000fe400078e0016 */
[----:B------:R-:W-:Y:S01]  /*15040*/  IMAD.MOV.U32 R12, RZ, RZ, 0x5 ;  /* 0x00000005ff0c7424 */ /* 0x000fe200078e00ff */
[----:B------:R-:W-:-:S13]  /*15050*/  IADD3 R2, P0, R14, R0, RZ ;  /* 0x000000000e027210 */ /* 0x000fda0007f1e0ff */
[----:B------:R-:W-:Y:S05]  /*15060*/  WARPSYNC.COLLECTIVE R15, `(.L_x_4890) ;  /* 0x000000000f087348 */ /* 0x000fea0003c00000 */
[----:B------:R0:W1:Y:S02]  /*15070*/  SHFL.IDX P6, R14, R13, R12, R11 ;  /* 0x0000000c0d0e7389 */ /* 0x00006400000c000b */
[----:B01----:R-:W-:Y:S01]  /*15080*/  ENDCOLLECTIVE ;  /* 0x000000000000791b */ /* 0x003fe20003800000 */
.L_x_4890:
        /* <DEDUP_REMOVED lines=13> */
.L_x_4891:
[----:B------:R-:W-:Y:S05]  /*15160*/  BRA `(.L_x_4892) ;  /* 0xffffffc000487947 */ /* 0x000fea000383ffff */
.L_x_4783:
[----:B0-----:R0:W4:Y:S02]  /*15170*/  SYNCS.PHASECHK.TRANS64.TRYWAIT P0, [R4+URZ+0x32420], R9 ;  /* 0x03242009040075a7 */ /* 0x001124000800017f */
[----:B----4-:R-:W-:Y:S05]  /*15180*/  @!P0 NANOSLEEP.SYNCS 0x989680 ;  /* 0x009896800000895d */ /* 0x010fea0003900000 */
[----:B------:R-:W4:Y:S02]  /*15190*/  @!P0 SYNCS.PHASECHK.TRANS64 P0, [R4+URZ+0x32420], R9 ;  /* 0x03242009040085a7 */ /* 0x000f24000800007f */
[----:B----4-:R-:W-:Y:S05]  /*151a0*/  @!P0 BRA `(.L_x_4783) ;  /* 0xfffffffc00f08947 */ /* 0x010fea000383ffff */
[----:B------:R-:W-:Y:S05]  /*151b0*/  BRA `(.L_x_4893) ;  /* 0xffffffc000d07947 */ /* 0x000fea000383ffff */
.L_x_4784:
[----:B------:R-:W4:Y:S01]  /*151c0*/  S2R R0, SR_TID.X ;  /* 0x0000000000007919 */ /* 0x000f220000002100 */
[----:B------:R-:W-:Y:S01]  /*151d0*/  BSSY B0, `(.L_x_4894) ;  /* 0x000000a000007945 */ /* 0x000fe20003800000 */
[----:B------:R-:W-:Y:S01]  /*151e0*/  IMAD.MOV.U32 R12, RZ, RZ, RZ ;  /* 0x000000ffff0c7224 */ /* 0x000fe200078e00ff */
[----:B------:R-:W-:Y:S01]  /*151f0*/  MOV R15, 0xffffffff ;  /* 0xffffffff000f7802 */ /* 0x000fe20000000f00 */
[----:B------:R-:W-:Y:S01]  /*15200*/  IMAD.MOV.U32 R11, RZ, RZ, 0x1f ;  /* 0x0000001fff0b7424 */ /* 0x000fe200078e00ff */
[----:B----4-:R-:W-:-:S04]  /*15210*/  SHF.R.U32.HI R0, RZ, 0x5, R0 ;  /* 0x00000005ff007819 */ /* 0x010fc80000011600 */
[----:B------:R-:W-:-:S04]  /*15220*/  LOP3.LUT R0, R0, 0x3, RZ, 0xc0, !PT ;  /* 0x0000000300007812 */ /* 0x000fc800078ec0ff */
[----:B------:R-:W-:-:S07]  /*15230*/  MOV R13, R0 ;  /* 0x00000000000d7202 */ /* 0x000fce0000000f00 */
[----:B0123-5:R-:W-:Y:S05]  /*15240*/  WARPSYNC.COLLECTIVE R15, `(.L_x_4895) ;  /* 0x000000000f087348 */ /* 0x02ffea0003c00000 */
[----:B------:R4:W0:Y:S02]  /*15250*/  SHFL.IDX P6, R14, R13, R12, R11 ;  /* 0x0000000c0d0e7389 */ /* 0x00082400000c000b */
[----:B012345:R-:W-:Y:S01]  /*15260*/  ENDCOLLECTIVE ;  /* 0x000000000000791b */ /* 0x03ffe20003800000 */
.L_x_4895:
[----:B------:R-:W-:Y:S05]  /*15270*/  BSYNC B0 ;  /* 0x0000000000007941 */ /* 0x000fea0003800000 */
.L_x_4894:
[----:B------:R-:W-:Y:S05]  /*15280*/  BRA `(.L_x_4896) ;  /* 0xffffffc000b87947 */ /* 0x000fea000383ffff */
.L_x_4785:
[----:B------:R-:W-:Y:S01]  /*15290*/  BSSY B0, `(.L_x_4897) ;  /* 0x0000006000007945 */ /* 0x000fe20003800000 */
[----:B------:R-:W-:-:S07]  /*152a0*/  IMAD.MOV.U32 R15, RZ, RZ, -0x1 ;  /* 0xffffffffff0f7424 */ /* 0x000fce00078e00ff */
[----:B-12345:R-:W-:Y:S05]  /*152b0*/  WARPSYNC.COLLECTIVE R15, `(.L_x_4898) ;  /* 0x000000000f0c7348 */ /* 0x03efea0003c00000 */
[----:B------:R-:W-:Y:S02]  /*152c0*/  ELECT P6, UR62, PT ;  /* 0x00000000003e782f */ /* 0x000fe400038c0000 */
[----:B------:R-:W-:Y:S01]  /*152d0*/  MOV R14, UR62 ;  /* 0x0000003e000e7c02 */ /* 0x000fe20008000f00 */
[----:B-12345:R-:W-:Y:S10]  /*152e0*/  ENDCOLLECTIVE ;  /* 0x000000000000791b */ /* 0x03eff40003800000 */
.L_x_4898:
[----:B------:R-:W-:Y:S05]  /*152f0*/  BSYNC B0 ;  /* 0x0000000000007941 */ /* 0x000fea0003800000 */
.L_x_4897:
[----:B------:R-:W-:Y:S05]  /*15300*/  BRA `(.L_x_4899) ;  /* 0xffffffc000ac7947 */ /* 0x000fea000383ffff */
.L_x_4787:
[----:B0-----:R0:W4:Y:S02]  /*15310*/  SYNCS.PHASECHK.TRANS64.TRYWAIT P1, [R5+URZ+0x32440], R0 ;  /* 0x03244000050075a7 */ /* 0x001124000802017f */
[----:B----4-:R-:W-:Y:S05]  /*15320*/  @!P1 NANOSLEEP.SYNCS 0x989680 ;  /* 0x009896800000995d */ /* 0x010fea0003900000 */
[----:B------:R-:W4:Y:S02]  /*15330*/  @!P1 SYNCS.PHASECHK.TRANS64 P1, [R5+URZ+0x32440], R0 ;  /* 0x03244000050095a7 */ /* 0x000f24000802007f */
[----:B----4-:R-:W-:Y:S05]  /*15340*/  @!P1 BRA `(.L_x_4787) ;  /* 0xfffffffc00f09947 */ /* 0x010fea000383ffff */
[----:B------:R-:W-:Y:S05]  /*15350*/  BRA `(.L_x_4900) ;  /* 0xffffffc000c87947 */ /* 0x000fea000383ffff */
.L_x_4789:
[----:B----4-:R4:W0:Y:S02]  /*15360*/  SYNCS.PHASECHK.TRANS64.TRYWAIT P1, [R17+URZ+0x32440], R2 ;  /* 0x03244002110075a7 */ /* 0x010824000802017f */
[----:B0-----:R-:W-:Y:S05]  /*15370*/  @!P1 NANOSLEEP.SYNCS 0x989680 ;  /* 0x009896800000995d */ /* 0x001fea0003900000 */
[----:B------:R-:W0:Y:S02]  /*15380*/  @!P1 SYNCS.PHASECHK.TRANS64 P1, [R17+URZ+0x32440], R2 ;  /* 0x03244002110095a7 */ /* 0x000e24000802007f */
[----:B0-----:R-:W-:Y:S05]  /*15390*/  @!P1 BRA `(.L_x_4789) ;  /* 0xfffffffc00f09947 */ /* 0x001fea000383ffff */
[----:B------:R-:W-:Y:S05]  /*153a0*/  BRA `(.L_x_4901) ;  /* 0xffffffc000d47947 */ /* 0x000fea000383ffff */
.L_x_4791:
[----:B------:R0:W0:Y:S02]  /*153b0*/  SYNCS.PHASECHK.TRANS64.TRYWAIT P1, [R5+URZ+0x32460], R0 ;  /* 0x03246000050075a7 */ /* 0x000024000802017f */
[----:B0-----:R-:W-:Y:S05]  /*153c0*/  @!P1 NANOSLEEP.SYNCS 0x989680 ;  /* 0x009896800000995d */ /* 0x001fea0003900000 */
[----:B------:R-:W0:Y:S02]  /*153d0*/  @!P1 SYNCS.PHASECHK.TRANS64 P1, [R5+URZ+0x32460], R0 ;  /* 0x03246000050095a7 */ /* 0x000e24000802007f */
[----:B0-----:R-:W-:Y:S05]  /*153e0*/  @!P1 BRA `(.L_x_4791) ;  /* 0xfffffffc00f09947 */ /* 0x001fea000383ffff */
[----:B------:R-:W-:Y:S05]  /*153f0*/  BRA `(.L_x_4902) ;  /* 0xffffffc000d07947 */ /* 0x000fea000383ffff */
.L_x_4903:
        /* <DEDUP_REMOVED lines=16> */
.L_x_6572:


//--------------------- .text._ZN7cutlass13device_kernelIN5flash11enable_sm90INS1_16FlashAttnFwdSm90INS1_25CollectiveMainloopFwdSm90ILi2EN4cute5tupleIJNS5_1CILi1EEES8_S8_EEENS6_IJNS7_ILi128EEENS7_ILi96EEENS7_ILi64EEEEEELi256ENS_10bfloat16_tEfNS_4arch4Sm90ELb1ELb0ELb1ELb1ELb1ELb0ELb0ELb1ELb0ELb1ELb1ELb0EEENS1_21CollectiveEpilogueFwdINS6_IJSA_NS7_ILi256EEESB_EEES9_SE_SG_Li256ELb1ELb1ELb1ELb0EEENS1_36VarlenDynamicPersistentTileSchedulerILi128ELi96ELi256ELi128ELb1ELb1ELb1ELb1ELb1ELb1EEEEEEEEEvNT_6ParamsE --------------------------
	.section	.text._ZN7cutlass13device_kernelIN5flash11enable_sm90INS1_16FlashAttnFwdSm90INS1_25CollectiveMainloopFwdSm90ILi2EN4cute5tupleIJNS5_1CILi1EEES8_S8_EEENS6_IJNS7_ILi128EEENS7_ILi96EEENS7_ILi64EEEEEELi256ENS_10bfloat16_tEfNS_4arch4Sm90ELb1ELb0ELb1ELb1ELb1ELb0ELb0ELb1ELb0ELb1ELb1ELb0EEENS1_21CollectiveEpilogueFwdINS6_IJSA_NS7_ILi256EEESB_EEES9_SE_SG_Li256ELb1ELb1ELb1ELb0EEENS1_36VarlenDynamicPersistentTileSchedulerILi128ELi96ELi256ELi128ELb1ELb1ELb1ELb1ELb1ELb1EEEEEEEEEvNT_6ParamsE,"ax",@progbits
	.align	128
.text._ZN7cutlass13device_kernelIN5flash11enable_sm90INS1_16FlashAttnFwdSm90INS1_25CollectiveMainloopFwdSm90ILi2EN4cute5tupleIJNS5_1CILi1EEES8_S8_EEENS6_IJNS7_ILi128EEENS7_ILi96EEENS7_ILi64EEEEEELi256ENS_10bfloat16_tEfNS_4arch4Sm90ELb1ELb0ELb1ELb1ELb1ELb0ELb0ELb1ELb0ELb1ELb1ELb0EEENS1_21CollectiveEpilogueFwdINS6_IJSA_NS7_ILi256EEESB_EEES9_SE_SG_Li256ELb1ELb1ELb1ELb0EEENS1_36VarlenDynamicPersistentTileSchedulerILi128ELi96ELi256ELi128ELb1ELb1ELb1ELb1ELb1ELb1EEEEEEEEEvNT_6ParamsE:
        .type           _ZN7cutlass13device_kernelIN5flash11enable_sm90INS1_16FlashAttnFwdSm90INS1_25CollectiveMainloopFwdSm90ILi2EN4cute5tupleIJNS5_1CILi1EEES8_S8_EEENS6_IJNS7_ILi128EEENS7_ILi96EEENS7_ILi64EEEEEELi256ENS_10bfloat16_tEfNS_4arch4Sm90ELb1ELb0ELb1ELb1ELb1ELb0ELb0ELb1ELb0ELb1ELb1ELb0EEENS1_21CollectiveEpilogueFwdINS6_IJSA_NS7_ILi256EEESB_EEES9_SE_SG_Li256ELb1ELb1ELb1ELb0EEENS1_36VarlenDynamicPersistentTileSchedulerILi128ELi96ELi256ELi128ELb1ELb1ELb1ELb1ELb1ELb1EEEEEEEEEvNT_6ParamsE,@function
        .size           _ZN7cutlass13device_kernelIN5flash11enable_sm90INS1_16FlashAttnFwdSm90INS1_25CollectiveMainloopFwdSm90ILi2EN4cute5tupleIJNS5_1CILi1EEES8_S8_EEENS6_IJNS7_ILi128EEENS7_ILi96EEENS7_ILi64EEEEEELi256ENS_10bfloat16_tEfNS_4arch4Sm90ELb1ELb0ELb1ELb1ELb1ELb0ELb0ELb1ELb0ELb1ELb1ELb0EEENS1_21CollectiveEpilogueFwdINS6_IJSA_NS7_ILi256EEESB_EEES9_SE_SG_Li256ELb1ELb1ELb1ELb0EEENS1_36VarlenDynamicPersistentTileSchedulerILi128ELi96ELi256ELi128ELb1ELb1ELb1ELb1ELb1ELb1EEEEEEEEEvNT_6ParamsE,(.L_x_6573 - _ZN7cutlass13device_kernelIN5flash11enable_sm90INS1_16FlashAttnFwdSm90INS1_25CollectiveMainloopFwdSm90ILi2EN4cute5tupleIJNS5_1CILi1EEES8_S8_EEENS6_IJNS7_ILi128EEENS7_ILi96EEENS7_ILi64EEEEEELi256ENS_10bfloat16_tEfNS_4arch4Sm90ELb1ELb0ELb1ELb1ELb1ELb0ELb0ELb1ELb0ELb1ELb1ELb0EEENS1_21CollectiveEpilogueFwdINS6_IJSA_NS7_ILi256EEESB_EEES9_SE_SG_Li256ELb1ELb1ELb1ELb0EEENS1_36VarlenDynamicPersistentTileSchedulerILi128ELi96ELi256ELi128ELb1ELb1ELb1ELb1ELb1ELb1EEEEEEEEEvNT_6ParamsE)
        .other          _ZN7cutlass13device_kernelIN5flash11enable_sm90INS1_16FlashAttnFwdSm90INS1_25CollectiveMainloopFwdSm90ILi2EN4cute5tupleIJNS5_1CILi1EEES8_S8_EEENS6_IJNS7_ILi128EEENS7_ILi96EEENS7_ILi64EEEEEELi256ENS_10bfloat16_tEfNS_4arch4Sm90ELb1ELb0ELb1ELb1ELb1ELb0ELb0ELb1ELb0ELb1ELb1ELb0EEENS1_21CollectiveEpilogueFwdINS6_IJSA_NS7_ILi256EEESB_EEES9_SE_SG_Li256ELb1ELb1ELb1ELb0EEENS1_36VarlenDynamicPersistentTileSchedulerILi128ELi96ELi256ELi128ELb1ELb1ELb1ELb1ELb1ELb1EEEEEEEEEvNT_6ParamsE,@"STO_CUDA_ENTRY STV_DEFAULT"
_ZN7cutlass13device_kernelIN5flash11enable_sm90INS1_16FlashAttnFwdSm90INS1_25CollectiveMainloopFwdSm90ILi2EN4cute5tupleIJNS5_1CILi1EEES8_S8_EEENS6_IJNS7_ILi128EEENS7_ILi96EEENS7_ILi64EEEEEELi256ENS_10bfloat16_tEfNS_4arch4Sm90ELb1ELb0ELb1ELb1ELb1ELb0ELb0ELb1ELb0ELb1ELb1ELb0EEENS1_21CollectiveEpilogueFwdINS6_IJSA_NS7_ILi256EEESB_EEES9_SE_SG_Li256ELb1ELb1ELb1ELb0EEENS1_36VarlenDynamicPersistentTileSchedulerILi128ELi96ELi256ELi128ELb1ELb1ELb1ELb1ELb1ELb1EEEEEEEEEvNT_6ParamsE:
        /* <DEDUP_REMOVED lines=45> */
.L_x_4904:
        /* <DEDUP_REMOVED lines=22> */
.L_x_4905:
        /* <DEDUP_REMOVED lines=18> */
.L_x_4906:
        /* <DEDUP_REMOVED lines=22> */
.L_x_4907:
        /* <DEDUP_REMOVED lines=23> */
.L_x_4908:
        /* <DEDUP_REMOVED lines=8> */
.L_x_4910:
        /* <DEDUP_REMOVED lines=35> */
[----:B------:R-:W-:-:S02]  /*0ad0*/  LEA.HI R8, R9, R222, RZ, 0x2 ;  /* 0x000000de09087211 */ /* 0x000fc400078f10ff */
[C---:B------:R-:W-:Y:S01]  /*0ae0*/  LOP3.LUT R5, R3.reuse, 0x3fffff0, RZ, 0xc0, !PT ;  /* 0x03fffff003057812 */ /* 0x040fe200078ec0ff */
[C---:B------:R-:W-:Y:S01]  /*0af0*/  IMAD.IADD R12, R0.reuse, 0x1, -R11 ;  /* 0x00000001000c7824 */ /* 0x040fe200078e0a0b */
[----:B------:R-:W-:Y:S02]  /*0b00*/  SHF.R.S32.HI R4, RZ, 0x4, R3 ;  /* 0x00000004ff047819 */ /* 0x000fe40000011403 */
[--C-:B------:R-:W-:Y:S01]  /*0b10*/  SHF.R.S32.HI R10, RZ, 0x2, R8.reuse ;  /* 0x00000002ff0a7819 */ /* 0x100fe20000011408 */
[----:B------:R-:W-:Y:S01]  /*0b20*/  IMAD.IADD R5, R0, 0x1, -R5 ;  /* 0x0000000100057824 */ /* 0x000fe200078e0a05 */
[----:B------:R-:W-:Y:S02]  /*0b30*/  SHF.R.S32.HI R7, RZ, 0x1f, R8 ;  /* 0x0000001fff077819 */ /* 0x000fe40000011408 */
[----:B------:R-:W-:Y:S02]  /*0b40*/  LEA.HI R0, R3, R4, RZ, 0x1 ;  /* 0x0000000403007211 */ /* 0x000fe400078f08ff */
[----:B------:R-:W-:-:S02]  /*0b50*/  LEA.HI R11, R7, R10, RZ, 0x3 ;  /* 0x0000000a070b7211 */ /* 0x000fc400078f18ff */
[----:B------:R-:W-:Y:S02]  /*0b60*/  SHF.R.S32.HI R3, RZ, 0x7, R2 ;  /* 0x00000007ff037819 */ /* 0x000fe40000011402 */
[----:B------:R-:W-:Y:S02]  /*0b70*/  LOP3.LUT R6, R6, 0xfffffc00, RZ, 0xc0, !PT ;  /* 0xfffffc0006067812 */ /* 0x000fe400078ec0ff */
[----:B------:R-:W-:Y:S02]  /*0b80*/  LOP3.LUT R7, R0, 0x1ffffffe, RZ, 0xc0, !PT ;  /* 0x1ffffffe00077812 */ /* 0x000fe400078ec0ff */
[----:B------:R-:W-:Y:S01]  /*0b90*/  LOP3.LUT R11, R11, 0xfffffff8, RZ, 0xc0, !PT ;  /* 0xfffffff80b0b7812 */ /* 0x000fe200078ec0ff */
[----:B------:R-:W-:Y:S01]  /*0ba0*/  IMAD R6, R5, 0x40, R6 ;  /* 0x0000004005067824 */ /* 0x000fe200078e0206 */
[----:B------:R-:W-:Y:S01]  /*0bb0*/  LEA.HI R2, R2, R3, RZ, 0x1 ;  /* 0x0000000302027211 */ /* 0x000fe200078f08ff */
[----:B------:R-:W-:Y:S01]  /*0bc0*/  IMAD.IADD R7, R4, 0x1, -R7 ;  /* 0x0000000104077824 */ /* 0x000fe200078e0a07 */
[----:B------:R-:W-:Y:S01]  /*0bd0*/  LEA.HI R9, R9, R222, RZ, 0x5 ;  /* 0x000000de09097211 */ /* 0x000fe200078f28ff */
[----:B------:R-:W-:Y:S01]  /*0be0*/  IMAD.IADD R10, R10, 0x1, -R11 ;  /* 0x000000010a0a7824 */ /* 0x000fe200078e0a0b */
[----:B------:R-:W-:-:S02]  /*0bf0*/  LEA.HI R0, R12, R12, RZ, 0x1 ;  /* 0x0000000c0c007211 */ /* 0x000fc400078f08ff */
[----:B------:R-:W-:Y:S02]  /*0c00*/  LOP3.LUT R2, R2, 0x3fffffe, RZ, 0xc0, !PT ;  /* 0x03fffffe02027812 */ /* 0x000fe400078ec0ff */
[----:B------:R-:W-:Y:S02]  /*0c10*/  SHF.R.S32.HI R9, RZ, 0x5, R9 ;  /* 0x00000005ff097819 */ /* 0x000fe40000011409 */
[----:B------:R-:W-:Y:S01]  /*0c20*/  LOP3.LUT R5, R0, 0x1ffffffe, RZ, 0xc0, !PT ;  /* 0x1ffffffe00057812 */ /* 0x000fe200078ec0ff */
[----:B------:R-:W-:Y:S01]  /*0c30*/  IMAD R0, R7, 0x8, R6 ;  /* 0x0000000807007824 */ /* 0x000fe200078e0206 */
[----:B------:R-:W-:Y:S01]  /*0c40*/  LOP3.LUT R11, R8, 0x7ffffffc, RZ, 0xc0, !PT ;  /* 0x7ffffffc080b7812 */ /* 0x000fe200078ec0ff */
[----:B------:R-:W-:Y:S02]  /*0c50*/  IMAD.IADD R3, R3, 0x1, -R2 ;  /* 0x0000000103037824 */ /* 0x000fe400078e0a02 */
[----:B------:R-:W-:Y:S01]  /*0c60*/  IMAD R10, R9, 0x10, R10 ;  /* 0x00000010090a7824 */ /* 0x000fe200078e020a */
[----:B------:R0:W-:Y:S01]  /*0c70*/  STL [R1+0x2c], R0 ;  /* 0x00002c0001007387 */ /* 0x0001e20000100800 */
[----:B------:R-:W-:-:S02]  /*0c80*/  IMAD.IADD R2, R222, 0x1, -R11 ;  /* 0x00000001de027824 */ /* 0x000fc400078e0a0b */
[----:B------:R-:W-:Y:S02]  /*0c90*/  IMAD.IADD R5, R12, 0x1, -R5 ;  /* 0x000000010c057824 */ /* 0x000fe400078e0a05 */
        /* <DEDUP_REMOVED lines=57> */
.L_x_4974:
[----:B------:R-:W-:Y:S01]  /*1030*/  ULDC.64 UR8, c[0x0][0xc88] ;  /* 0x0003220000087ab9 */ /* 0x000fe20000000a00 */
[----:B------:R-:W-:Y:S01]  /*1040*/  ULDC.64 UR10, c[0x0][0xa18] ;  /* 0x00028600000a7ab9 */ /* 0x000fe20000000a00 */
[----:B------:R-:W-:Y:S02]  /*1050*/  UIMAD.WIDE UR8, UR7, 0x4, UR8 ;  /* 0x00000004070878a5 */ /* 0x000fe4000f8e0208 */
[----:B------:R-:W-:Y:S01]  /*1060*/  UISETP.NE.U32.AND UP1, UPT, UR10, URZ, UPT ;  /* 0x0000003f0a00728c */ /* 0x000fe2000bf25070 */
[----:B------:R-:W-:Y:S01]  /*1070*/  ULDC UR4, c[0x0][0x424] ;  /* 0x0001090000047ab9 */ /* 0x000fe20000000800 */
[----:B------:R-:W-:Y:S02]  /*1080*/  ULDC UR7, c[0x0][0x2f0] ;  /* 0x0000bc0000077ab9 */ /* 0x000fe40000000800 */
[----:B01-34-:R-:W-:Y:S02]  /*1090*/  IMAD.U32 R4, RZ, RZ, UR8 ;  /* 0x00000008ff047e24 */ /* 0x01bfe4000f8e00ff */
[----:B------:R-:W-:Y:S01]  /*10a0*/  IMAD.U32 R5, RZ, RZ, UR9 ;  /* 0x00000009ff057e24 */ /* 0x000fe2000f8e00ff */
[----:B------:R-:W-:-:S04]  /*10b0*/  ULDC.64 UR8, c[0x0][0xa28] ;  /* 0x00028a0000087ab9 */ /* 0x000fc80000000a00 */
[----:B--2---:R-:W2:Y:S01]  /*10c0*/  LDG.E R4, desc[UR52][R4.64] ;  /* 0x0000003404047981 */ /* 0x004ea2000c1e1900 */
        /* <DEDUP_REMOVED lines=16> */
[----:B------:R-:W2:Y:S01]  /*11d0*/  @P0 LDG.E R4, desc[UR52][R4.64] ;  /* 0x0000003404040981 */ /* 0x000ea2000c1e1900 */
[----:B------:R-:W-:Y:S01]  /*11e0*/  UISETP.NE.U32.AND UP0, UPT, UR8, URZ, UPT ;  /* 0x0000003f0800728c */ /* 0x000fe2000bf05070 */
[----:B------:R-:W-:Y:S02]  /*11f0*/  ULDC.64 UR10, c[0x0][0xa20] ;  /* 0x00028800000a7ab9 */ /* 0x000fe40000000a00 */
[----:B------:R-:W3:Y:S01]  /*1200*/  @P2 LDG.E R6, desc[UR52][R6.64] ;  /* 0x0000003406062981 */ /* 0x000ee2000c1e1900 */
[----:B------:R-:W-:Y:S01]  /*1210*/  UISETP.NE.AND.EX UP0, UPT, UR9, URZ, UPT, UP0 ;  /* 0x0000003f0900728c */ /* 0x000fe2000bf05300 */
[----:B------:R-:W-:Y:S01]  /*1220*/  ISETP.NE.U32.AND P1, PT, RZ, UR10, PT ;  /* 0x0000000aff007c0c */ /* 0x000fe2000bf25070 */
[----:B------:R-:W-:Y:S01]  /*1230*/  UMOV UR48, URZ ;  /* 0x0000003f00307c82 */ /* 0x000fe20008000000 */
[----:B------:R-:W-:Y:S02]  /*1240*/  ULOP3.LUT UR41, UR5, 0xffff, URZ, 0xc0, !UPT ;  /* 0x0000ffff05297892 */ /* 0x000fe4000f8ec03f */
[----:B------:R-:W-:Y:S01]  /*1250*/  USEL UR4, UR4, 0x1, UP0 ;  /* 0x0000000104047887 */ /* 0x000fe20008000000 */
[----:B------:R-:W-:-:S03]  /*1260*/  ISETP.NE.AND.EX P1, PT, RZ, UR11, PT, P1 ;  /* 0x0000000bff007c0c */ /* 0x000fc6000bf25310 */
[----:B------:R-:W-:Y:S01]  /*1270*/  UIMAD UR4, UR4, UR7, URZ ;  /* 0x00000007040472a4 */ /* 0x000fe2000f8e023f */
[----:B--2---:R-:W-:Y:S02]  /*1280*/  @P0 R2UR UR48, R4 ;  /* 0x00000000043002ca */ /* 0x004fe400000e0000 */
[----:B---3--:R-:W-:Y:S01]  /*1290*/  @P2 R2UR UR49, R6 ;  /* 0x00000000063122ca */ /* 0x008fe200000e0000 */
[----:B-----5:R-:W-:-:S14]  /*12a0*/  @P2 BRA `(.L_x_4911) ;  /* 0x0000000000382947 */ /* 0x020fdc0003800000 */
[----:B------:R-:W-:Y:S01]  /*12b0*/  ULDC.64 UR8, c[0x0][0xa00] ;  /* 0x0002800000087ab9 */ /* 0x000fe20000000a00 */
[----:B------:R-:W-:Y:S01]  /*12c0*/  ULDC UR49, c[0x0][0x288] ;  /* 0x0000a20000317ab9 */ /* 0x000fe20000000800 */
        /* <DEDUP_REMOVED lines=12> */
.L_x_4911:
[----:B------:R-:W-:Y:S05]  /*1390*/  @!P1 BRA `(.L_x_4912) ;  /* 0x00000000001c9947 */ /* 0x000fea0003800000 */
[----:B------:R-:W-:-:S04]  /*13a0*/  ULEA UR4, UP0, UR39, UR10, 0x2 ;  /* 0x0000000a27047291 */ /* 0x000fc8000f80103f */
[----:B------:R-:W-:Y:S02]  /*13b0*/  ULEA.HI.X UR7, UR39, UR11, UR40, 0x2, UP0 ;  /* 0x0000000b27077291 */ /* 0x000fe400080f1428 */
[----:B------:R-:W-:-:S04]  /*13c0*/  IMAD.U32 R4, RZ, RZ, UR4 ;  /* 0x00000004ff047e24 */ /* 0x000fc8000f8e00ff */
[----:B------:R-:W-:-:S05]  /*13d0*/  IMAD.U32 R5, RZ, RZ, UR7 ;  /* 0x00000007ff057e24 */ /* 0x000fca000f8e00ff */
[----:B------:R-:W2:Y:S02]  /*13e0*/  LDG.E R4, desc[UR52][R4.64] ;  /* 0x0000003404047981 */ /* 0x000ea4000c1e1900 */
[----:B--2---:R-:W-:Y:S01]  /*13f0*/  R2UR UR4, R4 ;  /* 0x00000000040472ca */ /* 0x004fe200000e0000 */
[----:B------:R-:W-:-:S14]  /*1400*/  BRA `(.L_x_4913) ;  /* 0x0000000000347947 */ /* 0x000fdc0003800000 */
.L_x_4912:
        /* <DEDUP_REMOVED lines=13> */
.L_x_4913:
[----:B------:R-:W-:Y:S01]  /*14e0*/  ULDC UR7, c[0x0][0x448] ;  /* 0x0001120000077ab9 */ /* 0x000fe20000000800 */
[----:B------:R-:W-:Y:S02]  /*14f0*/  USHF.L.U32 UR42, UR6, 0x7, URZ ;  /* 0x00000007062a7899 */ /* 0x000fe4000800063f */
[----:B------:R-:W-:Y:S02]  /*1500*/  UISETP.NE.AND UP0, UPT, UR7, 0x1, UPT ;  /* 0x000000010700788c */ /* 0x000fe4000bf05270 */
[----:B------:R-:W-:Y:S02]  /*1510*/  UIADD3 UR8, UR42, 0x7f, URZ ;  /* 0x0000007f2a087890 */ /* 0x000fe4000fffe03f */
[----:B------:R-:W-:Y:S02]  /*1520*/  UIADD3 UR48, -UR48, UR4, URZ ;  /* 0x0000000430307290 */ /* 0x000fe4000fffe13f */
[----:B------:R-:W-:Y:S02]  /*1530*/  UP2UR UR50, UPR, URZ, 0x1 ;  /* 0x000000013f327883 */ /* 0x000fe40008000000 */
[----:B------:R-:W-:-:S03]  /*1540*/  UIADD3 UR4, UR48, 0x60, -UR49 ;  /* 0x0000006030047890 */ /* 0x000fc6000fffe831 */
[----:B------:R-:W-:Y:S01]  /*1550*/  @UP0 ULDC UR6, c[0x0][0x44c] ;  /* 0x0001130000060ab9 */ /* 0x000fe20000000800 */
[----:B------:R-:W-:Y:S01]  /*1560*/  @UP0 ULDC UR9, c[0x0][0x450] ;  /* 0x0001140000090ab9 */ /* 0x000fe20000000800 */
[----:B------:R-:W-:Y:S02]  /*1570*/  UIMAD.WIDE.U32 UR6, UR8, UR6, URZ ;  /* 0x00000006080672a5 */ /* 0x000fe4000f8e003f */
[----:B------:R-:W-:Y:S02]  /*1580*/  UIADD3 UR6, UR48, 0x5f, URZ ;  /* 0x0000005f30067890 */ /* 0x000fe4000fffe03f */
[----:B------:R-:W-:Y:S02]  /*1590*/  @UP0 USHF.R.U32.HI UR8, URZ, UR9, UR7 ;  /* 0x000000093f080299 */ /* 0x000fe40008011607 */
[----:B------:R-:W-:Y:S02]  /*15a0*/  UIMAD.WIDE UR6, UR6, 0x2aaaaaab, URZ ;  /* 0x2aaaaaab060678a5 */ /* 0x000fe4000f8e023f */
[----:B------:R-:W-:-:S02]  /*15b0*/  UIADD3 UR8, UR4, UR8, URZ ;  /* 0x0000000804087290 */ /* 0x000fc4000fffe03f */
[----:B------:R-:W-:Y:S02]  /*15c0*/  USHF.R.U32.HI UR4, URZ, 0x1f, UR7 ;  /* 0x0000001f3f047899 */ /* 0x000fe40008011607 */
[----:B------:R-:W-:Y:S02]  /*15d0*/  UIMAD.WIDE UR8, UR8, 0x2aaaaaab, URZ ;  /* 0x2aaaaaab080878a5 */ /* 0x000fe4000f8e023f */
[----:B------:R-:W-:Y:S02]  /*15e0*/  ULEA.HI.SX32 UR7, UR7, UR4, 0x1c ;  /* 0x0000000407077291 */ /* 0x000fe4000f8fe23f */
[----:B------:R-:W-:Y:S02]  /*15f0*/  USHF.R.U32.HI UR6, URZ, 0x1f, UR9 ;  /* 0x0000001f3f067899 */ /* 0x000fe40008011609 */
[----:B------:R-:W-:Y:S02]  /*1600*/  ULOP3.LUT UR4, UR5, 0xff000000, URZ, 0xc0, !UPT ;  /* 0xff00000005047892 */ /* 0x000fe4000f8ec03f */
[----:B------:R-:W-:-:S02]  /*1610*/  ULEA.HI.SX32 UR6, UR9, UR6, 0x1c ;  /* 0x0000000609067291 */ /* 0x000fc4000f8fe23f */
[----:B------:R-:W-:Y:S02]  /*1620*/  ULOP3.LUT UR5, UR5, 0xff0000, URZ, 0xc0, !UPT ;  /* 0x00ff000005057892 */ /* 0x000fe4000f8ec03f */
[----:B------:R-:W-:Y:S02]  /*1630*/  UISETP.LT.AND UP0, UPT, UR7, UR6, UPT ;  /* 0x000000060700728c */ /* 0x000fe4000bf01270 */
[----:B------:R-:W-:Y:S02]  /*1640*/  USHF.R.U32.HI UR4, URZ, 0x8, UR4 ;  /* 0x000000083f047899 */ /* 0x000fe40008011604 */
[----:B------:R-:W-:Y:S02]  /*1650*/  USEL UR9, UR7, UR6, UP0 ;  /* 0x0000000607097287 */ /* 0x000fe40008000000 */
[----:B------:R-:W-:Y:S02]  /*1660*/  ULEA.HI UR5, UR5, UR4, URZ, 0x10 ;  /* 0x0000000405057291 */ /* 0x000fe4000f8f803f */
[----:B------:R-:W-:-:S02]  /*1670*/  UISETP.GE.AND UP0, UPT, UR9, 0x1, UPT ;  /* 0x000000010900788c */ /* 0x000fc4000bf06270 */
[----:B------:R-:W-:Y:S01]  /*1680*/  ULOP3.LUT UR43, UR5, 0xff, URZ, 0xc0, !UPT ;  /* 0x000000ff052b7892 */ /* 0x000fe2000f8ec03f */
[----:B------:R-:W-:Y:S01]  /*1690*/  UMOV UR4, URZ ;  /* 0x0000003f00047c82 */ /* 0x000fe20008000000 */
[----:B------:R-:W-:Y:S02]  /*16a0*/  USHF.R.U32.HI UR44, URZ, 0x10, UR5 ;  /* 0x000000103f2c7899 */ /* 0x000fe40008011605 */
[----:B------:R-:W-:-:S13]  /*16b0*/  PLOP3.LUT P0, PT, PT, PT, UP0, 0x80, 0x0 ;  /* 0x000000000000781c */ /* 0x000fda0003f0f008 */
[----:B------:R-:W-:Y:S05]  /*16c0*/  @!P0 BRA `(.L_x_4914) ;  /* 0x0000000000908947 */ /* 0x000fea0003800000 */
        /* <DEDUP_REMOVED lines=36> */
.L_x_4914:
        /* <DEDUP_REMOVED lines=111> */
.L_x_4916:
        /* <DEDUP_REMOVED lines=13> */
.L_x_5061:
[----:B0-----:R-:W-:Y:S01]  /*20d0*/  IMAD.U32 R0, RZ, RZ, UR47 ;  /* 0x0000002fff007e24 */ /* 0x001fe2000f8e00ff */
[----:B------:R-:W-:Y:S05]  /*20e0*/  WARPSYNC.ALL ;  /* 0x0000000000007948 */ /* 0x000fea0003800000 */
[----:B------:R0:W-:Y:S01]  /*20f0*/  BAR.SYNC.DEFER_BLOCKING R8, 0x100 ;  /* 0x000400080000751d */ /* 0x0001e20000010000 */
[----:B------:R-:W-:-:S13]  /*2100*/  ISETP.NE.AND P0, PT, R0, 0x3, PT ;  /* 0x000000030000780c */ /* 0x000fda0003f05270 */
[----:B0-----:R-:W-:Y:S05]  /*2110*/  @!P0 BRA `(.L_x_4918) ;  /* 0x0000000000048947 */ /* 0x001fea0003800000 */
[----:B------:R-:W-:Y:S01]  /*2120*/  BPT.TRAP 0x1 ;  /* 0x000000040000795c */ /* 0x000fe20000300000 */
.L_x_4918:
[----:B------:R-:W-:Y:S01]  /*2130*/  R2UR UR22, R7 ;  /* 0x00000000071672ca */ /* 0x000fe200000e0000 */
[----:B------:R-:W-:-:S05]  /*2140*/  IMAD.U32 R9, RZ, RZ, UR36 ;  /* 0x00000024ff097e24 */ /* 0x000fca000f8e00ff */
[----:B------:R-:W-:-:S07]  /*2150*/  SHF.L.U32 R9, R9, 0x1f, RZ ;  /* 0x0000001f09097819 */ /* 0x000fce00000006ff */
[----:B------:R-:W-:-:S09]  /*2160*/  ULEA UR22, UR37, UR22, 0x3 ;  /* 0x0000001625167291 */ /* 0x000fd2000f8e183f */
[----:B------:R0:W1:Y:S01]  /*2170*/  SYNCS.PHASECHK.TRANS64.TRYWAIT P1, [UR22+0x22830], R9 ;  /* 0x02283009ff0075a7 */ /* 0x0000620008020156 */
[----:B------:R-:W-:Y:S05]  /*2180*/  @!P0 BRA `(.L_x_4919) ;  /* 0x0000000000048947 */ /* 0x000fea0003800000 */
[----:B------:R-:W-:Y:S01]  /*2190*/  BPT.TRAP 0x1 ;  /* 0x000000040000795c */ /* 0x000fe20000300000 */
.L_x_4919:
[----:B-1----:R-:W-:Y:S05]  /*21a0*/  @P1 BRA `(.L_x_4920) ;  /* 0x0000000000081947 */ /* 0x002fea0003800000 */
[----:B------:R-:W1:Y:S02]  /*21b0*/  SYNCS.PHASECHK.TRANS64.TRYWAIT P1, [UR22+0x22830], R9 ;  /* 0x02283009ff0075a7 */ /* 0x000e640008020156 */
[----:B-1----:R-:W-:Y:S05]  /*21c0*/  @!P1 BRA `(.L_x_4921) ;  /* 0x0000012400609947 */ /* 0x002fea0003800000 */
.L_x_4920:
        /* <DEDUP_REMOVED lines=39> */
.L_x_4922:
[----:B------:R-:W-:Y:S01]  /*2440*/  UISETP.NE.AND UP0, UPT, UR50, URZ, UPT ;  /* 0x0000003f3200728c */ /* 0x000fe2000bf05270 */
[----:B------:R-:W-:Y:S01]  /*2450*/  ULDC UR7, c[0x0][0x9d8] ;  /* 0x0002760000077ab9 */ /* 0x000fe20000000800 */
[----:B------:R-:W-:Y:S01]  /*2460*/  ULDC UR10, c[0x0][0x988] ;  /* 0x00026200000a7ab9 */ /* 0x000fe20000000800 */
[----:B------:R-:W-:Y:S01]  /*2470*/  FMUL.FTZ R3, R27, UR7 ;  /* 0x000000071b037c20 */ /* 0x000fe20008410000 */
[----:B------:R-:W-:Y:S02]  /*2480*/  FMUL.FTZ R4, R30, UR7 ;  /* 0x000000071e047c20 */ /* 0x000fe40008410000 */
[----:B------:R-:W-:Y:S01]  /*2490*/  PLOP3.LUT P1, PT, PT, PT, UP0, 0x80, 0x0 ;  /* 0x000000000000781c */ /* 0x000fe20003f2f008 */
[----:B------:R-:W-:Y:S01]  /*24a0*/  FMUL.FTZ R39, R39, UR7 ;  /* 0x0000000727277c20 */ /* 0x000fe20008410000 */
[----:B------:R2:W-:Y:S01]  /*24b0*/  MUFU.TANH R10, R3 ;  /* 0x00000003000a7308 */ /* 0x0005e20000002400 */
[----:B------:R-:W-:Y:S01]  /*24c0*/  PLOP3.LUT P2, PT, PT, PT, UP0, 0x80, 0x0 ;  /* 0x000000000000781c */ /* 0x000fe20003f4f008 */
[----:B------:R-:W-:Y:S01]  /*24d0*/  FMUL.FTZ R26, R26, UR7 ;  /* 0x000000071a1a7c20 */ /* 0x000fe20008410000 */
[----:B------:R-:W-:Y:S01]  /*24e0*/  @UP0 ULDC UR6, c[0x0][0x44c] ;  /* 0x0001130000060ab9 */ /* 0x000fe20000000800 */
[----:B------:R-:W-:Y:S01]  /*24f0*/  FMUL.FTZ R5, R31, UR7 ;  /* 0x000000071f057c20 */ /* 0x000fe20008410000 */
[----:B------:R-:W-:Y:S01]  /*2500*/  FMUL.FTZ R35, R35, UR7 ;  /* 0x0000000723237c20 */ /* 0x000fe20008410000 */
[----:B------:R-:W-:Y:S01]  /*2510*/  FMUL.FTZ R38, R38, UR7 ;  /* 0x0000000726267c20 */ /* 0x000fe20008410000 */
[----:B------:R-:W-:Y:S01]  /*2520*/  FMUL.FTZ R50, R50, UR7 ;  /* 0x0000000732327c20 */ /* 0x000fe20008410000 */
[----:B------:R-:W-:Y:S01]  /*2530*/  MUFU.TANH R11, R4 ;  /* 0x00000004000b7308 */ /* 0x000fe20000002400 */
[----:B--2---:R-:W-:Y:S01]  /*2540*/  FMUL.FTZ R3, R34, UR7 ;  /* 0x0000000722037c20 */ /* 0x004fe20008410000 */
[----:B------:R-:W-:Y:S01]  /*2550*/  FMUL.FTZ R46, R46, UR7 ;  /* 0x000000072e2e7c20 */ /* 0x000fe20008410000 */
[----:B------:R-:W-:Y:S01]  /*2560*/  FMUL.FTZ R42, R42, UR7 ;  /* 0x000000072a2a7c20 */ /* 0x000fe20008410000 */
[----:B------:R-:W-:Y:S01]  /*2570*/  FMUL.FTZ R31, R32, UR7 ;  /* 0x00000007201f7c20 */ /* 0x000fe20008410000 */
[----:B------:R-:W-:Y:S01]  /*2580*/  FMUL.FTZ R43, R43, UR7 ;  /* 0x000000072b2b7c20 */ /* 0x000fe20008410000 */
[----:B------:R-:W-:Y:S01]  /*2590*/  FMUL.FTZ R27, R28, UR7 ;  /* 0x000000071c1b7c20 */ /* 0x000fe20008410000 */
[----:B------:R-:W-:Y:S01]  /*25a0*/  FMUL.FTZ R30, R33, UR7 ;  /* 0x00000007211e7c20 */ /* 0x000fe20008410000 */
[----:B------:R2:W-:Y:S01]  /*25b0*/  MUFU.TANH R13, R3 ;  /* 0x00000003000d7308 */ /* 0x0005e20000002400 */
[----:B------:R-:W-:Y:S01]  /*25c0*/  FMUL.FTZ R28, R29, UR7 ;  /* 0x000000071d1c7c20 */ /* 0x000fe20008410000 */
[----:B------:R-:W-:Y:S01]  /*25d0*/  FMUL.FTZ R33, R37, UR7 ;  /* 0x0000000725217c20 */ /* 0x000fe20008410000 */
[----:B------:R-:W-:Y:S01]  /*25e0*/  FMUL.FTZ R37, R40, UR7 ;  /* 0x0000000728257c20 */ /* 0x000fe20008410000 */
[----:B------:R-:W-:Y:S01]  /*25f0*/  FMUL.FTZ R47, R47, UR7 ;  /* 0x000000072f2f7c20 */ /* 0x000fe20008410000 */
[----:B------:R-:W-:Y:S01]  /*2600*/  FMUL.FTZ R51, R51, UR7 ;  /* 0x0000000733337c20 */ /* 0x000fe20008410000 */
[----:B------:R-:W-:Y:S01]  /*2610*/  FMUL.FTZ R55, R55, UR7 ;  /* 0x0000000737377c20 */ /* 0x000fe20008410000 */
[----:B------:R-:W-:Y:S01]  /*2620*/  FMUL.FTZ R58, R58, UR7 ;  /* 0x000000073a3a7c20 */ /* 0x000fe20008410000 */
[----:B------:R3:W-:Y:S01]  /*2630*/  MUFU.TANH R14, R39 ;  /* 0x00000027000e7308 */ /* 0x0007e20000002400 */
[----:B--2---:R-:W-:-:S02]  /*2640*/  VIADD R3, R16, UR42 ;  /* 0x0000002a10037c36 */ /* 0x004fc40008000000 */
[----:B------:R-:W-:Y:S01]  /*2650*/  FMUL.FTZ R59, R59, UR7 ;  /* 0x000000073b3b7c20 */ /* 0x000fe20008410000 */
[----:B------:R-:W-:Y:S01]  /*2660*/  FMUL.FTZ R62, R62, UR7 ;  /* 0x000000073e3e7c20 */ /* 0x000fe20008410000 */
[----:B------:R-:W-:Y:S01]  /*2670*/  FMUL.FTZ R63, R63, UR7 ;  /* 0x000000073f3f7c20 */ /* 0x000fe20008410000 */
[----:B------:R-:W-:Y:S01]  /*2680*/  @P1 IMAD.HI.U32 R4, R3, UR6, RZ ;  /* 0x0000000603041c27 */ /* 0x000fe2000f8e00ff */
[----:B------:R-:W-:-:S03]  /*2690*/  @UP0 ULDC UR6, c[0x0][0x450] ;  /* 0x0001140000060ab9 */ /* 0x000fc60000000800 */
[----:B------:R-:W-:Y:S01]  /*26a0*/  FMUL.FTZ R66, R66, UR7 ;  /* 0x0000000742427c20 */ /* 0x000fe20008410000 */
[----:B------:R2:W4:Y:S01]  /*26b0*/  MUFU.TANH R76, R26 ;  /* 0x0000001a004c7308 */ /* 0x0005220000002400 */
[----:B------:R-:W-:Y:S01]  /*26c0*/  IMAD.MOV.U32 R6, RZ, RZ, R3 ;  /* 0x000000ffff067224 */ /* 0x000fe200078e0003 */
[----:B------:R-:W-:Y:S01]  /*26d0*/  @P2 SHF.R.U32.HI R6, RZ, UR6, R4 ;  /* 0x00000006ff062c19 */ /* 0x000fe20008011604 */
[----:B------:R-:W-:Y:S01]  /*26e0*/  UIMAD UR6, UR51, -0x60, UR48 ;  /* 0xffffffa0330678a4 */ /* 0x000fe2000f8e0230 */
[----:B------:R-:W-:Y:S01]  /*26f0*/  FMUL.FTZ R73, R25, UR7 ;  /* 0x0000000719497c20 */ /* 0x000fe20008410000 */
[----:B------:R-:W-:Y:S01]  /*2700*/  FMUL.FTZ R67, R67, UR7 ;  /* 0x0000000743437c20 */ /* 0x000fe20008410000 */
[----:B------:R-:W-:Y:S01]  /*2710*/  FMUL.FTZ R70, R70, UR7 ;  /* 0x0000000746467c20 */ /* 0x000fe20008410000 */
[----:B------:R-:W2:Y:S01]  /*2720*/  SHFL.IDX PT, R4, R6, 0x1, 0x1c1f ;  /* 0x003c1f0006047f89 */ /* 0x000ea200000e0000 */
[----:B------:R-:W5:Y:S01]  /*2730*/  MUFU.TANH R12, R5 ;  /* 0x00000005000c7308 */ /* 0x000f620000002400 */
[----:B---3--:R-:W-:-:S02]  /*2740*/  IMAD.U32 R39, RZ, RZ, UR6 ;  /* 0x00000006ff277e24 */ /* 0x008fc4000f8e00ff */
[----:B------:R-:W-:Y:S01]  /*2750*/  FMUL.FTZ R72, R24, UR7 ;  /* 0x0000000718487c20 */ /* 0x000fe20008410000 */
[----:B------:R-:W-:Y:S01]  /*2760*/  FMUL.FTZ R71, R71, UR7 ;  /* 0x0000000747477c20 */ /* 0x000fe20008410000 */
[----:B------:R-:W-:Y:S01]  /*2770*/  FMUL.FTZ R34, R36, UR7 ;  /* 0x0000000724227c20 */ /* 0x000fe20008410000 */
[----:B------:R-:W-:Y:S01]  /*2780*/  FMUL.FTZ R36, R41, UR7 ;  /* 0x0000000729247c20 */ /* 0x000fe20008410000 */
[C-C-:B------:R-:W-:Y:S01]  /*2790*/  IADD3 R3, -R2.reuse, 0x61, R39.reuse ;  /* 0x0000006102037810 */ /* 0x140fe20007ffe127 */
[----:B------:R-:W3:Y:S01]  /*27a0*/  SHFL.IDX PT, R6, R6, RZ, 0x1c1f ;  /* 0x001c1fff06067589 */ /* 0x000ee200000e0000 */
[----:B------:R-:W-:Y:S01]  /*27b0*/  IADD3 R39, -R2, 0x60, R39 ;  /* 0x0000006002277810 */ /* 0x000fe20007ffe127 */
[----:B------:R-:W0:Y:S01]  /*27c0*/  MUFU.TANH R35, R35 ;  /* 0x0000002300237308 */ /* 0x000e220000002400 */
[----:B------:R-:W-:Y:S01]  /*27d0*/  FMUL.FTZ R44, R44, UR7 ;  /* 0x000000072c2c7c20 */ /* 0x000fe20008410000 */
[----:B------:R-:W-:Y:S02]  /*27e0*/  VIADD R74, R3, -UR49 ;  /* 0x80000031034a7c36 */ /* 0x000fe40008000000 */
        /* <DEDUP_REMOVED lines=11> */
[----:B--2---:R-:W-:Y:S01]  /*28a0*/  VIADDMNMX R26, R4, R74, R39, PT ;  /* 0x0000004a041a7246 */ /* 0x004fe20003800127 */
[----:B------:R-:W-:Y:S01]  /*28b0*/  FMUL.FTZ R64, R64, UR7 ;  /* 0x0000000740407c20 */ /* 0x000fe20008410000 */
[----:B------:R2:W-:Y:S01]  /*28c0*/  MUFU.TANH R20, R50 ;  /* 0x0000003200147308 */ /* 0x0005e20000002400 */
[----:B------:R-:W-:Y:S01]  /*28d0*/  FMUL.FTZ R65, R65, UR7 ;  /* 0x0000000741417c20 */ /* 0x000fe20008410000 */
[----:B------:R-:W-:Y:S01]  /*28e0*/  ISETP.GT.AND P1, PT, R26, RZ, PT ;  /* 0x000000ff1a00720c */ /* 0x000fe20003f24270 */
[----:B------:R-:W-:Y:S01]  /*28f0*/  FMUL.FTZ R68, R68, UR7 ;  /* 0x0000000744447c20 */ /* 0x000fe20008410000 */
[C---:B------:R-:W-:Y:S01]  /*2900*/  ISETP.GT.AND P2, PT, R26.reuse, 0x1, PT ;  /* 0x000000011a00780c */ /* 0x040fe20003f44270 */
[----:B------:R-:W-:Y:S01]  /*2910*/  FMUL.FTZ R69, R69, UR7 ;  /* 0x0000000745457c20 */ /* 0x000fe20008410000 */
[----:B------:R-:W-:Y:S01]  /*2920*/  ISETP.GT.AND P3, PT, R26, 0x8, PT ;  /* 0x000000081a00780c */ /* 0x000fe20003f64270 */
[----:B------:R-:W0:Y:S01]  /*2930*/  S2UR UR7, SR_CgaCtaId ;  /* 0x00000000000779c3 */ /* 0x000e220000008800 */
[----:B----4-:R-:W-:Y:S01]  /*2940*/  FSEL R76, R76, -INF , P1 ;  /* 0xff8000004c4c7808 */ /* 0x010fe20000800000 */
[----:B------:R5:W-:Y:S01]  /*2950*/  MUFU.TANH R15, R46 ;  /* 0x0000002e000f7308 */ /* 0x000be20000002400 */
[----:B------:R-:W-:Y:S01]  /*2960*/  FSEL R54, R10, -INF , P2 ;  /* 0xff8000000a367808 */ /* 0x000fe20001000000 */
[----:B------:R-:W-:Y:S01]  /*2970*/  UIADD3 UR6, UR22, 0x22840, URZ ;  /* 0x0002284016067890 */ /* 0x000fe2000fffe03f */
[----:B------:R-:W-:-:S02]  /*2980*/  ISETP.GT.AND P1, PT, R26, 0x9, PT ;  /* 0x000000091a00780c */ /* 0x000fc40003f24270 */
[----:B--2---:R-:W-:Y:S02]  /*2990*/  FSEL R50, R11, -INF , P3 ;  /* 0xff8000000b327808 */ /* 0x004fe40001800000 */
[----:B------:R-:W-:Y:S01]  /*29a0*/  FMNMX.FTZ R5, R76, R54, !PT ;  /* 0x000000364c057209 */ /* 0x000fe20007810000 */
[----:B------:R2:W4:Y:S01]  /*29b0*/  MUFU.TANH R32, R42 ;  /* 0x0000002a00207308 */ /* 0x0005220000002400 */
[----:B------:R-:W-:Y:S02]  /*29c0*/  ISETP.GT.AND P2, PT, R26, 0x10, PT ;  /* 0x000000101a00780c */ /* 0x000fe40003f44270 */
[----:B-----5:R-:W-:Y:S02]  /*29d0*/  FSEL R46, R12, -INF , P1 ;  /* 0xff8000000c2e7808 */ /* 0x020fe40000800000 */
[----:B------:R-:W-:Y:S02]  /*29e0*/  FMNMX.FTZ R5, R50, R5, !PT ;  /* 0x0000000532057209 */ /* 0x000fe40007810000 */
[----:B------:R-:W-:Y:S01]  /*29f0*/  ISETP.GT.AND P1, PT, R26, 0x11, PT ;  /* 0x000000111a00780c */ /* 0x000fe20003f24270 */
[----:B------:R-:W5:Y:S01]  /*2a00*/  MUFU.TANH R29, R43 ;  /* 0x0000002b001d7308 */ /* 0x000f620000002400 */
[----:B--2---:R-:W-:-:S02]  /*2a10*/  FSEL R42, R13, -INF , P2 ;  /* 0xff8000000d2a7808 */ /* 0x004fc40001000000 */
[----:B------:R-:W-:Y:S02]  /*2a20*/  FMNMX.FTZ R5, R46, R5, !PT ;  /* 0x000000052e057209 */ /* 0x000fe40007810000 */
[----:B------:R-:W-:Y:S01]  /*2a30*/  ISETP.GT.AND P2, PT, R26, 0x18, PT ;  /* 0x000000181a00780c */ /* 0x000fe20003f44270 */
[----:B0-----:R-:W-:Y:S01]  /*2a40*/  UPRMT UR6, UR7, 0x654, UR6 ;  /* 0x0000065407067896 */ /* 0x001fe20008000006 */
[----:B------:R-:W-:Y:S01]  /*2a50*/  FSEL R40, R35, -INF , P1 ;  /* 0xff80000023287808 */ /* 0x000fe20000800000 */
[----:B------:R-:W0:Y:S01]  /*2a60*/  MUFU.TANH R47, R47 ;  /* 0x0000002f002f7308 */ /* 0x000e220000002400 */
[----:B------:R-:W-:Y:S02]  /*2a70*/  FMNMX.FTZ R5, R42, R5, !PT ;  /* 0x000000052a057209 */ /* 0x000fe40007810000 */
[----:B------:R-:W-:Y:S02]  /*2a80*/  ISETP.GT.AND P1, PT, R26, 0x19, PT ;  /* 0x000000191a00780c */ /* 0x000fe40003f24270 */
[----:B-1----:R-:W-:-:S02]  /*2a90*/  FSEL R38, R38, -INF , P2 ;  /* 0xff80000026267808 */ /* 0x002fc40001000000 */
[----:B------:R-:W-:Y:S01]  /*2aa0*/  FMNMX.FTZ R5, R40, R5, !PT ;  /* 0x0000000528057209 */ /* 0x000fe20007810000 */
[----:B------:R1:W-:Y:S01]  /*2ab0*/  MUFU.TANH R21, R3 ;  /* 0x0000000300157308 */ /* 0x0003e20000002400 */
[----:B------:R-:W-:Y:S01]  /*2ac0*/  ISETP.GT.AND P2, PT, R26, 0x20, PT ;  /* 0x000000201a00780c */ /* 0x000fe20003f44270 */
[----:B------:R-:W-:Y:S01]  /*2ad0*/  SYNCS.ARRIVE.TRANS64.RED.A1T0 RZ, [UR6], RZ ;  /* 0x000000ffffff79a7 */ /* 0x000fe20008100406 */
[----:B------:R-:W-:Y:S02]  /*2ae0*/  FSEL R35, R14, -INF , P1 ;  /* 0xff8000000e237808 */ /* 0x000fe40000800000 */
[----:B------:R-:W-:Y:S02]  /*2af0*/  FMNMX.FTZ R4, R38, R5, !PT ;  /* 0x0000000526047209 */ /* 0x000fe40007810000 */
[----:B------:R-:W-:Y:S01]  /*2b00*/  ISETP.GT.AND P1, PT, R26, 0x21, PT ;  /* 0x000000211a00780c */ /* 0x000fe20003f24270 */
[----:B------:R-:W2:Y:S01]  /*2b10*/  MUFU.TANH R51, R51 ;  /* 0x0000003300337308 */ /* 0x000ea20000002400 */
[----:B----4-:R-:W-:-:S02]  /*2b20*/  FSEL R32, R32, -INF , P2 ;  /* 0xff80000020207808 */ /* 0x010fc40001000000 */
[----:B-1----:R-:W-:Y:S02]  /*2b30*/  FMNMX.FTZ R3, R35, R4, !PT ;  /* 0x0000000423037209 */ /* 0x002fe40007810000 */
[----:B------:R-:W-:Y:S02]  /*2b40*/  ISETP.GT.AND P2, PT, R26, 0x28, PT ;  /* 0x000000281a00780c */ /* 0x000fe40003f44270 */
[----:B-----5:R-:W-:Y:S01]  /*2b50*/  FSEL R29, R29, -INF , P1 ;  /* 0xff8000001d1d7808 */ /* 0x020fe20000800000 */
[----:B------:R-:W1:Y:S01]  /*2b60*/  MUFU.TANH R55, R55 ;  /* 0x0000003700377308 */ /* 0x000e620000002400 */
[----:B------:R-:W-:Y:S02]  /*2b70*/  FMNMX.FTZ R10, R32, R3, !PT ;  /* 0x00000003200a7209 */ /* 0x000fe40007810000 */
[----:B------:R-:W-:Y:S02]  /*2b80*/  ISETP.GT.AND P1, PT, R26, 0x29, PT ;  /* 0x000000291a00780c */ /* 0x000fe40003f24270 */
[----:B------:R-:W-:-:S02]  /*2b90*/  FSEL R4, R15, -INF , P2 ;  /* 0xff8000000f047808 */ /* 0x000fc40001000000 */
[----:B------:R-:W-:Y:S01]  /*2ba0*/  FMNMX.FTZ R3, R29, R10, !PT ;  /* 0x0000000a1d037209 */ /* 0x000fe20007810000 */
[----:B------:R-:W4:Y:S01]  /*2bb0*/  MUFU.TANH R13, R58 ;  /* 0x0000003a000d7308 */ /* 0x000f220000002400 */
[----:B------:R-:W-:Y:S02]  /*2bc0*/  ISETP.GT.AND P2, PT, R26, 0x30, PT ;  /* 0x000000301a00780c */ /* 0x000fe40003f44270 */
[----:B0-----:R-:W-:Y:S02]  /*2bd0*/  FSEL R5, R47, -INF , P1 ;  /* 0xff8000002f057808 */ /* 0x001fe40000800000 */
[----:B------:R-:W-:Y:S02]  /*2be0*/  FMNMX.FTZ R12, R4, R3, !PT ;  /* 0x00000003040c7209 */ /* 0x000fe40007810000 */
[----:B------:R-:W-:Y:S01]  /*2bf0*/  ISETP.GT.AND P1, PT, R26, 0x31, PT ;  /* 0x000000311a00780c */ /* 0x000fe20003f24270 */
[----:B------:R-:W0:Y:S01]  /*2c00*/  MUFU.TANH R59, R59 ;  /* 0x0000003b003b7308 */ /* 0x000e220000002400 */
[----:B------:R-:W-:-:S02]  /*2c10*/  FSEL R10, R20, -INF , P2 ;  /* 0xff800000140a7808 */ /* 0x000fc40001000000 */
[----:B------:R-:W-:Y:S02]  /*2c20*/  FMNMX.FTZ R3, R5, R12, !PT ;  /* 0x0000000c05037209 */ /* 0x000fe40007810000 */
[----:B------:R-:W-:Y:S02]  /*2c30*/  ISETP.GT.AND P2, PT, R26, 0x38, PT ;  /* 0x000000381a00780c */ /* 0x000fe40003f44270 */
[----:B--2---:R-:W-:Y:S01]  /*2c40*/  FSEL R11, R51, -INF , P1 ;  /* 0xff800000330b7808 */ /* 0x004fe20000800000 */
[----:B------:R-:W2:Y:S01]  /*2c50*/  MUFU.TANH R62, R62 ;  /* 0x0000003e003e7308 */ /* 0x000ea20000002400 */
[----:B------:R-:W-:Y:S02]  /*2c60*/  FMNMX.FTZ R14, R10, R3, !PT ;  /* 0x000000030a0e7209 */ /* 0x000fe40007810000 */
[----:B------:R-:W-:Y:S02]  /*2c70*/  ISETP.GT.AND P1, PT, R26, 0x39, PT ;  /* 0x000000391a00780c */ /* 0x000fe40003f24270 */
[----:B------:R-:W-:-:S02]  /*2c80*/  FSEL R12, R21, -INF , P2 ;  /* 0xff800000150c7808 */ /* 0x000fc40001000000 */
[----:B------:R-:W-:Y:S01]  /*2c90*/  FMNMX.FTZ R3, R11, R14, !PT ;  /* 0x0000000e0b037209 */ /* 0x000fe20007810000 */
[----:B------:R-:W5:Y:S01]  /*2ca0*/  MUFU.TANH R25, R63 ;  /* 0x0000003f00197308 */ /* 0x000f620000002400 */
[----:B------:R-:W-:Y:S02]  /*2cb0*/  ISETP.GT.AND P2, PT, R26, 0x40, PT ;  /* 0x000000401a00780c */ /* 0x000fe40003f44270 */
[----:B-1----:R-:W-:Y:S02]  /*2cc0*/  FSEL R14, R55, -INF , P1 ;  /* 0xff800000370e7808 */ /* 0x002fe40000800000 */
[----:B------:R-:W-:Y:S02]  /*2cd0*/  FMNMX.FTZ R3, R12, R3, !PT ;  /* 0x000000030c037209 */ /* 0x000fe40007810000 */
[----:B------:R-:W-:Y:S01]  /*2ce0*/  ISETP.GT.AND P1, PT, R26, 0x41, PT ;  /* 0x000000411a00780c */ /* 0x000fe20003f24270 */
[----:B------:R-:W1:Y:S01]  /*2cf0*/  MUFU.TANH R66, R66 ;  /* 0x0000004200427308 */ /* 0x000e620000002400 */
[----:B----4-:R-:W-:-:S02]  /*2d00*/  FSEL R13, R13, -INF , P2 ;  /* 0xff8000000d0d7808 */ /* 0x010fc40001000000 */
[----:B------:R-:W-:Y:S02]  /*2d10*/  FMNMX.FTZ R20, R14, R3, !PT ;  /* 0x000000030e147209 */ /* 0x000fe40007810000 */
[C---:B------:R-:W-:Y:S02]  /*2d20*/  ISETP.GT.AND P2, PT, R26.reuse, 0x48, PT ;  /* 0x000000481a00780c */ /* 0x040fe40003f44270 */
[----:B0-----:R-:W-:Y:S01]  /*2d30*/  FSEL R15, R59, -INF , P1 ;  /* 0xff8000003b0f7808 */ /* 0x001fe20000800000 */
[----:B------:R-:W0:Y:S01]  /*2d40*/  MUFU.TANH R67, R67 ;  /* 0x0000004300437308 */ /* 0x000e220000002400 */
[----:B------:R-:W-:Y:S02]  /*2d50*/  FMNMX.FTZ R24, R13, R20, !PT ;  /* 0x000000140d187209 */ /* 0x000fe40007810000 */
[----:B------:R-:W-:Y:S02]  /*2d60*/  ISETP.GT.AND P1, PT, R26, 0x49, PT ;  /* 0x000000491a00780c */ /* 0x000fe40003f24270 */
[----:B--2---:R-:W-:-:S02]  /*2d70*/  FSEL R20, R62, -INF , P2 ;  /* 0xff8000003e147808 */ /* 0x004fc40001000000 */
[----:B------:R-:W-:Y:S01]  /*2d80*/  FMNMX.FTZ R3, R15, R24, !PT ;  /* 0x000000180f037209 */ /* 0x000fe20007810000 */
[----:B------:R-:W2:Y:S01]  /*2d90*/  MUFU.TANH R70, R70 ;  /* 0x0000004600467308 */ /* 0x000ea20000002400 */
[----:B------:R-:W-:Y:S02]  /*2da0*/  ISETP.GT.AND P2, PT, R26, 0x50, PT ;  /* 0x000000501a00780c */ /* 0x000fe40003f44270 */
[----:B-----5:R-:W-:Y:S02]  /*2db0*/  FSEL R25, R25, -INF , P1 ;  /* 0xff80000019197808 */ /* 0x020fe40000800000 */
[----:B------:R-:W-:Y:S02]  /*2dc0*/  FMNMX.FTZ R24, R20, R3, !PT ;  /* 0x0000000314187209 */ /* 0x000fe40007810000 */
[----:B------:R-:W-:Y:S01]  /*2dd0*/  ISETP.GT.AND P1, PT, R26, 0x51, PT ;  /* 0x000000511a00780c */ /* 0x000fe20003f24270 */
[----:B------:R-:W4:Y:S01]  /*2de0*/  MUFU.TANH R71, R71 ;  /* 0x0000004700477308 */ /* 0x000f220000002400 */
[----:B-1----:R-:W-:-:S02]  /*2df0*/  FSEL R21, R66, -INF , P2 ;  /* 0xff80000042157808 */ /* 0x002fc40001000000 */
[----:B------:R-:W-:Y:S02]  /*2e00*/  FMNMX.FTZ R58, R25, R24, !PT ;  /* 0x00000018193a7209 */ /* 0x000fe40007810000 */
[C---:B------:R-:W-:Y:S02]  /*2e10*/  ISETP.GT.AND P2, PT, R26.reuse, 0x58, PT ;  /* 0x000000581a00780c */ /* 0x040fe40003f44270 */
[----:B0-----:R-:W-:Y:S01]  /*2e20*/  FSEL R24, R67, -INF , P1 ;  /* 0xff80000043187808 */ /* 0x001fe20000800000 */
[----:B------:R-:W-:Y:S01]  /*2e30*/  MUFU.TANH R51, R44 ;  /* 0x0000002c00337308 */ /* 0x000fe20000002400 */
[----:B------:R-:W-:Y:S02]  /*2e40*/  FMNMX.FTZ R3, R21, R58, !PT ;  /* 0x0000003a15037209 */ /* 0x000fe40007810000 */
[----:B------:R-:W-:Y:S02]  /*2e50*/  ISETP.GT.AND P1, PT, R26, 0x59, PT ;  /* 0x000000591a00780c */ /* 0x000fe40003f24270 */
[----:B--2---:R-:W-:-:S02]  /*2e60*/  FSEL R26, R70, -INF , P2 ;  /* 0xff800000461a7808 */ /* 0x004fc40001000000 */
[----:B------:R-:W-:Y:S01]  /*2e70*/  FMNMX.FTZ R41, R24, R3, !PT ;  /* 0x0000000318297209 */ /* 0x000fe20007810000 */
[----:B------:R-:W0:Y:S01]  /*2e80*/  MUFU.TANH R72, R72 ;  /* 0x0000004800487308 */ /* 0x000e220000002400 */
[----:B----4-:R-:W-:Y:S02]  /*2e90*/  FSEL R3, R71, -INF , P1 ;  /* 0xff80000047037808 */ /* 0x010fe40000800000 */
[----:B------:R-:W-:Y:S02]  /*2ea0*/  FMNMX.FTZ R58, R26, R41, !PT ;  /* 0x000000291a3a7209 */ /* 0x000fe40007810000 */
[----:B---3--:R-:W-:Y:S02]  /*2eb0*/  VIADDMNMX R39, R6, R74, R39, PT ;  /* 0x0000004a06277246 */ /* 0x008fe40003800127 */
[----:B------:R-:W-:Y:S01]  /*2ec0*/  FMNMX.FTZ R58, R3, R58, !PT ;  /* 0x0000003a033a7209 */ /* 0x000fe20007810000 */
[----:B------:R-:W1:Y:S01]  /*2ed0*/  MUFU.TANH R73, R73 ;  /* 0x0000004900497308 */ /* 0x000e620000002400 */
[----:B------:R-:W-:-:S02]  /*2ee0*/  ISETP.GT.AND P1, PT, R39, RZ, PT ;  /* 0x000000ff2700720c */ /* 0x000fc40003f24270 */
[C---:B------:R-:W-:Y:S01]  /*2ef0*/  ISETP.GT.AND P2, PT, R39.reuse, 0x1, PT ;  /* 0x000000012700780c */ /* 0x040fe20003f44270 */
[----:B------:R-:W2:Y:S01]  /*2f00*/  SHFL.BFLY PT, R41, R58, 0x2, 0x1f ;  /* 0x0c401f003a297f89 */ /* 0x000ea200000e0000 */
[----:B------:R-:W-:-:S03]  /*2f10*/  ISETP.GT.AND P3, PT, R39, 0x8, PT ;  /* 0x000000082700780c */ /* 0x000fc60003f64270 */
[----:B------:R-:W-:Y:S01]  /*2f20*/  MUFU.TANH R27, R27 ;  /* 0x0000001b001b7308 */ /* 0x000fe20000002400 */
[----:B0-----:R-:W-:Y:S02]  /*2f30*/  FSEL R72, R72, -INF , P1 ;  /* 0xff80000048487808 */ /* 0x001fe40000800000 */
[----:B------:R-:W-:-:S05]  /*2f40*/  ISETP.GT.AND P1, PT, R39, 0x9, PT ;  /* 0x000000092700780c */ /* 0x000fca0003f24270 */
[----:B------:R-:W0:Y:S01]  /*2f50*/  MUFU.TANH R28, R28 ;  /* 0x0000001c001c7308 */ /* 0x000e220000002400 */
[----:B-1----:R-:W-:Y:S02]  /*2f60*/  FSEL R73, R73, -INF , P2 ;  /* 0xff80000049497808 */ /* 0x002fe40001000000 */
[----:B------:R-:W-:-:S05]  /*2f70*/  ISETP.GT.AND P2, PT, R39, 0x10, PT ;  /* 0x000000102700780c */ /* 0x000fca0003f44270 */
[----:B------:R-:W1:Y:S01]  /*2f80*/  MUFU.TANH R31, R31 ;  /* 0x0000001f001f7308 */ /* 0x000e620000002400 */
[----:B--2---:R-:W-:-:S07]  /*2f90*/  FMNMX.FTZ R41, R58, R41, !PT ;  /* 0x000000293a297209 */ /* 0x004fce0007810000 */
[----:B------:R-:W2:Y:S01]  /*2fa0*/  MUFU.TANH R30, R30 ;  /* 0x0000001e001e7308 */ /* 0x000ea20000002400 */
[----:B------:R-:W3:Y:S01]  /*2fb0*/  SHFL.BFLY PT, R44, R41, 0x1, 0x1f ;  /* 0x0c201f00292c7f89 */ /* 0x000ee200000e0000 */
[----:B0-----:R-:W-:Y:S02]  /*2fc0*/  FSEL R43, R28, -INF , P1 ;  /* 0xff8000001c2b7808 */ /* 0x001fe40000800000 */
[----:B------:R-:W-:-:S04]  /*2fd0*/  ISETP.GT.AND P1, PT, R39, 0x11, PT ;  /* 0x000000112700780c */ /* 0x000fc80003f24270 */
[----:B------:R-:W0:Y:S01]  /*2fe0*/  MUFU.TANH R34, R34 ;  /* 0x0000002200227308 */ /* 0x000e220000002400 */
[----:B-1----:R-:W-:-:S07]  /*2ff0*/  FSEL R31, R31, -INF , P2 ;  /* 0xff8000001f1f7808 */ /* 0x002fce0001000000 */
[----:B------:R-:W1:Y:S08]  /*3000*/  MUFU.TANH R33, R33 ;  /* 0x0000002100217308 */ /* 0x000e700000002400 */
[----:B------:R-:W4:Y:S01]  /*3010*/  MUFU.TANH R37, R37 ;  /* 0x0000002500257308 */ /* 0x000f220000002400 */
[----:B---3--:R-:W-:Y:S02]  /*3020*/  FMNMX.FTZ R6, R41, R44, !PT ;  /* 0x0000002c29067209 */ /* 0x008fe40007810000 */
[----:B------:R-:W-:-:S02]  /*3030*/  FSEL R41, R27, -INF , P3 ;  /* 0xff8000001b297808 */ /* 0x000fc40001800000 */
[----:B------:R-:W-:Y:S01]  /*3040*/  FMNMX.FTZ R44, R72, R73, !PT ;  /* 0x00000049482c7209 */ /* 0x000fe20007810000 */
[C---:B------:R-:W-:Y:S01]  /*3050*/  FMUL.FTZ R27, R6.reuse, UR10 ;  /* 0x0000000a061b7c20 */ /* 0x040fe20008410000 */
[----:B------:R-:W-:Y:S01]  /*3060*/  ISETP.GT.AND P3, PT, R39, 0x18, PT ;  /* 0x000000182700780c */ /* 0x000fe20003f64270 */
[----:B------:R-:W3:Y:S01]  /*3070*/  MUFU.TANH R36, R36 ;  /* 0x0000002400247308 */ /* 0x000ee20000002400 */
[----:B------:R-:W-:Y:S02]  /*3080*/  FMNMX.FTZ R44, R41, R44, !PT ;  /* 0x0000002c292c7209 */ /* 0x000fe40007810000 */
[----:B------:R-:W-:Y:S02]  /*3090*/  FSETP.NEU.FTZ.AND P2, PT, R6, -INF , PT ;  /* 0xff8000000600780b */ /* 0x000fe40003f5d000 */
[----:B------:R-:W-:Y:S02]  /*30a0*/  FMNMX.FTZ R28, R43, R44, !PT ;  /* 0x0000002c2b1c7209 */ /* 0x000fe40007810000 */
[----:B--2---:R-:W-:Y:S01]  /*30b0*/  FSEL R44, R30, -INF , P1 ;  /* 0xff8000001e2c7808 */ /* 0x004fe20000800000 */
[----:B------:R2:W5:Y:S01]  /*30c0*/  MUFU.TANH R55, R45 ;  /* 0x0000002d00377308 */ /* 0x0005620000002400 */
[----:B------:R-:W-:-:S02]  /*30d0*/  ISETP.GT.AND P1, PT, R39, 0x19, PT ;  /* 0x000000192700780c */ /* 0x000fc40003f24270 */
[----:B0-----:R-:W-:Y:S02]  /*30e0*/  FSEL R34, R34, -INF , P3 ;  /* 0xff80000022227808 */ /* 0x001fe40001800000 */
[----:B------:R-:W-:Y:S02]  /*30f0*/  FSEL R27, R27, RZ, P2 ;  /* 0x000000ff1b1b7208 */ /* 0x000fe40001000000 */
[----:B------:R-:W-:Y:S01]  /*3100*/  ISETP.GT.AND P2, PT, R39, 0x20, PT ;  /* 0x000000202700780c */ /* 0x000fe20003f44270 */
[----:B------:R-:W0:Y:S01]  /*3110*/  MUFU.TANH R48, R48 ;  /* 0x0000003000307308 */ /* 0x000e220000002400 */
[----:B--2---:R-:W-:Y:S01]  /*3120*/  FMNMX.FTZ R45, R31, R28, !PT ;  /* 0x0000001c1f2d7209 */ /* 0x004fe20007810000 */
[--C-:B------:R-:W-:Y:S01]  /*3130*/  FFMA.FTZ R155, R50, UR10, -R27.reuse ;  /* 0x0000000a329b7c23 */ /* 0x100fe2000801081b */
[----:B-1----:R-:W-:Y:S01]  /*3140*/  FSEL R33, R33, -INF , P1 ;  /* 0xff80000021217808 */ /* 0x002fe20000800000 */
[--C-:B------:R-:W-:Y:S01]  /*3150*/  FFMA.FTZ R157, R42, UR10, -R27.reuse ;  /* 0x0000000a2a9d7c23 */ /* 0x100fe2000801081b */
[----:B------:R-:W-:Y:S01]  /*3160*/  FMNMX.FTZ R45, R44, R45, !PT ;  /* 0x0000002d2c2d7209 */ /* 0x000fe20007810000 */
[--C-:B------:R-:W-:Y:S01]  /*3170*/  FFMA.FTZ R54, R54, UR10, -R27.reuse ;  /* 0x0000000a36367c23 */ /* 0x100fe2000801081b */
[----:B------:R-:W-:Y:S01]  /*3180*/  ISETP.GT.AND P1, PT, R39, 0x21, PT ;  /* 0x000000212700780c */ /* 0x000fe20003f24270 */
[----:B------:R-:W1:Y:S01]  /*3190*/  MUFU.TANH R49, R49 ;  /* 0x0000003100317308 */ /* 0x000e620000002400 */
[----:B------:R-:W-:Y:S01]  /*31a0*/  FMNMX.FTZ R28, R34, R45, !PT ;  /* 0x0000002d221c7209 */ /* 0x000fe20007810000 */
[--C-:B------:R-:W-:Y:S01]  /*31b0*/  FFMA.FTZ R58, R35, UR10, -R27.reuse ;  /* 0x0000000a233a7c23 */ /* 0x100fe2000801081b */
[----:B----4-:R-:W-:Y:S01]  /*31c0*/  FSEL R37, R37, -INF , P2 ;  /* 0xff80000025257808 */ /* 0x010fe20001000000 */
[--C-:B------:R-:W-:Y:S01]  /*31d0*/  FFMA.FTZ R32, R32, UR10, -R27.reuse ;  /* 0x0000000a20207c23 */ /* 0x100fe2000801081b */
[----:B------:R-:W-:Y:S01]  /*31e0*/  FMNMX.FTZ R28, R33, R28, !PT ;  /* 0x0000001c211c7209 */ /* 0x000fe20007810000 */
[--C-:B------:R-:W-:Y:S01]  /*31f0*/  FFMA.FTZ R5, R5, UR10, -R27.reuse ;  /* 0x0000000a05057c23 */ /* 0x100fe2000801081b */
[----:B------:R-:W-:Y:S01]  /*3200*/  ISETP.GT.AND P2, PT, R39, 0x28, PT ;  /* 0x000000282700780c */ /* 0x000fe20003f44270 */
[----:B------:R-:W2:Y:S01]  /*3210*/  MUFU.TANH R52, R52 ;  /* 0x0000003400347308 */ /* 0x000ea20000002400 */
[----:B---3--:R-:W-:Y:S01]  /*3220*/  FSEL R36, R36, -INF , P1 ;  /* 0xff80000024247808 */ /* 0x008fe20000800000 */
[--C-:B------:R-:W-:Y:S01]  /*3230*/  FFMA.FTZ R59, R4, UR10, -R27.reuse ;  /* 0x0000000a043b7c23 */ /* 0x100fe2000801081b */
[----:B------:R-:W-:Y:S01]  /*3240*/  FMNMX.FTZ R47, R37, R28, !PT ;  /* 0x0000001c252f7209 */ /* 0x000fe20007810000 */
[--C-:B------:R-:W-:Y:S01]  /*3250*/  FFMA.FTZ R4, R11, UR10, -R27.reuse ;  /* 0x0000000a0b047c23 */ /* 0x100fe2000801081b */
[----:B------:R-:W-:Y:S01]  /*3260*/  ISETP.GT.AND P1, PT, R39, 0x29, PT ;  /* 0x000000292700780c */ /* 0x000fe20003f24270 */
[--C-:B------:R-:W-:Y:S01]  /*3270*/  FFMA.FTZ R171, R20, UR10, -R27.reuse ;  /* 0x0000000a14ab7c23 */ /* 0x100fe2000801081b */
[----:B------:R-:W-:Y:S01]  /*3280*/  FSEL R45, R51, -INF , P2 ;  /* 0xff800000332d7808 */ /* 0x000fe20001000000 */
[----:B------:R-:W3:Y:S01]  /*3290*/  MUFU.TANH R53, R53 ;  /* 0x0000003500357308 */ /* 0x000ee20000002400 */
[----:B------:R-:W-:Y:S01]  /*32a0*/  FMNMX.FTZ R30, R36, R47, !PT ;  /* 0x0000002f241e7209 */ /* 0x000fe20007810000 */
[--C-:B------:R-:W-:Y:S01]  /*32b0*/  FFMA.FTZ R20, R24, UR10, -R27.reuse ;  /* 0x0000000a18147c23 */ /* 0x100fe2000801081b */
[----:B------:R-:W-:Y:S01]  /*32c0*/  ISETP.GT.AND P2, PT, R39, 0x30, PT ;  /* 0x000000302700780c */ /* 0x000fe20003f44270 */
[--C-:B------:R-:W-:Y:S01]  /*32d0*/  FFMA.FTZ R153, R76, UR10, -R27.reuse ;  /* 0x0000000a4c997c23 */ /* 0x100fe2000801081b */
[----:B-----5:R-:W-:Y:S01]  /*32e0*/  FSEL R47, R55, -INF , P1 ;  /* 0xff800000372f7808 */ /* 0x020fe20000800000 */
[--C-:B------:R-:W-:Y:S01]  /*32f0*/  FFMA.FTZ R175, R26, UR10, -R27.reuse ;  /* 0x0000000a1aaf7c23 */ /* 0x100fe2000801081b */
[----:B------:R-:W-:Y:S01]  /*3300*/  FMNMX.FTZ R30, R45, R30, !PT ;  /* 0x0000001e2d1e7209 */ /* 0x000fe20007810000 */
[----:B------:R-:W4:Y:S01]  /*3310*/  MUFU.TANH R56, R56 ;  /* 0x0000003800387308 */ /* 0x000f220000002400 */
[----:B------:R-:W-:Y:S01]  /*3320*/  ISETP.GT.AND P1, PT, R39, 0x31, PT ;  /* 0x000000312700780c */ /* 0x000fe20003f24270 */
[--C-:B------:R-:W-:Y:S01]  /*3330*/  FFMA.FTZ R165, R10, UR10, -R27.reuse ;  /* 0x0000000a0aa57c23 */ /* 0x100fe2000801081b */
[----:B0-----:R-:W-:Y:S01]  /*3340*/  FSEL R48, R48, -INF , P2 ;  /* 0xff80000030307808 */ /* 0x001fe20001000000 */
[--C-:B------:R-:W-:Y:S01]  /*3350*/  FFMA.FTZ R167, R12, UR10, -R27.reuse ;  /* 0x0000000a0ca77c23 */ /* 0x100fe2000801081b */
[----:B------:R-:W-:Y:S01]  /*3360*/  FMNMX.FTZ R51, R47, R30, !PT ;  /* 0x0000001e2f337209 */ /* 0x000fe20007810000 */
[--C-:B------:R-:W-:Y:S01]  /*3370*/  FFMA.FTZ R30, R46, UR10, -R27.reuse ;  /* 0x0000000a2e1e7c23 */ /* 0x100fe2000801081b */
[----:B------:R-:W-:Y:S01]  /*3380*/  ISETP.GT.AND P2, PT, R39, 0x38, PT ;  /* 0x000000382700780c */ /* 0x000fe20003f44270 */
[----:B------:R-:W0:Y:S01]  /*3390*/  MUFU.TANH R57, R57 ;  /* 0x0000003900397308 */ /* 0x000e220000002400 */
[----:B-1----:R-:W-:Y:S01]  /*33a0*/  FSEL R49, R49, -INF , P1 ;  /* 0xff80000031317808 */ /* 0x002fe20000800000 */
[--C-:B------:R-:W-:Y:S01]  /*33b0*/  FFMA.FTZ R10, R14, UR10, -R27.reuse ;  /* 0x0000000a0e0a7c23 */ /* 0x100fe2000801081b */
[----:B------:R-:W-:Y:S01]  /*33c0*/  FMNMX.FTZ R50, R48, R51, !PT ;  /* 0x0000003330327209 */ /* 0x000fe20007810000 */
[--C-:B------:R-:W-:Y:S01]  /*33d0*/  FFMA.FTZ R169, R13, UR10, -R27.reuse ;  /* 0x0000000a0da97c23 */ /* 0x100fe2000801081b */
[----:B------:R-:W-:Y:S01]  /*33e0*/  ISETP.GT.AND P1, PT, R39, 0x39, PT ;  /* 0x000000392700780c */ /* 0x000fe20003f24270 */
[--C-:B------:R-:W-:Y:S01]  /*33f0*/  FFMA.FTZ R12, R15, UR10, -R27.reuse ;  /* 0x0000000a0f0c7c23 */ /* 0x100fe2000801081b */
[----:B--2---:R-:W-:Y:S01]  /*3400*/  FSEL R46, R52, -INF , P2 ;  /* 0xff800000342e7808 */ /* 0x004fe20001000000 */
[----:B------:R-:W-:Y:S01]  /*3410*/  MUFU.TANH R60, R60 ;  /* 0x0000003c003c7308 */ /* 0x000fe20000002400 */
[----:B------:R-:W-:Y:S01]  /*3420*/  FMNMX.FTZ R51, R49, R50, !PT ;  /* 0x0000003231337209 */ /* 0x000fe20007810000 */
[--C-:B------:R-:W-:Y:S01]  /*3430*/  FFMA.FTZ R14, R25, UR10, -R27.reuse ;  /* 0x0000000a190e7c23 */ /* 0x100fe2000801081b */
[----:B------:R-:W-:Y:S01]  /*3440*/  ISETP.GT.AND P2, PT, R39, 0x40, PT ;  /* 0x000000402700780c */ /* 0x000fe20003f44270 */
[----:B------:R-:W-:Y:S01]  /*3450*/  FFMA.FTZ R173, R21, UR10, -R27 ;  /* 0x0000000a15ad7c23 */ /* 0x000fe2000801081b */
[----:B---3--:R-:W-:-:S02]  /*3460*/  FSEL R50, R53, -INF , P1 ;  /* 0xff80000035327808 */ /* 0x008fc40000800000 */
[----:B------:R-:W-:Y:S01]  /*3470*/  FMNMX.FTZ R51, R46, R51, !PT ;  /* 0x000000332e337209 */ /* 0x000fe20007810000 */
[----:B------:R-:W1:Y:S01]  /*3480*/  MUFU.TANH R61, R61 ;  /* 0x0000003d003d7308 */ /* 0x000e620000002400 */
[C---:B------:R-:W-:Y:S02]  /*3490*/  ISETP.GT.AND P1, PT, R39.reuse, 0x41, PT ;  /* 0x000000412700780c */ /* 0x040fe40003f24270 */
[----:B----4-:R-:W-:Y:S02]  /*34a0*/  FSEL R42, R56, -INF , P2 ;  /* 0xff800000382a7808 */ /* 0x010fe40001000000 */
[----:B------:R-:W-:Y:S02]  /*34b0*/  FMNMX.FTZ R53, R50, R51, !PT ;  /* 0x0000003332357209 */ /* 0x000fe40007810000 */
[----:B------:R-:W-:Y:S01]  /*34c0*/  ISETP.GT.AND P2, PT, R39, 0x48, PT ;  /* 0x000000482700780c */ /* 0x000fe20003f44270 */
[----:B------:R-:W2:Y:S01]  /*34d0*/  MUFU.TANH R64, R64 ;  /* 0x0000004000407308 */ /* 0x000ea20000002400 */
[----:B0-----:R-:W-:Y:S01]  /*34e0*/  FSEL R51, R57, -INF , P1 ;  /* 0xff80000039337808 */ /* 0x001fe20000800000 */
[----:B------:R-:W-:Y:S01]  /*34f0*/  FFMA.FTZ R57, R38, UR10, -R27 ;  /* 0x0000000a26397c23 */ /* 0x000fe2000801081b */
[----:B------:R-:W-:-:S02]  /*3500*/  FMNMX.FTZ R52, R42, R53, !PT ;  /* 0x000000352a347209 */ /* 0x000fc40007810000 */
[----:B------:R-:W-:Y:S02]  /*3510*/  ISETP.GT.AND P1, PT, R39, 0x49, PT ;  /* 0x000000492700780c */ /* 0x000fe40003f24270 */
[----:B------:R-:W-:Y:S01]  /*3520*/  FMNMX.FTZ R53, R51, R52, !PT ;  /* 0x0000003433357209 */ /* 0x000fe20007810000 */
[----:B------:R-:W0:Y:S01]  /*3530*/  MUFU.TANH R65, R65 ;  /* 0x0000004100417308 */ /* 0x000e220000002400 */
[----:B-1----:R-:W-:Y:S02]  /*3540*/  FSEL R52, R61, -INF , P1 ;  /* 0xff8000003d347808 */ /* 0x002fe40000800000 */
[----:B------:R-:W-:-:S05]  /*3550*/  ISETP.GT.AND P1, PT, R39, 0x51, PT ;  /* 0x000000512700780c */ /* 0x000fca0003f24270 */
[----:B------:R1:W-:Y:S08]  /*3560*/  MUFU.EX2 R28, R54 ;  /* 0x00000036001c7308 */ /* 0x0003f00000000800 */
[----:B------:R-:W3:Y:S01]  /*3570*/  MUFU.TANH R68, R68 ;  /* 0x0000004400447308 */ /* 0x000ee20000002400 */
[----:B-1----:R-:W-:Y:S01]  /*3580*/  FFMA.FTZ R54, R40, UR10, -R27 ;  /* 0x0000000a28367c23 */ /* 0x002fe2000801081b */
[----:B------:R-:W-:-:S02]  /*3590*/  FSEL R40, R60, -INF , P2 ;  /* 0xff8000003c287808 */ /* 0x000fc40001000000 */
[C---:B------:R-:W-:Y:S02]  /*35a0*/  ISETP.GT.AND P2, PT, R39.reuse, 0x50, PT ;  /* 0x000000502700780c */ /* 0x040fe40003f44270 */
[----:B------:R-:W-:Y:S02]  /*35b0*/  FMNMX.FTZ R53, R40, R53, !PT ;  /* 0x0000003528357209 */ /* 0x000fe40007810000 */
[----:B------:R-:W1:Y:S01]  /*35c0*/  MUFU.TANH R69, R69 ;  /* 0x0000004500457308 */ /* 0x000e620000002400 */
[----:B--2---:R-:W-:Y:S02]  /*35d0*/  FSEL R38, R64, -INF , P2 ;  /* 0xff80000040267808 */ /* 0x004fe40001000000 */
[----:B------:R-:W-:Y:S02]  /*35e0*/  FMNMX.FTZ R55, R52, R53, !PT ;  /* 0x0000003534377209 */ /* 0x000fe40007810000 */
[----:B------:R-:W-:Y:S02]  /*35f0*/  ISETP.GT.AND P2, PT, R39, 0x58, PT ;  /* 0x000000582700780c */ /* 0x000fe40003f44270 */
[----:B0-----:R-:W-:Y:S01]  /*3600*/  FSEL R53, R65, -INF , P1 ;  /* 0xff80000041357808 */ /* 0x001fe20000800000 */
[----:B------:R0:W-:Y:S01]  /*3610*/  MUFU.EX2 R56, R54 ;  /* 0x0000003600387308 */ /* 0x0001e20000000800 */
[----:B------:R-:W-:-:S02]  /*3620*/  ISETP.GT.AND P1, PT, R39, 0x59, PT ;  /* 0x000000592700780c */ /* 0x000fc40003f24270 */
[----:B---3--:R-:W-:-:S05]  /*3630*/  FSEL R35, R68, -INF , P2 ;  /* 0xff80000044237808 */ /* 0x008fca0001000000 */
[----:B------:R2:W-:Y:S01]  /*3640*/  MUFU.EX2 R161, R32 ;  /* 0x0000002000a17308 */ /* 0x0005e20000000800 */
[----:B0-----:R-:W-:Y:S01]  /*3650*/  FMNMX.FTZ R54, R38, R55, !PT ;  /* 0x0000003726367209 */ /* 0x001fe20007810000 */
[--C-:B------:R-:W-:Y:S01]  /*3660*/  FFMA.FTZ R55, R29, UR10, -R27.reuse ;  /* 0x0000000a1d377c23 */ /* 0x100fe2000801081b */
[----:B-1----:R-:W-:Y:S01]  /*3670*/  FSEL R39, R69, -INF , P1 ;  /* 0xff80000045277808 */ /* 0x002fe20000800000 */
[----:B------:R-:W-:Y:S01]  /*3680*/  FFMA.FTZ R27, R3, UR10, -R27 ;  /* 0x0000000a031b7c23 */ /* 0x000fe2000801081b */
[----:B------:R-:W-:-:S03]  /*3690*/  FMNMX.FTZ R54, R53, R54, !PT ;  /* 0x0000003635367209 */ /* 0x000fc60007810000 */
[----:B------:R0:W-:Y:S01]  /*36a0*/  MUFU.EX2 R62, R5 ;  /* 0x00000005003e7308 */ /* 0x0001e20000000800 */
[----:B------:R-:W-:-:S04]  /*36b0*/  FMNMX.FTZ R54, R35, R54, !PT ;  /* 0x0000003623367209 */ /* 0x000fc80007810000 */
[----:B------:R-:W-:-:S03]  /*36c0*/  FMNMX.FTZ R54, R39, R54, !PT ;  /* 0x0000003627367209 */ /* 0x000fc60007810000 */
[----:B------:R-:W1:Y:S02]  /*36d0*/  MUFU.EX2 R153, R153 ;  /* 0x0000009900997308 */ /* 0x000e640000000800 */
[----:B------:R-:W3:Y:S06]  /*36e0*/  SHFL.BFLY PT, R29, R54, 0x2, 0x1f ;  /* 0x0c401f00361d7f89 */ /* 0x000eec00000e0000 */
[----:B------:R-:W4:Y:S08]  /*36f0*/  MUFU.EX2 R155, R155 ;  /* 0x0000009b009b7308 */ /* 0x000f300000000800 */
[----:B------:R-:W5:Y:S08]  /*3700*/  MUFU.EX2 R30, R30 ;  /* 0x0000001e001e7308 */ /* 0x000f700000000800 */
[----:B------:R-:W-:Y:S01]  /*3710*/  MUFU.EX2 R157, R157 ;  /* 0x0000009d009d7308 */ /* 0x000fe20000000800 */
[----:B---3--:R-:W-:-:S05]  /*3720*/  FMNMX.FTZ R29, R54, R29, !PT ;  /* 0x0000001d361d7209 */ /* 0x008fca0007810000 */
[----:B--2---:R-:W0:Y:S02]  /*3730*/  SHFL.BFLY PT, R32, R29, 0x1, 0x1f ;  /* 0x0c201f001d207f89 */ /* 0x004e2400000e0000 */
[----:B------:R-:W-:Y:S08]  /*3740*/  MUFU.EX2 R57, R57 ;  /* 0x0000003900397308 */ /* 0x000ff00000000800 */
[----:B------:R-:W2:Y:S08]  /*3750*/  MUFU.EX2 R58, R58 ;  /* 0x0000003a003a7308 */ /* 0x000eb00000000800 */
[----:B------:R-:W-:Y:S01]  /*3760*/  MUFU.EX2 R60, R55 ;  /* 0x00000037003c7308 */ /* 0x000fe20000000800 */
[----:B0-----:R-:W-:Y:S01]  /*3770*/  FMNMX.FTZ R5, R29, R32, !PT ;  /* 0x000000201d057209 */ /* 0x001fe20007810000 */
[----:B-1----:R-:W-:-:S06]  /*3780*/  FADD.FTZ R32, R153, R28 ;  /* 0x0000001c99207221 */ /* 0x002fcc0000010000 */
[----:B------:R-:W-:Y:S01]  /*3790*/  MUFU.EX2 R59, R59 ;  /* 0x0000003b003b7308 */ /* 0x000fe20000000800 */
[----:B------:R-:W-:Y:S01]  /*37a0*/  F2FP.BF16.F32.PACK_AB R153, R28, R153 ;  /* 0x000000991c99723e */ /* 0x000fe200000010ff */
[C---:B------:R-:W-:Y:S01]  /*37b0*/  FMUL.FTZ R11, R5.reuse, UR10 ;  /* 0x0000000a050b7c20 */ /* 0x040fe20008410000 */
[----:B------:R-:W-:Y:S01]  /*37c0*/  FSETP.NEU.FTZ.AND P1, PT, R5, -INF , PT ;  /* 0xff8000000500780b */ /* 0x000fe20003f3d000 */
[----:B----4-:R-:W-:Y:S01]  /*37d0*/  FADD.FTZ R13, R155, R32 ;  /* 0x000000209b0d7221 */ /* 0x010fe20000010000 */
[C---:B-----5:R-:W-:Y:S02]  /*37e0*/  F2FP.BF16.F32.PACK_AB R155, R30.reuse, R155 ;  /* 0x0000009b1e9b723e */ /* 0x060fe400000010ff */
[----:B------:R-:W-:Y:S01]  /*37f0*/  FSEL R24, R11, RZ, P1 ;  /* 0x000000ff0b187208 */ /* 0x000fe20000800000 */
[----:B------:R-:W-:Y:S01]  /*3800*/  FADD.FTZ R32, R30, R13 ;  /* 0x0000000d1e207221 */ /* 0x000fe20000010000 */
[----:B------:R-:W-:Y:S01]  /*3810*/  MUFU.EX2 R165, R165 ;  /* 0x000000a500a57308 */ /* 0x000fe20000000800 */
[----:B--2---:R-:W-:-:S02]  /*3820*/  F2FP.BF16.F32.PACK_AB R159, R58, R57 ;  /* 0x000000393a9f723e */ /* 0x004fc400000010ff */
        /* <DEDUP_REMOVED lines=11> */
[----:B------:R-:W-:Y:S01]  /*38e0*/  FFMA.FTZ R45, R45, UR10, -R24 ;  /* 0x0000000a2d2d7c23 */ /* 0x000fe20008010818 */
[----:B------:R-:W-:Y:S01]  /*38f0*/  FADD.FTZ R13, R157, R32 ;  /* 0x000000209d0d7221 */ /* 0x000fe20000010000 */
        /* <DEDUP_REMOVED lines=14> */
[----:B------:R-:W-:Y:S01]  /*39e0*/  FFMA.FTZ R24, R39, UR10, -R24 ;  /* 0x0000000a27187c23 */ /* 0x000fe20008010818 */
[----:B------:R-:W-:-:S02]  /*39f0*/  F2FP.BF16.F32.PACK_AB R157, R56, R157 ;  /* 0x0000009d389d723e */ /* 0x000fc400000010ff */
[----:B------:R-:W2:Y:S01]  /*3a00*/  MUFU.EX2 R154, R43 ;  /* 0x0000002b009a7308 */ /* 0x000ea20000000800 */
[----:B0-----:R-:W-:Y:S01]  /*3a10*/  FADD.FTZ R26, R72, R73 ;  /* 0x00000049481a7221 */ /* 0x001fe20000010000 */
[----:B------:R-:W-:Y:S02]  /*3a20*/  F2FP.BF16.F32.PACK_AB R163, R62, R59 ;  /* 0x0000003b3ea3723e */ /* 0x000fe400000010ff */
[----:B------:R-:W-:-:S04]  /*3a30*/  F2FP.BF16.F32.PACK_AB R152, R73, R72 ;  /* 0x000000484998723e */ /* 0x000fc800000010ff */
[----:B------:R-:W0:Y:S01]  /*3a40*/  MUFU.EX2 R31, R31 ;  /* 0x0000001f001f7308 */ /* 0x000e220000000800 */
[----:B-1----:R-:W-:-:S07]  /*3a50*/  FADD.FTZ R3, R41, R26 ;  /* 0x0000001a29037221 */ /* 0x002fce0000010000 */
[----:B------:R-:W1:Y:S01]  /*3a60*/  MUFU.EX2 R44, R44 ;  /* 0x0000002c002c7308 */ /* 0x000e620000000800 */
[C---:B--2---:R-:W-:Y:S01]  /*3a70*/  FADD.FTZ R26, R154.reuse, R3 ;  /* 0x000000039a1a7221 */ /* 0x044fe20000010000 */
        /* <DEDUP_REMOVED lines=8> */
[----:B--2---:R-:W-:Y:S01]  /*3b00*/  FADD.FTZ R32, R34, R3 ;  /* 0x0000000322207221 */ /* 0x004fe20000010000 */
[----:B------:R-:W-:-:S04]  /*3b10*/  FADD.FTZ R3, R57, R26 ;  /* 0x0000001a39037221 */ /* 0x000fc80000010000 */
[----:B------:R-:W-:Y:S02]  /*3b20*/  FADD.FTZ R26, R58, R3 ;  /* 0x000000033a1a7221 */ /* 0x000fe40000010000 */
[----:B------:R-:W2:Y:S01]  /*3b30*/  MUFU.EX2 R36, R36 ;  /* 0x0000002400247308 */ /* 0x000ea20000000800 */
[----:B0-----:R-:W-:Y:S01]  /*3b40*/  FADD.FTZ R32, R33, R32 ;  /* 0x0000002021207221 */ /* 0x001fe20000010000 */
[----:B------:R-:W-:Y:S01]  /*3b50*/  FADD.FTZ R15, R161, R26 ;  /* 0x0000001aa10f7221 */ /* 0x000fe20000010000 */
[C---:B------:R-:W-:Y:S02]  /*3b60*/  F2FP.BF16.F32.PACK_AB R161, R60.reuse, R161 ;  /* 0x000000a13ca1723e */ /* 0x040fe400000010ff */
[----:B------:R-:W-:Y:S01]  /*3b70*/  F2FP.BF16.F32.PACK_AB R158, R33, R34 ;  /* 0x00000022219e723e */ /* 0x000fe200000010ff */
[----:B------:R-:W-:Y:S02]  /*3b80*/  FADD.FTZ R28, R60, R15 ;  /* 0x0000000f3c1c7221 */ /* 0x000fe40000010000 */
[----:B------:R-:W0:Y:S01]  /*3b90*/  MUFU.EX2 R45, R45 ;  /* 0x0000002d002d7308 */ /* 0x000e220000000800 */
[----:B-1----:R-:W-:Y:S01]  /*3ba0*/  FADD.FTZ R13, R37, R32 ;  /* 0x00000020250d7221 */ /* 0x002fe20000010000 */
[----:B------:R-:W-:-:S06]  /*3bb0*/  FADD.FTZ R15, R59, R28 ;  /* 0x0000001c3b0f7221 */ /* 0x000fcc0000010000 */
        /* <DEDUP_REMOVED lines=11> */
[----:B------:R-:W-:-:S06]  /*3c70*/  FADD.FTZ R13, R165, R26 ;  /* 0x0000001aa50d7221 */ /* 0x000fcc0000010000 */
        /* <DEDUP_REMOVED lines=49> */
[----:B-1----:R-:W-:-:S04]  /*3f90*/  FADD.FTZ R3, R35, R10 ;  /* 0x0000000a23037221 */ /* 0x002fc80000010000 */
[C---:B--2---:R-:W-:Y:S01]  /*3fa0*/  FADD.FTZ R3, R24.reuse, R3 ;  /* 0x0000000318037221 */ /* 0x044fe20000010000 */
[----:B------:R-:W-:Y:S01]  /*3fb0*/  F2FP.BF16.F32.PACK_AB R174, R24, R35 ;  /* 0x0000002318ae723e */ /* 0x000fe200000010ff */
[C---:B0-----:R-:W-:Y:S01]  /*3fc0*/  FADD.FTZ R4, R26.reuse, R11 ;  /* 0x0000000b1a047221 */ /* 0x041fe20000010000 */
[----:B------:R-:W-:Y:S01]  /*3fd0*/  F2FP.BF16.F32.PACK_AB R175, R26, R175 ;  /* 0x000000af1aaf723e */ /* 0x000fe200000010ff */
[----:B------:R-:W-:Y:S06]  /*3fe0*/  @!P0 BRA `(.L_x_4923) ;  /* 0x0000000000048947 */ /* 0x000fec0003800000 */
[----:B------:R-:W-:Y:S01]  /*3ff0*/  BPT.TRAP 0x1 ;  /* 0x000000040000795c */ /* 0x000fe20000300000 */
.L_x_4923:
[----:B------:R0:W1:Y:S01]  /*4000*/  SYNCS.PHASECHK.TRANS64.TRYWAIT P1, [UR22+0x22850], R9 ;  /* 0x02285009ff0075a7 */ /* 0x0000620008020156 */
[----:B------:R-:W-:Y:S05]  /*4010*/  @!P0 BRA `(.L_x_4924) ;  /* 0x0000000000048947 */ /* 0x000fea0003800000 */
[----:B------:R-:W-:Y:S01]  /*4020*/  BPT.TRAP 0x1 ;  /* 0x000000040000795c */ /* 0x000fe20000300000 */
.L_x_4924:
[----:B-1----:R-:W-:Y:S05]  /*4030*/  @P1 BRA `(.L_x_4925) ;  /* 0x0000000000081947 */ /* 0x002fea0003800000 */
[----:B------:R-:W1:Y:S02]  /*4040*/  SYNCS.PHASECHK.TRANS64.TRYWAIT P1, [UR22+0x22850], R9 ;  /* 0x02285009ff0075a7 */ /* 0x000e640008020156 */
[----:B-1----:R-:W-:Y:S05]  /*4050*/  @!P1 BRA `(.L_x_4926) ;  /* 0x0000010400d49947 */ /* 0x002fea0003800000 */
.L_x_4925:
        /* <DEDUP_REMOVED lines=44> */
.L_x_4927:
[----:B------:R-:W-:Y:S01]  /*4320*/  UISETP.NE.AND UP0, UPT, UR50, URZ, UPT ;  /* 0x0000003f3200728c */ /* 0x000fe2000bf05270 */
[----:B------:R-:W2:Y:S01]  /*4330*/  S2UR UR14, SR_CgaCtaId ;  /* 0x00000000000e79c3 */ /* 0x000ea20000008800 */
[----:B------:R-:W-:Y:S01]  /*4340*/  UMOV UR11, UR42 ;  /* 0x0000002a000b7c82 */ /* 0x000fe20008000000 */
[----:B------:R-:W-:Y:S02]  /*4350*/  UIADD3 UR26, UR51, -0x2, URZ ;  /* 0xfffffffe331a7890 */ /* 0x000fe4000fffe03f */
[----:B------:R-:W-:-:S06]  /*4360*/  UIADD3 UR22, UR22, 0x22860, URZ ;  /* 0x0002286016167890 */ /* 0x000fcc000fffe03f */
[----:B------:R-:W-:Y:S01]  /*4370*/  @UP0 ULDC UR6, c[0x0][0x44c] ;  /* 0x0001130000060ab9 */ /* 0x000fe20000000800 */
[----:B------:R-:W-:Y:S01]  /*4380*/  @UP0 ULDC UR15, c[0x0][0x450] ;  /* 0x00011400000f0ab9 */ /* 0x000fe20000000800 */
[----:B------:R-:W-:-:S04]  /*4390*/  UIMAD.WIDE.U32 UR6, UR42, UR6, URZ ;  /* 0x000000062a0672a5 */ /* 0x000fc8000f8e003f */
[----:B------:R-:W-:-:S04]  /*43a0*/  @UP0 USHF.R.U32.HI UR11, URZ, UR15, UR7 ;  /* 0x0000000f3f0b0299 */ /* 0x000fc80008011607 */
[----:B------:R-:W-:-:S04]  /*43b0*/  UIADD3 UR6, UR11, UR48, -UR49 ;  /* 0x000000300b067290 */ /* 0x000fc8000fffe831 */
[----:B------:R-:W-:Y:S02]  /*43c0*/  UIMAD.WIDE UR6, UR6, 0x2aaaaaab, URZ ;  /* 0x2aaaaaab060678a5 */ /* 0x000fe4000f8e023f */
[----:B--2---:R-:W-:Y:S02]  /*43d0*/  UPRMT UR22, UR14, 0x654, UR22 ;  /* 0x000006540e167896 */ /* 0x004fe40008000016 */
[----:B------:R-:W-:-:S04]  /*43e0*/  USHF.R.U32.HI UR6, URZ, 0x1f, UR7 ;  /* 0x0000001f3f067899 */ /* 0x000fc80008011607 */
[----:B------:R-:W-:-:S03]  /*43f0*/  ULEA.HI.SX32 UR6, UR7, UR6, 0x1c ;  /* 0x0000000607067291 */ /* 0x000fc6000f8fe23f */
[----:B------:R-:W-:Y:S01]  /*4400*/  SYNCS.ARRIVE.TRANS64.RED.A1T0 RZ, [UR22], RZ ;  /* 0x000000ffffff79a7 */ /* 0x000fe20008100416 */
[----:B------:R-:W-:-:S04]  /*4410*/  UISETP.LT.AND UP0, UPT, UR45, UR6, UPT ;  /* 0x000000062d00728c */ /* 0x000fc8000bf01270 */
[----:B------:R-:W-:-:S04]  /*4420*/  USEL UR25, UR45, UR6, !UP0 ;  /* 0x000000062d197287 */ /* 0x000fc8000c000000 */
[----:B------:R-:W-:-:S06]  /*4430*/  UISETP.GE.AND UP0, UPT, UR26, UR25, UPT ;  /* 0x000000191a00728c */ /* 0x000fcc000bf06270 */
[----:B------:R-:W-:-:S13]  /*4440*/  PLOP3.LUT P1, PT, PT, PT, UP0, 0x80, 0x0 ;  /* 0x000000000000781c */ /* 0x000fda0003f2f008 */
[----:B------:R-:W-:Y:S05]  /*4450*/  @!P1 BRA `(.L_x_4928) ;  /* 0x0000002800bc9947 */ /* 0x000fea0003800000 */
[----:B01----:R-:W-:Y:S01]  /*4460*/  IMAD.MOV.U32 R9, RZ, RZ, R6 ;  /* 0x000000ffff097224 */ /* 0x003fe200078e0006 */
[----:B------:R-:W-:Y:S01]  /*4470*/  ULDC UR22, c[0x0][0x9d8] ;  /* 0x0002760000167ab9 */ /* 0x000fe20000000800 */
[----:B------:R-:W-:Y:S01]  /*4480*/  IMAD.MOV.U32 R8, RZ, RZ, R5 ;  /* 0x000000ffff087224 */ /* 0x000fe200078e0005 */
[----:B------:R-:W-:-:S06]  /*4490*/  ULDC UR27, c[0x0][0x988] ;  /* 0x00026200001b7ab9 */ /* 0x000fcc0000000800 */
.L_x_4939:
[----:B------:R-:W-:-:S04]  /*44a0*/  UIADD3 UR37, UR37, 0x1, URZ ;  /* 0x0000000125257890 */ /* 0x000fc8000fffe03f */
[----:B------:R-:W-:-:S04]  /*44b0*/  UISETP.NE.AND UP0, UPT, UR37, 0x2, UPT ;  /* 0x000000022500788c */ /* 0x000fc8000bf05270 */
[----:B------:R-:W-:Y:S02]  /*44c0*/  USEL UR6, URZ, 0x1, UP0 ;  /* 0x000000013f067887 */ /* 0x000fe40008000000 */
[----:B------:R-:W-:Y:S02]  /*44d0*/  USEL UR37, UR37, URZ, UP0 ;  /* 0x0000003f25257287 */ /* 0x000fe40008000000 */
[----:B------:R-:W-:Y:S01]  /*44e0*/  ULOP3.LUT UR36, UR36, UR6, URZ, 0x3c, !UPT ;  /* 0x0000000624247292 */ /* 0x000fe2000f8e3c3f */
[----:B------:R-:W-:Y:S11]  /*44f0*/  @!P0 BRA `(.L_x_4929) ;  /* 0x0000000000048947 */ /* 0x000ff60003800000 */
[----:B------:R-:W-:Y:S01]  /*4500*/  BPT.TRAP 0x1 ;  /* 0x000000040000795c */ /* 0x000fe20000300000 */
.L_x_4929:
        /* <DEDUP_REMOVED lines=9> */
.L_x_4930:
[----:B-1----:R-:W-:Y:S05]  /*45a0*/  @P1 BRA `(.L_x_4931) ;  /* 0x0000000000081947 */ /* 0x002fea0003800000 */
[----:B------:R-:W1:Y:S02]  /*45b0*/  SYNCS.PHASECHK.TRANS64.TRYWAIT P1, [UR23+0x22830], R7 ;  /* 0x02283007ff0075a7 */ /* 0x000e640008020157 */
[----:B-1----:R-:W-:Y:S05]  /*45c0*/  @!P1 BRA `(.L_x_4932) ;  /* 0x0000010000909947 */ /* 0x002fea0003800000 */
.L_x_4931:
        /* <DEDUP_REMOVED lines=26> */
.L_x_4933:
[----:B------:R-:W-:Y:S01]  /*4770*/  UISETP.NE.AND UP0, UPT, UR50, URZ, UPT ;  /* 0x0000003f3200728c */ /* 0x000fe2000bf05270 */
[----:B------:R-:W-:Y:S01]  /*4780*/  FMUL.FTZ R14, R161, UR22 ;  /* 0x00000016a10e7c20 */ /* 0x000fe20008410000 */
[----:B------:R-:W-:Y:S02]  /*4790*/  VIADD R161, R16, UR42 ;  /* 0x0000002a10a17c36 */ /* 0x000fe40008000000 */
[----:B------:R-:W-:Y:S01]  /*47a0*/  FMUL.FTZ R6, R153, UR22 ;  /* 0x0000001699067c20 */ /* 0x000fe20008410000 */
[----:B------:R-:W-:Y:S01]  /*47b0*/  FMUL.FTZ R15, R164, UR22 ;  /* 0x00000016a40f7c20 */ /* 0x000fe20008410000 */
[----:B------:R-:W-:Y:S01]  /*47c0*/  UIMAD UR6, UR26, -0x60, URZ ;  /* 0xffffffa01a0678a4 */ /* 0x000fe2000f8e023f */
[----:B------:R-:W-:Y:S01]  /*47d0*/  PLOP3.LUT P1, PT, PT, PT, UP0, 0x80, 0x0 ;  /* 0x000000000000781c */ /* 0x000fe20003f2f008 */
[----:B------:R-:W-:Y:S01]  /*47e0*/  FMUL.FTZ R11, R156, UR22 ;  /* 0x000000169c0b7c20 */ /* 0x000fe20008410000 */
[----:B------:R-:W-:Y:S01]  /*47f0*/  PLOP3.LUT P2, PT, PT, PT, UP0, 0x80, 0x0 ;  /* 0x000000000000781c */ /* 0x000fe20003f4f008 */
[----:B------:R-:W-:Y:S01]  /*4800*/  FMUL.FTZ R5, R152, UR22 ;  /* 0x0000001698057c20 */ /* 0x000fe20008410000 */
[----:B------:R-:W-:Y:S01]  /*4810*/  FMUL.FTZ R13, R160, UR22 ;  /* 0x00000016a00d7c20 */ /* 0x000fe20008410000 */
[----:B------:R-:W-:Y:S01]  /*4820*/  @UP0 ULDC UR7, c[0x0][0x44c] ;  /* 0x0001130000070ab9 */ /* 0x000fe20000000800 */
[----:B------:R-:W-:-:S02]  /*4830*/  IMAD.U32 R156, RZ, RZ, UR6 ;  /* 0x00000006ff9c7e24 */ /* 0x000fc4000f8e00ff */
[----:B------:R-:W-:Y:S01]  /*4840*/  FMUL.FTZ R12, R157, UR22 ;  /* 0x000000169d0c7c20 */ /* 0x000fe20008410000 */
[----:B------:R-:W-:Y:S01]  /*4850*/  IMAD.U32 R157, RZ, RZ, UR49 ;  /* 0x00000031ff9d7e24 */ /* 0x000fe2000f8e00ff */
[----:B------:R-:W2:Y:S01]  /*4860*/  MUFU.TANH R5, R5 ;  /* 0x0000000500057308 */ /* 0x000ea20000002400 */
[----:B------:R-:W-:Y:S01]  /*4870*/  FMUL.FTZ R10, R154, UR22 ;  /* 0x000000169a0a7c20 */ /* 0x000fe20008410000 */
[----:B------:R-:W-:Y:S01]  /*4880*/  IADD3 R156, -R2, 0x1, R156 ;  /* 0x00000001029c7810 */ /* 0x000fe20007ffe19c */
[----:B------:R-:W-:Y:S01]  /*4890*/  FMUL.FTZ R154, R173, UR22 ;  /* 0x00000016ad9a7c20 */ /* 0x000fe20008410000 */
[----:B------:R-:W-:Y:S01]  /*48a0*/  @P1 IMAD.HI.U32 R153, R161, UR7, RZ ;  /* 0x00000007a1991c27 */ /* 0x000fe2000f8e00ff */
[----:B------:R-:W-:Y:S01]  /*48b0*/  @UP0 ULDC UR7, c[0x0][0x450] ;  /* 0x0001140000070ab9 */ /* 0x000fe20000000800 */
[----:B------:R-:W-:Y:S02]  /*48c0*/  IADD3 R156, -R157, UR48, R156 ;  /* 0x000000309d9c7c10 */ /* 0x000fe4000fffe19c */
[----:B------:R-:W-:Y:S01]  /*48d0*/  FMUL.FTZ R155, R155, UR22 ;  /* 0x000000169b9b7c20 */ /* 0x000fe20008410000 */
[----:B------:R-:W3:Y:S01]  /*48e0*/  MUFU.TANH R13, R13 ;  /* 0x0000000d000d7308 */ /* 0x000ee20000002400 */
[----:B------:R-:W-:Y:S01]  /*48f0*/  @P2 SHF.R.U32.HI R161, RZ, UR7, R153 ;  /* 0x00000007ffa12c19 */ /* 0x000fe20008011699 */
[----:B------:R-:W-:Y:S01]  /*4900*/  FMUL.FTZ R153, R172, UR22 ;  /* 0x00000016ac997c20 */ /* 0x000fe20008410000 */
[----:B------:R-:W-:Y:S01]  /*4910*/  FMUL.FTZ R158, R158, UR22 ;  /* 0x000000169e9e7c20 */ /* 0x000fe20008410000 */
[----:B------:R-:W-:Y:S01]  /*4920*/  FMUL.FTZ R157, R176, UR22 ;  /* 0x00000016b09d7c20 */ /* 0x000fe20008410000 */
[----:B------:R-:W-:Y:S01]  /*4930*/  FMUL.FTZ R159, R159, UR22 ;  /* 0x000000169f9f7c20 */ /* 0x000fe20008410000 */
[----:B------:R-:W4:Y:S01]  /*4940*/  SHFL.IDX PT, R164, R161, RZ, 0x1c1f ;  /* 0x001c1fffa1a47589 */ /* 0x000f2200000e0000 */
[----:B------:R-:W-:Y:S01]  /*4950*/  FMUL.FTZ R162, R162, UR22 ;  /* 0x00000016a2a27c20 */ /* 0x000fe20008410000 */
[----:B------:R-:W5:Y:S01]  /*4960*/  MUFU.TANH R14, R14 ;  /* 0x0000000e000e7308 */ /* 0x000f620000002400 */
[----:B------:R-:W-:Y:S01]  /*4970*/  FMUL.FTZ R163, R163, UR22 ;  /* 0x00000016a3a37c20 */ /* 0x000fe20008410000 */
[----:B------:R-:W0:Y:S01]  /*4980*/  SHFL.IDX PT, R172, R161, 0x1, 0x1c1f ;  /* 0x003c1f00a1ac7f89 */ /* 0x000e2200000e0000 */
        /* <DEDUP_REMOVED lines=19> */
[----:B----4-:R-:W-:-:S02]  /*4ac0*/  IMAD.IADD R164, R156, 0x1, R164 ;  /* 0x000000019ca47824 */ /* 0x010fc400078e02a4 */
[----:B------:R-:W-:Y:S01]  /*4ad0*/  FMUL.FTZ R191, R191, UR22 ;  /* 0x00000016bfbf7c20 */ /* 0x000fe20008410000 */
[----:B------:R-:W4:Y:S01]  /*4ae0*/  MUFU.TANH R10, R10 ;  /* 0x0000000a000a7308 */ /* 0x000f220000002400 */
[----:B------:R-:W-:Y:S01]  /*4af0*/  FMUL.FTZ R152, R169, UR22 ;  /* 0x00000016a9987c20 */ /* 0x000fe20008410000 */
[----:B0-----:R-:W-:Y:S01]  /*4b00*/  IMAD.IADD R172, R156, 0x1, R172 ;  /* 0x000000019cac7824 */ /* 0x001fe200078e02ac */
[C---:B------:R-:W-:Y:S01]  /*4b10*/  ISETP.GT.AND P5, PT, R164.reuse, RZ, PT ;  /* 0x000000ffa400720c */ /* 0x040fe20003fa4270 */
[----:B------:R-:W-:Y:S01]  /*4b20*/  FMUL.FTZ R169, R181, UR22 ;  /* 0x00000016b5a97c20 */ /* 0x000fe20008410000 */
[----:B------:R-:W-:Y:S01]  /*4b30*/  ISETP.GT.AND P1, PT, R164, 0x10, PT ;  /* 0x00000010a400780c */ /* 0x000fe20003f24270 */
[----:B------:R-:W-:Y:S01]  /*4b40*/  FMUL.FTZ R194, R194, UR22 ;  /* 0x00000016c2c27c20 */ /* 0x000fe20008410000 */
[----:B------:R-:W-:Y:S01]  /*4b50*/  ISETP.GT.AND P6, PT, R164, 0x11, PT ;  /* 0x00000011a400780c */ /* 0x000fe20003fc4270 */
[----:B------:R-:W-:Y:S01]  /*4b60*/  MUFU.TANH R156, R162 ;  /* 0x000000a2009c7308 */ /* 0x000fe20000002400 */
[----:B--2---:R-:W-:Y:S01]  /*4b70*/  FSEL R161, R5, -INF , P5 ;  /* 0xff80000005a17808 */ /* 0x004fe20002800000 */
[----:B------:R-:W-:Y:S01]  /*4b80*/  FMUL.FTZ R195, R195, UR22 ;  /* 0x00000016c3c37c20 */ /* 0x000fe20008410000 */
[----:B---3--:R-:W-:Y:S01]  /*4b90*/  FSEL R13, R13, -INF , P1 ;  /* 0xff8000000d0d7808 */ /* 0x008fe20000800000 */
[----:B------:R-:W-:Y:S01]  /*4ba0*/  FMUL.FTZ R198, R198, UR22 ;  /* 0x00000016c6c67c20 */ /* 0x000fe20008410000 */
[----:B------:R-:W-:Y:S01]  /*4bb0*/  ISETP.GT.AND P1, PT, R164, 0x28, PT ;  /* 0x00000028a400780c */ /* 0x000fe20003f24270 */
[----:B------:R-:W-:Y:S01]  /*4bc0*/  FMUL.FTZ R173, R184, UR22 ;  /* 0x00000016b8ad7c20 */ /* 0x000fe20008410000 */
[----:B-----5:R-:W-:Y:S01]  /*4bd0*/  FSEL R14, R14, -INF , P6 ;  /* 0xff8000000e0e7808 */ /* 0x020fe20003000000 */
[----:B------:R-:W0:Y:S01]  /*4be0*/  MUFU.TANH R5, R155 ;  /* 0x0000009b00057308 */ /* 0x000e220000002400 */
[----:B------:R-:W-:Y:S01]  /*4bf0*/  ISETP.GT.AND P6, PT, R164, 0x29, PT ;  /* 0x00000029a400780c */ /* 0x000fe20003fc4270 */
[----:B------:R-:W-:Y:S01]  /*4c00*/  FMUL.FTZ R199, R199, UR22 ;  /* 0x00000016c7c77c20 */ /* 0x000fe20008410000 */
[----:B-1----:R-:W-:Y:S01]  /*4c10*/  FSEL R176, R153, -INF , P1 ;  /* 0xff80000099b07808 */ /* 0x002fe20000800000 */
[----:B------:R-:W-:Y:S01]  /*4c20*/  UMOV UR10, UR27 ;  /* 0x0000001b000a7c82 */ /* 0x000fe20008000000 */
[----:B------:R-:W-:Y:S01]  /*4c30*/  FSEL R154, R154, -INF , P6 ;  /* 0xff8000009a9a7808 */ /* 0x000fe20003000000 */
[----:B------:R-:W-:Y:S01]  /*4c40*/  FMUL.FTZ R185, R185, UR22 ;  /* 0x00000016b9b97c20 */ /* 0x000fe20008410000 */
[----:B------:R-:W-:Y:S01]  /*4c50*/  ISETP.GT.AND P6, PT, R172, RZ, PT ;  /* 0x000000ffac00720c */ /* 0x000fe20003fc4270 */
[----:B------:R-:W1:Y:S01]  /*4c60*/  MUFU.TANH R153, R158 ;  /* 0x0000009e00997308 */ /* 0x000e620000002400 */
[----:B------:R-:W-:Y:S01]  /*4c70*/  ISETP.GT.AND P4, PT, R164, 0x1, PT ;  /* 0x00000001a400780c */ /* 0x000fe20003f84270 */
[----:B------:R-:W-:Y:S01]  /*4c80*/  FMUL.FTZ R188, R188, UR22 ;  /* 0x00000016bcbc7c20 */ /* 0x000fe20008410000 */
[----:B----4-:R-:W-:Y:S01]  /*4c90*/  FSEL R10, R10, -INF , P6 ;  /* 0xff8000000a0a7808 */ /* 0x010fe20003000000 */
        /* <DEDUP_REMOVED lines=8> */
[----:B------:R-:W-:Y:S01]  /*4d20*/  UIADD3 UR6, UR23, 0x22840, URZ ;  /* 0x0002284017067890 */ /* 0x000fe2000fffe03f */
[----:B------:R-:W-:-:S02]  /*4d30*/  ISETP.GT.AND P2, PT, R164, 0x9, PT ;  /* 0x00000009a400780c */ /* 0x000fc40003f44270 */
[----:B------:R-:W-:Y:S01]  /*4d40*/  ISETP.GT.AND P5, PT, R164, 0x18, PT ;  /* 0x00000018a400780c */ /* 0x000fe20003fa4270 */
[----:B------:R-:W0:Y:S01]  /*4d50*/  MUFU.TANH R158, R163 ;  /* 0x000000a3009e7308 */ /* 0x000e220000002400 */
[----:B-1----:R-:W-:Y:S01]  /*4d60*/  FSEL R153, R153, -INF , P6 ;  /* 0xff80000099997808 */ /* 0x002fe20003000000 */
[----:B------:R-:W-:Y:S01]  /*4d70*/  UPRMT UR6, UR24, 0x654, UR6 ;  /* 0x0000065418067896 */ /* 0x000fe20008000006 */
[----:B------:R-:W-:Y:S02]  /*4d80*/  ISETP.GT.AND P6, PT, R172, 0x9, PT ;  /* 0x00000009ac00780c */ /* 0x000fe40003fc4270 */
[----:B------:R-:W-:-:S03]  /*4d90*/  ISETP.GT.AND P1, PT, R164, 0x40, PT ;  /* 0x00000040a400780c */ /* 0x000fc60003f24270 */
[----:B------:R-:W1:Y:S01]  /*4da0*/  MUFU.TANH R6, R6 ;  /* 0x0000000600067308 */ /* 0x000e620000002400 */
[----:B--2---:R-:W-:Y:S02]  /*4db0*/  FSEL R155, R155, -INF , P6 ;  /* 0xff8000009b9b7808 */ /* 0x004fe40003000000 */
[----:B------:R-:W-:Y:S01]  /*4dc0*/  ISETP.GT.AND P6, PT, R172, 0x10, PT ;  /* 0x00000010ac00780c */ /* 0x000fe20003fc4270 */
[----:B------:R-:W-:Y:S03]  /*4dd0*/  SYNCS.ARRIVE.TRANS64.RED.A1T0 RZ, [UR6], RZ ;  /* 0x000000ffffff79a7 */ /* 0x000fe60008100406 */
[----:B------:R-:W-:Y:S01]  /*4de0*/  FSEL R156, R156, -INF , P6 ;  /* 0xff8000009c9c7808 */ /* 0x000fe20003000000 */
[----:B------:R-:W2:Y:S01]  /*4df0*/  MUFU.TANH R159, R166 ;  /* 0x000000a6009f7308 */ /* 0x000ea20000002400 */
[----:B------:R-:W-:-:S04]  /*4e00*/  ISETP.GT.AND P6, PT, R172, 0x11, PT ;  /* 0x00000011ac00780c */ /* 0x000fc80003fc4270 */
[----:B0-----:R-:W-:Y:S02]  /*4e10*/  FSEL R158, R158, -INF , P6 ;  /* 0xff8000009e9e7808 */ /* 0x001fe40003000000 */
[----:B------:R-:W-:Y:S01]  /*4e20*/  ISETP.GT.AND P6, PT, R172, 0x18, PT ;  /* 0x00000018ac00780c */ /* 0x000fe20003fc4270 */
[----:B------:R-:W0:Y:S01]  /*4e30*/  MUFU.TANH R162, R167 ;  /* 0x000000a700a27308 */ /* 0x000e220000002400 */
[----:B-1----:R-:W-:Y:S02]  /*4e40*/  FSEL R165, R6, -INF , P4 ;  /* 0xff80000006a57808 */ /* 0x002fe40002000000 */
[----:B------:R-:W-:Y:S02]  /*4e50*/  FMNMX.FTZ R6, R10, R9, !PT ;  /* 0x000000090a067209 */ /* 0x000fe40007810000 */
[----:B------:R-:W-:Y:S02]  /*4e60*/  ISETP.GT.AND P4, PT, R164, 0x19, PT ;  /* 0x00000019a400780c */ /* 0x000fe40003f84270 */
[----:B------:R-:W-:Y:S01]  /*4e70*/  FMNMX.FTZ R6, R5, R6, !PT ;  /* 0x0000000605067209 */ /* 0x000fe20007810000 */
[----:B------:R-:W1:Y:S01]  /*4e80*/  MUFU.TANH R163, R170 ;  /* 0x000000aa00a37308 */ /* 0x000e620000002400 */
[----:B--2---:R-:W-:-:S02]  /*4e90*/  FSEL R159, R159, -INF , P6 ;  /* 0xff8000009f9f7808 */ /* 0x004fc40003000000 */
        /* <DEDUP_REMOVED lines=21> */
[C---:B------:R-:W-:Y:S02]  /*4ff0*/  ISETP.GT.AND P6, PT, R172.reuse, 0x30, PT ;  /* 0x00000030ac00780c */ /* 0x040fe40003fc4270 */
[----:B------:R-:W-:Y:S01]  /*5000*/  FMNMX.FTZ R6, R163, R6, !PT ;  /* 0x00000006a3067209 */ /* 0x000fe20007810000 */
[----:B------:R-:W1:Y:S01]  /*5010*/  MUFU.TANH R175, R182 ;  /* 0x000000b600af7308 */ /* 0x000e620000002400 */
[----:B--2---:R-:W-:Y:S02]  /*5020*/  FSEL R171, R171, -INF , P6 ;  /* 0xff800000abab7808 */ /* 0x004fe40003000000 */
[----:B------:R-:W-:-:S02]  /*5030*/  ISETP.GT.AND P6, PT, R172, 0x31, PT ;  /* 0x00000031ac00780c */ /* 0x000fc40003fc4270 */
        /* <DEDUP_REMOVED lines=11> */
[----:B------:R-:W-:Y:S02]  /*50f0*/  FMNMX.FTZ R6, R171, R6, !PT ;  /* 0x00000006ab067209 */ /* 0x000fe40007810000 */
[----:B------:R-:W-:Y:S02]  /*5100*/  ISETP.GT.AND P6, PT, R172, 0x40, PT ;  /* 0x00000040ac00780c */ /* 0x000fe40003fc4270 */
        /* <DEDUP_REMOVED lines=15> */
[----:B------:R-:W-:Y:S02]  /*5200*/  FMNMX.FTZ R6, R179, R6, !PT ;  /* 0x00000006b3067209 */ /* 0x000fe40007810000 */
[----:B------:R-:W-:Y:S02]  /*5210*/  ISETP.GT.AND P6, PT, R172, 0x50, PT ;  /* 0x00000050ac00780c */ /* 0x000fe40003fc4270 */
[----:B------:R-:W-:Y:S01]  /*5220*/  FMNMX.FTZ R6, R180, R6, !PT ;  /* 0x00000006b4067209 */ /* 0x000fe20007810000 */
[----:B------:R-:W0:Y:S01]  /*5230*/  MUFU.TANH R184, R198 ;  /* 0x000000c600b87308 */ /* 0x000e220000002400 */
[----:B-1----:R-:W-:Y:S02]  /*5240*/  FSEL R182, R182, -INF , P6 ;  /* 0xff800000b6b67808 */ /* 0x002fe40003000000 */
[----:B------:R-:W-:-:S02]  /*5250*/  ISETP.GT.AND P6, PT, R172, 0x51, PT ;  /* 0x00000051ac00780c */ /* 0x000fc40003fc4270 */
        /* <DEDUP_REMOVED lines=11> */
[----:B------:R-:W-:-:S04]  /*5310*/  FMNMX.FTZ R6, R184, R6, !PT ;  /* 0x00000006b8067209 */ /* 0x000fc80007810000 */
[----:B------:R-:W-:Y:S01]  /*5320*/  FMNMX.FTZ R6, R172, R6, !PT ;  /* 0x00000006ac067209 */ /* 0x000fe20007810000 */
[----:B------:R-:W1:Y:S01]  /*5330*/  MUFU.TANH R15, R15 ;  /* 0x0000000f000f7308 */ /* 0x000e620000002400 */
[----:B--2---:R-:W-:Y:S02]  /*5340*/  FSEL R11, R11, -INF , P3 ;  /* 0xff8000000b0b7808 */ /* 0x004fe40001800000 */
[----:B------:R-:W-:Y:S01]  /*5350*/  ISETP.GT.AND P3, PT, R164, 0x20, PT ;  /* 0x00000020a400780c */ /* 0x000fe20003f64270 */
[----:B------:R-:W2:Y:S04]  /*5360*/  SHFL.BFLY PT, R186, R6, 0x2, 0x1f ;  /* 0x0c401f0006ba7f89 */ /* 0x000ea800000e0000 */
[----:B------:R-:W3:Y:S01]  /*5370*/  MUFU.TANH R20, R20 ;  /* 0x0000001400147308 */ /* 0x000ee20000002400 */
[----:B0-----:R-:W-:-:S02]  /*5380*/  FSEL R12, R12, -INF , P2 ;  /* 0xff8000000c0c7808 */ /* 0x001fc40001000000 */
[----:B------:R-:W-:-:S05]  /*5390*/  ISETP.GT.AND P2, PT, R164, 0x21, PT ;  /* 0x00000021a400780c */ /* 0x000fca0003f44270 */
[----:B------:R-:W0:Y:S01]  /*53a0*/  MUFU.TANH R21, R21 ;  /* 0x0000001500157308 */ /* 0x000e220000002400 */
[----:B-1----:R-:W-:Y:S02]  /*53b0*/  FSEL R15, R15, -INF , P5 ;  /* 0xff8000000f0f7808 */ /* 0x002fe40002800000 */
[----:B------:R-:W-:-:S05]  /*53c0*/  ISETP.GT.AND P5, PT, R164, 0x30, PT ;  /* 0x00000030a400780c */ /* 0x000fca0003fa4270 */
[----:B------:R-:W1:Y:S01]  /*53d0*/  MUFU.TANH R152, R152 ;  /* 0x0000009800987308 */ /* 0x000e620000002400 */
[----:B---3--:R-:W-:Y:S02]  /*53e0*/  FSEL R20, R20, -INF , P4 ;  /* 0xff80000014147808 */ /* 0x008fe40002000000 */
[----:B------:R-:W-:Y:S02]  /*53f0*/  ISETP.GT.AND P4, PT, R164, 0x31, PT ;  /* 0x00000031a400780c */ /* 0x000fe40003f84270 */
[----:B--2---:R-:W-:-:S03]  /*5400*/  FMNMX.FTZ R6, R6, R186, !PT ;  /* 0x000000ba06067209 */ /* 0x004fc60007810000 */
[----:B------:R-:W2:Y:S01]  /*5410*/  MUFU.TANH R157, R157 ;  /* 0x0000009d009d7308 */ /* 0x000ea20000002400 */
[----:B0-----:R-:W-:Y:S01]  /*5420*/  FSEL R21, R21, -INF , P3 ;  /* 0xff80000015157808 */ /* 0x001fe20001800000 */
[----:B------:R-:W0:Y:S01]  /*5430*/  SHFL.BFLY PT, R186, R6, 0x1, 0x1f ;  /* 0x0c201f0006ba7f89 */ /* 0x000e2200000e0000 */
[----:B------:R-:W-:-:S05]  /*5440*/  ISETP.GT.AND P3, PT, R164, 0x38, PT ;  /* 0x00000038a400780c */ /* 0x000fca0003f64270 */
[----:B------:R-:W3:Y:S01]  /*5450*/  MUFU.TANH R160, R160 ;  /* 0x000000a000a07308 */ /* 0x000ee20000002400 */
[----:B-1----:R-:W-:Y:S02]  /*5460*/  FSEL R152, R152, -INF , P2 ;  /* 0xff80000098987808 */ /* 0x002fe40001000000 */
[----:B------:R-:W-:-:S05]  /*5470*/  ISETP.GT.AND P2, PT, R164, 0x39, PT ;  /* 0x00000039a400780c */ /* 0x000fca0003f44270 */
[----:B------:R-:W1:Y:S01]  /*5480*/  MUFU.TANH R168, R168 ;  /* 0x000000a800a87308 */ /* 0x000e620000002400 */
[----:B--2---:R-:W-:Y:S02]  /*5490*/  FSEL R157, R157, -INF , P5 ;  /* 0xff8000009d9d7808 */ /* 0x004fe40002800000 */
[----:B------:R-:W-:-:S05]  /*54a0*/  ISETP.GT.AND P5, PT, R164, 0x49, PT ;  /* 0x00000049a400780c */ /* 0x000fca0003fa4270 */
[----:B------:R-:W2:Y:S01]  /*54b0*/  MUFU.TANH R169, R169 ;  /* 0x000000a900a97308 */ /* 0x000ea20000002400 */
[----:B---3--:R-:W-:Y:S02]  /*54c0*/  FSEL R160, R160, -INF , P4 ;  /* 0xff800000a0a07808 */ /* 0x008fe40002000000 */
[----:B0-----:R-:W-:Y:S02]  /*54d0*/  FMNMX.FTZ R6, R6, R186, !PT ;  /* 0x000000ba06067209 */ /* 0x001fe40007810000 */
[----:B------:R-:W-:Y:S02]  /*54e0*/  ISETP.GT.AND P4, PT, R164, 0x50, PT ;  /* 0x00000050a400780c */ /* 0x000fe40003f84270 */
[C---:B------:R-:W-:Y:S01]  /*54f0*/  FSETP.NEU.FTZ.AND P6, PT, R6.reuse, -INF , PT ;  /* 0xff8000000600780b */ /* 0x040fe20003fdd000 */
[----:B------:R-:W-:Y:S01]  /*5500*/  FMUL.FTZ R187, R6, UR10 ;  /* 0x0000000a06bb7c20 */ /* 0x000fe20008410000 */
[----:B------:R-:W0:Y:S01]  /*5510*/  MUFU.TANH R173, R173 ;  /* 0x000000ad00ad7308 */ /* 0x000e220000002400 */
[----:B-1----:R-:W-:-:S02]  /*5520*/  FSEL R168, R168, -INF , P3 ;  /* 0xff800000a8a87808 */ /* 0x002fc40001800000 */
[----:B------:R-:W-:Y:S02]  /*5530*/  FSEL R186, R6, RZ, P6 ;  /* 0x000000ff06ba7208 */ /* 0x000fe40003000000 */
[----:B------:R-:W-:Y:S02]  /*5540*/  FSEL R187, R187, RZ, P6 ;  /* 0x000000ffbbbb7208 */ /* 0x000fe40003000000 */
[----:B------:R-:W-:Y:S01]  /*5550*/  ISETP.GT.AND P6, PT, R164, 0x41, PT ;  /* 0x00000041a400780c */ /* 0x000fe20003fc4270 */
[----:B------:R-:W-:Y:S01]  /*5560*/  FADD.FTZ R186, -R186, R9 ;  /* 0x00000009baba7221 */ /* 0x000fe20000010100 */
[----:B--2---:R-:W-:Y:S01]  /*5570*/  FSEL R169, R169, -INF , P2 ;  /* 0xff800000a9a97808 */ /* 0x004fe20001000000 */
[--C-:B------:R-:W-:Y:S01]  /*5580*/  FFMA.FTZ R10, R10, UR10, -R187.reuse ;  /* 0x0000000a0a0a7c23 */ /* 0x100fe200080108bb */
[----:B------:R1:W2:Y:S01]  /*5590*/  MUFU.TANH R9, R185 ;  /* 0x000000b900097308 */ /* 0x0002a20000002400 */
        /* <DEDUP_REMOVED lines=8> */
[--C-:B-1----:R-:W-:Y:S01]  /*5620*/  FFMA.FTZ R185, R153, UR10, -R187.reuse ;  /* 0x0000000a99b97c23 */ /* 0x102fe200080108bb */
        /* <DEDUP_REMOVED lines=15> */
[----:B-1----:R-:W-:Y:S01]  /*5720*/  FMUL.FTZ R10, R186, UR10 ;  /* 0x0000000aba0a7c20 */ /* 0x002fe20008410000 */
[--C-:B------:R-:W-:Y:S01]  /*5730*/  FFMA.FTZ R184, R184, UR10, -R187.reuse ;  /* 0x0000000ab8b87c23 */ /* 0x100fe200080108bb */
[----:B------:R-:W-:Y:S01]  /*5740*/  FFMA.FTZ R172, R172, UR10, -R187 ;  /* 0x0000000aacac7c23 */ /* 0x000fe200080108bb */
[----:B------:R-:W-:Y:S01]  /*5750*/  FMUL.FTZ R187, R193, UR22 ;  /* 0x00000016c1bb7c20 */ /* 0x000fe20008410000 */
[----:B0-----:R-:W-:-:S02]  /*5760*/  FSEL R173, R173, -INF , P1 ;  /* 0xff800000adad7808 */ /* 0x001fc40000800000 */
[----:B--2---:R-:W-:Y:S01]  /*5770*/  FSEL R9, R9, -INF , P6 ;  /* 0xff80000009097808 */ /* 0x004fe20003000000 */
[----:B------:R-:W0:Y:S01]  /*5780*/  MUFU.EX2 R10, R10 ;  /* 0x0000000a000a7308 */ /* 0x000e220000000800 */
[C---:B------:R-:W-:Y:S02]  /*5790*/  ISETP.GT.AND P6, PT, R164.reuse, 0x48, PT ;  /* 0x00000048a400780c */ /* 0x040fe40003fc4270 */
[C---:B------:R-:W-:Y:S02]  /*57a0*/  ISETP.GT.AND P3, PT, R164.reuse, 0x51, PT ;  /* 0x00000051a400780c */ /* 0x040fe40003f64270 */
[C---:B------:R-:W-:Y:S02]  /*57b0*/  ISETP.GT.AND P2, PT, R164.reuse, 0x58, PT ;  /* 0x00000058a400780c */ /* 0x040fe40003f44270 */
[----:B------:R-:W-:Y:S01]  /*57c0*/  ISETP.GT.AND P1, PT, R164, 0x59, PT ;  /* 0x00000059a400780c */ /* 0x000fe20003f24270 */
[----:B------:R-:W1:Y:S08]  /*57d0*/  MUFU.EX2 R155, R155 ;  /* 0x0000009b009b7308 */ /* 0x000e700000000800 */
[----:B------:R-:W2:Y:S01]  /*57e0*/  MUFU.TANH R187, R187 ;  /* 0x000000bb00bb7308 */ /* 0x000ea20000002400 */
[----:B0-----:R-:W-:Y:S01]  /*57f0*/  FFMA.FTZ R4, R10, R4, R153 ;  /* 0x000000040a047223 */ /* 0x001fe20000010099 */
[----:B------:R-:W-:Y:S01]  /*5800*/  F2FP.BF16.F32.PACK_AB R153, R5, R153 ;  /* 0x000000990599723e */ /* 0x000fe200000010ff */
[-C--:B------:R-:W-:Y:S01]  /*5810*/  FMUL.FTZ R26, R26, R10.reuse ;  /* 0x0000000a1a1a7220 */ /* 0x080fe20000410000 */
[----:B------:R-:W-:Y:S01]  /*5820*/  FMUL.FTZ R27, R27, R10 ;  /* 0x0000000a1b1b7220 */ /* 0x000fe20000410000 */
[----:B------:R-:W-:Y:S01]  /*5830*/  FADD.FTZ R4, R5, R4 ;  /* 0x0000000405047221 */ /* 0x000fe20000010000 */
[----:B------:R-:W-:Y:S01]  /*5840*/  FMNMX.FTZ R5, R161, R8, !PT ;  /* 0x00000008a1057209 */ /* 0x000fe20007810000 */
[-C--:B------:R-:W-:Y:S01]  /*5850*/  FMUL.FTZ R30, R30, R10.reuse ;  /* 0x0000000a1e1e7220 */ /* 0x080fe20000410000 */
[----:B------:R-:W0:Y:S01]  /*5860*/  MUFU.EX2 R156, R156 ;  /* 0x0000009c009c7308 */ /* 0x000e220000000800 */
[----:B------:R-:W-:Y:S01]  /*5870*/  FADD.FTZ R4, R185, R4 ;  /* 0x00000004b9047221 */ /* 0x000fe20000010000 */
[----:B------:R-:W-:Y:S01]  /*5880*/  FMNMX.FTZ R5, R165, R5, !PT ;  /* 0x00000005a5057209 */ /* 0x000fe20007810000 */
[-C--:B------:R-:W-:Y:S01]  /*5890*/  FMUL.FTZ R31, R31, R10.reuse ;  /* 0x0000000a1f1f7220 */ /* 0x080fe20000410000 */
[-C--:B------:R-:W-:Y:S01]  /*58a0*/  FMUL.FTZ R34, R34, R10.reuse ;  /* 0x0000000a22227220 */ /* 0x080fe20000410000 */
[----:B-1----:R-:W-:Y:S01]  /*58b0*/  FADD.FTZ R4, R155, R4 ;  /* 0x000000049b047221 */ /* 0x002fe20000010000 */
[----:B------:R-:W-:Y:S01]  /*58c0*/  FMNMX.FTZ R5, R11, R5, !PT ;  /* 0x000000050b057209 */ /* 0x000fe20007810000 */
[-C--:B------:R-:W-:Y:S01]  /*58d0*/  FMUL.FTZ R35, R35, R10.reuse ;  /* 0x0000000a23237220 */ /* 0x080fe20000410000 */
[----:B------:R-:W-:Y:S01]  /*58e0*/  F2FP.BF16.F32.PACK_AB R155, R155, R185 ;  /* 0x000000b99b9b723e */ /* 0x000fe200000010ff */
[----:B------:R-:W1:Y:S01]  /*58f0*/  MUFU.EX2 R158, R158 ;  /* 0x0000009e009e7308 */ /* 0x000e620000000800 */
[----:B------:R-:W-:Y:S01]  /*5900*/  FMNMX.FTZ R5, R12, R5, !PT ;  /* 0x000000050c057209 */ /* 0x000fe20007810000 */
[-C--:B------:R-:W-:Y:S01]  /*5910*/  FMUL.FTZ R38, R38, R10.reuse ;  /* 0x0000000a26267220 */ /* 0x080fe20000410000 */
[----:B--2---:R-:W-:Y:S01]  /*5920*/  FSEL R187, R187, -INF , P3 ;  /* 0xff800000bbbb7808 */ /* 0x004fe20001800000 */
[-C--:B------:R-:W-:Y:S01]  /*5930*/  FMUL.FTZ R39, R39, R10.reuse ;  /* 0x0000000a27277220 */ /* 0x080fe20000410000 */
[----:B------:R-:W-:Y:S01]  /*5940*/  FMNMX.FTZ R5, R13, R5, !PT ;  /* 0x000000050d057209 */ /* 0x000fe20007810000 */
[-C--:B------:R-:W-:Y:S01]  /*5950*/  FMUL.FTZ R42, R42, R10.reuse ;  /* 0x0000000a2a2a7220 */ /* 0x080fe20000410000 */
[-C--:B------:R-:W-:Y:S01]  /*5960*/  FMUL.FTZ R43, R43, R10.reuse ;  /* 0x0000000a2b2b7220 */ /* 0x080fe20000410000 */
[----:B0-----:R-:W-:Y:S01]  /*5970*/  FADD.FTZ R4, R156, R4 ;  /* 0x000000049c047221 */ /* 0x001fe20000010000 */
[----:B------:R-:W-:Y:S01]  /*5980*/  FMNMX.FTZ R5, R14, R5, !PT ;  /* 0x000000050e057209 */ /* 0x000fe20007810000 */
[----:B------:R-:W-:Y:S01]  /*5990*/  MUFU.EX2 R159, R159 ;  /* 0x0000009f009f7308 */ /* 0x000fe20000000800 */
[-C--:B------:R-:W-:Y:S01]  /*59a0*/  FMUL.FTZ R46, R46, R10.reuse ;  /* 0x0000000a2e2e7220 */ /* 0x080fe20000410000 */
[-C--:B------:R-:W-:Y:S01]  /*59b0*/  FMUL.FTZ R47, R47, R10.reuse ;  /* 0x0000000a2f2f7220 */ /* 0x080fe20000410000 */
[----:B------:R-:W-:Y:S01]  /*59c0*/  FMNMX.FTZ R5, R15, R5, !PT ;  /* 0x000000050f057209 */ /* 0x000fe20007810000 */
[-C--:B------:R-:W-:Y:S01]  /*59d0*/  FMUL.FTZ R50, R50, R10.reuse ;  /* 0x0000000a32327220 */ /* 0x080fe20000410000 */
[-C--:B------:R-:W-:Y:S01]  /*59e0*/  FMUL.FTZ R51, R51, R10.reuse ;  /* 0x0000000a33337220 */ /* 0x080fe20000410000 */
[-C--:B------:R-:W-:Y:S01]  /*59f0*/  FMUL.FTZ R54, R54, R10.reuse ;  /* 0x0000000a36367220 */ /* 0x080fe20000410000 */
[----:B------:R-:W-:Y:S01]  /*5a00*/  FMNMX.FTZ R185, R20, R5, !PT ;  /* 0x0000000514b97209 */ /* 0x000fe20007810000 */
[----:B------:R-:W-:Y:S01]  /*5a10*/  MUFU.EX2 R162, R162 ;  /* 0x000000a200a27308 */ /* 0x000fe20000000800 */
[----:B-1----:R-:W-:Y:S01]  /*5a20*/  FADD.FTZ R4, R158, R4 ;  /* 0x000000049e047221 */ /* 0x002fe20000010000 */
[-C--:B------:R-:W-:Y:S01]  /*5a30*/  FMUL.FTZ R55, R55, R10.reuse ;  /* 0x0000000a37377220 */ /* 0x080fe20000410000 */
[----:B------:R-:W-:Y:S01]  /*5a40*/  FMNMX.FTZ R185, R21, R185, !PT ;  /* 0x000000b915b97209 */ /* 0x000fe20007810000 */
[-C--:B------:R-:W-:Y:S01]  /*5a50*/  FMUL.FTZ R58, R58, R10.reuse ;  /* 0x0000000a3a3a7220 */ /* 0x080fe20000410000 */
[-C--:B------:R-:W-:Y:S01]  /*5a60*/  FMUL.FTZ R59, R59, R10.reuse ;  /* 0x0000000a3b3b7220 */ /* 0x080fe20000410000 */
[-C--:B------:R-:W-:Y:S01]  /*5a70*/  FMUL.FTZ R62, R62, R10.reuse ;  /* 0x0000000a3e3e7220 */ /* 0x080fe20000410000 */
[----:B------:R-:W-:Y:S01]  /*5a80*/  FMNMX.FTZ R185, R152, R185, !PT ;  /* 0x000000b998b97209 */ /* 0x000fe20007810000 */
[----:B------:R0:W1:Y:S01]  /*5a90*/  MUFU.TANH R5, R188 ;  /* 0x000000bc00057308 */ /* 0x0000620000002400 */
        /* <DEDUP_REMOVED lines=8> */
[----:B0-----:R-:W-:Y:S01]  /*5b20*/  FMUL.FTZ R188, R189, UR22 ;  /* 0x00000016bdbc7c20 */ /* 0x001fe20008410000 */
[----:B------:R-:W-:Y:S01]  /*5b30*/  FMUL.FTZ R74, R74, R10 ;  /* 0x0000000a4a4a7220 */ /* 0x000fe20000410000 */
[----:B------:R-:W-:Y:S01]  /*5b40*/  FMNMX.FTZ R186, R157, R186, !PT ;  /* 0x000000ba9dba7209 */ /* 0x000fe20007810000 */
[-C--:B------:R-:W-:Y:S01]  /*5b50*/  FMUL.FTZ R75, R75, R10.reuse ;  /* 0x0000000a4b4b7220 */ /* 0x080fe20000410000 */
[-C--:B------:R-:W-:Y:S01]  /*5b60*/  FMUL.FTZ R78, R78, R10.reuse ;  /* 0x0000000a4e4e7220 */ /* 0x080fe20000410000 */
[----:B------:R-:W-:Y:S01]  /*5b70*/  FMUL.FTZ R79, R79, R10 ;  /* 0x0000000a4f4f7220 */ /* 0x000fe20000410000 */
[----:B------:R-:W-:Y:S01]  /*5b80*/  FMNMX.FTZ R186, R160, R186, !PT ;  /* 0x000000baa0ba7209 */ /* 0x000fe20007810000 */
[----:B------:R-:W0:Y:S01]  /*5b90*/  MUFU.TANH R188, R188 ;  /* 0x000000bc00bc7308 */ /* 0x000e220000002400 */
[----:B-1----:R-:W-:Y:S01]  /*5ba0*/  FSEL R164, R5, -INF , P6 ;  /* 0xff80000005a47808 */ /* 0x002fe20003000000 */
        /* <DEDUP_REMOVED lines=15> */
[----:B0-----:R-:W-:Y:S01]  /*5ca0*/  FSEL R188, R188, -INF , P5 ;  /* 0xff800000bcbc7808 */ /* 0x001fe20002800000 */
[-C--:B------:R-:W-:Y:S01]  /*5cb0*/  FMUL.FTZ R99, R99, R10.reuse ;  /* 0x0000000a63637220 */ /* 0x080fe20000410000 */
[----:B------:R-:W-:Y:S01]  /*5cc0*/  FMNMX.FTZ R5, R164, R5, !PT ;  /* 0x00000005a4057209 */ /* 0x000fe20007810000 */
[-C--:B------:R-:W-:Y:S01]  /*5cd0*/  FMUL.FTZ R102, R102, R10.reuse ;  /* 0x0000000a66667220 */ /* 0x080fe20000410000 */
[-C--:B------:R-:W-:Y:S01]  /*5ce0*/  FMUL.FTZ R103, R103, R10.reuse ;  /* 0x0000000a67677220 */ /* 0x080fe20000410000 */
[-C--:B------:R-:W-:Y:S01]  /*5cf0*/  FMUL.FTZ R106, R106, R10.reuse ;  /* 0x0000000a6a6a7220 */ /* 0x080fe20000410000 */
[----:B------:R-:W-:Y:S01]  /*5d00*/  FMNMX.FTZ R5, R188, R5, !PT ;  /* 0x00000005bc057209 */ /* 0x000fe20007810000 */
[----:B------:R-:W0:Y:S01]  /*5d10*/  MUFU.TANH R189, R197 ;  /* 0x000000c500bd7308 */ /* 0x000e220000002400 */
[----:B-1----:R-:W-:Y:S01]  /*5d20*/  FSEL R185, R185, -INF , P4 ;  /* 0xff800000b9b97808 */ /* 0x002fe20002000000 */
[-C--:B------:R-:W-:Y:S01]  /*5d30*/  FMUL.FTZ R107, R107, R10.reuse ;  /* 0x0000000a6b6b7220 */ /* 0x080fe20000410000 */
[-C--:B------:R-:W-:Y:S01]  /*5d40*/  FMUL.FTZ R110, R110, R10.reuse ;  /* 0x0000000a6e6e7220 */ /* 0x080fe20000410000 */
[-C--:B------:R-:W-:Y:S01]  /*5d50*/  FMUL.FTZ R111, R111, R10.reuse ;  /* 0x0000000a6f6f7220 */ /* 0x080fe20000410000 */
[----:B------:R-:W-:Y:S01]  /*5d60*/  FMNMX.FTZ R5, R185, R5, !PT ;  /* 0x00000005b9057209 */ /* 0x000fe20007810000 */
[-C--:B------:R-:W-:Y:S01]  /*5d70*/  FMUL.FTZ R114, R114, R10.reuse ;  /* 0x0000000a72727220 */ /* 0x080fe20000410000 */
[-C--:B------:R-:W-:Y:S01]  /*5d80*/  FMUL.FTZ R115, R115, R10.reuse ;  /* 0x0000000a73737220 */ /* 0x080fe20000410000 */
[----:B------:R-:W-:Y:S01]  /*5d90*/  MUFU.EX2 R166, R166 ;  /* 0x000000a600a67308 */ /* 0x000fe20000000800 */
[----:B--2---:R-:W-:Y:S01]  /*5da0*/  FSEL R186, R186, -INF , P2 ;  /* 0xff800000baba7808 */ /* 0x004fe20001000000 */
[-C--:B------:R-:W-:Y:S01]  /*5db0*/  FMUL.FTZ R118, R118, R10.reuse ;  /* 0x0000000a76767220 */ /* 0x080fe20000410000 */
[----:B------:R-:W-:Y:S01]  /*5dc0*/  FMNMX.FTZ R5, R187, R5, !PT ;  /* 0x00000005bb057209 */ /* 0x000fe20007810000 */
[-C--:B------:R-:W-:Y:S01]  /*5dd0*/  FMUL.FTZ R119, R119, R10.reuse ;  /* 0x0000000a77777220 */ /* 0x080fe20000410000 */
[-C--:B------:R-:W-:Y:S01]  /*5de0*/  FMUL.FTZ R122, R122, R10.reuse ;  /* 0x0000000a7a7a7220 */ /* 0x080fe20000410000 */
[-C--:B------:R-:W-:Y:S01]  /*5df0*/  FMUL.FTZ R123, R123, R10.reuse ;  /* 0x0000000a7b7b7220 */ /* 0x080fe20000410000 */
[----:B------:R-:W-:Y:S01]  /*5e00*/  FMNMX.FTZ R5, R186, R5, !PT ;  /* 0x00000005ba057209 */ /* 0x000fe20007810000 */
[----:B------:R-:W-:Y:S01]  /*5e10*/  MUFU.EX2 R167, R167 ;  /* 0x000000a700a77308 */ /* 0x000fe20000000800 */
[----:B0-----:R-:W-:Y:S01]  /*5e20*/  FSEL R189, R189, -INF , P1 ;  /* 0xff800000bdbd7808 */ /* 0x001fe20000800000 */
[-C--:B------:R-:W-:Y:S01]  /*5e30*/  FMUL.FTZ R126, R126, R10.reuse ;  /* 0x0000000a7e7e7220 */ /* 0x080fe20000410000 */
[-C--:B------:R-:W-:Y:S01]  /*5e40*/  FMUL.FTZ R127, R127, R10.reuse ;  /* 0x0000000a7f7f7220 */ /* 0x080fe20000410000 */
[-C--:B------:R-:W-:Y:S01]  /*5e50*/  FMUL.FTZ R130, R130, R10.reuse ;  /* 0x0000000a82827220 */ /* 0x080fe20000410000 */
[----:B------:R-:W-:Y:S01]  /*5e60*/  FMNMX.FTZ R5, R189, R5, !PT ;  /* 0x00000005bd057209 */ /* 0x000fe20007810000 */
[-C--:B------:R-:W-:Y:S01]  /*5e70*/  FMUL.FTZ R131, R131, R10.reuse ;  /* 0x0000000a83837220 */ /* 0x080fe20000410000 */
[-C--:B------:R-:W-:Y:S01]  /*5e80*/  FMUL.FTZ R134, R134, R10.reuse ;  /* 0x0000000a86867220 */ /* 0x080fe20000410000 */
[----:B------:R-:W-:Y:S01]  /*5e90*/  MUFU.EX2 R170, R170 ;  /* 0x000000aa00aa7308 */ /* 0x000fe20000000800 */
[-C--:B------:R-:W-:Y:S01]  /*5ea0*/  FMUL.FTZ R135, R135, R10.reuse ;  /* 0x0000000a87877220 */ /* 0x080fe20000410000 */
[----:B------:R-:W0:Y:S01]  /*5eb0*/  SHFL.BFLY PT, R190, R5, 0x2, 0x1f ;  /* 0x0c401f0005be7f89 */ /* 0x000e2200000e0000 */
        /* <DEDUP_REMOVED lines=8> */
[----:B------:R-:W-:-:S05]  /*5f40*/  FMUL.FTZ R151, R151, R10 ;  /* 0x0000000a97977220 */ /* 0x000fca0000410000 */
[----:B------:R-:W-:Y:S08]  /*5f50*/  MUFU.EX2 R174, R174 ;  /* 0x000000ae00ae7308 */ /* 0x000ff00000000800 */
        /* <DEDUP_REMOVED lines=8> */
[----:B------:R-:W-:-:S04]  /*5fe0*/  FSETP.NEU.FTZ.AND P1, PT, R5, -INF , PT ;  /* 0xff8000000500780b */ /* 0x000fc80003f3d000 */
[----:B------:R-:W-:-:S03]  /*5ff0*/  FSEL R190, R5, RZ, P1 ;  /* 0x000000ff05be7208 */ /* 0x000fc60000800000 */
[----:B------:R-:W-:Y:S02]  /*6000*/  MUFU.EX2 R181, R181 ;  /* 0x000000b500b57308 */ /* 0x000fe40000000800 */
[----:B------:R-:W-:Y:S01]  /*6010*/  FADD.FTZ R8, -R190, R8 ;  /* 0x00000008be087221 */ /* 0x000fe20000010100 */
[----:B------:R-:W-:-:S03]  /*6020*/  FMUL.FTZ R190, R5, UR10 ;  /* 0x0000000a05be7c20 */ /* 0x000fc60008410000 */
[----:B------:R-:W-:Y:S02]  /*6030*/  FMUL.FTZ R8, R8, UR10 ;  /* 0x0000000a08087c20 */ /* 0x000fe40008410000 */
[----:B------:R-:W-:Y:S01]  /*6040*/  MUFU.EX2 R182, R182 ;  /* 0x000000b600b67308 */ /* 0x000fe20000000800 */
[----:B------:R-:W-:-:S05]  /*6050*/  FSEL R190, R190, RZ, P1 ;  /* 0x000000ffbebe7208 */ /* 0x000fca0000800000 */
        /* <DEDUP_REMOVED lines=14> */
[----:B------:R-:W-:Y:S01]  /*6140*/  F2FP.BF16.F32.PACK_AB R157, R158, R156 ;  /* 0x0000009c9e9d723e */ /* 0x000fe200000010ff */
        /* <DEDUP_REMOVED lines=12> */
[----:B0-----:R-:W-:Y:S01]  /*6210*/  FFMA.FTZ R154, R8, R3, R161 ;  /* 0x00000003089a7223 */ /* 0x001fe200000100a1 */
[--C-:B------:R-:W-:Y:S01]  /*6220*/  FFMA.FTZ R186, R186, UR10, -R190.reuse ;  /* 0x0000000ababa7c23 */ /* 0x100fe200080108be */
[----:B------:R-:W-:Y:S01]  /*6230*/  FFMA.FTZ R189, R189, UR10, -R190 ;  /* 0x0000000abdbd7c23 */ /* 0x000fe200080108be */
        /* <DEDUP_REMOVED lines=23> */
[----:B------:R-:W-:Y:S01]  /*63b0*/  FADD.FTZ R12, R159, R4 ;  /* 0x000000049f0c7221 */ /* 0x000fe20000010000 */
[----:B------:R-:W-:Y:S01]  /*63c0*/  F2FP.BF16.F32.PACK_AB R159, R162, R159 ;  /* 0x0000009fa29f723e */ /* 0x000fe200000010ff */
        /* <DEDUP_REMOVED lines=37> */
[----:B0-----:R-:W-:Y:S01]  /*6620*/  F2FP.BF16.F32.PACK_AB R152, R165, R161 ;  /* 0x000000a1a598723e */ /* 0x001fe200000010ff */
[-C--:B------:R-:W-:Y:S01]  /*6630*/  FMUL.FTZ R104, R104, R8.reuse ;  /* 0x0000000868687220 */ /* 0x080fe20000410000 */
[----:B------:R-:W-:Y:S01]  /*6640*/  F2FP.BF16.F32.PACK_AB R161, R166, R163 ;  /* 0x000000a3a6a1723e */ /* 0x000fe200000010ff */
[-C--:B------:R-:W-:Y:S01]  /*6650*/  FMUL.FTZ R105, R105, R8.reuse ;  /* 0x0000000869697220 */ /* 0x080fe20000410000 */
[----:B------:R-:W-:Y:S01]  /*6660*/  F2FP.BF16.F32.PACK_AB R165, R174, R171 ;  /* 0x000000abaea5723e */ /* 0x000fe200000010ff */
        /* <DEDUP_REMOVED lines=16> */
[----:B------:R-:W-:Y:S01]  /*6770*/  FMUL.FTZ R132, R132, R8 ;  /* 0x0000000884847220 */ /* 0x000fe20000410000 */
[----:B------:R1:W3:Y:S01]  /*6780*/  MUFU.EX2 R4, R160 ;  /* 0x000000a000047308 */ /* 0x0002e20000000800 */
[C---:B0-----:R-:W-:Y:S01]  /*6790*/  FADD.FTZ R11, R176.reuse, R11 ;  /* 0x0000000bb00b7221 */ /* 0x041fe20000010000 */
[----:B------:R-:W-:Y:S01]  /*67a0*/  F2FP.BF16.F32.PACK_AB R162, R176, R192 ;  /* 0x000000c0b0a2723e */ /* 0x000fe200000010ff */
[-C--:B------:R-:W-:Y:S01]  /*67b0*/  FMUL.FTZ R133, R133, R8.reuse ;  /* 0x0000000885857220 */ /* 0x080fe20000410000 */
[-C--:B------:R-:W-:Y:S01]  /*67c0*/  FMUL.FTZ R136, R136, R8.reuse ;  /* 0x0000000888887220 */ /* 0x080fe20000410000 */
[-C--:B------:R-:W-:Y:S01]  /*67d0*/  FMUL.FTZ R137, R137, R8.reuse ;  /* 0x0000000889897220 */ /* 0x080fe20000410000 */
[-C--:B------:R-:W-:Y:S01]  /*67e0*/  FMUL.FTZ R140, R140, R8.reuse ;  /* 0x000000088c8c7220 */ /* 0x080fe20000410000 */
[-C--:B------:R-:W-:Y:S01]  /*67f0*/  FMUL.FTZ R141, R141, R8.reuse ;  /* 0x000000088d8d7220 */ /* 0x080fe20000410000 */
[----:B------:R-:W-:Y:S01]  /*6800*/  MUFU.EX2 R168, R168 ;  /* 0x000000a800a87308 */ /* 0x000fe20000000800 */
[----:B-1----:R-:W-:Y:S01]  /*6810*/  F2FP.BF16.F32.PACK_AB R160, R3, R21 ;  /* 0x0000001503a0723e */ /* 0x002fe200000010ff */
[----:B------:R-:W-:Y:S01]  /*6820*/  FADD.FTZ R3, R163, R12 ;  /* 0x0000000ca3037221 */ /* 0x000fe20000010000 */
[----:B--2---:R-:W-:Y:S01]  /*6830*/  FADD.FTZ R11, R191, R11 ;  /* 0x0000000bbf0b7221 */ /* 0x004fe20000010000 */
[----:B------:R-:W-:Y:S01]  /*6840*/  F2FP.BF16.F32.PACK_AB R163, R170, R167 ;  /* 0x000000a7aaa3723e */ /* 0x000fe200000010ff */
[-C--:B------:R-:W-:Y:S01]  /*6850*/  FMUL.FTZ R144, R144, R8.reuse ;  /* 0x0000000890907220 */ /* 0x080fe20000410000 */
[----:B------:R-:W-:Y:S01]  /*6860*/  FADD.FTZ R3, R166, R3 ;  /* 0x00000003a6037221 */ /* 0x000fe20000010000 */
[-C--:B------:R-:W-:Y:S01]  /*6870*/  FMUL.FTZ R145, R145, R8.reuse ;  /* 0x0000000891917220 */ /* 0x080fe20000410000 */
[----:B------:R-:W0:Y:S01]  /*6880*/  MUFU.EX2 R169, R169 ;  /* 0x000000a900a97308 */ /* 0x000e220000000800 */
[----:B---3--:R-:W-:Y:S01]  /*6890*/  FADD.FTZ R11, R4, R11 ;  /* 0x0000000b040b7221 */ /* 0x008fe20000010000 */
[----:B------:R-:W-:Y:S01]  /*68a0*/  FADD.FTZ R3, R167, R3 ;  /* 0x00000003a7037221 */ /* 0x000fe20000010000 */
[----:B------:R-:W-:Y:S01]  /*68b0*/  F2FP.BF16.F32.PACK_AB R167, R177, R175 ;  /* 0x000000afb1a7723e */ /* 0x000fe200000010ff */
[-C--:B------:R-:W-:Y:S01]  /*68c0*/  FMUL.FTZ R148, R148, R8.reuse ;  /* 0x0000000894947220 */ /* 0x080fe20000410000 */
[----:B------:R-:W-:Y:S01]  /*68d0*/  FMUL.FTZ R149, R149, R8 ;  /* 0x0000000895957220 */ /* 0x000fe20000410000 */
[----:B------:R-:W-:-:S02]  /*68e0*/  FADD.FTZ R3, R170, R3 ;  /* 0x00000003aa037221 */ /* 0x000fc40000010000 */
[----:B------:R-:W-:Y:S02]  /*68f0*/  MUFU.EX2 R173, R173 ;  /* 0x000000ad00ad7308 */ /* 0x000fe40000000800 */
[----:B------:R-:W-:Y:S01]  /*6900*/  FADD.FTZ R3, R171, R3 ;  /* 0x00000003ab037221 */ /* 0x000fe20000010000 */
[----:B------:R-:W-:-:S03]  /*6910*/  F2FP.BF16.F32.PACK_AB R171, R181, R180 ;  /* 0x000000b4b5ab723e */ /* 0x000fc600000010ff */
[----:B------:R-:W-:Y:S02]  /*6920*/  FADD.FTZ R3, R174, R3 ;  /* 0x00000003ae037221 */ /* 0x000fe40000010000 */
[----:B------:R-:W1:Y:S01]  /*6930*/  MUFU.EX2 R9, R9 ;  /* 0x0000000900097308 */ /* 0x000e620000000800 */
[----:B0-----:R-:W-:Y:S01]  /*6940*/  F2FP.BF16.F32.PACK_AB R166, R169, R168 ;  /* 0x000000a8a9a6723e */ /* 0x001fe200000010ff */
[----:B------:R-:W-:-:S04]  /*6950*/  FADD.FTZ R12, R175, R3 ;  /* 0x00000003af0c7221 */ /* 0x000fc80000010000 */
[----:B------:R-:W-:Y:S02]  /*6960*/  FADD.FTZ R3, R177, R12 ;  /* 0x0000000cb1037221 */ /* 0x000fe40000010000 */
[----:B------:R0:W2:Y:S02]  /*6970*/  MUFU.EX2 R170, R164 ;  /* 0x000000a400aa7308 */ /* 0x0000a40000000800 */
[----:B------:R-:W-:-:S04]  /*6980*/  FADD.FTZ R12, R178, R3 ;  /* 0x00000003b20c7221 */ /* 0x000fc80000010000 */
[----:B------:R-:W-:Y:S02]  /*6990*/  FADD.FTZ R3, R179, R12 ;  /* 0x0000000cb3037221 */ /* 0x000fe40000010000 */
[----:B------:R-:W3:Y:S01]  /*69a0*/  MUFU.EX2 R188, R188 ;  /* 0x000000bc00bc7308 */ /* 0x000ee20000000800 */
[----:B0-----:R-:W-:Y:S01]  /*69b0*/  F2FP.BF16.F32.PACK_AB R164, R4, R191 ;  /* 0x000000bf04a4723e */ /* 0x001fe200000010ff */
[----:B------:R-:W-:Y:S01]  /*69c0*/  FADD.FTZ R4, R168, R11 ;  /* 0x0000000ba8047221 */ /* 0x000fe20000010000 */
[----:B-1----:R-:W-:-:S03]  /*69d0*/  F2FP.BF16.F32.PACK_AB R168, R9, R173 ;  /* 0x000000ad09a8723e */ /* 0x002fc600000010ff */
[----:B------:R-:W-:Y:S01]  /*69e0*/  FADD.FTZ R4, R169, R4 ;  /* 0x00000004a9047221 */ /* 0x000fe20000010000 */
[----:B------:R-:W-:Y:S01]  /*69f0*/  F2FP.BF16.F32.PACK_AB R169, R179, R178 ;  /* 0x000000b2b3a9723e */ /* 0x000fe200000010ff */
[----:B------:R-:W0:Y:S02]  /*6a00*/  MUFU.EX2 R185, R185 ;  /* 0x000000b900b97308 */ /* 0x000e240000000800 */
[----:B------:R-:W-:-:S04]  /*6a10*/  FADD.FTZ R4, R173, R4 ;  /* 0x00000004ad047221 */ /* 0x000fc80000010000 */
[----:B------:R-:W-:Y:S02]  /*6a20*/  FADD.FTZ R4, R9, R4 ;  /* 0x0000000409047221 */ /* 0x000fe40000010000 */
[----:B------:R-:W1:Y:S02]  /*6a30*/  MUFU.EX2 R187, R187 ;  /* 0x000000bb00bb7308 */ /* 0x000e640000000800 */
[----:B--2---:R-:W-:Y:S01]  /*6a40*/  FADD.FTZ R9, R170, R4 ;  /* 0x00000004aa097221 */ /* 0x004fe20000010000 */
[----:B------:R-:W-:Y:S01]  /*6a50*/  FADD.FTZ R4, R180, R3 ;  /* 0x00000003b4047221 */ /* 0x000fe20000010000 */
[C---:B---3--:R-:W-:Y:S02]  /*6a60*/  F2FP.BF16.F32.PACK_AB R170, R188.reuse, R170 ;  /* 0x000000aabcaa723e */ /* 0x048fe400000010ff */
[----:B------:R-:W-:Y:S01]  /*6a70*/  FADD.FTZ R12, R188, R9 ;  /* 0x00000009bc0c7221 */ /* 0x000fe20000010000 */
[----:B------:R-:W-:Y:S01]  /*6a80*/  FADD.FTZ R3, R181, R4 ;  /* 0x00000004b5037221 */ /* 0x000fe20000010000 */
[----:B------:R-:W2:Y:S02]  /*6a90*/  MUFU.EX2 R183, R183 ;  /* 0x000000b700b77308 */ /* 0x000ea40000000800 */
[----:B0-----:R-:W-:Y:S01]  /*6aa0*/  FADD.FTZ R12, R185, R12 ;  /* 0x0000000cb90c7221 */ /* 0x001fe20000010000 */
[----:B------:R-:W-:-:S05]  /*6ab0*/  FADD.FTZ R4, R182, R3 ;  /* 0x00000003b6047221 */ /* 0x000fca0000010000 */
[----:B------:R-:W0:Y:S01]  /*6ac0*/  MUFU.EX2 R174, R186 ;  /* 0x000000ba00ae7308 */ /* 0x000e220000000800 */
[----:B-1----:R-:W-:-:S07]  /*6ad0*/  FADD.FTZ R3, R187, R12 ;  /* 0x0000000cbb037221 */ /* 0x002fce0000010000 */
[----:B------:R-:W1:Y:S01]  /*6ae0*/  MUFU.EX2 R184, R184 ;  /* 0x000000b800b87308 */ /* 0x000e620000000800 */
[C---:B--2---:R-:W-:Y:S01]  /*6af0*/  FADD.FTZ R9, R183.reuse, R4 ;  /* 0x00000004b7097221 */ /* 0x044fe20000010000 */
[----:B------:R-:W-:-:S06]  /*6b00*/  F2FP.BF16.F32.PACK_AB R173, R183, R182 ;  /* 0x000000b6b7ad723e */ /* 0x000fcc00000010ff */
[----:B------:R-:W2:Y:S01]  /*6b10*/  MUFU.EX2 R189, R189 ;  /* 0x000000bd00bd7308 */ /* 0x000ea20000000800 */
[----:B0-----:R-:W-:-:S07]  /*6b20*/  FADD.FTZ R4, R174, R3 ;  /* 0x00000003ae047221 */ /* 0x001fce0000010000 */
[----:B------:R0:W3:Y:S01]  /*6b30*/  MUFU.EX2 R175, R172 ;  /* 0x000000ac00af7308 */ /* 0x0000e20000000800 */
[----:B-1----:R-:W-:Y:S01]  /*6b40*/  FADD.FTZ R12, R184, R9 ;  /* 0x00000009b80c7221 */ /* 0x002fe20000010000 */
[----:B--2---:R-:W-:Y:S01]  /*6b50*/  FADD.FTZ R3, R189, R4 ;  /* 0x00000004bd037221 */ /* 0x004fe20000010000 */
[----:B0-----:R-:W-:Y:S02]  /*6b60*/  F2FP.BF16.F32.PACK_AB R172, R187, R185 ;  /* 0x000000b9bbac723e */ /* 0x001fe400000010ff */
[----:B------:R-:W-:Y:S01]  /*6b70*/  F2FP.BF16.F32.PACK_AB R174, R189, R174 ;  /* 0x000000aebdae723e */ /* 0x000fe200000010ff */
[C---:B---3--:R-:W-:Y:S01]  /*6b80*/  FADD.FTZ R4, R175.reuse, R12 ;  /* 0x0000000caf047221 */ /* 0x048fe20000010000 */
[----:B------:R-:W-:Y:S01]  /*6b90*/  F2FP.BF16.F32.PACK_AB R175, R175, R184 ;  /* 0x000000b8afaf723e */ /* 0x000fe200000010ff */
[----:B------:R-:W-:Y:S06]  /*6ba0*/  @!P0 BRA `(.L_x_4934) ;  /* 0x0000000000048947 */ /* 0x000fec0003800000 */
[----:B------:R-:W-:Y:S01]  /*6bb0*/  BPT.TRAP 0x1 ;  /* 0x000000040000795c */ /* 0x000fe20000300000 */
.L_x_4934:
[----:B------:R0:W1:Y:S01]  /*6bc0*/  SYNCS.PHASECHK.TRANS64.TRYWAIT P1, [UR23+0x22850], R7 ;  /* 0x02285007ff0075a7 */ /* 0x0000620008020157 */
[----:B------:R-:W-:Y:S05]  /*6bd0*/  @!P0 BRA `(.L_x_4935) ;  /* 0x0000000000048947 */ /* 0x000fea0003800000 */
[----:B------:R-:W-:Y:S01]  /*6be0*/  BPT.TRAP 0x1 ;  /* 0x000000040000795c */ /* 0x000fe20000300000 */
.L_x_4935:
[----:B-1----:R-:W-:Y:S05]  /*6bf0*/  @P1 BRA `(.L_x_4936) ;  /* 0x0000000000081947 */ /* 0x002fea0003800000 */
[----:B------:R-:W1:Y:S02]  /*6c00*/  SYNCS.PHASECHK.TRANS64.TRYWAIT P1, [UR23+0x22850], R7 ;  /* 0x02285007ff0075a7 */ /* 0x000e640008020157 */
[----:B-1----:R-:W-:Y:S05]  /*6c10*/  @!P1 BRA `(.L_x_4937) ;  /* 0x000000dc00149947 */ /* 0x002fea0003800000 */
.L_x_4936:
        /* <DEDUP_REMOVED lines=42> */
.L_x_4938:
[----:B------:R-:W-:Y:S01]  /*6ec0*/  UISETP.GT.AND UP0, UPT, UR26, UR25, UPT ;  /* 0x000000191a00728c */ /* 0x000fe2000bf04270 */
[----:B------:R-:W-:Y:S01]  /*6ed0*/  IMAD.MOV.U32 R9, RZ, RZ, R6 ;  /* 0x000000ffff097224 */ /* 0x000fe200078e0006 */
[----:B------:R-:W-:Y:S01]  /*6ee0*/  UIADD3 UR23, UR23, 0x22860, URZ ;  /* 0x0002286017177890 */ /* 0x000fe2000fffe03f */
[----:B------:R-:W-:Y:S01]  /*6ef0*/  IMAD.MOV.U32 R8, RZ, RZ, R5 ;  /* 0x000000ffff087224 */ /* 0x000fe200078e0005 */
[----:B------:R-:W-:Y:S02]  /*6f00*/  UIADD3 UR26, UR26, -0x1, URZ ;  /* 0xffffffff1a1a7890 */ /* 0x000fe4000fffe03f */
[----:B------:R-:W-:Y:S01]  /*6f10*/  PLOP3.LUT P1, PT, PT, PT, UP0, 0x80, 0x0 ;  /* 0x000000000000781c */ /* 0x000fe20003f2f008 */
[----:B------:R-:W-:-:S09]  /*6f20*/  UPRMT UR23, UR24, 0x654, UR23 ;  /* 0x0000065418177896 */ /* 0x000fd20008000017 */
[----:B------:R-:W-:Y:S03]  /*6f30*/  SYNCS.ARRIVE.TRANS64.RED.A1T0 RZ, [UR23], RZ ;  /* 0x000000ffffff79a7 */ /* 0x000fe60008100417 */
[----:B------:R-:W-:Y:S05]  /*6f40*/  @P1 BRA `(.L_x_4939) ;  /* 0xffffffd400541947 */ /* 0x000fea000383ffff */
.L_x_4928:
[----:B------:R-:W-:-:S06]  /*6f50*/  UISETP.GE.AND UP0, UPT, UR26, UR45, UPT ;  /* 0x0000002d1a00728c */ /* 0x000fcc000bf06270 */
[----:B------:R-:W-:-:S13]  /*6f60*/  PLOP3.LUT P1, PT, PT, PT, UP0, 0x80, 0x0 ;  /* 0x000000000000781c */ /* 0x000fda0003f2f008 */
[----:B------:R-:W-:Y:S05]  /*6f70*/  @!P1 BRA `(.L_x_4940) ;  /* 0x0000002000e09947 */ /* 0x000fea0003800000 */
[----:B------:R-:W-:Y:S01]  /*6f80*/  IMAD.MOV.U32 R8, RZ, RZ, R6 ;  /* 0x000000ffff087224 */ /* 0x000fe200078e0006 */
[----:B------:R-:W-:Y:S01]  /*6f90*/  ULDC UR25, c[0x0][0x9d8] ;  /* 0x0002760000197ab9 */ /* 0x000fe20000000800 */
[----:B01----:R-:W-:Y:S01]  /*6fa0*/  IMAD.MOV.U32 R9, RZ, RZ, R5 ;  /* 0x000000ffff097224 */ /* 0x003fe200078e0005 */
[----:B------:R-:W-:-:S06]  /*6fb0*/  ULDC UR24, c[0x0][0x988] ;  /* 0x0002620000187ab9 */ /* 0x000fcc0000000800 */
.L_x_4951:
[----:B------:R-:W-:-:S04]  /*6fc0*/  UIADD3 UR37, UR37, 0x1, URZ ;  /* 0x0000000125257890 */ /* 0x000fc8000fffe03f */
[----:B------:R-:W-:-:S04]  /*6fd0*/  UISETP.NE.AND UP0, UPT, UR37, 0x2, UPT ;  /* 0x000000022500788c */ /* 0x000fc8000bf05270 */
[----:B------:R-:W-:Y:S02]  /*6fe0*/  USEL UR6, URZ, 0x1, UP0 ;  /* 0x000000013f067887 */ /* 0x000fe40008000000 */
[----:B------:R-:W-:Y:S02]  /*6ff0*/  USEL UR37, UR37, URZ, UP0 ;  /* 0x0000003f25257287 */ /* 0x000fe40008000000 */
[----:B------:R-:W-:Y:S01]  /*7000*/  ULOP3.LUT UR36, UR36, UR6, URZ, 0x3c, !UPT ;  /* 0x0000000624247292 */ /* 0x000fe2000f8e3c3f */
[----:B------:R-:W-:Y:S11]  /*7010*/  @!P0 BRA `(.L_x_4941) ;  /* 0x0000000000048947 */ /* 0x000ff60003800000 */
[----:B------:R-:W-:Y:S01]  /*7020*/  BPT.TRAP 0x1 ;  /* 0x000000040000795c */ /* 0x000fe20000300000 */
.L_x_4941:
        /* <DEDUP_REMOVED lines=9> */
.L_x_4942:
[----:B-1----:R-:W-:Y:S05]  /*70c0*/  @P1 BRA `(.L_x_4943) ;  /* 0x0000000000081947 */ /* 0x002fea0003800000 */
[----:B------:R-:W1:Y:S02]  /*70d0*/  SYNCS.PHASECHK.TRANS64.TRYWAIT P1, [UR23+0x22830], R7 ;  /* 0x02283007ff0075a7 */ /* 0x000e640008020157 */
[----:B-1----:R-:W-:Y:S05]  /*70e0*/  @!P1 BRA `(.L_x_4944) ;  /* 0x000000d400f89947 */ /* 0x002fea0003800000 */
.L_x_4943:
        /* <DEDUP_REMOVED lines=26> */
.L_x_4945:
        /* <DEDUP_REMOVED lines=462> */
.L_x_4946:
[----:B------:R0:W1:Y:S01]  /*8f70*/  SYNCS.PHASECHK.TRANS64.TRYWAIT P1, [UR23+0x22850], R7 ;  /* 0x02285007ff0075a7 */ /* 0x0000620008020157 */
[----:B------:R-:W-:Y:S05]  /*8f80*/  @!P0 BRA `(.L_x_4947) ;  /* 0x0000000000048947 */ /* 0x000fea0003800000 */
[----:B------:R-:W-:Y:S01]  /*8f90*/  BPT.TRAP 0x1 ;  /* 0x000000040000795c */ /* 0x000fe20000300000 */
.L_x_4947:
[----:B-1----:R-:W-:Y:S05]  /*8fa0*/  @P1 BRA `(.L_x_4948) ;  /* 0x0000000000081947 */ /* 0x002fea0003800000 */
[----:B------:R-:W1:Y:S02]  /*8fb0*/  SYNCS.PHASECHK.TRANS64.TRYWAIT P1, [UR23+0x22850], R7 ;  /* 0x02285007ff0075a7 */ /* 0x000e640008020157 */
[----:B-1----:R-:W-:Y:S05]  /*8fc0*/  @!P1 BRA `(.L_x_4949) ;  /* 0x000000b800589947 */ /* 0x002fea0003800000 */
.L_x_4948:
        /* <DEDUP_REMOVED lines=42> */
.L_x_4950:
        /* <DEDUP_REMOVED lines=9> */
.L_x_4940:
[----:B------:R-:W0:Y:S01]  /*9300*/  SHFL.BFLY PT, R8, R3, 0x2, 0x1f ;  /* 0x0c401f0003087f89 */ /* 0x000e2200000e0000 */
[----:B------:R-:W-:Y:S01]  /*9310*/  UIADD3 UR37, UR37, 0x1, URZ ;  /* 0x0000000125257890 */ /* 0x000fe2000fffe03f */
[----:B------:R2:W-:Y:S06]  /*9320*/  BAR.ARV R0, 0x100 ;  /* 0x000400000000751d */ /* 0x0005ec0000002000 */
[----:B------:R-:W-:Y:S02]  /*9330*/  UISETP.NE.AND UP0, UPT, UR37, 0x2, UPT ;  /* 0x000000022500788c */ /* 0x000fe4000bf05270 */
[----:B------:R-:W-:Y:S06]  /*9340*/  BAR.ARV 0x8, 0x180 ;  /* 0x0206000000007b1d */ /* 0x000fec0000002000 */
[----:B--2---:R-:W-:Y:S01]  /*9350*/  IMAD.MOV.U32 R0, RZ, RZ, -0x800000 ;  /* 0xff800000ff007424 */ /* 0x004fe200078e00ff */
[----:B------:R-:W-:Y:S01]  /*9360*/  USEL UR4, URZ, 0x1, UP0 ;  /* 0x000000013f047887 */ /* 0x000fe20008000000 */
[----:B------:R-:W2:Y:S01]  /*9370*/  SHFL.BFLY PT, R7, R4, 0x2, 0x1f ;  /* 0x0c401f0004077f89 */ /* 0x000ea200000e0000 */
[----:B------:R-:W-:Y:S01]  /*9380*/  PLOP3.LUT P0, PT, PT, PT, PT, 0x8, 0x0 ;  /* 0x000000000000781c */ /* 0x000fe20003f0e170 */
[----:B------:R-:W-:Y:S01]  /*9390*/  UIADD3 UR46, UR46, 0x1, URZ ;  /* 0x000000012e2e7890 */ /* 0x000fe2000fffe03f */
[----:B01----:R-:W-:Y:S01]  /*93a0*/  FADD.FTZ R9, R8, R3 ;  /* 0x0000000308097221 */ /* 0x003fe20000010000 */
[----:B------:R-:W-:Y:S01]  /*93b0*/  IMAD.MOV.U32 R3, RZ, RZ, RZ ;  /* 0x000000ffff037224 */ /* 0x000fe200078e00ff */
[----:B------:R-:W-:-:S02]  /*93c0*/  USEL UR37, UR37, URZ, UP0 ;  /* 0x0000003f25257287 */ /* 0x000fc40008000000 */
[----:B------:R-:W-:Y:S01]  /*93d0*/  ULOP3.LUT UR36, UR36, UR4, URZ, 0x3c, !UPT ;  /* 0x0000000424247292 */ /* 0x000fe2000f8e3c3f */
[----:B------:R-:W0:Y:S01]  /*93e0*/  SHFL.BFLY PT, R8, R9, 0x1, 0x1f ;  /* 0x0c201f0009087f89 */ /* 0x000e2200000e0000 */
[----:B--2---:R-:W-:-:S05]  /*93f0*/  FADD.FTZ R10, R7, R4 ;  /* 0x00000004070a7221 */ /* 0x004fca0000010000 */
[----:B------:R-:W1:Y:S01]  /*9400*/  SHFL.BFLY PT, R7, R10, 0x1, 0x1f ;  /* 0x0c201f000a077f89 */ /* 0x000e6200000e0000 */
[----:B0-----:R-:W-:Y:S01]  /*9410*/  FADD.FTZ R11, R9, R8 ;  /* 0x00000008090b7221 */ /* 0x001fe20000010000 */
[----:B------:R-:W-:-:S04]  /*9420*/  IMAD.MOV.U32 R8, RZ, RZ, RZ ;  /* 0x000000ffff087224 */ /* 0x000fc800078e00ff */
[----:B------:R-:W-:-:S13]  /*9430*/  FSETP.NE.FTZ.AND P1, PT, R11, RZ, PT ;  /* 0x000000ff0b00720b */ /* 0x000fda0003f35000 */
[----:B------:R-:W0:Y:S01]  /*9440*/  @P1 MUFU.RCP R8, R11 ;  /* 0x0000000b00081308 */ /* 0x000e220000001000 */
[----:B-1----:R-:W-:Y:S01]  /*9450*/  FADD.FTZ R4, R10, R7 ;  /* 0x000000070a047221 */ /* 0x002fe20000010000 */
[----:B------:R-:W-:-:S04]  /*9460*/  IMAD.U32 R10, RZ, RZ, UR10 ;  /* 0x0000000aff0a7e24 */ /* 0x000fc8000f8e00ff */
[----:B------:R-:W-:Y:S02]  /*9470*/  FSETP.NE.FTZ.AND P2, PT, R4, RZ, PT ;  /* 0x000000ff0400720b */ /* 0x000fe40003f55000 */
[----:B------:R-:W1:Y:S01]  /*9480*/  @P1 MUFU.LG2 R7, R11 ;  /* 0x0000000b00071308 */ /* 0x000e620000000c00 */
[----:B------:R-:W-:Y:S01]  /*9490*/  @P1 FMUL.FTZ R10, R10, 0.69314718246459960938 ;  /* 0x3f3172180a0a1820 */ /* 0x000fe20000410000 */
[-C--:B0-----:R-:W-:Y:S01]  /*94a0*/  FMUL.FTZ R24, R24, R8.reuse ;  /* 0x0000000818187220 */ /* 0x081fe20000410000 */
[-C--:B------:R-:W-:Y:S01]  /*94b0*/  FMUL.FTZ R25, R25, R8.reuse ;  /* 0x0000000819197220 */ /* 0x080fe20000410000 */
[----:B------:R-:W-:-:S07]  /*94c0*/  FMUL.FTZ R28, R28, R8 ;  /* 0x000000081c1c7220 */ /* 0x000fce0000410000 */
        /* <DEDUP_REMOVED lines=134> */
.L_x_4915:
        /* <DEDUP_REMOVED lines=16> */
[----:B------:R-:W-:Y:S01]  /*9e30*/  F2FP.BF16.F32.PACK_AB R11, R31, R30 ;  /* 0x0000001e1f0b723e */ /* 0x000fe200000010ff */
[----:B------:R-:W-:Y:S01]  /*9e40*/  USHF.L.U64.HI UR16, UR39, 0x2, UR40 ;  /* 0x0000000227107899 */ /* 0x000fe20008010228 */
[----:B------:R-:W-:Y:S02]  /*9e50*/  F2FP.BF16.F32.PACK_AB R14, R37, R36 ;  /* 0x00000024250e723e */ /* 0x000fe400000010ff */
[----:B------:R-:W-:Y:S01]  /*9e60*/  F2FP.BF16.F32.PACK_AB R15, R39, R38 ;  /* 0x00000026270f723e */ /* 0x000fe200000010ff */
[----:B------:R-:W-:Y:S01]  /*9e70*/  UMOV UR10, UR8 ;  /* 0x00000008000a7c82 */ /* 0x000fe20008000000 */
[----:B0-----:R-:W-:Y:S01]  /*9e80*/  UMOV UR11, UR4 ;  /* 0x00000004000b7c82 */ /* 0x001fe20008000000 */
[----:B------:R-:W-:-:S04]  /*9e90*/  USHF.L.U32 UR4, UR39, 0x2, URZ ;  /* 0x0000000227047899 */ /* 0x000fc8000800063f */
        /* <DEDUP_REMOVED lines=46> */
[----:B------:R-:W-:Y:S01]  /*a180*/  MOV R3, R12 ;  /* 0x0000000c00037202 */ /* 0x000fe20000000f00 */
[----:B------:R0:W-:Y:S01]  /*a190*/  STSM.16.M88.4 [R5], R8 ;  /* 0x0000000805007844 */ /* 0x0001e20000000200 */
[----:B------:R-:W-:-:S02]  /*a1a0*/  SHF.R.U64 R154, R154, 0x3, RZ ;  /* 0x000000039a9a7819 */ /* 0x000fc400000012ff */
[----:B------:R-:W-:Y:S01]  /*a1b0*/  LOP3.LUT R164, R164, R165, RZ, 0x3c, !PT ;  /* 0x000000a5a4a47212 */ /* 0x000fe200078e3cff */
[--C-:B------:R-:W-:Y:S01]  /*a1c0*/  IMAD.X R165, RZ, RZ, R7.reuse, P4 ;  /* 0x000000ffffa57224 */ /* 0x100fe200020e0607 */
[----:B------:R-:W-:Y:S02]  /*a1d0*/  F2FP.BF16.F32.PACK_AB R12, R33, R32 ;  /* 0x00000020210c723e */ /* 0x000fe400000010ff */
[----:B------:R-:W-:Y:S02]  /*a1e0*/  F2FP.BF16.F32.PACK_AB R13, R35, R34 ;  /* 0x00000022230d723e */ /* 0x000fe400000010ff */
[----:B------:R-:W-:Y:S02]  /*a1f0*/  IADD3 R21, P5, R6, 0xc020, RZ ;  /* 0x0000c02006157810 */ /* 0x000fe40007fbe0ff */
[----:B------:R-:W-:Y:S01]  /*a200*/  LOP3.LUT R168, R168, R169, RZ, 0x3c, !PT ;  /* 0x000000a9a8a87212 */ /* 0x000fe200078e3cff */
[----:B------:R-:W-:Y:S01]  /*a210*/  IMAD.X R169, RZ, RZ, R7, P6 ;  /* 0x000000ffffa97224 */ /* 0x000fe200030e0607 */
[C---:B------:R-:W-:Y:S01]  /*a220*/  IADD3 R159, P3, R6.reuse, 0x8060, RZ ;  /* 0x00008060069f7810 */ /* 0x040fe20007f7e0ff */
[----:B------:R1:W-:Y:S01]  /*a230*/  STSM.16.M88.4 [R3], R12 ;  /* 0x0000000c03007844 */ /* 0x0003e20000000200 */
[----:B------:R-:W-:-:S02]  /*a240*/  IADD3 R157, P2, R6, 0xc040, RZ ;  /* 0x0000c040069d7810 */ /* 0x000fc40007f5e0ff */
[----:B------:R-:W-:Y:S02]  /*a250*/  SHF.R.U64 R172, R172, 0x3, RZ ;  /* 0x00000003acac7819 */ /* 0x000fe400000012ff */
[----:B------:R-:W-:Y:S02]  /*a260*/  IADD3 R175, P4, R6, 0x8040, RZ ;  /* 0x0000804006af7810 */ /* 0x000fe40007f9e0ff */
[----:B------:R-:W-:Y:S01]  /*a270*/  LOP3.LUT R154, R154, R155, RZ, 0x3c, !PT ;  /* 0x0000009b9a9a7212 */ /* 0x000fe200078e3cff */
[----:B------:R-:W-:Y:S01]  /*a280*/  IMAD.X R155, RZ, RZ, R7, P0 ;  /* 0x000000ffff9b7224 */ /* 0x000fe200000e0607 */
[----:B------:R-:W-:Y:S02]  /*a290*/  IADD3 R161, P6, R6, 0xc000, RZ ;  /* 0x0000c00006a17810 */ /* 0x000fe40007fde0ff */
[----:B------:R-:W-:Y:S02]  /*a2a0*/  LOP3.LUT R20, R21, 0x380, RZ, 0xc0, !PT ;  /* 0x0000038015147812 */ /* 0x000fe400078ec0ff */
[----:B------:R-:W-:-:S02]  /*a2b0*/  LOP3.LUT R158, R159, 0x380, RZ, 0xc0, !PT ;  /* 0x000003809f9e7812 */ /* 0x000fc400078ec0ff */
[----:B------:R-:W-:Y:S02]  /*a2c0*/  LOP3.LUT R156, R157, 0x380, RZ, 0xc0, !PT ;  /* 0x000003809d9c7812 */ /* 0x000fe400078ec0ff */
[----:B------:R-:W-:Y:S02]  /*a2d0*/  MOV R163, R162 ;  /* 0x000000a200a37202 */ /* 0x000fe40000000f00 */
[----:B0-----:R-:W-:Y:S02]  /*a2e0*/  F2FP.BF16.F32.PACK_AB R8, R41, R40 ;  /* 0x000000282908723e */ /* 0x001fe400000010ff */
[----:B------:R-:W-:Y:S02]  /*a2f0*/  F2FP.BF16.F32.PACK_AB R9, R43, R42 ;  /* 0x0000002a2b09723e */ /* 0x000fe400000010ff */
[----:B------:R-:W-:Y:S02]  /*a300*/  F2FP.BF16.F32.PACK_AB R10, R45, R44 ;  /* 0x0000002c2d0a723e */ /* 0x000fe400000010ff */
[----:B------:R-:W-:-:S02]  /*a310*/  F2FP.BF16.F32.PACK_AB R11, R47, R46 ;  /* 0x0000002e2f0b723e */ /* 0x000fc400000010ff */
[----:B------:R-:W-:Y:S01]  /*a320*/  LOP3.LUT R172, R172, R173, RZ, 0x3c, !PT ;  /* 0x000000adacac7212 */ /* 0x000fe200078e3cff */
[----:B------:R-:W-:Y:S01]  /*a330*/  IMAD.X R173, RZ, RZ, R7, P1 ;  /* 0x000000ffffad7224 */ /* 0x000fe200008e0607 */
[----:B------:R-:W-:Y:S01]  /*a340*/  LOP3.LUT R174, R175, 0x380, RZ, 0xc0, !PT ;  /* 0x00000380afae7812 */ /* 0x000fe200078ec0ff */
[----:B------:R0:W-:Y:S01]  /*a350*/  STSM.16.M88.4 [R163], R8 ;  /* 0x00000008a3007844 */ /* 0x0001e20000000200 */
[----:B------:R-:W-:Y:S02]  /*a360*/  MOV R164, R164 ;  /* 0x000000a400a47202 */ /* 0x000fe40000000f00 */
[----:B-1----:R-:W-:Y:S02]  /*a370*/  F2FP.BF16.F32.PACK_AB R12, R49, R48 ;  /* 0x00000030310c723e */ /* 0x002fe400000010ff */
[----:B------:R-:W-:Y:S02]  /*a380*/  F2FP.BF16.F32.PACK_AB R13, R51, R50 ;  /* 0x00000032330d723e */ /* 0x000fe400000010ff */
[----:B------:R-:W-:-:S02]  /*a390*/  F2FP.BF16.F32.PACK_AB R14, R53, R52 ;  /* 0x00000034350e723e */ /* 0x000fc400000010ff */
[----:B------:R-:W-:Y:S02]  /*a3a0*/  F2FP.BF16.F32.PACK_AB R15, R55, R54 ;  /* 0x00000036370f723e */ /* 0x000fe400000010ff */
[----:B------:R-:W-:Y:S02]  /*a3b0*/  LOP3.LUT R160, R161, 0x380, RZ, 0xc0, !PT ;  /* 0x00000380a1a07812 */ /* 0x000fe400078ec0ff */
[----:B------:R-:W-:Y:S01]  /*a3c0*/  SHF.R.U64 R20, R20, 0x3, RZ ;  /* 0x0000000314147819 */ /* 0x000fe200000012ff */
[----:B------:R1:W-:Y:S01]  /*a3d0*/  STSM.16.M88.4 [R164], R12 ;  /* 0x0000000ca4007844 */ /* 0x0003e20000000200 */
[----:B------:R-:W-:Y:S02]  /*a3e0*/  IADD3 R3, P1, R6, 0xc060, RZ ;  /* 0x0000c06006037810 */ /* 0x000fe40007f3e0ff */
[----:B------:R-:W-:Y:S02]  /*a3f0*/  SHF.R.U64 R158, R158, 0x3, RZ ;  /* 0x000000039e9e7819 */ /* 0x000fe400000012ff */
[----:B------:R-:W-:-:S02]  /*a400*/  SHF.R.U64 R156, R156, 0x3, RZ ;  /* 0x000000039c9c7819 */ /* 0x000fc400000012ff */
[----:B------:R-:W-:Y:S02]  /*a410*/  MOV R162, R152 ;  /* 0x0000009800a27202 */ /* 0x000fe40000000f00 */
[----:B------:R-:W-:Y:S02]  /*a420*/  MOV R5, R154 ;  /* 0x0000009a00057202 */ /* 0x000fe40000000f00 */
[----:B------:R-:W-:Y:S02]  /*a430*/  SHF.R.U64 R174, R174, 0x3, RZ ;  /* 0x00000003aeae7819 */ /* 0x000fe400000012ff */
[----:B------:R-:W-:Y:S02]  /*a440*/  MOV R166, R166 ;  /* 0x000000a600a67202 */ /* 0x000fe40000000f00 */
[----:B------:R-:W-:Y:S02]  /*a450*/  F2FP.BF16.F32.PACK_AB R152, R57, R56 ;  /* 0x000000383998723e */ /* 0x000fe400000010ff */
[----:B------:R-:W-:-:S02]  /*a460*/  F2FP.BF16.F32.PACK_AB R153, R59, R58 ;  /* 0x0000003a3b99723e */ /* 0x000fc400000010ff */
[----:B------:R-:W-:Y:S02]  /*a470*/  F2FP.BF16.F32.PACK_AB R154, R61, R60 ;  /* 0x0000003c3d9a723e */ /* 0x000fe400000010ff */
[----:B------:R-:W-:Y:S02]  /*a480*/  F2FP.BF16.F32.PACK_AB R155, R63, R62 ;  /* 0x0000003e3f9b723e */ /* 0x000fe400000010ff */
[----:B------:R-:W-:Y:S02]  /*a490*/  SHF.R.U64 R160, R160, 0x3, RZ ;  /* 0x00000003a0a07819 */ /* 0x000fe400000012ff */
[----:B------:R-:W-:Y:S01]  /*a4a0*/  MOV R168, R168 ;  /* 0x000000a800a87202 */ /* 0x000fe20000000f00 */
[----:B------:R2:W-:Y:S01]  /*a4b0*/  STSM.16.M88.4 [R166], R152 ;  /* 0x00000098a6007844 */ /* 0x0005e20000000200 */
[----:B0-----:R-:W-:Y:S02]  /*a4c0*/  F2FP.BF16.F32.PACK_AB R8, R65, R64 ;  /* 0x000000404108723e */ /* 0x001fe400000010ff */
[----:B------:R-:W-:-:S02]  /*a4d0*/  F2FP.BF16.F32.PACK_AB R9, R67, R66 ;  /* 0x000000424309723e */ /* 0x000fc400000010ff */
[----:B------:R-:W-:Y:S02]  /*a4e0*/  F2FP.BF16.F32.PACK_AB R10, R69, R68 ;  /* 0x00000044450a723e */ /* 0x000fe400000010ff */
[----:B------:R-:W-:Y:S02]  /*a4f0*/  F2FP.BF16.F32.PACK_AB R11, R71, R70 ;  /* 0x00000046470b723e */ /* 0x000fe400000010ff */
[----:B------:R-:W-:Y:S01]  /*a500*/  LOP3.LUT R20, R20, R21, RZ, 0x3c, !PT ;  /* 0x0000001514147212 */ /* 0x000fe200078e3cff */
[----:B------:R-:W-:Y:S01]  /*a510*/  IMAD.X R21, RZ, RZ, R7, P5 ;  /* 0x000000ffff157224 */ /* 0x000fe200028e0607 */
[----:B------:R-:W-:Y:S01]  /*a520*/  LOP3.LUT R6, R3, 0x380, RZ, 0xc0, !PT ;  /* 0x0000038003067812 */ /* 0x000fe200078ec0ff */
[----:B------:R0:W-:Y:S01]  /*a530*/  STSM.16.M88.4 [R168], R8 ;  /* 0x00000008a8007844 */ /* 0x0001e20000000200 */
[----:B------:R-:W-:Y:S02]  /*a540*/  MOV R170, R170 ;  /* 0x000000aa00aa7202 */ /* 0x000fe40000000f00 */
[----:B-1----:R-:W-:-:S02]  /*a550*/  F2FP.BF16.F32.PACK_AB R12, R73, R72 ;  /* 0x00000048490c723e */ /* 0x002fc400000010ff */
        /* <DEDUP_REMOVED lines=11> */
[----:B------:R-:W-:Y:S01]  /*a610*/  SHF.R.U64 R6, R6, 0x3, RZ ;  /* 0x0000000306067819 */ /* 0x000fe200000012ff */
[----:B------:R1:W-:Y:S01]  /*a620*/  STSM.16.M88.4 [R170], R12 ;  /* 0x0000000caa007844 */ /* 0x0003e20000000200 */
[----:B------:R-:W-:Y:S01]  /*a630*/  F2FP.BF16.F32.PACK_AB R164, R81, R80 ;  /* 0x0000005051a4723e */ /* 0x000fe200000010ff */
[----:B------:R-:W-:Y:S01]  /*a640*/  IMAD.X R7, RZ, RZ, R7, P1 ;  /* 0x000000ffff077224 */ /* 0x000fe200008e0607 */
[----:B------:R-:W-:-:S02]  /*a650*/  F2FP.BF16.F32.PACK_AB R165, R83, R82 ;  /* 0x0000005253a5723e */ /* 0x000fc400000010ff */
[----:B--2---:R-:W-:Y:S02]  /*a660*/  F2FP.BF16.F32.PACK_AB R166, R85, R84 ;  /* 0x0000005455a6723e */ /* 0x004fe400000010ff */
[----:B------:R-:W-:Y:S02]  /*a670*/  F2FP.BF16.F32.PACK_AB R167, R87, R86 ;  /* 0x0000005657a7723e */ /* 0x000fe400000010ff */
[----:B------:R-:W-:Y:S02]  /*a680*/  MOV R172, R172 ;  /* 0x000000ac00ac7202 */ /* 0x000fe40000000f00 */
[----:B0-----:R-:W-:Y:S01]  /*a690*/  F2FP.BF16.F32.PACK_AB R168, R89, R88 ;  /* 0x0000005859a8723e */ /* 0x001fe200000010ff */
[----:B------:R0:W-:Y:S01]  /*a6a0*/  STSM.16.M88.4 [R162], R164 ;  /* 0x000000a4a2007844 */ /* 0x0001e20000000200 */
[----:B------:R-:W-:Y:S02]  /*a6b0*/  F2FP.BF16.F32.PACK_AB R169, R91, R90 ;  /* 0x0000005a5ba9723e */ /* 0x000fe400000010ff */
[----:B------:R-:W-:-:S02]  /*a6c0*/  F2FP.BF16.F32.PACK_AB R171, R95, R94 ;  /* 0x0000005e5fab723e */ /* 0x000fc400000010ff */
[----:B-1----:R-:W-:Y:S02]  /*a6d0*/  F2FP.BF16.F32.PACK_AB R170, R93, R92 ;  /* 0x0000005c5daa723e */ /* 0x002fe400000010ff */
[----:B------:R-:W-:Y:S02]  /*a6e0*/  MOV R20, R20 ;  /* 0x0000001400147202 */ /* 0x000fe40000000f00 */
[----:B------:R-:W-:Y:S01]  /*a6f0*/  MOV R173, R158 ;  /* 0x0000009e00ad7202 */ /* 0x000fe20000000f00 */
[----:B------:R-:W-:Y:S01]  /*a700*/  STSM.16.M88.4 [R172], R168 ;  /* 0x000000a8ac007844 */ /* 0x000fe20000000200 */
[----:B------:R-:W-:Y:S02]  /*a710*/  MOV R21, R156 ;  /* 0x0000009c00157202 */ /* 0x000fe40000000f00 */
[----:B------:R-:W-:Y:S02]  /*a720*/  F2FP.BF16.F32.PACK_AB R152, R97, R96 ;  /* 0x000000606198723e */ /* 0x000fe400000010ff */
[----:B------:R-:W-:-:S02]  /*a730*/  F2FP.BF16.F32.PACK_AB R153, R99, R98 ;  /* 0x000000626399723e */ /* 0x000fc400000010ff */
[----:B------:R-:W-:Y:S02]  /*a740*/  F2FP.BF16.F32.PACK_AB R154, R101, R100 ;  /* 0x00000064659a723e */ /* 0x000fe400000010ff */
[----:B------:R-:W-:Y:S02]  /*a750*/  F2FP.BF16.F32.PACK_AB R155, R103, R102 ;  /* 0x00000066679b723e */ /* 0x000fe400000010ff */
[----:B------:R-:W-:Y:S02]  /*a760*/  LOP3.LUT R6, R6, R3, RZ, 0x3c, !PT ;  /* 0x0000000306067212 */ /* 0x000fe400078e3cff */
[----:B------:R-:W-:Y:S01]  /*a770*/  MOV R174, R174 ;  /* 0x000000ae00ae7202 */ /* 0x000fe20000000f00 */
[----:B------:R1:W-:Y:S01]  /*a780*/  STSM.16.M88.4 [R5], R152 ;  /* 0x0000009805007844 */ /* 0x0003e20000000200 */
[----:B------:R-:W-:Y:S02]  /*a790*/  F2FP.BF16.F32.PACK_AB R156, R105, R104 ;  /* 0x00000068699c723e */ /* 0x000fe400000010ff */
[----:B------:R-:W-:-:S02]  /*a7a0*/  F2FP.BF16.F32.PACK_AB R157, R107, R106 ;  /* 0x0000006a6b9d723e */ /* 0x000fc400000010ff */
[----:B------:R-:W-:Y:S02]  /*a7b0*/  F2FP.BF16.F32.PACK_AB R158, R109, R108 ;  /* 0x0000006c6d9e723e */ /* 0x000fe400000010ff */
[----:B------:R-:W-:Y:S02]  /*a7c0*/  F2FP.BF16.F32.PACK_AB R159, R111, R110 ;  /* 0x0000006e6f9f723e */ /* 0x000fe400000010ff */
[----:B------:R-:W-:Y:S02]  /*a7d0*/  MOV R3, R160 ;  /* 0x000000a000037202 */ /* 0x000fe40000000f00 */
[----:B------:R-:W-:Y:S01]  /*a7e0*/  F2FP.BF16.F32.PACK_AB R160, R113, R112 ;  /* 0x0000007071a0723e */ /* 0x000fe200000010ff */
[----:B------:R2:W-:Y:S01]  /*a7f0*/  STSM.16.M88.4 [R174], R156 ;  /* 0x0000009cae007844 */ /* 0x0005e20000000200 */
[----:B------:R-:W-:Y:S02]  /*a800*/  F2FP.BF16.F32.PACK_AB R161, R115, R114 ;  /* 0x0000007273a1723e */ /* 0x000fe400000010ff */
[----:B0-----:R-:W-:-:S02]  /*a810*/  F2FP.BF16.F32.PACK_AB R162, R117, R116 ;  /* 0x0000007475a2723e */ /* 0x001fc400000010ff */
[----:B------:R-:W-:Y:S02]  /*a820*/  F2FP.BF16.F32.PACK_AB R163, R119, R118 ;  /* 0x0000007677a3723e */ /* 0x000fe400000010ff */
[----:B------:R-:W-:Y:S02]  /*a830*/  F2FP.BF16.F32.PACK_AB R8, R121, R120 ;  /* 0x000000787908723e */ /* 0x000fe400000010ff */
[----:B------:R-:W-:Y:S01]  /*a840*/  F2FP.BF16.F32.PACK_AB R9, R123, R122 ;  /* 0x0000007a7b09723e */ /* 0x000fe200000010ff */
[----:B------:R-:W-:Y:S01]  /*a850*/  STSM.16.M88.4 [R173], R160 ;  /* 0x000000a0ad007844 */ /* 0x000fe20000000200 */
[----:B------:R-:W-:Y:S02]  /*a860*/  F2FP.BF16.F32.PACK_AB R10, R125, R124 ;  /* 0x0000007c7d0a723e */ /* 0x000fe400000010ff */
[----:B------:R-:W-:Y:S02]  /*a870*/  F2FP.BF16.F32.PACK_AB R11, R127, R126 ;  /* 0x0000007e7f0b723e */ /* 0x000fe400000010ff */
[----:B------:R-:W-:-:S02]  /*a880*/  F2FP.BF16.F32.PACK_AB R12, R129, R128 ;  /* 0x00000080810c723e */ /* 0x000fc400000010ff */
[----:B------:R-:W-:Y:S01]  /*a890*/  F2FP.BF16.F32.PACK_AB R13, R131, R130 ;  /* 0x00000082830d723e */ /* 0x000fe200000010ff */
[----:B------:R0:W-:Y:S01]  /*a8a0*/  STSM.16.M88.4 [R3], R8 ;  /* 0x0000000803007844 */ /* 0x0001e20000000200 */
[----:B------:R-:W-:Y:S02]  /*a8b0*/  F2FP.BF16.F32.PACK_AB R14, R133, R132 ;  /* 0x00000084850e723e */ /* 0x000fe400000010ff */
[----:B------:R-:W-:Y:S02]  /*a8c0*/  F2FP.BF16.F32.PACK_AB R15, R135, R134 ;  /* 0x00000086870f723e */ /* 0x000fe400000010ff */
[----:B-1----:R-:W-:Y:S02]  /*a8d0*/  F2FP.BF16.F32.PACK_AB R152, R137, R136 ;  /* 0x000000888998723e */ /* 0x002fe400000010ff */
[----:B------:R-:W-:Y:S01]  /*a8e0*/  F2FP.BF16.F32.PACK_AB R153, R139, R138 ;  /* 0x0000008a8b99723e */ /* 0x000fe200000010ff */
[----:B------:R1:W-:Y:S01]  /*a8f0*/  STSM.16.M88.4 [R20], R12 ;  /* 0x0000000c14007844 */ /* 0x0003e20000000200 */
[----:B------:R-:W-:-:S02]  /*a900*/  F2FP.BF16.F32.PACK_AB R154, R141, R140 ;  /* 0x0000008c8d9a723e */ /* 0x000fc400000010ff */
[----:B------:R-:W-:Y:S02]  /*a910*/  F2FP.BF16.F32.PACK_AB R155, R143, R142 ;  /* 0x0000008e8f9b723e */ /* 0x000fe400000010ff */
[----:B------:R-:W-:Y:S01]  /*a920*/  MOV R164, R6 ;  /* 0x0000000600a47202 */ /* 0x000fe20000000f00 */
[----:B------:R-:W-:Y:S01]  /*a930*/  IMAD.U32 R6, RZ, RZ, UR9 ;  /* 0x00000009ff067e24 */ /* 0x000fe2000f8e00ff */
[----:B--2---:R-:W-:Y:S01]  /*a940*/  F2FP.BF16.F32.PACK_AB R156, R145, R144 ;  /* 0x00000090919c723e */ /* 0x004fe200000010ff */
[----:B------:R2:W-:Y:S01]  /*a950*/  STSM.16.M88.4 [R21], R152 ;  /* 0x0000009815007844 */ /* 0x0005e20000000200 */
[----:B------:R-:W-:Y:S01]  /*a960*/  F2FP.BF16.F32.PACK_AB R157, R147, R146 ;  /* 0x00000092939d723e */ /* 0x000fe200000010ff */
[----:B------:R-:W-:Y:S01]  /*a970*/  IMAD.U32 R7, RZ, RZ, UR12 ;  /* 0x0000000cff077e24 */ /* 0x000fe2000f8e00ff */
[----:B------:R-:W-:Y:S01]  /*a980*/  F2FP.BF16.F32.PACK_AB R158, R149, R148 ;  /* 0x00000094959e723e */ /* 0x000fe200000010ff */
[----:B------:R-:W-:Y:S01]  /*a990*/  ULDC.64 UR12, c[0x0][0xc08] ;  /* 0x00030200000c7ab9 */ /* 0x000fe20000000a00 */
[----:B------:R-:W-:Y:S01]  /*a9a0*/  F2FP.BF16.F32.PACK_AB R159, R151, R150 ;  /* 0x00000096979f723e */ /* 0x000fe200000010ff */
[----:B------:R-:W-:Y:S01]  /*a9b0*/  ULDC UR9, c[0x0][0xbe8] ;  /* 0x0002fa0000097ab9 */ /* 0x000fe20000000800 */
[----:B------:R-:W-:-:S03]  /*a9c0*/  ISETP.NE.U32.AND P0, PT, RZ, UR14, PT ;  /* 0x0000000eff007c0c */ /* 0x000fc6000bf05070 */
[----:B------:R2:W-:Y:S01]  /*a9d0*/  STSM.16.M88.4 [R164], R156 ;  /* 0x0000009ca4007844 */ /* 0x0005e20000000200 */
[----:B------:R-:W-:Y:S01]  /*a9e0*/  BAR.SYNC.DEFER_BLOCKING 0x1, 0x100 ;  /* 0x0044000000007b1d */ /* 0x000fe20000010000 */
[----:B------:R-:W-:Y:S01]  /*a9f0*/  ISETP.NE.AND.EX P0, PT, RZ, UR15, PT, P0 ;  /* 0x0000000fff007c0c */ /* 0x000fe2000bf05300 */
[----:B------:R-:W-:-:S04]  /*aa00*/  UISETP.NE.U32.AND UP0, UPT, UR12, URZ, UPT ;  /* 0x0000003f0c00728c */ /* 0x000fc8000bf05070 */
[----:B------:R-:W-:-:S08]  /*aa10*/  UISETP.NE.AND.EX UP0, UPT, UR13, URZ, UPT, UP0 ;  /* 0x0000003f0d00728c */ /* 0x000fd0000bf05300 */
[----:B------:R-:W3:Y:S03]  /*aa20*/  @P0 LDG.E R5, desc[UR52][R6.64] ;  /* 0x0000003406050981 */ /* 0x000ee6000c1e1900 */
[----:B------:R-:W-:Y:S01]  /*aa30*/  @UP0 UIADD3 UR12, UP1, UR4, UR12, URZ ;  /* 0x0000000c040c0290 */ /* 0x000fe2000ff3e03f */
[----:B------:R-:W-:Y:S02]  /*aa40*/  PLOP3.LUT P4, PT, PT, PT, UP0, 0x80, 0x0 ;  /* 0x000000000000781c */ /* 0x000fe40003f8f008 */
[----:B------:R-:W-:Y:S01]  /*aa50*/  ULDC UR4, c[0x0][0xad4] ;  /* 0x0002b50000047ab9 */ /* 0x000fe20000000800 */
[----:B------:R-:W-:Y:S02]  /*aa60*/  @UP0 UIADD3.X UR13, UR16, UR13, URZ, UP1, !UPT ;  /* 0x0000000d100d0290 */ /* 0x000fe40008ffe43f */
[----:B0-----:R-:W-:-:S04]  /*aa70*/  IMAD.U32 R8, RZ, RZ, UR12 ;  /* 0x0000000cff087e24 */ /* 0x001fc8000f8e00ff */
[----:B------:R-:W-:-:S05]  /*aa80*/  IMAD.U32 R9, RZ, RZ, UR13 ;  /* 0x0000000dff097e24 */ /* 0x000fca000f8e00ff */
[----:B------:R0:W4:Y:S01]  /*aa90*/  @P4 LDG.E R3, desc[UR52][R8.64] ;  /* 0x0000003408034981 */ /* 0x000122000c1e1900 */
[----:B------:R-:W-:Y:S01]  /*aaa0*/  UISETP.NE.AND UP0, UPT, UR44, URZ, UPT ;  /* 0x0000003f2c00728c */ /* 0x000fe2000bf05270 */
[----:B-1----:R-:W-:Y:S01]  /*aab0*/  VIADD R12, R16, UR42 ;  /* 0x0000002a100c7c36 */ /* 0x002fe20008000000 */
[----:B------:R-:W-:Y:S02]  /*aac0*/  UISETP.NE.AND UP1, UPT, UR9, 0x1, UPT ;  /* 0x000000010900788c */ /* 0x000fe4000bf25270 */
[----:B------:R-:W-:Y:S01]  /*aad0*/  USEL UR4, UR44, UR4, UP0 ;  /* 0x000000042c047287 */ /* 0x000fe20008000000 */
[----:B------:R-:W-:Y:S01]  /*aae0*/  UMOV UR21, 0x9b8 ;  /* 0x000009b800157882 */ /* 0x000fe20000000000 */
[----:B------:R-:W-:Y:S02]  /*aaf0*/  UISETP.NE.U32.AND UP0, UPT, UR14, URZ, UPT ;  /* 0x0000003f0e00728c */ /* 0x000fe4000bf05070 */
[----:B------:R-:W-:Y:S01]  /*ab00*/  PLOP3.LUT P1, PT, PT, PT, UP1, 0x80, 0x0 ;  /* 0x000000000000781c */ /* 0x000fe20003f2f018 */
[----:B------:R-:W-:-:S02]  /*ab10*/  UISETP.GT.AND UP2, UPT, UR4, 0x1, UPT ;  /* 0x000000010400788c */ /* 0x000fc4000bf44270 */
[----:B------:R-:W-:Y:S02]  /*ab20*/  UISETP.NE.AND.EX UP0, UPT, UR15, URZ, UPT, UP0 ;  /* 0x0000003f0f00728c */ /* 0x000fe4000bf05300 */
[----:B------:R-:W-:Y:S01]  /*ab30*/  USEL UR21, UR21, 0x978, UP2 ;  /* 0x0000097815157887 */ /* 0x000fe20009000000 */
[----:B------:R-:W-:Y:S01]  /*ab40*/  UMOV UR4, URZ ;  /* 0x0000003f00047c82 */ /* 0x000fe20008000000 */
[----:B------:R-:W-:Y:S01]  /*ab50*/  USEL UR39, UR39, URZ, !UP0 ;  /* 0x0000003f27277287 */ /* 0x000fe2000c000000 */
[----:B------:R-:W-:Y:S01]  /*ab60*/  @UP1 ULDC UR23, c[0x0][0xbec] ;  /* 0x0002fb0000171ab9 */ /* 0x000fe20000000800 */
[----:B------:R-:W-:-:S04]  /*ab70*/  USEL UR20, UR43, URZ, UP2 ;  /* 0x0000003f2b147287 */ /* 0x000fc80009000000 */
[----:B0-----:R-:W-:Y:S01]  /*ab80*/  @P1 IMAD.HI.U32 R8, R12, UR23, RZ ;  /* 0x000000170c081c27 */ /* 0x001fe2000f8e00ff */
[----:B------:R-:W-:Y:S01]  /*ab90*/  USEL UR40, UR40, URZ, !UP0 ;  /* 0x0000003f28287287 */ /* 0x000fe2000c000000 */
[----:B------:R-:W-:Y:S02]  /*aba0*/  @UP1 ULDC UR26, c[0x0][0xbf0] ;  /* 0x0002fc00001a1ab9 */ /* 0x000fe40000000800 */
[----:B------:R-:W-:Y:S01]  /*abb0*/  ULDC.64 UR16, c[0x0][UR21+0x220] ;  /* 0x0000880015107abb */ /* 0x000fe20008000a00 */
[----:B------:R-:W-:Y:S01]  /*abc0*/  ULDC.64 UR18, c[0x0][UR21+0x228] ;  /* 0x00008a0015127abb */ /* 0x000fe20008000a00 */
[----:B------:R-:W-:Y:S01]  /*abd0*/  UIMAD UR17, UR17, UR39, URZ ;  /* 0x00000027111172a4 */ /* 0x000fe2000f8e023f */
        /* <DEDUP_REMOVED lines=11> */
[----:B---3--:R-:W-:Y:S01]  /*ac90*/  @P0 R2UR UR4, R5 ;  /* 0x00000000050402ca */ /* 0x008fe200000e0000 */
[----:B------:R-:W-:Y:S01]  /*aca0*/  IMAD.MOV.U32 R5, RZ, RZ, R12 ;  /* 0x000000ffff057224 */ /* 0x000fe200078e000c */
[----:B------:R-:W-:Y:S01]  /*acb0*/  @P1 SHF.R.U32.HI R5, RZ, UR26, R8 ;  /* 0x0000001aff051c19 */ /* 0x000fe20008011608 */
[----:B------:R-:W-:-:S03]  /*acc0*/  IMAD.U32 R8, RZ, RZ, UR24 ;  /* 0x00000018ff087e24 */ /* 0x000fc6000f8e00ff */
[--C-:B------:R-:W-:Y:S01]  /*acd0*/  SHF.R.S32.HI R9, RZ, 0x1f, R5.reuse ;  /* 0x0000001fff097819 */ /* 0x100fe20000011405 */
        /* <DEDUP_REMOVED lines=8> */
[----:B------:R-:W-:Y:S02]  /*ad60*/  IMAD R10, R11, UR13, RZ ;  /* 0x0000000d0b0a7c24 */ /* 0x000fe4000f8e02ff */
[----:B------:R-:W-:Y:S01]  /*ad70*/  IADD3.X R9, R9, UR14, R14, P2, P3 ;  /* 0x0000000e09097c10 */ /* 0x000fe200097e640e */
[----:B------:R-:W-:Y:S01]  /*ad80*/  ULDC.64 UR14, c[0x0][0xba8] ;  /* 0x0002ea00000e7ab9 */ /* 0x000fe20000000a00 */
[----:B------:R-:W-:Y:S01]  /*ad90*/  IMAD R5, R5, UR12, R10 ;  /* 0x0000000c05057c24 */ /* 0x000fe2000f8e020a */
[----:B------:R-:W-:Y:S01]  /*ada0*/  @!UP2 ULDC UR14, c[0x0][0xb50] ;  /* 0x0002d400000eaab9 */ /* 0x000fe20000000800 */
[----:B------:R-:W-:Y:S01]  /*adb0*/  @!UP2 ULDC UR15, c[0x0][0xb54] ;  /* 0x0002d500000faab9 */ /* 0x000fe20000000800 */
[----:B------:R-:W-:Y:S01]  /*adc0*/  IMAD.WIDE.U32 R8, R11, UR12, R8 ;  /* 0x0000000c0b087c25 */ /* 0x000fe2000f8e0008 */
[----:B------:R-:W-:Y:S01]  /*add0*/  ULDC UR12, c[0x0][0xa88] ;  /* 0x0002a200000c7ab9 */ /* 0x000fe20000000800 */
[----:B----4-:R-:W-:-:S02]  /*ade0*/  @P4 R2UR UR12, R3 ;  /* 0x00000000030c42ca */ /* 0x010fc400000e0000 */
[----:B------:R-:W-:Y:S01]  /*adf0*/  IMAD.IADD R5, R9, 0x1, R5 ;  /* 0x0000000109057824 */ /* 0x000fe200078e0205 */
[----:B------:R-:W-:-:S04]  /*ae00*/  LEA R10, P2, R8, UR14, 0x2 ;  /* 0x0000000e080a7c11 */ /* 0x000fc8000f8410ff */
[----:B------:R-:W-:Y:S01]  /*ae10*/  LEA.HI.X R5, R8, UR15, R5, 0x2, P2 ;  /* 0x0000000f08057c11 */ /* 0x000fe200090f1405 */
[----:B--2---:R-:W-:Y:S08]  /*ae20*/  @P4 BRA `(.L_x_4954) ;  /* 0x0000000000184947 */ /* 0x004ff00003800000 */
[----:B------:R-:W-:Y:S05]  /*ae30*/  @!P0 BRA `(.L_x_4954) ;  /* 0x0000000000148947 */ /* 0x000fea0003800000 */
[----:B------:R-:W2:Y:S04]  /*ae40*/  LDG.E R8, desc[UR52][R6.64] ;  /* 0x0000003406087981 */ /* 0x000ea8000c1e1900 */
[----:B------:R-:W3:Y:S01]  /*ae50*/  LDG.E R3, desc[UR52][R6.64+0x4] ;  /* 0x0000043406037981 */ /* 0x000ee2000c1e1900 */
[----:B--2---:R-:W-:Y:S02]  /*ae60*/  R2UR UR13, R8 ;  /* 0x00000000080d72ca */ /* 0x004fe400000e0000 */
[----:B---3--:R-:W-:-:S13]  /*ae70*/  R2UR UR12, R3 ;  /* 0x00000000030c72ca */ /* 0x008fda00000e0000 */
[----:B------:R-:W-:-:S12]  /*ae80*/  UIADD3 UR12, -UR13, UR12, URZ ;  /* 0x0000000c0d0c7290 */ /* 0x000fd8000fffe13f */
.L_x_4954:
[----:B------:R-:W2:Y:S01]  /*ae90*/  LDL R3, [R1+0x28] ;  /* 0x0000280001037983 */ /* 0x000ea20000100800 */
[----:B------:R-:W-:Y:S01]  /*aea0*/  UIMAD UR17, UR12, UR9, URZ ;  /* 0x000000090c1172a4 */ /* 0x000fe2000f8e023f */
[----:B------:R-:W-:Y:S02]  /*aeb0*/  LOP3.LUT P0, RZ, R222, 0x3, RZ, 0xc0, !PT ;  /* 0x00000003deff7812 */ /* 0x000fe4000780c0ff */
[----:B------:R-:W-:Y:S01]  /*aec0*/  SHFL.IDX PT, R6, R10, RZ, 0x1c1f ;  /* 0x001c1fff0a067589 */ /* 0x000fe200000e0000 */
[----:B------:R-:W-:-:S03]  /*aed0*/  PLOP3.LUT P3, PT, PT, PT, UP2, 0x80, 0x0 ;  /* 0x000000000000781c */ /* 0x000fc60003f6f028 */
[----:B------:R-:W0:Y:S04]  /*aee0*/  SHFL.IDX PT, R7, R5, RZ, 0x1c1f ;  /* 0x001c1fff05077589 */ /* 0x000e2800000e0000 */
[----:B------:R-:W-:Y:S04]  /*aef0*/  SHFL.IDX PT, R8, R10, 0x1, 0x1c1f ;  /* 0x003c1f000a087f89 */ /* 0x000fe800000e0000 */
[----:B------:R-:W1:Y:S01]  /*af00*/  SHFL.IDX PT, R9, R5, 0x1, 0x1c1f ;  /* 0x003c1f0005097f89 */ /* 0x000e6200000e0000 */
[----:B--2---:R-:W-:-:S04]  /*af10*/  VIADD R11, R3, UR42 ;  /* 0x0000002a030b7c36 */ /* 0x004fc80008000000 */
[C---:B------:R-:W-:Y:S01]  /*af20*/  VIADD R3, R11.reuse, 0x8 ;  /* 0x000000080b037836 */ /* 0x040fe20000000000 */
[----:B------:R-:W-:-:S04]  /*af30*/  ISETP.GE.OR P2, PT, R11, UR17, P0 ;  /* 0x000000110b007c0c */ /* 0x000fc80008746670 */
[----:B------:R-:W-:-:S09]  /*af40*/  ISETP.GE.OR P0, PT, R3, UR17, P0 ;  /* 0x0000001103007c0c */ /* 0x000fd20008706670 */
[----:B0-----:R0:W-:Y:S01]  /*af50*/  @!P2 ST.E desc[UR52][R6.64], R4 ;  /* 0x000000040600a985 */ /* 0x0011e2000c101934 */
[----:B------:R-:W-:-:S03]  /*af60*/  ISETP.GE.AND P2, PT, R11, UR17, PT ;  /* 0x000000110b007c0c */ /* 0x000fc6000bf46270 */
[----:B-1----:R0:W-:Y:S01]  /*af70*/  @!P0 ST.E desc[UR52][R8.64], R0 ;  /* 0x0000000008008985 */ /* 0x0021e2000c101934 */
[----:B------:R-:W-:Y:S01]  /*af80*/  ISETP.GE.AND P0, PT, R3, UR17, PT ;  /* 0x0000001103007c0c */ /* 0x000fe2000bf06270 */
[----:B------:R-:W-:-:S12]  /*af90*/  @P3 BRA `(.L_x_4955) ;  /* 0x0000001000083947 */ /* 0x000fd80003800000 */
[----:B0-----:R-:W0:Y:S01]  /*afa0*/  S2R R0, SR_TID.X ;  /* 0x0000000000007919 */ /* 0x001e220000002100 */
[----:B------:R-:W-:Y:S01]  /*afb0*/  ULDC.64 UR14, c[0x0][0xaa0] ;  /* 0x0002a800000e7ab9 */ /* 0x000fe20000000a00 */
[----:B0-----:R-:W-:-:S05]  /*afc0*/  VIADD R0, R0, 0xffffff80 ;  /* 0xffffff8000007836 */ /* 0x001fca0000000000 */
[----:B------:R-:W-:-:S04]  /*afd0*/  SHF.R.S32.HI R3, RZ, 0x1f, R0 ;  /* 0x0000001fff037819 */ /* 0x000fc80000011400 */
[----:B------:R-:W-:-:S04]  /*afe0*/  LEA.HI R3, R3, R0, RZ, 0x3 ;  /* 0x0000000003037211 */ /* 0x000fc800078f18ff */
[----:B------:R-:W-:Y:S02]  /*aff0*/  LOP3.LUT R5, R3, 0xfffffff8, RZ, 0xc0, !PT ;  /* 0xfffffff803057812 */ /* 0x000fe400078ec0ff */
[----:B------:R-:W-:-:S03]  /*b000*/  SHF.R.S32.HI R81, RZ, 0x3, R3 ;  /* 0x00000003ff517819 */ /* 0x000fc60000011403 */
[----:B------:R-:W-:Y:S02]  /*b010*/  IMAD.IADD R20, R0, 0x1, -R5 ;  /* 0x0000000100147824 */ /* 0x000fe400078e0a05 */
[----:B------:R-:W-:Y:S02]  /*b020*/  IMAD.MOV.U32 R5, RZ, RZ, 0x2 ;  /* 0x00000002ff057424 */ /* 0x000fe400078e00ff */
[----:B------:R-:W-:-:S05]  /*b030*/  IMAD.SHL.U32 R0, R20, 0x8, RZ ;  /* 0x0000000814007824 */ /* 0x000fca00078e00ff */
[----:B------:R-:W-:-:S05]  /*b040*/  LEA R4, R81, R0, 0x6 ;  /* 0x0000000051047211 */ /* 0x000fca00078e30ff */
[----:B------:R-:W-:-:S03]  /*b050*/  IMAD.WIDE R4, R4, R5, UR10 ;  /* 0x0000000a04047e25 */ /* 0x000fc6000f8e0205 */
[C---:B------:R-:W-:Y:S02]  /*b060*/  IADD3 R25, P2, R4.reuse, 0x3000, RZ ;  /* 0x0000300004197810 */ /* 0x040fe40007f5e0ff */
[C---:B------:R-:W-:Y:S02]  /*b070*/  IADD3 R9, P4, R4.reuse, 0x1000, RZ ;  /* 0x0000100004097810 */ /* 0x040fe40007f9e0ff */
[----:B------:R-:W-:Y:S02]  /*b080*/  LOP3.LUT R24, R25, 0x380, RZ, 0xc0, !PT ;  /* 0x0000038019187812 */ /* 0x000fe400078ec0ff */
[----:B------:R-:W-:Y:S02]  /*b090*/  IADD3 R13, P3, R4, 0x2000, RZ ;  /* 0x00002000040d7810 */ /* 0x000fe40007f7e0ff */
[----:B------:R-:W-:Y:S01]  /*b0a0*/  SHF.R.U64 R24, R24, 0x3, RZ ;  /* 0x0000000318187819 */ /* 0x000fe200000012ff */
[----:B------:R-:W-:Y:S01]  /*b0b0*/  UIMAD UR12, UR16, UR14, URZ ;  /* 0x0000000e100c72a4 */ /* 0x000fe2000f8e023f */
[----:B------:R-:W-:-:S02]  /*b0c0*/  LOP3.LUT R8, R9, 0x380, RZ, 0xc0, !PT ;  /* 0x0000038009087812 */ /* 0x000fc400078ec0ff */
[----:B------:R-:W-:Y:S01]  /*b0d0*/  LOP3.LUT R24, R24, R25, RZ, 0x3c, !PT ;  /* 0x0000001918187212 */ /* 0x000fe200078e3cff */
[----:B------:R-:W-:Y:S01]  /*b0e0*/  IMAD.X R25, RZ, RZ, R5, P2 ;  /* 0x000000ffff197224 */ /* 0x000fe200010e0605 */
[----:B------:R-:W-:Y:S02]  /*b0f0*/  IADD3 R49, P2, R4, 0x9000, RZ ;  /* 0x0000900004317810 */ /* 0x000fe40007f5e0ff */
[----:B------:R-:W-:Y:S02]  /*b100*/  LOP3.LUT R12, R13, 0x380, RZ, 0xc0, !PT ;  /* 0x000003800d0c7812 */ /* 0x000fe400078ec0ff */
[----:B------:R-:W-:Y:S01]  /*b110*/  LOP3.LUT R48, R49, 0x380, RZ, 0xc0, !PT ;  /* 0x0000038031307812 */ /* 0x000fe200078ec0ff */
[----:B------:R-:W-:Y:S01]  /*b120*/  UIMAD UR12, UR4, UR15, UR12 ;  /* 0x0000000f040c72a4 */ /* 0x000fe2000f8e020c */
[----:B------:R-:W-:Y:S01]  /*b130*/  SHF.R.U64 R8, R8, 0x3, RZ ;  /* 0x0000000308087819 */ /* 0x000fe200000012ff */
[----:B------:R-:W-:Y:S01]  /*b140*/  UIMAD.WIDE.U32 UR10, UR4, UR14, URZ ;  /* 0x0000000e040a72a5 */ /* 0x000fe2000f8e003f */
[----:B------:R-:W-:Y:S01]  /*b150*/  SHF.R.U64 R48, R48, 0x3, RZ ;  /* 0x0000000330307819 */ /* 0x000fe200000012ff */
[----:B------:R-:W5:Y:S01]  /*b160*/  LD.E.128 R24, desc[UR52][R24.64] ;  /* 0x0000003418187980 */ /* 0x000f62000c101d00 */
[----:B------:R-:W-:-:S02]  /*b170*/  SHF.R.U64 R12, R12, 0x3, RZ ;  /* 0x000000030c0c7819 */ /* 0x000fc400000012ff */
[----:B------:R-:W-:Y:S01]  /*b180*/  LOP3.LUT R8, R8, R9, RZ, 0x3c, !PT ;  /* 0x0000000908087212 */ /* 0x000fe200078e3cff */
[----:B------:R-:W-:Y:S01]  /*b190*/  UIADD3 UR11, UR11, UR12, URZ ;  /* 0x0000000c0b0b7290 */ /* 0x000fe2000fffe03f */
[----:B------:R-:W-:Y:S01]  /*b1a0*/  LOP3.LUT R48, R48, R49, RZ, 0x3c, !PT ;  /* 0x0000003130307212 */ /* 0x000fe200078e3cff */
[--C-:B------:R-:W-:Y:S01]  /*b1b0*/  IMAD.X R49, RZ, RZ, R5.reuse, P2 ;  /* 0x000000ffff317224 */ /* 0x100fe200010e0605 */
[----:B------:R-:W-:Y:S01]  /*b1c0*/  IADD3 R6, P2, R4, 0xf000, RZ ;  /* 0x0000f00004067810 */ /* 0x000fe20007f5e0ff */
[--C-:B------:R-:W-:Y:S01]  /*b1d0*/  IMAD.X R9, RZ, RZ, R5.reuse, P4 ;  /* 0x000000ffff097224 */ /* 0x100fe200020e0605 */
[----:B------:R-:W-:Y:S01]  /*b1e0*/  LOP3.LUT R12, R12, R13, RZ, 0x3c, !PT ;  /* 0x0000000d0c0c7212 */ /* 0x000fe200078e3cff */
[----:B------:R-:W-:Y:S01]  /*b1f0*/  IMAD.X R13, RZ, RZ, R5, P3 ;  /* 0x000000ffff0d7224 */ /* 0x000fe200018e0605 */
[----:B------:R-:W-:Y:S01]  /*b200*/  LOP3.LUT R3, R6, 0x380, RZ, 0xc0, !PT ;  /* 0x0000038006037812 */ /* 0x000fe200078ec0ff */
[----:B------:R-:W-:Y:S01]  /*b210*/  ULDC.64 UR12, c[0x0][0xae8] ;  /* 0x0002ba00000c7ab9 */ /* 0x000fe20000000a00 */
[----:B------:R-:W-:-:S02]  /*b220*/  IADD3 R29, P0, R4, 0x4000, RZ ;  /* 0x00004000041d7810 */ /* 0x000fc40007f1e0ff */
[C---:B------:R-:W-:Y:S02]  /*b230*/  IADD3 R33, P6, R4.reuse, 0x5000, RZ ;  /* 0x0000500004217810 */ /* 0x040fe40007fde0ff */
[C---:B------:R-:W-:Y:S01]  /*b240*/  IADD3 R37, P5, R4.reuse, 0x6000, RZ ;  /* 0x0000600004257810 */ /* 0x040fe20007fbe0ff */
[----:B------:R-:W-:Y:S01]  /*b250*/  USHF.R.S32.HI UR4, URZ, 0x1f, UR39 ;  /* 0x0000001f3f047899 */ /* 0x000fe20008011427 */
[----:B------:R-:W-:Y:S01]  /*b260*/  SHF.R.U64 R3, R3, 0x3, RZ ;  /* 0x0000000303037819 */ /* 0x000fe200000012ff */
[----:B------:R-:W-:Y:S01]  /*b270*/  UIMAD.WIDE.U32 UR10, UR41, UR12, UR10 ;  /* 0x0000000c290a72a5 */ /* 0x000fe2000f8e000a */
[----:B------:R-:W-:Y:S01]  /*b280*/  IADD3 R41, P4, R4, 0x7000, RZ ;  /* 0x0000700004297810 */ /* 0x000fe20007f9e0ff */
[----:B------:R-:W-:Y:S01]  /*b290*/  @UP1 ULDC UR14, c[0x0][0xbec] ;  /* 0x0002fb00000e1ab9 */ /* 0x000fe20000000800 */
[----:B------:R-:W-:Y:S01]  /*b2a0*/  LOP3.LUT R72, R3, R6, RZ, 0x3c, !PT ;  /* 0x0000000603487212 */ /* 0x000fe200078e3cff */
[----:B------:R-:W-:Y:S01]  /*b2b0*/  IMAD R3, R20, 0x20, R81 ;  /* 0x0000002014037824 */ /* 0x000fe200078e0251 */
[----:B------:R-:W-:Y:S01]  /*b2c0*/  IADD3 R45, P3, R4, 0x8000, RZ ;  /* 0x00008000042d7810 */ /* 0x000fe20007f7e0ff */
[----:B------:R-:W-:Y:S01]  /*b2d0*/  UIMAD UR11, UR41, UR13, UR11 ;  /* 0x0000000d290b72a4 */ /* 0x000fe2000f8e020b */
[----:B------:R-:W-:Y:S01]  /*b2e0*/  LOP3.LUT R28, R29, 0x380, RZ, 0xc0, !PT ;  /* 0x000003801d1c7812 */ /* 0x000fe200078ec0ff */
[----:B------:R-:W-:Y:S01]  /*b2f0*/  VIADD R78, R3, UR42 ;  /* 0x0000002a034e7c36 */ /* 0x000fe20008000000 */
[----:B------:R-:W-:Y:S01]  /*b300*/  LOP3.LUT R32, R33, 0x380, RZ, 0xc0, !PT ;  /* 0x0000038021207812 */ /* 0x000fe200078ec0ff */
[----:B------:R-:W-:Y:S01]  /*b310*/  ULDC.64 UR12, c[0x0][0xaf0] ;  /* 0x0002bc00000c7ab9 */ /* 0x000fe20000000a00 */
[----:B------:R-:W-:Y:S01]  /*b320*/  LOP3.LUT R36, R37, 0x380, RZ, 0xc0, !PT ;  /* 0x0000038025247812 */ /* 0x000fe200078ec0ff */
[--C-:B------:R-:W-:Y:S01]  /*b330*/  IMAD.X R73, RZ, RZ, R5.reuse, P2 ;  /* 0x000000ffff497224 */ /* 0x100fe200010e0605 */
[----:B------:R-:W-:Y:S01]  /*b340*/  LOP3.LUT R40, R41, 0x380, RZ, 0xc0, !PT ;  /* 0x0000038029287812 */ /* 0x000fe200078ec0ff */
[----:B------:R-:W5:Y:S01]  /*b350*/  LD.E.128 R8, desc[UR52][R8.64] ;  /* 0x0000003408087980 */ /* 0x000f62000c101d00 */
[----:B------:R-:W-:Y:S01]  /*b360*/  LOP3.LUT R44, R45, 0x380, RZ, 0xc0, !PT ;  /* 0x000003802d2c7812 */ /* 0x000fe200078ec0ff */
[----:B------:R-:W-:Y:S01]  /*b370*/  UIMAD UR4, UR4, UR12, URZ ;  /* 0x0000000c040472a4 */ /* 0x000fe2000f8e023f */
[----:B------:R-:W-:Y:S01]  /*b380*/  SHF.R.U64 R28, R28, 0x3, RZ ;  /* 0x000000031c1c7819 */ /* 0x000fe200000012ff */
[----:B------:R-:W-:Y:S01]  /*b390*/  @P1 IMAD.HI.U32 R20, R78, UR14, RZ ;  /* 0x0000000e4e141c27 */ /* 0x000fe2000f8e00ff */
[----:B------:R-:W-:Y:S01]  /*b3a0*/  SHF.R.U64 R32, R32, 0x3, RZ ;  /* 0x0000000320207819 */ /* 0x000fe200000012ff */
[----:B------:R-:W-:Y:S01]  /*b3b0*/  UIMAD.WIDE.U32 UR10, UR39, UR12, UR10 ;  /* 0x0000000c270a72a5 */ /* 0x000fe2000f8e000a */
[----:B------:R-:W-:Y:S01]  /*b3c0*/  SHF.R.U64 R36, R36, 0x3, RZ ;  /* 0x0000000324247819 */ /* 0x000fe200000012ff */
[----:B------:R-:W-:Y:S01]  /*b3d0*/  IMAD.MOV.U32 R3, RZ, RZ, R78 ;  /* 0x000000ffff037224 */ /* 0x000fe200078e004e */
[----:B------:R-:W-:Y:S01]  /*b3e0*/  SHF.R.U64 R40, R40, 0x3, RZ ;  /* 0x0000000328287819 */ /* 0x000fe200000012ff */
[----:B------:R-:W-:Y:S01]  /*b3f0*/  @UP1 ULDC UR12, c[0x0][0xbf0] ;  /* 0x0002fc00000c1ab9 */ /* 0x000fe20000000800 */
[----:B------:R-:W-:Y:S01]  /*b400*/  SHF.R.U64 R44, R44, 0x3, RZ ;  /* 0x000000032c2c7819 */ /* 0x000fe200000012ff */
[----:B------:R-:W-:Y:S01]  /*b410*/  UIMAD UR4, UR39, UR13, UR4 ;  /* 0x0000000d270472a4 */ /* 0x000fe2000f8e0204 */
        /* <DEDUP_REMOVED lines=10> */
[----:B------:R-:W-:Y:S01]  /*b4c0*/  @P1 SHF.R.U32.HI R3, RZ, UR12, R20 ;  /* 0x0000000cff031c19 */ /* 0x000fe20008011614 */
[----:B------:R-:W-:Y:S01]  /*b4d0*/  UIADD3 UR4, UR11, UR4, URZ ;  /* 0x000000040b047290 */ /* 0x000fe2000fffe03f */
[C---:B------:R-:W-:Y:S01]  /*b4e0*/  IADD3 R53, P0, R4.reuse, 0xa000, RZ ;  /* 0x0000a00004357810 */ /* 0x040fe20007f1e0ff */
[----:B------:R-:W-:Y:S01]  /*b4f0*/  IMAD.U32 R21, RZ, RZ, UR11 ;  /* 0x0000000bff157e24 */ /* 0x000fe2000f8e00ff */
[C---:B------:R-:W-:Y:S01]  /*b500*/  IADD3 R57, P6, R4.reuse, 0xb000, RZ ;  /* 0x0000b00004397810 */ /* 0x040fe20007fde0ff */
[----:B------:R-:W5:Y:S01]  /*b510*/  LD.E.128 R12, desc[UR52][R12.64] ;  /* 0x000000340c0c7980 */ /* 0x000f62000c101d00 */
[----:B------:R-:W-:-:S02]  /*b520*/  IADD3 R61, P5, R4, 0xc000, RZ ;  /* 0x0000c000043d7810 */ /* 0x000fc40007fbe0ff */
[C---:B------:R-:W-:Y:S01]  /*b530*/  IADD3 R65, P4, R4.reuse, 0xd000, RZ ;  /* 0x0000d00004417810 */ /* 0x040fe20007f9e0ff */
[----:B------:R-:W5:Y:S01]  /*b540*/  LD.E.128 R28, desc[UR52][R28.64] ;  /* 0x000000341c1c7980 */ /* 0x000f62000c101d00 */
[----:B------:R-:W-:Y:S01]  /*b550*/  IADD3 R69, P3, R4, 0xe000, RZ ;  /* 0x0000e00004457810 */ /* 0x000fe20007f7e0ff */
[--C-:B------:R-:W-:Y:S01]  /*b560*/  IMAD.MOV R77, RZ, RZ, -R3.reuse ;  /* 0x000000ffff4d7224 */ /* 0x100fe200078e0a03 */
[----:B------:R-:W-:Y:S01]  /*b570*/  SHF.R.S32.HI R76, RZ, 0x1f, R3 ;  /* 0x0000001fff4c7819 */ /* 0x000fe20000011403 */
[----:B------:R-:W-:Y:S01]  /*b580*/  IMAD.U32 R20, RZ, RZ, UR10 ;  /* 0x0000000aff147e24 */ /* 0x000fe2000f8e00ff */
[----:B------:R-:W-:Y:S01]  /*b590*/  LOP3.LUT R52, R53, 0x380, RZ, 0xc0, !PT ;  /* 0x0000038035347812 */ /* 0x000fe200078ec0ff */
[----:B------:R-:W-:Y:S01]  /*b5a0*/  ULDC.64 UR10, c[0x0][0xae0] ;  /* 0x0002b800000a7ab9 */ /* 0x000fe20000000a00 */
[----:B------:R-:W-:Y:S01]  /*b5b0*/  LOP3.LUT R56, R57, 0x380, RZ, 0xc0, !PT ;  /* 0x0000038039387812 */ /* 0x000fe200078ec0ff */
[----:B------:R-:W5:Y:S01]  /*b5c0*/  LD.E.128 R32, desc[UR52][R32.64] ;  /* 0x0000003420207980 */ /* 0x000f62000c101d00 */
[----:B------:R-:W-:-:S02]  /*b5d0*/  LOP3.LUT R60, R61, 0x380, RZ, 0xc0, !PT ;  /* 0x000003803d3c7812 */ /* 0x000fc400078ec0ff */
[----:B------:R-:W-:Y:S01]  /*b5e0*/  LOP3.LUT R64, R65, 0x380, RZ, 0xc0, !PT ;  /* 0x0000038041407812 */ /* 0x000fe200078ec0ff */
[----:B------:R-:W5:Y:S01]  /*b5f0*/  LD.E.128 R36, desc[UR52][R36.64] ;  /* 0x0000003424247980 */ /* 0x000f62000c101d00 */
[----:B------:R-:W-:Y:S02]  /*b600*/  LOP3.LUT R68, R69, 0x380, RZ, 0xc0, !PT ;  /* 0x0000038045447812 */ /* 0x000fe400078ec0ff */
[----:B------:R-:W-:Y:S01]  /*b610*/  LOP3.LUT R7, R4, 0x380, RZ, 0xc0, !PT ;  /* 0x0000038004077812 */ /* 0x000fe200078ec0ff */
[----:B------:R-:W-:Y:S01]  /*b620*/  IMAD.U32 R21, RZ, RZ, UR4 ;  /* 0x00000004ff157e24 */ /* 0x000fe2000f8e00ff */
[----:B------:R-:W-:Y:S01]  /*b630*/  SHF.R.U64 R52, R52, 0x3, RZ ;  /* 0x0000000334347819 */ /* 0x000fe200000012ff */
[----:B------:R-:W-:Y:S01]  /*b640*/  IMAD R76, R76, UR10, RZ ;  /* 0x0000000a4c4c7c24 */ /* 0x000fe2000f8e02ff */
[----:B------:R-:W-:Y:S01]  /*b650*/  SHF.R.U64 R56, R56, 0x3, RZ ;  /* 0x0000000338387819 */ /* 0x000fe200000012ff */
[----:B------:R-:W-:Y:S01]  /*b660*/  IMAD R77, R77, UR9, R78 ;  /* 0x000000094d4d7c24 */ /* 0x000fe2000f8e024e */
[----:B------:R-:W-:Y:S01]  /*b670*/  SHF.R.U64 R60, R60, 0x3, RZ ;  /* 0x000000033c3c7819 */ /* 0x000fe200000012ff */
[----:B------:R-:W5:Y:S01]  /*b680*/  LD.E.128 R40, desc[UR52][R40.64] ;  /* 0x0000003428287980 */ /* 0x000f62000c101d00 */
[----:B------:R-:W-:-:S02]  /*b690*/  SHF.R.U64 R64, R64, 0x3, RZ ;  /* 0x0000000340407819 */ /* 0x000fc400000012ff */
[----:B------:R-:W-:Y:S01]  /*b6a0*/  SHF.R.U64 R68, R68, 0x3, RZ ;  /* 0x0000000344447819 */ /* 0x000fe200000012ff */
[----:B------:R-:W5:Y:S01]  /*b6b0*/  LD.E.128 R44, desc[UR52][R44.64] ;  /* 0x000000342c2c7980 */ /* 0x000f62000c101d00 */
[----:B------:R-:W-:Y:S01]  /*b6c0*/  SHF.R.U64 R7, R7, 0x3, RZ ;  /* 0x0000000307077819 */ /* 0x000fe200000012ff */
[C---:B------:R-:W-:Y:S01]  /*b6d0*/  IMAD.WIDE.U32 R20, R3.reuse, UR10, R20 ;  /* 0x0000000a03147c25 */ /* 0x040fe2000f8e0014 */
[----:B------:R-:W-:Y:S01]  /*b6e0*/  LOP3.LUT R52, R52, R53, RZ, 0x3c, !PT ;  /* 0x0000003534347212 */ /* 0x000fe200078e3cff */
[----:B------:R-:W5:Y:S01]  /*b6f0*/  LD.E.128 R48, desc[UR52][R48.64] ;  /* 0x0000003430307980 */ /* 0x000f62000c101d00 */
[----:B------:R-:W-:Y:S01]  /*b700*/  LOP3.LUT R56, R56, R57, RZ, 0x3c, !PT ;  /* 0x0000003938387212 */ /* 0x000fe200078e3cff */
        /* <DEDUP_REMOVED lines=10> */
[----:B------:R-:W-:Y:S01]  /*b7b0*/  IMAD.X R69, RZ, RZ, R5, P3 ;  /* 0x000000ffff457224 */ /* 0x000fe200018e0605 */
[----:B------:R-:W-:Y:S01]  /*b7c0*/  ULDC.64 UR10, c[0x0][0xad8] ;  /* 0x0002b600000a7ab9 */ /* 0x000fe20000000a00 */
[----:B------:R-:W-:Y:S01]  /*b7d0*/  IMAD.IADD R21, R21, 0x1, R79 ;  /* 0x0000000115157824 */ /* 0x000fe200078e024f */
[----:B------:R-:W5:Y:S01]  /*b7e0*/  LD.E.128 R4, desc[UR52][R4.64] ;  /* 0x0000003404047980 */ /* 0x000f62000c101d00 */
[----:B------:R-:W-:-:S03]  /*b7f0*/  IMAD R76, R3, UR10, RZ ;  /* 0x0000000a034c7c24 */ /* 0x000fc6000f8e02ff */
        /* <DEDUP_REMOVED lines=17> */
[----:B------:R-:W-:Y:S01]  /*b910*/  VIADD R84, R81, UR42 ;  /* 0x0000002a51547c36 */ /* 0x000fe20008000000 */
[----:B------:R-:W-:-:S02]  /*b920*/  UIADD3 UR8, UR8, 0x22820, URZ ;  /* 0x0002282008087890 */ /* 0x000fc4000fffe03f */
        /* <DEDUP_REMOVED lines=36> */
.L_x_4957:
[----:B------:R-:W-:Y:S05]  /*bb70*/  BSYNC B1 ;  /* 0x0000000000017941 */ /* 0x000fea0003800000 */
.L_x_4956:
[----:B--2---:R2:W3:Y:S01]  /*bb80*/  SHFL.IDX PT, R3, R83, 0x1, 0x181f ;  /* 0x00381f0053037f89 */ /* 0x0044e200000e0000 */
[----:B------:R-:W-:Y:S03]  /*bb90*/  BSSY B1, `(.L_x_4958) ;  /* 0x0000014000017945 */ /* 0x000fe60003800000 */
[----:B0----5:R2:W0:Y:S01]  /*bba0*/  SHFL.IDX PT, R29, R82, 0x1, 0x181f ;  /* 0x00381f00521d7f89 */ /* 0x02142200000e0000 */
[----:B------:R-:W-:Y:S05]  /*bbb0*/  @P1 BRA `(.L_x_4959) ;  /* 0x0000000000441947 */ /* 0x000fea0003800000 */
[----:B------:R-:W-:Y:S02]  /*bbc0*/  ULDC UR4, c[0x0][0xac8] ;  /* 0x0002b20000047ab9 */ /* 0x000fe40000000800 */
[----:B------:R-:W-:Y:S02]  /*bbd0*/  ISETP.GE.AND P4, PT, R0, UR4, PT ;  /* 0x0000000400007c0c */ /* 0x000fe4000bf86270 */
[----:B------:R-:W-:Y:S02]  /*bbe0*/  ISETP.GE.AND P3, PT, R86, UR4, PT ;  /* 0x0000000456007c0c */ /* 0x000fe4000bf66270 */
[----:B------:R-:W-:Y:S02]  /*bbf0*/  ISETP.GE.AND P2, PT, R88, UR4, PT ;  /* 0x0000000458007c0c */ /* 0x000fe4000bf46270 */
[----:B------:R-:W-:-:S07]  /*bc00*/  ISETP.GE.AND P1, PT, R90, UR4, PT ;  /* 0x000000045a007c0c */ /* 0x000fce000bf26270 */
[-C--:B0-----:R-:W-:Y:S02]  /*bc10*/  @!P4 LEA R4, P6, R0, R29.reuse, 0x1 ;  /* 0x0000001d0004c211 */ /* 0x081fe400078c08ff */
        /* <DEDUP_REMOVED lines=11> */
.L_x_4959:
[----:B------:R-:W-:Y:S05]  /*bcd0*/  BSYNC B1 ;  /* 0x0000000000017941 */ /* 0x000fea0003800000 */
.L_x_4958:
[----:B---3--:R3:W0:Y:S01]  /*bce0*/  SHFL.IDX PT, R3, R83, 0x2, 0x181f ;  /* 0x00581f0053037f89 */ /* 0x00862200000e0000 */
[----:B------:R-:W-:Y:S03]  /*bcf0*/  BSSY B1, `(.L_x_4960) ;  /* 0x0000014000017945 */ /* 0x000fe60003800000 */
[----:B----4-:R3:W4:Y:S01]  /*bd00*/  SHFL.IDX PT, R11, R82, 0x2, 0x181f ;  /* 0x00581f00520b7f89 */ /* 0x01072200000e0000 */
        /* <DEDUP_REMOVED lines=18> */
.L_x_4961:
[----:B------:R-:W-:Y:S05]  /*be30*/  BSYNC B1 ;  /* 0x0000000000017941 */ /* 0x000fea0003800000 */
.L_x_4960:
[----:B0-----:R-:W-:Y:S01]  /*be40*/  VIADD R3, R84, 0x60 ;  /* 0x0000006054037836 */ /* 0x001fe20000000000 */
[----:B--23--:R-:W0:Y:S04]  /*be50*/  SHFL.IDX PT, R83, R83, 0x3, 0x181f ;  /* 0x00781f0053537f89 */ /* 0x00ce2800000e0000 */
[----:B------:R-:W-:Y:S01]  /*be60*/  ISETP.GE.AND P0, PT, R3, UR17, PT ;  /* 0x0000001103007c0c */ /* 0x000fe2000bf06270 */
[----:B----4-:R4:W2:-:S12]  /*be70*/  SHFL.IDX PT, R11, R82, 0x3, 0x181f ;  /* 0x00781f00520b7f89 */ /* 0x01089800000e0000 */
[----:B----4-:R-:W-:Y:S05]  /*be80*/  @P0 BRA `(.L_x_4962) ;  /* 0x00000024008c0947 */ /* 0x010fea0003800000 */
[----:B------:R-:W-:Y:S02]  /*be90*/  ULDC UR4, c[0x0][0xac8] ;  /* 0x0002b20000047ab9 */ /* 0x000fe40000000800 */
[----:B------:R-:W-:Y:S02]  /*bea0*/  ISETP.GE.AND P3, PT, R0, UR4, PT ;  /* 0x0000000400007c0c */ /* 0x000fe4000bf66270 */
[----:B------:R-:W-:Y:S02]  /*beb0*/  ISETP.GE.AND P4, PT, R86, UR4, PT ;  /* 0x0000000456007c0c */ /* 0x000fe4000bf86270 */
[----:B------:R-:W-:-:S09]  /*bec0*/  ISETP.GE.AND P5, PT, R88, UR4, PT ;  /* 0x0000000458007c0c */ /* 0x000fd2000bfa6270 */
[-C--:B--2---:R-:W-:Y:S02]  /*bed0*/  @!P3 LEA R4, P0, R0, R11.reuse, 0x1 ;  /* 0x0000000b0004b211 */ /* 0x084fe400078008ff */
[-C--:B------:R-:W-:Y:S02]  /*bee0*/  @!P4 LEA R6, P1, R86, R11.reuse, 0x1 ;  /* 0x0000000b5606c211 */ /* 0x080fe400078208ff */
[----:B------:R-:W-:Y:S02]  /*bef0*/  @!P5 LEA R8, P2, R88, R11, 0x1 ;  /* 0x0000000b5808d211 */ /* 0x000fe400078408ff */
        /* <DEDUP_REMOVED lines=8> */
[----:B----4-:R-:W-:-:S04]  /*bf80*/  LEA R4, P0, R90, R11, 0x1 ;  /* 0x0000000b5a047211 */ /* 0x010fc800078008ff */
[----:B------:R-:W-:-:S05]  /*bf90*/  LEA.HI.X R5, R90, R83, R87, 0x1, P0 ;  /* 0x000000535a057211 */ /* 0x000fca00000f0c57 */
[----:B------:R0:W-:Y:S01]  /*bfa0*/  ST.E.128 desc[UR52][R4.64], R72 ;  /* 0x0000004804007985 */ /* 0x0001e2000c101d34 */
[----:B------:R-:W-:Y:S05]  /*bfb0*/  BRA `(.L_x_4962) ;  /* 0x0000002400407947 */ /* 0x000fea0003800000 */
.L_x_4955:
        /* <DEDUP_REMOVED lines=69> */
[C---:B------:R-:W-:Y:S01]  /*c410*/  VIADD R21, R2.reuse, 0xe0 ;  /* 0x000000e002157836 */ /* 0x040fe20000000000 */
[----:B------:R-:W-:Y:S02]  /*c420*/  ISETP.GE.AND P2, PT, R221, UR4, PT ;  /* 0x00000004dd007c0c */ /* 0x000fe4000bf46270 */
[----:B------:R-:W-:Y:S02]  /*c430*/  ISETP.GE.AND P3, PT, R2, UR4, PT ;  /* 0x0000000402007c0c */ /* 0x000fe4000bf66270 */
        /* <DEDUP_REMOVED lines=133> */
.L_x_4964:
[----:B------:R-:W-:Y:S05]  /*cc90*/  BSYNC B1 ;  /* 0x0000000000017941 */ /* 0x000fea0003800000 */
.L_x_4963:
[----:B--23--:R2:W3:Y:S04]  /*cca0*/  SHFL.IDX PT, R5, R3, 0x1, 0x1c1f ;  /* 0x003c1f0003057f89 */ /* 0x00c4e800000e0000 */
[----:B-1----:R2:W1:Y:S01]  /*ccb0*/  SHFL.IDX PT, R4, R0, 0x1, 0x1c1f ;  /* 0x003c1f0000047f89 */ /* 0x00246200000e0000 */
[----:B------:R-:W-:Y:S05]  /*ccc0*/  @P0 BRA `(.L_x_4962) ;  /* 0x0000001400fc0947 */ /* 0x000fea0003800000 */
[----:B------:R-:W-:Y:S01]  /*ccd0*/  ULDC UR4, c[0x0][0xac8] ;  /* 0x0002b20000047ab9 */ /* 0x000fe20000000800 */
[C---:B------:R-:W-:Y:S01]  /*cce0*/  VIADD R25, R2.reuse, 0xe0 ;  /* 0x000000e002197836 */ /* 0x040fe20000000000 */
[----:B------:R-:W-:Y:S01]  /*ccf0*/  ISETP.GE.AND P5, PT, R221, UR4, PT ;  /* 0x00000004dd007c0c */ /* 0x000fe2000bfa6270 */
[C---:B0-2---:R-:W-:Y:S01]  /*cd00*/  VIADD R3, R2.reuse, 0xf0 ;  /* 0x000000f002037836 */ /* 0x045fe20000000000 */
[----:B------:R-:W-:Y:S02]  /*cd10*/  ISETP.GE.AND P4, PT, R2, UR4, PT ;  /* 0x0000000402007c0c */ /* 0x000fe4000bf86270 */
[----:B------:R-:W-:Y:S02]  /*cd20*/  ISETP.GE.AND P2, PT, R220, UR4, PT ;  /* 0x00000004dc007c0c */ /* 0x000fe4000bf46270 */
[----:B------:R-:W-:Y:S02]  /*cd30*/  ISETP.GE.AND P1, PT, R219, UR4, PT ;  /* 0x00000004db007c0c */ /* 0x000fe4000bf26270 */
[----:B------:R-:W-:-:S02]  /*cd40*/  ISETP.GE.AND P0, PT, R218, UR4, PT ;  /* 0x00000004da007c0c */ /* 0x000fc4000bf06270 */
[----:B------:R-:W-:-:S03]  /*cd50*/  SHF.R.S32.HI R0, RZ, 0x1f, R17 ;  /* 0x0000001fff007819 */ /* 0x000fc60000011411 */
[CC--:B-1----:R-:W-:Y:S02]  /*cd60*/  @!P5 LEA R8, P3, R221.reuse, R4.reuse, 0x2 ;  /* 0x00000004dd08d211 */ /* 0x0c2fe400078610ff */
        /* <DEDUP_REMOVED lines=115> */
[-C--:B------:R-:W-:Y:S02]  /*d4a0*/  @!P3 LEA.HI.X R9, R21, R5.reuse, R0, 0x2, P5 ;  /* 0x000000051509b211 */ /* 0x080fe400028f1400 */
[----:B------:R-:W-:Y:S02]  /*d4b0*/  SHF.R.S32.HI R0, RZ, 0x1f, R3 ;  /* 0x0000001fff007819 */ /* 0x000fe40000011403 */
        /* <DEDUP_REMOVED lines=12> */
.L_x_4953:
        /* <DEDUP_REMOVED lines=33> */
.L_x_4965:
[----:B------:R-:W-:Y:S01]  /*d790*/  USEL UR39, UR39, URZ, !UP0 ;  /* 0x0000003f27277287 */ /* 0x000fe2000c000000 */
[----:B------:R-:W-:Y:S01]  /*d7a0*/  BSSY B1, `(.L_x_4966) ;  /* 0x0000038000017945 */ /* 0x000fe20003800000 */
[----:B------:R-:W-:-:S03]  /*d7b0*/  USEL UR40, UR40, URZ, !UP0 ;  /* 0x0000003f28287287 */ /* 0x000fc6000c000000 */
[----:B------:R-:W-:Y:S09]  /*d7c0*/  @P0 BRA `(.L_x_4967) ;  /* 0x0000000000d40947 */ /* 0x000ff20003800000 */
        /* <DEDUP_REMOVED lines=53> */
.L_x_4967:
[----:B------:R-:W-:Y:S05]  /*db20*/  BSYNC B1 ;  /* 0x0000000000017941 */ /* 0x000fea0003800000 */
.L_x_4966:
        /* <DEDUP_REMOVED lines=14> */
[----:B------:R-:W-:-:S03]  /*dc10*/  UIADD3 UR9, UR9, UR10, URZ ;  /* 0x0000000a09097290 */ /* 0x000fc6000fffe03f */
[----:B------:R-:W-:Y:S01]  /*dc20*/  IMAD R3, R10, 0x20, R13 ;  /* 0x000000200a037824 */ /* 0x000fe200078e020d */
[----:B------:R-:W-:Y:S02]  /*dc30*/  ULDC.64 UR10, c[0x0][0xae8] ;  /* 0x0002ba00000a7ab9 */ /* 0x000fe40000000a00 */
[----:B------:R-:W-:Y:S01]  /*dc40*/  UIMAD.WIDE.U32 UR8, UR41, UR10, UR8 ;  /* 0x0000000a290872a5 */ /* 0x000fe2000f8e0008 */
[----:B------:R-:W-:Y:S01]  /*dc50*/  VIADD R8, R3, UR42 ;  /* 0x0000002a03087c36 */ /* 0x000fe20008000000 */
[----:B-1----:R-:W-:Y:S02]  /*dc60*/  ISETP.NE.AND P0, PT, R11, 0x1, PT ;  /* 0x000000010b00780c */ /* 0x002fe40003f05270 */
[----:B------:R-:W-:Y:S01]  /*dc70*/  UIMAD UR9, UR41, UR11, UR9 ;  /* 0x0000000b290972a4 */ /* 0x000fe2000f8e0209 */
[----:B------:R-:W-:Y:S02]  /*dc80*/  IMAD.MOV.U32 R3, RZ, RZ, R8 ;  /* 0x000000ffff037224 */ /* 0x000fe400078e0008 */
[----:B------:R-:W-:-:S02]  /*dc90*/  ULDC.64 UR10, c[0x0][0xaf0] ;  /* 0x0002bc00000a7ab9 */ /* 0x000fc40000000a00 */
        /* <DEDUP_REMOVED lines=21> */
[----:B-----5:R-:W-:Y:S02]  /*ddf0*/  IMAD R11, R0, R11, RZ ;  /* 0x0000000b000b7224 */ /* 0x020fe400078e02ff */
[----:B------:R-:W-:-:S02]  /*de00*/  IMAD.IADD R5, R5, 0x1, R9 ;  /* 0x0000000105057824 */ /* 0x000fc400078e0209 */
[----:B------:R-:W-:Y:S02]  /*de10*/  IMAD R6, R6, UR8, RZ ;  /* 0x0000000806067c24 */ /* 0x000fe4000f8e02ff */
[----:B------:R-:W-:-:S04]  /*de20*/  IMAD.WIDE.U32 R4, R7, UR8, R4 ;  /* 0x0000000807047c25 */ /* 0x000fc8000f8e0004 */
[----:B------:R-:W-:Y:S01]  /*de30*/  IMAD R9, R7, UR9, R6 ;  /* 0x0000000907097c24 */ /* 0x000fe2000f8e0206 */
[----:B------:R-:W-:Y:S01]  /*de40*/  ULDC.64 UR8, c[0x0][0xa80] ;  /* 0x0002a00000087ab9 */ /* 0x000fe20000000a00 */
[----:B------:R-:W-:Y:S01]  /*de50*/  VIADD R3, R8, 0x40 ;  /* 0x0000004008037836 */ /* 0x000fe20000000000 */
[----:B------:R-:W-:Y:S01]  /*de60*/  LEA R6, P2, R4, UR8, 0x1 ;  /* 0x0000000804067c11 */ /* 0x000fe2000f8408ff */
[----:B------:R-:W-:Y:S02]  /*de70*/  IMAD.IADD R5, R5, 0x1, R9 ;  /* 0x0000000105057824 */ /* 0x000fe400078e0209 */
        /* <DEDUP_REMOVED lines=33> */
.L_x_4969:
[----:B------:R-:W-:Y:S05]  /*e090*/  BSYNC B1 ;  /* 0x0000000000017941 */ /* 0x000fea0003800000 */
.L_x_4968:
        /* <DEDUP_REMOVED lines=21> */
.L_x_4971:
[----:B------:R-:W-:Y:S05]  /*e1f0*/  BSYNC B1 ;  /* 0x0000000000017941 */ /* 0x000fea0003800000 */
.L_x_4970:
        /* <DEDUP_REMOVED lines=21> */
.L_x_4973:
[----:B------:R-:W-:Y:S05]  /*e350*/  BSYNC B1 ;  /* 0x0000000000017941 */ /* 0x000fea0003800000 */
.L_x_4972:
        /* <DEDUP_REMOVED lines=10> */
[----:B---3--:R-:W-:-:S04]  /*e400*/  @!P3 LEA R6, P4, R7, R4, 0x1 ;  /* 0x000000040706b211 */ /* 0x008fc800078808ff */
[-C--:B--2---:R-:W-:Y:S02]  /*e410*/  @!P3 LEA.HI.X R7, R7, R3.reuse, R12, 0x1, P4 ;  /* 0x000000030707b211 */ /* 0x084fe400020f0c0c */
        /* <DEDUP_REMOVED lines=10> */
.L_x_4962:
[----:B------:R-:W-:Y:S05]  /*e4c0*/  BSYNC B0 ;  /* 0x0000000000007941 */ /* 0x000fea0003800000 */
.L_x_4952:
[----:B------:R-:W-:Y:S02]  /*e4d0*/  ULDC UR4, c[0x0][0xc3c] ;  /* 0x00030f0000047ab9 */ /* 0x000fe40000000800 */
[----:B------:R-:W-:-:S06]  /*e4e0*/  UISETP.GE.AND UP0, UPT, UR7, UR4, UPT ;  /* 0x000000040700728c */ /* 0x000fcc000bf06270 */
[----:B------:R-:W-:-:S13]  /*e4f0*/  PLOP3.LUT P0, PT, PT, PT, UP0, 0x80, 0x0 ;  /* 0x000000000000781c */ /* 0x000fda0003f0f008 */
[----:B------:R-:W-:Y:S05]  /*e500*/  @!P0 BRA `(.L_x_4974) ;  /* 0xffffff2800c88947 */ /* 0x000fea000383ffff */
[----:B------:R-:W-:Y:S05]  /*e510*/  EXIT ;  /* 0x000000000000794d */ /* 0x000fea0003800000 */
.L_x_4909:
        /* <DEDUP_REMOVED lines=16> */
.L_x_4975:
        /* <DEDUP_REMOVED lines=43> */
.L_x_4979:
        /* <DEDUP_REMOVED lines=35> */
.L_x_4977:
        /* <DEDUP_REMOVED lines=13> */
.L_x_4980:
        /* <DEDUP_REMOVED lines=46> */
[-C--:B------:R-:W-:Y:S01]  /*eeb0*/  @!P1 IADD3 R3, R3, -R4.reuse, RZ ;  /* 0x8000000403039210 */ /* 0x080fe20007ffe0ff */
        /* <DEDUP_REMOVED lines=15> */
.L_x_4981:
        /* <DEDUP_REMOVED lines=61> */
.L_x_4982:
[----:B------:R-:W-:-:S05]  /*f380*/  LOP3.LUT R17, RZ, R2, RZ, 0x33, !PT ;  /* 0x00000002ff117212 */ /* 0x000fca00078e33ff */
[----:B------:R-:W-:Y:S01]  /*f390*/  IMAD.IADD R17, R6, 0x1, R17 ;  /* 0x0000000106117824 */ /* 0x000fe200078e0211 */
[----:B------:R-:W-:Y:S06]  /*f3a0*/  BRA `(.L_x_4983) ;  /* 0x0000000000147947 */ /* 0x000fec0003800000 */
.L_x_4978:
[----:B------:R-:W-:Y:S01]  /*f3b0*/  ULDC UR4, c[0x0][0xc3c] ;  /* 0x00030f0000047ab9 */ /* 0x000fe20000000800 */
[----:B------:R-:W-:Y:S02]  /*f3c0*/  IMAD.MOV.U32 R17, RZ, RZ, RZ ;  /* 0x000000ffff117224 */ /* 0x000fe400078e00ff */
[----:B------:R-:W-:Y:S02]  /*f3d0*/  IMAD.U32 R16, RZ, RZ, UR6 ;  /* 0x00000006ff107e24 */ /* 0x000fe4000f8e00ff */
[----:B------:R-:W-:Y:S02]  /*f3e0*/  IMAD.MOV.U32 R18, RZ, RZ, RZ ;  /* 0x000000ffff127224 */ /* 0x000fe400078e00ff */
[----:B------:R-:W-:-:S07]  /*f3f0*/  IMAD.U32 R19, RZ, RZ, UR4 ;  /* 0x00000004ff137e24 */ /* 0x000fce000f8e00ff */
.L_x_4983:
[----:B------:R-:W-:-:S13]  /*f400*/  ISETP.NE.AND P0, PT, R7, RZ, PT ;  /* 0x000000ff0700720c */ /* 0x000fda0003f05270 */
[----:B------:R-:W0:Y:S01]  /*f410*/  @!P0 S2R R3, SR_CgaCtaId ;  /* 0x0000000000038919 */ /* 0x000e220000008800 */
[----:B------:R-:W-:-:S04]  /*f420*/  @!P0 MOV R2, 0x400 ;  /* 0x0000040000028802 */ /* 0x000fc80000000f00 */
[----:B0-----:R-:W-:-:S05]  /*f430*/  @!P0 LEA R2, R3, R2, 0x18 ;  /* 0x0000000203028211 */ /* 0x001fca00078ec0ff */
[----:B------:R1:W-:Y:S01]  /*f440*/  @!P0 STS.128 [R2+0x228d0], R16 ;  /* 0x0228d01002008388 */ /* 0x0003e20000000c00 */
[----:B------:R-:W-:Y:S06]  /*f450*/  BAR.ARV 0x5, 0x180 ;  /* 0x0146000000007b1d */ /* 0x000fec0000002000 */
.L_x_4976:
        /* <DEDUP_REMOVED lines=29> */
.L_x_5047:
[----:B0-----:R-:W0:Y:S02]  /*f630*/  LDC.64 R2, c[0x0][0xc88] ;  /* 0x00032200ff027b82 */ /* 0x001e240000000a00 */
[----:B0-----:R-:W-:-:S05]  /*f640*/  IMAD.WIDE R2, R19, 0x4, R2 ;  /* 0x0000000413027825 */ /* 0x001fca00078e0202 */
[----:B--2---:R-:W2:Y:S01]  /*f650*/  LDG.E R25, desc[UR52][R2.64] ;  /* 0x0000003402197981 */ /* 0x004ea2000c1e1900 */
        /* <DEDUP_REMOVED lines=11> */
[----:B------:R0:W-:Y:S01]  /*f710*/  STL [R1+0x8], R0 ;  /* 0x0000080001007387 */ /* 0x0001e20000100800 */
        /* <DEDUP_REMOVED lines=23> */
[----:B--2---:R1:W-:Y:S01]  /*f890*/  @P0 STL [R1], R0 ;  /* 0x0000000001000387 */ /* 0x0043e20000100800 */
[----:B---3--:R-:W-:Y:S05]  /*f8a0*/  @P0 BRA `(.L_x_4985) ;  /* 0x0000000000200947 */ /* 0x008fea0003800000 */
[----:B------:R-:W-:Y:S02]  /*f8b0*/  ULDC UR4, c[0x0][0x288] ;  /* 0x0000a20000047ab9 */ /* 0x000fe40000000800 */
[----:B-1----:R-:W-:-:S05]  /*f8c0*/  IMAD.U32 R0, RZ, RZ, UR4 ;  /* 0x00000004ff007e24 */ /* 0x002fca000f8e00ff */
[----:B------:R0:W-:Y:S01]  /*f8d0*/  STL [R1], R0 ;  /* 0x0000000001007387 */ /* 0x0001e20000100800 */
[----:B------:R-:W-:Y:S05]  /*f8e0*/  @!P2 BRA `(.L_x_4985) ;  /* 0x000000000010a947 */ /* 0x000fea0003800000 */
[----:B------:R-:W2:Y:S04]  /*f8f0*/  LDG.E R5, desc[UR52][R2.64] ;  /* 0x0000003402057981 */ /* 0x000ea8000c1e1900 */
[----:B0-----:R-:W2:Y:S02]  /*f900*/  LDG.E R0, desc[UR52][R2.64+0x4] ;  /* 0x0000043402007981 */ /* 0x001ea4000c1e1900 */
[----:B--2---:R-:W-:-:S05]  /*f910*/  IMAD.IADD R0, R0, 0x1, -R5 ;  /* 0x0000000100007824 */ /* 0x004fca00078e0a05 */
[----:B------:R2:W-:Y:S02]  /*f920*/  STL [R1], R0 ;  /* 0x0000000001007387 */ /* 0x0005e40000100800 */
.L_x_4985:
        /* <DEDUP_REMOVED lines=9> */
.L_x_4986:
        /* <DEDUP_REMOVED lines=9> */
.L_x_4987:
[----:B------:R-:W4:Y:S01]  /*fa50*/  LDL R4, [R1] ;  /* 0x0000000001047983 */ /* 0x000f220000100800 */
[----:B012---:R-:W0:Y:S01]  /*fa60*/  LDC R0, c[0x0][0x448] ;  /* 0x00011200ff007b82 */ /* 0x007e220000000800 */
[----:B-----5:R-:W-:Y:S01]  /*fa70*/  IMAD.IADD R32, R7, 0x1, -R30 ;  /* 0x0000000107207824 */ /* 0x020fe200078e0a1e */
[----:B------:R-:W-:Y:S01]  /*fa80*/  LOP3.LUT R23, R23, 0xfffffdff, RZ, 0xc0, !PT ;  /* 0xfffffdff17177812 */ /* 0x000fe200078ec0ff */
[----:B------:R-:W-:Y:S01]  /*fa90*/  BSSY B0, `(.L_x_4988) ;  /* 0x0000038000007945 */ /* 0x000fe20003800000 */
[----:B0-----:R-:W-:Y:S01]  /*faa0*/  ISETP.NE.AND P0, PT, R0, 0x1, PT ;  /* 0x000000010000780c */ /* 0x001fe20003f05270 */
[----:B------:R-:W-:-:S04]  /*fab0*/  IMAD.SHL.U32 R0, R17, 0x80, RZ ;  /* 0x0000008011007824 */ /* 0x000fc800078e00ff */
[----:B------:R-:W-:-:S08]  /*fac0*/  VIADD R0, R0, 0x7f ;  /* 0x0000007f00007836 */ /* 0x000fd00000000000 */
[----:B---3--:R-:W0:Y:S01]  /*fad0*/  @P0 LDC R3, c[0x0][0x44c] ;  /* 0x00011300ff030b82 */ /* 0x008e220000000800 */
[----:B------:R-:W-:-:S07]  /*fae0*/  @P0 LOP3.LUT R23, R23, 0x200, RZ, 0xfc, !PT ;  /* 0x0000020017170812 */ /* 0x000fce00078efcff */
[----:B------:R-:W1:Y:S01]  /*faf0*/  @P0 LDC R5, c[0x0][0x450] ;  /* 0x00011400ff050b82 */ /* 0x000e620000000800 */
[----:B0-----:R-:W-:-:S05]  /*fb00*/  @P0 IMAD.HI.U32 R2, R0, R3, RZ ;  /* 0x0000000300020227 */ /* 0x001fca00078e00ff */
[----:B-1----:R-:W-:Y:S01]  /*fb10*/  @P0 SHF.R.U32.HI R0, RZ, R5, R2 ;  /* 0x00000005ff000219 */ /* 0x002fe20000011602 */
[----:B------:R-:W-:-:S04]  /*fb20*/  VIADD R2, R32, 0x5f ;  /* 0x0000005f20027836 */ /* 0x000fc80000000000 */
[----:B------:R-:W-:Y:S01]  /*fb30*/  IMAD.HI R2, R2, 0x2aaaaaab, RZ ;  /* 0x2aaaaaab02027827 */ /* 0x000fe200078e02ff */
[----:B----4-:R-:W-:-:S05]  /*fb40*/  IADD3 R3, R32, 0x60, -R4 ;  /* 0x0000006020037810 */ /* 0x010fca0007ffe804 */
[----:B------:R-:W-:Y:S01]  /*fb50*/  IMAD.IADD R0, R3, 0x1, R0 ;  /* 0x0000000103007824 */ /* 0x000fe200078e0200 */
[----:B------:R-:W-:-:S03]  /*fb60*/  SHF.R.U32.HI R3, RZ, 0x1f, R2 ;  /* 0x0000001fff037819 */ /* 0x000fc60000011602 */
[----:B------:R-:W-:Y:S01]  /*fb70*/  IMAD.HI R4, R0, 0x2aaaaaab, RZ ;  /* 0x2aaaaaab00047827 */ /* 0x000fe200078e02ff */
[----:B------:R-:W-:Y:S02]  /*fb80*/  LEA.HI.SX32 R0, R2, R3, 0x1c ;  /* 0x0000000302007211 */ /* 0x000fe400078fe2ff */
[----:B------:R-:W-:Y:S02]  /*fb90*/  LOP3.LUT R2, R18, 0xff000000, RZ, 0xc0, !PT ;  /* 0xff00000012027812 */ /* 0x000fe400078ec0ff */
[----:B------:R-:W-:Y:S02]  /*fba0*/  SHF.R.U32.HI R3, RZ, 0x1f, R4 ;  /* 0x0000001fff037819 */ /* 0x000fe40000011604 */
[----:B------:R-:W-:Y:S02]  /*fbb0*/  SHF.R.U32.HI R2, RZ, 0x8, R2 ;  /* 0x00000008ff027819 */ /* 0x000fe40000011602 */
[----:B------:R-:W-:-:S04]  /*fbc0*/  LEA.HI.SX32 R3, R4, R3, 0x1c ;  /* 0x0000000304037211 */ /* 0x000fc800078fe2ff */
[----:B------:R-:W-:Y:S02]  /*fbd0*/  VIMNMX R0, R0, R3, PT ;  /* 0x0000000300007248 */ /* 0x000fe40003fe0100 */
[----:B------:R-:W-:Y:S02]  /*fbe0*/  LOP3.LUT R3, R18, 0xff0000, RZ, 0xc0, !PT ;  /* 0x00ff000012037812 */ /* 0x000fe400078ec0ff */
[----:B------:R-:W-:Y:S02]  /*fbf0*/  ISETP.GE.AND P0, PT, R0, 0x1, PT ;  /* 0x000000010000780c */ /* 0x000fe40003f06270 */
[----:B------:R-:W-:Y:S01]  /*fc00*/  LEA.HI R3, R3, R2, RZ, 0x10 ;  /* 0x0000000203037211 */ /* 0x000fe200078f80ff */
[----:B------:R-:W-:-:S03]  /*fc10*/  IMAD.MOV.U32 R2, RZ, RZ, RZ ;  /* 0x000000ffff027224 */ /* 0x000fc600078e00ff */
[----:B------:R-:W-:-:S07]  /*fc20*/  LOP3.LUT R29, R3, 0xff, RZ, 0xc0, !PT ;  /* 0x000000ff031d7812 */ /* 0x000fce00078ec0ff */
[----:B------:R-:W-:Y:S05]  /*fc30*/  @!P0 BRA `(.L_x_4989) ;  /* 0x0000000000748947 */ /* 0x000fea0003800000 */
        /* <DEDUP_REMOVED lines=29> */
.L_x_4989:
[----:B------:R-:W-:Y:S05]  /*fe10*/  BSYNC B0 ;  /* 0x0000000000007941 */ /* 0x000fea0003800000 */
.L_x_4988:
        /* <DEDUP_REMOVED lines=23> */
.L_x_4991:
        /* <DEDUP_REMOVED lines=20> */
.L_x_4994:
[----:B------:R-:W-:Y:S05]  /*100d0*/  BSYNC B6 ;  /* 0x0000000000067941 */ /* 0x000fea0003800000 */
.L_x_4993:
        /* <DEDUP_REMOVED lines=20> */
.L_x_4997:
        /* <DEDUP_REMOVED lines=15> */
.L_x_4996:
[----:B------:R-:W-:Y:S05]  /*10310*/  BSYNC B6 ;  /* 0x0000000000067941 */ /* 0x000fea0003800000 */
.L_x_4995:
[----:B------:R-:W0:Y:S01]  /*10320*/  S2R R20, SR_TID.X ;  /* 0x0000000000147919 */ /* 0x000e220000002100 */
[----:B------:R-:W-:Y:S01]  /*10330*/  ULDC.64 UR4, c[0x0][0x9f8] ;  /* 0x00027e0000047ab9 */ /* 0x000fe20000000a00 */
[----:B------:R-:W1:Y:S01]  /*10340*/  LDC R8, c[0x0][0x430] ;  /* 0x00010c00ff087b82 */ /* 0x000e620000000800 */
[----:B------:R-:W-:-:S04]  /*10350*/  ISETP.NE.U32.AND P0, PT, RZ, UR4, PT ;  /* 0x00000004ff007c0c */ /* 0x000fc8000bf05070 */
[----:B------:R-:W-:-:S13]  /*10360*/  ISETP.NE.AND.EX P0, PT, RZ, UR5, PT, P0 ;  /* 0x00000005ff007c0c */ /* 0x000fda000bf05300 */
[----:B------:R-:W-:Y:S01]  /*10370*/  @P0 IADD3 R2, P1, R31, UR4, RZ ;  /* 0x000000041f020c10 */ /* 0x000fe2000ff3e0ff */
[----:B------:R-:W-:-:S03]  /*10380*/  ULDC UR4, c[0x0][0x320] ;  /* 0x0000c80000047ab9 */ /* 0x000fc60000000800 */
[----:B------:R-:W-:-:S05]  /*10390*/  @P0 IADD3.X R3, R33, UR5, RZ, P1, !PT ;  /* 0x0000000521030c10 */ /* 0x000fca0008ffe4ff */
[----:B------:R2:W5:Y:S01]  /*103a0*/  @P0 LDG.E R27, desc[UR52][R2.64] ;  /* 0x00000034021b0981 */ /* 0x000562000c1e1900 */
[----:B------:R-:W-:Y:S01]  /*103b0*/  LOP3.LUT R23, R23, 0xffffffef, RZ, 0xc0, !PT ;  /* 0xffffffef17177812 */ /* 0x000fe200078ec0ff */
[----:B------:R-:W-:Y:S01]  /*103c0*/  UMOV UR5, 0xffffffff ;  /* 0xffffffff00057882 */ /* 0x000fe20000000000 */
[----:B0-----:R-:W-:Y:S01]  /*103d0*/  IMAD.SHL.U32 R20, R20, 0x8, RZ ;  /* 0x0000000814147824 */ /* 0x001fe200078e00ff */
[----:B------:R-:W0:Y:S01]  /*103e0*/  S2R R21, SR_TID.X ;  /* 0x0000000000157919 */ /* 0x000e220000002100 */
[----:B------:R-:W-:Y:S01]  /*103f0*/  LOP3.LUT R23, R23, 0xfffffff7, RZ, 0xc0, !PT ;  /* 0xfffffff717177812 */ /* 0x000fe200078ec0ff */
[----:B------:R-:W-:Y:S02]  /*10400*/  VIADD R0, R35, 0xffffffff ;  /* 0xffffffff23007836 */ /* 0x000fe40000000000 */
[----:B------:R-:W-:-:S04]  /*10410*/  LOP3.LUT R20, R20, 0x38, RZ, 0xc0, !PT ;  /* 0x0000003814147812 */ /* 0x000fc800078ec0ff */
[C---:B------:R-:W-:Y:S02]  /*10420*/  LOP3.LUT R34, R20.reuse, 0x40, RZ, 0xfc, !PT ;  /* 0x0000004014227812 */ /* 0x040fe400078efcff */
[----:B------:R-:W-:Y:S02]  /*10430*/  LOP3.LUT R20, R20, 0x80, RZ, 0xfc, !PT ;  /* 0x0000008014147812 */ /* 0x000fe400078efcff */
[----:B------:R-:W-:Y:S02]  /*10440*/  ISETP.GE.AND P1, PT, R34, UR4, PT ;  /* 0x0000000422007c0c */ /* 0x000fe4000bf26270 */
[----:B------:R-:W-:Y:S02]  /*10450*/  ISETP.GE.AND P0, PT, R20, UR4, PT ;  /* 0x0000000414007c0c */ /* 0x000fe4000bf06270 */
[----:B------:R-:W3:Y:S09]  /*10460*/  S2R R20, SR_TID.X ;  /* 0x0000000000147919 */ /* 0x000ef20000002100 */
[----:B------:R-:W-:Y:S01]  /*10470*/  @P1 LOP3.LUT R23, R23, 0x8, RZ, 0xfc, !PT ;  /* 0x0000000817171812 */ /* 0x000fe200078efcff */
[----:B0-----:R-:W-:-:S05]  /*10480*/  IMAD.SHL.U32 R21, R21, 0x8, RZ ;  /* 0x0000000815157824 */ /* 0x001fca00078e00ff */
[----:B------:R-:W-:-:S04]  /*10490*/  LOP3.LUT R21, R21, 0x38, RZ, 0xc0, !PT ;  /* 0x0000003815157812 */ /* 0x000fc800078ec0ff */
[C---:B------:R-:W-:Y:S02]  /*104a0*/  ISETP.GE.AND P2, PT, R21.reuse, UR4, PT ;  /* 0x0000000415007c0c */ /* 0x040fe4000bf46270 */
[----:B------:R-:W-:Y:S02]  /*104b0*/  LOP3.LUT R21, R21, 0xc0, RZ, 0xfc, !PT ;  /* 0x000000c015157812 */ /* 0x000fe400078efcff */
[----:B---3--:R-:W-:-:S04]  /*104c0*/  LOP3.LUT R20, R20, 0x7f, RZ, 0xc0, !PT ;  /* 0x0000007f14147812 */ /* 0x008fc800078ec0ff */
[----:B------:R-:W-:Y:S02]  /*104d0*/  SHF.R.U32.HI R34, RZ, 0x3, R20 ;  /* 0x00000003ff227819 */ /* 0x000fe40000011614 */
[----:B------:R-:W0:Y:S03]  /*104e0*/  S2R R20, SR_TID.X ;  /* 0x0000000000147919 */ /* 0x000e260000002100 */
[----:B------:R-:W-:-:S04]  /*104f0*/  @P2 LOP3.LUT R23, R23, 0x10, RZ, 0xfc, !PT ;  /* 0x0000001017172812 */ /* 0x000fc800078efcff */
[----:B------:R-:W-:-:S04]  /*10500*/  LOP3.LUT R23, R23, 0xfffffffb, RZ, 0xc0, !PT ;  /* 0xfffffffb17177812 */ /* 0x000fc800078ec0ff */
[----:B------:R-:W-:Y:S02]  /*10510*/  @P0 LOP3.LUT R23, R23, 0x4, RZ, 0xfc, !PT ;  /* 0x0000000417170812 */ /* 0x000fe400078efcff */
[----:B------:R-:W-:Y:S02]  /*10520*/  ISETP.GE.AND P0, PT, R21, UR4, PT ;  /* 0x0000000415007c0c */ /* 0x000fe4000bf06270 */
[----:B------:R-:W-:-:S11]  /*10530*/  LOP3.LUT R23, R23, 0xfffffffd, RZ, 0xc0, !PT ;  /* 0xfffffffd17177812 */ /* 0x000fd600078ec0ff */
[----:B------:R-:W-:Y:S01]  /*10540*/  @P0 LOP3.LUT R23, R23, 0x2, RZ, 0xfc, !PT ;  /* 0x0000000217170812 */ /* 0x000fe200078efcff */
[----:B0-----:R-:W-:-:S05]  /*10550*/  IMAD.SHL.U32 R20, R20, 0x10, RZ ;  /* 0x0000001014147824 */ /* 0x001fca00078e00ff */
[----:B------:R-:W-:-:S05]  /*10560*/  LOP3.LUT R20, R34, 0x70, R20, 0xf8, !PT ;  /* 0x0000007022147812 */ /* 0x000fca00078ef814 */
[----:B------:R-:W-:Y:S01]  /*10570*/  IMAD R35, R0, 0x60, R20 ;  /* 0x0000006000237824 */ /* 0x000fe200078e0214 */
[----:B-12---:R-:W-:Y:S06]  /*10580*/  BRA.DIV UR5, `(.L_x_4998) ;  /* 0x0000004605007947 */ /* 0x006fec000b800000 */
.L_x_5064:
        /* <DEDUP_REMOVED lines=21> */
[----:B------:R-:W-:Y:S01]  /*106e0*/  IMAD.U32 R3, RZ, RZ, UR36 ;  /* 0x00000024ff037e24 */ /* 0x000fe2000f8e00ff */
[----:B------:R-:W-:Y:S02]  /*106f0*/  LOP3.LUT R23, R23, 0xffffffbf, RZ, 0xc0, !PT ;  /* 0xffffffbf17177812 */ /* 0x000fe400078ec0ff */
[----:B0-----:R-:W-:-:S04]  /*10700*/  @!P0 LEA R4, P1, R2, R4, 0x2 ;  /* 0x0000000402048211 */ /* 0x001fc800078210ff */
[----:B------:R-:W-:-:S05]  /*10710*/  @!P0 LEA.HI.X R5, R2, R5, R7, 0x2, P1 ;  /* 0x0000000502058211 */ /* 0x000fca00008f1407 */
[----:B------:R0:W5:Y:S01]  /*10720*/  @!P0 LDG.E R34, desc[UR52][R4.64] ;  /* 0x0000003404228981 */ /* 0x000162000c1e1900 */
[----:B------:R-:W-:Y:S01]  /*10730*/  ISETP.NE.AND P0, PT, R3, 0x3, PT ;  /* 0x000000030300780c */ /* 0x000fe20003f05270 */
[----:B------:R-:W-:Y:S01]  /*10740*/  IMAD.MOV R2, RZ, RZ, -R6 ;  /* 0x000000ffff027224 */ /* 0x000fe200078e0a06 */
[----:B------:R-:W-:Y:S02]  /*10750*/  ISETP.GT.U32.AND P1, PT, R20, 0x5f, PT ;  /* 0x0000005f1400780c */ /* 0x000fe40003f24070 */
[----:B------:R-:W-:Y:S01]  /*10760*/  LOP3.LUT R18, R18, 0xffff, RZ, 0xc0, !PT ;  /* 0x0000ffff12127812 */ /* 0x000fe200078ec0ff */
[----:B------:R-:W-:Y:S01]  /*10770*/  IMAD R35, R8, R2, R35 ;  /* 0x0000000208237224 */ /* 0x000fe200078e0223 */
[----:B------:R-:W-:-:S07]  /*10780*/  SEL R6, RZ, 0x1, P2 ;  /* 0x00000001ff067807 */ /* 0x000fce0001000000 */
[----:B------:R-:W-:-:S04]  /*10790*/  @P0 LOP3.LUT R23, R23, 0x40, RZ, 0xfc, !PT ;  /* 0x0000004017170812 */ /* 0x000fc800078efcff */
[----:B------:R-:W-:-:S04]  /*107a0*/  LOP3.LUT R23, R23, 0xffffffdf, RZ, 0xc0, !PT ;  /* 0xffffffdf17177812 */ /* 0x000fc800078ec0ff */
[----:B------:R-:W-:Y:S01]  /*107b0*/  @P1 LOP3.LUT R23, R23, 0x20, RZ, 0xfc, !PT ;  /* 0x0000002017171812 */ /* 0x000fe200078efcff */
[----:B0-----:R-:W-:Y:S06]  /*107c0*/  @!P0 BRA `(.L_x_4999) ;  /* 0x0000000000048947 */ /* 0x001fec0003800000 */
[----:B------:R-:W-:Y:S01]  /*107d0*/  BPT.TRAP 0x1 ;  /* 0x000000040000795c */ /* 0x000fe20000300000 */
.L_x_4999:
[----:B------:R-:W-:Y:S01]  /*107e0*/  IMAD R32, R0, -0x60, R32 ;  /* 0xffffffa000207824 */ /* 0x000fe200078e0220 */
[----:B------:R-:W-:Y:S01]  /*107f0*/  SHF.L.U32 R0, R26, 0x1f, RZ ;  /* 0x0000001f1a007819 */ /* 0x000fe200000006ff */
[----:B------:R-:W-:Y:S01]  /*10800*/  IMAD R33, R24, 0x8, R22 ;  /* 0x0000000818217824 */ /* 0x000fe200078e0216 */
[----:B------:R-:W-:Y:S03]  /*10810*/  BSSY B0, `(.L_x_5000) ;  /* 0x0000003000007945 */ /* 0x000fe60003800000 */
[----:B------:R-:W0:Y:S02]  /*10820*/  SYNCS.PHASECHK.TRANS64.TRYWAIT P0, [R33+URZ+0x22840], R0 ;  /* 0x02284000210075a7 */ /* 0x000e24000800017f */
[----:B0-----:R-:W-:Y:S05]  /*10830*/  @!P0 BRA `(.L_x_5001) ;  /* 0x0000004000888947 */ /* 0x001fea0003800000 */
.L_x_5065:
[----:B------:R-:W-:Y:S05]  /*10840*/  BSYNC B0 ;  /* 0x0000000000007941 */ /* 0x000fea0003800000 */
.L_x_5000:
        /* <DEDUP_REMOVED lines=81> */
[----:B0-----:R-:W-:-:S04]  /*10d60*/  @P0 LEA R3, P1, R8, R3, 0x1 ;  /* 0x0000000308030211 */ /* 0x001fc800078208ff */
[----:B-1----:R-:W-:-:S04]  /*10d70*/  @P0 IADD3.X R2, RZ, R2, RZ, P1, !PT ;  /* 0x00000002ff020210 */ /* 0x002fc80000ffe4ff */
[----:B------:R-:W-:-:S04]  /*10d80*/  @P0 LOP3.LUT R3, R3, R2, RZ, 0x3c, !PT ;  /* 0x0000000203030212 */ /* 0x000fc800078e3cff */
[----:B------:R-:W-:-:S04]  /*10d90*/  @P0 LOP3.LUT R2, R3, R2, RZ, 0x3c, !PT ;  /* 0x0000000203020212 */ /* 0x000fc800078e3cff */
[----:B------:R-:W-:-:S05]  /*10da0*/  @P0 LOP3.LUT R3, R3, R2, RZ, 0x3c, !PT ;  /* 0x0000000203030212 */ /* 0x000fca00078e3cff */
[----:B--23--:R1:W-:Y:S02]  /*10db0*/  @P0 LDGSTS.E.BYPASS.LTC128B.128 [R7+0x1e400], desc[UR52][R2.64], !P2 ;  /* 0x1e40000002070fae */ /* 0x00c3e4000d101d74 */
.L_x_5079:
        /* <DEDUP_REMOVED lines=10> */
.L_x_5003:
        /* <DEDUP_REMOVED lines=11> */
.L_x_5004:
        /* <DEDUP_REMOVED lines=23> */
[----:B------:R1:W-:Y:S04]  /*11080*/  STL [R1+0x24], R2 ;  /* 0x0000240201007387 */ /* 0x0003e80000100800 */
        /* <DEDUP_REMOVED lines=20> */
.L_x_5006:
[----:B------:R-:W-:Y:S05]  /*111d0*/  BSYNC B6 ;  /* 0x0000000000067941 */ /* 0x000fea0003800000 */
.L_x_5005:
[----:B------:R-:W2:Y:S01]  /*111e0*/  LDL.LU.64 R2, [R1+0x8] ;  /* 0x0000080001027983 */ /* 0x000ea20000300a00 */
[----:B------:R-:W-:Y:S01]  /*111f0*/  ULDC.64 UR4, c[0x0][0x2d8] ;  /* 0x0000b60000047ab9 */ /* 0x000fe20000000a00 */
[----:B------:R-:W1:Y:S02]  /*11200*/  LDC R4, c[0x0][0x448] ;  /* 0x00011200ff047b82 */ /* 0x000e640000000800 */
[----:B------:R-:W3:Y:S04]  /*11210*/  LDL.LU R20, [R1+0x24] ;  /* 0x0000240001147983 */ /* 0x000ee80000300800 */
[----:B------:R-:W4:Y:S04]  /*11220*/  LDL.LU R21, [R1+0x10] ;  /* 0x0000100001157983 */ /* 0x000f280000300800 */
[----:B------:R0:W5:Y:S01]  /*11230*/  LDL R9, [R1] ;  /* 0x0000000001097983 */ /* 0x0001620000100800 */
[----:B-1----:R-:W-:-:S13]  /*11240*/  ISETP.NE.AND P6, PT, R4, 0x1, PT ;  /* 0x000000010400780c */ /* 0x002fda0003fc5270 */
[----:B------:R-:W1:Y:S08]  /*11250*/  @P6 LDC R6, c[0x0][0x44c] ;  /* 0x00011300ff066b82 */ /* 0x000e700000000800 */
[----:B------:R-:W0:Y:S01]  /*11260*/  @P6 LDC R5, c[0x0][0x450] ;  /* 0x00011400ff056b82 */ /* 0x000e220000000800 */
[----:B------:R-:W1:Y:S02]  /*11270*/  S2R R7, SR_TID.X ;  /* 0x0000000000077919 */ /* 0x000e640000002100 */
[----:B-1----:R-:W-:-:S05]  /*11280*/  IMAD.SHL.U32 R7, R7, 0x8, RZ ;  /* 0x0000000807077824 */ /* 0x002fca00078e00ff */
[----:B------:R-:W-:Y:S01]  /*11290*/  LOP3.LUT R7, R7, 0x38, RZ, 0xc0, !PT ;  /* 0x0000003807077812 */ /* 0x000fe200078ec0ff */
[----:B--2---:R-:W-:Y:S02]  /*112a0*/  IMAD.MOV.U32 R3, RZ, RZ, R37 ;  /* 0x000000ffff037224 */ /* 0x004fe400078e0025 */
[----:B------:R-:W-:-:S04]  /*112b0*/  IMAD.WIDE.U32 R2, R18, UR4, R2 ;  /* 0x0000000412027c25 */ /* 0x000fc8000f8e0002 */
[----:B------:R-:W-:Y:S01]  /*112c0*/  IMAD R3, R18, UR5, R3 ;  /* 0x0000000512037c24 */ /* 0x000fe2000f8e0203 */
[----:B------:R-:W-:Y:S02]  /*112d0*/  ULDC.64 UR4, c[0x0][0x2e0] ;  /* 0x0000b80000047ab9 */ /* 0x000fe40000000a00 */
[----:B---3--:R-:W-:Y:S02]  /*112e0*/  IMAD R0, R20, UR4, RZ ;  /* 0x0000000414007c24 */ /* 0x008fe4000f8e02ff */
[----:B------:R-:W1:Y:S01]  /*112f0*/  S2R R20, SR_TID.X ;  /* 0x0000000000147919 */ /* 0x000e620000002100 */
[----:B----4-:R-:W-:-:S04]  /*11300*/  IMAD.WIDE.U32 R2, R21, UR4, R2 ;  /* 0x0000000415027c25 */ /* 0x010fc8000f8e0002 */
[----:B------:R-:W-:Y:S01]  /*11310*/  IMAD R0, R21, UR5, R0 ;  /* 0x0000000515007c24 */ /* 0x000fe2000f8e0200 */
[----:B------:R-:W-:-:S03]  /*11320*/  ULDC.64 UR4, c[0x0][0x2d0] ;  /* 0x0000b40000047ab9 */ /* 0x000fc60000000a00 */
[----:B------:R-:W-:Y:S01]  /*11330*/  IMAD.IADD R3, R3, 0x1, R0 ;  /* 0x0000000103037824 */ /* 0x000fe200078e0200 */
[----:B-1----:R-:W-:-:S04]  /*11340*/  LOP3.LUT R20, R20, 0x7f, RZ, 0xc0, !PT ;  /* 0x0000007f14147812 */ /* 0x002fc800078ec0ff */
[----:B------:R-:W-:Y:S02]  /*11350*/  SHF.R.U32.HI R21, RZ, 0x3, R20 ;  /* 0x00000003ff157819 */ /* 0x000fe40000011614 */
[----:B------:R-:W1:Y:S02]  /*11360*/  S2R R20, SR_TID.X ;  /* 0x0000000000147919 */ /* 0x000e640000002100 */
[----:B-1----:R-:W-:-:S05]  /*11370*/  IMAD.SHL.U32 R20, R20, 0x10, RZ ;  /* 0x0000001014147824 */ /* 0x002fca00078e00ff */
[----:B------:R-:W-:-:S05]  /*11380*/  LOP3.LUT R20, R21, 0x70, R20, 0xf8, !PT ;  /* 0x0000007015147812 */ /* 0x000fca00078ef814 */
[----:B------:R-:W-:-:S04]  /*11390*/  IMAD R0, R17, 0x80, R20 ;  /* 0x0000008011007824 */ /* 0x000fc800078e0214 */
[----:B------:R-:W-:-:S04]  /*113a0*/  @P6 IMAD.HI.U32 R6, R0, R6, RZ ;  /* 0x0000000600066227 */ /* 0x000fc800078e00ff */
[----:B------:R-:W-:Y:S01]  /*113b0*/  IMAD.MOV.U32 R4, RZ, RZ, R0 ;  /* 0x000000ffff047224 */ /* 0x000fe200078e0000 */
[----:B0-----:R-:W-:Y:S02]  /*113c0*/  @P6 SHF.R.U32.HI R4, RZ, R5, R6 ;  /* 0x00000005ff046219 */ /* 0x001fe40000011606 */
[----:B------:R-:W0:Y:S03]  /*113d0*/  LDC R6, c[0x0][0x448] ;  /* 0x00011200ff067b82 */ /* 0x000e260000000800 */
[----:B------:R-:W-:Y:S01]  /*113e0*/  IMAD.MOV R5, RZ, RZ, -R4 ;  /* 0x000000ffff057224 */ /* 0x000fe200078e0a04 */
[----:B------:R-:W1:Y:S01]  /*113f0*/  S2R R20, SR_TID.X ;  /* 0x0000000000147919 */ /* 0x000e620000002100 */
[----:B------:R-:W-:-:S04]  /*11400*/  IMAD.WIDE.U32 R2, R4, UR4, R2 ;  /* 0x0000000404027c25 */ /* 0x000fc8000f8e0002 */
[----:B0-----:R-:W-:Y:S01]  /*11410*/  IMAD R0, R6, R5, R0 ;  /* 0x0000000506007224 */ /* 0x001fe200078e0200 */
[----:B------:R-:W-:-:S05]  /*11420*/  SHF.R.S32.HI R5, RZ, 0x1f, R4 ;  /* 0x0000001fff057819 */ /* 0x000fca0000011404 */
        /* <DEDUP_REMOVED lines=12> */
[----:B-1----:R-:W-:-:S03]  /*114f0*/  LOP3.LUT R20, R20, 0x7f, RZ, 0xc0, !PT ;  /* 0x0000007f14147812 */ /* 0x002fc600078ec0ff */
[----:B------:R-:W-:Y:S01]  /*11500*/  LEA.HI.X R4, R2, UR5, R4, 0x1, P0 ;  /* 0x0000000502047c11 */ /* 0x000fe200080f0c04 */
[----:B------:R-:W-:Y:S01]  /*11510*/  UMOV UR5, 0xffffffff ;  /* 0xffffffff00057882 */ /* 0x000fe20000000000 */
[----:B------:R-:W-:Y:S02]  /*11520*/  ISETP.GE.AND P1, PT, R7, UR4, PT ;  /* 0x0000000407007c0c */ /* 0x000fe4000bf26270 */
[----:B------:R-:W-:Y:S01]  /*11530*/  SHF.R.U32.HI R8, RZ, 0x3, R20 ;  /* 0x00000003ff087819 */ /* 0x000fe20000011614 */
[----:B------:R-:W-:Y:S10]  /*11540*/  BRA.DIV UR5, `(.L_x_5007) ;  /* 0x0000003e05587947 */ /* 0x000ff4000b800000 */
[----:B------:R-:W0:Y:S01]  /*11550*/  SHFL.IDX PT, R3, R0, RZ, 0x181f ;  /* 0x00181fff00037589 */ /* 0x000e2200000e0000 */
[----:B-----5:R-:W-:Y:S02]  /*11560*/  IMAD R5, R9, R6, RZ ;  /* 0x0000000609057224 */ /* 0x020fe400078e02ff */
[----:B------:R-:W-:Y:S01]  /*11570*/  IMAD R17, R17, 0x80, R8 ;  /* 0x0000008011117824 */ /* 0x000fe200078e0208 */
        /* <DEDUP_REMOVED lines=70> */
.L_x_5096:
        /* <DEDUP_REMOVED lines=10> */
.L_x_5008:
        /* <DEDUP_REMOVED lines=18> */
.L_x_5097:
[----:B------:R-:W-:Y:S05]  /*11ba0*/  BSYNC B0 ;  /* 0x0000000000007941 */ /* 0x000fea0003800000 */
.L_x_5009:
[----:B------:R-:W-:-:S05]  /*11bb0*/  IMAD.U32 R0, RZ, RZ, UR36 ;  /* 0x00000024ff007e24 */ /* 0x000fca000f8e00ff */
[----:B------:R-:W-:-:S13]  /*11bc0*/  ISETP.NE.AND P0, PT, R0, 0x3, PT ;  /* 0x000000030000780c */ /* 0x000fda0003f05270 */
[----:B------:R-:W-:Y:S05]  /*11bd0*/  @!P0 BRA `(.L_x_5011) ;  /* 0x0000000000048947 */ /* 0x000fea0003800000 */
[----:B------:R-:W-:Y:S01]  /*11be0*/  BPT.TRAP 0x1 ;  /* 0x000000040000795c */ /* 0x000fe20000300000 */
.L_x_5011:
[----:B------:R-:W-:Y:S01]  /*11bf0*/  SHF.L.U32 R0, R26, 0x1f, RZ ;  /* 0x0000001f1a007819 */ /* 0x000fe200000006ff */
[----:B------:R-:W-:Y:S03]  /*11c00*/  BSSY B0, `(.L_x_5012) ;  /* 0x0000003000007945 */ /* 0x000fe60003800000 */
[----:B------:R-:W1:Y:S02]  /*11c10*/  SYNCS.PHASECHK.TRANS64.TRYWAIT P0, [R33+URZ+0x22860], R0 ;  /* 0x02286000210075a7 */ /* 0x000e64000800017f */
[----:B-1----:R-:W-:Y:S05]  /*11c20*/  @!P0 BRA `(.L_x_5013) ;  /* 0x0000004000548947 */ /* 0x002fea0003800000 */
.L_x_5098:
[----:B------:R-:W-:Y:S05]  /*11c30*/  BSYNC B0 ;  /* 0x0000000000007941 */ /* 0x000fea0003800000 */
.L_x_5012:
        /* <DEDUP_REMOVED lines=93> */
.L_x_5112:
        /* <DEDUP_REMOVED lines=15> */
.L_x_5015:
        /* <DEDUP_REMOVED lines=11> */
.L_x_5016:
[----:B------:R-:W2:Y:S01]  /*123b0*/  LDL.LU R2, [R1+0x14] ;  /* 0x0000140001027983 */ /* 0x000ea20000300800 */
[----:B------:R0:W-:Y:S01]  /*123c0*/  SYNCS.ARRIVE.TRANS64.A1T0 RZ, [R33+URZ+0x22850], RZ ;  /* 0x022850ff21ff79a7 */ /* 0x0001e2000810003f */
[----:B------:R-:W-:Y:S01]  /*123d0*/  BSSY B0, `(.L_x_5017) ;  /* 0x00000dc000007945 */ /* 0x000fe20003800000 */
[----:B--2---:R-:W-:-:S05]  /*123e0*/  VIADD R21, R2, 0xfffffffe ;  /* 0xfffffffe02157836 */ /* 0x004fca0000000000 */
[----:B------:R-:W-:-:S13]  /*123f0*/  ISETP.GE.AND P0, PT, R21, R29, PT ;  /* 0x0000001d1500720c */ /* 0x000fda0003f06270 */
[----:B0-----:R-:W-:Y:S05]  /*12400*/  @!P0 BRA `(.L_x_5018) ;  /* 0x0000000c00608947 */ /* 0x001fea0003800000 */
.L_x_5031:
        /* <DEDUP_REMOVED lines=44> */
.L_x_5019:
[----:B------:R-:W-:Y:S01]  /*126d0*/  IMAD R10, R24, 0x8, R22 ;  /* 0x00000008180a7824 */ /* 0x000fe200078e0216 */
[----:B------:R-:W-:Y:S01]  /*126e0*/  SHF.L.U32 R20, R26, 0x1f, RZ ;  /* 0x0000001f1a147819 */ /* 0x000fe200000006ff */
[----:B------:R-:W-:Y:S01]  /*126f0*/  BSSY B1, `(.L_x_5020) ;  /* 0x0000004000017945 */ /* 0x000fe20003800000 */
[----:B------:R-:W-:Y:S02]  /*12700*/  SHF.R.S32.HI R9, RZ, 0x1f, R5 ;  /* 0x0000001fff097819 */ /* 0x000fe40000011405 */
[----:B------:R-:W0:Y:S02]  /*12710*/  SYNCS.PHASECHK.TRANS64.TRYWAIT P0, [R10+URZ+0x22840], R20 ;  /* 0x022840140a0075a7 */ /* 0x000e24000800017f */
[----:B0-----:R-:W-:Y:S05]  /*12720*/  @!P0 BRA `(.L_x_5021) ;  /* 0x0000003c00f08947 */ /* 0x001fea0003800000 */
.L_x_5113:
[----:B------:R-:W-:Y:S05]  /*12730*/  BSYNC B1 ;  /* 0x0000000000017941 */ /* 0x000fea0003800000 */
.L_x_5020:
        /* <DEDUP_REMOVED lines=49> */
.L_x_5127:
        /* <DEDUP_REMOVED lines=8> */
.L_x_5023:
        /* <DEDUP_REMOVED lines=11> */
.L_x_5024:
[----:B------:R1:W-:Y:S01]  /*12b80*/  SYNCS.ARRIVE.TRANS64.A1T0 RZ, [R10+URZ+0x22830], RZ ;  /* 0x022830ff0aff79a7 */ /* 0x0003e2000810003f */
[----:B------:R-:W-:Y:S05]  /*12b90*/  @!P3 BRA `(.L_x_5025) ;  /* 0x000000000004b947 */ /* 0x000fea0003800000 */
[----:B------:R-:W-:Y:S01]  /*12ba0*/  BPT.TRAP 0x1 ;  /* 0x000000040000795c */ /* 0x000fe20000300000 */
.L_x_5025:
[----:B------:R-:W2:Y:S01]  /*12bb0*/  SYNCS.PHASECHK.TRANS64.TRYWAIT P0, [R10+URZ+0x22860], R20 ;  /* 0x022860140a0075a7 */ /* 0x000ea2000800017f */
[----:B------:R-:W-:Y:S04]  /*12bc0*/  BSSY B1, `(.L_x_5026) ;  /* 0x0000002000017945 */ /* 0x000fe80003800000 */
[----:B--2---:R-:W-:Y:S05]  /*12bd0*/  @!P0 BRA `(.L_x_5027) ;  /* 0x0000004000788947 */ /* 0x004fea0003800000 */
.L_x_5128:
[----:B------:R-:W-:Y:S05]  /*12be0*/  BSYNC B1 ;  /* 0x0000000000017941 */ /* 0x000fea0003800000 */
.L_x_5026:
        /* <DEDUP_REMOVED lines=66> */
.L_x_5142:
        /* <DEDUP_REMOVED lines=11> */
.L_x_5029:
        /* <DEDUP_REMOVED lines=11> */
.L_x_5030:
[----:B------:R0:W-:Y:S01]  /*13170*/  SYNCS.ARRIVE.TRANS64.A1T0 RZ, [R10+URZ+0x22850], RZ ;  /* 0x022850ff0aff79a7 */ /* 0x0001e2000810003f */
[----:B------:R-:W-:Y:S05]  /*13180*/  @P2 BRA `(.L_x_5031) ;  /* 0xfffffff000a02947 */ /* 0x000fea000383ffff */
.L_x_5018:
[----:B------:R-:W-:Y:S05]  /*13190*/  BSYNC B0 ;  /* 0x0000000000007941 */ /* 0x000fea0003800000 */
.L_x_5017:
        /* <DEDUP_REMOVED lines=20> */
.L_x_5033:
[----:B------:R-:W-:Y:S05]  /*132e0*/  BSYNC B0 ;  /* 0x0000000000007941 */ /* 0x000fea0003800000 */
.L_x_5032:
[----:B------:R-:W-:Y:S02]  /*132f0*/  SEL R24, R24, RZ, P0 ;  /* 0x000000ff18187207 */ /* 0x000fe40000000000 */
[----:B------:R-:W-:-:S07]  /*13300*/  LOP3.LUT R26, R26, R5, RZ, 0x3c, !PT ;  /* 0x000000051a1a7212 */ /* 0x000fce00078e3cff */
.L_x_4992:
[----:B------:R-:W-:Y:S05]  /*13310*/  BSYNC B7 ;  /* 0x0000000000077941 */ /* 0x000fea0003800000 */
.L_x_4990:
        /* <DEDUP_REMOVED lines=8> */
[----:B------:R3:W4:Y:S01]  /*133a0*/  LDS.128 R16, [R22+0x228d0] ;  /* 0x0228d00016107984 */ /* 0x0007220000000c00 */
[----:B------:R-:W-:Y:S06]  /*133b0*/  BAR.ARV 0x4, 0x180 ;  /* 0x0106000000007b1d */ /* 0x000fec0000002000 */
[----:B------:R-:W-:Y:S05]  /*133c0*/  BRA `(.L_x_5035) ;  /* 0x0000000c00d47947 */ /* 0x000fea0003800000 */
.L_x_5034:
        /* <DEDUP_REMOVED lines=43> */
.L_x_5152:
[----:B------:R-:W-:Y:S02]  /*13680*/  ULDC UR4, c[0x0][0xc38] ;  /* 0x00030e0000047ab9 */ /* 0x000fe40000000800 */
[----:B------:R-:W-:-:S04]  /*13690*/  IMAD.U32 R5, RZ, RZ, UR4 ;  /* 0x00000004ff057e24 */ /* 0x000fc8000f8e00ff */
[----:B---3--:R-:W-:-:S04]  /*136a0*/  IMAD R14, R14, R5, RZ ;  /* 0x000000050e0e7224 */ /* 0x008fc800078e02ff */
[----:B------:R-:W-:-:S05]  /*136b0*/  IMAD.IADD R7, R7, 0x1, R14 ;  /* 0x0000000107077824 */ /* 0x000fca00078e020e */
[----:B------:R-:W-:-:S13]  /*136c0*/  ISETP.GT.AND P6, PT, R7, R0, PT ;  /* 0x000000000700720c */ /* 0x000fda0003fc4270 */
[----:B------:R-:W-:Y:S05]  /*136d0*/  @P6 BRA `(.L_x_5037) ;  /* 0x0000000000a46947 */ /* 0x000fea0003800000 */
.L_x_5040:
        /* <DEDUP_REMOVED lines=35> */
.L_x_5160:
[----:B------:R-:W-:Y:S02]  /*13910*/  ULDC UR4, c[0x0][0xc38] ;  /* 0x00030e0000047ab9 */ /* 0x000fe40000000800 */
[----:B------:R-:W-:-:S04]  /*13920*/  IMAD.U32 R5, RZ, RZ, UR4 ;  /* 0x00000004ff057e24 */ /* 0x000fc8000f8e00ff */
[----:B---3--:R-:W-:-:S04]  /*13930*/  IMAD R14, R14, R5, RZ ;  /* 0x000000050e0e7224 */ /* 0x008fc800078e02ff */
[----:B------:R-:W-:-:S05]  /*13940*/  IMAD.IADD R7, R14, 0x1, R7 ;  /* 0x000000010e077824 */ /* 0x000fca00078e0207 */
[----:B------:R-:W-:-:S13]  /*13950*/  ISETP.GT.AND P6, PT, R7, R0, PT ;  /* 0x000000000700720c */ /* 0x000fda0003fc4270 */
[----:B------:R-:W-:Y:S05]  /*13960*/  @!P6 BRA `(.L_x_5040) ;  /* 0xfffffffc005ce947 */ /* 0x000fea000383ffff */
.L_x_5037:
        /* <DEDUP_REMOVED lines=8> */
[----:B------:R-:W-:-:S03]  /*139f0*/  IADD3 R19, R12, R19, RZ ;  /* 0x000000130c137210 */ /* 0x000fc60007ffe0ff */
[----:B------:R3:W0:Y:S04]  /*13a00*/  SHFL.IDX PT, R4, R4, R12, 0x1f ;  /* 0x00001f0c04047589 */ /* 0x00062800000e0000 */
.L_x_5165:
[----:B------:R-:W-:-:S13]  /*13a10*/  ISETP.NE.AND P0, PT, R3, RZ, PT ;  /* 0x000000ff0300720c */ /* 0x000fda0003f05270 */
[----:B------:R-:W-:Y:S05]  /*13a20*/  @!P0 BRA `(.L_x_5042) ;  /* 0x0000000000108947 */ /* 0x000fea0003800000 */
[----:B------:R-:W-:Y:S01]  /*13a30*/  UMOV UR4, 0xffffffff ;  /* 0xffffffff00047882 */ /* 0x000fe20000000000 */
[----:B---3--:R-:W-:Y:S02]  /*13a40*/  VIADD R12, R12, 0xffffffff ;  /* 0xffffffff0c0c7836 */ /* 0x008fe40000000000 */
[----:B------:R-:W-:Y:S05]  /*13a50*/  BRA.DIV UR4, `(.L_x_5043) ;  /* 0x0000004604087947 */ /* 0x000fea000b800000 */
[----:B------:R3:W0:Y:S02]  /*13a60*/  SHFL.IDX PT, R6, R2, R12, 0x1f ;  /* 0x00001f0c02067589 */ /* 0x00062400000e0000 */
.L_x_5042:
        /* <DEDUP_REMOVED lines=59> */
.L_x_5044:
        /* <DEDUP_REMOVED lines=60> */
.L_x_5045:
[----:B------:R-:W-:-:S05]  /*141e0*/  LOP3.LUT R2, RZ, R2, RZ, 0x33, !PT ;  /* 0x00000002ff027212 */ /* 0x000fca00078e33ff */
[----:B------:R-:W-:Y:S01]  /*141f0*/  IMAD.IADD R17, R17, 0x1, R2 ;  /* 0x0000000111117824 */ /* 0x000fe200078e0202 */
[----:B------:R-:W-:Y:S06]  /*14200*/  BRA `(.L_x_5046) ;  /* 0x00000000001c7947 */ /* 0x000fec0003800000 */
.L_x_5038:
[----:B------:R-:W-:Y:S01]  /*14210*/  UMOV UR4, URZ ;  /* 0x0000003f00047c82 */ /* 0x000fe20008000000 */
[----:B------:R-:W-:Y:S01]  /*14220*/  UMOV UR5, URZ ;  /* 0x0000003f00057c82 */ /* 0x000fe20008000000 */
[----:B------:R-:W-:Y:S01]  /*14230*/  ULDC UR6, c[0x0][0xc3c] ;  /* 0x00030f0000067ab9 */ /* 0x000fe20000000800 */
[----:B------:R-:W-:Y:S02]  /*14240*/  IMAD.MOV.U32 R16, RZ, RZ, R0 ;  /* 0x000000ffff107224 */ /* 0x000fe400078e0000 */
[----:B------:R-:W-:Y:S02]  /*14250*/  IMAD.U32 R17, RZ, RZ, UR4 ;  /* 0x00000004ff117e24 */ /* 0x000fe4000f8e00ff */
[----:B------:R-:W-:Y:S02]  /*14260*/  IMAD.U32 R18, RZ, RZ, UR5 ;  /* 0x00000005ff127e24 */ /* 0x000fe4000f8e00ff */
[----:B------:R-:W-:-:S07]  /*14270*/  IMAD.U32 R19, RZ, RZ, UR6 ;  /* 0x00000006ff137e24 */ /* 0x000fce000f8e00ff */
.L_x_5046:
        /* <DEDUP_REMOVED lines=10> */
.L_x_5035:
[----:B------:R-:W-:Y:S02]  /*14320*/  ULDC UR4, c[0x0][0xc3c] ;  /* 0x00030f0000047ab9 */ /* 0x000fe40000000800 */
[----:B----4-:R-:W-:-:S13]  /*14330*/  ISETP.GE.AND P0, PT, R19, UR4, PT ;  /* 0x0000000413007c0c */ /* 0x010fda000bf06270 */
[----:B------:R-:W-:Y:S05]  /*14340*/  @!P0 BRA `(.L_x_5047) ;  /* 0xffffffb000b88947 */ /* 0x000fea000383ffff */
[----:B------:R-:W-:Y:S05]  /*14350*/  BSYNC B8 ;  /* 0x0000000000087941 */ /* 0x000fea0003800000 */
.L_x_4984:
[----:B------:R-:W4:Y:S01]  /*14360*/  LDL.LU R0, [R1+0x20] ;  /* 0x0000200001007983 */ /* 0x000f220000300800 */
[----:B------:R-:W-:Y:S01]  /*14370*/  BSSY B0, `(.L_x_5048) ;  /* 0x000000b000007945 */ /* 0x000fe20003800000 */
[----:B------:R-:W5:Y:S01]  /*14380*/  S2R R5, SR_CgaCtaId ;  /* 0x0000000000057919 */ /* 0x000f620000008800 */
[----:B----4-:R-:W-:-:S05]  /*14390*/  VIADD R0, R0, 0x1 ;  /* 0x0000000100007836 */ /* 0x010fca0000000000 */
        /* <DEDUP_REMOVED lines=8> */
.L_x_5168:
[----:B------:R-:W-:Y:S05]  /*14420*/  BSYNC B0 ;  /* 0x0000000000007941 */ /* 0x000fea0003800000 */
.L_x_5048:
[----:B------:R-:W-:-:S03]  /*14430*/  UMOV UR4, 0xffffffff ;  /* 0xffffffff00047882 */ /* 0x000fc60000000000 */
[----:B------:R-:W-:Y:S05]  /*14440*/  BRA.DIV UR4, `(.L_x_5050) ;  /* 0x0000003a04c87947 */ /* 0x000fea000b800000 */
[----:B-1----:R-:W1:Y:S02]  /*14450*/  S2R R0, SR_TID.X ;  /* 0x0000000000007919 */ /* 0x002e640000002100 */
[----:B-1----:R-:W-:-:S04]  /*14460*/  SHF.R.U32.HI R0, RZ, 0x5, R0 ;  /* 0x00000005ff007819 */ /* 0x002fc80000011600 */
[----:B------:R-:W-:-:S05]  /*14470*/  LOP3.LUT R0, R0, 0x3, RZ, 0xc0, !PT ;  /* 0x0000000300007812 */ /* 0x000fca00078ec0ff */
[----:B------:R1:W4:Y:S02]  /*14480*/  SHFL.IDX PT, R14, R0, RZ, 0x1f ;  /* 0x00001fff000e7589 */ /* 0x00032400000e0000 */
.L_x_5171:
[----:B----4-:R-:W-:Y:S01]  /*14490*/  ISETP.NE.AND P0, PT, R14, RZ, PT ;  /* 0x000000ff0e00720c */ /* 0x010fe20003f05270 */
[----:B------:R-:W-:-:S12]  /*144a0*/  BSSY B0, `(.L_x_5051) ;  /* 0x0000024000007945 */ /* 0x000fd80003800000 */
[----:B------:R-:W-:Y:S05]  /*144b0*/  @P0 BRA `(.L_x_5052) ;  /* 0x0000000000880947 */ /* 0x000fea0003800000 */
[----:B------:R-:W-:-:S03]  /*144c0*/  UMOV UR4, 0xffffffff ;  /* 0xffffffff00047882 */ /* 0x000fc60000000000 */
[----:B------:R-:W-:Y:S05]  /*144d0*/  BRA.DIV UR4, `(.L_x_5053) ;  /* 0x0000003a04d87947 */ /* 0x000fea000b800000 */
[----:B------:R-:W-:-:S13]  /*144e0*/  ELECT P6, URZ, PT ;  /* 0x00000000003f782f */ /* 0x000fda00038c0000 */
.L_x_5174:
[----:B------:R-:W-:Y:S05]  /*144f0*/  @!P6 BRA `(.L_x_5052) ;  /* 0x000000000078e947 */ /* 0x000fea0003800000 */
[----:B------:R-:W-:-:S06]  /*14500*/  ULOP3.LUT UR4, UR38, 0x2, URZ, 0xfc, !UPT ;  /* 0x0000000226047892 */ /* 0x000fcc000f8efc3f */
[----:B-1----:R-:W-:-:S05]  /*14510*/  IMAD.U32 R0, RZ, RZ, UR4 ;  /* 0x00000004ff007e24 */ /* 0x002fca000f8e00ff */
[----:B------:R-:W-:-:S13]  /*14520*/  ISETP.NE.AND P0, PT, R0, 0x3, PT ;  /* 0x000000030000780c */ /* 0x000fda0003f05270 */
[----:B------:R-:W-:Y:S05]  /*14530*/  @!P0 BRA `(.L_x_5054) ;  /* 0x0000000000048947 */ /* 0x000fea0003800000 */
[----:B------:R-:W-:Y:S01]  /*14540*/  BPT.TRAP 0x1 ;  /* 0x000000040000795c */ /* 0x000fe20000300000 */
.L_x_5054:
[----:B------:R-:W-:Y:S01]  /*14550*/  IMAD R5, R24, 0x8, R7 ;  /* 0x0000000818057824 */ /* 0x000fe200078e0207 */
[----:B------:R-:W-:Y:S01]  /*14560*/  SHF.L.U32 R0, R26, 0x1f, RZ ;  /* 0x0000001f1a007819 */ /* 0x000fe200000006ff */
[----:B------:R-:W-:-:S03]  /*14570*/  VIADD R24, R24, 0x1 ;  /* 0x0000000118187836 */ /* 0x000fc60000000000 */
[----:B------:R-:W1:Y:S02]  /*14580*/  SYNCS.PHASECHK.TRANS64.TRYWAIT P1, [R5+URZ+0x22840], R0 ;  /* 0x02284000050075a7 */ /* 0x000e64000802017f */
[----:B------:R-:W-:-:S04]  /*14590*/  ISETP.NE.AND P2, PT, R24, 0x2, PT ;  /* 0x000000021800780c */ /* 0x000fc80003f45270 */
[----:B------:R-:W-:Y:S01]  /*145a0*/  SEL R3, RZ, 0x1, P2 ;  /* 0x00000001ff037807 */ /* 0x000fe20001000000 */
[----:B-1----:R-:W-:Y:S08]  /*145b0*/  @!P1 BRA `(.L_x_5055) ;  /* 0x0000003800c09947 */ /* 0x002ff00003800000 */
.L_x_5175:
[----:B------:R-:W-:Y:S02]  /*145c0*/  SEL R24, R24, RZ, P2 ;  /* 0x000000ff18187207 */ /* 0x000fe40001000000 */
[----:B------:R-:W-:Y:S01]  /*145d0*/  LOP3.LUT R2, R26, R3, RZ, 0x3c, !PT ;  /* 0x000000031a027212 */ /* 0x000fe200078e3cff */
[----:B------:R-:W-:Y:S06]  /*145e0*/  @!P0 BRA `(.L_x_5056) ;  /* 0x0000000000048947 */ /* 0x000fec0003800000 */
[----:B------:R-:W-:Y:S01]  /*145f0*/  BPT.TRAP 0x1 ;  /* 0x000000040000795c */ /* 0x000fe20000300000 */
.L_x_5056:
[----:B------:R-:W-:Y:S01]  /*14600*/  IMAD R3, R24, 0x8, R7 ;  /* 0x0000000818037824 */ /* 0x000fe200078e0207 */
[----:B------:R-:W-:-:S04]  /*14610*/  SHF.L.U32 R2, R2, 0x1f, RZ ;  /* 0x0000001f02027819 */ /* 0x000fc800000006ff */
[----:B------:R-:W4:Y:S02]  /*14620*/  SYNCS.PHASECHK.TRANS64.TRYWAIT P1, [R3+URZ+0x22840], R2 ;  /* 0x02284002030075a7 */ /* 0x000f24000802017f */
[----:B----4-:R-:W-:Y:S05]  /*14630*/  @!P1 BRA `(.L_x_5057) ;  /* 0x0000003800b49947 */ /* 0x010fea0003800000 */
.L_x_5176:
[----:B------:R-:W-:Y:S05]  /*14640*/  @!P0 BRA `(.L_x_5058) ;  /* 0x0000000000048947 */ /* 0x000fea0003800000 */
[----:B------:R-:W-:Y:S01]  /*14650*/  BPT.TRAP 0x1 ;  /* 0x000000040000795c */ /* 0x000fe20000300000 */
.L_x_5058:
[----:B------:R-:W5:Y:S02]  /*14660*/  SYNCS.PHASECHK.TRANS64.TRYWAIT P1, [R5+URZ+0x22860], R0 ;  /* 0x02286000050075a7 */ /* 0x000f64000802017f */
[----:B-----5:R-:W-:Y:S05]  /*14670*/  @!P1 BRA `(.L_x_5059) ;  /* 0x0000003800b89947 */ /* 0x020fea0003800000 */
.L_x_5177:
[----:B------:R-:W-:Y:S05]  /*14680*/  @!P0 BRA `(.L_x_5060) ;  /* 0x0000000000048947 */ /* 0x000fea0003800000 */
[----:B------:R-:W-:Y:S01]  /*14690*/  BPT.TRAP 0x1 ;  /* 0x000000040000795c */ /* 0x000fe20000300000 */
.L_x_5060:
[----:B------:R0:W0:Y:S02]  /*146a0*/  SYNCS.PHASECHK.TRANS64.TRYWAIT P0, [R3+URZ+0x22860], R2 ;  /* 0x02286002030075a7 */ /* 0x000024000800017f */
[----:B0-----:R-:W-:Y:S05]  /*146b0*/  @!P0 NANOSLEEP.SYNCS 0x989680 ;  /* 0x009896800000895d */ /* 0x001fea0003900000 */
[----:B------:R-:W0:Y:S02]  /*146c0*/  @!P0 SYNCS.PHASECHK.TRANS64 P0, [R3+URZ+0x22860], R2 ;  /* 0x02286002030085a7 */ /* 0x000e24000800007f */
[----:B0-----:R-:W-:Y:S05]  /*146d0*/  @!P0 BRA `(.L_x_5060) ;  /* 0xfffffffc00f08947 */ /* 0x001fea000383ffff */
.L_x_5052:
[----:B------:R-:W-:Y:S05]  /*146e0*/  BSYNC B0 ;  /* 0x0000000000007941 */ /* 0x000fea0003800000 */
.L_x_5051:
[----:B------:R-:W-:Y:S05]  /*146f0*/  EXIT ;  /* 0x000000000000794d */ /* 0x000fea0003800000 */
.L_x_4917:
[----:B0-----:R0:W1:Y:S02]  /*14700*/  SYNCS.PHASECHK.TRANS64.TRYWAIT P0, [R7+URZ+0x22800], R0 ;  /* 0x02280000070075a7 */ /* 0x001064000800017f */
[----:B-1----:R-:W-:Y:S05]  /*14710*/  @!P0 NANOSLEEP.SYNCS 0x989680 ;  /* 0x009896800000895d */ /* 0x002fea0003900000 */
[----:B------:R-:W1:Y:S02]  /*14720*/  @!P0 SYNCS.PHASECHK.TRANS64 P0, [R7+URZ+0x22800], R0 ;  /* 0x02280000070085a7 */ /* 0x000e64000800007f */
[----:B-1----:R-:W-:Y:S05]  /*14730*/  @!P0 BRA `(.L_x_4917) ;  /* 0xfffffffc00f08947 */ /* 0x002fea000383ffff */
[----:B------:R-:W-:Y:S05]  /*14740*/  BRA `(.L_x_5061) ;  /* 0xfffffed800607947 */ /* 0x000fea000383ffff */
.L_x_4921:
[----:B-1----:R-:W-:-:S04]  /*14750*/  IMAD.U32 R0, RZ, RZ, UR22 ;  /* 0x00000016ff007e24 */ /* 0x002fc8000f8e00ff */
[----:B------:R1:W2:Y:S03]  /*14760*/  SYNCS.PHASECHK.TRANS64.TRYWAIT P1, [R0+URZ+0x22830], R9 ;  /* 0x02283009000075a7 */ /* 0x0002a6000802017f */
[----:B--2---:R-:W-:Y:S05]  /*14770*/  @!P1 NANOSLEEP.SYNCS 0x989680 ;  /* 0x009896800000995d */ /* 0x004fea0003900000 */
[----:B------:R-:W2:Y:S02]  /*14780*/  @!P1 SYNCS.PHASECHK.TRANS64 P1, [R0+URZ+0x22830], R9 ;  /* 0x02283009000095a7 */ /* 0x000ea4000802007f */
[----:B--2---:R-:W-:Y:S05]  /*14790*/  @!P1 BRA `(.L_x_4921) ;  /* 0xfffffffc00ec9947 */ /* 0x004fea000383ffff */
[----:B------:R-:W-:Y:S05]  /*147a0*/  BRA `(.L_x_4920) ;  /* 0xfffffed800887947 */ /* 0x000fea000383ffff */
.L_x_4926:
[----:B-1----:R-:W-:-:S04]  /*147b0*/  IMAD.U32 R10, RZ, RZ, UR22 ;  /* 0x00000016ff0a7e24 */ /* 0x002fc8000f8e00ff */
[----:B------:R1:W2:Y:S03]  /*147c0*/  SYNCS.PHASECHK.TRANS64.TRYWAIT P1, [R10+URZ+0x22850], R9 ;  /* 0x022850090a0075a7 */ /* 0x0002a6000802017f */
[----:B--2---:R-:W-:Y:S05]  /*147d0*/  @!P1 NANOSLEEP.SYNCS 0x989680 ;  /* 0x009896800000995d */ /* 0x004fea0003900000 */
[----:B------:R-:W2:Y:S02]  /*147e0*/  @!P1 SYNCS.PHASECHK.TRANS64 P1, [R10+URZ+0x22850], R9 ;  /* 0x022850090a0095a7 */ /* 0x000ea4000802007f */
[----:B--2---:R-:W-:Y:S05]  /*147f0*/  @!P1 BRA `(.L_x_4926) ;  /* 0xfffffffc00ec9947 */ /* 0x004fea000383ffff */
[----:B------:R-:W-:Y:S05]  /*14800*/  BRA `(.L_x_4925) ;  /* 0xfffffef800147947 */ /* 0x000fea000383ffff */
.L_x_4932:
[----:B-1----:R-:W-:-:S04]  /*14810*/  IMAD.U32 R0, RZ, RZ, UR23 ;  /* 0x00000017ff007e24 */ /* 0x002fc8000f8e00ff */
[----:B------:R1:W2:Y:S03]  /*14820*/  SYNCS.PHASECHK.TRANS64.TRYWAIT P1, [R0+URZ+0x22830], R7 ;  /* 0x02283007000075a7 */ /* 0x0002a6000802017f */
[----:B--2---:R-:W-:Y:S05]  /*14830*/  @!P1 NANOSLEEP.SYNCS 0x989680 ;  /* 0x009896800000995d */ /* 0x004fea0003900000 */
[----:B------:R-:W2:Y:S02]  /*14840*/  @!P1 SYNCS.PHASECHK.TRANS64 P1, [R0+URZ+0x22830], R7 ;  /* 0x02283007000095a7 */ /* 0x000ea4000802007f */
[----:B--2---:R-:W-:Y:S05]  /*14850*/  @!P1 BRA `(.L_x_4932) ;  /* 0xfffffffc00ec9947 */ /* 0x004fea000383ffff */
[----:B------:R-:W-:Y:S05]  /*14860*/  BRA `(.L_x_4931) ;  /* 0xfffffefc00587947 */ /* 0x000fea000383ffff */
.L_x_4937:
[----:B-1----:R-:W-:-:S04]  /*14870*/  IMAD.U32 R8, RZ, RZ, UR23 ;  /* 0x00000017ff087e24 */ /* 0x002fc8000f8e00ff */
[----:B------:R1:W2:Y:S03]  /*14880*/  SYNCS.PHASECHK.TRANS64.TRYWAIT P1, [R8+URZ+0x22850], R7 ;  /* 0x02285007080075a7 */ /* 0x0002a6000802017f */
[----:B--2---:R-:W-:Y:S05]  /*14890*/  @!P1 NANOSLEEP.SYNCS 0x989680 ;  /* 0x009896800000995d */ /* 0x004fea0003900000 */
[----:B------:R-:W2:Y:S02]  /*148a0*/  @!P1 SYNCS.PHASECHK.TRANS64 P1, [R8+URZ+0x22850], R7 ;  /* 0x02285007080095a7 */ /* 0x000ea4000802007f */
[----:B--2---:R-:W-:Y:S05]  /*148b0*/  @!P1 BRA `(.L_x_4937) ;  /* 0xfffffffc00ec9947 */ /* 0x004fea000383ffff */
[----:B------:R-:W-:Y:S05]  /*148c0*/  BRA `(.L_x_4936) ;  /* 0xffffff2000d47947 */ /* 0x000fea000383ffff */
.L_x_4944:
[----:B-1----:R-:W-:-:S04]  /*148d0*/  IMAD.U32 R0, RZ, RZ, UR23 ;  /* 0x00000017ff007e24 */ /* 0x002fc8000f8e00ff */
[----:B------:R1:W2:Y:S03]  /*148e0*/  SYNCS.PHASECHK.TRANS64.TRYWAIT P1, [R0+URZ+0x22830], R7 ;  /* 0x02283007000075a7 */ /* 0x0002a6000802017f */
[----:B--2---:R-:W-:Y:S05]  /*148f0*/  @!P1 NANOSLEEP.SYNCS 0x989680 ;  /* 0x009896800000995d */ /* 0x004fea0003900000 */
[----:B------:R-:W2:Y:S02]  /*14900*/  @!P1 SYNCS.PHASECHK.TRANS64 P1, [R0+URZ+0x22830], R7 ;  /* 0x02283007000095a7 */ /* 0x000ea4000802007f */
[----:B--2---:R-:W-:Y:S05]  /*14910*/  @!P1 BRA `(.L_x_4944) ;  /* 0xfffffffc00ec9947 */ /* 0x004fea000383ffff */
[----:B------:R-:W-:Y:S05]  /*14920*/  BRA `(.L_x_4943) ;  /* 0xffffff2400f07947 */ /* 0x000fea000383ffff */
.L_x_4949:
[----:B-1----:R-:W-:-:S04]  /*14930*/  IMAD.U32 R8, RZ, RZ, UR23 ;  /* 0x00000017ff087e24 */ /* 0x002fc8000f8e00ff */
[----:B------:R1:W2:Y:S03]  /*14940*/  SYNCS.PHASECHK.TRANS64.TRYWAIT P1, [R8+URZ+0x22850], R7 ;  /* 0x02285007080075a7 */ /* 0x0002a6000802017f */
[----:B--2---:R-:W-:Y:S05]  /*14950*/  @!P1 NANOSLEEP.SYNCS 0x989680 ;  /* 0x009896800000995d */ /* 0x004fea0003900000 */
[----:B------:R-:W2:Y:S02]  /*14960*/  @!P1 SYNCS.PHASECHK.TRANS64 P1, [R8+URZ+0x22850], R7 ;  /* 0x02285007080095a7 */ /* 0x000ea4000802007f */
[----:B--2---:R-:W-:Y:S05]  /*14970*/  @!P1 BRA `(.L_x_4949) ;  /* 0xfffffffc00ec9947 */ /* 0x004fea000383ffff */
[----:B------:R-:W-:Y:S05]  /*14980*/  BRA `(.L_x_4948) ;  /* 0xffffff4400907947 */ /* 0x000fea000383ffff */
.L_x_4998:
        /* <DEDUP_REMOVED lines=11> */
.L_x_5063:
[----:B------:R-:W-:Y:S05]  /*14a40*/  BSYNC B0 ;  /* 0x0000000000007941 */ /* 0x000fea0003800000 */
.L_x_5062:
[----:B------:R-:W-:Y:S05]  /*14a50*/  BRA `(.L_x_5064) ;  /* 0xffffffb800cc7947 */ /* 0x000fea000383ffff */
.L_x_5001:
[----:B0-----:R0:W1:Y:S02]  /*14a60*/  SYNCS.PHASECHK.TRANS64.TRYWAIT P0, [R33+URZ+0x22840], R0 ;  /* 0x02284000210075a7 */ /* 0x001064000800017f */
[----:B-1----:R-:W-:Y:S05]  /*14a70*/  @!P0 NANOSLEEP.SYNCS 0x989680 ;  /* 0x009896800000895d */ /* 0x002fea0003900000 */
[----:B------:R-:W1:Y:S02]  /*14a80*/  @!P0 SYNCS.PHASECHK.TRANS64 P0, [R33+URZ+0x22840], R0 ;  /* 0x02284000210085a7 */ /* 0x000e64000800007f */
[----:B-1----:R-:W-:Y:S05]  /*14a90*/  @!P0 BRA `(.L_x_5001) ;  /* 0xfffffffc00f08947 */ /* 0x002fea000383ffff */
[----:B------:R-:W-:Y:S05]  /*14aa0*/  BRA `(.L_x_5065) ;  /* 0xffffffbc00647947 */ /* 0x000fea000383ffff */
.L_x_5002:
        /* <DEDUP_REMOVED lines=8> */
.L_x_5067:
[----:B------:R-:W-:Y:S05]  /*14b30*/  BSYNC B0 ;  /* 0x0000000000007941 */ /* 0x000fea0003800000 */
.L_x_5066:
        /* <DEDUP_REMOVED lines=9> */
.L_x_5068:
[----:B------:R-:W-:Y:S02]  /*14bd0*/  IMAD.MOV.U32 R13, RZ, RZ, R4 ;  /* 0x000000ffff0d7224 */ /* 0x000fe400078e0004 */
[----:B------:R-:W-:Y:S02]  /*14be0*/  IMAD.MOV.U32 R12, RZ, RZ, 0x1 ;  /* 0x00000001ff0c7424 */ /* 0x000fe400078e00ff */
[----:B------:R-:W-:-:S07]  /*14bf0*/  IMAD.MOV.U32 R3, RZ, RZ, R14 ;  /* 0x000000ffff037224 */ /* 0x000fce00078e000e */
[----:B------:R-:W-:Y:S05]  /*14c00*/  WARPSYNC.COLLECTIVE R15, `(.L_x_5069) ;  /* 0x000000000f087348 */ /* 0x000fea0003c00000 */
[----:B------:R0:W1:Y:S02]  /*14c10*/  SHFL.IDX P6, R14, R13, R12, R11 ;  /* 0x0000000c0d0e7389 */ /* 0x00006400000c000b */
[----:B01----:R-:W-:Y:S01]  /*14c20*/  ENDCOLLECTIVE ;  /* 0x000000000000791b */ /* 0x003fe20003800000 */
.L_x_5069:
        /* <DEDUP_REMOVED lines=15> */
.L_x_5070:
[----:B------:R-:W-:Y:S02]  /*14d20*/  @P0 IMAD R7, R5, 0x2, R22 ;  /* 0x0000000205070824 */ /* 0x000fe400078e0216 */
[----:B------:R-:W-:Y:S02]  /*14d30*/  IMAD.MOV.U32 R13, RZ, RZ, R4 ;  /* 0x000000ffff0d7224 */ /* 0x000fe400078e0004 */
[----:B------:R-:W-:Y:S02]  /*14d40*/  IMAD.MOV.U32 R12, RZ, RZ, 0x2 ;  /* 0x00000002ff0c7424 */ /* 0x000fe400078e00ff */
[----:B------:R-:W-:-:S07]  /*14d50*/  IMAD.MOV.U32 R3, RZ, RZ, R14 ;  /* 0x000000ffff037224 */ /* 0x000fce00078e000e */
[----:B------:R-:W-:Y:S05]  /*14d60*/  WARPSYNC.COLLECTIVE R15, `(.L_x_5071) ;  /* 0x000000000f087348 */ /* 0x000fea0003c00000 */
[----:B------:R0:W1:Y:S02]  /*14d70*/  SHFL.IDX P6, R14, R13, R12, R11 ;  /* 0x0000000c0d0e7389 */ /* 0x00006400000c000b */
[----:B01----:R-:W-:Y:S01]  /*14d80*/  ENDCOLLECTIVE ;  /* 0x000000000000791b */ /* 0x003fe20003800000 */
.L_x_5071:
        /* <DEDUP_REMOVED lines=15> */
.L_x_5072:
[----:B------:R-:W-:Y:S02]  /*14e80*/  @P0 IMAD R7, R5, 0x2, R22 ;  /* 0x0000000205070824 */ /* 0x000fe400078e0216 */
[----:B------:R-:W-:Y:S02]  /*14e90*/  IMAD.MOV.U32 R13, RZ, RZ, R4 ;  /* 0x000000ffff0d7224 */ /* 0x000fe400078e0004 */
[----:B------:R-:W-:Y:S02]  /*14ea0*/  IMAD.MOV.U32 R12, RZ, RZ, 0x3 ;  /* 0x00000003ff0c7424 */ /* 0x000fe400078e00ff */
[----:B------:R-:W-:-:S07]  /*14eb0*/  IMAD.MOV.U32 R3, RZ, RZ, R14 ;  /* 0x000000ffff037224 */ /* 0x000fce00078e000e */
[----:B------:R-:W-:Y:S05]  /*14ec0*/  WARPSYNC.COLLECTIVE R15, `(.L_x_5073) ;  /* 0x000000000f087348 */ /* 0x000fea0003c00000 */
[----:B------:R0:W1:Y:S02]  /*14ed0*/  SHFL.IDX P6, R14, R13, R12, R11 ;  /* 0x0000000c0d0e7389 */ /* 0x00006400000c000b */
[----:B01----:R-:W-:Y:S01]  /*14ee0*/  ENDCOLLECTIVE ;  /* 0x000000000000791b */ /* 0x003fe20003800000 */
.L_x_5073:
        /* <DEDUP_REMOVED lines=15> */
.L_x_5074:
[----:B------:R-:W-:Y:S02]  /*14fe0*/  @P0 IMAD R7, R5, 0x2, R22 ;  /* 0x0000000205070824 */ /* 0x000fe400078e0216 */
[----:B------:R-:W-:Y:S02]  /*14ff0*/  IMAD.MOV.U32 R13, RZ, RZ, R4 ;  /* 0x000000ffff0d7224 */ /* 0x000fe400078e0004 */
[----:B------:R-:W-:Y:S02]  /*15000*/  IMAD.MOV.U32 R12, RZ, RZ, 0x4 ;  /* 0x00000004ff0c7424 */ /* 0x000fe400078e00ff */
[----:B------:R-:W-:-:S07]  /*15010*/  IMAD.MOV.U32 R3, RZ, RZ, R14 ;  /* 0x000000ffff037224 */ /* 0x000fce00078e000e */
[----:B------:R-:W-:Y:S05]  /*15020*/  WARPSYNC.COLLECTIVE R15, `(.L_x_5075) ;  /* 0x000000000f087348 */ /* 0x000fea0003c00000 */
[----:B------:R0:W1:Y:S02]  /*15030*/  SHFL.IDX P6, R14, R13, R12, R11 ;  /* 0x0000000c0d0e7389 */ /* 0x00006400000c000b */
[----:B01----:R-:W-:Y:S01]  /*15040*/  ENDCOLLECTIVE ;  /* 0x000000000000791b */ /* 0x003fe20003800000 */
.L_x_5075:
        /* <DEDUP_REMOVED lines=15> */
.L_x_5076:
[----:B------:R-:W-:Y:S02]  /*15140*/  @P0 IMAD R7, R5, 0x2, R22 ;  /* 0x0000000205070824 */ /* 0x000fe400078e0216 */
[----:B------:R-:W-:Y:S02]  /*15150*/  IMAD.MOV.U32 R13, RZ, RZ, R4 ;  /* 0x000000ffff0d7224 */ /* 0x000fe400078e0004 */
[----:B------:R-:W-:Y:S02]  /*15160*/  IMAD.MOV.U32 R12, RZ, RZ, 0x5 ;  /* 0x00000005ff0c7424 */ /* 0x000fe400078e00ff */
[----:B------:R-:W-:-:S07]  /*15170*/  IMAD.MOV.U32 R3, RZ, RZ, R14 ;  /* 0x000000ffff037224 */ /* 0x000fce00078e000e */
[----:B------:R-:W-:Y:S05]  /*15180*/  WARPSYNC.COLLECTIVE R15, `(.L_x_5077) ;  /* 0x000000000f087348 */ /* 0x000fea0003c00000 */
[----:B------:R0:W1:Y:S02]  /*15190*/  SHFL.IDX P6, R14, R13, R12, R11 ;  /* 0x0000000c0d0e7389 */ /* 0x00006400000c000b */
[----:B01----:R-:W-:Y:S01]  /*151a0*/  ENDCOLLECTIVE ;  /* 0x000000000000791b */ /* 0x003fe20003800000 */
.L_x_5077:
        /* <DEDUP_REMOVED lines=10> */
.L_x_5078:
[----:B------:R-:W-:Y:S01]  /*15250*/  @!PT LDS RZ, [RZ] ;  /* 0x00000000fffff984 */ /* 0x000fe20000000800 */
[----:B------:R-:W-:Y:S01]  /*15260*/  @!PT LDS RZ, [RZ] ;  /* 0x00000000fffff984 */ /* 0x000fe20000000800 */
[----:B------:R-:W-:Y:S01]  /*15270*/  @!PT LDS RZ, [RZ] ;  /* 0x00000000fffff984 */ /* 0x000fe20000000800 */
[----:B------:R0:W-:Y:S01]  /*15280*/  @P0 LDGSTS.E.BYPASS.LTC128B.128 [R7+0x1e400], desc[UR52][R2.64], !P2 ;  /* 0x1e40000002070fae */ /* 0x0001e2000d101d74 */
[----:B------:R-:W-:Y:S01]  /*15290*/  IMAD.MOV.U32 R0, RZ, RZ, R14 ;  /* 0x000000ffff007224 */ /* 0x000fe200078e000e */
[----:B------:R-:W-:Y:S06]  /*152a0*/  BRA `(.L_x_5079) ;  /* 0xffffffb800c47947 */ /* 0x000fec000383ffff */
.L_x_5007:
[----:B------:R-:W-:Y:S02]  /*152b0*/  IMAD.MOV.U32 R13, RZ, RZ, R4 ;  /* 0x000000ffff0d7224 */ /* 0x000fe400078e0004 */
[----:B------:R-:W-:Y:S02]  /*152c0*/  IMAD.MOV.U32 R12, RZ, RZ, RZ ;  /* 0x000000ffff0c7224 */ /* 0x000fe400078e00ff */
[----:B------:R-:W-:Y:S02]  /*152d0*/  IMAD.MOV.U32 R11, RZ, RZ, 0x181f ;  /* 0x0000181fff0b7424 */ /* 0x000fe400078e00ff */
[----:B------:R-:W-:Y:S02]  /*152e0*/  IMAD.MOV.U32 R15, RZ, RZ, -0x1 ;  /* 0xffffffffff0f7424 */ /* 0x000fe400078e00ff */
[----:B-----5:R-:W-:Y:S02]  /*152f0*/  IMAD R5, R9, R6, RZ ;  /* 0x0000000609057224 */ /* 0x020fe400078e02ff */
[----:B------:R-:W-:-:S07]  /*15300*/  IMAD R17, R17, 0x80, R8 ;  /* 0x0000008011117824 */ /* 0x000fce00078e0208 */
[----:B------:R-:W-:Y:S05]  /*15310*/  WARPSYNC.COLLECTIVE R15, `(.L_x_5080) ;  /* 0x000000000f087348 */ /* 0x000fea0003c00000 */
[----:B------:R0:W1:Y:S02]  /*15320*/  SHFL.IDX P6, R14, R13, R12, R11 ;  /* 0x0000000c0d0e7389 */ /* 0x00006400000c000b */
[----:B01----:R-:W-:Y:S01]  /*15330*/  ENDCOLLECTIVE ;  /* 0x000000000000791b */ /* 0x003fe20003800000 */
.L_x_5080:
[C---:B------:R-:W-:Y:S01]  /*15340*/  VIADD R6, R17.reuse, 0x10 ;  /* 0x0000001011067836 */ /* 0x040fe20000000000 */
[----:B------:R-:W-:Y:S01]  /*15350*/  ISETP.GE.AND P0, PT, R17, R5, PT ;  /* 0x000000051100720c */ /* 0x000fe20003f06270 */
[----:B------:R-:W-:Y:S02]  /*15360*/  IMAD.MOV.U32 R13, RZ, RZ, R0 ;  /* 0x000000ffff0d7224 */ /* 0x000fe400078e0000 */
[----:B------:R-:W-:-:S10]  /*15370*/  IMAD.MOV.U32 R2, RZ, RZ, R14 ;  /* 0x000000ffff027224 */ /* 0x000fd400078e000e */
[----:B------:R-:W-:Y:S05]  /*15380*/  WARPSYNC.COLLECTIVE R15, `(.L_x_5081) ;  /* 0x000000000f087348 */ /* 0x000fea0003c00000 */
[----:B------:R0:W1:Y:S02]  /*15390*/  SHFL.IDX P6, R14, R13, R12, R11 ;  /* 0x0000000c0d0e7389 */ /* 0x00006400000c000b */
[----:B01----:R-:W-:Y:S01]  /*153a0*/  ENDCOLLECTIVE ;  /* 0x000000000000791b */ /* 0x003fe20003800000 */
.L_x_5081:
[----:B------:R-:W-:Y:S02]  /*153b0*/  IMAD.MOV.U32 R13, RZ, RZ, R4 ;  /* 0x000000ffff0d7224 */ /* 0x000fe400078e0004 */
[----:B------:R-:W-:Y:S02]  /*153c0*/  IMAD.MOV.U32 R12, RZ, RZ, 0x1 ;  /* 0x00000001ff0c7424 */ /* 0x000fe400078e00ff */
[----:B------:R-:W-:-:S07]  /*153d0*/  IMAD.MOV.U32 R3, RZ, RZ, R14 ;  /* 0x000000ffff037224 */ /* 0x000fce00078e000e */
[----:B------:R-:W-:Y:S05]  /*153e0*/  WARPSYNC.COLLECTIVE R15, `(.L_x_5082) ;  /* 0x000000000f087348 */ /* 0x000fea0003c00000 */
[----:B------:R0:W1:Y:S02]  /*153f0*/  SHFL.IDX P6, R14, R13, R12, R11 ;  /* 0x0000000c0d0e7389 */ /* 0x00006400000c000b */
[----:B01----:R-:W-:Y:S01]  /*15400*/  ENDCOLLECTIVE ;  /* 0x000000000000791b */ /* 0x003fe20003800000 */
.L_x_5082:
[----:B------:R-:W-:-:S04]  /*15410*/  @!P0 LEA R3, P2, R7, R3, 0x1 ;  /* 0x0000000307038211 */ /* 0x000fc800078408ff */
[----:B------:R-:W-:-:S04]  /*15420*/  @!P0 IADD3.X R2, RZ, R2, RZ, P2, !PT ;  /* 0x00000002ff028210 */ /* 0x000fc800017fe4ff */
        /* <DEDUP_REMOVED lines=13> */
.L_x_5083:
[----:B------:R-:W-:Y:S02]  /*15500*/  IMAD.MOV.U32 R13, RZ, RZ, R4 ;  /* 0x000000ffff0d7224 */ /* 0x000fe400078e0004 */
[----:B------:R-:W-:Y:S02]  /*15510*/  IMAD.MOV.U32 R12, RZ, RZ, 0x2 ;  /* 0x00000002ff0c7424 */ /* 0x000fe400078e00ff */
[----:B------:R-:W-:-:S07]  /*15520*/  IMAD.MOV.U32 R3, RZ, RZ, R14 ;  /* 0x000000ffff037224 */ /* 0x000fce00078e000e */
[----:B------:R-:W-:Y:S05]  /*15530*/  WARPSYNC.COLLECTIVE R15, `(.L_x_5084) ;  /* 0x000000000f087348 */ /* 0x000fea0003c00000 */
[----:B------:R0:W1:Y:S02]  /*15540*/  SHFL.IDX P6, R14, R13, R12, R11 ;  /* 0x0000000c0d0e7389 */ /* 0x00006400000c000b */
[----:B01----:R-:W-:Y:S01]  /*15550*/  ENDCOLLECTIVE ;  /* 0x000000000000791b */ /* 0x003fe20003800000 */
.L_x_5084:
        /* <DEDUP_REMOVED lines=16> */
.L_x_5085:
[----:B------:R-:W-:Y:S02]  /*15660*/  IMAD.MOV.U32 R13, RZ, RZ, R4 ;  /* 0x000000ffff0d7224 */ /* 0x000fe400078e0004 */
[----:B------:R-:W-:Y:S02]  /*15670*/  IMAD.MOV.U32 R12, RZ, RZ, 0x3 ;  /* 0x00000003ff0c7424 */ /* 0x000fe400078e00ff */
[----:B------:R-:W-:-:S07]  /*15680*/  IMAD.MOV.U32 R3, RZ, RZ, R14 ;  /* 0x000000ffff037224 */ /* 0x000fce00078e000e */
[----:B------:R-:W-:Y:S05]  /*15690*/  WARPSYNC.COLLECTIVE R15, `(.L_x_5086) ;  /* 0x000000000f087348 */ /* 0x000fea0003c00000 */
[----:B------:R0:W1:Y:S02]  /*156a0*/  SHFL.IDX P6, R14, R13, R12, R11 ;  /* 0x0000000c0d0e7389 */ /* 0x00006400000c000b */
[----:B01----:R-:W-:Y:S01]  /*156b0*/  ENDCOLLECTIVE ;  /* 0x000000000000791b */ /* 0x003fe20003800000 */
.L_x_5086:
        /* <DEDUP_REMOVED lines=16> */
.L_x_5087:
[----:B------:R-:W-:Y:S02]  /*157c0*/  IMAD.MOV.U32 R13, RZ, RZ, R4 ;  /* 0x000000ffff0d7224 */ /* 0x000fe400078e0004 */
[----:B------:R-:W-:Y:S02]  /*157d0*/  IMAD.MOV.U32 R12, RZ, RZ, 0x4 ;  /* 0x00000004ff0c7424 */ /* 0x000fe400078e00ff */
[----:B------:R-:W-:-:S07]  /*157e0*/  IMAD.MOV.U32 R3, RZ, RZ, R14 ;  /* 0x000000ffff037224 */ /* 0x000fce00078e000e */
[----:B------:R-:W-:Y:S05]  /*157f0*/  WARPSYNC.COLLECTIVE R15, `(.L_x_5088) ;  /* 0x000000000f087348 */ /* 0x000fea0003c00000 */
[----:B------:R0:W1:Y:S02]  /*15800*/  SHFL.IDX P6, R14, R13, R12, R11 ;  /* 0x0000000c0d0e7389 */ /* 0x00006400000c000b */
[----:B01----:R-:W-:Y:S01]  /*15810*/  ENDCOLLECTIVE ;  /* 0x000000000000791b */ /* 0x003fe20003800000 */
.L_x_5088:
        /* <DEDUP_REMOVED lines=16> */
.L_x_5089:
[----:B------:R-:W-:Y:S02]  /*15920*/  IMAD.MOV.U32 R13, RZ, RZ, R4 ;  /* 0x000000ffff0d7224 */ /* 0x000fe400078e0004 */
[----:B------:R-:W-:Y:S02]  /*15930*/  IMAD.MOV.U32 R12, RZ, RZ, 0x5 ;  /* 0x00000005ff0c7424 */ /* 0x000fe400078e00ff */
[----:B------:R-:W-:-:S07]  /*15940*/  IMAD.MOV.U32 R3, RZ, RZ, R14 ;  /* 0x000000ffff037224 */ /* 0x000fce00078e000e */
[----:B------:R-:W-:Y:S05]  /*15950*/  WARPSYNC.COLLECTIVE R15, `(.L_x_5090) ;  /* 0x000000000f087348 */ /* 0x000fea0003c00000 */
[----:B------:R0:W1:Y:S02]  /*15960*/  SHFL.IDX P6, R14, R13, R12, R11 ;  /* 0x0000000c0d0e7389 */ /* 0x00006400000c000b */
[----:B01----:R-:W-:Y:S01]  /*15970*/  ENDCOLLECTIVE ;  /* 0x000000000000791b */ /* 0x003fe20003800000 */
.L_x_5090:
        /* <DEDUP_REMOVED lines=16> */
.L_x_5091:
[----:B------:R-:W-:Y:S02]  /*15a80*/  IMAD.MOV.U32 R13, RZ, RZ, R4 ;  /* 0x000000ffff0d7224 */ /* 0x000fe400078e0004 */
[----:B------:R-:W-:Y:S02]  /*15a90*/  IMAD.MOV.U32 R12, RZ, RZ, 0x6 ;  /* 0x00000006ff0c7424 */ /* 0x000fe400078e00ff */
[----:B------:R-:W-:-:S07]  /*15aa0*/  IMAD.MOV.U32 R3, RZ, RZ, R14 ;  /* 0x000000ffff037224 */ /* 0x000fce00078e000e */
[----:B------:R-:W-:Y:S05]  /*15ab0*/  WARPSYNC.COLLECTIVE R15, `(.L_x_5092) ;  /* 0x000000000f087348 */ /* 0x000fea0003c00000 */
[----:B------:R0:W1:Y:S02]  /*15ac0*/  SHFL.IDX P6, R14, R13, R12, R11 ;  /* 0x0000000c0d0e7389 */ /* 0x00006400000c000b */
[----:B01----:R-:W-:Y:S01]  /*15ad0*/  ENDCOLLECTIVE ;  /* 0x000000000000791b */ /* 0x003fe20003800000 */
.L_x_5092:
        /* <DEDUP_REMOVED lines=16> */
.L_x_5093:
[----:B------:R-:W-:Y:S02]  /*15be0*/  IMAD.MOV.U32 R13, RZ, RZ, R4 ;  /* 0x000000ffff0d7224 */ /* 0x000fe400078e0004 */
[----:B------:R-:W-:Y:S02]  /*15bf0*/  IMAD.MOV.U32 R12, RZ, RZ, 0x7 ;  /* 0x00000007ff0c7424 */ /* 0x000fe400078e00ff */
[----:B------:R-:W-:-:S07]  /*15c00*/  IMAD.MOV.U32 R3, RZ, RZ, R14 ;  /* 0x000000ffff037224 */ /* 0x000fce00078e000e */
[----:B------:R-:W-:Y:S05]  /*15c10*/  WARPSYNC.COLLECTIVE R15, `(.L_x_5094) ;  /* 0x000000000f087348 */ /* 0x000fea0003c00000 */
[----:B------:R0:W1:Y:S02]  /*15c20*/  SHFL.IDX P6, R14, R13, R12, R11 ;  /* 0x0000000c0d0e7389 */ /* 0x00006400000c000b */
[----:B01----:R-:W-:Y:S01]  /*15c30*/  ENDCOLLECTIVE ;  /* 0x000000000000791b */ /* 0x003fe20003800000 */
.L_x_5094:
        /* <DEDUP_REMOVED lines=14> */
.L_x_5095:
[----:B------:R-:W-:Y:S05]  /*15d20*/  BRA `(.L_x_5096) ;  /* 0xffffffbc002c7947 */ /* 0x000fea000383ffff */
.L_x_5010:
[----:B0-----:R0:W1:Y:S02]  /*15d30*/  SYNCS.PHASECHK.TRANS64.TRYWAIT P0, [R22+URZ+0x22820], R3 ;  /* 0x02282003160075a7 */ /* 0x001064000800017f */
[----:B-1----:R-:W-:Y:S05]  /*15d40*/  @!P0 NANOSLEEP.SYNCS 0x989680 ;  /* 0x009896800000895d */ /* 0x002fea0003900000 */
[----:B------:R-:W1:Y:S02]  /*15d50*/  @!P0 SYNCS.PHASECHK.TRANS64 P0, [R22+URZ+0x22820], R3 ;  /* 0x02282003160085a7 */ /* 0x000e64000800007f */
[----:B-1----:R-:W-:Y:S05]  /*15d60*/  @!P0 BRA `(.L_x_5010) ;  /* 0xfffffffc00f08947 */ /* 0x002fea000383ffff */
[----:B------:R-:W-:Y:S05]  /*15d70*/  BRA `(.L_x_5097) ;  /* 0xffffffbc00887947 */ /* 0x000fea000383ffff */
.L_x_5013:
[----:B-1----:R1:W2:Y:S02]  /*15d80*/  SYNCS.PHASECHK.TRANS64.TRYWAIT P0, [R33+URZ+0x22860], R0 ;  /* 0x02286000210075a7 */ /* 0x0022a4000800017f */
[----:B--2---:R-:W-:Y:S05]  /*15d90*/  @!P0 NANOSLEEP.SYNCS 0x989680 ;  /* 0x009896800000895d */ /* 0x004fea0003900000 */
[----:B------:R-:W2:Y:S02]  /*15da0*/  @!P0 SYNCS.PHASECHK.TRANS64 P0, [R33+URZ+0x22860], R0 ;  /* 0x02286000210085a7 */ /* 0x000ea4000800007f */
[----:B--2---:R-:W-:Y:S05]  /*15db0*/  @!P0 BRA `(.L_x_5013) ;  /* 0xfffffffc00f08947 */ /* 0x004fea000383ffff */
[----:B------:R-:W-:Y:S05]  /*15dc0*/  BRA `(.L_x_5098) ;  /* 0xffffffbc00987947 */ /* 0x000fea000383ffff */
.L_x_5014:
        /* <DEDUP_REMOVED lines=8> */
.L_x_5100:
[----:B------:R-:W-:Y:S05]  /*15e50*/  BSYNC B0 ;  /* 0x0000000000007941 */ /* 0x000fea0003800000 */
.L_x_5099:
        /* <DEDUP_REMOVED lines=13> */
.L_x_5101:
        /* <DEDUP_REMOVED lines=11> */
.L_x_5102:
        /* <DEDUP_REMOVED lines=17> */
.L_x_5103:
[----:B------:R-:W-:Y:S02]  /*160f0*/  IMAD.MOV.U32 R13, RZ, RZ, R6 ;  /* 0x000000ffff0d7224 */ /* 0x000fe400078e0006 */
[----:B------:R-:W-:Y:S01]  /*16100*/  IMAD.MOV.U32 R12, RZ, RZ, 0x2 ;  /* 0x00000002ff0c7424 */ /* 0x000fe200078e00ff */
[----:B------:R-:W-:-:S13]  /*16110*/  IADD3 R2, P4, R14, R0, RZ ;  /* 0x000000000e027210 */ /* 0x000fda0007f9e0ff */
[----:B------:R-:W-:Y:S05]  /*16120*/  WARPSYNC.COLLECTIVE R15, `(.L_x_5104) ;  /* 0x000000000f087348 */ /* 0x000fea0003c00000 */
[----:B------:R0:W1:Y:S02]  /*16130*/  SHFL.IDX P6, R14, R13, R12, R11 ;  /* 0x0000000c0d0e7389 */ /* 0x00006400000c000b */
[----:B01----:R-:W-:Y:S01]  /*16140*/  ENDCOLLECTIVE ;  /* 0x000000000000791b */ /* 0x003fe20003800000 */
.L_x_5104:
        /* <DEDUP_REMOVED lines=17> */
.L_x_5105:
[----:B------:R-:W-:Y:S02]  /*16260*/  IMAD.MOV.U32 R13, RZ, RZ, R6 ;  /* 0x000000ffff0d7224 */ /* 0x000fe400078e0006 */
[----:B------:R-:W-:Y:S01]  /*16270*/  IMAD.MOV.U32 R12, RZ, RZ, 0x3 ;  /* 0x00000003ff0c7424 */ /* 0x000fe200078e00ff */
[----:B------:R-:W-:-:S13]  /*16280*/  IADD3 R2, P4, R14, R0, RZ ;  /* 0x000000000e027210 */ /* 0x000fda0007f9e0ff */
[----:B------:R-:W-:Y:S05]  /*16290*/  WARPSYNC.COLLECTIVE R15, `(.L_x_5106) ;  /* 0x000000000f087348 */ /* 0x000fea0003c00000 */
[----:B------:R0:W1:Y:S02]  /*162a0*/  SHFL.IDX P6, R14, R13, R12, R11 ;  /* 0x0000000c0d0e7389 */ /* 0x00006400000c000b */
[----:B01----:R-:W-:Y:S01]  /*162b0*/  ENDCOLLECTIVE ;  /* 0x000000000000791b */ /* 0x003fe20003800000 */
.L_x_5106:
        /* <DEDUP_REMOVED lines=17> */
.L_x_5107:
[----:B------:R-:W-:Y:S02]  /*163d0*/  IMAD.MOV.U32 R13, RZ, RZ, R6 ;  /* 0x000000ffff0d7224 */ /* 0x000fe400078e0006 */
[----:B------:R-:W-:Y:S01]  /*163e0*/  IMAD.MOV.U32 R12, RZ, RZ, 0x4 ;  /* 0x00000004ff0c7424 */ /* 0x000fe200078e00ff */
[----:B------:R-:W-:-:S13]  /*163f0*/  IADD3 R2, P4, R14, R0, RZ ;  /* 0x000000000e027210 */ /* 0x000fda0007f9e0ff */
[----:B------:R-:W-:Y:S05]  /*16400*/  WARPSYNC.COLLECTIVE R15, `(.L_x_5108) ;  /* 0x000000000f087348 */ /* 0x000fea0003c00000 */
[----:B------:R0:W1:Y:S02]  /*16410*/  SHFL.IDX P6, R14, R13, R12, R11 ;  /* 0x0000000c0d0e7389 */ /* 0x00006400000c000b */
[----:B01----:R-:W-:Y:S01]  /*16420*/  ENDCOLLECTIVE ;  /* 0x000000000000791b */ /* 0x003fe20003800000 */
.L_x_5108:
        /* <DEDUP_REMOVED lines=17> */
.L_x_5109:
[----:B------:R-:W-:Y:S02]  /*16540*/  IMAD.MOV.U32 R13, RZ, RZ, R6 ;  /* 0x000000ffff0d7224 */ /* 0x000fe400078e0006 */
[----:B------:R-:W-:Y:S01]  /*16550*/  IMAD.MOV.U32 R12, RZ, RZ, 0x5 ;  /* 0x00000005ff0c7424 */ /* 0x000fe200078e00ff */
[----:B------:R-:W-:-:S13]  /*16560*/  IADD3 R2, P4, R14, R0, RZ ;  /* 0x000000000e027210 */ /* 0x000fda0007f9e0ff */
[----:B------:R-:W-:Y:S05]  /*16570*/  WARPSYNC.COLLECTIVE R15, `(.L_x_5110) ;  /* 0x000000000f087348 */ /* 0x000fea0003c00000 */
[----:B------:R0:W1:Y:S02]  /*16580*/  SHFL.IDX P6, R14, R13, R12, R11 ;  /* 0x0000000c0d0e7389 */ /* 0x00006400000c000b */
[----:B01----:R-:W-:Y:S01]  /*16590*/  ENDCOLLECTIVE ;  /* 0x000000000000791b */ /* 0x003fe20003800000 */
.L_x_5110:
        /* <DEDUP_REMOVED lines=12> */
.L_x_5111:
        /* <DEDUP_REMOVED lines=9> */
.L_x_5021:
[----:B0-----:R0:W1:Y:S02]  /*166f0*/  SYNCS.PHASECHK.TRANS64.TRYWAIT P0, [R10+URZ+0x22840], R20 ;  /* 0x022840140a0075a7 */ /* 0x001064000800017f */
[----:B-1----:R-:W-:Y:S05]  /*16700*/  @!P0 NANOSLEEP.SYNCS 0x989680 ;  /* 0x009896800000895d */ /* 0x002fea0003900000 */
[----:B------:R-:W1:Y:S02]  /*16710*/  @!P0 SYNCS.PHASECHK.TRANS64 P0, [R10+URZ+0x22840], R20 ;  /* 0x022840140a0085a7 */ /* 0x000e64000800007f */
[----:B-1----:R-:W-:Y:S05]  /*16720*/  @!P0 BRA `(.L_x_5021) ;  /* 0xfffffffc00f08947 */ /* 0x002fea000383ffff */
[----:B------:R-:W-:Y:S05]  /*16730*/  BRA `(.L_x_5113) ;  /* 0xffffffbc00fc7947 */ /* 0x000fea000383ffff */
.L_x_5022:
        /* <DEDUP_REMOVED lines=8> */
.L_x_5115:
[----:B------:R-:W-:Y:S05]  /*167c0*/  BSYNC B1 ;  /* 0x0000000000017941 */ /* 0x000fea0003800000 */
.L_x_5114:
        /* <DEDUP_REMOVED lines=9> */
.L_x_5116:
[----:B------:R-:W-:Y:S02]  /*16860*/  IMAD.MOV.U32 R13, RZ, RZ, R8 ;  /* 0x000000ffff0d7224 */ /* 0x000fe400078e0008 */
[----:B------:R-:W-:Y:S02]  /*16870*/  IMAD.MOV.U32 R12, RZ, RZ, 0x1 ;  /* 0x00000001ff0c7424 */ /* 0x000fe400078e00ff */
[----:B------:R-:W-:-:S07]  /*16880*/  IMAD.MOV.U32 R2, RZ, RZ, R14 ;  /* 0x000000ffff027224 */ /* 0x000fce00078e000e */
[----:B------:R-:W-:Y:S05]  /*16890*/  WARPSYNC.COLLECTIVE R15, `(.L_x_5117) ;  /* 0x000000000f087348 */ /* 0x000fea0003c00000 */
[----:B------:R0:W1:Y:S02]  /*168a0*/  SHFL.IDX P6, R14, R13, R12, R11 ;  /* 0x0000000c0d0e7389 */ /* 0x00006400000c000b */
[----:B01----:R-:W-:Y:S01]  /*168b0*/  ENDCOLLECTIVE ;  /* 0x000000000000791b */ /* 0x003fe20003800000 */
.L_x_5117:
        /* <DEDUP_REMOVED lines=11> */
.L_x_5118:
[----:B------:R-:W-:Y:S02]  /*16970*/  IMAD.MOV.U32 R13, RZ, RZ, R8 ;  /* 0x000000ffff0d7224 */ /* 0x000fe400078e0008 */
[----:B------:R-:W-:Y:S02]  /*16980*/  IMAD.MOV.U32 R12, RZ, RZ, 0x2 ;  /* 0x00000002ff0c7424 */ /* 0x000fe400078e00ff */
[----:B------:R-:W-:-:S07]  /*16990*/  IMAD.MOV.U32 R2, RZ, RZ, R14 ;  /* 0x000000ffff027224 */ /* 0x000fce00078e000e */
[----:B------:R-:W-:Y:S05]  /*169a0*/  WARPSYNC.COLLECTIVE R15, `(.L_x_5119) ;  /* 0x000000000f087348 */ /* 0x000fea0003c00000 */
[----:B------:R0:W1:Y:S02]  /*169b0*/  SHFL.IDX P6, R14, R13, R12, R11 ;  /* 0x0000000c0d0e7389 */ /* 0x00006400000c000b */
[----:B01----:R-:W-:Y:S01]  /*169c0*/  ENDCOLLECTIVE ;  /* 0x000000000000791b */ /* 0x003fe20003800000 */
.L_x_5119:
        /* <DEDUP_REMOVED lines=11> */
.L_x_5120:
[----:B------:R-:W-:Y:S02]  /*16a80*/  IMAD.MOV.U32 R13, RZ, RZ, R8 ;  /* 0x000000ffff0d7224 */ /* 0x000fe400078e0008 */
[----:B------:R-:W-:Y:S02]  /*16a90*/  IMAD.MOV.U32 R12, RZ, RZ, 0x3 ;  /* 0x00000003ff0c7424 */ /* 0x000fe400078e00ff */
[----:B------:R-:W-:-:S07]  /*16aa0*/  IMAD.MOV.U32 R2, RZ, RZ, R14 ;  /* 0x000000ffff027224 */ /* 0x000fce00078e000e */
[----:B------:R-:W-:Y:S05]  /*16ab0*/  WARPSYNC.COLLECTIVE R15, `(.L_x_5121) ;  /* 0x000000000f087348 */ /* 0x000fea0003c00000 */
[----:B------:R0:W1:Y:S02]  /*16ac0*/  SHFL.IDX P6, R14, R13, R12, R11 ;  /* 0x0000000c0d0e7389 */ /* 0x00006400000c000b */
[----:B01----:R-:W-:Y:S01]  /*16ad0*/  ENDCOLLECTIVE ;  /* 0x000000000000791b */ /* 0x003fe20003800000 */
.L_x_5121:
        /* <DEDUP_REMOVED lines=11> */
.L_x_5122:
[----:B------:R-:W-:Y:S02]  /*16b90*/  IMAD.MOV.U32 R13, RZ, RZ, R8 ;  /* 0x000000ffff0d7224 */ /* 0x000fe400078e0008 */
[----:B------:R-:W-:Y:S02]  /*16ba0*/  IMAD.MOV.U32 R12, RZ, RZ, 0x4 ;  /* 0x00000004ff0c7424 */ /* 0x000fe400078e00ff */
[----:B------:R-:W-:-:S07]  /*16bb0*/  IMAD.MOV.U32 R2, RZ, RZ, R14 ;  /* 0x000000ffff027224 */ /* 0x000fce00078e000e */
[----:B------:R-:W-:Y:S05]  /*16bc0*/  WARPSYNC.COLLECTIVE R15, `(.L_x_5123) ;  /* 0x000000000f087348 */ /* 0x000fea0003c00000 */
[----:B------:R0:W1:Y:S02]  /*16bd0*/  SHFL.IDX P6, R14, R13, R12, R11 ;  /* 0x0000000c0d0e7389 */ /* 0x00006400000c000b */
[----:B01----:R-:W-:Y:S01]  /*16be0*/  ENDCOLLECTIVE ;  /* 0x000000000000791b */ /* 0x003fe20003800000 */
.L_x_5123:
[----:B------:R-:W-:-:S05]  /*16bf0*/  IADD3 R2, P0, R2, R0, RZ ;  /* 0x0000000002027210 */ /* 0x000fca0007f1e0ff */
        /* <DEDUP_REMOVED lines=10> */
.L_x_5124:
[----:B------:R-:W-:Y:S02]  /*16ca0*/  IMAD.MOV.U32 R13, RZ, RZ, R8 ;  /* 0x000000ffff0d7224 */ /* 0x000fe400078e0008 */
[----:B------:R-:W-:Y:S02]  /*16cb0*/  IMAD.MOV.U32 R12, RZ, RZ, 0x5 ;  /* 0x00000005ff0c7424 */ /* 0x000fe400078e00ff */
[----:B------:R-:W-:-:S07]  /*16cc0*/  IMAD.MOV.U32 R2, RZ, RZ, R14 ;  /* 0x000000ffff027224 */ /* 0x000fce00078e000e */
[----:B------:R-:W-:Y:S05]  /*16cd0*/  WARPSYNC.COLLECTIVE R15, `(.L_x_5125) ;  /* 0x000000000f087348 */ /* 0x000fea0003c00000 */
[----:B------:R0:W1:Y:S02]  /*16ce0*/  SHFL.IDX P6, R14, R13, R12, R11 ;  /* 0x0000000c0d0e7389 */ /* 0x00006400000c000b */
[----:B01----:R-:W-:Y:S01]  /*16cf0*/  ENDCOLLECTIVE ;  /* 0x000000000000791b */ /* 0x003fe20003800000 */
.L_x_5125:
        /* <DEDUP_REMOVED lines=11> */
.L_x_5126:
[----:B------:R-:W-:Y:S05]  /*16db0*/  BRA `(.L_x_5127) ;  /* 0xffffffbc00247947 */ /* 0x000fea000383ffff */
.L_x_5027:
[----:B--2---:R2:W3:Y:S02]  /*16dc0*/  SYNCS.PHASECHK.TRANS64.TRYWAIT P0, [R10+URZ+0x22860], R20 ;  /* 0x022860140a0075a7 */ /* 0x0044e4000800017f */
[----:B---3--:R-:W-:Y:S05]  /*16dd0*/  @!P0 NANOSLEEP.SYNCS 0x989680 ;  /* 0x009896800000895d */ /* 0x008fea0003900000 */
[----:B------:R-:W3:Y:S02]  /*16de0*/  @!P0 SYNCS.PHASECHK.TRANS64 P0, [R10+URZ+0x22860], R20 ;  /* 0x022860140a0085a7 */ /* 0x000ee4000800007f */
[----:B---3--:R-:W-:Y:S05]  /*16df0*/  @!P0 BRA `(.L_x_5027) ;  /* 0xfffffffc00f08947 */ /* 0x008fea000383ffff */
[----:B------:R-:W-:Y:S05]  /*16e00*/  BRA `(.L_x_5128) ;  /* 0xffffffbc00747947 */ /* 0x000fea000383ffff */
.L_x_5028:
        /* <DEDUP_REMOVED lines=8> */
.L_x_5130:
[----:B------:R-:W-:Y:S05]  /*16e90*/  BSYNC B1 ;  /* 0x0000000000017941 */ /* 0x000fea0003800000 */
.L_x_5129:
        /* <DEDUP_REMOVED lines=9> */
.L_x_5131:
[----:B------:R-:W-:Y:S02]  /*16f30*/  IMAD.MOV.U32 R13, RZ, RZ, R25 ;  /* 0x000000ffff0d7224 */ /* 0x000fe400078e0019 */
[----:B------:R-:W-:Y:S01]  /*16f40*/  IMAD.MOV.U32 R12, RZ, RZ, 0x1 ;  /* 0x00000001ff0c7424 */ /* 0x000fe200078e00ff */
[----:B------:R-:W-:-:S13]  /*16f50*/  IADD3 R2, P0, R14, R0, RZ ;  /* 0x000000000e027210 */ /* 0x000fda0007f1e0ff */
[----:B------:R-:W-:Y:S05]  /*16f60*/  WARPSYNC.COLLECTIVE R15, `(.L_x_5132) ;  /* 0x000000000f087348 */ /* 0x000fea0003c00000 */
[----:B------:R0:W1:Y:S02]  /*16f70*/  SHFL.IDX P6, R14, R13, R12, R11 ;  /* 0x0000000c0d0e7389 */ /* 0x00006400000c000b */
[----:B01----:R-:W-:Y:S01]  /*16f80*/  ENDCOLLECTIVE ;  /* 0x000000000000791b */ /* 0x003fe20003800000 */
.L_x_5132:
        /* <DEDUP_REMOVED lines=13> */
.L_x_5133:
[----:B------:R-:W-:Y:S02]  /*17060*/  IMAD.MOV.U32 R13, RZ, RZ, R25 ;  /* 0x000000ffff0d7224 */ /* 0x000fe400078e0019 */
[----:B------:R-:W-:Y:S01]  /*17070*/  IMAD.MOV.U32 R12, RZ, RZ, 0x2 ;  /* 0x00000002ff0c7424 */ /* 0x000fe200078e00ff */
[----:B------:R-:W-:-:S13]  /*17080*/  IADD3 R2, P0, R14, R0, RZ ;  /* 0x000000000e027210 */ /* 0x000fda0007f1e0ff */
[----:B------:R-:W-:Y:S05]  /*17090*/  WARPSYNC.COLLECTIVE R15, `(.L_x_5134) ;  /* 0x000000000f087348 */ /* 0x000fea0003c00000 */
[----:B------:R0:W1:Y:S02]  /*170a0*/  SHFL.IDX P6, R14, R13, R12, R11 ;  /* 0x0000000c0d0e7389 */ /* 0x00006400000c000b */
[----:B01----:R-:W-:Y:S01]  /*170b0*/  ENDCOLLECTIVE ;  /* 0x000000000000791b */ /* 0x003fe20003800000 */
.L_x_5134:
        /* <DEDUP_REMOVED lines=13> */
.L_x_5135:
[----:B------:R-:W-:Y:S02]  /*17190*/  IMAD.MOV.U32 R13, RZ, RZ, R25 ;  /* 0x000000ffff0d7224 */ /* 0x000fe400078e0019 */
[----:B------:R-:W-:Y:S02]  /*171a0*/  IMAD.MOV.U32 R12, RZ, RZ, 0x3 ;  /* 0x00000003ff0c7424 */ /* 0x000fe400078e00ff */
[----:B------:R-:W-:-:S07]  /*171b0*/  IMAD.MOV.U32 R8, RZ, RZ, R14 ;  /* 0x000000ffff087224 */ /* 0x000fce00078e000e */
[----:B------:R-:W-:Y:S05]  /*171c0*/  WARPSYNC.COLLECTIVE R15, `(.L_x_5136) ;  /* 0x000000000f087348 */ /* 0x000fea0003c00000 */
[----:B------:R0:W1:Y:S02]  /*171d0*/  SHFL.IDX P6, R14, R13, R12, R11 ;  /* 0x0000000c0d0e7389 */ /* 0x00006400000c000b */
[----:B01----:R-:W-:Y:S01]  /*171e0*/  ENDCOLLECTIVE ;  /* 0x000000000000791b */ /* 0x003fe20003800000 */
.L_x_5136:
        /* <DEDUP_REMOVED lines=14> */
.L_x_5137:
[----:B------:R-:W-:Y:S02]  /*172d0*/  IMAD.MOV.U32 R13, RZ, RZ, R25 ;  /* 0x000000ffff0d7224 */ /* 0x000fe400078e0019 */
[----:B------:R-:W-:Y:S01]  /*172e0*/  IMAD.MOV.U32 R12, RZ, RZ, 0x4 ;  /* 0x00000004ff0c7424 */ /* 0x000fe200078e00ff */
[----:B------:R-:W-:-:S13]  /*172f0*/  IADD3 R2, P0, R14, R0, RZ ;  /* 0x000000000e027210 */ /* 0x000fda0007f1e0ff */
[----:B------:R-:W-:Y:S05]  /*17300*/  WARPSYNC.COLLECTIVE R15, `(.L_x_5138) ;  /* 0x000000000f087348 */ /* 0x000fea0003c00000 */
[----:B------:R0:W1:Y:S02]  /*17310*/  SHFL.IDX P6, R14, R13, R12, R11 ;  /* 0x0000000c0d0e7389 */ /* 0x00006400000c000b */
[----:B01----:R-:W-:Y:S01]  /*17320*/  ENDCOLLECTIVE ;  /* 0x000000000000791b */ /* 0x003fe20003800000 */
.L_x_5138:
        /* <DEDUP_REMOVED lines=13> */
.L_x_5139:
[----:B------:R-:W-:Y:S02]  /*17400*/  IMAD.MOV.U32 R13, RZ, RZ, R25 ;  /* 0x000000ffff0d7224 */ /* 0x000fe400078e0019 */
[----:B------:R-:W-:Y:S01]  /*17410*/  IMAD.MOV.U32 R12, RZ, RZ, 0x5 ;  /* 0x00000005ff0c7424 */ /* 0x000fe200078e00ff */
[----:B------:R-:W-:-:S13]  /*17420*/  IADD3 R2, P0, R14, R0, RZ ;  /* 0x000000000e027210 */ /* 0x000fda0007f1e0ff */
[----:B------:R-:W-:Y:S05]  /*17430*/  WARPSYNC.COLLECTIVE R15, `(.L_x_5140) ;  /* 0x000000000f087348 */ /* 0x000fea0003c00000 */
[----:B------:R0:W1:Y:S02]  /*17440*/  SHFL.IDX P6, R14, R13, R12, R11 ;  /* 0x0000000c0d0e7389 */ /* 0x00006400000c000b */
[----:B01----:R-:W-:Y:S01]  /*17450*/  ENDCOLLECTIVE ;  /* 0x000000000000791b */ /* 0x003fe20003800000 */
.L_x_5140:
        /* <DEDUP_REMOVED lines=13> */
.L_x_5141:
[----:B------:R-:W-:Y:S05]  /*17530*/  BRA `(.L_x_5142) ;  /* 0xffffffb800b47947 */ /* 0x000fea000383ffff */
.L_x_5036:
        /* <DEDUP_REMOVED lines=8> */
.L_x_5144:
[----:B------:R-:W-:Y:S05]  /*175c0*/  BSYNC B0 ;  /* 0x0000000000007941 */ /* 0x000fea0003800000 */
.L_x_5143:
        /* <DEDUP_REMOVED lines=9> */
.L_x_5145:
        /* <DEDUP_REMOVED lines=24> */
.L_x_5146:
[----:B------:R-:W-:Y:S01]  /*177e0*/  IMAD.MOV.U32 R12, RZ, RZ, 0x2 ;  /* 0x00000002ff0c7424 */ /* 0x000fe200078e00ff */
[----:B------:R-:W-:-:S05]  /*177f0*/  SEL R14, R14, RZ, P1 ;  /* 0x000000ff0e0e7207 */ /* 0x000fca0000800000 */
[----:B------:R-:W-:-:S04]  /*17800*/  IMAD.IADD R5, R13, 0x1, R14 ;  /* 0x000000010d057824 */ /* 0x000fc800078e020e */
[----:B------:R-:W-:-:S07]  /*17810*/  IMAD.MOV.U32 R13, RZ, RZ, R5 ;  /* 0x000000ffff0d7224 */ /* 0x000fce00078e0005 */
[----:B------:R-:W-:Y:S05]  /*17820*/  WARPSYNC.COLLECTIVE R15, `(.L_x_5147) ;  /* 0x000000000f087348 */ /* 0x000fea0003c00000 */
[----:B------:R0:W1:Y:S02]  /*17830*/  SHFL.UP P6, R14, R13, R12, R11 ;  /* 0x0400000c0d0e7389 */ /* 0x00006400000c000b */
[----:B01----:R-:W-:Y:S01]  /*17840*/  ENDCOLLECTIVE ;  /* 0x000000000000791b */ /* 0x003fe20003800000 */
.L_x_5147:
[----:B------:R-:W-:Y:S01]  /*17850*/  IMAD.MOV.U32 R12, RZ, RZ, 0x4 ;  /* 0x00000004ff0c7424 */ /* 0x000fe200078e00ff */
[----:B------:R-:W-:-:S05]  /*17860*/  SEL R2, R14, RZ, P2 ;  /* 0x000000ff0e027207 */ /* 0x000fca0001000000 */
[----:B------:R-:W-:-:S04]  /*17870*/  IMAD.IADD R2, R5, 0x1, R2 ;  /* 0x0000000105027824 */ /* 0x000fc800078e0202 */
[----:B------:R-:W-:-:S07]  /*17880*/  IMAD.MOV.U32 R13, RZ, RZ, R2 ;  /* 0x000000ffff0d7224 */ /* 0x000fce00078e0002 */
[----:B------:R-:W-:Y:S05]  /*17890*/  WARPSYNC.COLLECTIVE R15, `(.L_x_5148) ;  /* 0x000000000f087348 */ /* 0x000fea0003c00000 */
[----:B------:R0:W1:Y:S02]  /*178a0*/  SHFL.UP P6, R14, R13, R12, R11 ;  /* 0x0400000c0d0e7389 */ /* 0x00006400000c000b */
[----:B01----:R-:W-:Y:S01]  /*178b0*/  ENDCOLLECTIVE ;  /* 0x000000000000791b */ /* 0x003fe20003800000 */
.L_x_5148:
[----:B------:R-:W-:Y:S01]  /*178c0*/  IMAD.MOV.U32 R12, RZ, RZ, 0x8 ;  /* 0x00000008ff0c7424 */ /* 0x000fe200078e00ff */
[----:B------:R-:W-:-:S05]  /*178d0*/  SEL R3, R14, RZ, P3 ;  /* 0x000000ff0e037207 */ /* 0x000fca0001800000 */
[----:B------:R-:W-:-:S04]  /*178e0*/  IMAD.IADD R3, R2, 0x1, R3 ;  /* 0x0000000102037824 */ /* 0x000fc800078e0203 */
[----:B------:R-:W-:-:S07]  /*178f0*/  IMAD.MOV.U32 R13, RZ, RZ, R3 ;  /* 0x000000ffff0d7224 */ /* 0x000fce00078e0003 */
[----:B------:R-:W-:Y:S05]  /*17900*/  WARPSYNC.COLLECTIVE R15, `(.L_x_5149) ;  /* 0x000000000f087348 */ /* 0x000fea0003c00000 */
[----:B------:R0:W1:Y:S02]  /*17910*/  SHFL.UP P6, R14, R13, R12, R11 ;  /* 0x0400000c0d0e7389 */ /* 0x00006400000c000b */
[----:B01----:R-:W-:Y:S01]  /*17920*/  ENDCOLLECTIVE ;  /* 0x000000000000791b */ /* 0x003fe20003800000 */
.L_x_5149:
[----:B------:R-:W-:Y:S01]  /*17930*/  IMAD.MOV.U32 R12, RZ, RZ, 0x10 ;  /* 0x00000010ff0c7424 */ /* 0x000fe200078e00ff */
[----:B------:R-:W-:-:S05]  /*17940*/  SEL R14, R14, RZ, P4 ;  /* 0x000000ff0e0e7207 */ /* 0x000fca0002000000 */
[----:B------:R-:W-:-:S04]  /*17950*/  IMAD.IADD R5, R3, 0x1, R14 ;  /* 0x0000000103057824 */ /* 0x000fc800078e020e */
[----:B------:R-:W-:-:S07]  /*17960*/  IMAD.MOV.U32 R13, RZ, RZ, R5 ;  /* 0x000000ffff0d7224 */ /* 0x000fce00078e0005 */
[----:B------:R-:W-:Y:S05]  /*17970*/  WARPSYNC.COLLECTIVE R15, `(.L_x_5150) ;  /* 0x000000000f087348 */ /* 0x000fea0003c00000 */
[----:B------:R0:W1:Y:S02]  /*17980*/  SHFL.UP P6, R14, R13, R12, R11 ;  /* 0x0400000c0d0e7389 */ /* 0x00006400000c000b */
[----:B01----:R-:W-:Y:S01]  /*17990*/  ENDCOLLECTIVE ;  /* 0x000000000000791b */ /* 0x003fe20003800000 */
.L_x_5150:
        /* <DEDUP_REMOVED lines=8> */
.L_x_5151:
[----:B------:R-:W-:Y:S05]  /*17a20*/  BRA `(.L_x_5152) ;  /* 0xffffffbc00147947 */ /* 0x000fea000383ffff */
.L_x_5039:
[----:B------:R-:W-:Y:S01]  /*17a30*/  BSSY B0, `(.L_x_5153) ;  /* 0x0000007000007945 */ /* 0x000fe20003800000 */
[----:B------:R-:W-:Y:S02]  /*17a40*/  IMAD.MOV.U32 R12, RZ, RZ, 0x1 ;  /* 0x00000001ff0c7424 */ /* 0x000fe400078e00ff */
[----:B------:R-:W-:Y:S02]  /*17a50*/  IMAD.MOV.U32 R11, RZ, RZ, RZ ;  /* 0x000000ffff0b7224 */ /* 0x000fe400078e00ff */
[----:B------:R-:W-:-:S07]  /*17a60*/  IMAD.MOV.U32 R15, RZ, RZ, -0x1 ;  /* 0xffffffffff0f7424 */ /* 0x000fce00078e00ff */
[----:B01----:R-:W-:Y:S05]  /*17a70*/  WARPSYNC.COLLECTIVE R15, `(.L_x_5154) ;  /* 0x000000000f087348 */ /* 0x003fea0003c00000 */
[----:B------:R2:W3:Y:S02]  /*17a80*/  SHFL.UP P6, R14, R13, R12, R11 ;  /* 0x0400000c0d0e7389 */ /* 0x0004e400000c000b */
[----:B0123--:R-:W-:Y:S01]  /*17a90*/  ENDCOLLECTIVE ;  /* 0x000000000000791b */ /* 0x00ffe20003800000 */
.L_x_5154:
[----:B------:R-:W-:Y:S05]  /*17aa0*/  BSYNC B0 ;  /* 0x0000000000007941 */ /* 0x000fea0003800000 */
.L_x_5153:
        /* <DEDUP_REMOVED lines=8> */
.L_x_5155:
[----:B------:R-:W-:Y:S01]  /*17b30*/  IMAD.MOV.U32 R12, RZ, RZ, 0x4 ;  /* 0x00000004ff0c7424 */ /* 0x000fe200078e00ff */
[----:B------:R-:W-:-:S05]  /*17b40*/  SEL R2, R14, RZ, P2 ;  /* 0x000000ff0e027207 */ /* 0x000fca0001000000 */
[----:B------:R-:W-:-:S04]  /*17b50*/  IMAD.IADD R2, R13, 0x1, R2 ;  /* 0x000000010d027824 */ /* 0x000fc800078e0202 */
[----:B------:R-:W-:-:S07]  /*17b60*/  IMAD.MOV.U32 R13, RZ, RZ, R2 ;  /* 0x000000ffff0d7224 */ /* 0x000fce00078e0002 */
[----:B------:R-:W-:Y:S05]  /*17b70*/  WARPSYNC.COLLECTIVE R15, `(.L_x_5156) ;  /* 0x000000000f087348 */ /* 0x000fea0003c00000 */
[----:B------:R0:W1:Y:S02]  /*17b80*/  SHFL.UP P6, R14, R13, R12, R11 ;  /* 0x0400000c0d0e7389 */ /* 0x00006400000c000b */
[----:B01----:R-:W-:Y:S01]  /*17b90*/  ENDCOLLECTIVE ;  /* 0x000000000000791b */ /* 0x003fe20003800000 */
.L_x_5156:
[----:B------:R-:W-:Y:S01]  /*17ba0*/  IMAD.MOV.U32 R12, RZ, RZ, 0x8 ;  /* 0x00000008ff0c7424 */ /* 0x000fe200078e00ff */
[----:B------:R-:W-:-:S05]  /*17bb0*/  SEL R3, R14, RZ, P3 ;  /* 0x000000ff0e037207 */ /* 0x000fca0001800000 */
[----:B------:R-:W-:-:S04]  /*17bc0*/  IMAD.IADD R3, R2, 0x1, R3 ;  /* 0x0000000102037824 */ /* 0x000fc800078e0203 */
[----:B------:R-:W-:-:S07]  /*17bd0*/  IMAD.MOV.U32 R13, RZ, RZ, R3 ;  /* 0x000000ffff0d7224 */ /* 0x000fce00078e0003 */
[----:B------:R-:W-:Y:S05]  /*17be0*/  WARPSYNC.COLLECTIVE R15, `(.L_x_5157) ;  /* 0x000000000f087348 */ /* 0x000fea0003c00000 */
[----:B------:R0:W1:Y:S02]  /*17bf0*/  SHFL.UP P6, R14, R13, R12, R11 ;  /* 0x0400000c0d0e7389 */ /* 0x00006400000c000b */
[----:B01----:R-:W-:Y:S01]  /*17c00*/  ENDCOLLECTIVE ;  /* 0x000000000000791b */ /* 0x003fe20003800000 */
.L_x_5157:
[----:B------:R-:W-:Y:S01]  /*17c10*/  IMAD.MOV.U32 R12, RZ, RZ, 0x10 ;  /* 0x00000010ff0c7424 */ /* 0x000fe200078e00ff */
[----:B------:R-:W-:-:S05]  /*17c20*/  SEL R14, R14, RZ, P4 ;  /* 0x000000ff0e0e7207 */ /* 0x000fca0002000000 */
[----:B------:R-:W-:-:S04]  /*17c30*/  IMAD.IADD R5, R3, 0x1, R14 ;  /* 0x0000000103057824 */ /* 0x000fc800078e020e */
[----:B------:R-:W-:-:S07]  /*17c40*/  IMAD.MOV.U32 R13, RZ, RZ, R5 ;  /* 0x000000ffff0d7224 */ /* 0x000fce00078e0005 */
[----:B------:R-:W-:Y:S05]  /*17c50*/  WARPSYNC.COLLECTIVE R15, `(.L_x_5158) ;  /* 0x000000000f087348 */ /* 0x000fea0003c00000 */
[----:B------:R0:W1:Y:S02]  /*17c60*/  SHFL.UP P6, R14, R13, R12, R11 ;  /* 0x0400000c0d0e7389 */ /* 0x00006400000c000b */
[----:B01----:R-:W-:Y:S01]  /*17c70*/  ENDCOLLECTIVE ;  /* 0x000000000000791b */ /* 0x003fe20003800000 */
.L_x_5158:
        /* <DEDUP_REMOVED lines=8> */
.L_x_5159:
[----:B------:R-:W-:Y:S05]  /*17d00*/  BRA `(.L_x_5160) ;  /* 0xffffffbc00007947 */ /* 0x000fea000383ffff */
.L_x_5041:
[----:B------:R-:W-:Y:S01]  /*17d10*/  BSSY B0, `(.L_x_5161) ;  /* 0x0000006000007945 */ /* 0x000fe20003800000 */
[----:B------:R-:W-:Y:S01]  /*17d20*/  PLOP3.LUT P6, PT, P6, PT, PT, 0x8, 0x0 ;  /* 0x000000000000781c */ /* 0x000fe200037ce170 */
[----:B------:R-:W-:-:S12]  /*17d30*/  IMAD.MOV.U32 R15, RZ, RZ, -0x1 ;  /* 0xffffffffff0f7424 */ /* 0x000fd800078e00ff */
[----:B012---:R-:W-:Y:S05]  /*17d40*/  WARPSYNC.COLLECTIVE R15, `(.L_x_5162) ;  /* 0x000000000f087348 */ /* 0x007fea0003c00000 */
[----:B------:R-:W-:Y:S01]  /*17d50*/  VOTE.ANY R14, PT, P6 ;  /* 0x00000000000e7806 */ /* 0x000fe200030e0100 */
[----:B012---:R-:W-:Y:S06]  /*17d60*/  ENDCOLLECTIVE ;  /* 0x000000000000791b */ /* 0x007fec0003800000 */
.L_x_5162:
[----:B------:R-:W-:Y:S05]  /*17d70*/  BSYNC B0 ;  /* 0x0000000000007941 */ /* 0x000fea0003800000 */
.L_x_5161:
        /* <DEDUP_REMOVED lines=8> */
.L_x_5163:
[----:B------:R-:W-:Y:S02]  /*17e00*/  IMAD.IADD R19, R12, 0x1, R19 ;  /* 0x000000010c137824 */ /* 0x000fe400078e0213 */
[----:B------:R-:W-:Y:S02]  /*17e10*/  IMAD.MOV.U32 R13, RZ, RZ, R4 ;  /* 0x000000ffff0d7224 */ /* 0x000fe400078e0004 */
[----:B------:R-:W-:-:S07]  /*17e20*/  IMAD.MOV.U32 R17, RZ, RZ, R14 ;  /* 0x000000ffff117224 */ /* 0x000fce00078e000e */
[----:B------:R-:W-:Y:S05]  /*17e30*/  WARPSYNC.COLLECTIVE R15, `(.L_x_5164) ;  /* 0x000000000f087348 */ /* 0x000fea0003c00000 */
[----:B------:R0:W1:Y:S02]  /*17e40*/  SHFL.IDX P6, R14, R13, R12, R11 ;  /* 0x0000000c0d0e7389 */ /* 0x00006400000c000b */
[----:B01----:R-:W-:Y:S01]  /*17e50*/  ENDCOLLECTIVE ;  /* 0x000000000000791b */ /* 0x003fe20003800000 */
.L_x_5164:
[----:B------:R-:W-:Y:S01]  /*17e60*/  IMAD.MOV.U32 R4, RZ, RZ, R14 ;  /* 0x000000ffff047224 */ /* 0x000fe200078e000e */
[----:B------:R-:W-:Y:S06]  /*17e70*/  BRA `(.L_x_5165) ;  /* 0xffffffb800e47947 */ /* 0x000fec000383ffff */
.L_x_5043:
[----:B------:R-:W-:Y:S01]  /*17e80*/  BSSY B0, `(.L_x_5166) ;  /* 0x0000007000007945 */ /* 0x000fe20003800000 */
[----:B------:R-:W-:Y:S02]  /*17e90*/  IMAD.MOV.U32 R13, RZ, RZ, R2 ;  /* 0x000000ffff0d7224 */ /* 0x000fe400078e0002 */
[----:B------:R-:W-:Y:S02]  /*17ea0*/  IMAD.MOV.U32 R11, RZ, RZ, 0x1f ;  /* 0x0000001fff0b7424 */ /* 0x000fe400078e00ff */
[----:B------:R-:W-:-:S07]  /*17eb0*/  IMAD.MOV.U32 R15, RZ, RZ, -0x1 ;  /* 0xffffffffff0f7424 */ /* 0x000fce00078e00ff */
[----:B012-4-:R-:W-:Y:S05]  /*17ec0*/  WARPSYNC.COLLECTIVE R15, `(.L_x_5167) ;  /* 0x000000000f087348 */ /* 0x017fea0003c00000 */
[----:B------:R3:W0:Y:S02]  /*17ed0*/  SHFL.IDX P6, R14, R13, R12, R11 ;  /* 0x0000000c0d0e7389 */ /* 0x00062400000c000b */
[----:B01234-:R-:W-:Y:S01]  /*17ee0*/  ENDCOLLECTIVE ;  /* 0x000000000000791b */ /* 0x01ffe20003800000 */
.L_x_5167:
[----:B------:R-:W-:Y:S05]  /*17ef0*/  BSYNC B0 ;  /* 0x0000000000007941 */ /* 0x000fea0003800000 */
.L_x_5166:
[----:B------:R-:W-:Y:S01]  /*17f00*/  IMAD.MOV.U32 R6, RZ, RZ, R14 ;  /* 0x000000ffff067224 */ /* 0x000fe200078e000e */
[----:B------:R-:W-:Y:S06]  /*17f10*/  BRA `(.L_x_5042) ;  /* 0xffffffb800d47947 */ /* 0x000fec000383ffff */
.L_x_5049:
[----:B-1----:R1:W4:Y:S02]  /*17f20*/  SYNCS.PHASECHK.TRANS64.TRYWAIT P0, [R7+URZ+0x22820], R0 ;  /* 0x02282000070075a7 */ /* 0x002324000800017f */
[----:B----4-:R-:W-:Y:S05]  /*17f30*/  @!P0 NANOSLEEP.SYNCS 0x989680 ;  /* 0x009896800000895d */ /* 0x010fea0003900000 */
[----:B------:R-:W4:Y:S02]  /*17f40*/  @!P0 SYNCS.PHASECHK.TRANS64 P0, [R7+URZ+0x22820], R0 ;  /* 0x02282000070085a7 */ /* 0x000f24000800007f */
[----:B----4-:R-:W-:Y:S05]  /*17f50*/  @!P0 BRA `(.L_x_5049) ;  /* 0xfffffffc00f08947 */ /* 0x010fea000383ffff */
[----:B------:R-:W-:Y:S05]  /*17f60*/  BRA `(.L_x_5168) ;  /* 0xffffffc4002c7947 */ /* 0x000fea000383ffff */
.L_x_5050:
        /* <DEDUP_REMOVED lines=11> */
.L_x_5170:
[----:B------:R-:W-:Y:S05]  /*18020*/  BSYNC B0 ;  /* 0x0000000000007941 */ /* 0x000fea0003800000 */
.L_x_5169:
[----:B------:R-:W-:Y:S05]  /*18030*/  BRA `(.L_x_5171) ;  /* 0xffffffc400147947 */ /* 0x000fea000383ffff */
.L_x_5053:
[----:B------:R-:W-:Y:S01]  /*18040*/  BSSY B1, `(.L_x_5172) ;  /* 0x0000006000017945 */ /* 0x000fe20003800000 */
[----:B------:R-:W-:-:S07]  /*18050*/  IMAD.MOV.U32 R15, RZ, RZ, -0x1 ;  /* 0xffffffffff0f7424 */ /* 0x000fce00078e00ff */
[----:B0123--:R-:W-:Y:S05]  /*18060*/  WARPSYNC.COLLECTIVE R15, `(.L_x_5173) ;  /* 0x000000000f0c7348 */ /* 0x00ffea0003c00000 */
[----:B------:R-:W-:Y:S02]  /*18070*/  ELECT P6, UR62, PT ;  /* 0x00000000003e782f */ /* 0x000fe400038c0000 */
[----:B------:R-:W-:Y:S01]  /*18080*/  MOV R14, UR62 ;  /* 0x0000003e000e7c02 */ /* 0x000fe20008000f00 */
[----:B0123--:R-:W-:Y:S10]  /*18090*/  ENDCOLLECTIVE ;  /* 0x000000000000791b */ /* 0x00fff40003800000 */
.L_x_5173:
[----:B------:R-:W-:Y:S05]  /*180a0*/  BSYNC B1 ;  /* 0x0000000000017941 */ /* 0x000fea0003800000 */
.L_x_5172:
[----:B------:R-:W-:Y:S05]  /*180b0*/  BRA `(.L_x_5174) ;  /* 0xffffffc4000c7947 */ /* 0x000fea000383ffff */
.L_x_5055:
[----:B-1----:R1:W4:Y:S02]  /*180c0*/  SYNCS.PHASECHK.TRANS64.TRYWAIT P1, [R5+URZ+0x22840], R0 ;  /* 0x02284000050075a7 */ /* 0x002324000802017f */
[----:B----4-:R-:W-:Y:S05]  /*180d0*/  @!P1 NANOSLEEP.SYNCS 0x989680 ;  /* 0x009896800000995d */ /* 0x010fea0003900000 */
[----:B------:R-:W4:Y:S02]  /*180e0*/  @!P1 SYNCS.PHASECHK.TRANS64 P1, [R5+URZ+0x22840], R0 ;  /* 0x02284000050095a7 */ /* 0x000f24000802007f */
[----:B----4-:R-:W-:Y:S05]  /*180f0*/  @!P1 BRA `(.L_x_5055) ;  /* 0xfffffffc00f09947 */ /* 0x010fea000383ffff */
[----:B------:R-:W-:Y:S05]  /*18100*/  BRA `(.L_x_5175) ;  /* 0xffffffc4002c7947 */ /* 0x000fea000383ffff */
.L_x_5057:
[----:B----4-:R4:W0:Y:S02]  /*18110*/  SYNCS.PHASECHK.TRANS64.TRYWAIT P1, [R3+URZ+0x22840], R2 ;  /* 0x02284002030075a7 */ /* 0x010824000802017f */
[----:B0-----:R-:W-:Y:S05]  /*18120*/  @!P1 NANOSLEEP.SYNCS 0x989680 ;  /* 0x009896800000995d */ /* 0x001fea0003900000 */
[----:B------:R-:W0:Y:S02]  /*18130*/  @!P1 SYNCS.PHASECHK.TRANS64 P1, [R3+URZ+0x22840], R2 ;  /* 0x02284002030095a7 */ /* 0x000e24000802007f */
[----:B0-----:R-:W-:Y:S05]  /*18140*/  @!P1 BRA `(.L_x_5057) ;  /* 0xfffffffc00f09947 */ /* 0x001fea000383ffff */
[----:B------:R-:W-:Y:S05]  /*18150*/  BRA `(.L_x_5176) ;  /* 0xffffffc400387947 */ /* 0x000fea000383ffff */
.L_x_5059:
[----:B------:R0:W0:Y:S02]  /*18160*/  SYNCS.PHASECHK.TRANS64.TRYWAIT P1, [R5+URZ+0x22860], R0 ;  /* 0x02286000050075a7 */ /* 0x000024000802017f */
[----:B0-----:R-:W-:Y:S05]  /*18170*/  @!P1 NANOSLEEP.SYNCS 0x989680 ;  /* 0x009896800000995d */ /* 0x001fea0003900000 */
[----:B------:R-:W0:Y:S02]  /*18180*/  @!P1 SYNCS.PHASECHK.TRANS64 P1, [R5+URZ+0x22860], R0 ;  /* 0x02286000050095a7 */ /* 0x000e24000802007f */
[----:B0-----:R-:W-:Y:S05]  /*18190*/  @!P1 BRA `(.L_x_5059) ;  /* 0xfffffffc00f09947 */ /* 0x001fea000383ffff */
[----:B------:R-:W-:Y:S05]  /*181a0*/  BRA `(.L_x_5177) ;  /* 0xffffffc400347947 */ /* 0x000fea000383ffff */
.L_x_5178:
        /* <DEDUP_REMOVED lines=13> */
.L_x_6573:


//--------------------- .text._ZN7cutlass13device_kernelIN5flash11enable_sm90INS1_16FlashAttnFwdSm90INS1_25CollectiveMainloopFwdSm90ILi2EN4cute5tupleIJNS5_1CILi1EEES8_S8_EEENS6_IJNS7_ILi128EEENS7_ILi96EEENS7_ILi64EEEEEELi256ENS_10bfloat16_tEfNS_4arch4Sm90ELb1ELb0ELb1ELb1ELb1ELb1ELb0ELb1ELb0ELb1ELb1ELb0EEENS1_21CollectiveEpilogueFwdINS6_IJSA_NS7_ILi256EEESB_EEES9_SE_SG_Li256ELb1ELb1ELb1ELb0EEENS1_36VarlenDynamicPersistentTileSchedulerILi128ELi96ELi256ELi128ELb1ELb1ELb1ELb1ELb1ELb1EEEEEEEEEvNT_6ParamsE --------------------------
	.section	.text._ZN7cutlass13device_kernelIN5flash11enable_sm90INS1_16FlashAttnFwdSm90INS1_25CollectiveMainloopFwdSm90ILi2EN4cute5tupleIJNS5_1CILi1EEES8_S8_EEENS6_IJNS7_ILi128EEENS7_ILi96EEENS7_ILi64EEEEEELi256ENS_10bfloat16_tEfNS_4arch4Sm90ELb1ELb0ELb1ELb1ELb1ELb1ELb0ELb1ELb0ELb1ELb1ELb0EEENS1_21CollectiveEpilogueFwdINS6_IJSA_NS7_ILi256EEESB_EEES9_SE_SG_Li256ELb1ELb1ELb1ELb0EEENS1_36VarlenDynamicPersistentTileSchedulerILi128ELi96ELi256ELi128ELb1ELb1ELb1ELb1ELb1ELb1EEEEEEEEEvNT_6ParamsE,"ax",@progbits
	.align	128
.text._ZN7cutlass13device_kernelIN5flash11enable_sm90INS1_16FlashAttnFwdSm90INS1_25CollectiveMainloopFwdSm90ILi2EN4cute5tupleIJNS5_1CILi1EEES8_S8_EEENS6_IJNS7_ILi128EEENS7_ILi96EEENS7_ILi64EEEEEELi256ENS_10bfloat16_tEfNS_4arch4Sm90ELb1ELb0ELb1ELb1ELb1ELb1ELb0ELb1ELb0ELb1ELb1ELb0EEENS1_21CollectiveEpilogueFwdINS6_IJSA_NS7_ILi256EEESB_EEES9_SE_SG_Li256ELb1ELb1ELb1ELb0EEENS1_36VarlenDynamicPersistentTileSchedulerILi128ELi96ELi256ELi128ELb1ELb1ELb1ELb1ELb1ELb1EEEEEEEEEvNT_6ParamsE:
        .type           _ZN7cutlass13device_kernelIN5flash11enable_sm90INS1_16FlashAttnFwdSm90INS1_25CollectiveMainloopFwdSm90ILi2EN4cute5tupleIJNS5_1CILi1EEES8_S8_EEENS6_IJNS7_ILi128EEENS7_ILi96EEENS7_ILi64EEEEEELi256ENS_10bfloat16_tEfNS_4arch4Sm90ELb1ELb0ELb1ELb1ELb1ELb1ELb0ELb1ELb0ELb1ELb1ELb0EEENS1_21CollectiveEpilogueFwdINS6_IJSA_NS7_ILi256EEESB_EEES9_SE_SG_Li256ELb1ELb1ELb1ELb0EEENS1_36VarlenDynamicPersistentTileSchedulerILi128ELi96ELi256ELi128ELb1ELb1ELb1ELb1ELb1ELb1EEEEEEEEEvNT_6ParamsE,@function
        .size           _ZN7cutlass13device_kernelIN5flash11enable_sm90INS1_16FlashAttnFwdSm90INS1_25CollectiveMainloopFwdSm90ILi2EN4cute5tupleIJNS5_1CILi1EEES8_S8_EEENS6_IJNS7_ILi128EEENS7_ILi96EEENS7_ILi64EEEEEELi256ENS_10bfloat16_tEfNS_4arch4Sm90ELb1ELb0ELb1ELb1ELb1ELb1ELb0ELb1ELb0ELb1ELb1ELb0EEENS1_21CollectiveEpilogueFwdINS6_IJSA_NS7_ILi256EEESB_EEES9_SE_SG_Li256ELb1ELb1ELb1ELb0EEENS1_36VarlenDynamicPersistentTileSchedulerILi128ELi96ELi256ELi128ELb1ELb1ELb1ELb1ELb1ELb1EEEEEEEEEvNT_6ParamsE,(.L_x_6574 - _ZN7cutlass13device_kernelIN5flash11enable_sm90INS1_16FlashAttnFwdSm90INS1_25CollectiveMainloopFwdSm90ILi2EN4cute5tupleIJNS5_1CILi1EEES8_S8_EEENS6_IJNS7_ILi128EEENS7_ILi96EEENS7_ILi64EEEEEELi256ENS_10bfloat16_tEfNS_4arch4Sm90ELb1ELb0ELb1ELb1ELb1ELb1ELb0ELb1ELb0ELb1ELb1ELb0EEENS1_21CollectiveEpilogueFwdINS6_IJSA_NS7_ILi256EEESB_EEES9_SE_SG_Li256ELb1ELb1ELb1ELb0EEENS1_36VarlenDynamicPersistentTileSchedulerILi128ELi96ELi256ELi128ELb1ELb1ELb1ELb1ELb1ELb1EEEEEEEEEvNT_6ParamsE)
        .other          _ZN7cutlass13device_kernelIN5flash11enable_sm90INS1_16FlashAttnFwdSm90INS1_25CollectiveMainloopFwdSm90ILi2EN4cute5tupleIJNS5_1CILi1EEES8_S8_EEENS6_IJNS7_ILi128EEENS7_ILi96EEENS7_ILi64EEEEEELi256ENS_10bfloat16_tEfNS_4arch4Sm90ELb1ELb0ELb1ELb1ELb1ELb1ELb0ELb1ELb0ELb1ELb1ELb0EEENS1_21CollectiveEpilogueFwdINS6_IJSA_NS7_ILi256EEESB_EEES9_SE_SG_Li256ELb1ELb1ELb1ELb0EEENS1_36VarlenDynamicPersistentTileSchedulerILi128ELi96ELi256ELi128ELb1ELb1ELb1ELb1ELb1ELb1EEEEEEEEEvNT_6ParamsE,@"STO_CUDA_ENTRY STV_DEFAULT"
_ZN7cutlass13device_kernelIN5flash11enable_sm90INS1_16FlashAttnFwdSm90INS1_25CollectiveMainloopFwdSm90ILi2EN4cute5tupleIJNS5_1CILi1EEES8_S8_EEENS6_IJNS7_ILi128EEENS7_ILi96EEENS7_ILi64EEEEEELi256ENS_10bfloat16_tEfNS_4arch4Sm90ELb1ELb0ELb1ELb1ELb1ELb1ELb0ELb1ELb0ELb1ELb1ELb0EEENS1_21CollectiveEpilogueFwdINS6_IJSA_NS7_ILi256EEESB_EEES9_SE_SG_Li256ELb1ELb1ELb1ELb0EEENS1_36VarlenDynamicPersistentTileSchedulerILi128ELi96ELi256ELi128ELb1ELb1ELb1ELb1ELb1ELb1EEEEEEEEEvNT_6ParamsE:
        /* <DEDUP_REMOVED lines=18> */
.L_x_5180:
[----:B------:R-:W-:Y:S05]  /*0120*/  BSYNC B0 ;  /* 0x0000000000007941 */ /* 0x000fea0003800000 */
.L_x_5179:
        /* <DEDUP_REMOVED lines=41> */
.L_x_5181:
        /* <DEDUP_REMOVED lines=22> */
.L_x_5182:
        /* <DEDUP_REMOVED lines=18> */
.L_x_5183:
        /* <DEDUP_REMOVED lines=22> */
.L_x_5184:
        /* <DEDUP_REMOVED lines=22> */
.L_x_5185:
        /* <DEDUP_REMOVED lines=8> */
.L_x_5188:
        /* <DEDUP_REMOVED lines=48> */
[CC--:B------:R-:W-:Y:S02]  /*0c80*/  LEA.HI R2, R3.reuse, R0.reuse, RZ, 0x5 ;  /* 0x0000000003027211 */ /* 0x0c0fe400078f28ff */
[----:B------:R-:W-:Y:S01]  /*0c90*/  LEA.HI R3, R3, R0, RZ, 0x3 ;  /* 0x0000000003037211 */ /* 0x000fe200078f18ff */
[----:B------:R-:W-:Y:S01]  /*0ca0*/  IMAD.IADD R12, R11, 0x1, -R12 ;  /* 0x000000010b0c7824 */ /* 0x000fe200078e0a0c */
[----:B------:R-:W-:Y:S02]  /*0cb0*/  SHF.R.S32.HI R9, RZ, 0x5, R9 ;  /* 0x00000005ff097819 */ /* 0x000fe40000011409 */
[----:B------:R-:W-:-:S02]  /*0cc0*/  LOP3.LUT R5, R4, 0x3fffff0, RZ, 0xc0, !PT ;  /* 0x03fffff004057812 */ /* 0x000fc400078ec0ff */
[----:B------:R-:W-:Y:S01]  /*0cd0*/  LOP3.LUT R7, R3, 0xfffffff8, RZ, 0xc0, !PT ;  /* 0xfffffff803077812 */ /* 0x000fe200078ec0ff */
[----:B------:R-:W-:Y:S01]  /*0ce0*/  IMAD R9, R9, 0x10, R12 ;  /* 0x0000001009097824 */ /* 0x000fe200078e020c */
[----:B------:R-:W-:Y:S01]  /*0cf0*/  LOP3.LUT R3, R202, 0xfffffffc, RZ, 0xc0, !PT ;  /* 0xfffffffcca037812 */ /* 0x000fe200078ec0ff */
[----:B------:R-:W-:Y:S01]  /*0d00*/  IMAD.IADD R5, R0, 0x1, -R5 ;  /* 0x0000000100057824 */ /* 0x000fe200078e0a05 */
[----:B------:R-:W-:Y:S01]  /*0d10*/  SHF.R.S32.HI R16, RZ, 0x5, R2 ;  /* 0x00000005ff107819 */ /* 0x000fe20000011402 */
[----:B------:R-:W-:Y:S01]  /*0d20*/  IMAD R8, R8, 0x40, R9 ;  /* 0x0000004008087824 */ /* 0x000fe200078e0209 */
[----:B------:R-:W-:Y:S01]  /*0d30*/  SHF.R.S32.HI R202, RZ, 0x2, R202 ;  /* 0x00000002ffca7819 */ /* 0x000fe200000114ca */
[----:B------:R-:W-:Y:S01]  /*0d40*/  IMAD.IADD R3, R0, 0x1, -R3 ;  /* 0x0000000100037824 */ /* 0x000fe200078e0a03 */
[----:B------:R-:W-:Y:S01]  /*0d50*/  LOP3.LUT R10, R10, 0x7ffffffc, RZ, 0xc0, !PT ;  /* 0x7ffffffc0a0a7812 */ /* 0x000fe200078ec0ff */
[----:B------:R0:W-:Y:S01]  /*0d60*/  STL [R1+0x38], R16 ;  /* 0x0000381001007387 */ /* 0x0001e20000100800 */
[----:B------:R-:W-:-:S02]  /*0d70*/  IMAD R5, R16, 0x10, R5 ;  /* 0x0000001010057824 */ /* 0x000fc400078e0205 */
[----:B------:R-:W-:Y:S01]  /*0d80*/  VIADD R9, R202, 0x40 ;  /* 0x00000040ca097836 */ /* 0x000fe20000000000 */
[----:B------:R-:W-:Y:S01]  /*0d90*/  STL [R1+0x160], R8 ;  /* 0x0001600801007387 */ /* 0x000fe20000100800 */
[----:B------:R-:W-:Y:S01]  /*0da0*/  IMAD.IADD R208, R0, 0x1, -R7 ;  /* 0x0000000100d07824 */ /* 0x000fe200078e0a07 */
[----:B------:R-:W-:Y:S01]  /*0db0*/  LEA.HI R0, R3, R3, RZ, 0x1 ;  /* 0x0000000303007211 */ /* 0x000fe200078f08ff */
[----:B------:R-:W-:Y:S01]  /*0dc0*/  IMAD.MOV.U32 R7, RZ, RZ, R15 ;  /* 0x000000ffff077224 */ /* 0x000fe200078e000f */
[----:B------:R-:W-:Y:S01]  /*0dd0*/  SHF.R.S32.HI R4, RZ, 0x1f, R9 ;  /* 0x0000001fff047819 */ /* 0x000fe20000011409 */
[----:B------:R-:W-:Y:S01]  /*0de0*/  IMAD.SHL.U32 R2, R9, 0x40, RZ ;  /* 0x0000004009027824 */ /* 0x000fe200078e00ff */
[----:B------:R-:W-:Y:S01]  /*0df0*/  LOP3.LUT R0, R0, 0x1ffffffe, RZ, 0xc0, !PT ;  /* 0x1ffffffe00007812 */ /* 0x000fe200078ec0ff */
[C---:B0-----:R-:W-:Y:S01]  /*0e00*/  IMAD.SHL.U32 R16, R3.reuse, 0x8, RZ ;  /* 0x0000000803107824 */ /* 0x041fe200078e00ff */
[----:B------:R-:W-:Y:S01]  /*0e10*/  LEA.HI R4, R4, R9, RZ, 0x3 ;  /* 0x0000000904047211 */ /* 0x000fe200078f18ff */
[----:B------:R-:W-:Y:S01]  /*0e20*/  STL [R1+0x54], RZ ;  /* 0x000054ff01007387 */ /* 0x000fe20000100800 */
[----:B------:R-:W-:-:S02]  /*0e30*/  IMAD.SHL.U32 R200, R3, 0x4, RZ ;  /* 0x0000000403c87824 */ /* 0x000fc400078e00ff */
[C---:B------:R-:W-:Y:S01]  /*0e40*/  VIADD R212, R16.reuse, 0x40 ;  /* 0x0000004010d47836 */ /* 0x040fe20000000000 */
[C---:B------:R-:W-:Y:S01]  /*0e50*/  IADD3 R211, R16.reuse, 0x60, RZ ;  /* 0x0000006010d37810 */ /* 0x040fe20007ffe0ff */
        /* <DEDUP_REMOVED lines=8> */
[----:B------:R-:W-:Y:S01]  /*0ee0*/  IMAD.SHL.U32 R4, R4, 0x40, RZ ;  /* 0x0000004004047824 */ /* 0x000fe200078e00ff */
[----:B------:R0:W-:Y:S01]  /*0ef0*/  STL [R1+0x24], R24 ;  /* 0x0000241801007387 */ /* 0x0001e20000100800 */
[----:B------:R-:W-:Y:S01]  /*0f00*/  IMAD.IADD R0, R3, 0x1, -R0 ;  /* 0x0000000103007824 */ /* 0x000fe200078e0a00 */
[----:B------:R-:W-:Y:S01]  /*0f10*/  LOP3.LUT R3, R2, 0x1c0, RZ, 0xc0, !PT ;  /* 0x000001c002037812 */ /* 0x000fe200078ec0ff */
[----:B------:R-:W-:Y:S01]  /*0f20*/  IMAD.SHL.U32 R208, R208, 0x8, RZ ;  /* 0x00000008d0d07824 */ /* 0x000fe200078e00ff */
[----:B------:R1:W-:Y:S01]  /*0f30*/  STL [R1+0x20], R21 ;  /* 0x0000201501007387 */ /* 0x0003e20000100800 */
[----:B------:R-:W-:Y:S01]  /*0f40*/  LOP3.LUT R4, R4, 0xfffffe00, RZ, 0xc0, !PT ;  /* 0xfffffe0004047812 */ /* 0x000fe200078ec0ff */
[----:B------:R-:W-:Y:S01]  /*0f50*/  IMAD.IADD R10, R20, 0x1, -R10 ;  /* 0x00000001140a7824 */ /* 0x000fe200078e0a0a */
[----:B------:R-:W-:Y:S01]  /*0f60*/  SHF.R.U32.HI R12, RZ, 0x3, R3 ;  /* 0x00000003ff0c7819 */ /* 0x000fe20000011603 */
[----:B------:R2:W-:Y:S01]  /*0f70*/  STL [R1+0x1c], R15 ;  /* 0x00001c0f01007387 */ /* 0x0005e20000100800 */
[----:B------:R-:W-:Y:S01]  /*0f80*/  LOP3.LUT R3, R3, 0x38, R16, 0xf8, !PT ;  /* 0x0000003803037812 */ /* 0x000fe200078ef810 */
[----:B------:R-:W-:Y:S01]  /*0f90*/  IMAD R11, R5, 0x8, R6 ;  /* 0x00000008050b7824 */ /* 0x000fe200078e0206 */
[----:B0-----:R-:W-:Y:S01]  /*0fa0*/  SHF.R.S32.HI R24, RZ, 0x1f, R209 ;  /* 0x0000001fff187819 */ /* 0x001fe200000114d1 */
[----:B------:R-:W-:Y:S01]  /*0fb0*/  IMAD.SHL.U32 R45, R10, 0x2, RZ ;  /* 0x000000020a2d7824 */ /* 0x000fe200078e00ff */
[----:B------:R-:W-:Y:S01]  /*0fc0*/  SHF.R.S32.HI R9, RZ, 0x1f, R208 ;  /* 0x0000001fff097819 */ /* 0x000fe200000114d0 */
[----:B------:R-:W-:Y:S01]  /*0fd0*/  VIADD R9, R208, 0xc0 ;  /* 0x000000c0d0097836 */ /* 0x000fe20000000000 */
[----:B-1----:R-:W-:Y:S01]  /*0fe0*/  SHF.R.S32.HI R21, RZ, 0x1f, R214 ;  /* 0x0000001fff157819 */ /* 0x002fe200000114d6 */
[----:B------:R-:W-:Y:S01]  /*0ff0*/  STL [R1+0x18], R24 ;  /* 0x0000181801007387 */ /* 0x000fe20000100800 */
[C---:B------:R-:W-:Y:S01]  /*1000*/  VIADD R44, R45.reuse, 0x8 ;  /* 0x000000082d2c7836 */ /* 0x040fe20000000000 */
[----:B--2---:R-:W-:Y:S01]  /*1010*/  SHF.R.S32.HI R15, RZ, 0x1f, R213 ;  /* 0x0000001fff0f7819 */ /* 0x004fe200000114d5 */
[----:B------:R-:W-:Y:S01]  /*1020*/  VIADD R43, R45, 0x10 ;  /* 0x000000102d2b7836 */ /* 0x000fe20000000000 */
[----:B------:R-:W-:Y:S01]  /*1030*/  STL [R1+0x10], R21 ;  /* 0x0000101501007387 */ /* 0x000fe20000100800 */
[----:B------:R-:W-:Y:S01]  /*1040*/  SHF.R.S32.HI R10, RZ, 0x1f, R9 ;  /* 0x0000001fff0a7819 */ /* 0x000fe20000011409 */
[----:B------:R-:W-:Y:S01]  /*1050*/  IMAD.SHL.U32 R9, R11, 0x8, RZ ;  /* 0x000000080b097824 */ /* 0x000fe200078e00ff */
[C---:B------:R-:W-:Y:S01]  /*1060*/  IADD3 R28, R45.reuse, 0x88, RZ ;  /* 0x000000882d1c7810 */ /* 0x040fe20007ffe0ff */
        /* <DEDUP_REMOVED lines=9> */
[----:B------:R-:W-:Y:S01]  /*1100*/  STL [R1+0x164], R9 ;  /* 0x0001640901007387 */ /* 0x000fe20000100800 */
[C---:B------:R-:W-:Y:S01]  /*1110*/  VIADD R36, R45.reuse, 0x48 ;  /* 0x000000482d247836 */ /* 0x040fe20000000000 */
[----:B0-----:R-:W-:Y:S01]  /*1120*/  LOP3.LUT R4, R4, R3, R12, 0xf6, !PT ;  /* 0x0000000304047212 */ /* 0x001fe200078ef60c */
[----:B------:R-:W-:-:S02]  /*1130*/  VIADD R35, R45, 0x50 ;  /* 0x000000502d237836 */ /* 0x000fc40000000000 */
[C---:B------:R-:W-:Y:S02]  /*1140*/  VIADD R34, R45.reuse, 0x58 ;  /* 0x000000582d227836 */ /* 0x040fe40000000000 */
        /* <DEDUP_REMOVED lines=9> */
[----:B------:R-:W-:Y:S01]  /*11e0*/  IMAD.MOV.U32 R6, RZ, RZ, R14 ;  /* 0x000000ffff067224 */ /* 0x000fe200078e000e */
[----:B------:R0:W-:Y:S01]  /*11f0*/  STL [R1+0xd0], R43 ;  /* 0x0000d02b01007387 */ /* 0x0001e20000100800 */
[C---:B------:R-:W-:Y:S02]  /*1200*/  VIADD R27, R45.reuse, 0x90 ;  /* 0x000000902d1b7836 */ /* 0x040fe40000000000 */
[----:B------:R-:W-:Y:S01]  /*1210*/  IMAD.MOV.U32 R5, RZ, RZ, R13 ;  /* 0x000000ffff057224 */ /* 0x000fe200078e000d */
[----:B------:R-:W-:Y:S01]  /*1220*/  STL [R1+0xcc], R42 ;  /* 0x0000cc2a01007387 */ /* 0x000fe20000100800 */
[C---:B------:R-:W-:Y:S02]  /*1230*/  VIADD R14, R208.reuse, 0x40 ;  /* 0x00000040d00e7836 */ /* 0x040fe40000000000 */
        /* <DEDUP_REMOVED lines=28> */
[----:B------:R-:W-:Y:S01]  /*1400*/  IMAD R0, R0, 0x8, R8 ;  /* 0x0000000800007824 */ /* 0x000fe200078e0208 */
[----:B------:R1:W-:Y:S01]  /*1410*/  STL [R1+0xac], R34 ;  /* 0x0000ac2201007387 */ /* 0x0003e20000100800 */
[----:B------:R-:W-:-:S02]  /*1420*/  VIADD R2, R16, 0x20 ;  /* 0x0000002010027836 */ /* 0x000fc40000000000 */
[----:B------:R-:W-:Y:S01]  /*1430*/  VIADD R207, R200, 0x10 ;  /* 0x00000010c8cf7836 */ /* 0x000fe20000000000 */
[----:B------:R-:W-:Y:S01]  /*1440*/  STL [R1+0xa8], R33 ;  /* 0x0000a82101007387 */ /* 0x000fe20000100800 */
[----:B0-----:R-:W-:-:S03]  /*1450*/  SHF.R.S32.HI R35, RZ, 0x1f, R35 ;  /* 0x0000001fff237819 */ /* 0x001fc60000011423 */
[----:B------:R0:W-:Y:S01]  /*1460*/  STL [R1+0xa4], R32 ;  /* 0x0000a42001007387 */ /* 0x0001e20000100800 */
[----:B------:R-:W-:Y:S02]  /*1470*/  SHF.R.S32.HI R205, RZ, 0x1f, R2 ;  /* 0x0000001fffcd7819 */ /* 0x000fe40000011402 */
[----:B-1----:R-:W-:Y:S01]  /*1480*/  SHF.R.S32.HI R34, RZ, 0x1f, R34 ;  /* 0x0000001fff227819 */ /* 0x002fe20000011422 */
        /* <DEDUP_REMOVED lines=73> */
.L_x_5361:
[----:B01-3--:R-:W0:Y:S02]  /*1920*/  LDC.64 R8, c[0x0][0xc88] ;  /* 0x00032200ff087b82 */ /* 0x00be240000000a00 */
[----:B0-----:R-:W-:-:S05]  /*1930*/  IMAD.WIDE R8, R7, 0x4, R8 ;  /* 0x0000000407087825 */ /* 0x001fca00078e0208 */
[----:B--2--5:R-:W2:Y:S01]  /*1940*/  LDG.E R34, desc[UR42][R8.64] ;  /* 0x0000002a08227981 */ /* 0x024ea2000c1e1900 */
[----:B------:R-:W-:Y:S05]  /*1950*/  YIELD ;  /* 0x0000000000007946 */ /* 0x000fea0003800000 */
[----:B------:R-:W-:Y:S01]  /*1960*/  ULDC.64 UR4, c[0x0][0xa28] ;  /* 0x00028a0000047ab9 */ /* 0x000fe20000000a00 */
[----:B------:R-:W-:Y:S01]  /*1970*/  ULDC.64 UR8, c[0x0][0xa18] ;  /* 0x0002860000087ab9 */ /* 0x000fe20000000a00 */
[----:B------:R-:W-:Y:S01]  /*1980*/  ISETP.NE.U32.AND P1, PT, RZ, UR4, PT ;  /* 0x00000004ff007c0c */ /* 0x000fe2000bf25070 */
[----:B-1--4-:R-:W-:Y:S01]  /*1990*/  IMAD.MOV.U32 R4, RZ, RZ, RZ ;  /* 0x000000ffff047224 */ /* 0x012fe200078e00ff */
[----:B------:R-:W-:Y:S01]  /*19a0*/  ULDC.64 UR6, c[0x0][0xa08] ;  /* 0x0002820000067ab9 */ /* 0x000fe20000000a00 */
[----:B------:R-:W-:Y:S01]  /*19b0*/  IMAD.MOV.U32 R32, RZ, RZ, RZ ;  /* 0x000000ffff207224 */ /* 0x000fe200078e00ff */
[----:B------:R-:W-:-:S02]  /*19c0*/  ISETP.NE.AND.EX P1, PT, RZ, UR5, PT, P1 ;  /* 0x00000005ff007c0c */ /* 0x000fc4000bf25310 */
[----:B------:R-:W-:-:S04]  /*19d0*/  ISETP.NE.U32.AND P0, PT, RZ, UR6, PT ;  /* 0x00000006ff007c0c */ /* 0x000fc8000bf05070 */
[----:B------:R-:W-:Y:S02]  /*19e0*/  ISETP.NE.AND.EX P0, PT, RZ, UR7, PT, P0 ;  /* 0x00000007ff007c0c */ /* 0x000fe4000bf05300 */
[----:B--2---:R-:W-:Y:S01]  /*19f0*/  SHF.R.S32.HI R0, RZ, 0x1f, R34 ;  /* 0x0000001fff007819 */ /* 0x004fe20000011422 */
[----:B------:R-:W-:-:S04]  /*1a00*/  IMAD.SHL.U32 R36, R34, 0x4, RZ ;  /* 0x0000000422247824 */ /* 0x000fc800078e00ff */
[C---:B------:R-:W-:Y:S01]  /*1a10*/  @P1 LEA R10, P2, R34.reuse, UR4, 0x2 ;  /* 0x00000004220a1c11 */ /* 0x040fe2000f8410ff */
[----:B------:R-:W-:Y:S01]  /*1a20*/  STL [R1+0x48], R34 ;  /* 0x0000482201007387 */ /* 0x000fe20000100800 */
[C-C-:B------:R-:W-:Y:S02]  /*1a30*/  SHF.L.U64.HI R35, R34.reuse, 0x2, R0.reuse ;  /* 0x0000000222237819 */ /* 0x140fe40000010200 */
[----:B------:R-:W-:Y:S01]  /*1a40*/  @P1 LEA.HI.X R11, R34, UR5, R0, 0x2, P2 ;  /* 0x00000005220b1c11 */ /* 0x000fe200090f1400 */
[----:B------:R-:W-:Y:S01]  /*1a50*/  ULDC UR4, c[0x0][0x288] ;  /* 0x0000a20000047ab9 */ /* 0x000fe20000000800 */
[----:B------:R-:W-:Y:S01]  /*1a60*/  ISETP.NE.U32.AND P2, PT, RZ, UR8, PT ;  /* 0x00000008ff007c0c */ /* 0x000fe2000bf45070 */
[----:B------:R0:W-:Y:S01]  /*1a70*/  STL [R1+0xd8], R0 ;  /* 0x0000d80001007387 */ /* 0x0001e20000100800 */
[----:B------:R-:W-:Y:S02]  /*1a80*/  IADD3 R8, P3, R36, UR6, RZ ;  /* 0x0000000624087c10 */ /* 0x000fe4000ff7e0ff */
[----:B------:R-:W-:Y:S01]  /*1a90*/  ISETP.NE.AND.EX P2, PT, RZ, UR9, PT, P2 ;  /* 0x00000009ff007c0c */ /* 0x000fe2000bf45320 */
[----:B------:R1:W5:Y:S01]  /*1aa0*/  @P1 LDG.E R4, desc[UR42][R10.64] ;  /* 0x0000002a0a041981 */ /* 0x000362000c1e1900 */
[----:B------:R-:W-:-:S03]  /*1ab0*/  IADD3.X R9, R35, UR7, RZ, P3, !PT ;  /* 0x0000000723097c10 */ /* 0x000fc60009ffe4ff */
[----:B------:R2:W-:Y:S01]  /*1ac0*/  STL [R1+0x4c], R36 ;  /* 0x00004c2401007387 */ /* 0x0005e20000100800 */
[----:B0-----:R-:W-:Y:S01]  /*1ad0*/  IMAD.U32 R0, RZ, RZ, UR4 ;  /* 0x00000004ff007e24 */ /* 0x001fe2000f8e00ff */
[----:B------:R-:W-:Y:S02]  /*1ae0*/  ULDC.64 UR4, c[0x0][0x418] ;  /* 0x0001060000047ab9 */ /* 0x000fe40000000a00 */
[----:B------:R2:W5:Y:S04]  /*1af0*/  @P0 LDG.E R32, desc[UR42][R8.64] ;  /* 0x0000002a08200981 */ /* 0x000568000c1e1900 */
[----:B-1----:R-:W-:Y:S01]  /*1b00*/  @P2 IADD3 R10, P1, R36, UR8, RZ ;  /* 0x00000008240a2c10 */ /* 0x002fe2000ff3e0ff */
[----:B------:R2:W-:Y:S03]  /*1b10*/  STL [R1+0x50], R35 ;  /* 0x0000502301007387 */ /* 0x0005e60000100800 */
[----:B------:R-:W-:-:S05]  /*1b20*/  @P2 IADD3.X R11, R35, UR9, RZ, P1, !PT ;  /* 0x00000009230b2c10 */ /* 0x000fca0008ffe4ff */
[----:B------:R-:W3:Y:S01]  /*1b30*/  @P2 LDG.E R0, desc[UR42][R10.64] ;  /* 0x0000002a0a002981 */ /* 0x000ee2000c1e1900 */
        /* <DEDUP_REMOVED lines=9> */
[----:B---3--:R2:W-:Y:S01]  /*1bd0*/  STL [R1+0x8], R0 ;  /* 0x0000080001007387 */ /* 0x0085e20000100800 */
[----:B------:R-:W-:Y:S01]  /*1be0*/  IMAD.MOV.U32 R13, RZ, RZ, R0 ;  /* 0x000000ffff0d7224 */ /* 0x000fe200078e0000 */
[----:B------:R-:W-:Y:S06]  /*1bf0*/  @P2 BRA `(.L_x_5190) ;  /* 0x0000000000282947 */ /* 0x000fec0003800000 */
[----:B------:R-:W-:Y:S02]  /*1c00*/  ULDC.64 UR4, c[0x0][0xa00] ;  /* 0x0002800000047ab9 */ /* 0x000fe40000000a00 */
[----:B------:R-:W-:-:S04]  /*1c10*/  ISETP.NE.U32.AND P1, PT, RZ, UR4, PT ;  /* 0x00000004ff007c0c */ /* 0x000fc8000bf25070 */
[----:B------:R-:W-:-:S13]  /*1c20*/  ISETP.NE.AND.EX P1, PT, RZ, UR5, PT, P1 ;  /* 0x00000005ff007c0c */ /* 0x000fda000bf25310 */
[----:B------:R-:W-:Y:S05]  /*1c30*/  @!P1 BRA `(.L_x_5190) ;  /* 0x0000000000189947 */ /* 0x000fea0003800000 */
[----:B------:R-:W0:Y:S02]  /*1c40*/  LDC.64 R10, c[0x0][0xa00] ;  /* 0x00028000ff0a7b82 */ /* 0x000e240000000a00 */
[----:B0-----:R-:W-:-:S05]  /*1c50*/  IMAD.WIDE R10, R34, 0x4, R10 ;  /* 0x00000004220a7825 */ /* 0x001fca00078e020a */
[----:B--2---:R-:W2:Y:S04]  /*1c60*/  LDG.E R0, desc[UR42][R10.64] ;  /* 0x0000002a0a007981 */ /* 0x004ea8000c1e1900 */
[----:B------:R-:W2:Y:S02]  /*1c70*/  LDG.E R3, desc[UR42][R10.64+0x4] ;  /* 0x0000042a0a037981 */ /* 0x000ea4000c1e1900 */
[----:B--2---:R-:W-:-:S05]  /*1c80*/  IMAD.IADD R13, R3, 0x1, -R0 ;  /* 0x00000001030d7824 */ /* 0x004fca00078e0a00 */
[----:B------:R0:W-:Y:S02]  /*1c90*/  STL [R1+0x8], R13 ;  /* 0x0000080d01007387 */ /* 0x0001e40000100800 */
.L_x_5190:
[----:B------:R-:W-:Y:S01]  /*1ca0*/  ULDC.64 UR4, c[0x0][0xa20] ;  /* 0x0002880000047ab9 */ /* 0x000fe20000000a00 */
[C---:B------:R-:W-:Y:S02]  /*1cb0*/  LOP3.LUT R3, R6.reuse, 0xff000000, RZ, 0xc0, !PT ;  /* 0xff00000006037812 */ /* 0x040fe400078ec0ff */
[----:B------:R-:W-:Y:S02]  /*1cc0*/  ISETP.NE.U32.AND P1, PT, RZ, UR4, PT ;  /* 0x00000004ff007c0c */ /* 0x000fe4000bf25070 */
[C---:B--2---:R-:W-:Y:S02]  /*1cd0*/  LOP3.LUT R0, R6.reuse, 0xff0000, RZ, 0xc0, !PT ;  /* 0x00ff000006007812 */ /* 0x044fe400078ec0ff */
[----:B------:R-:W-:Y:S02]  /*1ce0*/  ISETP.NE.AND.EX P1, PT, RZ, UR5, PT, P1 ;  /* 0x00000005ff007c0c */ /* 0x000fe4000bf25310 */
[----:B------:R-:W-:Y:S02]  /*1cf0*/  SHF.R.U32.HI R3, RZ, 0x8, R3 ;  /* 0x00000008ff037819 */ /* 0x000fe40000011603 */
[----:B------:R-:W-:-:S02]  /*1d00*/  LOP3.LUT R203, R6, 0xffff, RZ, 0xc0, !PT ;  /* 0x0000ffff06cb7812 */ /* 0x000fc400078ec0ff */
[----:B------:R-:W-:-:S07]  /*1d10*/  LEA.HI R10, R0, R3, RZ, 0x10 ;  /* 0x00000003000a7211 */ /* 0x000fce00078f80ff */
[----:B------:R-:W-:Y:S05]  /*1d20*/  @!P1 BRA `(.L_x_5191) ;  /* 0x0000000000109947 */ /* 0x000fea0003800000 */
[----:B------:R-:W-:-:S04]  /*1d30*/  IADD3 R6, P0, R36, UR4, RZ ;  /* 0x0000000424067c10 */ /* 0x000fc8000ff1e0ff */
[----:B------:R-:W-:-:S05]  /*1d40*/  IADD3.X R7, R35, UR5, RZ, P0, !PT ;  /* 0x0000000523077c10 */ /* 0x000fca00087fe4ff */
[----:B------:R1:W5:Y:S01]  /*1d50*/  LDG.E R33, desc[UR42][R6.64] ;  /* 0x0000002a06217981 */ /* 0x000362000c1e1900 */
[----:B------:R-:W-:Y:S05]  /*1d60*/  BRA `(.L_x_5192) ;  /* 0x0000000000107947 */ /* 0x000fea0003800000 */
.L_x_5191:
[----:B------:R-:W-:Y:S05]  /*1d70*/  @!P0 BRA `(.L_x_5192) ;  /* 0x00000000000c8947 */ /* 0x000fea0003800000 */
[----:B------:R-:W2:Y:S04]  /*1d80*/  LDG.E R0, desc[UR42][R8.64] ;  /* 0x0000002a08007981 */ /* 0x000ea8000c1e1900 */
[----:B------:R-:W2:Y:S02]  /*1d90*/  LDG.E R33, desc[UR42][R8.64+0x4] ;  /* 0x0000042a08217981 */ /* 0x000ea4000c1e1900 */
[----:B--2---:R-:W-:-:S07]  /*1da0*/  IMAD.IADD R33, R33, 0x1, -R0 ;  /* 0x0000000121217824 */ /* 0x004fce00078e0a00 */
.L_x_5192:
[----:B------:R-:W-:Y:S01]  /*1db0*/  ULDC.64 UR4, c[0x0][0xa10] ;  /* 0x0002840000047ab9 */ /* 0x000fe20000000a00 */
[----:B------:R-:W2:Y:S01]  /*1dc0*/  LDC R8, c[0x0][0x448] ;  /* 0x00011200ff087b82 */ /* 0x000ea20000000800 */
[----:B------:R-:W-:-:S04]  /*1dd0*/  ISETP.NE.U32.AND P0, PT, RZ, UR4, PT ;  /* 0x00000004ff007c0c */ /* 0x000fc8000bf05070 */
[----:B------:R-:W-:Y:S01]  /*1de0*/  ISETP.NE.AND.EX P0, PT, RZ, UR5, PT, P0 ;  /* 0x00000005ff007c0c */ /* 0x000fe2000bf05300 */
[----:B------:R-:W-:-:S12]  /*1df0*/  ULDC.64 UR4, c[0x0][0xa30] ;  /* 0x00028c0000047ab9 */ /* 0x000fd80000000a00 */
[----:B-1----:R-:W1:Y:S02]  /*1e00*/  @P0 LDC.64 R6, c[0x0][0xa10] ;  /* 0x00028400ff060b82 */ /* 0x002e640000000a00 */
[----:B-1----:R-:W-:-:S05]  /*1e10*/  @P0 IMAD.WIDE R6, R34, 0x4, R6 ;  /* 0x0000000422060825 */ /* 0x002fca00078e0206 */
[----:B------:R-:W3:Y:S04]  /*1e20*/  @P0 LDG.E R0, desc[UR42][R6.64] ;  /* 0x0000002a06000981 */ /* 0x000ee8000c1e1900 */
[----:B------:R1:W3:Y:S01]  /*1e30*/  @P0 LDG.E R3, desc[UR42][R6.64+0x4] ;  /* 0x0000042a06030981 */ /* 0x0002e2000c1e1900 */
[----:B------:R-:W-:Y:S01]  /*1e40*/  ISETP.NE.U32.AND P1, PT, RZ, UR4, PT ;  /* 0x00000004ff007c0c */ /* 0x000fe2000bf25070 */
[----:B-----5:R-:W-:-:S03]  /*1e50*/  IMAD.MOV.U32 R24, RZ, RZ, R33 ;  /* 0x000000ffff187224 */ /* 0x020fc600078e0021 */
[----:B------:R-:W-:-:S13]  /*1e60*/  ISETP.NE.AND.EX P1, PT, RZ, UR5, PT, P1 ;  /* 0x00000005ff007c0c */ /* 0x000fda000bf25310 */
[----:B-1----:R-:W-:-:S04]  /*1e70*/  @P1 IADD3 R6, P2, R36, UR4, RZ ;  /* 0x0000000424061c10 */ /* 0x002fc8000ff5e0ff */
[----:B------:R-:W-:-:S05]  /*1e80*/  @P1 IADD3.X R7, R35, UR5, RZ, P2, !PT ;  /* 0x0000000523071c10 */ /* 0x000fca00097fe4ff */
[----:B------:R1:W5:Y:S01]  /*1e90*/  @P1 LDG.E R24, desc[UR42][R6.64] ;  /* 0x0000002a06181981 */ /* 0x000362000c1e1900 */
[----:B--2---:R-:W-:Y:S01]  /*1ea0*/  ISETP.NE.AND P1, PT, R8, 0x1, PT ;  /* 0x000000010800780c */ /* 0x004fe20003f25270 */
[----:B------:R-:W-:Y:S01]  /*1eb0*/  IMAD.SHL.U32 R5, R5, 0x80, RZ ;  /* 0x0000008005057824 */ /* 0x000fe200078e00ff */
[----:B------:R-:W-:Y:S01]  /*1ec0*/  BSSY B0, `(.L_x_5193) ;  /* 0x0000039000007945 */ /* 0x000fe20003800000 */
[----:B------:R-:W-:-:S03]  /*1ed0*/  IMAD.IADD R12, R33, 0x1, -R4 ;  /* 0x00000001210c7824 */ /* 0x000fc600078e0a04 */
[----:B------:R2:W-:Y:S07]  /*1ee0*/  STL [R1+0x4], R5 ;  /* 0x0000040501007387 */ /* 0x0005ee0000100800 */
[----:B------:R-:W4:Y:S01]  /*1ef0*/  @P1 LDC R8, c[0x0][0x44c] ;  /* 0x00011300ff081b82 */ /* 0x000f220000000800 */
[----:B--2---:R-:W-:-:S07]  /*1f00*/  VIADD R5, R5, 0x7f ;  /* 0x0000007f05057836 */ /* 0x004fce0000000000 */
[----:B------:R-:W2:Y:S01]  /*1f10*/  @P1 LDC R9, c[0x0][0x450] ;  /* 0x00011400ff091b82 */ /* 0x000ea20000000800 */
[----:B---3--:R-:W-:Y:S02]  /*1f20*/  @P0 IMAD.IADD R25, R3, 0x1, -R0 ;  /* 0x0000000103190824 */ /* 0x008fe400078e0a00 */
[----:B----4-:R-:W-:-:S03]  /*1f30*/  @P1 IMAD.HI.U32 R0, R5, R8, RZ ;  /* 0x0000000805001227 */ /* 0x010fc600078e00ff */
[----:B-1----:R-:W-:Y:S02]  /*1f40*/  IADD3 R6, R12, R25, RZ ;  /* 0x000000190c067210 */ /* 0x002fe40007ffe0ff */
[----:B--2---:R-:W-:Y:S02]  /*1f50*/  @P1 SHF.R.U32.HI R5, RZ, R9, R0 ;  /* 0x00000009ff051219 */ /* 0x004fe40000011600 */
[C---:B------:R-:W-:Y:S01]  /*1f60*/  IADD3 R31, R6.reuse, 0x60, -R13 ;  /* 0x00000060061f7810 */ /* 0x040fe20007ffe80d */
[----:B------:R-:W-:Y:S01]  /*1f70*/  VIADD R0, R6, 0x5f ;  /* 0x0000005f06007836 */ /* 0x000fe20000000000 */
[----:B------:R1:W-:Y:S01]  /*1f80*/  STL [R1+0x28], R6 ;  /* 0x0000280601007387 */ /* 0x0003e20000100800 */
[----:B0-----:R-:W-:Y:S02]  /*1f90*/  LOP3.LUT R13, R10, 0xff, RZ, 0xc0, !PT ;  /* 0x000000ff0a0d7812 */ /* 0x001fe400078ec0ff */
[----:B------:R-:W-:Y:S02]  /*1fa0*/  IMAD.IADD R5, R31, 0x1, R5 ;  /* 0x000000011f057824 */ /* 0x000fe400078e0205 */
[----:B------:R-:W-:Y:S01]  /*1fb0*/  IMAD.HI R0, R0, 0x2aaaaaab, RZ ;  /* 0x2aaaaaab00007827 */ /* 0x000fe200078e02ff */
[----:B------:R0:W-:Y:S03]  /*1fc0*/  STL [R1+0x58], R13 ;  /* 0x0000580d01007387 */ /* 0x0001e60000100800 */
[----:B------:R-:W-:Y:S01]  /*1fd0*/  IMAD.HI R5, R5, 0x2aaaaaab, RZ ;  /* 0x2aaaaaab05057827 */ /* 0x000fe200078e02ff */
[----:B------:R-:W-:-:S02]  /*1fe0*/  SHF.R.U32.HI R3, RZ, 0x1f, R0 ;  /* 0x0000001fff037819 */ /* 0x000fc40000011600 */
[----:B-1----:R-:W-:Y:S02]  /*1ff0*/  SHF.R.U32.HI R6, RZ, 0x10, R10 ;  /* 0x00000010ff067819 */ /* 0x002fe4000001160a */
[----:B------:R-:W-:Y:S02]  /*2000*/  SHF.R.U32.HI R4, RZ, 0x1f, R5 ;  /* 0x0000001fff047819 */ /* 0x000fe40000011605 */
[----:B------:R-:W-:Y:S01]  /*2010*/  LEA.HI.SX32 R30, R0, R3, 0x1c ;  /* 0x00000003001e7211 */ /* 0x000fe200078fe2ff */
[----:B------:R0:W-:Y:S01]  /*2020*/  STL [R1+0x44], R6 ;  /* 0x0000440601007387 */ /* 0x0001e20000100800 */
[----:B------:R-:W-:Y:S01]  /*2030*/  LEA.HI.SX32 R5, R5, R4, 0x1c ;  /* 0x0000000405057211 */ /* 0x000fe200078fe2ff */
[----:B------:R-:W-:-:S03]  /*2040*/  IMAD.MOV.U32 R0, RZ, RZ, RZ ;  /* 0x000000ffff007224 */ /* 0x000fc600078e00ff */
[----:B------:R-:W-:-:S04]  /*2050*/  VIMNMX R9, R30, R5, PT ;  /* 0x000000051e097248 */ /* 0x000fc80003fe0100 */
[----:B------:R-:W-:-:S13]  /*2060*/  ISETP.GE.AND P0, PT, R9, 0x1, PT ;  /* 0x000000010900780c */ /* 0x000fda0003f06270 */
        /* <DEDUP_REMOVED lines=30> */
.L_x_5194:
[----:B------:R-:W-:Y:S05]  /*2250*/  BSYNC B0 ;  /* 0x0000000000007941 */ /* 0x000fea0003800000 */
.L_x_5193:
        /* <DEDUP_REMOVED lines=37> */
.L_x_5197:
[----:B------:R-:W-:Y:S05]  /*24b0*/  BSYNC B6 ;  /* 0x0000000000067941 */ /* 0x000fea0003800000 */
.L_x_5196:
        /* <DEDUP_REMOVED lines=20> */
.L_x_5199:
[----:B------:R-:W-:Y:S05]  /*2600*/  BSYNC B6 ;  /* 0x0000000000067941 */ /* 0x000fea0003800000 */
.L_x_5198:
[----:B------:R-:W-:Y:S01]  /*2610*/  ULDC.64 UR4, c[0x0][0x9f8] ;  /* 0x00027e0000047ab9 */ /* 0x000fe20000000a00 */
[----:B------:R-:W0:Y:S01]  /*2620*/  S2R R7, SR_TID.X ;  /* 0x0000000000077919 */ /* 0x000e220000002100 */
[----:B------:R-:W-:Y:S01]  /*2630*/  ISETP.NE.U32.AND P0, PT, RZ, UR4, PT ;  /* 0x00000004ff007c0c */ /* 0x000fe2000bf05070 */
[----:B------:R-:W-:Y:S01]  /*2640*/  IMAD.MOV.U32 R0, RZ, RZ, R34 ;  /* 0x000000ffff007224 */ /* 0x000fe200078e0022 */
[----:B------:R-:W1:Y:S08]  /*2650*/  LDC.64 R48, c[0x0][0x3f8] ;  /* 0x0000fe00ff307b82 */ /* 0x000e700000000a00 */
[----:B------:R-:W2:Y:S01]  /*2660*/  LDC.64 R54, c[0x0][0x408] ;  /* 0x00010200ff367b82 */ /* 0x000ea20000000a00 */
[----:B------:R-:W-:Y:S01]  /*2670*/  ISETP.NE.AND.EX P0, PT, RZ, UR5, PT, P0 ;  /* 0x00000005ff007c0c */ /* 0x000fe2000bf05300 */
[----:B------:R-:W3:Y:S06]  /*2680*/  LDL R34, [R1+0x3c] ;  /* 0x00003c0001227983 */ /* 0x000eec0000100800 */
[----:B------:R-:W4:Y:S06]  /*2690*/  LDC R61, c[0x0][0x3f4] ;  /* 0x0000fd00ff3d7b82 */ /* 0x000f2c0000000800 */
[----:B------:R-:W-:Y:S01]  /*26a0*/  @P0 IADD3 R4, P1, R36, UR4, RZ ;  /* 0x0000000424040c10 */ /* 0x000fe2000ff3e0ff */
[----:B------:R-:W-:-:S03]  /*26b0*/  ULDC UR4, c[0x0][0x320] ;  /* 0x0000c80000047ab9 */ /* 0x000fc60000000800 */
[----:B------:R-:W-:Y:S02]  /*26c0*/  @P0 IADD3.X R5, R35, UR5, RZ, P1, !PT ;  /* 0x0000000523050c10 */ /* 0x000fe40008ffe4ff */
[----:B------:R-:W-:-:S03]  /*26d0*/  ISETP.GE.AND P1, PT, R2, UR4, PT ;  /* 0x0000000402007c0c */ /* 0x000fc6000bf26270 */
[----:B------:R0:W3:Y:S01]  /*26e0*/  @P0 LDG.E R0, desc[UR42][R4.64] ;  /* 0x0000002a04000981 */ /* 0x0000e2000c1e1900 */
[----:B------:R-:W-:Y:S02]  /*26f0*/  SEL R6, RZ, 0xffffffff, P1 ;  /* 0xffffffffff067807 */ /* 0x000fe40000800000 */
[----:B------:R-:W-:Y:S02]  /*2700*/  ISETP.GE.AND P0, PT, R16, UR4, PT ;  /* 0x0000000410007c0c */ /* 0x000fe4000bf06270 */
[----:B------:R-:W-:Y:S01]  /*2710*/  ISETP.GE.AND P1, PT, R211, UR4, PT ;  /* 0x00000004d3007c0c */ /* 0x000fe2000bf26270 */
[----:B------:R-:W-:Y:S01]  /*2720*/  IMAD.SHL.U32 R6, R6, 0x2, RZ ;  /* 0x0000000206067824 */ /* 0x000fe200078e00ff */
[----:B------:R-:W-:Y:S02]  /*2730*/  SEL R3, RZ, 0x1, P0 ;  /* 0x00000001ff037807 */ /* 0x000fe40000000000 */
[----:B------:R-:W-:Y:S02]  /*2740*/  ISETP.GE.AND P0, PT, R212, UR4, PT ;  /* 0x00000004d4007c0c */ /* 0x000fe4000bf06270 */
[----:B------:R-:W-:-:S02]  /*2750*/  LOP3.LUT R3, R6, 0x2, R3, 0xe2, !PT ;  /* 0x0000000206037812 */ /* 0x000fc400078ee203 */
[----:B0-----:R-:W-:Y:S02]  /*2760*/  SEL R4, RZ, 0x4, P0 ;  /* 0x00000004ff047807 */ /* 0x001fe40000000000 */
[----:B------:R-:W-:Y:S02]  /*2770*/  SEL R5, RZ, 0x8, P1 ;  /* 0x00000008ff057807 */ /* 0x000fe40000800000 */
[----:B------:R-:W-:Y:S02]  /*2780*/  ISETP.GE.AND P0, PT, R210, UR4, PT ;  /* 0x00000004d2007c0c */ /* 0x000fe4000bf06270 */
[----:B------:R-:W-:Y:S01]  /*2790*/  ISETP.GE.AND P1, PT, R209, UR4, PT ;  /* 0x00000004d1007c0c */ /* 0x000fe2000bf26270 */
[----:B------:R-:W-:Y:S01]  /*27a0*/  VIADD R12, R7, 0xffffff80 ;  /* 0xffffff80070c7836 */ /* 0x000fe20000000000 */
[----:B------:R-:W-:Y:S02]  /*27b0*/  LOP3.LUT R4, R5, R3, R4, 0xfe, !PT ;  /* 0x0000000305047212 */ /* 0x000fe400078efe04 */
[----:B------:R-:W-:-:S02]  /*27c0*/  SEL R5, RZ, 0x10, P0 ;  /* 0x00000010ff057807 */ /* 0x000fc40000000000 */
[----:B------:R-:W-:-:S04]  /*27d0*/  SEL R6, RZ, 0x20, P1 ;  /* 0x00000020ff067807 */ /* 0x000fc80000800000 */
[----:B------:R-:W-:Y:S02]  /*27e0*/  LOP3.LUT R4, R6, R4, R5, 0xfe, !PT ;  /* 0x0000000406047212 */ /* 0x000fe400078efe05 */
[----:B------:R-:W-:Y:S02]  /*27f0*/  SHF.R.S32.HI R5, RZ, 0x1f, R12 ;  /* 0x0000001fff057819 */ /* 0x000fe4000001140c */
[----:B------:R-:W-:Y:S02]  /*2800*/  SHF.R.S32.HI R7, RZ, 0x1f, R202 ;  /* 0x0000001fff077819 */ /* 0x000fe400000114ca */
[----:B------:R-:W-:-:S03]  /*2810*/  LEA.HI R14, R5, R12, RZ, 0x2 ;  /* 0x0000000c050e7211 */ /* 0x000fc600078f10ff */
[C---:B-1----:R-:W-:Y:S01]  /*2820*/  IMAD R6, R7.reuse, R48, RZ ;  /* 0x0000003007067224 */ /* 0x042fe200078e02ff */
[----:B------:R-:W-:Y:S01]  /*2830*/  LOP3.LUT R13, R14, 0xfffffffc, RZ, 0xc0, !PT ;  /* 0xfffffffc0e0d7812 */ /* 0x000fe200078ec0ff */
[----:B--2---:R-:W-:Y:S01]  /*2840*/  IMAD R7, R7, R54, RZ ;  /* 0x0000003607077224 */ /* 0x004fe200078e02ff */
[----:B------:R-:W-:-:S03]  /*2850*/  SHF.R.S32.HI R201, RZ, 0x1f, R200 ;  /* 0x0000001fffc97819 */ /* 0x000fc600000114c8 */
[----:B------:R-:W-:Y:S02]  /*2860*/  IMAD.IADD R15, R12, 0x1, -R13 ;  /* 0x000000010c0f7824 */ /* 0x000fe400078e0a0d */
[C---:B------:R-:W-:Y:S01]  /*2870*/  IMAD R13, R202.reuse, R55, R7 ;  /* 0x00000037ca0d7224 */ /* 0x040fe200078e0207 */
[----:B-----5:R-:W-:Y:S01]  /*2880*/  SHF.R.S32.HI R7, RZ, 0x1f, R24 ;  /* 0x0000001fff077819 */ /* 0x020fe20000011418 */
[C---:B------:R-:W-:Y:S02]  /*2890*/  IMAD R11, R202.reuse, R49, R6 ;  /* 0x00000031ca0b7224 */ /* 0x040fe400078e0206 */
[----:B------:R-:W-:-:S04]  /*28a0*/  IMAD.WIDE.U32 R8, R202, R48, R200 ;  /* 0x00000030ca087225 */ /* 0x000fc800078e00c8 */
[----:B------:R-:W-:-:S04]  /*28b0*/  IMAD.WIDE.U32 R20, R202, R48, R16 ;  /* 0x00000030ca147225 */ /* 0x000fc800078e0010 */
[----:B------:R-:W-:Y:S02]  /*28c0*/  IMAD R6, R7, R48, RZ ;  /* 0x0000003007067224 */ /* 0x000fe400078e02ff */
[----:B------:R-:W-:Y:S02]  /*28d0*/  IMAD.IADD R9, R9, 0x1, R11 ;  /* 0x0000000109097824 */ /* 0x000fe400078e020b */
[----:B------:R-:W-:Y:S02]  /*28e0*/  IMAD.IADD R21, R11, 0x1, R21 ;  /* 0x000000010b157824 */ /* 0x000fe400078e0215 */
[----:B------:R-:W-:Y:S02]  /*28f0*/  IMAD R11, R24, R49, R6 ;  /* 0x00000031180b7224 */ /* 0x000fe400078e0206 */
[----:B------:R-:W2:Y:S01]  /*2900*/  LDL R6, [R1+0x38] ;  /* 0x0000380001067983 */ /* 0x000ea20000100800 */
[----:B------:R-:W0:Y:S01]  /*2910*/  S2R R35, SR_TID.X ;  /* 0x0000000000237919 */ /* 0x000e220000002100 */
[----:B------:R-:W-:-:S02]  /*2920*/  ISETP.GE.AND P0, PT, R214, UR4, PT ;  /* 0x00000004d6007c0c */ /* 0x000fc4000bf06270 */
[----:B------:R-:W-:Y:S02]  /*2930*/  ISETP.GE.AND P1, PT, R213, UR4, PT ;  /* 0x00000004d5007c0c */ /* 0x000fe4000bf26270 */
[----:B------:R-:W-:Y:S02]  /*2940*/  SEL R5, RZ, 0x40, P0 ;  /* 0x00000040ff057807 */ /* 0x000fe40000000000 */
[----:B------:R-:W-:Y:S02]  /*2950*/  SEL R10, RZ, 0x7fff80, P1 ;  /* 0x007fff80ff0a7807 */ /* 0x000fe40000800000 */
[----:B----4-:R-:W-:Y:S02]  /*2960*/  ISETP.GE.AND P0, PT, R16, R61, PT ;  /* 0x0000003d1000720c */ /* 0x010fe40003f06270 */
[----:B------:R-:W-:Y:S02]  /*2970*/  LOP3.LUT R10, R10, R4, R5, 0xfe, !PT ;  /* 0x000000040a0a7212 */ /* 0x000fe400078efe05 */
[----:B------:R-:W-:-:S05]  /*2980*/  SEL R5, R61, RZ, P0 ;  /* 0x000000ff3d057207 */ /* 0x000fca0000000000 */
[----:B------:R-:W-:Y:S02]  /*2990*/  IMAD.IADD R5, R16, 0x1, R5 ;  /* 0x0000000110057824 */ /* 0x000fe400078e0205 */
[----:B------:R-:W-:-:S03]  /*29a0*/  IMAD.WIDE.U32 R50, R202, R54, R200 ;  /* 0x00000036ca327225 */ /* 0x000fc600078e00c8 */
[----:B------:R-:W-:Y:S02]  /*29b0*/  SHF.R.S32.HI R4, RZ, 0x1f, R5 ;  /* 0x0000001fff047819 */ /* 0x000fe40000011405 */
[----:B0-----:R-:W-:-:S04]  /*29c0*/  SHF.R.U32.HI R35, RZ, 0x7, R35 ;  /* 0x00000007ff237819 */ /* 0x001fc80000011623 */
[C---:B------:R-:W-:Y:S01]  /*29d0*/  ISETP.NE.AND P6, PT, R35.reuse, 0x1, PT ;  /* 0x000000012300780c */ /* 0x040fe20003fc5270 */
[----:B------:R-:W-:Y:S02]  /*29e0*/  VIADD R60, R35, 0x8 ;  /* 0x00000008233c7836 */ /* 0x000fe40000000000 */
[C---:B------:R-:W-:Y:S02]  /*29f0*/  VIADD R35, R202.reuse, 0x40 ;  /* 0x00000040ca237836 */ /* 0x040fe40000000000 */
[----:B------:R-:W-:Y:S01]  /*2a00*/  IMAD.WIDE.U32 R52, R202, R54, R16 ;  /* 0x00000036ca347225 */ /* 0x000fe200078e0010 */
[----:B------:R-:W-:-:S03]  /*2a10*/  LEA.HI R4, R4, R5, RZ, 0x3 ;  /* 0x0000000504047211 */ /* 0x000fc600078f18ff */
[----:B------:R-:W-:Y:S01]  /*2a20*/  IMAD.SHL.U32 R35, R35, 0x40, RZ ;  /* 0x0000004023237824 */ /* 0x000fe200078e00ff */
[C---:B------:R-:W-:Y:S01]  /*2a30*/  SHF.L.U64.HI R56, R48.reuse, 0x6, R49 ;  /* 0x0000000630387819 */ /* 0x040fe20000010231 */
[----:B------:R-:W-:Y:S02]  /*2a40*/  IMAD.IADD R51, R51, 0x1, R13 ;  /* 0x0000000133337824 */ /* 0x000fe400078e020d */
[----:B------:R-:W-:Y:S01]  /*2a50*/  IMAD.IADD R53, R13, 0x1, R53 ;  /* 0x000000010d357824 */ /* 0x000fe200078e0235 */
[----:B------:R-:W-:Y:S01]  /*2a60*/  SHF.R.S32.HI R13, RZ, 0x1f, R14 ;  /* 0x0000001fff0d7819 */ /* 0x000fe2000001140e */
[----:B------:R-:W-:Y:S02]  /*2a70*/  IMAD R5, R49, 0x60, RZ ;  /* 0x0000006031057824 */ /* 0x000fe400078e02ff */
[----:B------:R-:W-:Y:S02]  /*2a80*/  IMAD.SHL.U32 R57, R48, 0x40, RZ ;  /* 0x0000004030397824 */ /* 0x000fe400078e00ff */
[----:B------:R-:W-:Y:S01]  /*2a90*/  IMAD.WIDE.U32 R8, R24, R48, R8 ;  /* 0x0000003018087225 */ /* 0x000fe200078e0008 */
[----:B------:R-:W-:-:S03]  /*2aa0*/  LOP3.LUT R35, R35, 0x1c0, RZ, 0xc0, !PT ;  /* 0x000001c023237812 */ /* 0x000fc600078ec0ff */
[----:B------:R-:W-:-:S04]  /*2ab0*/  IMAD.WIDE.U32 R20, R24, R48, R20 ;  /* 0x0000003018147225 */ /* 0x000fc800078e0014 */
[----:B------:R-:W-:Y:S01]  /*2ac0*/  IMAD.WIDE.U32 R48, R48, 0x60, RZ ;  /* 0x0000006030307825 */ /* 0x000fe200078e00ff */
[----:B------:R-:W-:-:S03]  /*2ad0*/  LEA.HI R13, R13, R202, RZ, 0x3 ;  /* 0x000000ca0d0d7211 */ /* 0x000fc600078f18ff */
[----:B------:R-:W-:Y:S01]  /*2ae0*/  IMAD.IADD R62, R49, 0x1, R5 ;  /* 0x00000001313e7824 */ /* 0x000fe200078e0205 */
[----:B------:R-:W-:Y:S02]  /*2af0*/  LOP3.LUT R5, R35, 0x38, R4, 0xf8, !PT ;  /* 0x0000003823057812 */ /* 0x000fe400078ef804 */
[C---:B------:R-:W-:Y:S02]  /*2b00*/  IADD3 R35, R202.reuse, 0x40, RZ ;  /* 0x00000040ca237810 */ /* 0x040fe40007ffe0ff */
[----:B------:R-:W-:Y:S01]  /*2b10*/  LOP3.LUT R13, R13, 0xfffffff8, RZ, 0xc0, !PT ;  /* 0xfffffff80d0d7812 */ /* 0x000fe200078ec0ff */
[----:B------:R-:W-:Y:S05]  /*2b20*/  @!P6 WARPSYNC.ALL ;  /* 0x000000000000e948 */ /* 0x000fea0003800000 */
[----:B------:R-:W-:Y:S01]  /*2b30*/  IMAD.SHL.U32 R35, R35, 0x40, RZ ;  /* 0x0000004023237824 */ /* 0x000fe200078e00ff */
[----:B------:R-:W-:Y:S01]  /*2b40*/  ULDC UR4, c[0x0][0x2f4] ;  /* 0x0000bd0000047ab9 */ /* 0x000fe20000000800 */
[----:B------:R-:W-:Y:S01]  /*2b50*/  IMAD.IADD R13, R202, 0x1, -R13 ;  /* 0x00000001ca0d7824 */ /* 0x000fe200078e0a0d */
[----:B------:R-:W-:Y:S01]  /*2b60*/  ISETP.GE.AND P2, PT, R2, UR4, PT ;  /* 0x0000000402007c0c */ /* 0x000fe2000bf46270 */
[----:B------:R-:W-:Y:S01]  /*2b70*/  IMAD R7, R7, R54, RZ ;  /* 0x0000003607077224 */ /* 0x000fe200078e02ff */
[----:B------:R-:W-:Y:S01]  /*2b80*/  LOP3.LUT R35, R35, 0x1c0, RZ, 0xc0, !PT ;  /* 0x000001c023237812 */ /* 0x000fe200078ec0ff */
[----:B------:R-:W-:-:S02]  /*2b90*/  IMAD.SHL.U32 R73, R13, 0x40, RZ ;  /* 0x000000400d497824 */ /* 0x000fc400078e00ff */
[C---:B------:R-:W-:Y:S01]  /*2ba0*/  IMAD R7, R24.reuse, R55, R7 ;  /* 0x0000003718077224 */ /* 0x040fe200078e0207 */
[----:B------:R-:W-:Y:S01]  /*2bb0*/  SHF.R.U32.HI R35, RZ, 0x3, R35 ;  /* 0x00000003ff237819 */ /* 0x000fe20000011623 */
[----:B------:R-:W-:Y:S01]  /*2bc0*/  IMAD.WIDE.U32 R50, R24, R54, R50 ;  /* 0x0000003618327225 */ /* 0x000fe200078e0032 */
[----:B------:R-:W-:-:S03]  /*2bd0*/  LOP3.LUT R73, R73, 0x1c0, RZ, 0xc0, !PT ;  /* 0x000001c049497812 */ /* 0x000fc600078ec0ff */
[----:B------:R-:W-:Y:S01]  /*2be0*/  IMAD.WIDE.U32 R52, R24, R54, R52 ;  /* 0x0000003618347225 */ /* 0x000fe200078e0034 */
[----:B------:R-:W-:Y:S02]  /*2bf0*/  LOP3.LUT R5, R5, R35, RZ, 0x3c, !PT ;  /* 0x0000002305057212 */ /* 0x000fe400078e3cff */
[----:B------:R-:W-:Y:S01]  /*2c00*/  LOP3.LUT R23, R23, 0xfffffffe, RZ, 0xc0, !PT ;  /* 0xfffffffe17177812 */ /* 0x000fe200078ec0ff */
[----:B------:R-:W-:Y:S01]  /*2c10*/  IMAD.IADD R67, R51, 0x1, R7 ;  /* 0x0000000133437824 */ /* 0x000fe200078e0207 */
[----:B------:R-:W-:Y:S01]  /*2c20*/  SHF.R.U32.HI R76, RZ, 0x3, R73 ;  /* 0x00000003ff4c7819 */ /* 0x000fe20000011649 */
[----:B------:R-:W-:Y:S01]  /*2c30*/  IMAD.IADD R68, R7, 0x1, R53 ;  /* 0x0000000107447824 */ /* 0x000fe200078e0235 */
[----:B------:R-:W-:Y:S01]  /*2c40*/  LOP3.LUT R7, R73, 0x18, R16, 0xf8, !PT ;  /* 0x0000001849077812 */ /* 0x000fe200078ef810 */
[----:B------:R-:W-:Y:S01]  /*2c50*/  IMAD.MOV.U32 R75, RZ, RZ, 0x20 ;  /* 0x00000020ff4b7424 */ /* 0x000fe200078e00ff */
[----:B------:R-:W-:Y:S02]  /*2c60*/  @P2 LOP3.LUT R23, R23, 0x1, RZ, 0xfc, !PT ;  /* 0x0000000117172812 */ /* 0x000fe400078efcff */
[----:B------:R-:W-:-:S02]  /*2c70*/  LOP3.LUT P2, RZ, R13, 0x4, RZ, 0xc0, !PT ;  /* 0x000000040dff7812 */ /* 0x000fc4000784c0ff */
[----:B------:R-:W-:Y:S02]  /*2c80*/  PRMT R84, R10, 0x8880, RZ ;  /* 0x000088800a547816 */ /* 0x000fe400000000ff */
[----:B------:R-:W-:Y:S01]  /*2c90*/  LOP3.LUT R7, R7, R76, RZ, 0x3c, !PT ;  /* 0x0000004c07077212 */ /* 0x000fe200078e3cff */
[----:B------:R-:W-:Y:S01]  /*2ca0*/  IMAD R63, R55, 0x60, RZ ;  /* 0x00000060373f7824 */ /* 0x000fe200078e02ff */
[C---:B------:R-:W-:Y:S01]  /*2cb0*/  SHF.L.U64.HI R58, R54.reuse, 0x6, R55 ;  /* 0x00000006363a7819 */ /* 0x040fe20000010237 */
[----:B------:R-:W-:Y:S01]  /*2cc0*/  IMAD.SHL.U32 R59, R54, 0x40, RZ ;  /* 0x00000040363b7824 */ /* 0x000fe200078e00ff */
[----:B------:R-:W-:Y:S01]  /*2cd0*/  PRMT R84, R84, 0x7710, RZ ;  /* 0x0000771054547816 */ /* 0x000fe200000000ff */
[----:B------:R-:W-:Y:S01]  /*2ce0*/  IMAD.WIDE.U32 R54, R54, 0x60, RZ ;  /* 0x0000006036367825 */ /* 0x000fe200078e00ff */
        /* <DEDUP_REMOVED lines=14> */
[----:B------:R-:W-:Y:S01]  /*2dd0*/  SHF.R.S32.HI R69, RZ, 0x3, R4 ;  /* 0x00000003ff457819 */ /* 0x000fe20000011404 */
[----:B------:R-:W-:Y:S01]  /*2de0*/  @!P6 BAR.SYNC.DEFER_BLOCKING 0x9, 0x100 ;  /* 0x024400000000eb1d */ /* 0x000fe20000010000 */
[----:B------:R-:W-:Y:S02]  /*2df0*/  ISETP.GE.AND P1, PT, R16, UR4, PT ;  /* 0x0000000410007c0c */ /* 0x000fe4000bf26270 */
[----:B------:R-:W-:Y:S02]  /*2e00*/  SHF.R.S32.HI R72, RZ, 0x1f, R70 ;  /* 0x0000001fff487819 */ /* 0x000fe40000011446 */
[----:B------:R-:W-:Y:S01]  /*2e10*/  LOP3.LUT R84, R84, 0x40, RZ, 0xc0, !PT ;  /* 0x0000004054547812 */ /* 0x000fe200078ec0ff */
[----:B---3--:R-:W-:Y:S01]  /*2e20*/  IMAD.IADD R74, R34, 0x1, R5 ;  /* 0x00000001224a7824 */ /* 0x008fe200078e0205 */
[----:B------:R-:W-:-:S04]  /*2e30*/  LOP3.LUT R5, R73, 0x38, R4, 0xf8, !PT ;  /* 0x0000003849057812 */ /* 0x000fc800078ef804 */
[----:B------:R-:W-:Y:S02]  /*2e40*/  LOP3.LUT R5, R5, R76, RZ, 0x3c, !PT ;  /* 0x0000004c05057212 */ /* 0x000fe400078e3cff */
[----:B------:R-:W-:Y:S01]  /*2e50*/  SHF.R.S32.HI R71, RZ, 0x1f, R0 ;  /* 0x0000001fff477819 */ /* 0x000fe20000011400 */
[C---:B--2---:R-:W-:Y:S02]  /*2e60*/  IMAD R82, R6.reuse, 0x200, R7 ;  /* 0x0000020006527824 */ /* 0x044fe400078e0207 */
[----:B------:R-:W-:Y:S02]  /*2e70*/  IMAD R85, R6, 0x200, R5 ;  /* 0x0000020006557824 */ /* 0x000fe400078e0205 */
[----:B------:R-:W-:-:S07]  /*2e80*/  IMAD.IADD R86, R75, 0x1, R82 ;  /* 0x000000014b567824 */ /* 0x000fce00078e0252 */
.L_x_5253:
        /* <DEDUP_REMOVED lines=97> */
.L_x_5204:
[----:B------:R-:W-:Y:S05]  /*34a0*/  BSYNC B1 ;  /* 0x0000000000017941 */ /* 0x000fea0003800000 */
.L_x_5203:
[----:B0-----:R-:W-:Y:S01]  /*34b0*/  VIADD R12, R202, 0x40 ;  /* 0x00000040ca0c7836 */ /* 0x001fe20000000000 */
[----:B------:R-:W-:Y:S01]  /*34c0*/  BSSY B1, `(.L_x_5205) ;  /* 0x000001c000017945 */ /* 0x000fe20003800000 */
[----:B------:R-:W-:Y:S02]  /*34d0*/  CS2R R36, SRZ ;  /* 0x0000000000247805 */ /* 0x000fe4000001ff00 */
[----:B------:R-:W-:Y:S01]  /*34e0*/  CS2R R34, SRZ ;  /* 0x0000000000227805 */ /* 0x000fe2000001ff00 */
[----:B-----5:R-:W-:Y:S01]  /*34f0*/  IMAD.MOV.U32 R13, RZ, RZ, R40 ;  /* 0x000000ffff0d7224 */ /* 0x020fe200078e0028 */
        /* <DEDUP_REMOVED lines=24> */
.L_x_5206:
[----:B------:R-:W-:Y:S05]  /*3680*/  BSYNC B1 ;  /* 0x0000000000017941 */ /* 0x000fea0003800000 */
.L_x_5205:
        /* <DEDUP_REMOVED lines=17> */
[----:B------:R-:W-:-:S02]  /*37a0*/  PRMT R100, R100, 0x5410, R4 ;  /* 0x0000541064647816 */ /* 0x000fc40000000004 */
[----:B------:R-:W-:Y:S02]  /*37b0*/  MOV R4, R32 ;  /* 0x0000002000047202 */ /* 0x000fe40000000f00 */
        /* <DEDUP_REMOVED lines=15> */
.L_x_5207:
[----:B------:R-:W-:Y:S01]  /*38b0*/  IMAD R87, R18, 0x8, R19 ;  /* 0x0000000812577824 */ /* 0x000fe200078e0213 */
[----:B------:R-:W-:Y:S01]  /*38c0*/  SHF.L.U32 R95, R206, 0x1f, RZ ;  /* 0x0000001fce5f7819 */ /* 0x000fe200000006ff */
[----:B------:R-:W-:Y:S03]  /*38d0*/  BSSY B1, `(.L_x_5208) ;  /* 0x0000003000017945 */ /* 0x000fe60003800000 */
[----:B------:R-:W0:Y:S02]  /*38e0*/  SYNCS.PHASECHK.TRANS64.TRYWAIT P5, [R87+URZ+0x22890], R95 ;  /* 0x0228905f570075a7 */ /* 0x000e2400080a017f */
[----:B0-----:R-:W-:Y:S05]  /*38f0*/  @!P5 BRA `(.L_x_5209) ;  /* 0x000001b800fcd947 */ /* 0x001fea0003800000 */
.L_x_5486:
[----:B------:R-:W-:Y:S05]  /*3900*/  BSYNC B1 ;  /* 0x0000000000017941 */ /* 0x000fea0003800000 */
.L_x_5208:
[----:B------:R-:W-:-:S03]  /*3910*/  UMOV UR4, 0xffffffff ;  /* 0xffffffff00047882 */ /* 0x000fc60000000000 */
[----:B------:R-:W-:Y:S05]  /*3920*/  BRA.DIV UR4, `(.L_x_5210) ;  /* 0x000001be04047947 */ /* 0x000fea000b800000 */
[----:B------:R1:W2:Y:S04]  /*3930*/  SHFL.IDX PT, R99, R97, RZ, 0x1c1f ;  /* 0x001c1fff61637589 */ /* 0x0002a800000e0000 */
[----:B------:R1:W3:Y:S02]  /*3940*/  SHFL.IDX PT, R14, R96, RZ, 0x1c1f ;  /* 0x001c1fff600e7589 */ /* 0x0002e400000e0000 */
.L_x_5490:
        /* <DEDUP_REMOVED lines=19> */
[----:B------:R-:W-:Y:S02]  /*3a80*/  LOP3.LUT R109, R11, 0xffff0000, RZ, 0xc0, !PT ;  /* 0xffff00000b6d7812 */ /* 0x000fe400078ec0ff */
[----:B------:R-:W-:Y:S01]  /*3a90*/  SHF.R.U32.HI R45, RZ, 0x10, R45 ;  /* 0x00000010ff2d7819 */ /* 0x000fe2000001162d */
[----:B------:R-:W-:Y:S01]  /*3aa0*/  FMUL.FTZ R5, R110, R47 ;  /* 0x0000002f6e057220 */ /* 0x000fe20000410000 */
[----:B------:R-:W-:Y:S01]  /*3ab0*/  PRMT R46, R102, 0x5432, R46 ;  /* 0x00005432662e7816 */ /* 0x000fe2000000002e */
[-C--:B------:R-:W-:Y:S02]  /*3ac0*/  FMUL.FTZ R110, R110, R109.reuse ;  /* 0x0000006d6e6e7220 */ /* 0x080fe40000410000 */
[C---:B------:R-:W-:Y:S02]  /*3ad0*/  FFMA.FTZ R44, R108.reuse, R109, -R5 ;  /* 0x0000006d6c2c7223 */ /* 0x040fe40000010805 */
[----:B------:R-:W-:Y:S01]  /*3ae0*/  FFMA.FTZ R5, R108, R47, R110 ;  /* 0x0000002f6c057223 */ /* 0x000fe2000001006e */
[----:B------:R-:W-:Y:S01]  /*3af0*/  PRMT R47, R111, 0x5410, R45 ;  /* 0x000054106f2f7816 */ /* 0x000fe2000000002d */
[----:B------:R-:W-:Y:S01]  /*3b00*/  IMAD.U32 R45, R46, 0x10000, RZ ;  /* 0x000100002e2d7824 */ /* 0x000fe200078e00ff */
[C---:B------:R-:W-:Y:S01]  /*3b10*/  LOP3.LUT R110, R6.reuse, 0xffff0000, RZ, 0xc0, !PT ;  /* 0xffff0000066e7812 */ /* 0x040fe200078ec0ff */
[----:B------:R-:W-:Y:S01]  /*3b20*/  IMAD.U32 R108, R6, 0x10000, RZ ;  /* 0x00010000066c7824 */ /* 0x000fe200078e00ff */
[----:B------:R-:W-:Y:S01]  /*3b30*/  LOP3.LUT R46, R46, 0xffff0000, RZ, 0xc0, !PT ;  /* 0xffff00002e2e7812 */ /* 0x000fe200078ec0ff */
[C---:B------:R-:W-:Y:S01]  /*3b40*/  IMAD.U32 R109, R47.reuse, 0x10000, RZ ;  /* 0x000100002f6d7824 */ /* 0x040fe200078e00ff */
[----:B------:R-:W-:Y:S01]  /*3b50*/  LOP3.LUT R47, R47, 0xffff0000, RZ, 0xc0, !PT ;  /* 0xffff00002f2f7812 */ /* 0x000fe200078ec0ff */
[C---:B------:R-:W-:Y:S01]  /*3b60*/  FMUL.FTZ R111, R110.reuse, R45 ;  /* 0x0000002d6e6f7220 */ /* 0x040fe20000410000 */
[----:B------:R-:W-:Y:S01]  /*3b70*/  F2FP.BF16.F32.PACK_AB R5, R5, R44 ;  /* 0x0000002c0505723e */ /* 0x000fe200000010ff */
[----:B------:R-:W-:-:S02]  /*3b80*/  FMUL.FTZ R110, R110, R109 ;  /* 0x0000006d6e6e7220 */ /* 0x000fc40000410000 */
[C---:B------:R-:W-:Y:S01]  /*3b90*/  FFMA.FTZ R6, R108.reuse, R109, -R111 ;  /* 0x0000006d6c067223 */ /* 0x040fe2000001086f */
[C---:B------:R-:W-:Y:S01]  /*3ba0*/  LOP3.LUT R109, R7.reuse, 0xffff0000, RZ, 0xc0, !PT ;  /* 0xffff0000076d7812 */ /* 0x040fe200078ec0ff */
[----:B------:R-:W-:Y:S01]  /*3bb0*/  FFMA.FTZ R45, R108, R45, R110 ;  /* 0x0000002d6c2d7223 */ /* 0x000fe2000001006e */
[----:B------:R-:W-:-:S03]  /*3bc0*/  IMAD.U32 R108, R7, 0x10000, RZ ;  /* 0x00010000076c7824 */ /* 0x000fc600078e00ff */
[C---:B------:R-:W-:Y:S01]  /*3bd0*/  FMUL.FTZ R7, R109.reuse, R46 ;  /* 0x0000002e6d077220 */ /* 0x040fe20000410000 */
[-C--:B------:R-:W-:Y:S01]  /*3be0*/  FMUL.FTZ R109, R109, R47.reuse ;  /* 0x0000002f6d6d7220 */ /* 0x080fe20000410000 */
[----:B------:R-:W-:Y:S02]  /*3bf0*/  F2FP.BF16.F32.PACK_AB R6, R45, R6 ;  /* 0x000000062d06723e */ /* 0x000fe400000010ff */
[----:B------:R-:W-:Y:S01]  /*3c00*/  FFMA.FTZ R7, R108, R47, -R7 ;  /* 0x0000002f6c077223 */ /* 0x000fe20000010807 */
[----:B------:R-:W-:Y:S01]  /*3c10*/  IMAD.U32 R47, R11, 0x10000, RZ ;  /* 0x000100000b2f7824 */ /* 0x000fe200078e00ff */
[----:B------:R-:W-:Y:S01]  /*3c20*/  LOP3.LUT R11, R4, 0xffff0000, RZ, 0xc0, !PT ;  /* 0xffff0000040b7812 */ /* 0x000fe200078ec0ff */
[----:B------:R-:W-:Y:S01]  /*3c30*/  FFMA.FTZ R46, R108, R46, R109 ;  /* 0x0000002e6c2e7223 */ /* 0x000fe2000001006d */
[----:B------:R-:W-:-:S03]  /*3c40*/  IMAD.U32 R4, R4, 0x10000, RZ ;  /* 0x0001000004047824 */ /* 0x000fc600078e00ff */
[C---:B------:R-:W-:Y:S01]  /*3c50*/  FMUL.FTZ R109, R11.reuse, R15 ;  /* 0x0000000f0b6d7220 */ /* 0x040fe20000410000 */
[----:B------:R-:W-:Y:S01]  /*3c60*/  FMUL.FTZ R108, R11, R47 ;  /* 0x0000002f0b6c7220 */ /* 0x000fe20000410000 */
[----:B------:R-:W-:Y:S02]  /*3c70*/  F2FP.BF16.F32.PACK_AB R7, R46, R7 ;  /* 0x000000072e07723e */ /* 0x000fe400000010ff */
[C---:B------:R-:W-:Y:S01]  /*3c80*/  FFMA.FTZ R109, R4.reuse, R47, -R109 ;  /* 0x0000002f046d7223 */ /* 0x040fe2000001086d */
[----:B------:R-:W-:-:S05]  /*3c90*/  FFMA.FTZ R108, R4, R15, R108 ;  /* 0x0000000f046c7223 */ /* 0x000fca000001006c */
[----:B------:R-:W-:-:S07]  /*3ca0*/  F2FP.BF16.F32.PACK_AB R4, R108, R109 ;  /* 0x0000006d6c04723e */ /* 0x000fce00000010ff */
.L_x_5216:
[----:B------:R-:W-:Y:S05]  /*3cb0*/  BSYNC B3 ;  /* 0x0000000000037941 */ /* 0x000fea0003800000 */
.L_x_5215:
[----:B0-----:R4:W-:Y:S02]  /*3cc0*/  ST.E.128 desc[UR42][R12.64], R4 ;  /* 0x000000040c007985 */ /* 0x0019e4000c101d2a */
.L_x_5214:
[----:B------:R-:W-:Y:S05]  /*3cd0*/  BSYNC B2 ;  /* 0x0000000000027941 */ /* 0x000fea0003800000 */
.L_x_5213:
        /* <DEDUP_REMOVED lines=22> */
[----:B------:R-:W-:Y:S01]  /*3e40*/  PRMT R44, R101, 0x5432, R44 ;  /* 0x00005432652c7816 */ /* 0x000fe2000000002c */
[C---:B------:R-:W-:Y:S01]  /*3e50*/  FFMA.FTZ R5, R40.reuse, R41, -R5 ;  /* 0x0000002928057223 */ /* 0x040fe20000010805 */
[----:B------:R-:W-:Y:S01]  /*3e60*/  PRMT R15, R113, 0x5410, R45 ;  /* 0x00005410710f7816 */ /* 0x000fe2000000002d */
[----:B------:R-:W-:Y:S01]  /*3e70*/  FFMA.FTZ R40, R40, R42, R43 ;  /* 0x0000002a28287223 */ /* 0x000fe2000001002b */
[----:B------:R-:W-:Y:S01]  /*3e80*/  LOP3.LUT R42, R6, 0xffff0000, RZ, 0xc0, !PT ;  /* 0xffff0000062a7812 */ /* 0x000fe200078ec0ff */
[C---:B------:R-:W-:Y:S01]  /*3e90*/  IMAD.U32 R45, R44.reuse, 0x10000, RZ ;  /* 0x000100002c2d7824 */ /* 0x040fe200078e00ff */
[----:B------:R-:W-:Y:S01]  /*3ea0*/  LOP3.LUT R44, R44, 0xffff0000, RZ, 0xc0, !PT ;  /* 0xffff00002c2c7812 */ /* 0x000fe200078ec0ff */
[C---:B------:R-:W-:Y:S01]  /*3eb0*/  IMAD.U32 R43, R15.reuse, 0x10000, RZ ;  /* 0x000100000f2b7824 */ /* 0x040fe200078e00ff */
[----:B------:R-:W-:Y:S01]  /*3ec0*/  LOP3.LUT R15, R15, 0xffff0000, RZ, 0xc0, !PT ;  /* 0xffff00000f0f7812 */ /* 0x000fe200078ec0ff */
[----:B------:R-:W-:-:S02]  /*3ed0*/  IMAD.U32 R41, R6, 0x10000, RZ ;  /* 0x0001000006297824 */ /* 0x000fc400078e00ff */
[C---:B------:R-:W-:Y:S01]  /*3ee0*/  FMUL.FTZ R6, R42.reuse, R45 ;  /* 0x0000002d2a067220 */ /* 0x040fe20000410000 */
[----:B------:R-:W-:Y:S01]  /*3ef0*/  FMUL.FTZ R42, R42, R43 ;  /* 0x0000002b2a2a7220 */ /* 0x000fe20000410000 */
[----:B------:R-:W-:Y:S02]  /*3f00*/  F2FP.BF16.F32.PACK_AB R5, R40, R5 ;  /* 0x000000052805723e */ /* 0x000fe400000010ff */
[----:B------:R-:W-:Y:S01]  /*3f10*/  FFMA.FTZ R6, R41, R43, -R6 ;  /* 0x0000002b29067223 */ /* 0x000fe20000010806 */
[----:B------:R-:W-:Y:S01]  /*3f20*/  LOP3.LUT R43, R7, 0xffff0000, RZ, 0xc0, !PT ;  /* 0xffff0000072b7812 */ /* 0x000fe200078ec0ff */
[----:B------:R-:W-:Y:S01]  /*3f30*/  FFMA.FTZ R41, R41, R45, R42 ;  /* 0x0000002d29297223 */ /* 0x000fe2000001002a */
[----:B------:R-:W-:Y:S02]  /*3f40*/  IMAD.U32 R42, R7, 0x10000, RZ ;  /* 0x00010000072a7824 */ /* 0x000fe400078e00ff */
[C---:B------:R-:W-:Y:S01]  /*3f50*/  IMAD.U32 R7, R4.reuse, 0x10000, RZ ;  /* 0x0001000004077824 */ /* 0x040fe200078e00ff */
[----:B------:R-:W-:Y:S01]  /*3f60*/  LOP3.LUT R4, R4, 0xffff0000, RZ, 0xc0, !PT ;  /* 0xffff000004047812 */ /* 0x000fe200078ec0ff */
[C---:B------:R-:W-:Y:S01]  /*3f70*/  FMUL.FTZ R45, R43.reuse, R44 ;  /* 0x0000002c2b2d7220 */ /* 0x040fe20000410000 */
[----:B------:R-:W-:Y:S01]  /*3f80*/  FMUL.FTZ R43, R43, R15 ;  /* 0x0000000f2b2b7220 */ /* 0x000fe20000410000 */
[----:B------:R-:W-:-:S02]  /*3f90*/  F2FP.BF16.F32.PACK_AB R6, R41, R6 ;  /* 0x000000062906723e */ /* 0x000fc400000010ff */
[----:B------:R-:W-:Y:S01]  /*3fa0*/  FFMA.FTZ R45, R42, R15, -R45 ;  /* 0x0000000f2a2d7223 */ /* 0x000fe2000001082d */
[C---:B------:R-:W-:Y:S01]  /*3fb0*/  FMUL.FTZ R46, R4.reuse, R14 ;  /* 0x0000000e042e7220 */ /* 0x040fe20000410000 */
[-C--:B------:R-:W-:Y:S01]  /*3fc0*/  FMUL.FTZ R15, R4, R11.reuse ;  /* 0x0000000b040f7220 */ /* 0x080fe20000410000 */
[----:B------:R-:W-:Y:S02]  /*3fd0*/  FFMA.FTZ R42, R42, R44, R43 ;  /* 0x0000002c2a2a7223 */ /* 0x000fe4000001002b */
[C---:B------:R-:W-:Y:S01]  /*3fe0*/  FFMA.FTZ R46, R7.reuse, R11, -R46 ;  /* 0x0000000b072e7223 */ /* 0x040fe2000001082e */
[----:B------:R-:W-:Y:S02]  /*3ff0*/  FFMA.FTZ R15, R7, R14, R15 ;  /* 0x0000000e070f7223 */ /* 0x000fe4000001000f */
[----:B------:R-:W-:-:S03]  /*4000*/  F2FP.BF16.F32.PACK_AB R7, R42, R45 ;  /* 0x0000002d2a07723e */ /* 0x000fc600000010ff */
[----:B------:R-:W-:-:S07]  /*4010*/  F2FP.BF16.F32.PACK_AB R4, R15, R46 ;  /* 0x0000002e0f04723e */ /* 0x000fce00000010ff */
.L_x_5218:
[----:B------:R-:W-:Y:S05]  /*4020*/  BSYNC B2 ;  /* 0x0000000000027941 */ /* 0x000fea0003800000 */
.L_x_5217:
[----:B0-----:R0:W-:Y:S02]  /*4030*/  ST.E.128 desc[UR42][R12.64], R4 ;  /* 0x000000040c007985 */ /* 0x0011e4000c101d2a */
.L_x_5212:
[----:B------:R-:W-:Y:S05]  /*4040*/  BSYNC B1 ;  /* 0x0000000000017941 */ /* 0x000fea0003800000 */
.L_x_5211:
[----:B------:R-:W-:-:S03]  /*4050*/  UMOV UR4, 0xffffffff ;  /* 0xffffffff00047882 */ /* 0x000fc60000000000 */
[----:B------:R-:W-:Y:S05]  /*4060*/  BRA.DIV UR4, `(.L_x_5219) ;  /* 0x000001b6047c7947 */ /* 0x000fea000b800000 */
[----:B-1----:R-:W1:Y:S04]  /*4070*/  SHFL.IDX PT, R97, R97, 0x1, 0x1c1f ;  /* 0x003c1f0061617f89 */ /* 0x002e6800000e0000 */
[----:B---3--:R3:W0:Y:S02]  /*4080*/  SHFL.IDX PT, R14, R96, 0x1, 0x1c1f ;  /* 0x003c1f00600e7f89 */ /* 0x00862400000e0000 */
.L_x_5494:
        /* <DEDUP_REMOVED lines=13> */
[----:B------:R-:W-:Y:S02]  /*4160*/  SHF.R.U32.HI R38, RZ, 0x10, R39 ;  /* 0x00000010ff267819 */ /* 0x000fe40000011627 */
[----:B------:R-:W-:Y:S01]  /*4170*/  PRMT R106, R106, 0x5410, R15 ;  /* 0x000054106a6a7816 */ /* 0x000fe2000000000f */
[----:B------:R-:W-:Y:S01]  /*4180*/  IMAD.U32 R15, R5, 0x10000, RZ ;  /* 0x00010000050f7824 */ /* 0x000fe200078e00ff */
[----:B------:R-:W-:-:S02]  /*4190*/  PRMT R104, R104, 0x5410, R41 ;  /* 0x0000541068687816 */ /* 0x000fc40000000029 */
[----:B------:R-:W-:Y:S02]  /*41a0*/  PRMT R105, R105, 0x5410, R36 ;  /* 0x0000541069697816 */ /* 0x000fe40000000024 */
[----:B------:R-:W-:Y:S02]  /*41b0*/  PRMT R107, R107, 0x5410, R38 ;  /* 0x000054106b6b7816 */ /* 0x000fe40000000026 */
[----:B------:R-:W-:Y:S01]  /*41c0*/  LOP3.LUT R36, R5, 0xffff0000, RZ, 0xc0, !PT ;  /* 0xffff000005247812 */ /* 0x000fe200078ec0ff */
[----:B------:R-:W-:Y:S01]  /*41d0*/  IMAD.U32 R5, R4, 0x10000, RZ ;  /* 0x0001000004057824 */ /* 0x000fe200078e00ff */
[----:B------:R-:W-:Y:S01]  /*41e0*/  LOP3.LUT R39, R106, 0xffff0000, RZ, 0xc0, !PT ;  /* 0xffff00006a277812 */ /* 0x000fe200078ec0ff */
[----:B------:R-:W-:Y:S01]  /*41f0*/  IMAD.U32 R42, R107, 0x10000, RZ ;  /* 0x000100006b2a7824 */ /* 0x000fe200078e00ff */
[----:B------:R-:W-:Y:S01]  /*4200*/  LOP3.LUT R38, R104, 0xffff0000, RZ, 0xc0, !PT ;  /* 0xffff000068267812 */ /* 0x000fe200078ec0ff */
[----:B------:R-:W-:Y:S01]  /*4210*/  IMAD.U32 R106, R106, 0x10000, RZ ;  /* 0x000100006a6a7824 */ /* 0x000fe200078e00ff */
[----:B------:R-:W-:Y:S01]  /*4220*/  LOP3.LUT R37, R6, 0xffff0000, RZ, 0xc0, !PT ;  /* 0xffff000006257812 */ /* 0x000fe200078ec0ff */
[CC--:B------:R-:W-:Y:S01]  /*4230*/  FMUL.FTZ R44, R36.reuse, R39.reuse ;  /* 0x00000027242c7220 */ /* 0x0c0fe20000410000 */
[----:B------:R-:W-:Y:S01]  /*4240*/  SHF.L.U32 R40, R105, 0x10, RZ ;  /* 0x0000001069287819 */ /* 0x000fe200000006ff */
[-C--:B------:R-:W-:Y:S01]  /*4250*/  FMUL.FTZ R36, R36, R38.reuse ;  /* 0x0000002624247220 */ /* 0x080fe20000410000 */
[----:B------:R-:W-:Y:S01]  /*4260*/  LOP3.LUT R6, R7, 0xffff0000, RZ, 0xc0, !PT ;  /* 0xffff000007067812 */ /* 0x000fe200078ec0ff */
[----:B------:R-:W-:Y:S01]  /*4270*/  FFMA.FTZ R44, R15, R38, -R44 ;  /* 0x000000260f2c7223 */ /* 0x000fe2000001082c */
[----:B------:R-:W-:Y:S01]  /*4280*/  LOP3.LUT R107, R107, 0xffff0000, RZ, 0xc0, !PT ;  /* 0xffff00006b6b7812 */ /* 0x000fe200078ec0ff */
[----:B------:R-:W-:Y:S01]  /*4290*/  FFMA.FTZ R15, R15, R39, R36 ;  /* 0x000000270f0f7223 */ /* 0x000fe20000010024 */
[----:B------:R-:W-:Y:S01]  /*42a0*/  FMUL.FTZ R36, R37, R40 ;  /* 0x0000002825247220 */ /* 0x000fe20000410000 */
[----:B------:R-:W-:Y:S01]  /*42b0*/  LOP3.LUT R105, R105, 0xffff0000, RZ, 0xc0, !PT ;  /* 0xffff000069697812 */ /* 0x000fe200078ec0ff */
[----:B------:R-:W-:Y:S01]  /*42c0*/  FMUL.FTZ R46, R37, R42 ;  /* 0x0000002a252e7220 */ /* 0x000fe20000410000 */
[----:B------:R-:W-:Y:S01]  /*42d0*/  LOP3.LUT R4, R4, 0xffff0000, RZ, 0xc0, !PT ;  /* 0xffff000004047812 */ /* 0x000fe200078ec0ff */
[----:B------:R-:W-:-:S02]  /*42e0*/  IMAD.U32 R104, R104, 0x10000, RZ ;  /* 0x0001000068687824 */ /* 0x000fc400078e00ff */
[C---:B------:R-:W-:Y:S01]  /*42f0*/  FFMA.FTZ R37, R11.reuse, R42, R36 ;  /* 0x0000002a0b257223 */ /* 0x040fe20000010024 */
[----:B------:R-:W-:Y:S01]  /*4300*/  FFMA.FTZ R46, R11, R40, -R46 ;  /* 0x000000280b2e7223 */ /* 0x000fe2000001082e */
[C---:B------:R-:W-:Y:S01]  /*4310*/  FMUL.FTZ R36, R6.reuse, R107 ;  /* 0x0000006b06247220 */ /* 0x040fe20000410000 */
[-C--:B------:R-:W-:Y:S01]  /*4320*/  FMUL.FTZ R38, R6, R105.reuse ;  /* 0x0000006906267220 */ /* 0x080fe20000410000 */
[----:B------:R-:W-:Y:S02]  /*4330*/  IMAD.U32 R7, R7, 0x10000, RZ ;  /* 0x0001000007077824 */ /* 0x000fe400078e00ff */
[C---:B------:R-:W-:Y:S01]  /*4340*/  FMUL.FTZ R6, R4.reuse, R106 ;  /* 0x0000006a04067220 */ /* 0x040fe20000410000 */
[----:B------:R-:W-:Y:S01]  /*4350*/  FMUL.FTZ R11, R4, R104 ;  /* 0x00000068040b7220 */ /* 0x000fe20000410000 */
[----:B------:R-:W-:Y:S01]  /*4360*/  F2FP.BF16.F32.PACK_AB R46, R37, R46 ;  /* 0x0000002e252e723e */ /* 0x000fe200000010ff */
[----:B------:R-:W-:Y:S01]  /*4370*/  FFMA.FTZ R36, R7, R105, -R36 ;  /* 0x0000006907247223 */ /* 0x000fe20000010824 */
[C---:B------:R-:W-:Y:S01]  /*4380*/  FFMA.FTZ R6, R5.reuse, R104, -R6 ;  /* 0x0000006805067223 */ /* 0x040fe20000010806 */
[----:B------:R-:W-:Y:S01]  /*4390*/  FFMA.FTZ R11, R5, R106, R11 ;  /* 0x0000006a050b7223 */ /* 0x000fe2000001000b */
[----:B------:R-:W-:Y:S01]  /*43a0*/  FFMA.FTZ R7, R7, R107, R38 ;  /* 0x0000006b07077223 */ /* 0x000fe20000010026 */
[----:B------:R-:W-:-:S03]  /*43b0*/  F2FP.BF16.F32.PACK_AB R5, R15, R44 ;  /* 0x0000002c0f05723e */ /* 0x000fc600000010ff */
[----:B------:R-:W-:Y:S01]  /*43c0*/  F2FP.BF16.F32.PACK_AB R4, R11, R6 ;  /* 0x000000060b04723e */ /* 0x000fe200000010ff */
[----:B------:R-:W-:Y:S01]  /*43d0*/  IMAD.MOV.U32 R6, RZ, RZ, R46 ;  /* 0x000000ffff067224 */ /* 0x000fe200078e002e */
[----:B------:R-:W-:-:S07]  /*43e0*/  F2FP.BF16.F32.PACK_AB R7, R7, R36 ;  /* 0x000000240707723e */ /* 0x000fce00000010ff */
.L_x_5224:
[----:B------:R-:W-:Y:S05]  /*43f0*/  BSYNC B2 ;  /* 0x0000000000027941 */ /* 0x000fea0003800000 */
.L_x_5223:
[----:B----4-:R0:W-:Y:S02]  /*4400*/  ST.E.128 desc[UR42][R12.64], R4 ;  /* 0x000000040c007985 */ /* 0x0101e4000c101d2a */
.L_x_5222:
[----:B------:R-:W-:Y:S05]  /*4410*/  BSYNC B1 ;  /* 0x0000000000017941 */ /* 0x000fea0003800000 */
.L_x_5221:
        /* <DEDUP_REMOVED lines=54> */
.L_x_5226:
[----:B------:R-:W-:Y:S05]  /*4780*/  BSYNC B1 ;  /* 0x0000000000017941 */ /* 0x000fea0003800000 */
.L_x_5225:
[----:B----4-:R0:W-:Y:S01]  /*4790*/  ST.E.128 desc[UR42][R12.64], R4 ;  /* 0x000000040c007985 */ /* 0x0101e2000c101d2a */
[----:B------:R-:W-:Y:S05]  /*47a0*/  BRA `(.L_x_5220) ;  /* 0x0000001800607947 */ /* 0x000fea0003800000 */
.L_x_5202:
        /* <DEDUP_REMOVED lines=67> */
[----:B------:R-:W-:-:S02]  /*4be0*/  MOV R12, R43 ;  /* 0x0000002b000c7202 */ /* 0x000fc40000000f00 */
[----:B------:R-:W-:Y:S02]  /*4bf0*/  PRMT R114, R11, 0x7610, R114 ;  /* 0x000076100b727816 */ /* 0x000fe40000000072 */
[----:B------:R-:W-:Y:S02]  /*4c00*/  PRMT R115, R12, 0x7610, R115 ;  /* 0x000076100c737816 */ /* 0x000fe40000000073 */
[----:B------:R-:W-:Y:S02]  /*4c10*/  PRMT R116, R13, 0x7610, R116 ;  /* 0x000076100d747816 */ /* 0x000fe40000000074 */
[----:B------:R-:W-:Y:S01]  /*4c20*/  PRMT R117, R14, 0x7610, R117 ;  /* 0x000076100e757816 */ /* 0x000fe20000000075 */
[----:B------:R-:W-:Y:S06]  /*4c30*/  @!P3 BRA `(.L_x_5227) ;  /* 0x000000000004b947 */ /* 0x000fec0003800000 */
[----:B------:R-:W-:Y:S01]  /*4c40*/  BPT.TRAP 0x1 ;  /* 0x000000040000795c */ /* 0x000fe20000300000 */
.L_x_5227:
[----:B------:R-:W-:Y:S01]  /*4c50*/  IMAD R87, R18, 0x8, R19 ;  /* 0x0000000812577824 */ /* 0x000fe200078e0213 */
[----:B------:R-:W-:Y:S01]  /*4c60*/  SHF.L.U32 R95, R206, 0x1f, RZ ;  /* 0x0000001fce5f7819 */ /* 0x000fe200000006ff */
[----:B------:R-:W0:Y:S01]  /*4c70*/  LDC R98, c[0x0][0x2f4] ;  /* 0x0000bd00ff627b82 */ /* 0x000e220000000800 */
[----:B------:R-:W-:Y:S02]  /*4c80*/  BSSY B1, `(.L_x_5228) ;  /* 0x0000003000017945 */ /* 0x000fe40003800000 */
[----:B------:R-:W1:Y:S02]  /*4c90*/  SYNCS.PHASECHK.TRANS64.TRYWAIT P4, [R87+URZ+0x22890], R95 ;  /* 0x0228905f570075a7 */ /* 0x000e64000808017f */
[----:B-1----:R-:W-:Y:S05]  /*4ca0*/  @!P4 BRA `(.L_x_5229) ;  /* 0x000001a800b4c947 */ /* 0x002fea0003800000 */
.L_x_5495:
[----:B------:R-:W-:Y:S05]  /*4cb0*/  BSYNC B1 ;  /* 0x0000000000017941 */ /* 0x000fea0003800000 */
.L_x_5228:
[----:B------:R-:W-:Y:S01]  /*4cc0*/  UMOV UR4, 0xffffffff ;  /* 0xffffffff00047882 */ /* 0x000fe20000000000 */
[----:B0-----:R-:W-:Y:S02]  /*4cd0*/  IMAD.IADD R102, R98, 0x1, -R61 ;  /* 0x0000000162667824 */ /* 0x001fe400078e0a3d */
[----:B------:R-:W-:Y:S05]  /*4ce0*/  BRA.DIV UR4, `(.L_x_5230) ;  /* 0x000001aa04b87947 */ /* 0x000fea000b800000 */
[----:B------:R0:W2:Y:S04]  /*4cf0*/  SHFL.IDX PT, R99, R97, RZ, 0x1c1f ;  /* 0x001c1fff61637589 */ /* 0x0000a800000e0000 */
[----:B------:R0:W3:Y:S02]  /*4d00*/  SHFL.IDX PT, R100, R96, RZ, 0x1c1f ;  /* 0x001c1fff60647589 */ /* 0x0000e400000e0000 */
.L_x_5499:
        /* <DEDUP_REMOVED lines=24> */
[----:B------:R-:W-:Y:S01]  /*4e90*/  SHF.R.U32.HI R104, RZ, 0x10, R5 ;  /* 0x00000010ff687819 */ /* 0x000fe20000011605 */
[----:B--2---:R-:W-:Y:S01]  /*4ea0*/  IMAD.U32 R106, R13, 0x10000, RZ ;  /* 0x000100000d6a7824 */ /* 0x004fe200078e00ff */
[C---:B------:R-:W-:Y:S02]  /*4eb0*/  PRMT R105, R101.reuse, 0x5410, R105 ;  /* 0x0000541065697816 */ /* 0x040fe40000000069 */
[----:B------:R-:W-:Y:S02]  /*4ec0*/  PRMT R104, R101, 0x5432, R104 ;  /* 0x0000543265687816 */ /* 0x000fe40000000068 */
[----:B------:R-:W-:Y:S01]  /*4ed0*/  SHF.R.U64 R5, R4, 0x10, R5 ;  /* 0x0000001004057819 */ /* 0x000fe20000001205 */
[C---:B------:R-:W-:Y:S01]  /*4ee0*/  IMAD.U32 R101, R105.reuse, 0x10000, RZ ;  /* 0x0001000069657824 */ /* 0x040fe200078e00ff */
[----:B------:R-:W-:Y:S01]  /*4ef0*/  SHF.R.U64 R4, R32, 0x10, R33 ;  /* 0x0000001020047819 */ /* 0x000fe20000001221 */
[----:B------:R-:W-:Y:S01]  /*4f00*/  IMAD.U32 R103, R104, 0x10000, RZ ;  /* 0x0001000068677824 */ /* 0x000fe200078e00ff */
[----:B------:R-:W-:Y:S01]  /*4f10*/  LOP3.LUT R32, R105, 0xffff0000, RZ, 0xc0, !PT ;  /* 0xffff000069207812 */ /* 0x000fe200078ec0ff */
[C---:B------:R-:W-:Y:S01]  /*4f20*/  FMUL.FTZ R107, R108.reuse, R101 ;  /* 0x000000656c6b7220 */ /* 0x040fe20000410000 */
[----:B------:R-:W-:Y:S01]  /*4f30*/  LOP3.LUT R33, R45, 0xffff0000, RZ, 0xc0, !PT ;  /* 0xffff00002d217812 */ /* 0x000fe200078ec0ff */
[-C--:B------:R-:W-:Y:S01]  /*4f40*/  FMUL.FTZ R108, R108, R103.reuse ;  /* 0x000000676c6c7220 */ /* 0x080fe20000410000 */
[----:B------:R-:W-:Y:S01]  /*4f50*/  LOP3.LUT R104, R104, 0xffff0000, RZ, 0xc0, !PT ;  /* 0xffff000068687812 */ /* 0x000fe200078ec0ff */
[C---:B------:R-:W-:Y:S01]  /*4f60*/  FFMA.FTZ R103, R106.reuse, R103, -R107 ;  /* 0x000000676a677223 */ /* 0x040fe2000001086b */
[----:B------:R-:W-:Y:S01]  /*4f70*/  SHF.R.U32.HI R45, RZ, 0x10, R35 ;  /* 0x00000010ff2d7819 */ /* 0x000fe20000011623 */
[----:B------:R-:W-:Y:S01]  /*4f80*/  FFMA.FTZ R101, R106, R101, R108 ;  /* 0x000000656a657223 */ /* 0x000fe2000001006c */
[----:B------:R-:W-:Y:S01]  /*4f90*/  SHF.R.U32.HI R105, RZ, 0x10, R7 ;  /* 0x00000010ff697819 */ /* 0x000fe20000011607 */
[----:B------:R-:W-:Y:S01]  /*4fa0*/  FMUL.FTZ R106, R33, R32 ;  /* 0x00000020216a7220 */ /* 0x000fe20000410000 */
[----:B------:R-:W-:Y:S01]  /*4fb0*/  LOP3.LUT R13, R13, 0xffff0000, RZ, 0xc0, !PT ;  /* 0xffff00000d0d7812 */ /* 0x000fe200078ec0ff */
[----:B------:R-:W-:Y:S01]  /*4fc0*/  FMUL.FTZ R33, R33, R104 ;  /* 0x0000006821217220 */ /* 0x000fe20000410000 */
[----:B------:R-:W-:Y:S01]  /*4fd0*/  PRMT R45, R119, 0x5410, R45 ;  /* 0x00005410772d7816 */ /* 0x000fe2000000002d */
[----:B------:R-:W-:Y:S01]  /*4fe0*/  IMAD.U32 R108, R47, 0x10000, RZ ;  /* 0x000100002f6c7824 */ /* 0x000fe200078e00ff */
[C---:B------:R-:W-:Y:S01]  /*4ff0*/  PRMT R105, R110.reuse, 0x5410, R105 ;  /* 0x000054106e697816 */ /* 0x040fe20000000069 */
[C---:B------:R-:W-:Y:S01]  /*5000*/  FFMA.FTZ R32, R13.reuse, R32, R33 ;  /* 0x000000200d207223 */ /* 0x040fe20000010021 */
[----:B------:R-:W-:Y:S01]  /*5010*/  FFMA.FTZ R104, R13, R104, -R106 ;  /* 0x000000680d687223 */ /* 0x000fe2000001086a */
[----:B------:R-:W-:Y:S01]  /*5020*/  IMAD.U32 R33, R45, 0x10000, RZ ;  /* 0x000100002d217824 */ /* 0x000fe200078e00ff */
[----:B------:R-:W-:Y:S01]  /*5030*/  PRMT R4, R110, 0x5432, R4 ;  /* 0x000054326e047816 */ /* 0x000fe20000000004 */
[----:B------:R-:W-:Y:S01]  /*5040*/  IMAD.U32 R13, R105, 0x10000, RZ ;  /* 0x00010000690d7824 */ /* 0x000fe200078e00ff */
[----:B------:R-:W-:Y:S01]  /*5050*/  LOP3.LUT R45, R45, 0xffff0000, RZ, 0xc0, !PT ;  /* 0xffff00002d2d7812 */ /* 0x000fe200078ec0ff */
[----:B------:R-:W-:Y:S01]  /*5060*/  FMUL.FTZ R107, R108, R33 ;  /* 0x000000216c6b7220 */ /* 0x000fe20000410000 */
[----:B------:R-:W-:-:S02]  /*5070*/  IMAD.U32 R106, R15, 0x10000, RZ ;  /* 0x000100000f6a7824 */ /* 0x000fc400078e00ff */
[----:B------:R-:W-:Y:S01]  /*5080*/  FMUL.FTZ R108, R108, R13 ;  /* 0x0000000d6c6c7220 */ /* 0x000fe20000410000 */
[----:B------:R-:W-:Y:S02]  /*5090*/  LOP3.LUT R110, R47, 0xffff0000, RZ, 0xc0, !PT ;  /* 0xffff00002f6e7812 */ /* 0x000fe400078ec0ff */
[----:B------:R-:W-:Y:S01]  /*50a0*/  LOP3.LUT R105, R105, 0xffff0000, RZ, 0xc0, !PT ;  /* 0xffff000069697812 */ /* 0x000fe200078ec0ff */
[----:B------:R-:W-:Y:S01]  /*50b0*/  FFMA.FTZ R33, R106, R33, R108 ;  /* 0x000000216a217223 */ /* 0x000fe2000001006c */
[----:B------:R-:W-:Y:S01]  /*50c0*/  PRMT R5, R112, 0x5410, R5 ;  /* 0x0000541070057816 */ /* 0x000fe20000000005 */
[----:B------:R-:W-:Y:S01]  /*50d0*/  FFMA.FTZ R13, R106, R13, -R107 ;  /* 0x0000000d6a0d7223 */ /* 0x000fe2000001086b */
[----:B------:R-:W-:Y:S01]  /*50e0*/  LOP3.LUT R108, R15, 0xffff0000, RZ, 0xc0, !PT ;  /* 0xffff00000f6c7812 */ /* 0x000fe200078ec0ff */
[C---:B------:R-:W-:Y:S01]  /*50f0*/  FMUL.FTZ R15, R110.reuse, R45 ;  /* 0x0000002d6e0f7220 */ /* 0x040fe20000410000 */
[-C--:B------:R-:W-:Y:S01]  /*5100*/  FMUL.FTZ R110, R110, R105.reuse ;  /* 0x000000696e6e7220 */ /* 0x080fe20000410000 */
[----:B------:R-:W-:Y:S01]  /*5110*/  IMAD.U32 R112, R44, 0x10000, RZ ;  /* 0x000100002c707824 */ /* 0x000fe200078e00ff */
[----:B------:R-:W-:Y:S01]  /*5120*/  SHF.R.U64 R6, R6, 0x10, R7 ;  /* 0x0000001006067819 */ /* 0x000fe20000001207 */
[----:B------:R-:W-:Y:S01]  /*5130*/  FFMA.FTZ R106, R108, R105, -R15 ;  /* 0x000000696c6a7223 */ /* 0x000fe2000001080f */
[C---:B------:R-:W-:Y:S01]  /*5140*/  IMAD.U32 R47, R5.reuse, 0x10000, RZ ;  /* 0x00010000052f7824 */ /* 0x040fe200078e00ff */
[----:B------:R-:W-:Y:S01]  /*5150*/  LOP3.LUT R44, R44, 0xffff0000, RZ, 0xc0, !PT ;  /* 0xffff00002c2c7812 */ /* 0x000fe200078ec0ff */
[----:B------:R-:W-:Y:S01]  /*5160*/  FFMA.FTZ R108, R108, R45, R110 ;  /* 0x0000002d6c6c7223 */ /* 0x000fe2000001006e */
[C---:B------:R-:W-:Y:S01]  /*5170*/  LOP3.LUT R7, R4.reuse, 0xffff0000, RZ, 0xc0, !PT ;  /* 0xffff000004077812 */ /* 0x040fe200078ec0ff */
[----:B------:R-:W-:Y:S01]  /*5180*/  IMAD.U32 R45, R4, 0x10000, RZ ;  /* 0x00010000042d7824 */ /* 0x000fe200078e00ff */
[----:B------:R-:W-:Y:S01]  /*5190*/  LOP3.LUT R5, R5, 0xffff0000, RZ, 0xc0, !PT ;  /* 0xffff000005057812 */ /* 0x000fe200078ec0ff */
[----:B------:R-:W-:Y:S01]  /*51a0*/  IMAD.U32 R110, R12, 0x10000, RZ ;  /* 0x000100000c6e7824 */ /* 0x000fe200078e00ff */
[----:B------:R-:W-:Y:S01]  /*51b0*/  SHF.R.U64 R34, R34, 0x10, R35 ;  /* 0x0000001022227819 */ /* 0x000fe20000001223 */
[----:B------:R-:W-:Y:S01]  /*51c0*/  FMUL.FTZ R35, R44, R7 ;  /* 0x000000072c237220 */ /* 0x000fe20000410000 */
[----:B------:R-:W-:Y:S01]  /*51d0*/  LOP3.LUT R12, R12, 0xffff0000, RZ, 0xc0, !PT ;  /* 0xffff00000c0c7812 */ /* 0x000fe200078ec0ff */
[----:B------:R-:W-:Y:S01]  /*51e0*/  FMUL.FTZ R15, R112, R45 ;  /* 0x0000002d700f7220 */ /* 0x000fe20000410000 */
[----:B------:R-:W-:Y:S01]  /*51f0*/  FMUL.FTZ R44, R44, R5 ;  /* 0x000000052c2c7220 */ /* 0x000fe20000410000 */
[----:B------:R-:W-:Y:S01]  /*5200*/  PRMT R34, R111, 0x5432, R34 ;  /* 0x000054326f227816 */ /* 0x000fe20000000022 */
[----:B------:R-:W-:Y:S01]  /*5210*/  FMUL.FTZ R112, R112, R47 ;  /* 0x0000002f70707220 */ /* 0x000fe20000410000 */
[----:B------:R-:W-:Y:S01]  /*5220*/  PRMT R6, R109, 0x5432, R6 ;  /* 0x000054326d067816 */ /* 0x000fe20000000006 */
[C---:B------:R-:W-:Y:S01]  /*5230*/  FFMA.FTZ R4, R12.reuse, R5, -R35 ;  /* 0x000000050c047223 */ /* 0x040fe20000010823 */
[----:B------:R-:W-:Y:S01]  /*5240*/  FFMA.FTZ R12, R12, R7, R44 ;  /* 0x000000070c0c7223 */ /* 0x000fe2000001002c */
[C---:B------:R-:W-:Y:S01]  /*5250*/  FFMA.FTZ R15, R110.reuse, R47, -R15 ;  /* 0x0000002f6e0f7223 */ /* 0x040fe2000001080f */
[----:B------:R-:W-:Y:S01]  /*5260*/  FFMA.FTZ R45, R110, R45, R112 ;  /* 0x0000002d6e2d7223 */ /* 0x000fe20000010070 */
[C---:B------:R-:W-:Y:S01]  /*5270*/  IMAD.U32 R7, R46.reuse, 0x10000, RZ ;  /* 0x000100002e077824 */ /* 0x040fe200078e00ff */
        /* <DEDUP_REMOVED lines=11> */
[----:B------:R-:W-:Y:S01]  /*5330*/  LOP3.LUT R5, R14, 0xffff0000, RZ, 0xc0, !PT ;  /* 0xffff00000e057812 */ /* 0x000fe200078ec0ff */
[C---:B------:R-:W-:Y:S01]  /*5340*/  FMUL.FTZ R14, R47.reuse, R34 ;  /* 0x000000222f0e7220 */ /* 0x040fe20000410000 */
[-C--:B------:R-:W-:Y:S01]  /*5350*/  FMUL.FTZ R47, R47, R6.reuse ;  /* 0x000000062f2f7220 */ /* 0x080fe20000410000 */
[----:B------:R-:W-:Y:S01]  /*5360*/  F2FP.BF16.F32.PACK_AB R106, R106, R13 ;  /* 0x0000000d6a6a723e */ /* 0x000fe200000010ff */
[----:B------:R-:W-:Y:S02]  /*5370*/  IMAD.MOV.U32 R13, RZ, RZ, R103 ;  /* 0x000000ffff0d7224 */ /* 0x000fe400078e0067 */
[C---:B------:R-:W-:Y:S01]  /*5380*/  FFMA.FTZ R6, R5.reuse, R6, -R14 ;  /* 0x0000000605067223 */ /* 0x040fe2000001080e */
[----:B------:R-:W-:Y:S01]  /*5390*/  FFMA.FTZ R34, R5, R34, R47 ;  /* 0x0000002205227223 */ /* 0x000fe2000001002f */
[----:B------:R-:W-:-:S02]  /*53a0*/  F2FP.BF16.F32.PACK_AB R32, R32, R101 ;  /* 0x000000652020723e */ /* 0x000fc400000010ff */
[----:B------:R-:W-:Y:S01]  /*53b0*/  F2FP.BF16.F32.PACK_AB R4, R4, R15 ;  /* 0x0000000f0404723e */ /* 0x000fe200000010ff */
[----:B------:R-:W-:Y:S01]  /*53c0*/  IMAD.MOV.U32 R15, RZ, RZ, R106 ;  /* 0x000000ffff0f7224 */ /* 0x000fe200078e006a */
[----:B------:R-:W-:Y:S01]  /*53d0*/  F2FP.BF16.F32.PACK_AB R44, R12, R45 ;  /* 0x0000002d0c2c723e */ /* 0x000fe200000010ff */
[----:B------:R-:W-:Y:S01]  /*53e0*/  IMAD.MOV.U32 R45, RZ, RZ, R32 ;  /* 0x000000ffff2d7224 */ /* 0x000fe200078e0020 */
[----:B------:R-:W-:Y:S01]  /*53f0*/  F2FP.BF16.F32.PACK_AB R47, R108, R33 ;  /* 0x000000216c2f723e */ /* 0x000fe200000010ff */
[----:B------:R-:W-:Y:S01]  /*5400*/  IMAD.MOV.U32 R12, RZ, RZ, R4 ;  /* 0x000000ffff0c7224 */ /* 0x000fe200078e0004 */
[----:B------:R-:W-:Y:S02]  /*5410*/  F2FP.BF16.F32.PACK_AB R14, R6, R35 ;  /* 0x00000023060e723e */ /* 0x000fe400000010ff */
[----:B------:R-:W-:-:S07]  /*5420*/  F2FP.BF16.F32.PACK_AB R46, R34, R7 ;  /* 0x00000007222e723e */ /* 0x000fce00000010ff */
.L_x_5234:
[----:B------:R-:W-:Y:S05]  /*5430*/  BSYNC B2 ;  /* 0x0000000000027941 */ /* 0x000fea0003800000 */
.L_x_5233:
[C---:B------:R-:W-:Y:S01]  /*5440*/  ISETP.GE.AND P4, PT, R11.reuse, R98, PT ;  /* 0x000000620b00720c */ /* 0x040fe20003f86270 */
[----:B------:R-:W-:Y:S01]  /*5450*/  IMAD.MOV.U32 R4, RZ, RZ, R100 ;  /* 0x000000ffff047224 */ /* 0x000fe200078e0064 */
[----:B------:R-:W-:Y:S01]  /*5460*/  MOV R5, R99 ;  /* 0x0000006300057202 */ /* 0x000fe20000000f00 */
[----:B--2---:R4:W-:Y:S10]  /*5470*/  ST.E.128 desc[UR42][R88.64], R12 ;  /* 0x0000000c58007985 */ /* 0x0049f4000c101d2a */
[----:B------:R-:W-:-:S05]  /*5480*/  @!P4 IMAD.WIDE R4, R11, 0x2, R4 ;  /* 0x000000020b04c825 */ /* 0x000fca00078e0204 */
[----:B---3--:R4:W-:Y:S02]  /*5490*/  @!P4 ST.E.128 desc[UR42][R4.64], R44 ;  /* 0x0000002c0400c985 */ /* 0x0089e4000c101d2a */
.L_x_5232:
[----:B------:R-:W-:Y:S05]  /*54a0*/  BSYNC B1 ;  /* 0x0000000000017941 */ /* 0x000fea0003800000 */
.L_x_5231:
[----:B------:R-:W-:-:S03]  /*54b0*/  UMOV UR4, 0xffffffff ;  /* 0xffffffff00047882 */ /* 0x000fc60000000000 */
[----:B------:R-:W-:Y:S05]  /*54c0*/  BRA.DIV UR4, `(.L_x_5235) ;  /* 0x000001a6040c7947 */ /* 0x000fea000b800000 */
[----:B0-----:R-:W0:Y:S04]  /*54d0*/  SHFL.IDX PT, R97, R97, 0x1, 0x1c1f ;  /* 0x003c1f0061617f89 */ /* 0x001e2800000e0000 */
[----:B------:R-:W0:Y:S02]  /*54e0*/  SHFL.IDX PT, R96, R96, 0x1, 0x1c1f ;  /* 0x003c1f0060607f89 */ /* 0x000e2400000e0000 */
.L_x_5503:
        /* <DEDUP_REMOVED lines=32> */
[----:B0-----:R-:W-:Y:S01]  /*56f0*/  IMAD.U32 R45, R7, 0x10000, RZ ;  /* 0x00010000072d7824 */ /* 0x001fe200078e00ff */
[----:B------:R-:W-:Y:S02]  /*5700*/  SHF.R.U64 R35, R42, 0x10, R43 ;  /* 0x000000102a237819 */ /* 0x000fe4000000122b */
[----:B------:R-:W-:Y:S02]  /*5710*/  SHF.R.U32.HI R37, RZ, 0x10, R37 ;  /* 0x00000010ff257819 */ /* 0x000fe40000011625 */
[----:B------:R-:W-:Y:S02]  /*5720*/  SHF.R.U32.HI R42, RZ, 0x10, R43 ;  /* 0x00000010ff2a7819 */ /* 0x000fe4000001162b */
[----:B------:R-:W-:-:S02]  /*5730*/  SHF.R.U64 R36, R38, 0x10, R39 ;  /* 0x0000001026247819 */ /* 0x000fc40000001227 */
[----:B------:R-:W-:Y:S01]  /*5740*/  SHF.R.U32.HI R38, RZ, 0x10, R39 ;  /* 0x00000010ff267819 */ /* 0x000fe20000011627 */
[----:B------:R-:W-:Y:S01]  /*5750*/  IMAD.U32 R39, R13, 0x10000, RZ ;  /* 0x000100000d277824 */ /* 0x000fe200078e00ff */
[----:B------:R-:W-:Y:S02]  /*5760*/  PRMT R117, R117, 0x5410, R44 ;  /* 0x0000541075757816 */ /* 0x000fe4000000002c */
[----:B------:R-:W-:Y:S01]  /*5770*/  PRMT R118, R118, 0x5410, R37 ;  /* 0x0000541076767816 */ /* 0x000fe20000000025 */
[----:B------:R-:W-:Y:S01]  /*5780*/  IMAD.U32 R37, R5, 0x10000, RZ ;  /* 0x0001000005257824 */ /* 0x000fe200078e00ff */
[----:B------:R-:W-:Y:S01]  /*5790*/  PRMT R115, R115, 0x5410, R42 ;  /* 0x0000541073737816 */ /* 0x000fe2000000002a */
[----:B------:R-:W-:Y:S01]  /*57a0*/  IMAD.U32 R88, R117, 0x10000, RZ ;  /* 0x0001000075587824 */ /* 0x000fe200078e00ff */
[----:B------:R-:W-:Y:S02]  /*57b0*/  PRMT R111, R111, 0x5410, R38 ;  /* 0x000054106f6f7816 */ /* 0x000fe40000000026 */
[----:B------:R-:W-:Y:S01]  /*57c0*/  SHF.R.U64 R41, R40, 0x10, R41 ;  /* 0x0000001028297819 */ /* 0x000fe20000001229 */
[C---:B------:R-:W-:Y:S01]  /*57d0*/  IMAD.U32 R40, R118.reuse, 0x10000, RZ ;  /* 0x0001000076287824 */ /* 0x040fe200078e00ff */
[----:B------:R-:W-:Y:S01]  /*57e0*/  LOP3.LUT R46, R13, 0xffff0000, RZ, 0xc0, !PT ;  /* 0xffff00000d2e7812 */ /* 0x000fe200078ec0ff */
[----:B------:R-:W-:Y:S01]  /*57f0*/  IMAD.U32 R42, R115, 0x10000, RZ ;  /* 0x00010000732a7824 */ /* 0x000fe200078e00ff */
[----:B------:R-:W-:Y:S01]  /*5800*/  LOP3.LUT R117, R117, 0xffff0000, RZ, 0xc0, !PT ;  /* 0xffff000075757812 */ /* 0x000fe200078ec0ff */
[----:B------:R-:W-:Y:S01]  /*5810*/  IMAD.U32 R38, R111, 0x10000, RZ ;  /* 0x000100006f267824 */ /* 0x000fe200078e00ff */
[----:B------:R-:W-:Y:S01]  /*5820*/  LOP3.LUT R89, R118, 0xffff0000, RZ, 0xc0, !PT ;  /* 0xffff000076597812 */ /* 0x000fe200078ec0ff */
[----:B---3--:R-:W-:Y:S01]  /*5830*/  FMUL.FTZ R100, R39, R88 ;  /* 0x0000005827647220 */ /* 0x008fe20000410000 */
[----:B------:R-:W-:Y:S01]  /*5840*/  PRMT R109, R109, 0x5410, R36 ;  /* 0x000054106d6d7816 */ /* 0x000fe20000000024 */
[----:B------:R-:W-:Y:S01]  /*5850*/  FMUL.FTZ R43, R39, R40 ;  /* 0x00000028272b7220 */ /* 0x000fe20000410000 */
[----:B------:R-:W-:Y:S01]  /*5860*/  LOP3.LUT R44, R5, 0xffff0000, RZ, 0xc0, !PT ;  /* 0xffff0000052c7812 */ /* 0x000fe200078ec0ff */
[----:B------:R-:W-:Y:S01]  /*5870*/  FMUL.FTZ R36, R47, R42 ;  /* 0x0000002a2f247220 */ /* 0x000fe20000410000 */
[C---:B--2---:R-:W-:Y:S01]  /*5880*/  FMUL.FTZ R99, R46.reuse, R117 ;  /* 0x000000752e637220 */ /* 0x044fe20000410000 */
[----:B------:R-:W-:Y:S01]  /*5890*/  PRMT R113, R113, 0x5410, R34 ;  /* 0x0000541071717816 */ /* 0x000fe20000000022 */
[-C--:B------:R-:W-:Y:S01]  /*58a0*/  FMUL.FTZ R46, R46, R89.reuse ;  /* 0x000000592e2e7220 */ /* 0x080fe20000410000 */
[----:B------:R-:W-:Y:S01]  /*58b0*/  PRMT R116, R116, 0x5410, R41 ;  /* 0x0000541074747816 */ /* 0x000fe20000000029 */
[----:B------:R-:W-:Y:S01]  /*58c0*/  FMUL.FTZ R47, R47, R38 ;  /* 0x000000262f2f7220 */ /* 0x000fe20000410000 */
[C---:B------:R-:W-:Y:S01]  /*58d0*/  FFMA.FTZ R39, R37.reuse, R40, -R100 ;  /* 0x0000002825277223 */ /* 0x040fe20000010864 */
[----:B------:R-:W-:Y:S01]  /*58e0*/  PRMT R114, R114, 0x5410, R35 ;  /* 0x0000541072727816 */ /* 0x000fe20000000023 */
[----:B------:R-:W-:Y:S01]  /*58f0*/  FFMA.FTZ R37, R37, R88, R43 ;  /* 0x0000005825257223 */ /* 0x000fe2000001002b */
[----:B------:R-:W-:Y:S01]  /*5900*/  FFMA.FTZ R35, R45, R38, -R36 ;  /* 0x000000262d237223 */ /* 0x000fe20000010824 */
[----:B------:R-:W-:Y:S01]  /*5910*/  LOP3.LUT R15, R15, 0xffff0000, RZ, 0xc0, !PT ;  /* 0xffff00000f0f7812 */ /* 0x000fe200078ec0ff */
[C---:B------:R-:W-:Y:S01]  /*5920*/  FFMA.FTZ R34, R44.reuse, R89, -R99 ;  /* 0x000000592c227223 */ /* 0x040fe20000010863 */
[----:B------:R-:W-:Y:S01]  /*5930*/  LOP3.LUT R88, R115, 0xffff0000, RZ, 0xc0, !PT ;  /* 0xffff000073587812 */ /* 0x000fe200078ec0ff */
[----:B------:R-:W-:Y:S01]  /*5940*/  FFMA.FTZ R44, R44, R117, R46 ;  /* 0x000000752c2c7223 */ /* 0x000fe2000001002e */
[----:B------:R-:W-:Y:S01]  /*5950*/  LOP3.LUT R36, R111, 0xffff0000, RZ, 0xc0, !PT ;  /* 0xffff00006f247812 */ /* 0x000fe200078ec0ff */
[----:B------:R-:W-:Y:S01]  /*5960*/  FFMA.FTZ R45, R45, R42, R47 ;  /* 0x0000002a2d2d7223 */ /* 0x000fe2000001002f */
[----:B------:R-:W-:Y:S01]  /*5970*/  IMAD.U32 R13, R12, 0x10000, RZ ;  /* 0x000100000c0d7824 */ /* 0x000fe200078e00ff */
[----:B------:R-:W-:Y:S01]  /*5980*/  LOP3.LUT R43, R7, 0xffff0000, RZ, 0xc0, !PT ;  /* 0xffff0000072b7812 */ /* 0x000fe200078ec0ff */
[----:B------:R-:W-:-:S02]  /*5990*/  IMAD.U32 R42, R113, 0x10000, RZ ;  /* 0x00010000712a7824 */ /* 0x000fc400078e00ff */
[C---:B------:R-:W-:Y:S01]  /*59a0*/  FMUL.FTZ R38, R15.reuse, R88 ;  /* 0x000000580f267220 */ /* 0x040fe20000410000 */
[----:B------:R-:W-:Y:S02]  /*59b0*/  IMAD.U32 R46, R116, 0x10000, RZ ;  /* 0x00010000742e7824 */ /* 0x000fe400078e00ff */
[----:B------:R-:W-:Y:S01]  /*59c0*/  FMUL.FTZ R102, R15, R36 ;  /* 0x000000240f667220 */ /* 0x000fe20000410000 */
[----:B------:R-:W-:Y:S01]  /*59d0*/  IMAD.U32 R5, R4, 0x10000, RZ ;  /* 0x0001000004057824 */ /* 0x000fe200078e00ff */
[----:B------:R-:W-:Y:S01]  /*59e0*/  LOP3.LUT R12, R12, 0xffff0000, RZ, 0xc0, !PT ;  /* 0xffff00000c0c7812 */ /* 0x000fe200078ec0ff */
[C---:B------:R-:W-:Y:S01]  /*59f0*/  FMUL.FTZ R100, R13.reuse, R46 ;  /* 0x0000002e0d647220 */ /* 0x040fe20000410000 */
[----:B------:R-:W-:Y:S01]  /*5a00*/  LOP3.LUT R15, R116, 0xffff0000, RZ, 0xc0, !PT ;  /* 0xffff0000740f7812 */ /* 0x000fe200078ec0ff */
[----:B------:R-:W-:Y:S01]  /*5a10*/  FMUL.FTZ R41, R13, R42 ;  /* 0x0000002a0d297220 */ /* 0x000fe20000410000 */
[----:B------:R-:W-:Y:S01]  /*5a20*/  LOP3.LUT R113, R113, 0xffff0000, RZ, 0xc0, !PT ;  /* 0xffff000071717812 */ /* 0x000fe200078ec0ff */
[C---:B------:R-:W-:Y:S01]  /*5a30*/  IMAD.U32 R7, R6.reuse, 0x10000, RZ ;  /* 0x0001000006077824 */ /* 0x040fe200078e00ff */
[----:B------:R-:W-:Y:S01]  /*5a40*/  LOP3.LUT R40, R6, 0xffff0000, RZ, 0xc0, !PT ;  /* 0xffff000006287812 */ /* 0x000fe200078ec0ff */
[----:B------:R-:W-:Y:S01]  /*5a50*/  FFMA.FTZ R36, R43, R36, -R38 ;  /* 0x000000242b247223 */ /* 0x000fe20000010826 */
[----:B------:R-:W-:Y:S01]  /*5a60*/  LOP3.LUT R4, R4, 0xffff0000, RZ, 0xc0, !PT ;  /* 0xffff000004047812 */ /* 0x000fe200078ec0ff */
[----:B------:R-:W-:-:S02]  /*5a70*/  IMAD.U32 R6, R14, 0x10000, RZ ;  /* 0x000100000e067824 */ /* 0x000fc400078e00ff */
[----:B------:R-:W-:Y:S01]  /*5a80*/  FFMA.FTZ R38, R43, R88, R102 ;  /* 0x000000582b267223 */ /* 0x000fe20000010066 */
[C---:B------:R-:W-:Y:S01]  /*5a90*/  FFMA.FTZ R13, R5.reuse, R42, -R100 ;  /* 0x0000002a050d7223 */ /* 0x040fe20000010864 */
[----:B------:R-:W-:Y:S01]  /*5aa0*/  FFMA.FTZ R46, R5, R46, R41 ;  /* 0x0000002e052e7223 */ /* 0x000fe20000010029 */
[----:B------:R-:W-:Y:S01]  /*5ab0*/  LOP3.LUT R14, R14, 0xffff0000, RZ, 0xc0, !PT ;  /* 0xffff00000e0e7812 */ /* 0x000fe200078ec0ff */
[----:B------:R-:W-:Y:S01]  /*5ac0*/  FMUL.FTZ R43, R12, R15 ;  /* 0x0000000f0c2b7220 */ /* 0x000fe20000410000 */
[C---:B------:R-:W-:Y:S01]  /*5ad0*/  IMAD.U32 R5, R109.reuse, 0x10000, RZ ;  /* 0x000100006d057824 */ /* 0x040fe200078e00ff */
[----:B------:R-:W-:Y:S01]  /*5ae0*/  LOP3.LUT R41, R114, 0xffff0000, RZ, 0xc0, !PT ;  /* 0xffff000072297812 */ /* 0x000fe200078ec0ff */
[-C--:B------:R-:W-:Y:S01]  /*5af0*/  FMUL.FTZ R47, R12, R113.reuse ;  /* 0x000000710c2f7220 */ /* 0x080fe20000410000 */
[----:B------:R-:W-:Y:S01]  /*5b00*/  LOP3.LUT R109, R109, 0xffff0000, RZ, 0xc0, !PT ;  /* 0xffff00006d6d7812 */ /* 0x000fe200078ec0ff */
[----:B------:R-:W-:Y:S02]  /*5b10*/  IMAD.U32 R12, R114, 0x10000, RZ ;  /* 0x00010000720c7824 */ /* 0x000fe400078e00ff */
[C---:B------:R-:W-:Y:S01]  /*5b20*/  FFMA.FTZ R42, R4.reuse, R113, -R43 ;  /* 0x00000071042a7223 */ /* 0x040fe2000001082b */
[----:B------:R-:W-:Y:S01]  /*5b30*/  FFMA.FTZ R47, R4, R15, R47 ;  /* 0x0000000f042f7223 */ /* 0x000fe2000001002f */
[----:B------:R-:W-:Y:S01]  /*5b40*/  FMUL.FTZ R43, R14, R41 ;  /* 0x000000290e2b7220 */ /* 0x000fe20000410000 */
[CC--:B------:R-:W-:Y:S01]  /*5b50*/  FMUL.FTZ R4, R6.reuse, R12.reuse ;  /* 0x0000000c06047220 */ /* 0x0c0fe20000410000 */
[----:B------:R-:W-:Y:S01]  /*5b60*/  FMUL.FTZ R15, R6, R5 ;  /* 0x00000005060f7220 */ /* 0x000fe20000410000 */
[-C--:B------:R-:W-:Y:S01]  /*5b70*/  FMUL.FTZ R14, R14, R109.reuse ;  /* 0x0000006d0e0e7220 */ /* 0x080fe20000410000 */
[C---:B------:R-:W-:Y:S01]  /*5b80*/  FFMA.FTZ R43, R40.reuse, R109, -R43 ;  /* 0x0000006d282b7223 */ /* 0x040fe2000001082b */
[C---:B------:R-:W-:Y:S01]  /*5b90*/  FFMA.FTZ R4, R7.reuse, R5, -R4 ;  /* 0x0000000507047223 */ /* 0x040fe20000010804 */
[----:B------:R-:W-:Y:S01]  /*5ba0*/  FFMA.FTZ R15, R7, R12, R15 ;  /* 0x0000000c070f7223 */ /* 0x000fe2000001000f */
[----:B------:R-:W-:Y:S01]  /*5bb0*/  FFMA.FTZ R14, R40, R41, R14 ;  /* 0x00000029280e7223 */ /* 0x000fe2000001000e */
[----:B------:R-:W-:-:S02]  /*5bc0*/  F2FP.BF16.F32.PACK_AB R37, R44, R37 ;  /* 0x000000252c25723e */ /* 0x000fc400000010ff */
        /* <DEDUP_REMOVED lines=8> */
[----:B------:R-:W-:-:S02]  /*5c50*/  F2FP.BF16.F32.PACK_AB R7, R36, R35 ;  /* 0x000000232407723e */ /* 0x000fc400000010ff */
[----:B------:R-:W-:-:S07]  /*5c60*/  F2FP.BF16.F32.PACK_AB R12, R47, R46 ;  /* 0x0000002e2f0c723e */ /* 0x000fce00000010ff */
.L_x_5237:
[----:B------:R-:W-:Y:S05]  /*5c70*/  BSYNC B1 ;  /* 0x0000000000017941 */ /* 0x000fea0003800000 */
.L_x_5236:
[----:B------:R-:W-:Y:S01]  /*5c80*/  ISETP.GE.AND P2, PT, R11, R98, PT ;  /* 0x000000620b00720c */ /* 0x000fe20003f46270 */
[----:B0-----:R0:W-:Y:S02]  /*5c90*/  ST.E.128 desc[UR42][R32.64], R4 ;  /* 0x0000000420007985 */ /* 0x0011e4000c101d2a */
[----:B0-----:R-:W-:Y:S01]  /*5ca0*/  IMAD.MOV.U32 R4, RZ, RZ, R96 ;  /* 0x000000ffff047224 */ /* 0x001fe200078e0060 */
[----:B------:R-:W-:-:S09]  /*5cb0*/  MOV R5, R97 ;  /* 0x0000006100057202 */ /* 0x000fd20000000f00 */
[----:B------:R-:W-:Y:S05]  /*5cc0*/  @P2 BRA `(.L_x_5220) ;  /* 0x0000000400182947 */ /* 0x000fea0003800000 */
[----:B------:R-:W-:-:S05]  /*5cd0*/  IMAD.WIDE R4, R11, 0x2, R4 ;  /* 0x000000020b047825 */ /* 0x000fca00078e0204 */
[----:B----4-:R0:W-:Y:S01]  /*5ce0*/  ST.E.128 desc[UR42][R4.64], R12 ;  /* 0x0000000c04007985 */ /* 0x0101e2000c101d2a */
[----:B------:R-:W-:Y:S05]  /*5cf0*/  BRA `(.L_x_5220) ;  /* 0x00000004000c7947 */ /* 0x000fea0003800000 */
.L_x_5201:
[----:B------:R-:W-:-:S06]  /*5d00*/  UISETP.NE.AND UP0, UPT, UR44, 0x3, UPT ;  /* 0x000000032c00788c */ /* 0x000fcc000bf05270 */
[----:B------:R-:W-:-:S13]  /*5d10*/  PLOP3.LUT P3, PT, PT, PT, UP0, 0x80, 0x0 ;  /* 0x000000000000781c */ /* 0x000fda0003f6f008 */
[----:B------:R-:W-:Y:S05]  /*5d20*/  @!P3 BRA `(.L_x_5238) ;  /* 0x000000000004b947 */ /* 0x000fea0003800000 */
[----:B------:R-:W-:Y:S01]  /*5d30*/  BPT.TRAP 0x1 ;  /* 0x000000040000795c */ /* 0x000fe20000300000 */
.L_x_5238:
[----:B------:R-:W-:Y:S01]  /*5d40*/  IMAD R87, R18, 0x8, R19 ;  /* 0x0000000812577824 */ /* 0x000fe200078e0213 */
[----:B------:R-:W-:Y:S01]  /*5d50*/  SHF.L.U32 R95, R206, 0x1f, RZ ;  /* 0x0000001fce5f7819 */ /* 0x000fe200000006ff */
[----:B------:R-:W-:Y:S01]  /*5d60*/  BSSY B1, `(.L_x_5239) ;  /* 0x0000004000017945 */ /* 0x000fe20003800000 */
[----:B------:R-:W-:Y:S02]  /*5d70*/  SHF.R.S32.HI R92, RZ, 0x1f, R91 ;  /* 0x0000001fff5c7819 */ /* 0x000fe4000001145b */
[----:B------:R-:W0:Y:S02]  /*5d80*/  SYNCS.PHASECHK.TRANS64.TRYWAIT P2, [R87+URZ+0x22890], R95 ;  /* 0x0228905f570075a7 */ /* 0x000e24000804017f */
[----:B0-----:R-:W-:Y:S05]  /*5d90*/  @!P2 BRA `(.L_x_5240) ;  /* 0x0000019c0024a947 */ /* 0x001fea0003800000 */
.L_x_5504:
[----:B------:R-:W-:Y:S05]  /*5da0*/  BSYNC B1 ;  /* 0x0000000000017941 */ /* 0x000fea0003800000 */
.L_x_5239:
        /* <DEDUP_REMOVED lines=25> */
.L_x_5508:
        /* <DEDUP_REMOVED lines=13> */
.L_x_5243:
[----:B------:R-:W-:Y:S05]  /*6010*/  BSYNC B1 ;  /* 0x0000000000017941 */ /* 0x000fea0003800000 */
.L_x_5242:
[----:B------:R-:W-:-:S03]  /*6020*/  UMOV UR4, 0xffffffff ;  /* 0xffffffff00047882 */ /* 0x000fc60000000000 */
[----:B------:R-:W-:Y:S05]  /*6030*/  BRA.DIV UR4, `(.L_x_5244) ;  /* 0x0000019a04dc7947 */ /* 0x000fea000b800000 */
[----:B--2-4-:R2:W4:Y:S04]  /*6040*/  SHFL.IDX PT, R5, R33, 0x1, 0x1c1f ;  /* 0x003c1f0021057f89 */ /* 0x01452800000e0000 */
[----:B---3--:R2:W3:Y:S02]  /*6050*/  SHFL.IDX PT, R7, R32, 0x1, 0x1c1f ;  /* 0x003c1f0020077f89 */ /* 0x0084e400000e0000 */
.L_x_5512:
        /* <DEDUP_REMOVED lines=13> */
.L_x_5220:
[----:B------:R-:W-:Y:S05]  /*6130*/  BSYNC B0 ;  /* 0x0000000000007941 */ /* 0x000fea0003800000 */
.L_x_5200:
        /* <DEDUP_REMOVED lines=17> */
.L_x_5246:
[----:B------:R-:W-:Y:S05]  /*6250*/  BSYNC B0 ;  /* 0x0000000000007941 */ /* 0x000fea0003800000 */
.L_x_5245:
[----:B------:R-:W3:Y:S01]  /*6260*/  SYNCS.PHASECHK.TRANS64.TRYWAIT P3, [R87+URZ+0x228b0], R95 ;  /* 0x0228b05f570075a7 */ /* 0x000ee2000806017f */
[----:B------:R-:W-:Y:S04]  /*6270*/  BSSY B0, `(.L_x_5247) ;  /* 0x0000002000007945 */ /* 0x000fe80003800000 */
[----:B---3--:R-:W-:Y:S05]  /*6280*/  @!P3 BRA `(.L_x_5248) ;  /* 0x000001980094b947 */ /* 0x008fea0003800000 */
.L_x_5513:
[----:B------:R-:W-:Y:S05]  /*6290*/  BSYNC B0 ;  /* 0x0000000000007941 */ /* 0x000fea0003800000 */
.L_x_5247:
        /* <DEDUP_REMOVED lines=73> */
.L_x_5250:
[----:B------:R-:W-:Y:S05]  /*6730*/  BSYNC B0 ;  /* 0x0000000000007941 */ /* 0x000fea0003800000 */
.L_x_5249:
        /* <DEDUP_REMOVED lines=46> */
.L_x_5252:
[----:B------:R-:W-:Y:S05]  /*6a20*/  BSYNC B0 ;  /* 0x0000000000007941 */ /* 0x000fea0003800000 */
.L_x_5251:
        /* <DEDUP_REMOVED lines=23> */
.L_x_5195:
[----:B------:R-:W3:Y:S01]  /*6ba0*/  LDL R5, [R1+0x4] ;  /* 0x0000040001057983 */ /* 0x000ee20000100800 */
[----:B------:R-:W0:Y:S01]  /*6bb0*/  LDC R0, c[0x0][0x448] ;  /* 0x00011200ff007b82 */ /* 0x000e220000000800 */
[----:B------:R-:W-:Y:S01]  /*6bc0*/  IMAD.MOV.U32 R176, RZ, RZ, RZ ;  /* 0x000000ffffb07224 */ /* 0x000fe200078e00ff */
[----:B0-----:R-:W-:-:S13]  /*6bd0*/  ISETP.NE.AND P1, PT, R0, 0x1, PT ;  /* 0x000000010000780c */ /* 0x001fda0003f25270 */
[----:B------:R-:W0:Y:S08]  /*6be0*/  @P1 LDC R3, c[0x0][0x44c] ;  /* 0x00011300ff031b82 */ /* 0x000e300000000800 */
[----:B------:R-:W4:Y:S01]  /*6bf0*/  @P1 LDC R4, c[0x0][0x450] ;  /* 0x00011400ff041b82 */ /* 0x000f220000000800 */
[----:B---3--:R-:W-:-:S04]  /*6c00*/  VIADD R0, R5, 0x7f ;  /* 0x0000007f05007836 */ /* 0x008fc80000000000 */
[----:B0-----:R-:W-:-:S05]  /*6c10*/  @P1 IMAD.HI.U32 R3, R0, R3, RZ ;  /* 0x0000000300031227 */ /* 0x001fca00078e00ff */
[----:B----4-:R-:W-:-:S05]  /*6c20*/  @P1 SHF.R.U32.HI R0, RZ, R4, R3 ;  /* 0x00000004ff001219 */ /* 0x010fca0000011603 */
[----:B------:R-:W-:-:S04]  /*6c30*/  IMAD.IADD R0, R31, 0x1, R0 ;  /* 0x000000011f007824 */ /* 0x000fc800078e0200 */
[----:B------:R-:W-:-:S05]  /*6c40*/  IMAD.HI R0, R0, 0x2aaaaaab, RZ ;  /* 0x2aaaaaab00007827 */ /* 0x000fca00078e02ff */
[----:B------:R-:W-:-:S04]  /*6c50*/  SHF.R.U32.HI R3, RZ, 0x1f, R0 ;  /* 0x0000001fff037819 */ /* 0x000fc80000011600 */
[----:B------:R-:W-:-:S04]  /*6c60*/  LEA.HI.SX32 R3, R0, R3, 0x1c ;  /* 0x0000000300037211 */ /* 0x000fc800078fe2ff */
[----:B------:R-:W-:-:S04]  /*6c70*/  VIMNMX R9, R30, R3, PT ;  /* 0x000000031e097248 */ /* 0x000fc80003fe0100 */
[----:B------:R-:W-:Y:S01]  /*6c80*/  ISETP.GE.AND P1, PT, R9, 0x1, PT ;  /* 0x000000010900780c */ /* 0x000fe20003f26270 */
[----:B------:R-:W-:-:S12]  /*6c90*/  @P0 BRA `(.L_x_5254) ;  /* 0x00000000000c0947 */ /* 0x000fd80003800000 */
[----:B------:R-:W0:Y:S01]  /*6ca0*/  FENCE.VIEW.ASYNC.G ;  /* 0x00000000000073c6 */ /* 0x000e220000000100 */
[----:B------:R-:W-:Y:S05]  /*6cb0*/  WARPSYNC.ALL ;  /* 0x0000000000007948 */ /* 0x000fea0003800000 */
[----:B0-----:R-:W-:Y:S06]  /*6cc0*/  BAR.ARV 0xc, 0x180 ;  /* 0x0306000000007b1d */ /* 0x001fec0000002000 */
.L_x_5254:
[----:B------:R-:W-:Y:S04]  /*6cd0*/  BSSY B0, `(.L_x_5255) ;  /* 0x0000020000007945 */ /* 0x000fe80003800000 */
        /* <DEDUP_REMOVED lines=31> */
.L_x_5256:
[----:B------:R-:W-:Y:S05]  /*6ed0*/  BSYNC B0 ;  /* 0x0000000000007941 */ /* 0x000fea0003800000 */
.L_x_5255:
[----:B------:R-:W3:Y:S01]  /*6ee0*/  LDL R0, [R1+0x58] ;  /* 0x0000580001007983 */ /* 0x000ee20000100800 */
        /* <DEDUP_REMOVED lines=28> */
[----:B--2---:R-:W-:Y:S02]  /*70b0*/  CS2R R98, SRZ ;  /* 0x0000000000627805 */ /* 0x004fe4000001ff00 */
[----:B------:R-:W-:-:S02]  /*70c0*/  CS2R R96, SRZ ;  /* 0x0000000000607805 */ /* 0x000fc4000001ff00 */
[----:B------:R-:W-:Y:S02]  /*70d0*/  CS2R R94, SRZ ;  /* 0x00000000005e7805 */ /* 0x000fe4000001ff00 */
[----:B------:R-:W-:Y:S02]  /*70e0*/  CS2R R92, SRZ ;  /* 0x00000000005c7805 */ /* 0x000fe4000001ff00 */
[----:B------:R-:W-:Y:S02]  /*70f0*/  CS2R R90, SRZ ;  /* 0x00000000005a7805 */ /* 0x000fe4000001ff00 */
[----:B------:R-:W-:Y:S02]  /*7100*/  CS2R R88, SRZ ;  /* 0x0000000000587805 */ /* 0x000fe4000001ff00 */
[----:B-1----:R-:W-:Y:S02]  /*7110*/  CS2R R86, SRZ ;  /* 0x0000000000567805 */ /* 0x002fe4000001ff00 */
        /* <DEDUP_REMOVED lines=20> */
[----:B-----5:R-:W-:Y:S02]  /*7260*/  CS2R R44, SRZ ;  /* 0x00000000002c7805 */ /* 0x020fe4000001ff00 */
        /* <DEDUP_REMOVED lines=23> */
.L_x_5516:
        /* <DEDUP_REMOVED lines=13> */
[----:B------:R-:W-:Y:S01]  /*74b0*/  MOV R4, UR4 ;  /* 0x0000000400047c02 */ /* 0x000fe20008000f00 */
[----:B------:R-:W-:Y:S01]  /*74c0*/  IMAD.U32 R5, RZ, RZ, UR5 ;  /* 0x00000005ff057e24 */ /* 0x000fe2000f8e00ff */
[----:B------:R-:W-:Y:S01]  /*74d0*/  ULDC.64 UR4, c[0x4][0x38] ;  /* 0x01000e0000047ab9 */ /* 0x000fe20000000a00 */
[----:B------:R-:W1:Y:S01]  /*74e0*/  LDC.64 R14, c[0x4][R14] ;  /* 0x010000000e0e7b82 */ /* 0x000e620000000a00 */
        /* <DEDUP_REMOVED lines=9> */
.L_x_5260:
[----:B------:R-:W-:Y:S05]  /*7580*/  BSYNC B6 ;  /* 0x0000000000067941 */ /* 0x000fea0003800000 */
.L_x_5259:
        /* <DEDUP_REMOVED lines=13> */
.L_x_5264:
[----:B--2---:R2:W3:Y:S02]  /*7660*/  SYNCS.PHASECHK.TRANS64.TRYWAIT P0, [R19+URZ+0x22800], R0 ;  /* 0x02280000130075a7 */ /* 0x0044e4000800017f */
[----:B---3--:R-:W-:Y:S05]  /*7670*/  @!P0 NANOSLEEP.SYNCS 0x989680 ;  /* 0x009896800000895d */ /* 0x008fea0003900000 */
[----:B------:R-:W3:Y:S02]  /*7680*/  @!P0 SYNCS.PHASECHK.TRANS64 P0, [R19+URZ+0x22800], R0 ;  /* 0x02280000130085a7 */ /* 0x000ee4000800007f */
[----:B---3--:R-:W-:Y:S05]  /*7690*/  @!P0 BRA `(.L_x_5264) ;  /* 0xfffffffc00f08947 */ /* 0x008fea000383ffff */
.L_x_5263:
[----:B------:R-:W-:Y:S05]  /*76a0*/  BSYNC B0 ;  /* 0x0000000000007941 */ /* 0x000fea0003800000 */
.L_x_5262:
[----:B------:R-:W-:Y:S05]  /*76b0*/  BRA `(.L_x_5265) ;  /* 0x0000002c00c07947 */ /* 0x000fea0003800000 */
.L_x_5261:
        /* <DEDUP_REMOVED lines=30> */
.L_x_5267:
[----:B------:R-:W-:Y:S05]  /*78a0*/  BSYNC B6 ;  /* 0x0000000000067941 */ /* 0x000fea0003800000 */
.L_x_5266:
[----:B------:R-:W2:Y:S01]  /*78b0*/  LDL R37, [R1+0x4] ;  /* 0x0000040001257983 */ /* 0x000ea20000100800 */
[----:B------:R-:W-:Y:S01]  /*78c0*/  LEA.HI R33, R33, R28, RZ, 0x2 ;  /* 0x0000001c21217211 */ /* 0x000fe200078f10ff */
[----:B------:R-:W-:Y:S01]  /*78d0*/  ULDC.U8 UR4, c[0x0][0x410] ;  /* 0x0001040000047ab9 */ /* 0x000fe20000000000 */
[----:B------:R-:W-:Y:S01]  /*78e0*/  BSSY B0, `(.L_x_5268) ;  /* 0x00002c5000007945 */ /* 0x000fe20003800000 */
[----:B------:R-:W-:Y:S02]  /*78f0*/  ISETP.NE.AND P0, PT, RZ, UR4, PT ;  /* 0x00000004ff007c0c */ /* 0x000fe4000bf05270 */
[----:B------:R-:W-:Y:S02]  /*7900*/  SHF.R.S32.HI R3, RZ, 0x1f, R33 ;  /* 0x0000001fff037819 */ /* 0x000fe40000011421 */
[----:B------:R-:W-:Y:S02]  /*7910*/  LOP3.LUT R33, R33, 0xfffffffc, RZ, 0xc0, !PT ;  /* 0xfffffffc21217812 */ /* 0x000fe400078ec0ff */
[----:B------:R-:W-:-:S03]  /*7920*/  LEA.HI R3, R3, R202, RZ, 0x3 ;  /* 0x000000ca03037211 */ /* 0x000fc600078f18ff */
[----:B------:R-:W-:Y:S01]  /*7930*/  IMAD.IADD R7, R28, 0x1, -R33 ;  /* 0x000000011c077824 */ /* 0x000fe200078e0a21 */
[----:B------:R-:W-:-:S05]  /*7940*/  LOP3.LUT R3, R3, 0xfffffff8, RZ, 0xc0, !PT ;  /* 0xfffffff803037812 */ /* 0x000fca00078ec0ff */
[C---:B------:R-:W-:Y:S02]  /*7950*/  IMAD.IADD R33, R202.reuse, 0x1, -R3 ;  /* 0x00000001ca217824 */ /* 0x040fe400078e0a03 */
[----:B--2---:R-:W-:Y:S01]  /*7960*/  IMAD.IADD R40, R202, 0x1, R37 ;  /* 0x00000001ca287824 */ /* 0x004fe200078e0225 */
        /* <DEDUP_REMOVED lines=34> */
.L_x_5522:
[----:B------:R-:W5:Y:S01]  /*7b90*/  LDL R4, [R1+0x8] ;  /* 0x0000080001047983 */ /* 0x000f620000100800 */
[----:B------:R-:W-:Y:S01]  /*7ba0*/  BSSY B1, `(.L_x_5271) ;  /* 0x000001e000017945 */ /* 0x000fe20003800000 */
[----:B------:R-:W-:Y:S02]  /*7bb0*/  CS2R R24, SRZ ;  /* 0x0000000000187805 */ /* 0x000fe4000001ff00 */
[----:B------:R-:W-:Y:S02]  /*7bc0*/  CS2R R26, SRZ ;  /* 0x00000000001a7805 */ /* 0x000fe4000001ff00 */
[----:B------:R-:W-:Y:S02]  /*7bd0*/  CS2R R20, SRZ ;  /* 0x0000000000147805 */ /* 0x000fe4000001ff00 */
[----:B------:R-:W-:Y:S01]  /*7be0*/  CS2R R28, SRZ ;  /* 0x00000000001c7805 */ /* 0x000fe2000001ff00 */
[----:B-----5:R-:W-:-:S05]  /*7bf0*/  IMAD R35, R4, R35, RZ ;  /* 0x0000002304237224 */ /* 0x020fca00078e02ff */
[----:B------:R-:W-:-:S13]  /*7c00*/  ISETP.GE.AND P0, PT, R40, R35, PT ;  /* 0x000000232800720c */ /* 0x000fda0003f06270 */
[----:B------:R-:W-:Y:S05]  /*7c10*/  @P0 BRA `(.L_x_5272) ;  /* 0x0000000000580947 */ /* 0x000fea0003800000 */
[----:B------:R-:W-:Y:S01]  /*7c20*/  ULDC UR4, c[0x0][0x3f4] ;  /* 0x0000fd0000047ab9 */ /* 0x000fe20000000800 */
[----:B--2---:R-:W-:Y:S01]  /*7c30*/  MOV R5, R0 ;  /* 0x0000000000057202 */ /* 0x004fe20000000f00 */
[----:B---3--:R-:W-:Y:S01]  /*7c40*/  IMAD.MOV.U32 R4, RZ, RZ, R3 ;  /* 0x000000ffff047224 */ /* 0x008fe200078e0003 */
[----:B------:R-:W-:Y:S02]  /*7c50*/  ISETP.GE.AND P2, PT, R200, UR4, PT ;  /* 0x00000004c8007c0c */ /* 0x000fe4000bf46270 */
[----:B------:R-:W-:Y:S02]  /*7c60*/  CS2R R26, SRZ ;  /* 0x00000000001a7805 */ /* 0x000fe4000001ff00 */
[----:B------:R-:W-:Y:S01]  /*7c70*/  ISETP.GE.AND P3, PT, R207, UR4, PT ;  /* 0x00000004cf007c0c */ /* 0x000fe2000bf66270 */
[----:B----4-:R-:W-:-:S08]  /*7c80*/  IMAD.MOV.U32 R9, RZ, RZ, R7 ;  /* 0x000000ffff097224 */ /* 0x010fd000078e0007 */
[----:B------:R-:W-:-:S04]  /*7c90*/  @!P2 IMAD.WIDE R4, R200, 0x2, R4 ;  /* 0x00000002c804a825 */ /* 0x000fc800078e0204 */
[C---:B------:R-:W-:Y:S01]  /*7ca0*/  @!P3 SHF.L.U64.HI R11, R207.reuse, 0x1, R36 ;  /* 0x00000001cf0bb819 */ /* 0x040fe20000010224 */
[----:B------:R-:W-:Y:S01]  /*7cb0*/  @!P3 IMAD.SHL.U32 R6, R207, 0x2, RZ ;  /* 0x00000002cf06b824 */ /* 0x000fe200078e00ff */
[----:B------:R2:W5:Y:S01]  /*7cc0*/  @!P2 LD.E.64 R26, desc[UR42][R4.64] ;  /* 0x0000002a041aa980 */ /* 0x000562000c101b00 */
[----:B------:R-:W-:Y:S02]  /*7cd0*/  CS2R R28, SRZ ;  /* 0x00000000001c7805 */ /* 0x000fe4000001ff00 */
[----:B------:R-:W-:Y:S02]  /*7ce0*/  CS2R R24, SRZ ;  /* 0x0000000000187805 */ /* 0x000fe4000001ff00 */
[----:B------:R-:W-:Y:S02]  /*7cf0*/  CS2R R20, SRZ ;  /* 0x0000000000147805 */ /* 0x000fe4000001ff00 */
        /* <DEDUP_REMOVED lines=8> */
.L_x_5272:
[----:B------:R-:W-:Y:S05]  /*7d80*/  BSYNC B1 ;  /* 0x0000000000017941 */ /* 0x000fea0003800000 */
.L_x_5271:
        /* <DEDUP_REMOVED lines=19> */
.L_x_5528:
        /* <DEDUP_REMOVED lines=35> */
.L_x_5275:
[----:B------:R-:W-:Y:S05]  /*80f0*/  BSYNC B1 ;  /* 0x0000000000017941 */ /* 0x000fea0003800000 */
.L_x_5274:
[----:B0---4-:R-:W4:Y:S01]  /*8100*/  LDL R7, [R1+0x38] ;  /* 0x0000380001077983 */ /* 0x011f220000100800 */
[----:B------:R-:W0:Y:S01]  /*8110*/  SYNCS.PHASECHK.TRANS64.TRYWAIT P0, [R19+URZ+0x22800], R34 ;  /* 0x02280022130075a7 */ /* 0x000e22000800017f */
[C---:B--2---:R-:W-:Y:S01]  /*8120*/  IMAD.SHL.U32 R0, R33.reuse, 0x40, RZ ;  /* 0x0000004021007824 */ /* 0x044fe200078e00ff */
[----:B------:R-:W-:Y:S01]  /*8130*/  LOP3.LUT P2, RZ, R33, 0x4, RZ, 0xc0, !PT ;  /* 0x0000000421ff7812 */ /* 0x000fe2000784c0ff */
[----:B-----5:R-:W-:Y:S01]  /*8140*/  IMAD.MOV.U32 R4, RZ, RZ, R8 ;  /* 0x000000ffff047224 */ /* 0x020fe200078e0008 */
[----:B------:R-:W-:Y:S01]  /*8150*/  VIADDMNMX R31, R35, -R37, 0x80, PT ;  /* 0x00000080231f7446 */ /* 0x000fe20003800925 */
[----:B------:R-:W-:Y:S01]  /*8160*/  IMAD.MOV.U32 R5, RZ, RZ, R13 ;  /* 0x000000ffff057224 */ /* 0x000fe200078e000d */
[----:B---3--:R-:W-:Y:S01]  /*8170*/  LOP3.LUT R3, R0, 0x1c0, RZ, 0xc0, !PT ;  /* 0x000001c000037812 */ /* 0x008fe200078ec0ff */
[----:B------:R-:W-:Y:S01]  /*8180*/  IMAD.MOV.U32 R6, RZ, RZ, R14 ;  /* 0x000000ffff067224 */ /* 0x000fe200078e000e */
[----:B------:R-:W-:Y:S01]  /*8190*/  PRMT R33, R4, 0x7610, R33 ;  /* 0x0000761004217816 */ /* 0x000fe20000000021 */
[----:B------:R-:W-:Y:S01]  /*81a0*/  IMAD.MOV.U32 R4, RZ, RZ, R12 ;  /* 0x000000ffff047224 */ /* 0x000fe200078e000c */
[----:B------:R-:W-:Y:S01]  /*81b0*/  LOP3.LUT R0, R3, 0x18, R16, 0xf8, !PT ;  /* 0x0000001803007812 */ /* 0x000fe200078ef810 */
[----:B------:R-:W-:Y:S01]  /*81c0*/  BSSY B1, `(.L_x_5276) ;  /* 0x0000012000017945 */ /* 0x000fe20003800000 */
[----:B------:R-:W-:-:S02]  /*81d0*/  SHF.R.U32.HI R3, RZ, 0x3, R3 ;  /* 0x00000003ff037819 */ /* 0x000fc40000011603 */
[----:B------:R-:W-:Y:S01]  /*81e0*/  PRMT R45, R4, 0x7610, R45 ;  /* 0x00007610042d7816 */ /* 0x000fe2000000002d */
[----:B------:R-:W-:Y:S01]  /*81f0*/  IMAD.MOV.U32 R4, RZ, RZ, R15 ;  /* 0x000000ffff047224 */ /* 0x000fe200078e000f */
[----:B------:R-:W-:Y:S01]  /*8200*/  LOP3.LUT R0, R0, R3, RZ, 0x3c, !PT ;  /* 0x0000000300007212 */ /* 0x000fe200078e3cff */
[----:B------:R-:W-:Y:S01]  /*8210*/  IMAD.MOV.U32 R3, RZ, RZ, R9 ;  /* 0x000000ffff037224 */ /* 0x000fe200078e0009 */
[----:B------:R-:W-:Y:S02]  /*8220*/  PRMT R33, R33, 0x5410, R6 ;  /* 0x0000541021217816 */ /* 0x000fe40000000006 */
[----:B------:R-:W-:Y:S02]  /*8230*/  PRMT R46, R4, 0x7610, R46 ;  /* 0x00007610042e7816 */ /* 0x000fe4000000002e */
[----:B-1----:R-:W-:Y:S02]  /*8240*/  PRMT R30, R3, 0x5410, R5 ;  /* 0x00005410031e7816 */ /* 0x002fe40000000005 */
[----:B------:R-:W-:-:S02]  /*8250*/  MOV R5, R10 ;  /* 0x0000000a00057202 */ /* 0x000fc40000000f00 */
[----:B------:R-:W-:Y:S02]  /*8260*/  ISETP.GE.AND P1, PT, R202, R31, PT ;  /* 0x0000001fca00720c */ /* 0x000fe40003f26270 */
[----:B------:R-:W-:Y:S01]  /*8270*/  PRMT R47, R5, 0x7610, R47 ;  /* 0x00007610052f7816 */ /* 0x000fe2000000002f */
[----:B------:R-:W-:Y:S02]  /*8280*/  IMAD.MOV.U32 R5, RZ, RZ, R11 ;  /* 0x000000ffff057224 */ /* 0x000fe400078e000b */
[----:B----4-:R-:W-:-:S04]  /*8290*/  IMAD R0, R7, 0x200, R0 ;  /* 0x0000020007007824 */ /* 0x010fc800078e0200 */
[----:B------:R-:W-:-:S04]  /*82a0*/  IMAD R3, R0, 0x2, R19 ;  /* 0x0000000200037824 */ /* 0x000fc800078e0213 */
[C---:B------:R-:W-:Y:S02]  /*82b0*/  VIADD R4, R3.reuse, 0x18400 ;  /* 0x0001840003047836 */ /* 0x040fe40000000000 */
[----:B------:R-:W-:Y:S01]  /*82c0*/  VIADD R0, R3, 0x18440 ;  /* 0x0001844003007836 */ /* 0x000fe20000000000 */
[----:B0-----:R-:W-:Y:S06]  /*82d0*/  @!P0 BRA `(.L_x_5277) ;  /* 0x0000017c00a08947 */ /* 0x001fec0003800000 */
.L_x_5529:
[----:B------:R-:W-:Y:S05]  /*82e0*/  BSYNC B1 ;  /* 0x0000000000017941 */ /* 0x000fea0003800000 */
.L_x_5276:
[----:B------:R-:W-:Y:S01]  /*82f0*/  BSSY B1, `(.L_x_5278) ;  /* 0x0000067000017945 */ /* 0x000fe20003800000 */
[----:B------:R-:W-:Y:S01]  /*8300*/  PRMT R45, R45, 0x5410, R5 ;  /* 0x000054102d2d7816 */ /* 0x000fe20000000005 */
[----:B------:R-:W-:Y:S02]  /*8310*/  @P2 VIADD R0, R4, 0xffffffc0 ;  /* 0xffffffc004002836 */ /* 0x000fe40000000000 */
[----:B------:R-:W-:Y:S05]  /*8320*/  @P1 BRA `(.L_x_5279) ;  /* 0x00000004008c1947 */ /* 0x000fea0003800000 */
[----:B------:R-:W1:Y:S01]  /*8330*/  LDC R4, c[0x0][0x3f4] ;  /* 0x0000fd00ff047b82 */ /* 0x000e620000000800 */
[----:B------:R-:W-:Y:S01]  /*8340*/  BSSY B2, `(.L_x_5280) ;  /* 0x0000032000027945 */ /* 0x000fe20003800000 */
[-C--:B-1----:R-:W-:Y:S02]  /*8350*/  ISETP.GE.AND P0, PT, R200, R4.reuse, PT ;  /* 0x00000004c800720c */ /* 0x082fe40003f06270 */
[----:B------:R-:W-:-:S11]  /*8360*/  ISETP.GE.AND P1, PT, R207, R4, PT ;  /* 0x00000004cf00720c */ /* 0x000fd60003f26270 */
[----:B------:R-:W-:Y:S05]  /*8370*/  @P0 BRA `(.L_x_5281) ;  /* 0x0000000000b80947 */ /* 0x000fea0003800000 */
[----:B------:R-:W1:Y:S01]  /*8380*/  LDS.128 R4, [R3+0x18400] ;  /* 0x0184000003047984 */ /* 0x000e620000000c00 */
[----:B------:R-:W-:Y:S02]  /*8390*/  SHF.R.U32.HI R38, RZ, 0x10, R29 ;  /* 0x00000010ff267819 */ /* 0x000fe4000001161d */
[--C-:B------:R-:W-:Y:S02]  /*83a0*/  SHF.R.U32.HI R35, RZ, 0x10, R27.reuse ;  /* 0x00000010ff237819 */ /* 0x100fe4000001161b */
[----:B0-----:R-:W-:Y:S02]  /*83b0*/  SHF.R.U64 R34, R26, 0x10, R27 ;  /* 0x000000101a227819 */ /* 0x001fe4000000121b */
[----:B------:R-:W-:Y:S02]  /*83c0*/  PRMT R38, R41, 0x5432, R38 ;  /* 0x0000543229267816 */ /* 0x000fe40000000026 */
[C---:B------:R-:W-:Y:S02]  /*83d0*/  PRMT R35, R39.reuse, 0x5410, R35 ;  /* 0x0000541027237816 */ /* 0x040fe40000000023 */
[----:B------:R-:W-:Y:S01]  /*83e0*/  PRMT R34, R39, 0x5432, R34 ;  /* 0x0000543227227816 */ /* 0x000fe20000000022 */
[----:B------:R-:W-:Y:S01]  /*83f0*/  IMAD.U32 R39, R38, 0x10000, RZ ;  /* 0x0001000026277824 */ /* 0x000fe200078e00ff */
[----:B------:R-:W-:Y:S01]  /*8400*/  SHF.R.U64 R37, R28, 0x10, R29 ;  /* 0x000000101c257819 */ /* 0x000fe2000000121d */
[----:B------:R-:W-:Y:S01]  /*8410*/  IMAD.U32 R36, R35, 0x10000, RZ ;  /* 0x0001000023247824 */ /* 0x000fe200078e00ff */
[----:B------:R-:W-:-:S02]  /*8420*/  LOP3.LUT R38, R38, 0xffff0000, RZ, 0xc0, !PT ;  /* 0xffff000026267812 */ /* 0x000fc400078ec0ff */
[----:B------:R-:W-:Y:S02]  /*8430*/  PRMT R37, R41, 0x5410, R37 ;  /* 0x0000541029257816 */ /* 0x000fe40000000025 */
[----:B------:R-:W-:Y:S02]  /*8440*/  LOP3.LUT R35, R35, 0xffff0000, RZ, 0xc0, !PT ;  /* 0xffff000023237812 */ /* 0x000fe400078ec0ff */
[C---:B-1----:R-:W-:Y:S01]  /*8450*/  LOP3.LUT R27, R6.reuse, 0xffff0000, RZ, 0xc0, !PT ;  /* 0xffff0000061b7812 */ /* 0x042fe200078ec0ff */
        /* <DEDUP_REMOVED lines=32> */
.L_x_5281:
[----:B------:R-:W-:Y:S05]  /*8660*/  BSYNC B2 ;  /* 0x0000000000027941 */ /* 0x000fea0003800000 */
.L_x_5280:
[----:B------:R-:W-:Y:S05]  /*8670*/  @P1 BRA `(.L_x_5279) ;  /* 0x0000000000b81947 */ /* 0x000fea0003800000 */
[----:B-1----:R-:W1:Y:S01]  /*8680*/  LDS.128 R4, [R0] ;  /* 0x0000000000047984 */ /* 0x002e620000000c00 */
[----:B0-----:R-:W-:Y:S02]  /*8690*/  SHF.R.U32.HI R34, RZ, 0x10, R21 ;  /* 0x00000010ff227819 */ /* 0x001fe40000011615 */
        /* <DEDUP_REMOVED lines=44> */
.L_x_5279:
[----:B------:R-:W-:Y:S05]  /*8960*/  BSYNC B1 ;  /* 0x0000000000017941 */ /* 0x000fea0003800000 */
.L_x_5278:
        /* <DEDUP_REMOVED lines=32> */
[----:B------:R-:W-:Y:S01]  /*8b70*/  IMAD.U32 R7, R5, 0x10000, RZ ;  /* 0x0001000005077824 */ /* 0x000fe200078e00ff */
[----:B------:R-:W-:Y:S01]  /*8b80*/  SHF.L.U32 R13, R20, 0x10, RZ ;  /* 0x00000010140d7819 */ /* 0x000fe200000006ff */
[----:B------:R-:W-:Y:S01]  /*8b90*/  FMUL.FTZ R31, R15, R21 ;  /* 0x000000150f1f7220 */ /* 0x000fe20000410000 */
[----:B------:R-:W-:Y:S01]  /*8ba0*/  LOP3.LUT R4, R4, 0xffff0000, RZ, 0xc0, !PT ;  /* 0xffff000004047812 */ /* 0x000fe200078ec0ff */
[----:B------:R-:W-:Y:S01]  /*8bb0*/  IMAD.U32 R15, R25, 0x10000, RZ ;  /* 0x00010000190f7824 */ /* 0x000fe200078e00ff */
[----:B------:R-:W-:Y:S01]  /*8bc0*/  LOP3.LUT R5, R5, 0xffff0000, RZ, 0xc0, !PT ;  /* 0xffff000005057812 */ /* 0x000fe200078ec0ff */
[----:B------:R-:W-:Y:S01]  /*8bd0*/  FFMA.FTZ R26, R14, R26, R31 ;  /* 0x0000001a0e1a7223 */ /* 0x000fe2000001001f */
[----:B------:R-:W-:Y:S01]  /*8be0*/  LOP3.LUT R12, R25, 0xffff0000, RZ, 0xc0, !PT ;  /* 0xffff0000190c7812 */ /* 0x000fe200078ec0ff */
[----:B------:R-:W-:Y:S01]  /*8bf0*/  FMUL.FTZ R21, R4, R15 ;  /* 0x0000000f04157220 */ /* 0x000fe20000410000 */
[----:B------:R-:W-:Y:S01]  /*8c00*/  LOP3.LUT R20, R20, 0xffff0000, RZ, 0xc0, !PT ;  /* 0xffff000014147812 */ /* 0x000fe200078ec0ff */
[----:B------:R-:W-:-:S02]  /*8c10*/  FMUL.FTZ R14, R4, R13 ;  /* 0x0000000d040e7220 */ /* 0x000fc40000410000 */
[C---:B------:R-:W-:Y:S01]  /*8c20*/  FMUL.FTZ R24, R5.reuse, R12 ;  /* 0x0000000c05187220 */ /* 0x040fe20000410000 */
[C---:B------:R-:W-:Y:S01]  /*8c30*/  FFMA.FTZ R4, R6.reuse, R13, -R21 ;  /* 0x0000000d06047223 */ /* 0x040fe20000010815 */
[-C--:B------:R-:W-:Y:S01]  /*8c40*/  FMUL.FTZ R25, R5, R20.reuse ;  /* 0x0000001405197220 */ /* 0x080fe20000410000 */
[----:B------:R-:W-:Y:S01]  /*8c50*/  FFMA.FTZ R15, R6, R15, R14 ;  /* 0x0000000f060f7223 */ /* 0x000fe2000001000e */
[C---:B------:R-:W-:Y:S01]  /*8c60*/  FFMA.FTZ R5, R7.reuse, R20, -R24 ;  /* 0x0000001407057223 */ /* 0x040fe20000010818 */
[----:B------:R-:W-:Y:S01]  /*8c70*/  F2FP.BF16.F32.PACK_AB R6, R28, R29 ;  /* 0x0000001d1c06723e */ /* 0x000fe200000010ff */
[----:B------:R-:W-:Y:S01]  /*8c80*/  FFMA.FTZ R12, R7, R12, R25 ;  /* 0x0000000c070c7223 */ /* 0x000fe20000010019 */
[----:B------:R-:W-:Y:S02]  /*8c90*/  F2FP.BF16.F32.PACK_AB R7, R26, R27 ;  /* 0x0000001b1a07723e */ /* 0x000fe400000010ff */
[----:B------:R-:W-:Y:S02]  /*8ca0*/  F2FP.BF16.F32.PACK_AB R4, R15, R4 ;  /* 0x000000040f04723e */ /* 0x000fe400000010ff */
[----:B------:R-:W-:-:S05]  /*8cb0*/  F2FP.BF16.F32.PACK_AB R5, R12, R5 ;  /* 0x000000050c05723e */ /* 0x000fca00000010ff */
[----:B------:R1:W-:Y:S02]  /*8cc0*/  STS.128 [R3+0x1a400], R4 ;  /* 0x01a4000403007388 */ /* 0x0003e40000000c00 */
.L_x_5284:
[----:B------:R-:W-:Y:S05]  /*8cd0*/  BSYNC B1 ;  /* 0x0000000000017941 */ /* 0x000fea0003800000 */
.L_x_5283:
[----:B------:R-:W-:Y:S05]  /*8ce0*/  @P1 BRA `(.L_x_5282) ;  /* 0x0000001800101947 */ /* 0x000fea0003800000 */
[----:B-1----:R-:W1:Y:S01]  /*8cf0*/  LDS.128 R4, [R0+0x2000] ;  /* 0x0020000000047984 */ /* 0x002e620000000c00 */
[--C-:B------:R-:W-:Y:S02]  /*8d00*/  SHF.R.U64 R8, R8, 0x10, R9.reuse ;  /* 0x0000001008087819 */ /* 0x100fe40000001209 */
[----:B------:R-:W-:Y:S02]  /*8d10*/  SHF.R.U32.HI R9, RZ, 0x10, R9 ;  /* 0x00000010ff097819 */ /* 0x000fe40000011609 */
[----:B------:R-:W-:Y:S02]  /*8d20*/  SHF.R.U32.HI R12, RZ, 0x10, R11 ;  /* 0x00000010ff0c7819 */ /* 0x000fe4000001160b */
[----:B------:R-:W-:Y:S02]  /*8d30*/  PRMT R30, R30, 0x5410, R9 ;  /* 0x000054101e1e7816 */ /* 0x000fe40000000009 */
[----:B------:R-:W-:Y:S02]  /*8d40*/  PRMT R12, R45, 0x5432, R12 ;  /* 0x000054322d0c7816 */ /* 0x000fe4000000000c */
[----:B------:R-:W-:Y:S01]  /*8d50*/  SHF.R.U64 R3, R10, 0x10, R11 ;  /* 0x000000100a037819 */ /* 0x000fe2000000120b */
[----:B------:R-:W-:Y:S01]  /*8d60*/  IMAD.U32 R14, R30, 0x10000, RZ ;  /* 0x000100001e0e7824 */ /* 0x000fe200078e00ff */
[----:B------:R-:W-:Y:S01]  /*8d70*/  PRMT R33, R33, 0x5410, R8 ;  /* 0x0000541021217816 */ /* 0x000fe20000000008 */
[----:B------:R-:W-:Y:S01]  /*8d80*/  IMAD.U32 R13, R12, 0x10000, RZ ;  /* 0x000100000c0d7824 */ /* 0x000fe200078e00ff */
[----:B------:R-:W-:-:S02]  /*8d90*/  LOP3.LUT R30, R30, 0xffff0000, RZ, 0xc0, !PT ;  /* 0xffff00001e1e7812 */ /* 0x000fc400078ec0ff */
[----:B------:R-:W-:Y:S02]  /*8da0*/  LOP3.LUT R12, R12, 0xffff0000, RZ, 0xc0, !PT ;  /* 0xffff00000c0c7812 */ /* 0x000fe400078ec0ff */
[----:B------:R-:W-:Y:S02]  /*8db0*/  PRMT R11, R47, 0x5410, R3 ;  /* 0x000054102f0b7816 */ /* 0x000fe40000000003 */
[C---:B-1----:R-:W-:Y:S01]  /*8dc0*/  LOP3.LUT R9, R6.reuse, 0xffff0000, RZ, 0xc0, !PT ;  /* 0xffff000006097812 */ /* 0x042fe200078ec0ff */
        /* <DEDUP_REMOVED lines=10> */
[----:B------:R-:W-:Y:S01]  /*8e70*/  IMAD.U32 R6, R5, 0x10000, RZ ;  /* 0x0001000005067824 */ /* 0x000fe200078e00ff */
[----:B------:R-:W-:Y:S01]  /*8e80*/  LOP3.LUT R4, R4, 0xffff0000, RZ, 0xc0, !PT ;  /* 0xffff000004047812 */ /* 0x000fe200078ec0ff */
[----:B------:R-:W-:Y:S01]  /*8e90*/  IMAD.U32 R8, R33, 0x10000, RZ ;  /* 0x0001000021087824 */ /* 0x000fe200078e00ff */
[----:B------:R-:W-:Y:S01]  /*8ea0*/  LOP3.LUT R5, R5, 0xffff0000, RZ, 0xc0, !PT ;  /* 0xffff000005057812 */ /* 0x000fe200078ec0ff */
[----:B------:R-:W-:Y:S01]  /*8eb0*/  IMAD.U32 R7, R11, 0x10000, RZ ;  /* 0x000100000b077824 */ /* 0x000fe200078e00ff */
[----:B------:R-:W-:Y:S01]  /*8ec0*/  LOP3.LUT R33, R33, 0xffff0000, RZ, 0xc0, !PT ;  /* 0xffff000021217812 */ /* 0x000fe200078ec0ff */
[C---:B------:R-:W-:Y:S01]  /*8ed0*/  FFMA.FTZ R21, R10.reuse, R12, -R21 ;  /* 0x0000000c0a157223 */ /* 0x040fe20000010815 */
[----:B------:R-:W-:Y:S01]  /*8ee0*/  LOP3.LUT R11, R11, 0xffff0000, RZ, 0xc0, !PT ;  /* 0xffff00000b0b7812 */ /* 0x000fe200078ec0ff */
[----:B------:R-:W-:Y:S01]  /*8ef0*/  FFMA.FTZ R30, R10, R30, R9 ;  /* 0x0000001e0a1e7223 */ /* 0x000fe20000010009 */
[CC--:B------:R-:W-:Y:S01]  /*8f00*/  FMUL.FTZ R10, R4.reuse, R8.reuse ;  /* 0x00000008040a7220 */ /* 0x0c0fe20000410000 */
        /* <DEDUP_REMOVED lines=13> */
.L_x_5269:
        /* <DEDUP_REMOVED lines=28> */
[----:B------:R-:W2:Y:S01]  /*91a0*/  LDL R7, [R1+0x8] ;  /* 0x0000080001077983 */ /* 0x000ea20000100800 */
[----:B------:R-:W1:Y:S03]  /*91b0*/  LDC R39, c[0x0][0x3f4] ;  /* 0x0000fd00ff277b82 */ /* 0x000e660000000800 */
[----:B------:R-:W3:Y:S04]  /*91c0*/  SHFL.IDX PT, R3, R36, RZ, 0x1c1f ;  /* 0x001c1fff24037589 */ /* 0x000ee800000e0000 */
[----:B------:R-:W4:Y:S04]  /*91d0*/  SHFL.IDX PT, R0, R26, RZ, 0x1c1f ;  /* 0x001c1fff1a007589 */ /* 0x000f2800000e0000 */
[----:B------:R-:W5:Y:S04]  /*91e0*/  SHFL.IDX PT, R14, R37, RZ, 0x1c1f ;  /* 0x001c1fff250e7589 */ /* 0x000f6800000e0000 */
[----:B------:R-:W0:Y:S01]  /*91f0*/  SHFL.IDX PT, R4, R24, RZ, 0x1c1f ;  /* 0x001c1fff18047589 */ /* 0x000e2200000e0000 */
[----:B-1----:R-:W-:Y:S01]  /*9200*/  ISETP.GE.AND P0, PT, R16, R39, PT ;  /* 0x000000271000720c */ /* 0x002fe20003f06270 */
[----:B--2---:R-:W-:-:S05]  /*9210*/  IMAD R25, R7, R6, RZ ;  /* 0x0000000607197224 */ /* 0x004fca00078e02ff */
[----:B------:R-:W-:-:S13]  /*9220*/  ISETP.GE.OR P1, PT, R40, R25, P0 ;  /* 0x000000192800720c */ /* 0x000fda0000726670 */
[C---:B------:R-:W-:Y:S01]  /*9230*/  @!P1 IMAD.SHL.U32 R5, R16.reuse, 0x2, RZ ;  /* 0x0000000210059824 */ /* 0x040fe200078e00ff */
[----:B------:R-:W-:-:S04]  /*9240*/  @!P1 SHF.L.U64.HI R7, R16, 0x1, R17 ;  /* 0x0000000110079819 */ /* 0x000fc80000010211 */
[----:B---3--:R-:W-:-:S05]  /*9250*/  @!P1 IADD3 R8, P2, R3, R5, RZ ;  /* 0x0000000503089210 */ /* 0x008fca0007f5e0ff */
[----:B----4-:R-:W-:-:S06]  /*9260*/  @!P1 IMAD.X R9, R0, 0x1, R7, P2 ;  /* 0x0000000100099824 */ /* 0x010fcc00010e0607 */
[----:B------:R-:W2:Y:S01]  /*9270*/  @!P1 LD.E.128 R8, desc[UR42][R8.64] ;  /* 0x0000002a08089980 */ /* 0x000ea2000c101d00 */
[----:B-----5:R-:W-:-:S05]  /*9280*/  @!P1 IADD3 R14, P2, R14, R5, RZ ;  /* 0x000000050e0e9210 */ /* 0x020fca0007f5e0ff */
[----:B0-----:R-:W-:Y:S02]  /*9290*/  @!P1 IMAD.X R5, R4, 0x1, R7, P2 ;  /* 0x0000000104059824 */ /* 0x001fe400010e0607 */
[----:B------:R-:W-:-:S06]  /*92a0*/  @!P1 IMAD.MOV.U32 R4, RZ, RZ, R14 ;  /* 0x000000ffff049224 */ /* 0x000fcc00078e000e */
[----:B------:R-:W3:Y:S01]  /*92b0*/  @!P1 LD.E.128 R4, desc[UR42][R4.64] ;  /* 0x0000002a04049980 */ /* 0x000ee2000c101d00 */
[----:B------:R-:W-:Y:S02]  /*92c0*/  CS2R R20, SRZ ;  /* 0x0000000000147805 */ /* 0x000fe4000001ff00 */
[----:B------:R-:W-:Y:S02]  /*92d0*/  CS2R R30, SRZ ;  /* 0x00000000001e7805 */ /* 0x000fe4000001ff00 */
[----:B------:R-:W-:Y:S01]  /*92e0*/  CS2R R28, SRZ ;  /* 0x00000000001c7805 */ /* 0x000fe2000001ff00 */
[----:B------:R-:W0:Y:S01]  /*92f0*/  SHFL.IDX PT, R14, R37, 0x1, 0x1c1f ;  /* 0x003c1f00250e7f89 */ /* 0x000e2200000e0000 */
[----:B------:R-:W-:-:S03]  /*9300*/  CS2R R34, SRZ ;  /* 0x0000000000227805 */ /* 0x000fc6000001ff00 */
[----:B------:R-:W1:Y:S01]  /*9310*/  SHFL.IDX PT, R24, R24, 0x1, 0x1c1f ;  /* 0x003c1f0018187f89 */ /* 0x000e6200000e0000 */
        /* <DEDUP_REMOVED lines=12> */
[----:B------:R3:W4:Y:S01]  /*93e0*/  SHFL.IDX PT, R3, R36, 0x1, 0x1c1f ;  /* 0x003c1f0024037f89 */ /* 0x00072200000e0000 */
[----:B------:R-:W-:Y:S01]  /*93f0*/  @!P1 IMAD.MOV.U32 R34, RZ, RZ, R6 ;  /* 0x000000ffff229224 */ /* 0x000fe200078e0006 */
[----:B------:R-:W-:Y:S01]  /*9400*/  MOV R4, R30 ;  /* 0x0000001e00047202 */ /* 0x000fe20000000f00 */
[----:B------:R-:W-:Y:S01]  /*9410*/  @!P1 IMAD.MOV.U32 R35, RZ, RZ, R7 ;  /* 0x000000ffff239224 */ /* 0x000fe200078e0007 */
[----:B------:R-:W-:Y:S01]  /*9420*/  PRMT R38, R8, 0x7610, R38 ;  /* 0x0000761008267816 */ /* 0x000fe20000000026 */
[----:B------:R-:W-:Y:S02]  /*9430*/  IMAD.MOV.U32 R5, RZ, RZ, R31 ;  /* 0x000000ffff057224 */ /* 0x000fe400078e001f */
[----:B------:R-:W-:-:S02]  /*9440*/  IMAD.MOV.U32 R9, RZ, RZ, R29 ;  /* 0x000000ffff097224 */ /* 0x000fc400078e001d */
[----:B------:R-:W-:Y:S01]  /*9450*/  IMAD.MOV.U32 R6, RZ, RZ, R34 ;  /* 0x000000ffff067224 */ /* 0x000fe200078e0022 */
[----:B------:R-:W-:Y:S01]  /*9460*/  PRMT R41, R4, 0x5410, R5 ;  /* 0x0000541004297816 */ /* 0x000fe20000000005 */
[----:B------:R-:W-:Y:S01]  /*9470*/  IMAD.MOV.U32 R7, RZ, RZ, R35 ;  /* 0x000000ffff077224 */ /* 0x000fe200078e0023 */
[----:B---3--:R-:W-:Y:S02]  /*9480*/  PRMT R36, R9, 0x7610, R36 ;  /* 0x0000761009247816 */ /* 0x008fe40000000024 */
[----:B------:R-:W-:Y:S02]  /*9490*/  CS2R R4, SRZ ;  /* 0x0000000000047805 */ /* 0x000fe4000001ff00 */
[----:B01----:R-:W-:-:S07]  /*94a0*/  PRMT R45, R7, 0x5410, R6 ;  /* 0x00005410072d7816 */ /* 0x003fce0000000006 */
.L_x_5539:
[----:B------:R-:W3:Y:S01]  /*94b0*/  LDL R7, [R1+0x54] ;  /* 0x0000540001077983 */ /* 0x000ee20000100800 */
[----:B------:R-:W-:Y:S01]  /*94c0*/  VIADD R40, R40, 0x40 ;  /* 0x0000004028287836 */ /* 0x000fe20000000000 */
[----:B------:R-:W-:Y:S01]  /*94d0*/  BSSY B1, `(.L_x_5286) ;  /* 0x0000016000017945 */ /* 0x000fe20003800000 */
[----:B------:R-:W-:Y:S02]  /*94e0*/  CS2R R8, SRZ ;  /* 0x0000000000087805 */ /* 0x000fe4000001ff00 */
[----:B------:R-:W-:Y:S02]  /*94f0*/  CS2R R10, SRZ ;  /* 0x00000000000a7805 */ /* 0x000fe4000001ff00 */
[----:B------:R-:W-:Y:S02]  /*9500*/  ISETP.GE.AND P1, PT, R40, R25, PT ;  /* 0x000000192800720c */ /* 0x000fe40003f26270 */
[----:B---3--:R-:W-:-:S04]  /*9510*/  LEA.HI R6, R7, R7, RZ, 0x1 ;  /* 0x0000000707067211 */ /* 0x008fc800078f08ff */
        /* <DEDUP_REMOVED lines=11> */
[-C--:B----4-:R-:W-:Y:S02]  /*95d0*/  IADD3 R8, P1, R3, R4.reuse, RZ ;  /* 0x0000000403087210 */ /* 0x090fe40007f3e0ff */
[----:B------:R-:W-:-:S03]  /*95e0*/  IADD3 R4, P2, R14, R4, RZ ;  /* 0x000000040e047210 */ /* 0x000fc60007f5e0ff */
[--C-:B--2---:R-:W-:Y:S02]  /*95f0*/  IMAD.X R9, R0, 0x1, R5.reuse, P1 ;  /* 0x0000000100097824 */ /* 0x104fe400008e0605 */
[----:B------:R-:W-:-:S04]  /*9600*/  IMAD.X R5, R24, 0x1, R5, P2 ;  /* 0x0000000118057824 */ /* 0x000fc800010e0605 */
[----:B------:R-:W5:Y:S04]  /*9610*/  LD.E.128 R8, desc[UR42][R8.64] ;  /* 0x0000002a08087980 */ /* 0x000f68000c101d00 */
[----:B------:R-:W5:Y:S02]  /*9620*/  LD.E.128 R4, desc[UR42][R4.64] ;  /* 0x0000002a04047980 */ /* 0x000f64000c101d00 */
.L_x_5287:
[----:B------:R-:W-:Y:S05]  /*9630*/  BSYNC B1 ;  /* 0x0000000000017941 */ /* 0x000fea0003800000 */
.L_x_5286:
[----:B--2---:R-:W2:Y:S01]  /*9640*/  LDL R0, [R1+0x4] ;  /* 0x0000040001007983 */ /* 0x004ea20000100800 */
[----:B------:R-:W0:Y:S01]  /*9650*/  SYNCS.PHASECHK.TRANS64.TRYWAIT P1, [R19+URZ+0x22800], R12 ;  /* 0x0228000c130075a7 */ /* 0x000e22000802017f */
[----:B----45:R-:W-:Y:S01]  /*9660*/  IMAD.MOV.U32 R3, RZ, RZ, R5 ;  /* 0x000000ffff037224 */ /* 0x030fe200078e0005 */
[----:B------:R-:W-:Y:S01]  /*9670*/  BSSY B1, `(.L_x_5288) ;  /* 0x0000013000017945 */ /* 0x000fe20003800000 */
[----:B------:R-:W-:Y:S02]  /*9680*/  VIADD R13, R202, 0x40 ;  /* 0x00000040ca0d7836 */ /* 0x000fe40000000000 */
[----:B------:R-:W-:Y:S01]  /*9690*/  IMAD.MOV.U32 R14, RZ, RZ, R9 ;  /* 0x000000ffff0e7224 */ /* 0x000fe200078e0009 */
[----:B------:R-:W-:Y:S01]  /*96a0*/  PRMT R55, R3, 0x7610, R55 ;  /* 0x0000761003377816 */ /* 0x000fe20000000037 */
[----:B------:R-:W-:-:S03]  /*96b0*/  IMAD.MOV.U32 R3, RZ, RZ, R7 ;  /* 0x000000ffff037224 */ /* 0x000fc600078e0007 */
[----:B------:R-:W-:Y:S02]  /*96c0*/  PRMT R58, R14, 0x7610, R58 ;  /* 0x000076100e3a7816 */ /* 0x000fe4000000003a */
[----:B--2---:R-:W-:Y:S01]  /*96d0*/  VIADDMNMX R25, R25, -R0, 0x80, PT ;  /* 0x0000008019197446 */ /* 0x004fe20003800900 */
[----:B------:R-:W-:-:S03]  /*96e0*/  IMAD.MOV.U32 R0, RZ, RZ, R4 ;  /* 0x000000ffff007224 */ /* 0x000fc600078e0004 */
[-C--:B------:R-:W-:Y:S02]  /*96f0*/  ISETP.GE.OR P2, PT, R202, R25.reuse, P0 ;  /* 0x00000019ca00720c */ /* 0x080fe40000746670 */
        /* <DEDUP_REMOVED lines=8> */
[----:B------:R-:W-:Y:S01]  /*9780*/  PRMT R57, R13, 0x7610, R57 ;  /* 0x000076100d397816 */ /* 0x000fe20000000039 */
[----:B0-----:R-:W-:Y:S06]  /*9790*/  @!P1 BRA `(.L_x_5289) ;  /* 0x0000016c00ec9947 */ /* 0x001fec0003800000 */
.L_x_5540:
[----:B------:R-:W-:Y:S05]  /*97a0*/  BSYNC B1 ;  /* 0x0000000000017941 */ /* 0x000fea0003800000 */
.L_x_5288:
[----:B------:R-:W-:Y:S04]  /*97b0*/  BSSY B1, `(.L_x_5290) ;  /* 0x000006b000017945 */ /* 0x000fe80003800000 */
[----:B------:R-:W-:Y:S05]  /*97c0*/  @P2 BRA `(.L_x_5291) ;  /* 0x0000000400a42947 */ /* 0x000fea0003800000 */
[----:B------:R-:W2:Y:S01]  /*97d0*/  LDL R15, [R1+0x38] ;  /* 0x00003800010f7983 */ /* 0x000ea20000100800 */
[----:B------:R-:W-:Y:S01]  /*97e0*/  IMAD.SHL.U32 R33, R33, 0x40, RZ ;  /* 0x0000004021217824 */ /* 0x000fe200078e00ff */
[----:B------:R-:W-:Y:S01]  /*97f0*/  SHF.R.U64 R43, R30, 0x10, R31 ;  /* 0x000000101e2b7819 */ /* 0x000fe2000000121f */
[----:B------:R-:W-:Y:S01]  /*9800*/  IMAD.IADD R13, R16, 0x1, R39 ;  /* 0x00000001100d7824 */ /* 0x000fe200078e0227 */
[--C-:B------:R-:W-:Y:S02]  /*9810*/  SHF.R.U64 R46, R34, 0x10, R35.reuse ;  /* 0x00000010222e7819 */ /* 0x100fe40000001223 */
[----:B------:R-:W-:Y:S02]  /*9820*/  LOP3.LUT R33, R33, 0x1c0, RZ, 0xc0, !PT ;  /* 0x000001c021217812 */ /* 0x000fe400078ec0ff */
[----:B------:R-:W-:Y:S02]  /*9830*/  SHF.R.U32.HI R47, RZ, 0x10, R35 ;  /* 0x00000010ff2f7819 */ /* 0x000fe40000011623 */
[----:B------:R-:W-:-:S02]  /*9840*/  SHF.R.U32.HI R14, RZ, 0x3, R33 ;  /* 0x00000003ff0e7819 */ /* 0x000fc40000011621 */
[C---:B------:R-:W-:Y:S02]  /*9850*/  LOP3.LUT R13, R33.reuse, 0x38, R13, 0xf8, !PT ;  /* 0x00000038210d7812 */ /* 0x040fe400078ef80d */
[----:B0-----:R-:W-:Y:S02]  /*9860*/  LOP3.LUT R12, R33, 0x38, R16, 0xf8, !PT ;  /* 0x00000038210c7812 */ /* 0x001fe400078ef810 */
[-C--:B------:R-:W-:Y:S02]  /*9870*/  LOP3.LUT R13, R13, R14.reuse, RZ, 0x3c, !PT ;  /* 0x0000000e0d0d7212 */ /* 0x080fe400078e3cff */
[----:B------:R-:W-:Y:S02]  /*9880*/  LOP3.LUT R12, R12, R14, RZ, 0x3c, !PT ;  /* 0x0000000e0c0c7212 */ /* 0x000fe400078e3cff */
[----:B------:R-:W-:Y:S02]  /*9890*/  SHF.R.U64 R40, R20, 0x10, R21 ;  /* 0x0000001014287819 */ /* 0x000fe40000001215 */
[----:B------:R-:W-:-:S02]  /*98a0*/  PRMT R43, R41, 0x5410, R43 ;  /* 0x00005410292b7816 */ /* 0x000fc4000000002b */
[C---:B------:R-:W-:Y:S02]  /*98b0*/  PRMT R46, R45.reuse, 0x5432, R46 ;  /* 0x000054322d2e7816 */ /* 0x040fe4000000002e */
[----:B------:R-:W-:Y:S02]  /*98c0*/  PRMT R47, R45, 0x5410, R47 ;  /* 0x000054102d2f7816 */ /* 0x000fe4000000002f */
[----:B------:R-:W-:Y:S02]  /*98d0*/  SHF.R.U32.HI R44, RZ, 0x10, R31 ;  /* 0x00000010ff2c7819 */ /* 0x000fe4000001161f */
[----:B------:R-:W-:Y:S02]  /*98e0*/  PRMT R40, R38, 0x5432, R40 ;  /* 0x0000543226287816 */ /* 0x000fe40000000028 */
[----:B------:R-:W-:Y:S02]  /*98f0*/  SHF.L.U32 R45, R43, 0x10, RZ ;  /* 0x000000102b2d7819 */ /* 0x000fe400000006ff */
        /* <DEDUP_REMOVED lines=86> */
.L_x_5291:
[----:B------:R-:W-:Y:S05]  /*9e60*/  BSYNC B1 ;  /* 0x0000000000017941 */ /* 0x000fea0003800000 */
.L_x_5290:
        /* <DEDUP_REMOVED lines=17> */
[----:B------:R-:W-:Y:S02]  /*9f80*/  PRMT R21, R57, 0x5410, R21 ;  /* 0x0000541039157816 */ /* 0x000fe40000000015 */
[----:B------:R-:W-:Y:S01]  /*9f90*/  SHF.R.U32.HI R29, RZ, 0x10, R9 ;  /* 0x00000010ff1d7819 */ /* 0x000fe20000011609 */
[----:B------:R-:W-:Y:S01]  /*9fa0*/  IMAD.U32 R34, R33, 0x10000, RZ ;  /* 0x0001000021227824 */ /* 0x000fe200078e00ff */
[----:B------:R-:W-:-:S02]  /*9fb0*/  SHF.R.U64 R30, R10, 0x10, R11 ;  /* 0x000000100a1e7819 */ /* 0x000fc4000000120b */
[----:B------:R-:W-:Y:S02]  /*9fc0*/  SHF.R.U32.HI R31, RZ, 0x10, R11 ;  /* 0x00000010ff1f7819 */ /* 0x000fe4000001160b */
[----:B------:R-:W-:Y:S02]  /*9fd0*/  SHF.R.U32.HI R35, RZ, 0x10, R5 ;  /* 0x00000010ff237819 */ /* 0x000fe40000011605 */
[----:B------:R-:W-:Y:S01]  /*9fe0*/  SHF.R.U32.HI R38, RZ, 0x10, R7 ;  /* 0x00000010ff267819 */ /* 0x000fe20000011607 */
[----:B------:R-:W-:Y:S01]  /*9ff0*/  IMAD.U32 R28, R21, 0x10000, RZ ;  /* 0x00010000151c7824 */ /* 0x000fe200078e00ff */
[C---:B------:R-:W-:Y:S02]  /*a000*/  PRMT R30, R3.reuse, 0x5432, R30 ;  /* 0x00005432031e7816 */ /* 0x040fe4000000001e */
        /* <DEDUP_REMOVED lines=16> */
[C---:B------:R-:W-:Y:S01]  /*a110*/  FMUL.FTZ R40, R9.reuse, R34 ;  /* 0x0000002209287220 */ /* 0x040fe20000410000 */
[-C--:B------:R-:W-:Y:S01]  /*a120*/  FMUL.FTZ R42, R9, R28.reuse ;  /* 0x0000001c092a7220 */ /* 0x080fe20000410000 */
[----:B------:R-:W-:Y:S02]  /*a130*/  IMAD.U32 R11, R25, 0x10000, RZ ;  /* 0x00010000190b7824 */ /* 0x000fe400078e00ff */
[----:B------:R-:W-:Y:S01]  /*a140*/  FFMA.FTZ R40, R3, R28, -R40 ;  /* 0x0000001c03287223 */ /* 0x000fe20000010828 */
[----:B------:R-:W-:Y:S02]  /*a150*/  IMAD.U32 R28, R29, 0x10000, RZ ;  /* 0x000100001d1c7824 */ /* 0x000fe400078e00ff */
[----:B------:R-:W-:Y:S01]  /*a160*/  FFMA.FTZ R42, R3, R34, R42 ;  /* 0x00000022032a7223 */ /* 0x000fe2000001002a */
[----:B------:R-:W-:Y:S02]  /*a170*/  IMAD.U32 R20, R27, 0x10000, RZ ;  /* 0x000100001b147824 */ /* 0x000fe400078e00ff */
[----:B------:R-:W-:-:S02]  /*a180*/  IMAD.U32 R9, R38, 0x10000, RZ ;  /* 0x0001000026097824 */ /* 0x000fc400078e00ff */
[----:B------:R-:W-:Y:S01]  /*a190*/  FMUL.FTZ R44, R11, R36 ;  /* 0x000000240b2c7220 */ /* 0x000fe20000410000 */
[----:B------:R-:W-:Y:S01]  /*a1a0*/  IMAD.U32 R5, R13, 0x10000, RZ ;  /* 0x000100000d057824 */ /* 0x000fe200078e00ff */
[----:B------:R-:W-:Y:S01]  /*a1b0*/  SHF.L.U32 R3, R31, 0x10, RZ ;  /* 0x000000101f037819 */ /* 0x000fe200000006ff */
        /* <DEDUP_REMOVED lines=55> */
.L_x_5282:
[----:B------:R-:W-:Y:S05]  /*a530*/  BSYNC B0 ;  /* 0x0000000000007941 */ /* 0x000fea0003800000 */
.L_x_5268:
        /* <DEDUP_REMOVED lines=8> */
.L_x_5265:
[----:B-123--:R-:W1:Y:S01]  /*a5c0*/  S2R R0, SR_TID.X ;  /* 0x0000000000007919 */ /* 0x00ee620000002100 */
[----:B------:R-:W-:Y:S05]  /*a5d0*/  WARPSYNC.ALL ;  /* 0x0000000000007948 */ /* 0x000fea0003800000 */
[----:B-1----:R-:W-:-:S05]  /*a5e0*/  SHF.R.U32.HI R0, RZ, 0x7, R0 ;  /* 0x00000007ff007819 */ /* 0x002fca0000011600 */
[----:B------:R-:W-:Y:S02]  /*a5f0*/  VIADD R72, R0, 0x8 ;  /* 0x0000000800487836 */ /* 0x000fe40000000000 */
[----:B------:R-:W-:-:S03]  /*a600*/  IMAD.U32 R0, RZ, RZ, UR44 ;  /* 0x0000002cff007e24 */ /* 0x000fc6000f8e00ff */
[----:B------:R1:W-:Y:S02]  /*a610*/  BAR.SYNC.DEFER_BLOCKING R72, 0x100 ;  /* 0x000400480000751d */ /* 0x0003e40000010000 */
[----:B------:R-:W-:-:S13]  /*a620*/  ISETP.NE.AND P0, PT, R0, 0x3, PT ;  /* 0x000000030000780c */ /* 0x000fda0003f05270 */
[----:B-1----:R-:W-:Y:S05]  /*a630*/  @!P0 BRA `(.L_x_5292) ;  /* 0x0000000000048947 */ /* 0x002fea0003800000 */
[----:B------:R-:W-:Y:S01]  /*a640*/  BPT.TRAP 0x1 ;  /* 0x000000040000795c */ /* 0x000fe20000300000 */
.L_x_5292:
[----:B0-----:R-:W-:Y:S01]  /*a650*/  IMAD R13, R22, 0x8, R19 ;  /* 0x00000008160d7824 */ /* 0x001fe200078e0213 */
[----:B------:R-:W-:-:S04]  /*a660*/  SHF.L.U32 R74, R204, 0x1f, RZ ;  /* 0x0000001fcc4a7819 */ /* 0x000fc800000006ff */
[----:B------:R0:W1:Y:S01]  /*a670*/  SYNCS.PHASECHK.TRANS64.TRYWAIT P1, [R13+URZ+0x22830], R74 ;  /* 0x0228304a0d0075a7 */ /* 0x000062000802017f */
[----:B------:R-:W-:Y:S05]  /*a680*/  @!P0 BRA `(.L_x_5293) ;  /* 0x0000000000048947 */ /* 0x000fea0003800000 */
[----:B------:R-:W-:Y:S01]  /*a690*/  BPT.TRAP 0x1 ;  /* 0x000000040000795c */ /* 0x000fe20000300000 */
.L_x_5293:
[----:B------:R-:W-:Y:S01]  /*a6a0*/  VIADD R0, R19, 0x1c400 ;  /* 0x0001c40013007836 */ /* 0x000fe20000000000 */
[----:B------:R-:W-:Y:S01]  /*a6b0*/  LOP3.LUT R4, R32, 0x10000, RZ, 0xfc, !PT ;  /* 0x0001000020047812 */ /* 0x000fe200078efcff */
[----:B------:R-:W-:-:S03]  /*a6c0*/  IMAD.MOV.U32 R5, RZ, RZ, 0x40000040 ;  /* 0x40000040ff057424 */ /* 0x000fc600078e00ff */
[----:B------:R-:W-:-:S04]  /*a6d0*/  SHF.R.U32.HI R0, RZ, 0x4, R0 ;  /* 0x00000004ff007819 */ /* 0x000fc80000011600 */
[----:B------:R-:W-:-:S04]  /*a6e0*/  LOP3.LUT R0, R0, 0x3fff, RZ, 0xc0, !PT ;  /* 0x00003fff00007812 */ /* 0x000fc800078ec0ff */
[----:B------:R-:W-:-:S05]  /*a6f0*/  LOP3.LUT R0, R0, 0x10000, RZ, 0xfc, !PT ;  /* 0x0001000000007812 */ /* 0x000fca00078efcff */
[----:B------:R2:W-:Y:S01]  /*a700*/  STL [R1], R0 ;  /* 0x0000000001007387 */ /* 0x0005e20000100800 */
[----:B-1----:R-:W-:Y:S05]  /*a710*/  @P1 BRA `(.L_x_5294) ;  /* 0x0000000000081947 */ /* 0x002fea0003800000 */
[----:B------:R-:W1:Y:S02]  /*a720*/  SYNCS.PHASECHK.TRANS64.TRYWAIT P1, [R13+URZ+0x22830], R74 ;  /* 0x0228304a0d0075a7 */ /* 0x000e64000802017f */
[----:B-1----:R-:W-:Y:S05]  /*a730*/  @!P1 BRA `(.L_x_5295) ;  /* 0x0000016000189947 */ /* 0x002fea0003800000 */
.L_x_5294:
[----:B--2---:R-:W2:Y:S01]  /*a740*/  LDL R0, [R1] ;  /* 0x0000000001007983 */ /* 0x004ea20000100800 */
[----:B------:R-:W-:Y:S01]  /*a750*/  IMAD.MOV.U32 R15, RZ, RZ, 0x40000040 ;  /* 0x40000040ff0f7424 */ /* 0x000fe200078e00ff */
[----:B------:R-:W-:Y:S05]  /*a760*/  WARPSYNC.ALL ;  /* 0x0000000000007948 */ /* 0x000fea0003800000 */
[C---:B------:R-:W-:Y:S01]  /*a770*/  R2UR UR4, R4.reuse ;  /* 0x00000000040472ca */ /* 0x040fe200000e0000 */
[----:B------:R-:W-:Y:S01]  /*a780*/  WARPGROUP.ARRIVE ;  /* 0x00000000000079c5 */ /* 0x000fe20000000000 */
[----:B------:R-:W-:Y:S01]  /*a790*/  R2UR UR5, R5 ;  /* 0x00000000050572ca */ /* 0x000fe200000e0000 */
[----:B------:R-:W-:Y:S01]  /*a7a0*/  VIADD R10, R4, 0x2 ;  /* 0x00000002040a7836 */ /* 0x000fe20000000000 */
[----:B------:R-:W-:Y:S01]  /*a7b0*/  R2UR UR7, R15 ;  /* 0x000000000f0772ca */ /* 0x000fe200000e0000 */
[----:B------:R-:W-:-:S02]  /*a7c0*/  IMAD.MOV.U32 R11, RZ, RZ, 0x40000040 ;  /* 0x40000040ff0b7424 */ /* 0x000fc400078e00ff */
[----:B------:R-:W-:Y:S02]  /*a7d0*/  IMAD.MOV.U32 R7, RZ, RZ, 0x40000040 ;  /* 0x40000040ff077424 */ /* 0x000fe400078e00ff */
[----:B------:R-:W-:Y:S02]  /*a7e0*/  VIADD R8, R4, 0x4 ;  /* 0x0000000404087836 */ /* 0x000fe40000000000 */
[----:B------:R-:W-:Y:S02]  /*a7f0*/  IMAD.MOV.U32 R9, RZ, RZ, 0x40000040 ;  /* 0x40000040ff097424 */ /* 0x000fe400078e00ff */
[----:B------:R-:W-:Y:S02]  /*a800*/  IMAD.MOV.U32 R15, RZ, RZ, 0x40000040 ;  /* 0x40000040ff0f7424 */ /* 0x000fe400078e00ff */
[----:B--2---:R-:W-:Y:S02]  /*a810*/  IMAD R14, R22, 0x300, R0 ;  /* 0x00000300160e7824 */ /* 0x004fe400078e0200 */
[----:B------:R-:W2:Y:S02]  /*a820*/  S2R R0, SR_TID.X ;  /* 0x0000000000007919 */ /* 0x000ea40000002100 */
        /* <DEDUP_REMOVED lines=10> */
[----:B--2---:R-:W-:-:S04]  /*a8d0*/  SHF.R.U32.HI R0, RZ, 0x7, R0 ;  /* 0x00000007ff007819 */ /* 0x004fc80000011600 */
[----:B------:R-:W-:Y:S01]  /*a8e0*/  IADD3 R12, -R0, 0xb, RZ ;  /* 0x0000000b000c7810 */ /* 0x000fe20007ffe1ff */
[----:B------:R-:W-:Y:S02]  /*a8f0*/  WARPGROUP.DEPBAR.LE gsb0, 0x0 ;  /* 0x00008000000079c5 */ /* 0x000fe40000010000 */
[----:B------:R-:W-:-:S06]  /*a900*/  WARPGROUP.ARRIVE ;  /* 0x00000000000079c5 */ /* 0x000fcc0000000000 */
[----:B------:R-:W-:Y:S01]  /*a910*/  HGMMA.64x96x16.F32.BF16 R24, gdesc[UR4], R24, gsb0 ;  /* 0x01600000041879f0 */ /* 0x000fe20008001818 */
[----:B------:R-:W-:Y:S02]  /*a920*/  R2UR UR4, R8 ;  /* 0x00000000080472ca */ /* 0x000fe400000e0000 */
[----:B------:R-:W-:Y:S02]  /*a930*/  R2UR UR5, R9 ;  /* 0x00000000090572ca */ /* 0x000fe400000e0000 */
[----:B------:R-:W-:Y:S01]  /*a940*/  R2UR UR6, R6 ;  /* 0x00000000060672ca */ /* 0x000fe200000e0000 */
[----:B------:R-:W-:Y:S01]  /*a950*/  VIADD R6, R4, 0x6 ;  /* 0x0000000604067836 */ /* 0x000fe20000000000 */
[----:B------:R-:W-:Y:S01]  /*a960*/  R2UR UR7, R7 ;  /* 0x00000000070772ca */ /* 0x000fe200000e0000 */
[----:B------:R-:W-:Y:S01]  /*a970*/  IMAD.MOV.U32 R7, RZ, RZ, 0x40000040 ;  /* 0x40000040ff077424 */ /* 0x000fe200078e00ff */
[----:B------:R-:W-:Y:S02]  /*a980*/  WARPGROUP.DEPBAR.LE gsb0, 0x0 ;  /* 0x00008000000079c5 */ /* 0x000fe40000010000 */
[----:B------:R-:W-:-:S09]  /*a990*/  WARPGROUP.ARRIVE ;  /* 0x00000000000079c5 */ /* 0x000fd20000000000 */
        /* <DEDUP_REMOVED lines=12> */
.L_x_5296:
[----:B------:R-:W3:Y:S01]  /*aa60*/  LDL R21, [R1+0x4] ;  /* 0x0000040001157983 */ /* 0x000ee20000100800 */
[----:B------:R-:W-:Y:S01]  /*aa70*/  ULDC UR4, c[0x0][0x9d8] ;  /* 0x0002760000047ab9 */ /* 0x000fe20000000800 */
[----:B------:R-:W4:Y:S02]  /*aa80*/  LDC R80, c[0x0][0x448] ;  /* 0x00011200ff507b82 */ /* 0x000f240000000800 */
[----:B------:R-:W3:Y:S01]  /*aa90*/  LDL R3, [R1+0x40] ;  /* 0x0000400001037983 */ /* 0x000ee20000100800 */
[----:B------:R-:W-:-:S03]  /*aaa0*/  FMUL.FTZ R75, R24, UR4 ;  /* 0x00000004184b7c20 */ /* 0x000fc60008410000 */
[----:B------:R-:W5:Y:S01]  /*aab0*/  LDL R82, [R1+0x28] ;  /* 0x0000280001527983 */ /* 0x000f620000100800 */
[----:B------:R-:W-:Y:S01]  /*aac0*/  FMUL.FTZ R24, R34, UR4 ;  /* 0x0000000422187c20 */ /* 0x000fe20008410000 */
[----:B------:R-:W-:Y:S01]  /*aad0*/  FMUL.FTZ R79, R32, UR4 ;  /* 0x00000004204f7c20 */ /* 0x000fe20008410000 */
[----:B------:R-:W-:Y:S01]  /*aae0*/  FMUL.FTZ R76, R28, UR4 ;  /* 0x000000041c4c7c20 */ /* 0x000fe20008410000 */
[----:B------:R-:W2:Y:S01]  /*aaf0*/  LDL R34, [R1+0x30] ;  /* 0x0000300001227983 */ /* 0x000ea20000100800 */
[----:B------:R-:W-:Y:S01]  /*ab00*/  FMUL.FTZ R20, R30, UR4 ;  /* 0x000000041e147c20 */ /* 0x000fe20008410000 */
[----:B------:R-:W-:Y:S01]  /*ab10*/  FMUL.FTZ R42, R42, UR4 ;  /* 0x000000042a2a7c20 */ /* 0x000fe20008410000 */
[----:B------:R-:W-:Y:S01]  /*ab20*/  FMUL.FTZ R77, R29, UR4 ;  /* 0x000000041d4d7c20 */ /* 0x000fe20008410000 */
[----:B------:R-:W2:Y:S01]  /*ab30*/  LDL R32, [R1+0x8] ;  /* 0x0000080001207983 */ /* 0x000ea20000100800 */
[----:B------:R-:W-:Y:S01]  /*ab40*/  FMUL.FTZ R0, R26, UR4 ;  /* 0x000000041a007c20 */ /* 0x000fe20008410000 */
[----:B------:R-:W-:Y:S01]  /*ab50*/  FMUL.FTZ R14, R27, UR4 ;  /* 0x000000041b0e7c20 */ /* 0x000fe20008410000 */
[----:B------:R-:W-:Y:S01]  /*ab60*/  FMUL.FTZ R15, R31, UR4 ;  /* 0x000000041f0f7c20 */ /* 0x000fe20008410000 */
[----:B------:R-:W-:Y:S01]  /*ab70*/  LOP3.LUT R23, R23, 0xfffffffe, RZ, 0xc0, !PT ;  /* 0xfffffffe17177812 */ /* 0x000fe200078ec0ff */
[----:B------:R-:W-:Y:S01]  /*ab80*/  FMUL.FTZ R73, R25, UR4 ;  /* 0x0000000419497c20 */ /* 0x000fe20008410000 */
[----:B------:R-:W-:Y:S01]  /*ab90*/  FMUL.FTZ R43, R43, UR4 ;  /* 0x000000042b2b7c20 */ /* 0x000fe20008410000 */
[----:B------:R-:W-:Y:S01]  /*aba0*/  FMUL.FTZ R47, R47, UR4 ;  /* 0x000000042f2f7c20 */ /* 0x000fe20008410000 */
[----:B------:R-:W-:Y:S01]  /*abb0*/  FMUL.FTZ R46, R46, UR4 ;  /* 0x000000042e2e7c20 */ /* 0x000fe20008410000 */
[----:B------:R-:W-:Y:S01]  /*abc0*/  FMUL.FTZ R50, R50, UR4 ;  /* 0x0000000432327c20 */ /* 0x000fe20008410000 */
[----:B----4-:R-:W-:Y:S01]  /*abd0*/  ISETP.NE.AND P1, PT, R80, 0x1, PT ;  /* 0x000000015000780c */ /* 0x010fe20003f25270 */
[----:B------:R5:W-:Y:S01]  /*abe0*/  MUFU.TANH R29, R42 ;  /* 0x0000002a001d7308 */ /* 0x000be20000002400 */
[----:B------:R-:W-:Y:S01]  /*abf0*/  FMUL.FTZ R25, R35, UR4 ;  /* 0x0000000423197c20 */ /* 0x000fe20008410000 */
[----:B------:R-:W-:Y:S01]  /*ac00*/  FMUL.FTZ R78, R33, UR4 ;  /* 0x00000004214e7c20 */ /* 0x000fe20008410000 */
[----:B------:R-:W-:Y:S01]  /*ac10*/  FMUL.FTZ R54, R54, UR4 ;  /* 0x0000000436367c20 */ /* 0x000fe20008410000 */
[----:B------:R-:W-:Y:S01]  /*ac20*/  FMUL.FTZ R81, R36, UR4 ;  /* 0x0000000424517c20 */ /* 0x000fe20008410000 */
[----:B------:R-:W-:-:S03]  /*ac30*/  ULDC UR37, c[0x0][0x988] ;  /* 0x0002620000257ab9 */ /* 0x000fc60000000800 */
[----:B------:R-:W4:Y:S04]  /*ac40*/  MUFU.TANH R0, R0 ;  /* 0x0000000000007308 */ /* 0x000f280000002400 */
[----:B------:R-:W0:Y:S04]  /*ac50*/  @P1 LDC R28, c[0x0][0x44c] ;  /* 0x00011300ff1c1b82 */ /* 0x000e280000000800 */
[----:B------:R-:W1:Y:S04]  /*ac60*/  MUFU.TANH R14, R14 ;  /* 0x0000000e000e7308 */ /* 0x000e680000002400 */
[----:B------:R-:W4:Y:S04]  /*ac70*/  @P1 LDC R30, c[0x0][0x450] ;  /* 0x00011400ff1e1b82 */ /* 0x000f280000000800 */
[----:B------:R-:W1:Y:S01]  /*ac80*/  MUFU.TANH R20, R20 ;  /* 0x0000001400147308 */ /* 0x000e620000002400 */
[----:B------:R-:W-:Y:S01]  /*ac90*/  @P1 LOP3.LUT R23, R23, 0x1, RZ, 0xfc, !PT ;  /* 0x0000000117171812 */ /* 0x000fe200078efcff */
[----:B------:R-:W-:-:S06]  /*aca0*/  FMUL.FTZ R27, R38, UR4 ;  /* 0x00000004261b7c20 */ /* 0x000fcc0008410000 */
[----:B------:R-:W1:Y:S01]  /*acb0*/  MUFU.TANH R15, R15 ;  /* 0x0000000f000f7308 */ /* 0x000e620000002400 */
[----:B------:R-:W-:-:S07]  /*acc0*/  FMUL.FTZ R26, R39, UR4 ;  /* 0x00000004271a7c20 */ /* 0x000fce0008410000 */
[----:B------:R-:W1:Y:S08]  /*acd0*/  MUFU.TANH R24, R24 ;  /* 0x0000001800187308 */ /* 0x000e700000002400 */
[----:B------:R-:W1:Y:S01]  /*ace0*/  MUFU.TANH R25, R25 ;  /* 0x0000001900197308 */ /* 0x000e620000002400 */
[----:B------:R-:W-:-:S07]  /*acf0*/  FMUL.FTZ R38, R41, UR4 ;  /* 0x0000000429267c20 */ /* 0x000fce0008410000 */
[----:B------:R-:W1:Y:S08]  /*ad00*/  MUFU.TANH R27, R27 ;  /* 0x0000001b001b7308 */ /* 0x000e700000002400 */
[----:B------:R-:W-:Y:S08]  /*ad10*/  MUFU.TANH R31, R47 ;  /* 0x0000002f001f7308 */ /* 0x000ff00000002400 */
[----:B------:R-:W1:Y:S01]  /*ad20*/  MUFU.TANH R26, R26 ;  /* 0x0000001a001a7308 */ /* 0x000e620000002400 */
[----:B------:R-:W-:-:S07]  /*ad30*/  FMUL.FTZ R80, R37, UR4 ;  /* 0x0000000425507c20 */ /* 0x000fce0008410000 */
[----:B------:R-:W-:Y:S08]  /*ad40*/  MUFU.TANH R46, R46 ;  /* 0x0000002e002e7308 */ /* 0x000ff00000002400 */
[----:B------:R-:W-:Y:S01]  /*ad50*/  MUFU.TANH R33, R50 ;  /* 0x0000003200217308 */ /* 0x000fe20000002400 */
[----:B------:R-:W-:Y:S01]  /*ad60*/  FMUL.FTZ R55, R55, UR4 ;  /* 0x0000000437377c20 */ /* 0x000fe20008410000 */
[----:B------:R-:W-:-:S06]  /*ad70*/  FMUL.FTZ R58, R58, UR4 ;  /* 0x000000043a3a7c20 */ /* 0x000fcc0008410000 */
[----:B------:R-:W-:Y:S01]  /*ad80*/  MUFU.TANH R36, R54 ;  /* 0x0000003600247308 */ /* 0x000fe20000002400 */
[----:B------:R-:W-:Y:S01]  /*ad90*/  FMUL.FTZ R59, R59, UR4 ;  /* 0x000000043b3b7c20 */ /* 0x000fe20008410000 */
[----:B------:R-:W-:Y:S01]  /*ada0*/  FMUL.FTZ R62, R62, UR4 ;  /* 0x000000043e3e7c20 */ /* 0x000fe20008410000 */
[----:B------:R-:W-:-:S05]  /*adb0*/  FMUL.FTZ R63, R63, UR4 ;  /* 0x000000043f3f7c20 */ /* 0x000fca0008410000 */
[----:B------:R-:W-:Y:S01]  /*adc0*/  MUFU.TANH R59, R59 ;  /* 0x0000003b003b7308 */ /* 0x000fe20000002400 */
[----:B------:R-:W-:-:S07]  /*add0*/  FMUL.FTZ R66, R66, UR4 ;  /* 0x0000000442427c20 */ /* 0x000fce0008410000 */
[----:B------:R-:W-:Y:S01]  /*ade0*/  MUFU.TANH R62, R62 ;  /* 0x0000003e003e7308 */ /* 0x000fe20000002400 */
[----:B------:R-:W-:Y:S01]  /*adf0*/  FMUL.FTZ R67, R67, UR4 ;  /* 0x0000000443437c20 */ /* 0x000fe20008410000 */
[----:B------:R-:W-:-:S06]  /*ae00*/  FMUL.FTZ R70, R70, UR4 ;  /* 0x0000000446467c20 */ /* 0x000fcc0008410000 */
[----:B------:R-:W-:Y:S01]  /*ae10*/  MUFU.TANH R66, R66 ;  /* 0x0000004200427308 */ /* 0x000fe20000002400 */
[----:B------:R-:W-:-:S07]  /*ae20*/  FMUL.FTZ R71, R71, UR4 ;  /* 0x0000000447477c20 */ /* 0x000fce0008410000 */
[----:B------:R-:W-:Y:S08]  /*ae30*/  MUFU.TANH R70, R70 ;  /* 0x0000004600467308 */ /* 0x000ff00000002400 */
[----:B------:R-:W-:Y:S08]  /*ae40*/  MUFU.TANH R71, R71 ;  /* 0x0000004700477308 */ /* 0x000ff00000002400 */
[----:B------:R-:W-:Y:S08]  /*ae50*/  MUFU.TANH R75, R75 ;  /* 0x0000004b004b7308 */ /* 0x000ff00000002400 */
[----:B------:R-:W-:Y:S08]  /*ae60*/  MUFU.TANH R73, R73 ;  /* 0x0000004900497308 */ /* 0x000ff00000002400 */
[----:B------:R-:W-:Y:S08]  /*ae70*/  MUFU.TANH R76, R76 ;  /* 0x0000004c004c7308 */ /* 0x000ff00000002400 */
[----:B------:R-:W-:Y:S08]  /*ae80*/  MUFU.TANH R77, R77 ;  /* 0x0000004d004d7308 */ /* 0x000ff00000002400 */
[----:B------:R-:W-:Y:S01]  /*ae90*/  MUFU.TANH R79, R79 ;  /* 0x0000004f004f7308 */ /* 0x000fe20000002400 */
[----:B---3--:R-:W-:-:S07]  /*aea0*/  IMAD.IADD R21, R3, 0x1, R21 ;  /* 0x0000000103157824 */ /* 0x008fce00078e0215 */
[----:B------:R-:W-:Y:S01]  /*aeb0*/  MUFU.TANH R78, R78 ;  /* 0x0000004e004e7308 */ /* 0x000fe20000002400 */
[----:B0-----:R-:W-:-:S05]  /*aec0*/  @P1 IMAD.HI.U32 R3, R21, R28, RZ ;  /* 0x0000001c15031227 */ /* 0x001fca00078e00ff */
[----:B----4-:R-:W-:Y:S01]  /*aed0*/  @P1 SHF.R.U32.HI R21, RZ, R30, R3 ;  /* 0x0000001eff151219 */ /* 0x010fe20000011603 */
[----:B-----5:R-:W-:Y:S01]  /*aee0*/  IMAD R42, R176, -0x60, R82 ;  /* 0xffffffa0b02a7824 */ /* 0x020fe200078e0252 */
[----:B------:R-:W-:Y:S03]  /*aef0*/  MUFU.TANH R81, R81 ;  /* 0x0000005100517308 */ /* 0x000fe60000002400 */
[----:B------:R-:W0:Y:S01]  /*af00*/  SHFL.IDX PT, R3, R21, 0x1, 0x1c1f ;  /* 0x003c1f0015037f89 */ /* 0x000e2200000e0000 */
[C-C-:B--2---:R-:W-:Y:S02]  /*af10*/  IADD3 R83, -R34.reuse, 0x61, R42.reuse ;  /* 0x0000006122537810 */ /* 0x144fe40007ffe12a */
[----:B------:R-:W-:-:S03]  /*af20*/  IADD3 R42, -R34, 0x60, R42 ;  /* 0x00000060222a7810 */ /* 0x000fc60007ffe12a */
[----:B------:R-:W-:Y:S01]  /*af30*/  IMAD.IADD R83, R83, 0x1, -R32 ;  /* 0x0000000153537824 */ /* 0x000fe200078e0a20 */
[----:B------:R1:W2:Y:S01]  /*af40*/  MUFU.TANH R30, R43 ;  /* 0x0000002b001e7308 */ /* 0x0002a20000002400 */
[----:B------:R-:W-:-:S03]  /*af50*/  FMUL.FTZ R28, R51, UR4 ;  /* 0x00000004331c7c20 */ /* 0x000fc60008410000 */
[----:B0-----:R-:W-:-:S04]  /*af60*/  VIADDMNMX R3, R3, R83, R42, PT ;  /* 0x0000005303037246 */ /* 0x001fc8000380012a */
[C---:B------:R-:W-:Y:S02]  /*af70*/  ISETP.GT.AND P1, PT, R3.reuse, RZ, PT ;  /* 0x000000ff0300720c */ /* 0x040fe40003f24270 */
[C---:B------:R-:W-:Y:S02]  /*af80*/  ISETP.GT.AND P2, PT, R3.reuse, 0x1, PT ;  /* 0x000000010300780c */ /* 0x040fe40003f44270 */
[C---:B------:R-:W-:Y:S02]  /*af90*/  ISETP.GT.AND P3, PT, R3.reuse, 0x8, PT ;  /* 0x000000080300780c */ /* 0x040fe40003f64270 */
[----:B------:R-:W-:Y:S02]  /*afa0*/  FSEL R51, R0, -INF , P1 ;  /* 0xff80000000337808 */ /* 0x000fe40000800000 */
[----:B-1----:R-:W-:Y:S02]  /*afb0*/  FSEL R43, R14, -INF , P2 ;  /* 0xff8000000e2b7808 */ /* 0x002fe40001000000 */
[----:B------:R-:W-:-:S02]  /*afc0*/  ISETP.GT.AND P1, PT, R3, 0x9, PT ;  /* 0x000000090300780c */ /* 0x000fc40003f24270 */
[----:B------:R-:W-:Y:S02]  /*afd0*/  FSEL R47, R20, -INF , P3 ;  /* 0xff800000142f7808 */ /* 0x000fe40001800000 */
[----:B------:R-:W-:Y:S02]  /*afe0*/  FMNMX.FTZ R0, R51, R43, !PT ;  /* 0x0000002b33007209 */ /* 0x000fe40007810000 */
[----:B------:R-:W-:Y:S02]  /*aff0*/  ISETP.GT.AND P2, PT, R3, 0x10, PT ;  /* 0x000000100300780c */ /* 0x000fe40003f44270 */
[----:B------:R-:W-:Y:S02]  /*b000*/  FSEL R41, R15, -INF , P1 ;  /* 0xff8000000f297808 */ /* 0x000fe40000800000 */
[----:B------:R-:W-:Y:S02]  /*b010*/  FMNMX.FTZ R0, R47, R0, !PT ;  /* 0x000000002f007209 */ /* 0x000fe40007810000 */
        /* <DEDUP_REMOVED lines=14> */
[----:B------:R-:W-:Y:S01]  /*b100*/  FMNMX.FTZ R0, R24, R15, !PT ;  /* 0x0000000f18007209 */ /* 0x000fe20007810000 */
[----:B------:R-:W0:Y:S01]  /*b110*/  MUFU.TANH R28, R28 ;  /* 0x0000001c001c7308 */ /* 0x000e220000002400 */
[----:B------:R-:W-:Y:S02]  /*b120*/  ISETP.GT.AND P2, PT, R3, 0x28, PT ;  /* 0x000000280300780c */ /* 0x000fe40003f44270 */
[----:B--2---:R-:W-:Y:S02]  /*b130*/  FSEL R20, R30, -INF , P1 ;  /* 0xff8000001e147808 */ /* 0x004fe40000800000 */
[----:B------:R-:W-:Y:S02]  /*b140*/  FMNMX.FTZ R15, R25, R0, !PT ;  /* 0x00000000190f7209 */ /* 0x000fe40007810000 */
[----:B------:R-:W-:-:S02]  /*b150*/  ISETP.GT.AND P1, PT, R3, 0x29, PT ;  /* 0x000000290300780c */ /* 0x000fc40003f24270 */
[----:B------:R-:W-:Y:S02]  /*b160*/  FSEL R29, R46, -INF , P2 ;  /* 0xff8000002e1d7808 */ /* 0x000fe40001000000 */
[----:B------:R-:W-:Y:S01]  /*b170*/  FMNMX.FTZ R0, R20, R15, !PT ;  /* 0x0000000f14007209 */ /* 0x000fe20007810000 */
[----:B------:R-:W1:Y:S01]  /*b180*/  MUFU.TANH R34, R55 ;  /* 0x0000003700227308 */ /* 0x000e620000002400 */
[----:B------:R-:W-:Y:S02]  /*b190*/  ISETP.GT.AND P2, PT, R3, 0x30, PT ;  /* 0x000000300300780c */ /* 0x000fe40003f44270 */
[----:B------:R-:W-:Y:S02]  /*b1a0*/  FSEL R31, R31, -INF , P1 ;  /* 0xff8000001f1f7808 */ /* 0x000fe40000800000 */
[----:B------:R-:W-:Y:S02]  /*b1b0*/  FMNMX.FTZ R0, R29, R0, !PT ;  /* 0x000000001d007209 */ /* 0x000fe40007810000 */
[----:B------:R-:W-:Y:S01]  /*b1c0*/  ISETP.GT.AND P1, PT, R3, 0x31, PT ;  /* 0x000000310300780c */ /* 0x000fe20003f24270 */
[----:B------:R-:W2:Y:S01]  /*b1d0*/  MUFU.TANH R32, R58 ;  /* 0x0000003a00207308 */ /* 0x000ea20000002400 */
[----:B------:R-:W-:-:S02]  /*b1e0*/  FSEL R33, R33, -INF , P2 ;  /* 0xff80000021217808 */ /* 0x000fc40001000000 */
[----:B------:R-:W-:Y:S02]  /*b1f0*/  FMNMX.FTZ R0, R31, R0, !PT ;  /* 0x000000001f007209 */ /* 0x000fe40007810000 */
[----:B------:R-:W-:Y:S02]  /*b200*/  ISETP.GT.AND P2, PT, R3, 0x38, PT ;  /* 0x000000380300780c */ /* 0x000fe40003f44270 */
[----:B0-----:R-:W-:Y:S02]  /*b210*/  FSEL R35, R28, -INF , P1 ;  /* 0xff8000001c237808 */ /* 0x001fe40000800000 */
[----:B------:R-:W-:Y:S02]  /*b220*/  FMNMX.FTZ R0, R33, R0, !PT ;  /* 0x0000000021007209 */ /* 0x000fe40007810000 */
[----:B------:R-:W-:Y:S02]  /*b230*/  ISETP.GT.AND P1, PT, R3, 0x39, PT ;  /* 0x000000390300780c */ /* 0x000fe40003f24270 */
[----:B------:R-:W-:-:S02]  /*b240*/  FSEL R36, R36, -INF , P2 ;  /* 0xff80000024247808 */ /* 0x000fc40001000000 */
[----:B------:R-:W-:Y:S01]  /*b250*/  FMNMX.FTZ R15, R35, R0, !PT ;  /* 0x00000000230f7209 */ /* 0x000fe20007810000 */
[----:B------:R-:W0:Y:S01]  /*b260*/  MUFU.TANH R26, R63 ;  /* 0x0000003f001a7308 */ /* 0x000e220000002400 */
[C---:B------:R-:W-:Y:S02]  /*b270*/  ISETP.GT.AND P2, PT, R3.reuse, 0x40, PT ;  /* 0x000000400300780c */ /* 0x040fe40003f44270 */
[----:B-1----:R-:W-:Y:S02]  /*b280*/  FSEL R34, R34, -INF , P1 ;  /* 0xff80000022227808 */ /* 0x002fe40000800000 */
[----:B------:R-:W-:Y:S02]  /*b290*/  FMNMX.FTZ R15, R36, R15, !PT ;  /* 0x0000000f240f7209 */ /* 0x000fe40007810000 */
[----:B------:R-:W-:Y:S02]  /*b2a0*/  ISETP.GT.AND P1, PT, R3, 0x41, PT ;  /* 0x000000410300780c */ /* 0x000fe40003f24270 */
[----:B--2---:R-:W-:-:S02]  /*b2b0*/  FSEL R32, R32, -INF , P2 ;  /* 0xff80000020207808 */ /* 0x004fc40001000000 */
[----:B------:R-:W-:Y:S01]  /*b2c0*/  FMNMX.FTZ R15, R34, R15, !PT ;  /* 0x0000000f220f7209 */ /* 0x000fe20007810000 */
[----:B------:R-:W1:Y:S01]  /*b2d0*/  MUFU.TANH R14, R67 ;  /* 0x00000043000e7308 */ /* 0x000e620000002400 */
[----:B------:R-:W-:Y:S02]  /*b2e0*/  ISETP.GT.AND P2, PT, R3, 0x48, PT ;  /* 0x000000480300780c */ /* 0x000fe40003f44270 */
[----:B------:R-:W-:Y:S02]  /*b2f0*/  FSEL R30, R59, -INF , P1 ;  /* 0xff8000003b1e7808 */ /* 0x000fe40000800000 */
[----:B------:R-:W-:Y:S02]  /*b300*/  FMNMX.FTZ R15, R32, R15, !PT ;  /* 0x0000000f200f7209 */ /* 0x000fe40007810000 */
[----:B------:R-:W-:Y:S02]  /*b310*/  ISETP.GT.AND P1, PT, R3, 0x49, PT ;  /* 0x000000490300780c */ /* 0x000fe40003f24270 */
[----:B------:R-:W-:-:S02]  /*b320*/  FSEL R28, R62, -INF , P2 ;  /* 0xff8000003e1c7808 */ /* 0x000fc40001000000 */
[----:B------:R-:W-:Y:S02]  /*b330*/  FMNMX.FTZ R15, R30, R15, !PT ;  /* 0x0000000f1e0f7209 */ /* 0x000fe40007810000 */
[C---:B------:R-:W-:Y:S02]  /*b340*/  ISETP.GT.AND P2, PT, R3.reuse, 0x50, PT ;  /* 0x000000500300780c */ /* 0x040fe40003f44270 */
[----:B0-----:R-:W-:Y:S02]  /*b350*/  FSEL R26, R26, -INF , P1 ;  /* 0xff8000001a1a7808 */ /* 0x001fe40000800000 */
[----:B------:R-:W-:Y:S02]  /*b360*/  FMNMX.FTZ R55, R28, R15, !PT ;  /* 0x0000000f1c377209 */ /* 0x000fe40007810000 */
[----:B------:R-:W-:Y:S02]  /*b370*/  ISETP.GT.AND P1, PT, R3, 0x51, PT ;  /* 0x000000510300780c */ /* 0x000fe40003f24270 */
[----:B------:R-:W-:-:S02]  /*b380*/  FSEL R15, R66, -INF , P2 ;  /* 0xff800000420f7808 */ /* 0x000fc40001000000 */
[----:B------:R-:W-:Y:S02]  /*b390*/  FMNMX.FTZ R0, R26, R55, !PT ;  /* 0x000000371a007209 */ /* 0x000fe40007810000 */
[----:B------:R-:W-:Y:S02]  /*b3a0*/  ISETP.GT.AND P2, PT, R3, 0x58, PT ;  /* 0x000000580300780c */ /* 0x000fe40003f44270 */
[----:B-1----:R-:W-:Y:S02]  /*b3b0*/  FSEL R14, R14, -INF , P1 ;  /* 0xff8000000e0e7808 */ /* 0x002fe40000800000 */
[----:B------:R-:W-:Y:S01]  /*b3c0*/  FMNMX.FTZ R55, R15, R0, !PT ;  /* 0x000000000f377209 */ /* 0x000fe20007810000 */
[----:B------:R-:W-:Y:S01]  /*b3d0*/  FMUL.FTZ R46, R44, UR4 ;  /* 0x000000042c2e7c20 */ /* 0x000fe20008410000 */
[----:B------:R-:W-:Y:S02]  /*b3e0*/  ISETP.GT.AND P1, PT, R3, 0x59, PT ;  /* 0x000000590300780c */ /* 0x000fe40003f24270 */
[----:B------:R-:W-:-:S02]  /*b3f0*/  FSEL R3, R70, -INF , P2 ;  /* 0xff80000046037808 */ /* 0x000fc40001000000 */
[----:B------:R-:W-:Y:S02]  /*b400*/  FMNMX.FTZ R44, R14, R55, !PT ;  /* 0x000000370e2c7209 */ /* 0x000fe40007810000 */
[----:B------:R-:W-:Y:S02]  /*b410*/  FSEL R0, R71, -INF , P1 ;  /* 0xff80000047007808 */ /* 0x000fe40000800000 */
[----:B------:R-:W-:-:S04]  /*b420*/  FMNMX.FTZ R55, R3, R44, !PT ;  /* 0x0000002c03377209 */ /* 0x000fc80007810000 */
[----:B------:R-:W-:-:S05]  /*b430*/  FMNMX.FTZ R55, R0, R55, !PT ;  /* 0x0000003700377209 */ /* 0x000fca0007810000 */
[----:B------:R-:W0:Y:S04]  /*b440*/  SHFL.BFLY PT, R44, R55, 0x2, 0x1f ;  /* 0x0c401f00372c7f89 */ /* 0x000e2800000e0000 */
[----:B------:R-:W1:Y:S01]  /*b450*/  SHFL.IDX PT, R21, R21, RZ, 0x1c1f ;  /* 0x001c1fff15157589 */ /* 0x000e6200000e0000 */
[----:B0-----:R-:W-:-:S05]  /*b460*/  FMNMX.FTZ R44, R55, R44, !PT ;  /* 0x0000002c372c7209 */ /* 0x001fca0007810000 */
[----:B------:R-:W0:Y:S01]  /*b470*/  SHFL.BFLY PT, R63, R44, 0x1, 0x1f ;  /* 0x0c201f002c3f7f89 */ /* 0x000e2200000e0000 */
[----:B-1----:R-:W-:-:S04]  /*b480*/  VIADDMNMX R83, R21, R83, R42, PT ;  /* 0x0000005315537246 */ /* 0x002fc8000380012a */
[C---:B------:R-:W-:Y:S02]  /*b490*/  ISETP.GT.AND P1, PT, R83.reuse, RZ, PT ;  /* 0x000000ff5300720c */ /* 0x040fe40003f24270 */
[C---:B------:R-:W-:Y:S02]  /*b4a0*/  ISETP.GT.AND P2, PT, R83.reuse, 0x1, PT ;  /* 0x000000015300780c */ /* 0x040fe40003f44270 */
[----:B------:R-:W-:Y:S02]  /*b4b0*/  ISETP.GT.AND P3, PT, R83, 0x8, PT ;  /* 0x000000085300780c */ /* 0x000fe40003f64270 */
[----:B------:R-:W-:Y:S02]  /*b4c0*/  FSEL R75, R75, -INF , P1 ;  /* 0xff8000004b4b7808 */ /* 0x000fe40000800000 */
[----:B------:R-:W-:Y:S01]  /*b4d0*/  FSEL R42, R73, -INF , P2 ;  /* 0xff800000492a7808 */ /* 0x000fe20001000000 */
[----:B------:R-:W-:Y:S01]  /*b4e0*/  FMUL.FTZ R54, R56, UR4 ;  /* 0x0000000438367c20 */ /* 0x000fe20008410000 */
[----:B------:R-:W-:Y:S01]  /*b4f0*/  FMUL.FTZ R56, R61, UR4 ;  /* 0x000000043d387c20 */ /* 0x000fe20008410000 */
[----:B------:R-:W-:Y:S01]  /*b500*/  ISETP.GT.AND P1, PT, R83, 0x9, PT ;  /* 0x000000095300780c */ /* 0x000fe20003f24270 */
[----:B------:R-:W-:Y:S01]  /*b510*/  FMUL.FTZ R40, R40, UR4 ;  /* 0x0000000428287c20 */ /* 0x000fe20008410000 */
[----:B------:R-:W-:-:S02]  /*b520*/  FSEL R76, R76, -INF , P3 ;  /* 0xff8000004c4c7808 */ /* 0x000fc40001800000 */
[----:B------:R-:W-:Y:S01]  /*b530*/  FMNMX.FTZ R61, R75, R42, !PT ;  /* 0x0000002a4b3d7209 */ /* 0x000fe20007810000 */
[----:B------:R-:W1:Y:S01]  /*b540*/  MUFU.TANH R80, R80 ;  /* 0x0000005000507308 */ /* 0x000e620000002400 */
[----:B------:R-:W-:Y:S02]  /*b550*/  ISETP.GT.AND P2, PT, R83, 0x10, PT ;  /* 0x000000105300780c */ /* 0x000fe40003f44270 */
[----:B0-----:R-:W-:Y:S02]  /*b560*/  FMNMX.FTZ R21, R44, R63, !PT ;  /* 0x0000003f2c157209 */ /* 0x001fe40007810000 */
[----:B------:R-:W-:Y:S02]  /*b570*/  FSEL R77, R77, -INF , P1 ;  /* 0xff8000004d4d7808 */ /* 0x000fe40000800000 */
[----:B------:R-:W-:Y:S01]  /*b580*/  FMNMX.FTZ R44, R76, R61, !PT ;  /* 0x0000003d4c2c7209 */ /* 0x000fe20007810000 */
[----:B------:R-:W0:Y:S01]  /*b590*/  MUFU.TANH R40, R40 ;  /* 0x0000002800287308 */ /* 0x000e220000002400 */
[----:B------:R-:W-:Y:S01]  /*b5a0*/  ISETP.GT.AND P3, PT, R83, 0x11, PT ;  /* 0x000000115300780c */ /* 0x000fe20003f64270 */
[----:B------:R-:W-:Y:S01]  /*b5b0*/  FMUL.FTZ R62, R21, UR37 ;  /* 0x00000025153e7c20 */ /* 0x000fe20008410000 */
[----:B------:R-:W-:-:S02]  /*b5c0*/  FSEL R79, R79, -INF , P2 ;  /* 0xff8000004f4f7808 */ /* 0x000fc40001000000 */
[----:B------:R-:W-:Y:S02]  /*b5d0*/  FMNMX.FTZ R44, R77, R44, !PT ;  /* 0x0000002c4d2c7209 */ /* 0x000fe40007810000 */
[----:B------:R-:W-:Y:S01]  /*b5e0*/  FSETP.NEU.FTZ.AND P4, PT, R21, -INF , PT ;  /* 0xff8000001500780b */ /* 0x000fe20003f9d000 */
[----:B------:R-:W2:Y:S01]  /*b5f0*/  MUFU.TANH R38, R38 ;  /* 0x0000002600267308 */ /* 0x000ea20000002400 */
[----:B------:R-:W-:Y:S01]  /*b600*/  ISETP.GT.AND P1, PT, R83, 0x18, PT ;  /* 0x000000185300780c */ /* 0x000fe20003f24270 */
[----:B------:R-:W-:Y:S01]  /*b610*/  FMUL.FTZ R45, R45, UR4 ;  /* 0x000000042d2d7c20 */ /* 0x000fe20008410000 */
[----:B------:R-:W-:Y:S02]  /*b620*/  FSEL R78, R78, -INF , P3 ;  /* 0xff8000004e4e7808 */ /* 0x000fe40001800000 */
[----:B------:R-:W-:Y:S02]  /*b630*/  FMNMX.FTZ R61, R79, R44, !PT ;  /* 0x0000002c4f3d7209 */ /* 0x000fe40007810000 */
[----:B------:R-:W-:Y:S01]  /*b640*/  FSEL R44, R62, RZ, P4 ;  /* 0x000000ff3e2c7208 */ /* 0x000fe20002000000 */
[----:B------:R-:W3:Y:S01]  /*b650*/  MUFU.TANH R46, R46 ;  /* 0x0000002e002e7308 */ /* 0x000ee20000002400 */
[----:B------:R-:W-:Y:S01]  /*b660*/  ISETP.GT.AND P2, PT, R83, 0x19, PT ;  /* 0x000000195300780c */ /* 0x000fe20003f44270 */
[----:B------:R-:W-:Y:S01]  /*b670*/  FMUL.FTZ R50, R48, UR4 ;  /* 0x0000000430327c20 */ /* 0x000fe20008410000 */
[----:B------:R-:W-:-:S02]  /*b680*/  FSEL R81, R81, -INF , P1 ;  /* 0xff80000051517808 */ /* 0x000fc40000800000 */
[----:B------:R-:W-:Y:S01]  /*b690*/  FMNMX.FTZ R62, R78, R61, !PT ;  /* 0x0000003d4e3e7209 */ /* 0x000fe20007810000 */
[----:B------:R-:W-:Y:S01]  /*b6a0*/  FFMA.FTZ R153, R51, UR37, -R44 ;  /* 0x0000002533997c23 */ /* 0x000fe2000801082c */
[----:B------:R-:W-:Y:S01]  /*b6b0*/  ISETP.GT.AND P1, PT, R83, 0x20, PT ;  /* 0x000000205300780c */ /* 0x000fe20003f24270 */
[----:B------:R-:W4:Y:S01]  /*b6c0*/  MUFU.TANH R45, R45 ;  /* 0x0000002d002d7308 */ /* 0x000f220000002400 */
[----:B-1----:R-:W-:Y:S01]  /*b6d0*/  FSEL R80, R80, -INF , P2 ;  /* 0xff80000050507808 */ /* 0x002fe20001000000 */
[----:B------:R-:W-:Y:S01]  /*b6e0*/  FMUL.FTZ R48, R49, UR4 ;  /* 0x0000000431307c20 */ /* 0x000fe20008410000 */
[----:B------:R-:W-:Y:S01]  /*b6f0*/  FMNMX.FTZ R51, R81, R62, !PT ;  /* 0x0000003e51337209 */ /* 0x000fe20007810000 */
[----:B------:R-:W-:Y:S01]  /*b700*/  FMUL.FTZ R49, R52, UR4 ;  /* 0x0000000434317c20 */ /* 0x000fe20008410000 */
[----:B------:R-:W-:Y:S02]  /*b710*/  ISETP.GT.AND P2, PT, R83, 0x21, PT ;  /* 0x000000215300780c */ /* 0x000fe40003f44270 */
[----:B0-----:R-:W-:Y:S01]  /*b720*/  FSEL R40, R40, -INF , P1 ;  /* 0xff80000028287808 */ /* 0x001fe20000800000 */
[----:B------:R-:W0:Y:S01]  /*b730*/  MUFU.TANH R50, R50 ;  /* 0x0000003200327308 */ /* 0x000e220000002400 */
[----:B------:R-:W-:Y:S01]  /*b740*/  FMNMX.FTZ R51, R80, R51, !PT ;  /* 0x0000003350337209 */ /* 0x000fe20007810000 */
[----:B------:R-:W-:Y:S01]  /*b750*/  FMUL.FTZ R52, R53, UR4 ;  /* 0x0000000435347c20 */ /* 0x000fe20008410000 */
[----:B------:R-:W-:-:S02]  /*b760*/  ISETP.GT.AND P1, PT, R83, 0x28, PT ;  /* 0x000000285300780c */ /* 0x000fc40003f24270 */
[----:B--2---:R-:W-:Y:S02]  /*b770*/  FSEL R38, R38, -INF , P2 ;  /* 0xff80000026267808 */ /* 0x004fe40001000000 */
[----:B------:R-:W-:Y:S01]  /*b780*/  FMNMX.FTZ R51, R40, R51, !PT ;  /* 0x0000003328337209 */ /* 0x000fe20007810000 */
[----:B------:R-:W1:Y:S01]  /*b790*/  MUFU.TANH R48, R48 ;  /* 0x0000003000307308 */ /* 0x000e620000002400 */
[----:B------:R-:W-:Y:S01]  /*b7a0*/  FFMA.FTZ R61, R43, UR37, -R44 ;  /* 0x000000252b3d7c23 */ /* 0x000fe2000801082c */
[C---:B------:R-:W-:Y:S02]  /*b7b0*/  ISETP.GT.AND P2, PT, R83.reuse, 0x29, PT ;  /* 0x000000295300780c */ /* 0x040fe40003f44270 */
[----:B---3--:R-:W-:Y:S02]  /*b7c0*/  FSEL R43, R46, -INF , P1 ;  /* 0xff8000002e2b7808 */ /* 0x008fe40000800000 */
[----:B------:R-:W-:Y:S02]  /*b7d0*/  FMNMX.FTZ R62, R38, R51, !PT ;  /* 0x00000033263e7209 */ /* 0x000fe40007810000 */
[----:B------:R-:W2:Y:S01]  /*b7e0*/  MUFU.TANH R49, R49 ;  /* 0x0000003100317308 */ /* 0x000ea20000002400 */
[----:B------:R-:W-:Y:S01]  /*b7f0*/  ISETP.GT.AND P1, PT, R83, 0x30, PT ;  /* 0x000000305300780c */ /* 0x000fe20003f24270 */
[----:B------:R-:W-:Y:S01]  /*b800*/  FMUL.FTZ R53, R57, UR4 ;  /* 0x0000000439357c20 */ /* 0x000fe20008410000 */
[----:B----4-:R-:W-:-:S02]  /*b810*/  FSEL R45, R45, -INF , P2 ;  /* 0xff8000002d2d7808 */ /* 0x010fc40001000000 */
[----:B------:R-:W-:-:S03]  /*b820*/  FMNMX.FTZ R62, R43, R62, !PT ;  /* 0x0000003e2b3e7209 */ /* 0x000fc60007810000 */
[----:B------:R-:W3:Y:S01]  /*b830*/  MUFU.TANH R52, R52 ;  /* 0x0000003400347308 */ /* 0x000ee20000002400 */
[----:B------:R-:W-:Y:S01]  /*b840*/  FFMA.FTZ R155, R47, UR37, -R44 ;  /* 0x000000252f9b7c23 */ /* 0x000fe2000801082c */
[----:B------:R-:W-:Y:S01]  /*b850*/  ISETP.GT.AND P2, PT, R83, 0x31, PT ;  /* 0x000000315300780c */ /* 0x000fe20003f44270 */
[----:B------:R-:W-:Y:S01]  /*b860*/  FMUL.FTZ R55, R60, UR4 ;  /* 0x000000043c377c20 */ /* 0x000fe20008410000 */
[----:B0-----:R-:W-:Y:S02]  /*b870*/  FSEL R47, R50, -INF , P1 ;  /* 0xff800000322f7808 */ /* 0x001fe40000800000 */
[----:B------:R-:W-:Y:S02]  /*b880*/  FMNMX.FTZ R62, R45, R62, !PT ;  /* 0x0000003e2d3e7209 */ /* 0x000fe40007810000 */
[----:B------:R-:W0:Y:S01]  /*b890*/  MUFU.TANH R54, R54 ;  /* 0x0000003600367308 */ /* 0x000e220000002400 */
[----:B------:R-:W-:Y:S02]  /*b8a0*/  ISETP.GT.AND P1, PT, R83, 0x38, PT ;  /* 0x000000385300780c */ /* 0x000fe40003f24270 */
[----:B-1----:R-:W-:-:S02]  /*b8b0*/  FSEL R48, R48, -INF , P2 ;  /* 0xff80000030307808 */ /* 0x002fc40001000000 */
[----:B------:R-:W-:-:S03]  /*b8c0*/  FMNMX.FTZ R51, R47, R62, !PT ;  /* 0x0000003e2f337209 */ /* 0x000fc60007810000 */
[----:B------:R-:W1:Y:S01]  /*b8d0*/  MUFU.TANH R53, R53 ;  /* 0x0000003500357308 */ /* 0x000e620000002400 */
[----:B------:R-:W-:Y:S01]  /*b8e0*/  FFMA.FTZ R50, R41, UR37, -R44 ;  /* 0x0000002529327c23 */ /* 0x000fe2000801082c */
[----:B------:R-:W-:Y:S01]  /*b8f0*/  ISETP.GT.AND P2, PT, R83, 0x39, PT ;  /* 0x000000395300780c */ /* 0x000fe20003f44270 */
[----:B------:R-:W-:Y:S01]  /*b900*/  FMUL.FTZ R58, R64, UR4 ;  /* 0x00000004403a7c20 */ /* 0x000fe20008410000 */
[----:B--2---:R-:W-:Y:S02]  /*b910*/  FSEL R41, R49, -INF , P1 ;  /* 0xff80000031297808 */ /* 0x004fe40000800000 */
[----:B------:R-:W-:Y:S02]  /*b920*/  FMNMX.FTZ R62, R48, R51, !PT ;  /* 0x00000033303e7209 */ /* 0x000fe40007810000 */
[----:B------:R-:W2:Y:S01]  /*b930*/  MUFU.TANH R55, R55 ;  /* 0x0000003700377308 */ /* 0x000ea20000002400 */
[----:B------:R-:W-:Y:S01]  /*b940*/  ISETP.GT.AND P1, PT, R83, 0x40, PT ;  /* 0x000000405300780c */ /* 0x000fe20003f24270 */
[----:B------:R-:W-:Y:S01]  /*b950*/  FMUL.FTZ R57, R65, UR4 ;  /* 0x0000000441397c20 */ /* 0x000fe20008410000 */
[----:B---3--:R-:W-:-:S02]  /*b960*/  FSEL R49, R52, -INF , P2 ;  /* 0xff80000034317808 */ /* 0x008fc40001000000 */
        /* <DEDUP_REMOVED lines=8> */
[----:B------:R-:W-:Y:S01]  /*b9f0*/  ISETP.GT.AND P1, PT, R83, 0x48, PT ;  /* 0x000000485300780c */ /* 0x000fe20003f24270 */
[----:B------:R-:W-:Y:S01]  /*ba00*/  FMUL.FTZ R60, R69, UR4 ;  /* 0x00000004453c7c20 */ /* 0x000fe20008410000 */
[----:B-1----:R-:W-:-:S02]  /*ba10*/  FSEL R51, R53, -INF , P2 ;  /* 0xff80000035337808 */ /* 0x002fc40001000000 */
[----:B------:R-:W-:-:S03]  /*ba20*/  FMNMX.FTZ R62, R39, R62, !PT ;  /* 0x0000003e273e7209 */ /* 0x000fc60007810000 */
[----:B------:R-:W1:Y:S01]  /*ba30*/  MUFU.TANH R57, R57 ;  /* 0x0000003900397308 */ /* 0x000e620000002400 */
[----:B------:R-:W-:Y:S01]  /*ba40*/  FFMA.FTZ R52, R37, UR37, -R44 ;  /* 0x0000002525347c23 */ /* 0x000fe2000801082c */
[----:B------:R-:W-:Y:S02]  /*ba50*/  ISETP.GT.AND P2, PT, R83, 0x49, PT ;  /* 0x000000495300780c */ /* 0x000fe40003f44270 */
[----:B--2---:R-:W-:Y:S02]  /*ba60*/  FSEL R37, R55, -INF , P1 ;  /* 0xff80000037257808 */ /* 0x004fe40000800000 */
[----:B------:R-:W-:Y:S02]  /*ba70*/  FMNMX.FTZ R62, R51, R62, !PT ;  /* 0x0000003e333e7209 */ /* 0x000fe40007810000 */
[----:B------:R-:W2:Y:S01]  /*ba80*/  MUFU.TANH R59, R59 ;  /* 0x0000003b003b7308 */ /* 0x000ea20000002400 */
[----:B------:R-:W-:Y:S02]  /*ba90*/  ISETP.GT.AND P1, PT, R83, 0x50, PT ;  /* 0x000000505300780c */ /* 0x000fe40003f24270 */
[----:B---3--:R-:W-:-:S02]  /*baa0*/  FSEL R53, R56, -INF , P2 ;  /* 0xff80000038357808 */ /* 0x008fc40001000000 */
[----:B------:R-:W-:-:S03]  /*bab0*/  FMNMX.FTZ R62, R37, R62, !PT ;  /* 0x0000003e253e7209 */ /* 0x000fc60007810000 */
[----:B------:R-:W3:Y:S01]  /*bac0*/  MUFU.TANH R60, R60 ;  /* 0x0000003c003c7308 */ /* 0x000ee20000002400 */
[--C-:B------:R-:W-:Y:S01]  /*bad0*/  FFMA.FTZ R171, R27, UR37, -R44.reuse ;  /* 0x000000251bab7c23 */ /* 0x100fe2000801082c */
[----:B------:R-:W-:Y:S02]  /*bae0*/  ISETP.GT.AND P2, PT, R83, 0x51, PT ;  /* 0x000000515300780c */ /* 0x000fe40003f44270 */
[----:B0-----:R-:W-:Y:S02]  /*baf0*/  FSEL R58, R58, -INF , P1 ;  /* 0xff8000003a3a7808 */ /* 0x001fe40000800000 */
[----:B------:R-:W-:Y:S01]  /*bb00*/  FMNMX.FTZ R27, R53, R62, !PT ;  /* 0x0000003e351b7209 */ /* 0x000fe20007810000 */
[----:B------:R-:W-:Y:S01]  /*bb10*/  FFMA.FTZ R54, R24, UR37, -R44 ;  /* 0x0000002518367c23 */ /* 0x000fe2000801082c */
[----:B------:R-:W-:Y:S02]  /*bb20*/  ISETP.GT.AND P1, PT, R83, 0x58, PT ;  /* 0x000000585300780c */ /* 0x000fe40003f24270 */
[----:B-1----:R-:W-:-:S02]  /*bb30*/  FSEL R57, R57, -INF , P2 ;  /* 0xff80000039397808 */ /* 0x002fc40001000000 */
[----:B------:R-:W-:Y:S02]  /*bb40*/  FMNMX.FTZ R24, R58, R27, !PT ;  /* 0x0000001b3a187209 */ /* 0x000fe40007810000 */
[----:B------:R-:W-:Y:S02]  /*bb50*/  ISETP.GT.AND P2, PT, R83, 0x59, PT ;  /* 0x000000595300780c */ /* 0x000fe40003f44270 */
[----:B--2---:R-:W-:Y:S02]  /*bb60*/  FSEL R59, R59, -INF , P1 ;  /* 0xff8000003b3b7808 */ /* 0x004fe40000800000 */
[----:B------:R-:W-:Y:S02]  /*bb70*/  FMNMX.FTZ R24, R57, R24, !PT ;  /* 0x0000001839187209 */ /* 0x000fe40007810000 */
[----:B---3--:R-:W-:Y:S02]  /*bb80*/  FSEL R27, R60, -INF , P2 ;  /* 0xff8000003c1b7808 */ /* 0x008fe40001000000 */
[----:B------:R-:W-:-:S04]  /*bb90*/  FMNMX.FTZ R24, R59, R24, !PT ;  /* 0x000000183b187209 */ /* 0x000fc80007810000 */
[----:B------:R-:W-:Y:S01]  /*bba0*/  FMNMX.FTZ R24, R27, R24, !PT ;  /* 0x000000181b187209 */ /* 0x000fe20007810000 */
[----:B------:R-:W-:-:S04]  /*bbb0*/  FFMA.FTZ R165, R25, UR37, -R44 ;  /* 0x0000002519a57c23 */ /* 0x000fc8000801082c */
[----:B------:R-:W0:Y:S01]  /*bbc0*/  SHFL.BFLY PT, R25, R24, 0x2, 0x1f ;  /* 0x0c401f0018197f89 */ /* 0x000e2200000e0000 */
[----:B------:R-:W-:Y:S01]  /*bbd0*/  FFMA.FTZ R56, R20, UR37, -R44 ;  /* 0x0000002514387c23 */ /* 0x000fe2000801082c */
[----:B0-----:R-:W-:-:S05]  /*bbe0*/  FMNMX.FTZ R25, R24, R25, !PT ;  /* 0x0000001918197209 */ /* 0x001fca0007810000 */
[----:B------:R-:W0:Y:S01]  /*bbf0*/  SHFL.BFLY PT, R20, R25, 0x1, 0x1f ;  /* 0x0c201f0019147f89 */ /* 0x000e2200000e0000 */
[--C-:B------:R-:W-:Y:S01]  /*bc00*/  FFMA.FTZ R159, R28, UR37, -R44.reuse ;  /* 0x000000251c9f7c23 */ /* 0x100fe2000801082c */
[----:B------:R-:W-:Y:S01]  /*bc10*/  FFMA.FTZ R175, R3, UR37, -R44 ;  /* 0x0000002503af7c23 */ /* 0x000fe2000801082c */
[----:B0-----:R-:W-:-:S04]  /*bc20*/  FMNMX.FTZ R20, R25, R20, !PT ;  /* 0x0000001419147209 */ /* 0x001fc80007810000 */
[C---:B------:R-:W-:Y:S01]  /*bc30*/  FSETP.NEU.FTZ.AND P1, PT, R20.reuse, -INF , PT ;  /* 0xff8000001400780b */ /* 0x040fe20003f3d000 */
[----:B------:R-:W-:-:S05]  /*bc40*/  FMUL.FTZ R28, R20, UR37 ;  /* 0x00000025141c7c20 */ /* 0x000fca0008410000 */
[----:B------:R-:W-:-:S05]  /*bc50*/  FSEL R28, R28, RZ, P1 ;  /* 0x000000ff1c1c7208 */ /* 0x000fca0000800000 */
[--C-:B------:R-:W-:Y:S01]  /*bc60*/  FFMA.FTZ R152, R75, UR37, -R28.reuse ;  /* 0x000000254b987c23 */ /* 0x100fe2000801081c */
[--C-:B------:R-:W-:Y:S01]  /*bc70*/  FFMA.FTZ R3, R42, UR37, -R28.reuse ;  /* 0x000000252a037c23 */ /* 0x100fe2000801081c */
[----:B------:R-:W-:Y:S01]  /*bc80*/  FFMA.FTZ R154, R76, UR37, -R28 ;  /* 0x000000254c9a7c23 */ /* 0x000fe2000801081c */
[----:B------:R-:W-:Y:S01]  /*bc90*/  MUFU.EX2 R153, R153 ;  /* 0x0000009900997308 */ /* 0x000fe20000000800 */
[----:B------:R-:W-:Y:S01]  /*bca0*/  FFMA.FTZ R173, R15, UR37, -R44 ;  /* 0x000000250fad7c23 */ /* 0x000fe2000801082c */
[----:B------:R-:W-:-:S06]  /*bcb0*/  FFMA.FTZ R15, R77, UR37, -R28 ;  /* 0x000000254d0f7c23 */ /* 0x000fcc000801081c */
[----:B------:R-:W-:Y:S01]  /*bcc0*/  MUFU.EX2 R152, R152 ;  /* 0x0000009800987308 */ /* 0x000fe20000000800 */
[----:B------:R-:W-:-:S07]  /*bcd0*/  FFMA.FTZ R168, R79, UR37, -R28 ;  /* 0x000000254fa87c23 */ /* 0x000fce000801081c */
[----:B------:R-:W0:Y:S08]  /*bce0*/  MUFU.EX2 R3, R3 ;  /* 0x0000000300037308 */ /* 0x000e300000000800 */
[----:B------:R-:W1:Y:S01]  /*bcf0*/  MUFU.EX2 R46, R61 ;  /* 0x0000003d002e7308 */ /* 0x000e620000000800 */
[----:B------:R-:W-:-:S07]  /*bd00*/  FFMA.FTZ R25, R78, UR37, -R28 ;  /* 0x000000254e197c23 */ /* 0x000fce000801081c */
[----:B------:R-:W2:Y:S08]  /*bd10*/  MUFU.EX2 R154, R154 ;  /* 0x0000009a009a7308 */ /* 0x000eb00000000800 */
[----:B------:R-:W3:Y:S01]  /*bd20*/  MUFU.EX2 R155, R155 ;  /* 0x0000009b009b7308 */ /* 0x000ee20000000800 */
[----:B------:R-:W-:-:S07]  /*bd30*/  FFMA.FTZ R170, R81, UR37, -R28 ;  /* 0x0000002551aa7c23 */ /* 0x000fce000801081c */
[----:B------:R-:W4:Y:S01]  /*bd40*/  MUFU.EX2 R15, R15 ;  /* 0x0000000f000f7308 */ /* 0x000f220000000800 */
[----:B------:R-:W-:-:S07]  /*bd50*/  FFMA.FTZ R166, R43, UR37, -R28 ;  /* 0x000000252ba67c23 */ /* 0x000fce000801081c */
[----:B------:R-:W5:Y:S01]  /*bd60*/  MUFU.EX2 R50, R50 ;  /* 0x0000003200327308 */ /* 0x000f620000000800 */
[--C-:B------:R-:W-:Y:S01]  /*bd70*/  FFMA.FTZ R167, R29, UR37, -R44.reuse ;  /* 0x000000251da77c23 */ /* 0x100fe2000801082c */
[--C-:B------:R-:W-:Y:S01]  /*bd80*/  FFMA.FTZ R161, R33, UR37, -R44.reuse ;  /* 0x0000002521a17c23 */ /* 0x100fe2000801082c */
[----:B------:R-:W-:-:S05]  /*bd90*/  FFMA.FTZ R24, R34, UR37, -R44 ;  /* 0x0000002522187c23 */ /* 0x000fca000801082c */
[----:B------:R-:W5:Y:S01]  /*bda0*/  MUFU.EX2 R168, R168 ;  /* 0x000000a800a87308 */ /* 0x000f620000000800 */
[----:B0-----:R-:W-:Y:S01]  /*bdb0*/  FADD.FTZ R43, R152, R3 ;  /* 0x00000003982b7221 */ /* 0x001fe20000010000 */
[----:B------:R-:W-:Y:S01]  /*bdc0*/  FFMA.FTZ R157, R32, UR37, -R44 ;  /* 0x00000025209d7c23 */ /* 0x000fe2000801082c */
[----:B------:R-:W-:-:S05]  /*bdd0*/  FFMA.FTZ R29, R80, UR37, -R28 ;  /* 0x00000025501d7c23 */ /* 0x000fca000801081c */
[----:B------:R-:W0:Y:S01]  /*bde0*/  MUFU.EX2 R169, R169 ;  /* 0x000000a900a97308 */ /* 0x000e220000000800 */
[----:B------:R-:W-:Y:S01]  /*bdf0*/  FFMA.FTZ R33, R45, UR37, -R28 ;  /* 0x000000252d217c23 */ /* 0x000fe2000801081c */
[----:B-1----:R-:W-:Y:S01]  /*be00*/  FADD.FTZ R34, R153, R46 ;  /* 0x0000002e99227221 */ /* 0x002fe20000010000 */
[----:B------:R-:W-:Y:S02]  /*be10*/  VIADD R32, R13, 0x22840 ;  /* 0x000228400d207836 */ /* 0x000fe40000000000 */
[----:B------:R-:W-:Y:S01]  /*be20*/  FFMA.FTZ R163, R36, UR37, -R44 ;  /* 0x0000002524a37c23 */ /* 0x000fe2000801082c */
[----:B------:R-:W-:Y:S02]  /*be30*/  IMAD.U32 R45, RZ, RZ, UR41 ;  /* 0x00000029ff2d7e24 */ /* 0x000fe4000f8e00ff */
[----:B------:R-:W1:Y:S01]  /*be40*/  MUFU.EX2 R25, R25 ;  /* 0x0000001900197308 */ /* 0x000e620000000800 */
[----:B--2---:R-:W-:Y:S01]  /*be50*/  FADD.FTZ R36, R154, R43 ;  /* 0x0000002b9a247221 */ /* 0x004fe20000010000 */
[--C-:B------:R-:W-:Y:S01]  /*be60*/  FFMA.FTZ R156, R39, UR37, -R28.reuse ;  /* 0x00000025279c7c23 */ /* 0x100fe2000801081c */
[----:B------:R-:W-:-:S05]  /*be70*/  FFMA.FTZ R164, R40, UR37, -R28 ;  /* 0x0000002528a47c23 */ /* 0x000fca000801081c */
[----:B------:R-:W2:Y:S01]  /*be80*/  MUFU.EX2 R52, R52 ;  /* 0x0000003400347308 */ /* 0x000ea20000000800 */
[----:B---3--:R-:W-:Y:S01]  /*be90*/  FADD.FTZ R39, R155, R34 ;  /* 0x000000229b277221 */ /* 0x008fe20000010000 */
[----:B------:R-:W-:Y:S01]  /*bea0*/  PRMT R32, R45, 0x654, R32 ;  /* 0x000006542d207816 */ /* 0x000fe20000000020 */
[----:B------:R-:W-:-:S05]  /*beb0*/  FFMA.FTZ R60, R31, UR37, -R44 ;  /* 0x000000251f3c7c23 */ /* 0x000fca000801082c */
[----:B------:R-:W3:Y:S01]  /*bec0*/  MUFU.EX2 R170, R170 ;  /* 0x000000aa00aa7308 */ /* 0x000ee20000000800 */
[----:B----4-:R-:W-:Y:S01]  /*bed0*/  FADD.FTZ R43, R15, R36 ;  /* 0x000000240f2b7221 */ /* 0x010fe20000010000 */
[----:B------:R-:W-:Y:S01]  /*bee0*/  FFMA.FTZ R31, R38, UR37, -R28 ;  /* 0x00000025261f7c23 */ /* 0x000fe2000801081c */
[----:B-----5:R-:W-:Y:S01]  /*bef0*/  FADD.FTZ R34, R50, R39 ;  /* 0x0000002732227221 */ /* 0x020fe20000010000 */
[----:B------:R4:W-:Y:S04]  /*bf00*/  SYNCS.ARRIVE.TRANS64.RED.A1T0 RZ, [R32+URZ], RZ ;  /* 0x000000ff20ff79a7 */ /* 0x0009e8000810043f */
[----:B------:R-:W5:Y:S08]  /*bf10*/  MUFU.EX2 R171, R171 ;  /* 0x000000ab00ab7308 */ /* 0x000f700000000800 */
[----:B------:R-:W5:Y:S01]  /*bf20*/  MUFU.EX2 R29, R29 ;  /* 0x0000001d001d7308 */ /* 0x000f620000000800 */
[----:B----4-:R-:W-:Y:S01]  /*bf30*/  FADD.FTZ R32, R168, R43 ;  /* 0x0000002ba8207221 */ /* 0x010fe20000010000 */
[----:B0-----:R-:W-:-:S06]  /*bf40*/  FADD.FTZ R43, R169, R34 ;  /* 0x00000022a92b7221 */ /* 0x001fcc0000010000 */
[----:B------:R-:W0:Y:S01]  /*bf50*/  MUFU.EX2 R54, R54 ;  /* 0x0000003600367308 */ /* 0x000e220000000800 */
[----:B-1----:R-:W-:Y:S01]  /*bf60*/  FADD.FTZ R45, R25, R32 ;  /* 0x00000020192d7221 */ /* 0x002fe20000010000 */
[----:B--2---:R-:W-:-:S06]  /*bf70*/  FADD.FTZ R32, R52, R43 ;  /* 0x0000002b34207221 */ /* 0x004fcc0000010000 */
[----:B------:R-:W1:Y:S08]  /*bf80*/  MUFU.EX2 R164, R164 ;  /* 0x000000a400a47308 */ /* 0x000e700000000800 */
[----:B------:R-:W2:Y:S01]  /*bf90*/  MUFU.EX2 R165, R165 ;  /* 0x000000a500a57308 */ /* 0x000ea20000000800 */
[----:B------:R-:W-:Y:S01]  /*bfa0*/  FFMA.FTZ R158, R37, UR37, -R28 ;  /* 0x00000025259e7c23 */ /* 0x000fe2000801081c */
[----:B---3--:R-:W-:-:S06]  /*bfb0*/  FADD.FTZ R34, R170, R45 ;  /* 0x0000002daa227221 */ /* 0x008fcc0000010000 */
[----:B------:R-:W3:Y:S01]  /*bfc0*/  MUFU.EX2 R31, R31 ;  /* 0x0000001f001f7308 */ /* 0x000ee20000000800 */
[----:B------:R-:W-:Y:S01]  /*bfd0*/  FFMA.FTZ R160, R47, UR37, -R28 ;  /* 0x000000252fa07c23 */ /* 0x000fe2000801081c */
[----:B-----5:R-:W-:-:S06]  /*bfe0*/  FADD.FTZ R37, R171, R32 ;  /* 0x00000020ab257221 */ /* 0x020fcc0000010000 */
[----:B------:R-:W4:Y:S01]  /*bff0*/  MUFU.EX2 R56, R56 ;  /* 0x0000003800387308 */ /* 0x000f220000000800 */
[----:B------:R-:W-:Y:S01]  /*c000*/  FFMA.FTZ R62, R35, UR37, -R44 ;  /* 0x00000025233e7c23 */ /* 0x000fe2000801082c */
[----:B------:R-:W-:-:S06]  /*c010*/  FADD.FTZ R43, R29, R34 ;  /* 0x000000221d2b7221 */ /* 0x000fcc0000010000 */
[----:B------:R-:W5:Y:S01]  /*c020*/  MUFU.EX2 R166, R166 ;  /* 0x000000a600a67308 */ /* 0x000f620000000800 */
[----:B------:R-:W-:Y:S01]  /*c030*/  FFMA.FTZ R35, R48, UR37, -R28 ;  /* 0x0000002530237c23 */ /* 0x000fe2000801081c */
[----:B0-----:R-:W-:-:S06]  /*c040*/  FADD.FTZ R32, R54, R37 ;  /* 0x0000002536207221 */ /* 0x001fcc0000010000 */
[----:B------:R-:W0:Y:S01]  /*c050*/  MUFU.EX2 R167, R167 ;  /* 0x000000a700a77308 */ /* 0x000e220000000800 */
[----:B-1----:R-:W-:Y:S01]  /*c060*/  FADD.FTZ R34, R164, R43 ;  /* 0x0000002ba4227221 */ /* 0x002fe20000010000 */
[----:B------:R-:W-:-:S06]  /*c070*/  FFMA.FTZ R162, R41, UR37, -R28 ;  /* 0x0000002529a27c23 */ /* 0x000fcc000801081c */
[----:B------:R-:W1:Y:S01]  /*c080*/  MUFU.EX2 R33, R33 ;  /* 0x0000002100217308 */ /* 0x000e620000000800 */
[----:B--2---:R-:W-:-:S07]  /*c090*/  FADD.FTZ R37, R165, R32 ;  /* 0x00000020a5257221 */ /* 0x004fce0000010000 */
[----:B------:R-:W2:Y:S01]  /*c0a0*/  MUFU.EX2 R60, R60 ;  /* 0x0000003c003c7308 */ /* 0x000ea20000000800 */
[----:B---3--:R-:W-:Y:S01]  /*c0b0*/  FADD.FTZ R43, R31, R34 ;  /* 0x000000221f2b7221 */ /* 0x008fe20000010000 */
[----:B------:R-:W-:-:S06]  /*c0c0*/  FFMA.FTZ R41, R49, UR37, -R28 ;  /* 0x0000002531297c23 */ /* 0x000fcc000801081c */
[----:B------:R-:W3:Y:S01]  /*c0d0*/  MUFU.EX2 R160, R160 ;  /* 0x000000a000a07308 */ /* 0x000ee20000000800 */
[----:B----4-:R-:W-:-:S07]  /*c0e0*/  FADD.FTZ R32, R56, R37 ;  /* 0x0000002538207221 */ /* 0x010fce0000010000 */
[----:B------:R-:W4:Y:S01]  /*c0f0*/  MUFU.EX2 R161, R161 ;  /* 0x000000a100a17308 */ /* 0x000f220000000800 */
[----:B-----5:R-:W-:Y:S01]  /*c100*/  FADD.FTZ R34, R166, R43 ;  /* 0x0000002ba6227221 */ /* 0x020fe20000010000 */
[----:B0-----:R-:W-:-:S06]  /*c110*/  FADD.FTZ R37, R167, R32 ;  /* 0x00000020a7257221 */ /* 0x001fcc0000010000 */
[----:B------:R-:W0:Y:S08]  /*c120*/  MUFU.EX2 R35, R35 ;  /* 0x0000002300237308 */ /* 0x000e300000000800 */
[----:B------:R-:W5:Y:S01]  /*c130*/  MUFU.EX2 R62, R62 ;  /* 0x0000003e003e7308 */ /* 0x000f620000000800 */
[----:B-1----:R-:W-:Y:S01]  /*c140*/  FADD.FTZ R43, R33, R34 ;  /* 0x00000022212b7221 */ /* 0x002fe20000010000 */
[----:B------:R-:W-:-:S06]  /*c150*/  FFMA.FTZ R39, R51, UR37, -R28 ;  /* 0x0000002533277c23 */ /* 0x000fcc000801081c */
[----:B------:R-:W1:Y:S01]  /*c160*/  MUFU.EX2 R162, R162 ;  /* 0x000000a200a27308 */ /* 0x000e620000000800 */
[----:B--2---:R-:W-:Y:S01]  /*c170*/  FADD.FTZ R32, R60, R37 ;  /* 0x000000253c207221 */ /* 0x004fe20000010000 */
[----:B------:R-:W-:-:S06]  /*c180*/  FFMA.FTZ R30, R30, UR37, -R44 ;  /* 0x000000251e1e7c23 */ /* 0x000fcc000801082c */
[----:B------:R-:W2:Y:S01]  /*c190*/  MUFU.EX2 R163, R163 ;  /* 0x000000a300a37308 */ /* 0x000ea20000000800 */
[----:B---3--:R-:W-:Y:S01]  /*c1a0*/  FADD.FTZ R34, R160, R43 ;  /* 0x0000002ba0227221 */ /* 0x008fe20000010000 */
[----:B----4-:R-:W-:-:S06]  /*c1b0*/  FADD.FTZ R37, R161, R32 ;  /* 0x00000020a1257221 */ /* 0x010fcc0000010000 */
[----:B------:R-:W3:Y:S08]  /*c1c0*/  MUFU.EX2 R41, R41 ;  /* 0x0000002900297308 */ /* 0x000ef00000000800 */
[----:B------:R-:W4:Y:S01]  /*c1d0*/  MUFU.EX2 R24, R24 ;  /* 0x0000001800187308 */ /* 0x000f220000000800 */
[----:B0-----:R-:W-:Y:S01]  /*c1e0*/  FADD.FTZ R43, R35, R34 ;  /* 0x00000022232b7221 */ /* 0x001fe20000010000 */
[----:B-----5:R-:W-:-:S06]  /*c1f0*/  FADD.FTZ R32, R62, R37 ;  /* 0x000000253e207221 */ /* 0x020fcc0000010000 */
[----:B------:R-:W0:Y:S01]  /*c200*/  MUFU.EX2 R156, R156 ;  /* 0x0000009c009c7308 */ /* 0x000e220000000800 */
[----:B------:R-:W-:-:S07]  /*c210*/  FFMA.FTZ R26, R26, UR37, -R44 ;  /* 0x000000251a1a7c23 */ /* 0x000fce000801082c */
[----:B------:R-:W5:Y:S01]  /*c220*/  MUFU.EX2 R157, R157 ;  /* 0x0000009d009d7308 */ /* 0x000f620000000800 */
[----:B------:R-:W-:Y:S01]  /*c230*/  FFMA.FTZ R53, R53, UR37, -R28 ;  /* 0x0000002535357c23 */ /* 0x000fe2000801081c */
[----:B-1----:R-:W-:Y:S01]  /*c240*/  FADD.FTZ R34, R162, R43 ;  /* 0x0000002ba2227221 */ /* 0x002fe20000010000 */
[----:B------:R-:W-:-:S05]  /*c250*/  F2FP.BF16.F32.PACK_AB R152, R3, R152 ;  /* 0x000000980398723e */ /* 0x000fca00000010ff */
[----:B------:R-:W1:Y:S01]  /*c260*/  MUFU.EX2 R39, R39 ;  /* 0x0000002700277308 */ /* 0x000e620000000800 */
[--C-:B------:R-:W-:Y:S01]  /*c270*/  FFMA.FTZ R58, R58, UR37, -R28.reuse ;  /* 0x000000253a3a7c23 */ /* 0x100fe2000801081c */
[--C-:B------:R-:W-:Y:S01]  /*c280*/  FFMA.FTZ R57, R57, UR37, -R28.reuse ;  /* 0x0000002539397c23 */ /* 0x100fe2000801081c */
[----:B------:R-:W-:-:S05]  /*c290*/  FFMA.FTZ R59, R59, UR37, -R28 ;  /* 0x000000253b3b7c23 */ /* 0x000fca000801081c */
[----:B------:R-:W1:Y:S01]  /*c2a0*/  MUFU.EX2 R30, R30 ;  /* 0x0000001e001e7308 */ /* 0x000e620000000800 */
[----:B--2---:R-:W-:Y:S01]  /*c2b0*/  FADD.FTZ R3, R163, R32 ;  /* 0x00000020a3037221 */ /* 0x004fe20000010000 */
[----:B------:R-:W-:Y:S01]  /*c2c0*/  FFMA.FTZ R28, R27, UR37, -R28 ;  /* 0x000000251b1c7c23 */ /* 0x000fe2000801081c */
[----:B------:R-:W-:-:S05]  /*c2d0*/  F2FP.BF16.F32.PACK_AB R154, R15, R154 ;  /* 0x0000009a0f9a723e */ /* 0x000fca00000010ff */
[----:B------:R-:W2:Y:S01]  /*c2e0*/  MUFU.EX2 R158, R158 ;  /* 0x0000009e009e7308 */ /* 0x000ea20000000800 */
[----:B---3--:R-:W-:Y:S01]  /*c2f0*/  FADD.FTZ R15, R41, R34 ;  /* 0x00000022290f7221 */ /* 0x008fe20000010000 */
[----:B----4-:R-:W-:-:S06]  /*c300*/  FADD.FTZ R32, R24, R3 ;  /* 0x0000000318207221 */ /* 0x010fcc0000010000 */
[----:B------:R-:W3:Y:S01]  /*c310*/  MUFU.EX2 R159, R159 ;  /* 0x0000009f009f7308 */ /* 0x000ee20000000800 */
[----:B------:R-:W-:Y:S01]  /*c320*/  FFMA.FTZ R14, R14, UR37, -R44 ;  /* 0x000000250e0e7c23 */ /* 0x000fe2000801082c */
[----:B0-----:R-:W-:-:S06]  /*c330*/  FADD.FTZ R34, R156, R15 ;  /* 0x0000000f9c227221 */ /* 0x001fcc0000010000 */
[----:B------:R-:W0:Y:S01]  /*c340*/  MUFU.EX2 R27, R53 ;  /* 0x00000035001b7308 */ /* 0x000e220000000800 */
[----:B-----5:R-:W-:-:S07]  /*c350*/  FADD.FTZ R3, R157, R32 ;  /* 0x000000209d037221 */ /* 0x020fce0000010000 */
[----:B------:R-:W4:Y:S01]  /*c360*/  MUFU.EX2 R26, R26 ;  /* 0x0000001a001a7308 */ /* 0x000f220000000800 */
[----:B-1----:R-:W-:Y:S01]  /*c370*/  FADD.FTZ R15, R39, R34 ;  /* 0x00000022270f7221 */ /* 0x002fe20000010000 */
[----:B------:R-:W-:-:S06]  /*c380*/  FADD.FTZ R32, R30, R3 ;  /* 0x000000031e207221 */ /* 0x000fcc0000010000 */
[----:B------:R-:W-:Y:S08]  /*c390*/  MUFU.EX2 R173, R173 ;  /* 0x000000ad00ad7308 */ /* 0x000ff00000000800 */
[----:B------:R-:W1:Y:S01]  /*c3a0*/  MUFU.EX2 R58, R58 ;  /* 0x0000003a003a7308 */ /* 0x000e620000000800 */
[----:B------:R-:W-:Y:S01]  /*c3b0*/  FFMA.FTZ R0, R0, UR37, -R44 ;  /* 0x0000002500007c23 */ /* 0x000fe2000801082c */
[----:B--2---:R-:W-:Y:S01]  /*c3c0*/  FADD.FTZ R34, R158, R15 ;  /* 0x0000000f9e227221 */ /* 0x004fe20000010000 */
[----:B---3--:R-:W-:-:S05]  /*c3d0*/  FADD.FTZ R3, R159, R32 ;  /* 0x000000209f037221 */ /* 0x008fca0000010000 */
[----:B------:R-:W-:Y:S08]  /*c3e0*/  MUFU.EX2 R14, R14 ;  /* 0x0000000e000e7308 */ /* 0x000ff00000000800 */
[----:B------:R-:W2:Y:S01]  /*c3f0*/  MUFU.EX2 R57, R57 ;  /* 0x0000003900397308 */ /* 0x000ea20000000800 */
[----:B0-----:R-:W-:Y:S01]  /*c400*/  FADD.FTZ R15, R27, R34 ;  /* 0x000000221b0f7221 */ /* 0x001fe20000010000 */
[----:B----4-:R-:W-:-:S06]  /*c410*/  FADD.FTZ R34, R26, R3 ;  /* 0x000000031a227221 */ /* 0x010fcc0000010000 */
[----:B------:R-:W-:Y:S08]  /*c420*/  MUFU.EX2 R175, R175 ;  /* 0x000000af00af7308 */ /* 0x000ff00000000800 */
[----:B------:R-:W0:Y:S01]  /*c430*/  MUFU.EX2 R59, R59 ;  /* 0x0000003b003b7308 */ /* 0x000e220000000800 */
[----:B------:R-:W-:Y:S01]  /*c440*/  F2FP.BF16.F32.PACK_AB R163, R24, R163 ;  /* 0x000000a318a3723e */ /* 0x000fe200000010ff */
[----:B-1----:R-:W-:Y:S01]  /*c450*/  FADD.FTZ R24, R58, R15 ;  /* 0x0000000f3a187221 */ /* 0x002fe20000010000 */
[----:B------:R-:W-:-:S05]  /*c460*/  FADD.FTZ R3, R173, R34 ;  /* 0x00000022ad037221 */ /* 0x000fca0000010000 */
[----:B------:R-:W1:Y:S08]  /*c470*/  MUFU.EX2 R28, R28 ;  /* 0x0000001c001c7308 */ /* 0x000e700000000800 */
[----:B------:R-:W3:Y:S01]  /*c480*/  MUFU.EX2 R32, R0 ;  /* 0x0000000000207308 */ /* 0x000ee20000000800 */
[----:B------:R-:W-:Y:S01]  /*c490*/  F2FP.BF16.F32.PACK_AB R157, R30, R157 ;  /* 0x0000009d1e9d723e */ /* 0x000fe200000010ff */
[----:B--2---:R-:W-:Y:S01]  /*c4a0*/  FADD.FTZ R24, R57, R24 ;  /* 0x0000001839187221 */ /* 0x004fe20000010000 */
[----:B------:R-:W-:-:S03]  /*c4b0*/  FADD.FTZ R30, R14, R3 ;  /* 0x000000030e1e7221 */ /* 0x000fc60000010000 */
[----:B0-----:R-:W-:Y:S01]  /*c4c0*/  FADD.FTZ R3, R59, R24 ;  /* 0x000000183b037221 */ /* 0x001fe20000010000 */
[----:B------:R-:W-:Y:S01]  /*c4d0*/  FADD.FTZ R15, R175, R30 ;  /* 0x0000001eaf0f7221 */ /* 0x000fe20000010000 */
[----:B------:R-:W-:Y:S02]  /*c4e0*/  F2FP.BF16.F32.PACK_AB R153, R46, R153 ;  /* 0x000000992e99723e */ /* 0x000fe400000010ff */
[----:B------:R-:W-:Y:S01]  /*c4f0*/  F2FP.BF16.F32.PACK_AB R155, R50, R155 ;  /* 0x0000009b329b723e */ /* 0x000fe200000010ff */
[----:B-1----:R-:W-:Y:S01]  /*c500*/  FADD.FTZ R3, R28, R3 ;  /* 0x000000031c037221 */ /* 0x002fe20000010000 */
[----:B------:R-:W-:Y:S02]  /*c510*/  F2FP.BF16.F32.PACK_AB R169, R52, R169 ;  /* 0x000000a934a9723e */ /* 0x000fe400000010ff */
[----:B------:R-:W-:Y:S02]  /*c520*/  F2FP.BF16.F32.PACK_AB R171, R54, R171 ;  /* 0x000000ab36ab723e */ /* 0x000fe400000010ff */
[----:B------:R-:W-:Y:S01]  /*c530*/  F2FP.BF16.F32.PACK_AB R165, R56, R165 ;  /* 0x000000a538a5723e */ /* 0x000fe200000010ff */
[----:B---3--:R-:W-:Y:S01]  /*c540*/  FADD.FTZ R0, R32, R15 ;  /* 0x0000000f20007221 */ /* 0x008fe20000010000 */
        /* <DEDUP_REMOVED lines=14> */
[----:B------:R-:W-:Y:S01]  /*c630*/  F2FP.BF16.F32.PACK_AB R175, R32, R175 ;  /* 0x000000af20af723e */ /* 0x000fe200000010ff */
[----:B------:R-:W-:Y:S06]  /*c640*/  @!P0 BRA `(.L_x_5297) ;  /* 0x0000000000048947 */ /* 0x000fec0003800000 */
[----:B------:R-:W-:Y:S01]  /*c650*/  BPT.TRAP 0x1 ;  /* 0x000000040000795c */ /* 0x000fe20000300000 */
.L_x_5297:
[----:B------:R0:W1:Y:S01]  /*c660*/  SYNCS.PHASECHK.TRANS64.TRYWAIT P1, [R13+URZ+0x22850], R74 ;  /* 0x0228504a0d0075a7 */ /* 0x000062000802017f */
[----:B------:R-:W-:Y:S05]  /*c670*/  @!P0 BRA `(.L_x_5298) ;  /* 0x0000000000048947 */ /* 0x000fea0003800000 */
[----:B------:R-:W-:Y:S01]  /*c680*/  BPT.TRAP 0x1 ;  /* 0x000000040000795c */ /* 0x000fe20000300000 */
.L_x_5298:
[----:B------:R-:W-:Y:S04]  /*c690*/  BSSY B0, `(.L_x_5299) ;  /* 0x0000004000007945 */ /* 0x000fe80003800000 */
[----:B-1----:R-:W-:Y:S05]  /*c6a0*/  @P1 BRA `(.L_x_5300) ;  /* 0x0000000000081947 */ /* 0x002fea0003800000 */
[----:B------:R-:W1:Y:S02]  /*c6b0*/  SYNCS.PHASECHK.TRANS64.TRYWAIT P1, [R13+URZ+0x22850], R74 ;  /* 0x0228504a0d0075a7 */ /* 0x000e64000802017f */
[----:B-1----:R-:W-:Y:S05]  /*c6c0*/  @!P1 BRA `(.L_x_5301) ;  /* 0x0000014000489947 */ /* 0x002fea0003800000 */
.L_x_5300:
[----:B------:R-:W-:Y:S05]  /*c6d0*/  BSYNC B0 ;  /* 0x0000000000007941 */ /* 0x000fea0003800000 */
.L_x_5299:
[----:B------:R-:W-:Y:S05]  /*c6e0*/  WARPSYNC.ALL ;  /* 0x0000000000007948 */ /* 0x000fea0003800000 */
[----:B------:R-:W-:Y:S01]  /*c6f0*/  R2UR UR4, R19 ;  /* 0x00000000130472ca */ /* 0x000fe200000e0000 */
[----:B------:R0:W-:Y:S01]  /*c700*/  BAR.SYNC.DEFER_BLOCKING R72, 0x100 ;  /* 0x000400480000751d */ /* 0x0001e20000010000 */
[----:B------:R-:W-:Y:S02]  /*c710*/  IMAD.MOV.U32 R15, RZ, RZ, 0xc00 ;  /* 0x00000c00ff0f7424 */ /* 0x000fe400078e00ff */
[----:B------:R-:W-:Y:S02]  /*c720*/  IMAD.MOV.U32 R27, RZ, RZ, 0x40000040 ;  /* 0x40000040ff1b7424 */ /* 0x000fe400078e00ff */
[----:B------:R-:W-:-:S02]  /*c730*/  IMAD.MOV.U32 R25, RZ, RZ, 0x40000040 ;  /* 0x40000040ff197424 */ /* 0x000fc400078e00ff */
[----:B------:R-:W-:Y:S01]  /*c740*/  IMAD.MOV.U32 R29, RZ, RZ, 0x40000040 ;  /* 0x40000040ff1d7424 */ /* 0x000fe200078e00ff */
[----:B------:R-:W-:Y:S02]  /*c750*/  R2UR UR11, R27 ;  /* 0x000000001b0b72ca */ /* 0x000fe400000e0000 */
[----:B------:R-:W-:Y:S02]  /*c760*/  R2UR UR15, R25 ;  /* 0x00000000190f72ca */ /* 0x000fe400000e0000 */
[----:B------:R-:W-:Y:S01]  /*c770*/  UIADD3 UR4, UR4, 0x400, URZ ;  /* 0x0000040004047890 */ /* 0x000fe2000fffe03f */
[----:B------:R-:W-:Y:S02]  /*c780*/  R2UR UR19, R27 ;  /* 0x000000001b1372ca */ /* 0x000fe400000e0000 */
[----:B------:R-:W-:Y:S01]  /*c790*/  R2UR UR23, R29 ;  /* 0x000000001d1772ca */ /* 0x000fe200000e0000 */
[----:B------:R-:W-:-:S04]  /*c7a0*/  USHF.R.U32.HI UR4, URZ, 0x4, UR4 ;  /* 0x000000043f047899 */ /* 0x000fc80008011604 */
        /* <DEDUP_REMOVED lines=9> */
[----:B------:R-:W-:Y:S02]  /*c840*/  R2UR UR10, R26 ;  /* 0x000000001a0a72ca */ /* 0x000fe400000e0000 */
[C---:B------:R-:W-:Y:S01]  /*c850*/  IADD3 R26, R14.reuse, 0x180, RZ ;  /* 0x000001800e1a7810 */ /* 0x040fe20007ffe0ff */
[----:B------:R-:W-:Y:S01]  /*c860*/  VIADD R14, R14, 0x280 ;  /* 0x000002800e0e7836 */ /* 0x000fe20000000000 */
[----:B------:R-:W-:-:S02]  /*c870*/  R2UR UR14, R24 ;  /* 0x00000000180e72ca */ /* 0x000fc400000e0000 */
[----:B------:R-:W-:Y:S02]  /*c880*/  R2UR UR18, R26 ;  /* 0x000000001a1272ca */ /* 0x000fe400000e0000 */
[----:B------:R-:W-:Y:S02]  /*c890*/  R2UR UR22, R28 ;  /* 0x000000001c1672ca */ /* 0x000fe400000e0000 */
[----:B01----:R-:W-:Y:S01]  /*c8a0*/  WARPGROUP.ARRIVE ;  /* 0x00000000000079c5 */ /* 0x003fe20000000000 */
[----:B------:R-:W-:Y:S02]  /*c8b0*/  R2UR UR26, R14 ;  /* 0x000000000e1a72ca */ /* 0x000fe400000e0000 */
[----:B------:R-:W-:-:S03]  /*c8c0*/  R2UR UR27, R15 ;  /* 0x000000000f1b72ca */ /* 0x000fc600000e0000 */
        /* <DEDUP_REMOVED lines=24> */
.L_x_5302:
[----:B------:R-:W2:Y:S01]  /*ca50*/  LDL R15, [R1+0x4] ;  /* 0x00000400010f7983 */ /* 0x000ea20000100800 */
[----:B------:R-:W0:Y:S03]  /*ca60*/  LDC R14, c[0x0][0x448] ;  /* 0x00011200ff0e7b82 */ /* 0x000e260000000800 */
[----:B------:R-:W3:Y:S04]  /*ca70*/  LDL R154, [R1+0x8] ;  /* 0x00000800019a7983 */ /* 0x000ee80000100800 */
[----:B------:R-:W3:Y:S04]  /*ca80*/  LDL R153, [R1+0x28] ;  /* 0x0000280001997983 */ /* 0x000ee80000100800 */
[----:B------:R-:W4:Y:S01]  /*ca90*/  LDL R152, [R1+0x34] ;  /* 0x0000340001987983 */ /* 0x000f220000100800 */
[----:B------:R-:W-:Y:S01]  /*caa0*/  VIADD R13, R13, 0x22860 ;  /* 0x000228600d0d7836 */ /* 0x000fe20000000000 */
[----:B------:R-:W-:Y:S01]  /*cab0*/  ULDC UR45, c[0x0][0x9d8] ;  /* 0x00027600002d7ab9 */ /* 0x000fe20000000800 */
[----:B------:R-:W-:Y:S01]  /*cac0*/  ULDC UR46, c[0x0][0x9d8] ;  /* 0x00027600002e7ab9 */ /* 0x000fe20000000800 */
[----:B------:R-:W-:Y:S01]  /*cad0*/  ULDC UR39, c[0x0][0x988] ;  /* 0x0002620000277ab9 */ /* 0x000fe20000000800 */
[----:B------:R-:W-:Y:S01]  /*cae0*/  ULDC UR40, c[0x0][0x988] ;  /* 0x0002620000287ab9 */ /* 0x000fe20000000800 */
[----:B0-----:R-:W-:Y:S01]  /*caf0*/  ISETP.NE.AND P1, PT, R14, 0x1, PT ;  /* 0x000000010e00780c */ /* 0x001fe20003f25270 */
[----:B------:R-:W-:-:S05]  /*cb00*/  IMAD.U32 R14, RZ, RZ, UR41 ;  /* 0x00000029ff0e7e24 */ /* 0x000fca000f8e00ff */
[----:B------:R-:W-:-:S04]  /*cb10*/  PRMT R13, R14, 0x654, R13 ;  /* 0x000006540e0d7816 */ /* 0x000fc8000000000d */
[----:B------:R0:W-:Y:S03]  /*cb20*/  SYNCS.ARRIVE.TRANS64.RED.A1T0 RZ, [R13+URZ], RZ ;  /* 0x000000ff0dff79a7 */ /* 0x0001e6000810043f */
[----:B------:R-:W2:Y:S08]  /*cb30*/  @P1 LDC R14, c[0x0][0x44c] ;  /* 0x00011300ff0e1b82 */ /* 0x000eb00000000800 */
[----:B0-----:R-:W0:Y:S01]  /*cb40*/  @P1 LDC R13, c[0x0][0x450] ;  /* 0x00011400ff0d1b82 */ /* 0x001e220000000800 */
[----:B--2---:R-:W-:-:S05]  /*cb50*/  @P1 IMAD.HI.U32 R14, R15, R14, RZ ;  /* 0x0000000e0f0e1227 */ /* 0x004fca00078e00ff */
[----:B0-----:R-:W-:-:S04]  /*cb60*/  @P1 SHF.R.U32.HI R15, RZ, R13, R14 ;  /* 0x0000000dff0f1219 */ /* 0x001fc8000001160e */
[----:B---3--:R-:W-:-:S05]  /*cb70*/  IADD3 R13, R15, R153, -R154 ;  /* 0x000000990f0d7210 */ /* 0x008fca0007ffe89a */
[----:B------:R-:W-:-:S05]  /*cb80*/  IMAD.HI R13, R13, 0x2aaaaaab, RZ ;  /* 0x2aaaaaab0d0d7827 */ /* 0x000fca00078e02ff */
[----:B------:R-:W-:-:S04]  /*cb90*/  SHF.R.U32.HI R14, RZ, 0x1f, R13 ;  /* 0x0000001fff0e7819 */ /* 0x000fc8000001160d */
[----:B------:R-:W-:Y:S01]  /*cba0*/  LEA.HI.SX32 R14, R13, R14, 0x1c ;  /* 0x0000000e0d0e7211 */ /* 0x000fe200078fe2ff */
[----:B------:R-:W-:-:S03]  /*cbb0*/  VIADD R13, R176, 0xfffffffe ;  /* 0xfffffffeb00d7836 */ /* 0x000fc60000000000 */
[----:B----4-:R-:W-:-:S04]  /*cbc0*/  VIMNMX R152, R152, R14, !PT ;  /* 0x0000000e98987248 */ /* 0x010fc80007fe0100 */
[----:B------:R-:W-:Y:S01]  /*cbd0*/  ISETP.GE.AND P1, PT, R13, R152, PT ;  /* 0x000000980d00720c */ /* 0x000fe20003f26270 */
[----:B------:R0:W-:-:S12]  /*cbe0*/  STL [R1+0x14], R152 ;  /* 0x0000149801007387 */ /* 0x0001d80000100800 */
[----:B0-----:R-:W-:Y:S05]  /*cbf0*/  @!P1 BRA `(.L_x_5303) ;  /* 0x0000002c00389947 */ /* 0x001fea0003800000 */
[----:B------:R-:W-:Y:S02]  /*cc00*/  IMAD.MOV.U32 R216, RZ, RZ, R21 ;  /* 0x000000ffffd87224 */ /* 0x000fe400078e0015 */
[----:B------:R-:W-:-:S07]  /*cc10*/  IMAD.MOV.U32 R215, RZ, RZ, R20 ;  /* 0x000000ffffd77224 */ /* 0x000fce00078e0014 */
.L_x_5315:
[----:B------:R-:W-:Y:S01]  /*cc20*/  VIADD R22, R22, 0x1 ;  /* 0x0000000116167836 */ /* 0x000fe20000000000 */
[----:B------:R-:W-:Y:S05]  /*cc30*/  YIELD ;  /* 0x0000000000007946 */ /* 0x000fea0003800000 */
[----:B------:R-:W-:-:S04]  /*cc40*/  ISETP.NE.AND P1, PT, R22, 0x2, PT ;  /* 0x000000021600780c */ /* 0x000fc80003f25270 */
[----:B------:R-:W-:Y:S02]  /*cc50*/  SEL R12, RZ, 0x1, P1 ;  /* 0x00000001ff0c7807 */ /* 0x000fe40000800000 */
[----:B------:R-:W-:Y:S02]  /*cc60*/  SEL R22, R22, RZ, P1 ;  /* 0x000000ff16167207 */ /* 0x000fe40000800000 */
[----:B------:R-:W-:Y:S01]  /*cc70*/  LOP3.LUT R204, R204, R12, RZ, 0x3c, !PT ;  /* 0x0000000ccccc7212 */ /* 0x000fe200078e3cff */
[----:B------:R-:W-:Y:S06]  /*cc80*/  @!P0 BRA `(.L_x_5304) ;  /* 0x0000000000048947 */ /* 0x000fec0003800000 */
[----:B------:R-:W-:Y:S01]  /*cc90*/  BPT.TRAP 0x1 ;  /* 0x000000040000795c */ /* 0x000fe20000300000 */
.L_x_5304:
[----:B------:R-:W-:Y:S01]  /*cca0*/  IMAD R14, R22, 0x8, R19 ;  /* 0x00000008160e7824 */ /* 0x000fe200078e0213 */
[----:B------:R-:W-:-:S04]  /*ccb0*/  SHF.L.U32 R15, R204, 0x1f, RZ ;  /* 0x0000001fcc0f7819 */ /* 0x000fc800000006ff */
[----:B------:R0:W1:Y:S01]  /*ccc0*/  SYNCS.PHASECHK.TRANS64.TRYWAIT P1, [R14+URZ+0x22830], R15 ;  /* 0x0228300f0e0075a7 */ /* 0x000062000802017f */
[----:B------:R-:W-:Y:S05]  /*ccd0*/  @!P0 BRA `(.L_x_5305) ;  /* 0x0000000000048947 */ /* 0x000fea0003800000 */
[----:B------:R-:W-:Y:S01]  /*cce0*/  BPT.TRAP 0x1 ;  /* 0x000000040000795c */ /* 0x000fe20000300000 */
.L_x_5305:
[----:B------:R-:W2:Y:S01]  /*ccf0*/  LDL R12, [R1] ;  /* 0x00000000010c7983 */ /* 0x000ea20000100800 */
[----:B------:R-:W-:Y:S02]  /*cd00*/  IMAD.MOV.U32 R155, RZ, RZ, 0x40000040 ;  /* 0x40000040ff9b7424 */ /* 0x000fe400078e00ff */
[----:B--2---:R-:W-:Y:S01]  /*cd10*/  IMAD R154, R22, 0x300, R12 ;  /* 0x00000300169a7824 */ /* 0x004fe200078e020c */
[----:B-1----:R-:W-:Y:S06]  /*cd20*/  @P1 BRA `(.L_x_5306) ;  /* 0x0000000000081947 */ /* 0x002fec0003800000 */
[----:B------:R-:W1:Y:S02]  /*cd30*/  SYNCS.PHASECHK.TRANS64.TRYWAIT P1, [R14+URZ+0x22830], R15 ;  /* 0x0228300f0e0075a7 */ /* 0x000e64000802017f */
[----:B-1----:R-:W-:Y:S05]  /*cd40*/  @!P1 BRA `(.L_x_5307) ;  /* 0x0000013800bc9947 */ /* 0x002fea0003800000 */
.L_x_5306:
        /* <DEDUP_REMOVED lines=41> */
.L_x_5308:
[----:B------:R-:W3:Y:S01]  /*cfe0*/  LDL R218, [R1+0x4] ;  /* 0x0000040001da7983 */ /* 0x000ee20000100800 */
[----:B------:R-:W4:Y:S03]  /*cff0*/  LDC R21, c[0x0][0x448] ;  /* 0x00011200ff157b82 */ /* 0x000f260000000800 */
[----:B------:R-:W3:Y:S01]  /*d000*/  LDL R20, [R1+0x40] ;  /* 0x0000400001147983 */ /* 0x000ee20000100800 */
[----:B------:R-:W-:-:S03]  /*d010*/  FMUL.FTZ R219, R178, UR46 ;  /* 0x0000002eb2db7c20 */ /* 0x000fc60008410000 */
[----:B------:R-:W5:Y:S01]  /*d020*/  LDL R178, [R1+0x30] ;  /* 0x0000300001b27983 */ /* 0x000f620000100800 */
[----:B------:R-:W-:-:S03]  /*d030*/  FMUL.FTZ R221, R174, UR46 ;  /* 0x0000002eaedd7c20 */ /* 0x000fc60008410000 */
[----:B------:R-:W2:Y:S01]  /*d040*/  LDL R174, [R1+0x28] ;  /* 0x0000280001ae7983 */ /* 0x000ea20000100800 */
[----:B----4-:R-:W-:-:S13]  /*d050*/  ISETP.NE.AND P1, PT, R21, 0x1, PT ;  /* 0x000000011500780c */ /* 0x010fda0003f25270 */
[----:B------:R-:W4:Y:S08]  /*d060*/  @P1 LDC R217, c[0x0][0x44c] ;  /* 0x00011300ffd91b82 */ /* 0x000f300000000800 */
[----:B------:R-:W0:Y:S01]  /*d070*/  @P1 LDC R21, c[0x0][0x450] ;  /* 0x00011400ff151b82 */ /* 0x000e220000000800 */
[----:B---3--:R-:W-:Y:S02]  /*d080*/  IMAD.IADD R20, R20, 0x1, R218 ;  /* 0x0000000114147824 */ /* 0x008fe400078e02da */
[----:B------:R-:W-:Y:S01]  /*d090*/  FMUL.FTZ R218, R162, UR46 ;  /* 0x0000002ea2da7c20 */ /* 0x000fe20008410000 */
[----:B------:R-:W-:-:S02]  /*d0a0*/  FMUL.FTZ R162, R173, UR46 ;  /* 0x0000002eada27c20 */ /* 0x000fc40008410000 */
[----:B------:R-:W2:Y:S01]  /*d0b0*/  LDL R173, [R1+0x8] ;  /* 0x0000080001ad7983 */ /* 0x000ea20000100800 */
[----:B----4-:R-:W-:-:S05]  /*d0c0*/  @P1 IMAD.HI.U32 R217, R20, R217, RZ ;  /* 0x000000d914d91227 */ /* 0x010fca00078e00ff */
[----:B0-----:R-:W-:Y:S01]  /*d0d0*/  @P1 SHF.R.U32.HI R20, RZ, R21, R217 ;  /* 0x00000015ff141219 */ /* 0x001fe200000116d9 */
[----:B------:R-:W-:Y:S01]  /*d0e0*/  FMUL.FTZ R21, R152, UR46 ;  /* 0x0000002e98157c20 */ /* 0x000fe20008410000 */
[----:B------:R-:W-:Y:S01]  /*d0f0*/  FMUL.FTZ R152, R153, UR46 ;  /* 0x0000002e99987c20 */ /* 0x000fe20008410000 */
[----:B------:R-:W-:Y:S01]  /*d100*/  FMUL.FTZ R153, R156, UR46 ;  /* 0x0000002e9c997c20 */ /* 0x000fe20008410000 */
[----:B------:R-:W-:Y:S01]  /*d110*/  FMUL.FTZ R156, R161, UR46 ;  /* 0x0000002ea19c7c20 */ /* 0x000fe20008410000 */
[----:B------:R-:W-:Y:S02]  /*d120*/  FMUL.FTZ R161, R172, UR46 ;  /* 0x0000002eaca17c20 */ /* 0x000fe40008410000 */
[----:B------:R-:W0:Y:S01]  /*d130*/  SHFL.IDX PT, R172, R20, RZ, 0x1c1f ;  /* 0x001c1fff14ac7589 */ /* 0x000e2200000e0000 */
[----:B------:R-:W-:Y:S01]  /*d140*/  FMUL.FTZ R220, R175, UR46 ;  /* 0x0000002eafdc7c20 */ /* 0x000fe20008410000 */
[----:B------:R-:W-:Y:S02]  /*d150*/  FMUL.FTZ R175, R176, UR46 ;  /* 0x0000002eb0af7c20 */ /* 0x000fe40008410000 */
[----:B------:R3:W4:Y:S01]  /*d160*/  SHFL.IDX PT, R176, R20, 0x1, 0x1c1f ;  /* 0x003c1f0014b07f89 */ /* 0x00072200000e0000 */
[----:B------:R-:W-:Y:S01]  /*d170*/  FMUL.FTZ R229, R154, UR46 ;  /* 0x0000002e9ae57c20 */ /* 0x000fe20008410000 */
[----:B------:R-:W-:Y:S01]  /*d180*/  FMUL.FTZ R154, R157, UR46 ;  /* 0x0000002e9d9a7c20 */ /* 0x000fe20008410000 */
[----:B------:R-:W-:Y:S01]  /*d190*/  FMUL.FTZ R228, R155, UR46 ;  /* 0x0000002e9be47c20 */ /* 0x000fe20008410000 */
[----:B---3--:R-:W-:Y:S01]  /*d1a0*/  IMAD R20, R13, -0x60, RZ ;  /* 0xffffffa00d147824 */ /* 0x008fe200078e02ff */
[----:B------:R-:W3:Y:S01]  /*d1b0*/  MUFU.TANH R152, R152 ;  /* 0x0000009800987308 */ /* 0x000ee20000002400 */
[----:B------:R-:W-:Y:S01]  /*d1c0*/  FMUL.FTZ R227, R158, UR46 ;  /* 0x0000002e9ee37c20 */ /* 0x000fe20008410000 */
[----:B------:R-:W-:Y:S01]  /*d1d0*/  FMUL.FTZ R155, R160, UR46 ;  /* 0x0000002ea09b7c20 */ /* 0x000fe20008410000 */
[----:B------:R-:W-:Y:S01]  /*d1e0*/  FMUL.FTZ R157, R164, UR46 ;  /* 0x0000002ea49d7c20 */ /* 0x000fe20008410000 */
[----:B-----5:R-:W-:Y:S01]  /*d1f0*/  IADD3 R20, -R178, 0x1, R20 ;  /* 0x00000001b2147810 */ /* 0x020fe20007ffe114 */
[----:B------:R-:W-:-:S03]  /*d200*/  FMUL.FTZ R158, R165, UR46 ;  /* 0x0000002ea59e7c20 */ /* 0x000fc60008410000 */
[----:B------:R-:W5:Y:S01]  /*d210*/  MUFU.TANH R21, R21 ;  /* 0x0000001500157308 */ /* 0x000f620000002400 */
[----:B------:R-:W-:Y:S01]  /*d220*/  FMUL.FTZ R226, R159, UR46 ;  /* 0x0000002e9fe27c20 */ /* 0x000fe20008410000 */
[----:B------:R-:W-:Y:S01]  /*d230*/  FMUL.FTZ R160, R169, UR46 ;  /* 0x0000002ea9a07c20 */ /* 0x000fe20008410000 */
[----:B------:R-:W-:-:S05]  /*d240*/  FMUL.FTZ R159, R168, UR46 ;  /* 0x0000002ea89f7c20 */ /* 0x000fca0008410000 */
[----:B------:R-:W1:Y:S08]  /*d250*/  MUFU.TANH R153, R153 ;  /* 0x0000009900997308 */ /* 0x000e700000002400 */
[----:B------:R-:W1:Y:S01]  /*d260*/  MUFU.TANH R154, R154 ;  /* 0x0000009a009a7308 */ /* 0x000e620000002400 */
[----:B------:R-:W-:Y:S01]  /*d270*/  FMUL.FTZ R225, R163, UR46 ;  /* 0x0000002ea3e17c20 */ /* 0x000fe20008410000 */
[----:B------:R-:W-:-:S06]  /*d280*/  FMUL.FTZ R164, R180, UR46 ;  /* 0x0000002eb4a47c20 */ /* 0x000fcc0008410000 */
[----:B------:R-:W1:Y:S01]  /*d290*/  MUFU.TANH R156, R156 ;  /* 0x0000009c009c7308 */ /* 0x000e620000002400 */
[----:B------:R-:W-:-:S07]  /*d2a0*/  FMUL.FTZ R163, R181, UR46 ;  /* 0x0000002eb5a37c20 */ /* 0x000fce0008410000 */
[----:B------:R-:W1:Y:S08]  /*d2b0*/  MUFU.TANH R155, R155 ;  /* 0x0000009b009b7308 */ /* 0x000e700000002400 */
[----:B------:R-:W1:Y:S01]  /*d2c0*/  MUFU.TANH R157, R157 ;  /* 0x0000009d009d7308 */ /* 0x000e620000002400 */
[----:B------:R-:W-:-:S07]  /*d2d0*/  FMUL.FTZ R177, R177, UR46 ;  /* 0x0000002eb1b17c20 */ /* 0x000fce0008410000 */
[----:B------:R-:W1:Y:S01]  /*d2e0*/  MUFU.TANH R158, R158 ;  /* 0x0000009e009e7308 */ /* 0x000e620000002400 */
[----:B------:R-:W-:Y:S01]  /*d2f0*/  FMUL.FTZ R169, R186, UR46 ;  /* 0x0000002ebaa97c20 */ /* 0x000fe20008410000 */
[----:B------:R-:W-:Y:S01]  /*d300*/  FMUL.FTZ R165, R184, UR46 ;  /* 0x0000002eb8a57c20 */ /* 0x000fe20008410000 */
[----:B------:R-:W-:-:S05]  /*d310*/  FMUL.FTZ R186, R188, UR46 ;  /* 0x0000002ebcba7c20 */ /* 0x000fca0008410000 */
[----:B------:R-:W1:Y:S01]  /*d320*/  MUFU.TANH R160, R160 ;  /* 0x000000a000a07308 */ /* 0x000e620000002400 */
[----:B------:R-:W-:Y:S01]  /*d330*/  FMUL.FTZ R217, R167, UR46 ;  /* 0x0000002ea7d97c20 */ /* 0x000fe20008410000 */
[----:B------:R-:W-:-:S06]  /*d340*/  FMUL.FTZ R167, R182, UR46 ;  /* 0x0000002eb6a77c20 */ /* 0x000fcc0008410000 */
[----:B------:R-:W1:Y:S01]  /*d350*/  MUFU.TANH R159, R159 ;  /* 0x0000009f009f7308 */ /* 0x000e620000002400 */
[----:B------:R-:W-:-:S07]  /*d360*/  FMUL.FTZ R168, R183, UR46 ;  /* 0x0000002eb7a87c20 */ /* 0x000fce0008410000 */
[----:B------:R-:W1:Y:S01]  /*d370*/  MUFU.TANH R161, R161 ;  /* 0x000000a100a17308 */ /* 0x000e620000002400 */
[----:B------:R-:W-:-:S07]  /*d380*/  FMUL.FTZ R183, R185, UR46 ;  /* 0x0000002eb9b77c20 */ /* 0x000fce0008410000 */
[----:B------:R-:W1:Y:S01]  /*d390*/  MUFU.TANH R162, R162 ;  /* 0x000000a200a27308 */ /* 0x000e620000002400 */
[----:B------:R-:W-:Y:S01]  /*d3a0*/  FMUL.FTZ R224, R166, UR46 ;  /* 0x0000002ea6e07c20 */ /* 0x000fe20008410000 */
[----:B------:R-:W-:-:S06]  /*d3b0*/  FMUL.FTZ R166, R179, UR46 ;  /* 0x0000002eb3a67c20 */ /* 0x000fcc0008410000 */
        /* <DEDUP_REMOVED lines=11> */
[----:B------:R-:W-:-:S07]  /*d470*/  FMUL.FTZ R199, R199, UR46 ;  /* 0x0000002ec7c77c20 */ /* 0x000fce0008410000 */
[----:B------:R-:W1:Y:S01]  /*d480*/  MUFU.TANH R218, R218 ;  /* 0x000000da00da7308 */ /* 0x000e620000002400 */
[----:B------:R-:W-:-:S07]  /*d490*/  FMUL.FTZ R223, R170, UR46 ;  /* 0x0000002eaadf7c20 */ /* 0x000fce0008410000 */
        /* <DEDUP_REMOVED lines=8> */
[----:B--2---:R-:W-:-:S05]  /*d520*/  IADD3 R173, -R173, R20, R174 ;  /* 0x00000014adad7210 */ /* 0x004fca0007ffe1ae */
[C---:B0-----:R-:W-:Y:S02]  /*d530*/  IMAD.IADD R20, R173.reuse, 0x1, R172 ;  /* 0x00000001ad147824 */ /* 0x041fe400078e02ac */
[----:B----4-:R-:W-:-:S03]  /*d540*/  IMAD.IADD R176, R173, 0x1, R176 ;  /* 0x00000001adb07824 */ /* 0x010fc600078e02b0 */
[C---:B------:R-:W-:Y:S02]  /*d550*/  ISETP.GT.AND P3, PT, R20.reuse, 0x1, PT ;  /* 0x000000011400780c */ /* 0x040fe40003f64270 */
[C---:B------:R-:W-:Y:S02]  /*d560*/  ISETP.GT.AND P2, PT, R20.reuse, RZ, PT ;  /* 0x000000ff1400720c */ /* 0x040fe40003f44270 */
[C---:B------:R-:W-:Y:S02]  /*d570*/  ISETP.GT.AND P4, PT, R20.reuse, 0x8, PT ;  /* 0x000000081400780c */ /* 0x040fe40003f84270 */
[----:B------:R-:W-:Y:S02]  /*d580*/  ISETP.GT.AND P1, PT, R20, 0x9, PT ;  /* 0x000000091400780c */ /* 0x000fe40003f24270 */
[----:B---3--:R-:W-:Y:S02]  /*d590*/  FSEL R173, R152, -INF , P3 ;  /* 0xff80000098ad7808 */ /* 0x008fe40001800000 */
[----:B-----5:R-:W-:-:S02]  /*d5a0*/  FSEL R181, R21, -INF , P2 ;  /* 0xff80000015b57808 */ /* 0x020fc40001000000 */
[C---:B------:R-:W-:Y:S02]  /*d5b0*/  ISETP.GT.AND P3, PT, R20.reuse, 0x11, PT ;  /* 0x000000111400780c */ /* 0x040fe40003f64270 */
[----:B-1----:R-:W-:Y:S02]  /*d5c0*/  FSEL R182, R153, -INF , P4 ;  /* 0xff80000099b67808 */ /* 0x002fe40002000000 */
[C---:B------:R-:W-:Y:S02]  /*d5d0*/  ISETP.GT.AND P2, PT, R20.reuse, 0x10, PT ;  /* 0x000000101400780c */ /* 0x040fe40003f44270 */
[----:B------:R-:W-:Y:S02]  /*d5e0*/  ISETP.GT.AND P4, PT, R20, 0x18, PT ;  /* 0x000000181400780c */ /* 0x000fe40003f84270 */
[----:B------:R-:W-:Y:S02]  /*d5f0*/  FSEL R174, R154, -INF , P1 ;  /* 0xff8000009aae7808 */ /* 0x000fe40000800000 */
[----:B------:R-:W-:-:S02]  /*d600*/  ISETP.GT.AND P1, PT, R20, 0x19, PT ;  /* 0x000000191400780c */ /* 0x000fc40003f24270 */
[----:B------:R-:W-:Y:S02]  /*d610*/  FSEL R156, R156, -INF , P3 ;  /* 0xff8000009c9c7808 */ /* 0x000fe40001800000 */
[----:B------:R-:W-:Y:S02]  /*d620*/  FSEL R180, R155, -INF , P2 ;  /* 0xff8000009bb47808 */ /* 0x000fe40001000000 */
[C---:B------:R-:W-:Y:S02]  /*d630*/  ISETP.GT.AND P3, PT, R20.reuse, 0x21, PT ;  /* 0x000000211400780c */ /* 0x040fe40003f64270 */
[----:B------:R-:W-:Y:S02]  /*d640*/  FSEL R179, R157, -INF , P4 ;  /* 0xff8000009db37808 */ /* 0x000fe40002000000 */
[C---:B------:R-:W-:Y:S02]  /*d650*/  ISETP.GT.AND P2, PT, R20.reuse, 0x20, PT ;  /* 0x000000201400780c */ /* 0x040fe40003f44270 */
[----:B------:R-:W-:-:S02]  /*d660*/  ISETP.GT.AND P4, PT, R20, 0x28, PT ;  /* 0x000000281400780c */ /* 0x000fc40003f84270 */
[----:B------:R-:W-:Y:S02]  /*d670*/  FSEL R157, R158, -INF , P1 ;  /* 0xff8000009e9d7808 */ /* 0x000fe40000800000 */
[----:B------:R-:W-:Y:S02]  /*d680*/  ISETP.GT.AND P1, PT, R20, 0x29, PT ;  /* 0x000000291400780c */ /* 0x000fe40003f24270 */
[----:B------:R-:W-:Y:S02]  /*d690*/  FSEL R158, R160, -INF , P3 ;  /* 0xff800000a09e7808 */ /* 0x000fe40001800000 */
[----:B------:R-:W-:Y:S02]  /*d6a0*/  FSEL R178, R159, -INF , P2 ;  /* 0xff8000009fb27808 */ /* 0x000fe40001000000 */
[----:B------:R-:W-:Y:S02]  /*d6b0*/  FSEL R160, R161, -INF , P4 ;  /* 0xff800000a1a07808 */ /* 0x000fe40002000000 */
[----:B------:R-:W-:-:S02]  /*d6c0*/  ISETP.GT.AND P2, PT, R20, 0x30, PT ;  /* 0x000000301400780c */ /* 0x000fc40003f44270 */
[----:B------:R-:W-:Y:S02]  /*d6d0*/  ISETP.GT.AND P4, PT, R20, 0x38, PT ;  /* 0x000000381400780c */ /* 0x000fe40003f84270 */
[----:B------:R-:W-:Y:S02]  /*d6e0*/  FSEL R154, R162, -INF , P1 ;  /* 0xff800000a29a7808 */ /* 0x000fe40000800000 */
[C---:B------:R-:W-:Y:S02]  /*d6f0*/  ISETP.GT.AND P1, PT, R20.reuse, 0x39, PT ;  /* 0x000000391400780c */ /* 0x040fe40003f24270 */
[----:B------:R-:W-:Y:S02]  /*d700*/  ISETP.GT.AND P3, PT, R20, 0x31, PT ;  /* 0x000000311400780c */ /* 0x000fe40003f64270 */
[----:B------:R-:W-:Y:S02]  /*d710*/  FSEL R175, R175, -INF , P2 ;  /* 0xff800000afaf7808 */ /* 0x000fe40001000000 */
[----:B------:R-:W-:-:S02]  /*d720*/  FSEL R159, R164, -INF , P4 ;  /* 0xff800000a49f7808 */ /* 0x000fc40002000000 */
[C---:B------:R-:W-:Y:S02]  /*d730*/  ISETP.GT.AND P2, PT, R20.reuse, 0x40, PT ;  /* 0x000000401400780c */ /* 0x040fe40003f44270 */
[----:B------:R-:W-:Y:S02]  /*d740*/  ISETP.GT.AND P4, PT, R20, 0x48, PT ;  /* 0x000000481400780c */ /* 0x000fe40003f84270 */
[----:B------:R-:W-:Y:S02]  /*d750*/  FSEL R155, R163, -INF , P1 ;  /* 0xff800000a39b7808 */ /* 0x000fe40000800000 */
[----:B------:R-:W-:Y:S02]  /*d760*/  ISETP.GT.AND P1, PT, R176, RZ, PT ;  /* 0x000000ffb000720c */ /* 0x000fe40003f24270 */
[----:B------:R-:W-:Y:S02]  /*d770*/  FSEL R177, R177, -INF , P3 ;  /* 0xff800000b1b17808 */ /* 0x000fe40001800000 */
[----:B------:R-:W-:-:S02]  /*d780*/  ISETP.GT.AND P3, PT, R20, 0x41, PT ;  /* 0x000000411400780c */ /* 0x000fc40003f64270 */
[----:B------:R-:W-:Y:S02]  /*d790*/  FSEL R162, R165, -INF , P2 ;  /* 0xff800000a5a27808 */ /* 0x000fe40001000000 */
[----:B------:R-:W-:Y:S02]  /*d7a0*/  FSEL R152, R186, -INF , P4 ;  /* 0xff800000ba987808 */ /* 0x000fe40002000000 */
[C---:B------:R-:W-:Y:S02]  /*d7b0*/  ISETP.GT.AND P2, PT, R176.reuse, 0x1, PT ;  /* 0x00000001b000780c */ /* 0x040fe40003f44270 */
[----:B------:R-:W-:Y:S02]  /*d7c0*/  FSEL R186, R229, -INF , P1 ;  /* 0xff800000e5ba7808 */ /* 0x000fe40000800000 */
[----:B------:R-:W-:Y:S02]  /*d7d0*/  FSEL R161, R183, -INF , P3 ;  /* 0xff800000b7a17808 */ /* 0x000fe40001800000 */
[----:B------:R-:W-:-:S02]  /*d7e0*/  ISETP.GT.AND P3, PT, R176, 0x8, PT ;  /* 0x00000008b000780c */ /* 0x000fc40003f64270 */
[----:B------:R-:W-:Y:S02]  /*d7f0*/  FSEL R153, R228, -INF , P2 ;  /* 0xff800000e4997808 */ /* 0x000fe40001000000 */
[----:B------:R-:W-:Y:S01]  /*d800*/  FMNMX.FTZ R21, R186, R216, !PT ;  /* 0x000000d8ba157209 */ /* 0x000fe20007810000 */
[----:B------:R0:W-:Y:S01]  /*d810*/  MUFU.TANH R172, R199 ;  /* 0x000000c700ac7308 */ /* 0x0001e20000002400 */
[C---:B------:R-:W-:Y:S02]  /*d820*/  ISETP.GT.AND P4, PT, R176.reuse, 0x9, PT ;  /* 0x00000009b000780c */ /* 0x040fe40003f84270 */
[----:B------:R-:W-:Y:S02]  /*d830*/  FMNMX.FTZ R21, R153, R21, !PT ;  /* 0x0000001599157209 */ /* 0x000fe40007810000 */
[----:B------:R-:W-:Y:S02]  /*d840*/  ISETP.GT.AND P1, PT, R176, 0x10, PT ;  /* 0x00000010b000780c */ /* 0x000fe40003f24270 */
[----:B0-----:R-:W-:-:S02]  /*d850*/  FSEL R199, R227, -INF , P3 ;  /* 0xff800000e3c77808 */ /* 0x001fc40001800000 */
[----:B------:R-:W-:Y:S02]  /*d860*/  FSEL R198, R226, -INF , P4 ;  /* 0xff800000e2c67808 */ /* 0x000fe40002000000 */
[----:B------:R-:W-:Y:S02]  /*d870*/  FMNMX.FTZ R21, R199, R21, !PT ;  /* 0x00000015c7157209 */ /* 0x000fe40007810000 */
[----:B------:R-:W-:Y:S02]  /*d880*/  ISETP.GT.AND P2, PT, R176, 0x11, PT ;  /* 0x00000011b000780c */ /* 0x000fe40003f44270 */
[----:B------:R-:W-:Y:S02]  /*d890*/  FSEL R218, R218, -INF , P1 ;  /* 0xff800000dada7808 */ /* 0x000fe40000800000 */
[----:B------:R-:W-:Y:S01]  /*d8a0*/  FMNMX.FTZ R21, R198, R21, !PT ;  /* 0x00000015c6157209 */ /* 0x000fe20007810000 */
[----:B------:R-:W0:Y:S01]  /*d8b0*/  MUFU.TANH R222, R222 ;  /* 0x000000de00de7308 */ /* 0x000e220000002400 */
[----:B------:R-:W-:-:S02]  /*d8c0*/  ISETP.GT.AND P3, PT, R176, 0x18, PT ;  /* 0x00000018b000780c */ /* 0x000fc40003f64270 */
[----:B------:R-:W-:Y:S02]  /*d8d0*/  FSEL R194, R225, -INF , P2 ;  /* 0xff800000e1c27808 */ /* 0x000fe40001000000 */
[----:B------:R-:W-:Y:S01]  /*d8e0*/  FMNMX.FTZ R21, R218, R21, !PT ;  /* 0x00000015da157209 */ /* 0x000fe20007810000 */
[----:B------:R-:W-:Y:S01]  /*d8f0*/  FMUL.FTZ R188, R191, UR46 ;  /* 0x0000002ebfbc7c20 */ /* 0x000fe20008410000 */
[----:B------:R-:W-:Y:S01]  /*d900*/  ISETP.GT.AND P4, PT, R176, 0x19, PT ;  /* 0x00000019b000780c */ /* 0x000fe20003f84270 */
[----:B------:R-:W1:Y:S01]  /*d910*/  MUFU.TANH R221, R221 ;  /* 0x000000dd00dd7308 */ /* 0x000e620000002400 */
[----:B------:R-:W-:Y:S02]  /*d920*/  FSEL R191, R224, -INF , P3 ;  /* 0xff800000e0bf7808 */ /* 0x000fe40001800000 */
[----:B------:R-:W-:Y:S02]  /*d930*/  FMNMX.FTZ R21, R194, R21, !PT ;  /* 0x00000015c2157209 */ /* 0x000fe40007810000 */
[----:B------:R-:W-:-:S02]  /*d940*/  ISETP.GT.AND P1, PT, R176, 0x20, PT ;  /* 0x00000020b000780c */ /* 0x000fc40003f24270 */
[----:B------:R-:W-:Y:S01]  /*d950*/  FSEL R217, R217, -INF , P4 ;  /* 0xff800000d9d97808 */ /* 0x000fe20002000000 */
[----:B------:R-:W2:Y:S01]  /*d960*/  MUFU.TANH R220, R220 ;  /* 0x000000dc00dc7308 */ /* 0x000ea20000002400 */
[----:B------:R-:W-:Y:S01]  /*d970*/  FMNMX.FTZ R21, R191, R21, !PT ;  /* 0x00000015bf157209 */ /* 0x000fe20007810000 */
[----:B------:R-:W-:Y:S01]  /*d980*/  FMUL.FTZ R184, R195, UR46 ;  /* 0x0000002ec3b87c20 */ /* 0x000fe20008410000 */
[----:B------:R-:W-:Y:S02]  /*d990*/  ISETP.GT.AND P2, PT, R176, 0x21, PT ;  /* 0x00000021b000780c */ /* 0x000fe40003f44270 */
[----:B------:R-:W-:Y:S02]  /*d9a0*/  FSEL R195, R223, -INF , P1 ;  /* 0xff800000dfc37808 */ /* 0x000fe40000800000 */
[----:B------:R-:W-:Y:S01]  /*d9b0*/  FMNMX.FTZ R21, R217, R21, !PT ;  /* 0x00000015d9157209 */ /* 0x000fe20007810000 */
[----:B------:R-:W3:Y:S01]  /*d9c0*/  MUFU.TANH R219, R219 ;  /* 0x000000db00db7308 */ /* 0x000ee20000002400 */
[----:B------:R-:W-:Y:S01]  /*d9d0*/  FMUL.FTZ R171, R190, UR46 ;  /* 0x0000002ebeab7c20 */ /* 0x000fe20008410000 */
[----:B------:R-:W-:-:S02]  /*d9e0*/  ISETP.GT.AND P3, PT, R176, 0x28, PT ;  /* 0x00000028b000780c */ /* 0x000fc40003f64270 */
[----:B0-----:R-:W-:Y:S02]  /*d9f0*/  FSEL R190, R222, -INF , P2 ;  /* 0xff800000debe7808 */ /* 0x001fe40001000000 */
[----:B------:R-:W-:Y:S02]  /*da00*/  FMNMX.FTZ R21, R195, R21, !PT ;  /* 0x00000015c3157209 */ /* 0x000fe40007810000 */
[----:B------:R-:W0:Y:S01]  /*da10*/  MUFU.TANH R166, R166 ;  /* 0x000000a600a67308 */ /* 0x000e220000002400 */
[----:B------:R-:W-:Y:S02]  /*da20*/  ISETP.GT.AND P4, PT, R176, 0x29, PT ;  /* 0x00000029b000780c */ /* 0x000fe40003f84270 */
[----:B-1----:R-:W-:Y:S02]  /*da30*/  FSEL R163, R221, -INF , P3 ;  /* 0xff800000dda37808 */ /* 0x002fe40001800000 */
[----:B------:R-:W-:-:S03]  /*da40*/  FMNMX.FTZ R21, R190, R21, !PT ;  /* 0x00000015be157209 */ /* 0x000fc60007810000 */
[----:B------:R-:W1:Y:S01]  /*da50*/  MUFU.TANH R167, R167 ;  /* 0x000000a700a77308 */ /* 0x000e620000002400 */
[----:B------:R-:W-:Y:S02]  /*da60*/  ISETP.GT.AND P1, PT, R176, 0x30, PT ;  /* 0x00000030b000780c */ /* 0x000fe40003f24270 */
[----:B--2---:R-:W-:Y:S02]  /*da70*/  FSEL R164, R220, -INF , P4 ;  /* 0xff800000dca47808 */ /* 0x004fe40002000000 */
[----:B------:R-:W-:-:S03]  /*da80*/  FMNMX.FTZ R21, R163, R21, !PT ;  /* 0x00000015a3157209 */ /* 0x000fc60007810000 */
[----:B------:R-:W2:Y:S01]  /*da90*/  MUFU.TANH R168, R168 ;  /* 0x000000a800a87308 */ /* 0x000ea20000002400 */
[----:B------:R-:W-:Y:S02]  /*daa0*/  ISETP.GT.AND P2, PT, R176, 0x31, PT ;  /* 0x00000031b000780c */ /* 0x000fe40003f44270 */
[----:B---3--:R-:W-:Y:S02]  /*dab0*/  FSEL R165, R219, -INF , P1 ;  /* 0xff800000dba57808 */ /* 0x008fe40000800000 */
[----:B------:R-:W-:-:S03]  /*dac0*/  FMNMX.FTZ R21, R164, R21, !PT ;  /* 0x00000015a4157209 */ /* 0x000fc60007810000 */
[----:B------:R-:W3:Y:S01]  /*dad0*/  MUFU.TANH R169, R169 ;  /* 0x000000a900a97308 */ /* 0x000ee20000002400 */
[----:B------:R-:W-:Y:S02]  /*dae0*/  ISETP.GT.AND P3, PT, R176, 0x38, PT ;  /* 0x00000038b000780c */ /* 0x000fe40003f64270 */
[----:B0-----:R-:W-:Y:S02]  /*daf0*/  FSEL R166, R166, -INF , P2 ;  /* 0xff800000a6a67808 */ /* 0x001fe40001000000 */
[----:B------:R-:W-:-:S03]  /*db00*/  FMNMX.FTZ R21, R165, R21, !PT ;  /* 0x00000015a5157209 */ /* 0x000fc60007810000 */
        /* <DEDUP_REMOVED lines=23> */
[----:B------:R-:W-:Y:S02]  /*dc80*/  FMNMX.FTZ R21, R171, R21, !PT ;  /* 0x00000015ab157209 */ /* 0x000fe40007810000 */
[----:B------:R-:W-:Y:S02]  /*dc90*/  ISETP.GT.AND P2, PT, R176, 0x51, PT ;  /* 0x00000051b000780c */ /* 0x000fe40003f44270 */
[----:B---3--:R-:W-:Y:S02]  /*dca0*/  FSEL R187, R187, -INF , P1 ;  /* 0xff800000bbbb7808 */ /* 0x008fe40000800000 */
[----:B------:R-:W-:-:S02]  /*dcb0*/  FMNMX.FTZ R21, R188, R21, !PT ;  /* 0x00000015bc157209 */ /* 0x000fc40007810000 */
[----:B------:R-:W-:Y:S02]  /*dcc0*/  ISETP.GT.AND P3, PT, R176, 0x58, PT ;  /* 0x00000058b000780c */ /* 0x000fe40003f64270 */
[----:B0-----:R-:W-:Y:S02]  /*dcd0*/  FSEL R184, R184, -INF , P2 ;  /* 0xff800000b8b87808 */ /* 0x001fe40001000000 */
[----:B------:R-:W-:Y:S02]  /*dce0*/  FMNMX.FTZ R21, R187, R21, !PT ;  /* 0x00000015bb157209 */ /* 0x000fe40007810000 */
[----:B------:R-:W-:Y:S02]  /*dcf0*/  ISETP.GT.AND P4, PT, R176, 0x59, PT ;  /* 0x00000059b000780c */ /* 0x000fe40003f84270 */
[----:B-1----:R-:W-:Y:S02]  /*dd00*/  FSEL R185, R185, -INF , P3 ;  /* 0xff800000b9b97808 */ /* 0x002fe40001800000 */
[----:B------:R-:W-:-:S02]  /*dd10*/  FMNMX.FTZ R21, R184, R21, !PT ;  /* 0x00000015b8157209 */ /* 0x000fc40007810000 */
[----:B------:R-:W-:Y:S02]  /*dd20*/  FSEL R172, R172, -INF , P4 ;  /* 0xff800000acac7808 */ /* 0x000fe40002000000 */
[C---:B------:R-:W-:Y:S02]  /*dd30*/  ISETP.GT.AND P1, PT, R20.reuse, 0x49, PT ;  /* 0x000000491400780c */ /* 0x040fe40003f24270 */
[C---:B------:R-:W-:Y:S02]  /*dd40*/  ISETP.GT.AND P2, PT, R20.reuse, 0x50, PT ;  /* 0x000000501400780c */ /* 0x040fe40003f44270 */
[C---:B------:R-:W-:Y:S02]  /*dd50*/  ISETP.GT.AND P3, PT, R20.reuse, 0x51, PT ;  /* 0x000000511400780c */ /* 0x040fe40003f64270 */
[C---:B------:R-:W-:Y:S02]  /*dd60*/  ISETP.GT.AND P4, PT, R20.reuse, 0x58, PT ;  /* 0x000000581400780c */ /* 0x040fe40003f84270 */
[----:B------:R-:W-:-:S02]  /*dd70*/  ISETP.GT.AND P5, PT, R20, 0x59, PT ;  /* 0x000000591400780c */ /* 0x000fc40003fa4270 */
[----:B------:R-:W-:-:S04]  /*dd80*/  FMNMX.FTZ R20, R185, R21, !PT ;  /* 0x00000015b9147209 */ /* 0x000fc80007810000 */
[----:B------:R-:W-:-:S05]  /*dd90*/  FMNMX.FTZ R20, R172, R20, !PT ;  /* 0x00000014ac147209 */ /* 0x000fca0007810000 */
[----:B------:R-:W0:Y:S02]  /*dda0*/  SHFL.BFLY PT, R21, R20, 0x2, 0x1f ;  /* 0x0c401f0014157f89 */ /* 0x000e2400000e0000 */
[----:B0-----:R-:W-:-:S05]  /*ddb0*/  FMNMX.FTZ R21, R20, R21, !PT ;  /* 0x0000001514157209 */ /* 0x001fca0007810000 */
[----:B------:R-:W0:Y:S01]  /*ddc0*/  SHFL.BFLY PT, R20, R21, 0x1, 0x1f ;  /* 0x0c201f0015147f89 */ /* 0x000e2200000e0000 */
[----:B------:R-:W-:Y:S01]  /*ddd0*/  UMOV UR37, UR40 ;  /* 0x0000002800257c82 */ /* 0x000fe20008000000 */
[----:B------:R-:W-:Y:S01]  /*dde0*/  FMUL.FTZ R189, R189, UR46 ;  /* 0x0000002ebdbd7c20 */ /* 0x000fe20008410000 */
[----:B0-----:R-:W-:-:S04]  /*ddf0*/  FMNMX.FTZ R21, R21, R20, !PT ;  /* 0x0000001415157209 */ /* 0x001fc80007810000 */
[C---:B------:R-:W-:Y:S01]  /*de00*/  FSETP.NEU.FTZ.AND P6, PT, R21.reuse, -INF , PT ;  /* 0xff8000001500780b */ /* 0x040fe20003fdd000 */
[----:B------:R-:W-:-:S03]  /*de10*/  FMUL.FTZ R176, R21, UR37 ;  /* 0x0000002515b07c20 */ /* 0x000fc60008410000 */
[----:B------:R-:W-:Y:S02]  /*de20*/  FSEL R20, R21, RZ, P6 ;  /* 0x000000ff15147208 */ /* 0x000fe40003000000 */
[----:B------:R-:W-:-:S03]  /*de30*/  FSEL R176, R176, RZ, P6 ;  /* 0x000000ffb0b07208 */ /* 0x000fc60003000000 */
[----:B------:R-:W-:Y:S02]  /*de40*/  FADD.FTZ R20, -R20, R216 ;  /* 0x000000d814147221 */ /* 0x000fe40000010100 */
[--C-:B------:R-:W-:Y:S02]  /*de50*/  FFMA.FTZ R186, R186, UR37, -R176.reuse ;  /* 0x00000025baba7c23 */ /* 0x100fe400080108b0 */
[----:B------:R-:W-:Y:S01]  /*de60*/  FMUL.FTZ R20, R20, UR37 ;  /* 0x0000002514147c20 */ /* 0x000fe20008410000 */
[----:B------:R0:W-:Y:S01]  /*de70*/  MUFU.TANH R183, R189 ;  /* 0x000000bd00b77308 */ /* 0x0001e20000002400 */
        /* <DEDUP_REMOVED lines=23> */
[----:B------:R-:W-:Y:S08]  /*dff0*/  MUFU.EX2 R195, R186 ;  /* 0x000000ba00c37308 */ /* 0x000ff00000000800 */
[----:B------:R-:W0:Y:S02]  /*e000*/  MUFU.EX2 R176, R20 ;  /* 0x0000001400b07308 */ /* 0x000e240000000800 */
[----:B0-----:R-:W-:Y:S01]  /*e010*/  FFMA.FTZ R186, R176, R0, R195 ;  /* 0x00000000b0ba7223 */ /* 0x001fe200000100c3 */
[----:B------:R-:W-:-:S04]  /*e020*/  FMNMX.FTZ R0, R181, R215, !PT ;  /* 0x000000d7b5007209 */ /* 0x000fc80007810000 */
[----:B------:R-:W-:-:S04]  /*e030*/  FMNMX.FTZ R0, R173, R0, !PT ;  /* 0x00000000ad007209 */ /* 0x000fc80007810000 */
[----:B------:R-:W-:-:S04]  /*e040*/  FMNMX.FTZ R0, R182, R0, !PT ;  /* 0x00000000b6007209 */ /* 0x000fc80007810000 */
[----:B------:R-:W-:-:S04]  /*e050*/  FMNMX.FTZ R0, R174, R0, !PT ;  /* 0x00000000ae007209 */ /* 0x000fc80007810000 */
[----:B------:R-:W-:-:S04]  /*e060*/  FMNMX.FTZ R0, R180, R0, !PT ;  /* 0x00000000b4007209 */ /* 0x000fc80007810000 */
[----:B------:R-:W-:-:S04]  /*e070*/  FMNMX.FTZ R0, R156, R0, !PT ;  /* 0x000000009c007209 */ /* 0x000fc80007810000 */
[----:B------:R-:W-:-:S04]  /*e080*/  FMNMX.FTZ R0, R179, R0, !PT ;  /* 0x00000000b3007209 */ /* 0x000fc80007810000 */
[----:B------:R-:W-:Y:S01]  /*e090*/  FMNMX.FTZ R0, R157, R0, !PT ;  /* 0x000000009d007209 */ /* 0x000fe20007810000 */
[----:B------:R-:W0:Y:S03]  /*e0a0*/  MUFU.EX2 R153, R153 ;  /* 0x0000009900997308 */ /* 0x000e260000000800 */
[----:B------:R-:W-:-:S04]  /*e0b0*/  FMNMX.FTZ R0, R178, R0, !PT ;  /* 0x00000000b2007209 */ /* 0x000fc80007810000 */
[----:B------:R-:W-:-:S04]  /*e0c0*/  FMNMX.FTZ R0, R158, R0, !PT ;  /* 0x000000009e007209 */ /* 0x000fc80007810000 */
[----:B------:R-:W-:-:S04]  /*e0d0*/  FMNMX.FTZ R0, R160, R0, !PT ;  /* 0x00000000a0007209 */ /* 0x000fc80007810000 */
[----:B------:R-:W-:-:S04]  /*e0e0*/  FMNMX.FTZ R0, R154, R0, !PT ;  /* 0x000000009a007209 */ /* 0x000fc80007810000 */
[----:B------:R-:W-:Y:S01]  /*e0f0*/  FMNMX.FTZ R0, R175, R0, !PT ;  /* 0x00000000af007209 */ /* 0x000fe20007810000 */
[C---:B0-----:R-:W-:Y:S01]  /*e100*/  FADD.FTZ R186, R153.reuse, R186 ;  /* 0x000000ba99ba7221 */ /* 0x041fe20000010000 */
[----:B------:R-:W-:Y:S01]  /*e110*/  F2FP.BF16.F32.PACK_AB R153, R153, R195 ;  /* 0x000000c39999723e */ /* 0x000fe200000010ff */
[----:B------:R-:W-:Y:S01]  /*e120*/  FMUL.FTZ R195, R192, UR46 ;  /* 0x0000002ec0c37c20 */ /* 0x000fe20008410000 */
[----:B------:R-:W-:Y:S01]  /*e130*/  FMNMX.FTZ R20, R177, R0, !PT ;  /* 0x00000000b1147209 */ /* 0x000fe20007810000 */
[----:B------:R-:W-:-:S03]  /*e140*/  FMUL.FTZ R193, R193, UR46 ;  /* 0x0000002ec1c17c20 */ /* 0x000fc60008410000 */
[----:B------:R-:W-:Y:S01]  /*e150*/  FMNMX.FTZ R20, R159, R20, !PT ;  /* 0x000000149f147209 */ /* 0x000fe20007810000 */
[----:B------:R-:W0:Y:S03]  /*e160*/  MUFU.TANH R195, R195 ;  /* 0x000000c300c37308 */ /* 0x000e260000002400 */
[----:B------:R-:W-:Y:S01]  /*e170*/  FMNMX.FTZ R192, R155, R20, !PT ;  /* 0x000000149bc07209 */ /* 0x000fe20007810000 */
[----:B------:R-:W-:Y:S01]  /*e180*/  FMUL.FTZ R196, R196, UR46 ;  /* 0x0000002ec4c47c20 */ /* 0x000fe20008410000 */
[----:B------:R-:W-:Y:S02]  /*e190*/  FMUL.FTZ R198, R197, UR46 ;  /* 0x0000002ec5c67c20 */ /* 0x000fe40008410000 */
[----:B------:R-:W-:Y:S01]  /*e1a0*/  FMNMX.FTZ R192, R162, R192, !PT ;  /* 0x000000c0a2c07209 */ /* 0x000fe20007810000 */
[----:B------:R-:W1:Y:S03]  /*e1b0*/  MUFU.TANH R0, R193 ;  /* 0x000000c100007308 */ /* 0x000e660000002400 */
[----:B------:R-:W-:-:S05]  /*e1c0*/  FMNMX.FTZ R192, R161, R192, !PT ;  /* 0x000000c0a1c07209 */ /* 0x000fca0007810000 */
[----:B------:R1:W2:Y:S01]  /*e1d0*/  MUFU.TANH R20, R196 ;  /* 0x000000c400147308 */ /* 0x0002a20000002400 */
[----:B------:R-:W-:Y:S02]  /*e1e0*/  FSEL R183, R183, -INF , P1 ;  /* 0xff800000b7b77808 */ /* 0x000fe40000800000 */
[----:B------:R-:W-:-:S05]  /*e1f0*/  FMNMX.FTZ R192, R152, R192, !PT ;  /* 0x000000c098c07209 */ /* 0x000fca0007810000 */
[----:B------:R-:W3:Y:S01]  /*e200*/  MUFU.TANH R198, R198 ;  /* 0x000000c600c67308 */ /* 0x000ee20000002400 */
[----:B0-----:R-:W-:Y:S02]  /*e210*/  FSEL R195, R195, -INF , P2 ;  /* 0xff800000c3c37808 */ /* 0x001fe40001000000 */
[----:B------:R-:W-:Y:S02]  /*e220*/  FMNMX.FTZ R192, R183, R192, !PT ;  /* 0x000000c0b7c07209 */ /* 0x000fe40007810000 */
[----:B-1----:R-:W-:Y:S02]  /*e230*/  FSEL R196, R0, -INF , P3 ;  /* 0xff80000000c47808 */ /* 0x002fe40001800000 */
[----:B------:R-:W-:Y:S02]  /*e240*/  FMNMX.FTZ R192, R195, R192, !PT ;  /* 0x000000c0c3c07209 */ /* 0x000fe40007810000 */
[----:B--2---:R-:W-:Y:S02]  /*e250*/  FSEL R197, R20, -INF , P4 ;  /* 0xff80000014c57808 */ /* 0x004fe40002000000 */
[----:B------:R-:W-:-:S04]  /*e260*/  FMNMX.FTZ R192, R196, R192, !PT ;  /* 0x000000c0c4c07209 */ /* 0x000fc80007810000 */
[----:B------:R-:W-:Y:S02]  /*e270*/  FMNMX.FTZ R20, R197, R192, !PT ;  /* 0x000000c0c5147209 */ /* 0x000fe40007810000 */
[----:B---3--:R-:W-:-:S04]  /*e280*/  FSEL R198, R198, -INF , P5 ;  /* 0xff800000c6c67808 */ /* 0x008fc80002800000 */
[----:B------:R-:W-:-:S05]  /*e290*/  FMNMX.FTZ R20, R198, R20, !PT ;  /* 0x00000014c6147209 */ /* 0x000fca0007810000 */
[----:B------:R-:W0:Y:S02]  /*e2a0*/  SHFL.BFLY PT, R0, R20, 0x2, 0x1f ;  /* 0x0c401f0014007f89 */ /* 0x000e2400000e0000 */
[----:B0-----:R-:W-:-:S05]  /*e2b0*/  FMNMX.FTZ R20, R20, R0, !PT ;  /* 0x0000000014147209 */ /* 0x001fca0007810000 */
[----:B------:R-:W0:Y:S01]  /*e2c0*/  SHFL.BFLY PT, R0, R20, 0x1, 0x1f ;  /* 0x0c201f0014007f89 */ /* 0x000e2200000e0000 */
[----:B------:R-:W1:Y:S08]  /*e2d0*/  MUFU.EX2 R199, R199 ;  /* 0x000000c700c77308 */ /* 0x000e700000000800 */
[----:B------:R-:W2:Y:S08]  /*e2e0*/  MUFU.EX2 R216, R216 ;  /* 0x000000d800d87308 */ /* 0x000eb00000000800 */
[----:B------:R3:W-:Y:S01]  /*e2f0*/  MUFU.EX2 R192, R217 ;  /* 0x000000d900c07308 */ /* 0x0007e20000000800 */
[----:B0-----:R-:W-:-:S07]  /*e300*/  FMNMX.FTZ R20, R20, R0, !PT ;  /* 0x0000000014147209 */ /* 0x001fce0007810000 */
[----:B------:R0:W4:Y:S01]  /*e310*/  MUFU.EX2 R193, R218 ;  /* 0x000000da00c17308 */ /* 0x0001220000000800 */
[C---:B------:R-:W-:Y:S01]  /*e320*/  FSETP.NEU.FTZ.AND P1, PT, R20.reuse, -INF , PT ;  /* 0xff8000001400780b */ /* 0x040fe20003f3d000 */
[----:B---3--:R-:W-:-:S03]  /*e330*/  FMUL.FTZ R217, R20, UR37 ;  /* 0x0000002514d97c20 */ /* 0x008fc60008410000 */
[----:B------:R-:W-:-:S03]  /*e340*/  FSEL R0, R20, RZ, P1 ;  /* 0x000000ff14007208 */ /* 0x000fc60000800000 */
[----:B------:R-:W3:Y:S01]  /*e350*/  MUFU.EX2 R194, R194 ;  /* 0x000000c200c27308 */ /* 0x000ee20000000800 */
[----:B------:R-:W-:Y:S01]  /*e360*/  FSEL R217, R217, RZ, P1 ;  /* 0x000000ffd9d97208 */ /* 0x000fe20000800000 */
[----:B-1----:R-:W-:Y:S01]  /*e370*/  FADD.FTZ R186, R199, R186 ;  /* 0x000000bac7ba7221 */ /* 0x002fe20000010000 */
[----:B------:R-:W-:-:S03]  /*e380*/  FADD.FTZ R215, -R0, R215 ;  /* 0x000000d700d77221 */ /* 0x000fc60000010100 */
[--C-:B------:R-:W-:Y:S01]  /*e390*/  FFMA.FTZ R178, R178, UR37, -R217.reuse ;  /* 0x00000025b2b27c23 */ /* 0x100fe200080108d9 */
[--C-:B------:R-:W-:Y:S01]  /*e3a0*/  FFMA.FTZ R219, R175, UR37, -R217.reuse ;  /* 0x00000025afdb7c23 */ /* 0x100fe200080108d9 */
[----:B------:R-:W1:Y:S01]  /*e3b0*/  MUFU.EX2 R191, R191 ;  /* 0x000000bf00bf7308 */ /* 0x000e620000000800 */
[--C-:B0-----:R-:W-:Y:S01]  /*e3c0*/  FFMA.FTZ R218, R154, UR37, -R217.reuse ;  /* 0x000000259ada7c23 */ /* 0x101fe200080108d9 */
[--C-:B------:R-:W-:Y:S01]  /*e3d0*/  FFMA.FTZ R181, R181, UR37, -R217.reuse ;  /* 0x00000025b5b57c23 */ /* 0x100fe200080108d9 */
[--C-:B------:R-:W-:Y:S01]  /*e3e0*/  FFMA.FTZ R182, R182, UR37, -R217.reuse ;  /* 0x00000025b6b67c23 */ /* 0x100fe200080108d9 */
[--C-:B------:R-:W-:Y:S01]  /*e3f0*/  FFMA.FTZ R174, R174, UR37, -R217.reuse ;  /* 0x00000025aeae7c23 */ /* 0x100fe200080108d9 */
[----:B------:R-:W-:-:S03]  /*e400*/  FFMA.FTZ R180, R180, UR37, -R217 ;  /* 0x00000025b4b47c23 */ /* 0x000fc600080108d9 */
        /* <DEDUP_REMOVED lines=9> */
[--C-:B0-----:R-:W-:Y:S01]  /*e4a0*/  FFMA.FTZ R188, R173, UR37, -R217.reuse ;  /* 0x00000025adbc7c23 */ /* 0x101fe200080108d9 */
[--C-:B------:R-:W-:Y:S01]  /*e4b0*/  FFMA.FTZ R162, R162, UR37, -R217.reuse ;  /* 0x00000025a2a27c23 */ /* 0x100fe200080108d9 */
[--C-:B------:R-:W-:Y:S01]  /*e4c0*/  FFMA.FTZ R220, R152, UR37, -R217.reuse ;  /* 0x0000002598dc7c23 */ /* 0x100fe200080108d9 */
[--C-:B------:R-:W-:Y:S01]  /*e4d0*/  FFMA.FTZ R183, R183, UR37, -R217.reuse ;  /* 0x00000025b7b77c23 */ /* 0x100fe200080108d9 */
[--C-:B------:R-:W-:Y:S01]  /*e4e0*/  FFMA.FTZ R195, R195, UR37, -R217.reuse ;  /* 0x00000025c3c37c23 */ /* 0x100fe200080108d9 */
[--C-:B------:R-:W-:Y:S01]  /*e4f0*/  FFMA.FTZ R196, R196, UR37, -R217.reuse ;  /* 0x00000025c4c47c23 */ /* 0x100fe200080108d9 */
[--C-:B------:R-:W-:Y:S01]  /*e500*/  FFMA.FTZ R197, R197, UR37, -R217.reuse ;  /* 0x00000025c5c57c23 */ /* 0x100fe200080108d9 */
[----:B------:R0:W-:Y:S01]  /*e510*/  MUFU.EX2 R173, R187 ;  /* 0x000000bb00ad7308 */ /* 0x0001e20000000800 */
[--C-:B-----5:R-:W-:Y:S01]  /*e520*/  FFMA.FTZ R185, R161, UR37, -R217.reuse ;  /* 0x00000025a1b97c23 */ /* 0x120fe200080108d9 */
[--C-:B------:R-:W-:Y:S01]  /*e530*/  FFMA.FTZ R198, R198, UR37, -R217.reuse ;  /* 0x00000025c6c67c23 */ /* 0x100fe200080108d9 */
[----:B--2---:R-:W-:Y:S01]  /*e540*/  FADD.FTZ R186, R216, R186 ;  /* 0x000000bad8ba7221 */ /* 0x004fe20000010000 */
[----:B0-----:R-:W-:-:S04]  /*e550*/  FFMA.FTZ R187, R155, UR37, -R217 ;  /* 0x000000259bbb7c23 */ /* 0x001fc800080108d9 */
[----:B------:R0:W-:Y:S01]  /*e560*/  MUFU.EX2 R217, R178 ;  /* 0x000000b200d97308 */ /* 0x0001e20000000800 */
[----:B----4-:R-:W-:Y:S01]  /*e570*/  FADD.FTZ R186, R193, R186 ;  /* 0x000000bac1ba7221 */ /* 0x010fe20000010000 */
[----:B0-----:R-:W-:-:S06]  /*e580*/  FMUL.FTZ R178, R215, UR37 ;  /* 0x00000025d7b27c20 */ /* 0x001fcc0008410000 */
[----:B------:R-:W0:Y:S01]  /*e590*/  MUFU.EX2 R189, R189 ;  /* 0x000000bd00bd7308 */ /* 0x000e220000000800 */
[----:B---3--:R-:W-:-:S07]  /*e5a0*/  FADD.FTZ R186, R194, R186 ;  /* 0x000000bac2ba7221 */ /* 0x008fce0000010000 */
[----:B------:R-:W-:Y:S01]  /*e5b0*/  MUFU.EX2 R152, R181 ;  /* 0x000000b500987308 */ /* 0x000fe20000000800 */
[----:B-1----:R-:W-:-:S07]  /*e5c0*/  FADD.FTZ R186, R191, R186 ;  /* 0x000000babfba7221 */ /* 0x002fce0000010000 */
[----:B------:R-:W1:Y:S01]  /*e5d0*/  MUFU.EX2 R178, R178 ;  /* 0x000000b200b27308 */ /* 0x000e620000000800 */
[----:B------:R-:W-:-:S07]  /*e5e0*/  FADD.FTZ R186, R192, R186 ;  /* 0x000000bac0ba7221 */ /* 0x000fce0000010000 */
[----:B------:R-:W2:Y:S08]  /*e5f0*/  MUFU.EX2 R188, R188 ;  /* 0x000000bc00bc7308 */ /* 0x000eb00000000800 */
[----:B------:R-:W3:Y:S08]  /*e600*/  MUFU.EX2 R182, R182 ;  /* 0x000000b600b67308 */ /* 0x000ef00000000800 */
[----:B------:R-:W4:Y:S08]  /*e610*/  MUFU.EX2 R174, R174 ;  /* 0x000000ae00ae7308 */ /* 0x000f300000000800 */
[----:B------:R0:W-:Y:S08]  /*e620*/  MUFU.EX2 R221, R158 ;  /* 0x0000009e00dd7308 */ /* 0x0001f00000000800 */
[----:B------:R-:W5:Y:S01]  /*e630*/  MUFU.EX2 R190, R190 ;  /* 0x000000be00be7308 */ /* 0x000f620000000800 */
[----:B0-----:R-:W-:-:S07]  /*e640*/  FADD.FTZ R158, R189, R186 ;  /* 0x000000babd9e7221 */ /* 0x001fce0000010000 */
[----:B------:R-:W0:Y:S08]  /*e650*/  MUFU.EX2 R180, R180 ;  /* 0x000000b400b47308 */ /* 0x000e300000000800 */
[----:B------:R1:W-:Y:S02]  /*e660*/  MUFU.EX2 R186, R154 ;  /* 0x0000009a00ba7308 */ /* 0x0003e40000000800 */
[----:B-1----:R-:W-:-:S06]  /*e670*/  FFMA.FTZ R154, R178, R3, R152 ;  /* 0x00000003b29a7223 */ /* 0x002fcc0000010098 */
[----:B------:R-:W1:Y:S01]  /*e680*/  MUFU.EX2 R156, R156 ;  /* 0x0000009c009c7308 */ /* 0x000e620000000800 */
[----:B--2---:R-:W-:-:S04]  /*e690*/  FADD.FTZ R154, R188, R154 ;  /* 0x0000009abc9a7221 */ /* 0x004fc80000010000 */
[----:B---3--:R-:W-:-:S03]  /*e6a0*/  FADD.FTZ R154, R182, R154 ;  /* 0x0000009ab69a7221 */ /* 0x008fc60000010000 */
[----:B------:R-:W2:Y:S01]  /*e6b0*/  MUFU.EX2 R179, R179 ;  /* 0x000000b300b37308 */ /* 0x000ea20000000800 */
[----:B----4-:R-:W-:Y:S01]  /*e6c0*/  FADD.FTZ R154, R174, R154 ;  /* 0x0000009aae9a7221 */ /* 0x010fe20000010000 */
[----:B-----5:R-:W-:-:S06]  /*e6d0*/  FADD.FTZ R3, R190, R158 ;  /* 0x0000009ebe037221 */ /* 0x020fcc0000010000 */
[----:B------:R-:W3:Y:S01]  /*e6e0*/  MUFU.EX2 R181, R157 ;  /* 0x0000009d00b57308 */ /* 0x000ee20000000800 */
[----:B0-----:R-:W-:-:S04]  /*e6f0*/  FADD.FTZ R158, R180, R154 ;  /* 0x0000009ab49e7221 */ /* 0x001fc80000010000 */
[----:B-1----:R-:W-:-:S03]  /*e700*/  FADD.FTZ R158, R156, R158 ;  /* 0x0000009e9c9e7221 */ /* 0x002fc60000010000 */
[----:B------:R-:W0:Y:S01]  /*e710*/  MUFU.EX2 R163, R163 ;  /* 0x000000a300a37308 */ /* 0x000e220000000800 */
[----:B--2---:R-:W-:-:S07]  /*e720*/  FADD.FTZ R158, R179, R158 ;  /* 0x0000009eb39e7221 */ /* 0x004fce0000010000 */
[----:B------:R1:W-:Y:S01]  /*e730*/  MUFU.EX2 R222, R160 ;  /* 0x000000a000de7308 */ /* 0x0003e20000000800 */
[----:B---3--:R-:W-:-:S07]  /*e740*/  FADD.FTZ R158, R181, R158 ;  /* 0x0000009eb59e7221 */ /* 0x008fce0000010000 */
[----:B------:R-:W2:Y:S01]  /*e750*/  MUFU.EX2 R164, R164 ;  /* 0x000000a400a47308 */ /* 0x000ea20000000800 */
[----:B-1----:R-:W-:-:S07]  /*e760*/  FADD.FTZ R160, R217, R158 ;  /* 0x0000009ed9a07221 */ /* 0x002fce0000010000 */
[----:B------:R-:W1:Y:S01]  /*e770*/  MUFU.EX2 R218, R218 ;  /* 0x000000da00da7308 */ /* 0x000e620000000800 */
[----:B------:R-:W-:-:S07]  /*e780*/  F2FP.BF16.F32.PACK_AB R152, R188, R152 ;  /* 0x00000098bc98723e */ /* 0x000fce00000010ff */
[----:B------:R-:W3:Y:S01]  /*e790*/  MUFU.EX2 R165, R165 ;  /* 0x000000a500a57308 */ /* 0x000ee20000000800 */
[----:B------:R-:W-:Y:S01]  /*e7a0*/  F2FP.BF16.F32.PACK_AB R154, R174, R182 ;  /* 0x000000b6ae9a723e */ /* 0x000fe200000010ff */
[----:B0-----:R-:W-:-:S06]  /*e7b0*/  FADD.FTZ R174, R163, R3 ;  /* 0x00000003a3ae7221 */ /* 0x001fcc0000010000 */
[----:B------:R-:W0:Y:S08]  /*e7c0*/  MUFU.EX2 R219, R219 ;  /* 0x000000db00db7308 */ /* 0x000e300000000800 */
[----:B------:R-:W4:Y:S01]  /*e7d0*/  MUFU.EX2 R166, R166 ;  /* 0x000000a600a67308 */ /* 0x000f220000000800 */
[----:B--2---:R-:W-:-:S07]  /*e7e0*/  FADD.FTZ R174, R164, R174 ;  /* 0x000000aea4ae7221 */ /* 0x004fce0000010000 */
[----:B------:R-:W2:Y:S08]  /*e7f0*/  MUFU.EX2 R177, R177 ;  /* 0x000000b100b17308 */ /* 0x000eb00000000800 */
[----:B------:R5:W-:Y:S08]  /*e800*/  MUFU.EX2 R188, R162 ;  /* 0x000000a200bc7308 */ /* 0x000bf00000000800 */
[----:B------:R-:W2:Y:S01]  /*e810*/  MUFU.EX2 R167, R167 ;  /* 0x000000a700a77308 */ /* 0x000ea20000000800 */
[----:B-----5:R-:W-:-:S04]  /*e820*/  FADD.FTZ R162, R221, R160 ;  /* 0x000000a0dda27221 */ /* 0x020fc80000010000 */
[----:B------:R-:W-:-:S03]  /*e830*/  FADD.FTZ R162, R222, R162 ;  /* 0x000000a2dea27221 */ /* 0x000fc60000010000 */
[----:B------:R-:W5:Y:S01]  /*e840*/  MUFU.EX2 R168, R168 ;  /* 0x000000a800a87308 */ /* 0x000f620000000800 */
[----:B-1----:R-:W-:Y:S01]  /*e850*/  FADD.FTZ R3, R218, R162 ;  /* 0x000000a2da037221 */ /* 0x002fe20000010000 */
[----:B---3--:R-:W-:-:S06]  /*e860*/  FADD.FTZ R174, R165, R174 ;  /* 0x000000aea5ae7221 */ /* 0x008fcc0000010000 */
[----:B------:R-:W1:Y:S01]  /*e870*/  MUFU.EX2 R187, R187 ;  /* 0x000000bb00bb7308 */ /* 0x000e620000000800 */
[----:B0-----:R-:W-:Y:S01]  /*e880*/  FADD.FTZ R3, R219, R3 ;  /* 0x00000003db037221 */ /* 0x001fe20000010000 */
[----:B----4-:R-:W-:-:S06]  /*e890*/  FADD.FTZ R174, R166, R174 ;  /* 0x000000aea6ae7221 */ /* 0x010fcc0000010000 */
[----:B------:R-:W0:Y:S01]  /*e8a0*/  MUFU.EX2 R169, R169 ;  /* 0x000000a900a97308 */ /* 0x000e220000000800 */
[----:B--2---:R-:W-:Y:S01]  /*e8b0*/  FADD.FTZ R3, R177, R3 ;  /* 0x00000003b1037221 */ /* 0x004fe20000010000 */
[----:B------:R-:W-:-:S06]  /*e8c0*/  FADD.FTZ R174, R167, R174 ;  /* 0x000000aea7ae7221 */ /* 0x000fcc0000010000 */
[----:B------:R-:W2:Y:S01]  /*e8d0*/  MUFU.EX2 R170, R170 ;  /* 0x000000aa00aa7308 */ /* 0x000ea20000000800 */
[----:B------:R-:W-:Y:S01]  /*e8e0*/  F2FP.BF16.F32.PACK_AB R163, R164, R163 ;  /* 0x000000a3a4a3723e */ /* 0x000fe200000010ff */
[----:B------:R-:W-:Y:S01]  /*e8f0*/  FADD.FTZ R3, R186, R3 ;  /* 0x00000003ba037221 */ /* 0x000fe20000010000 */
[----:B------:R-:W-:-:S05]  /*e900*/  F2FP.BF16.F32.PACK_AB R164, R177, R219 ;  /* 0x000000dbb1a4723e */ /* 0x000fca00000010ff */
[----:B------:R-:W3:Y:S01]  /*e910*/  MUFU.EX2 R185, R185 ;  /* 0x000000b900b97308 */ /* 0x000ee20000000800 */
[----:B-----5:R-:W-:-:S07]  /*e920*/  FADD.FTZ R177, R168, R174 ;  /* 0x000000aea8b17221 */ /* 0x020fce0000010000 */
[----:B------:R-:W4:Y:S01]  /*e930*/  MUFU.EX2 R171, R171 ;  /* 0x000000ab00ab7308 */ /* 0x000f220000000800 */
[----:B-1----:R-:W-:Y:S01]  /*e940*/  FADD.FTZ R3, R187, R3 ;  /* 0x00000003bb037221 */ /* 0x002fe20000010000 */
[----:B0-----:R-:W-:-:S06]  /*e950*/  FADD.FTZ R177, R169, R177 ;  /* 0x000000b1a9b17221 */ /* 0x001fcc0000010000 */
[----:B------:R-:W0:Y:S01]  /*e960*/  MUFU.EX2 R220, R220 ;  /* 0x000000dc00dc7308 */ /* 0x000e220000000800 */
[----:B------:R-:W-:Y:S01]  /*e970*/  FADD.FTZ R3, R188, R3 ;  /* 0x00000003bc037221 */ /* 0x000fe20000010000 */
[----:B--2---:R-:W-:-:S06]  /*e980*/  FADD.FTZ R177, R170, R177 ;  /* 0x000000b1aab17221 */ /* 0x004fcc0000010000 */
[----:B------:R-:W1:Y:S01]  /*e990*/  MUFU.EX2 R183, R183 ;  /* 0x000000b700b77308 */ /* 0x000e620000000800 */
[----:B---3--:R-:W-:Y:S01]  /*e9a0*/  FADD.FTZ R3, R185, R3 ;  /* 0x00000003b9037221 */ /* 0x008fe20000010000 */
[----:B----4-:R-:W-:-:S06]  /*e9b0*/  FADD.FTZ R177, R171, R177 ;  /* 0x000000b1abb17221 */ /* 0x010fcc0000010000 */
[----:B------:R-:W2:Y:S01]  /*e9c0*/  MUFU.EX2 R195, R195 ;  /* 0x000000c300c37308 */ /* 0x000ea20000000800 */
[----:B0-----:R-:W-:Y:S01]  /*e9d0*/  FADD.FTZ R3, R220, R3 ;  /* 0x00000003dc037221 */ /* 0x001fe20000010000 */
[----:B------:R-:W-:-:S06]  /*e9e0*/  F2FP.BF16.F32.PACK_AB R158, R181, R179 ;  /* 0x000000b3b59e723e */ /* 0x000fcc00000010ff */
[----:B------:R-:W-:Y:S01]  /*e9f0*/  MUFU.EX2 R184, R184 ;  /* 0x000000b800b87308 */ /* 0x000fe20000000800 */
[----:B------:R-:W-:-:S07]  /*ea00*/  FADD.FTZ R179, R0, R177 ;  /* 0x000000b100b37221 */ /* 0x000fce0000010000 */
[----:B------:R-:W0:Y:S01]  /*ea10*/  MUFU.EX2 R196, R196 ;  /* 0x000000c400c47308 */ /* 0x000e220000000800 */
[----:B-1----:R-:W-:-:S07]  /*ea20*/  FADD.FTZ R3, R183, R3 ;  /* 0x00000003b7037221 */ /* 0x002fce0000010000 */
[----:B------:R-:W1:Y:S01]  /*ea30*/  MUFU.EX2 R174, R197 ;  /* 0x000000c500ae7308 */ /* 0x000e620000000800 */
[----:B------:R-:W-:Y:S02]  /*ea40*/  VIADD R155, R14, 0x22840 ;  /* 0x000228400e9b7836 */ /* 0x000fe40000000000 */
[----:B--2---:R-:W-:Y:S01]  /*ea50*/  FADD.FTZ R3, R195, R3 ;  /* 0x00000003c3037221 */ /* 0x004fe20000010000 */
[----:B------:R-:W-:-:S04]  /*ea60*/  IMAD.U32 R157, RZ, RZ, UR41 ;  /* 0x00000029ff9d7e24 */ /* 0x000fc8000f8e00ff */
[----:B------:R-:W2:Y:S01]  /*ea70*/  MUFU.EX2 R198, R198 ;  /* 0x000000c600c67308 */ /* 0x000ea20000000800 */
[----:B------:R-:W-:-:S07]  /*ea80*/  FADD.FTZ R179, R173, R179 ;  /* 0x000000b3adb37221 */ /* 0x000fce0000010000 */
[----:B------:R-:W3:Y:S01]  /*ea90*/  MUFU.EX2 R177, R172 ;  /* 0x000000ac00b17308 */ /* 0x000ee20000000800 */
[----:B------:R-:W-:Y:S01]  /*eaa0*/  F2FP.BF16.F32.PACK_AB R171, R0, R171 ;  /* 0x000000ab00ab723e */ /* 0x000fe200000010ff */
[----:B0-----:R-:W-:Y:S01]  /*eab0*/  FADD.FTZ R3, R196, R3 ;  /* 0x00000003c4037221 */ /* 0x001fe20000010000 */
[----:B------:R-:W-:Y:S01]  /*eac0*/  FADD.FTZ R0, R184, R179 ;  /* 0x000000b3b8007221 */ /* 0x000fe20000010000 */
[----:B------:R-:W-:Y:S02]  /*ead0*/  PRMT R155, R157, 0x654, R155 ;  /* 0x000006549d9b7816 */ /* 0x000fe4000000009b */
[----:B-1----:R-:W-:Y:S01]  /*eae0*/  FADD.FTZ R3, R174, R3 ;  /* 0x00000003ae037221 */ /* 0x002fe20000010000 */
[----:B------:R-:W-:Y:S01]  /*eaf0*/  FADD.FTZ R0, R175, R0 ;  /* 0x00000000af007221 */ /* 0x000fe20000010000 */
[----:B------:R0:W-:Y:S01]  /*eb00*/  SYNCS.ARRIVE.TRANS64.RED.A1T0 RZ, [R155+URZ], RZ ;  /* 0x000000ff9bff79a7 */ /* 0x0001e2000810043f */
[----:B------:R-:W-:Y:S01]  /*eb10*/  F2FP.BF16.F32.PACK_AB R165, R166, R165 ;  /* 0x000000a5a6a5723e */ /* 0x000fe200000010ff */
[----:B--2---:R-:W-:Y:S01]  /*eb20*/  FADD.FTZ R3, R198, R3 ;  /* 0x00000003c6037221 */ /* 0x004fe20000010000 */
[----:B------:R-:W-:Y:S01]  /*eb30*/  F2FP.BF16.F32.PACK_AB R167, R168, R167 ;  /* 0x000000a7a8a7723e */ /* 0x000fe200000010ff */
[-C--:B------:R-:W-:Y:S01]  /*eb40*/  FMUL.FTZ R24, R24, R178.reuse ;  /* 0x000000b218187220 */ /* 0x080fe20000410000 */
[----:B------:R-:W-:Y:S01]  /*eb50*/  F2FP.BF16.F32.PACK_AB R169, R170, R169 ;  /* 0x000000a9aaa9723e */ /* 0x000fe200000010ff */
[-C--:B------:R-:W-:Y:S01]  /*eb60*/  FMUL.FTZ R25, R25, R178.reuse ;  /* 0x000000b219197220 */ /* 0x080fe20000410000 */
[----:B------:R-:W-:Y:S01]  /*eb70*/  F2FP.BF16.F32.PACK_AB R157, R194, R193 ;  /* 0x000000c1c29d723e */ /* 0x000fe200000010ff */
[-C--:B------:R-:W-:Y:S01]  /*eb80*/  FMUL.FTZ R28, R28, R178.reuse ;  /* 0x000000b21c1c7220 */ /* 0x080fe20000410000 */
[----:B0-----:R-:W-:Y:S01]  /*eb90*/  F2FP.BF16.F32.PACK_AB R155, R216, R199 ;  /* 0x000000c7d89b723e */ /* 0x001fe200000010ff */
[----:B---3--:R-:W-:Y:S01]  /*eba0*/  FADD.FTZ R0, R177, R0 ;  /* 0x00000000b1007221 */ /* 0x008fe20000010000 */
[----:B------:R-:W-:Y:S01]  /*ebb0*/  F2FP.BF16.F32.PACK_AB R159, R192, R191 ;  /* 0x000000bfc09f723e */ /* 0x000fe200000010ff */
[-C--:B------:R-:W-:Y:S01]  /*ebc0*/  FMUL.FTZ R29, R29, R178.reuse ;  /* 0x000000b21d1d7220 */ /* 0x080fe20000410000 */
[----:B------:R-:W-:Y:S01]  /*ebd0*/  F2FP.BF16.F32.PACK_AB R161, R190, R189 ;  /* 0x000000bdbea1723e */ /* 0x000fe200000010ff */
[----:B------:R-:W-:Y:S01]  /*ebe0*/  FMUL.FTZ R32, R32, R178 ;  /* 0x000000b220207220 */ /* 0x000fe20000410000 */
[----:B------:R-:W-:Y:S01]  /*ebf0*/  F2FP.BF16.F32.PACK_AB R156, R156, R180 ;  /* 0x000000b49c9c723e */ /* 0x000fe200000010ff */
[-C--:B------:R-:W-:Y:S01]  /*ec00*/  FMUL.FTZ R33, R33, R178.reuse ;  /* 0x000000b221217220 */ /* 0x080fe20000410000 */
[----:B------:R-:W-:Y:S01]  /*ec10*/  F2FP.BF16.F32.PACK_AB R160, R221, R217 ;  /* 0x000000d9dda0723e */ /* 0x000fe200000010ff */
[----:B------:R-:W-:Y:S01]  /*ec20*/  FMUL.FTZ R36, R36, R178 ;  /* 0x000000b224247220 */ /* 0x000fe20000410000 */
[----:B------:R-:W-:Y:S01]  /*ec30*/  F2FP.BF16.F32.PACK_AB R162, R218, R222 ;  /* 0x000000dedaa2723e */ /* 0x000fe200000010ff */
[----:B------:R-:W-:Y:S01]  /*ec40*/  FMUL.FTZ R37, R37, R178 ;  /* 0x000000b225257220 */ /* 0x000fe20000410000 */
[----:B------:R-:W-:Y:S01]  /*ec50*/  F2FP.BF16.F32.PACK_AB R166, R187, R186 ;  /* 0x000000babba6723e */ /* 0x000fe200000010ff */
[----:B------:R-:W-:Y:S01]  /*ec60*/  FMUL.FTZ R40, R40, R178 ;  /* 0x000000b228287220 */ /* 0x000fe20000410000 */
[----:B------:R-:W-:Y:S01]  /*ec70*/  F2FP.BF16.F32.PACK_AB R168, R185, R188 ;  /* 0x000000bcb9a8723e */ /* 0x000fe200000010ff */
[----:B------:R-:W-:Y:S01]  /*ec80*/  FMUL.FTZ R41, R41, R178 ;  /* 0x000000b229297220 */ /* 0x000fe20000410000 */
[----:B------:R-:W-:Y:S01]  /*ec90*/  F2FP.BF16.F32.PACK_AB R170, R183, R220 ;  /* 0x000000dcb7aa723e */ /* 0x000fe200000010ff */
[-C--:B------:R-:W-:Y:S01]  /*eca0*/  FMUL.FTZ R44, R44, R178.reuse ;  /* 0x000000b22c2c7220 */ /* 0x080fe20000410000 */
[----:B------:R-:W-:Y:S01]  /*ecb0*/  F2FP.BF16.F32.PACK_AB R172, R196, R195 ;  /* 0x000000c3c4ac723e */ /* 0x000fe200000010ff */
[-C--:B------:R-:W-:Y:S01]  /*ecc0*/  FMUL.FTZ R45, R45, R178.reuse ;  /* 0x000000b22d2d7220 */ /* 0x080fe20000410000 */
[----:B------:R-:W-:Y:S01]  /*ecd0*/  F2FP.BF16.F32.PACK_AB R173, R184, R173 ;  /* 0x000000adb8ad723e */ /* 0x000fe200000010ff */
[----:B------:R-:W-:Y:S01]  /*ece0*/  FMUL.FTZ R48, R48, R178 ;  /* 0x000000b230307220 */ /* 0x000fe20000410000 */
[----:B------:R-:W-:Y:S01]  /*ecf0*/  F2FP.BF16.F32.PACK_AB R174, R198, R174 ;  /* 0x000000aec6ae723e */ /* 0x000fe200000010ff */
[-C--:B------:R-:W-:Y:S01]  /*ed00*/  FMUL.FTZ R49, R49, R178.reuse ;  /* 0x000000b231317220 */ /* 0x080fe20000410000 */
[----:B------:R-:W-:Y:S01]  /*ed10*/  F2FP.BF16.F32.PACK_AB R175, R177, R175 ;  /* 0x000000afb1af723e */ /* 0x000fe200000010ff */
        /* <DEDUP_REMOVED lines=114> */
[----:B------:R-:W-:Y:S06]  /*f440*/  @!P0 BRA `(.L_x_5309) ;  /* 0x0000000000048947 */ /* 0x000fec0003800000 */
[----:B------:R-:W-:Y:S01]  /*f450*/  BPT.TRAP 0x1 ;  /* 0x000000040000795c */ /* 0x000fe20000300000 */
.L_x_5309:
[----:B------:R0:W1:Y:S01]  /*f460*/  SYNCS.PHASECHK.TRANS64.TRYWAIT P1, [R14+URZ+0x22850], R15 ;  /* 0x0228500f0e0075a7 */ /* 0x000062000802017f */
[----:B------:R-:W-:Y:S05]  /*f470*/  @!P0 BRA `(.L_x_5310) ;  /* 0x0000000000048947 */ /* 0x000fea0003800000 */
[----:B------:R-:W-:Y:S01]  /*f480*/  BPT.TRAP 0x1 ;  /* 0x000000040000795c */ /* 0x000fe20000300000 */
.L_x_5310:
[----:B------:R-:W-:Y:S04]  /*f490*/  BSSY B0, `(.L_x_5311) ;  /* 0x0000004000007945 */ /* 0x000fe80003800000 */
[----:B-1----:R-:W-:Y:S05]  /*f4a0*/  @P1 BRA `(.L_x_5312) ;  /* 0x0000000000081947 */ /* 0x002fea0003800000 */
[----:B------:R-:W1:Y:S02]  /*f4b0*/  SYNCS.PHASECHK.TRANS64.TRYWAIT P1, [R14+URZ+0x22850], R15 ;  /* 0x0228500f0e0075a7 */ /* 0x000e64000802017f */
[----:B-1----:R-:W-:Y:S05]  /*f4c0*/  @!P1 BRA `(.L_x_5313) ;  /* 0x0000011000f09947 */ /* 0x002fea0003800000 */
.L_x_5312:
[----:B------:R-:W-:Y:S05]  /*f4d0*/  BSYNC B0 ;  /* 0x0000000000007941 */ /* 0x000fea0003800000 */
.L_x_5311:
        /* <DEDUP_REMOVED lines=19> */
[----:B------:R-:W-:Y:S02]  /*f610*/  R2UR UR7, R153 ;  /* 0x00000000990772ca */ /* 0x000fe400000e0000 */
[----:B------:R-:W-:-:S14]  /*f620*/  MOV R153, 0x40000040 ;  /* 0x4000004000997802 */ /* 0x000fdc0000000f00 */
        /* <DEDUP_REMOVED lines=33> */
.L_x_5314:
[----:B------:R-:W2:Y:S01]  /*f840*/  LDL R152, [R1+0x14] ;  /* 0x0000140001987983 */ /* 0x000ea20000100800 */
[----:B------:R-:W-:Y:S02]  /*f850*/  VIADD R14, R14, 0x22860 ;  /* 0x000228600e0e7836 */ /* 0x000fe40000000000 */
[----:B------:R-:W-:Y:S02]  /*f860*/  IMAD.U32 R15, RZ, RZ, UR41 ;  /* 0x00000029ff0f7e24 */ /* 0x000fe4000f8e00ff */
[----:B------:R-:W-:Y:S02]  /*f870*/  IMAD.MOV.U32 R216, RZ, RZ, R21 ;  /* 0x000000ffffd87224 */ /* 0x000fe400078e0015 */
[----:B------:R-:W-:Y:S01]  /*f880*/  IMAD.MOV.U32 R215, RZ, RZ, R20 ;  /* 0x000000ffffd77224 */ /* 0x000fe200078e0014 */
[----:B------:R-:W-:-:S04]  /*f890*/  PRMT R14, R15, 0x654, R14 ;  /* 0x000006540f0e7816 */ /* 0x000fc8000000000e */
[----:B------:R0:W-:Y:S01]  /*f8a0*/  SYNCS.ARRIVE.TRANS64.RED.A1T0 RZ, [R14+URZ], RZ ;  /* 0x000000ff0eff79a7 */ /* 0x0001e2000810043f */
[C---:B--2---:R-:W-:Y:S01]  /*f8b0*/  ISETP.GT.AND P1, PT, R13.reuse, R152, PT ;  /* 0x000000980d00720c */ /* 0x044fe20003f24270 */
[----:B------:R-:W-:-:S12]  /*f8c0*/  VIADD R13, R13, 0xffffffff ;  /* 0xffffffff0d0d7836 */ /* 0x000fd80000000000 */
[----:B0-----:R-:W-:Y:S05]  /*f8d0*/  @P1 BRA `(.L_x_5315) ;  /* 0xffffffd000d01947 */ /* 0x001fea000383ffff */
.L_x_5303:
[----:B------:R-:W2:Y:S02]  /*f8e0*/  LDL R14, [R1+0x34] ;  /* 0x00003400010e7983 */ /* 0x000ea40000100800 */
[----:B--2---:R-:W-:-:S13]  /*f8f0*/  ISETP.GE.AND P1, PT, R13, R14, PT ;  /* 0x0000000e0d00720c */ /* 0x004fda0003f26270 */
[----:B------:R-:W-:Y:S05]  /*f900*/  @!P1 BRA `(.L_x_5316) ;  /* 0x0000002400549947 */ /* 0x000fea0003800000 */
[----:B------:R-:W-:Y:S02]  /*f910*/  IMAD.MOV.U32 R215, RZ, RZ, R21 ;  /* 0x000000ffffd77224 */ /* 0x000fe400078e0015 */
[----:B------:R-:W-:-:S07]  /*f920*/  IMAD.MOV.U32 R216, RZ, RZ, R20 ;  /* 0x000000ffffd87224 */ /* 0x000fce00078e0014 */
.L_x_5328:
        /* <DEDUP_REMOVED lines=8> */
.L_x_5317:
[----:B------:R-:W-:Y:S01]  /*f9b0*/  IMAD R14, R22, 0x8, R19 ;  /* 0x00000008160e7824 */ /* 0x000fe200078e0213 */
[----:B------:R-:W-:-:S04]  /*f9c0*/  SHF.L.U32 R15, R204, 0x1f, RZ ;  /* 0x0000001fcc0f7819 */ /* 0x000fc800000006ff */
[----:B------:R0:W1:Y:S01]  /*f9d0*/  SYNCS.PHASECHK.TRANS64.TRYWAIT P1, [R14+URZ+0x22830], R15 ;  /* 0x0228300f0e0075a7 */ /* 0x000062000802017f */
[----:B------:R-:W-:Y:S05]  /*f9e0*/  @!P0 BRA `(.L_x_5318) ;  /* 0x0000000000048947 */ /* 0x000fea0003800000 */
[----:B------:R-:W-:Y:S01]  /*f9f0*/  BPT.TRAP 0x1 ;  /* 0x000000040000795c */ /* 0x000fe20000300000 */
.L_x_5318:
[----:B------:R-:W2:Y:S01]  /*fa00*/  LDL R12, [R1] ;  /* 0x00000000010c7983 */ /* 0x000ea20000100800 */
[----:B------:R-:W-:Y:S02]  /*fa10*/  IMAD.MOV.U32 R155, RZ, RZ, 0x40000040 ;  /* 0x40000040ff9b7424 */ /* 0x000fe400078e00ff */
[----:B--2---:R-:W-:Y:S01]  /*fa20*/  IMAD R154, R22, 0x300, R12 ;  /* 0x00000300169a7824 */ /* 0x004fe200078e020c */
[----:B-1----:R-:W-:Y:S06]  /*fa30*/  @P1 BRA `(.L_x_5319) ;  /* 0x0000000000081947 */ /* 0x002fec0003800000 */
[----:B------:R-:W1:Y:S02]  /*fa40*/  SYNCS.PHASECHK.TRANS64.TRYWAIT P1, [R14+URZ+0x22830], R15 ;  /* 0x0228300f0e0075a7 */ /* 0x000e64000802017f */
[----:B-1----:R-:W-:Y:S05]  /*fa50*/  @!P1 BRA `(.L_x_5320) ;  /* 0x0000010c00a09947 */ /* 0x002fea0003800000 */
.L_x_5319:
        /* <DEDUP_REMOVED lines=41> */
.L_x_5321:
        /* <DEDUP_REMOVED lines=32> */
[----:B------:R-:W-:Y:S01]  /*fef0*/  UMOV UR37, UR39 ;  /* 0x0000002700257c82 */ /* 0x000fe20008000000 */
        /* <DEDUP_REMOVED lines=222> */
[----:B------:R-:W1:Y:S08]  /*10ce0*/  MUFU.EX2 R157, R157 ;  /* 0x0000009d009d7308 */ /* 0x000e700000000800 */
[----:B------:R-:W2:Y:S08]  /*10cf0*/  MUFU.EX2 R161, R161 ;  /* 0x000000a100a17308 */ /* 0x000eb00000000800 */
[----:B------:R-:W-:Y:S01]  /*10d00*/  MUFU.EX2 R195, R172 ;  /* 0x000000ac00c37308 */ /* 0x000fe20000000800 */
[----:B-1----:R-:W-:Y:S01]  /*10d10*/  FADD.FTZ R156, R157, R156 ;  /* 0x0000009c9d9c7221 */ /* 0x002fe20000010000 */
[----:B0-----:R-:W-:-:S03]  /*10d20*/  FMNMX.FTZ R21, R21, R194, !PT ;  /* 0x000000c215157209 */ /* 0x001fc60007810000 */
[----:B------:R-:W-:Y:S02]  /*10d30*/  FADD.FTZ R156, R198, R156 ;  /* 0x0000009cc69c7221 */ /* 0x000fe40000010000 */
[----:B------:R-:W0:Y:S01]  /*10d40*/  SHFL.BFLY PT, R216, R21, 0x1, 0x1f ;  /* 0x0c201f0015d87f89 */ /* 0x000e2200000e0000 */
[----:B------:R-:W1:Y:S01]  /*10d50*/  MUFU.EX2 R194, R164 ;  /* 0x000000a400c27308 */ /* 0x000e620000000800 */
[----:B--2---:R-:W-:-:S07]  /*10d60*/  FADD.FTZ R156, R161, R156 ;  /* 0x0000009ca19c7221 */ /* 0x004fce0000010000 */
[----:B------:R-:W2:Y:S08]  /*10d70*/  MUFU.EX2 R164, R165 ;  /* 0x000000a500a47308 */ /* 0x000eb00000000800 */
[----:B------:R3:W-:Y:S01]  /*10d80*/  MUFU.EX2 R165, R168 ;  /* 0x000000a800a57308 */ /* 0x0007e20000000800 */
[----:B-1----:R-:W-:Y:S01]  /*10d90*/  FADD.FTZ R156, R194, R156 ;  /* 0x0000009cc29c7221 */ /* 0x002fe20000010000 */
[----:B0-----:R-:W-:-:S06]  /*10da0*/  FMNMX.FTZ R21, R21, R216, !PT ;  /* 0x000000d815157209 */ /* 0x001fcc0007810000 */
[----:B------:R-:W-:Y:S01]  /*10db0*/  MUFU.EX2 R172, R189 ;  /* 0x000000bd00ac7308 */ /* 0x000fe20000000800 */
[----:B--2---:R-:W-:Y:S01]  /*10dc0*/  FADD.FTZ R156, R164, R156 ;  /* 0x0000009ca49c7221 */ /* 0x004fe20000010000 */
[C---:B---3--:R-:W-:Y:S01]  /*10dd0*/  FMUL.FTZ R168, R21.reuse, UR37 ;  /* 0x0000002515a87c20 */ /* 0x048fe20008410000 */
[----:B------:R-:W-:-:S03]  /*10de0*/  FADD.FTZ R169, -R21, R215 ;  /* 0x000000d715a97221 */ /* 0x000fc60000010100 */
[--C-:B------:R-:W-:Y:S01]  /*10df0*/  FFMA.FTZ R219, R219, UR37, -R168.reuse ;  /* 0x00000025dbdb7c23 */ /* 0x100fe200080108a8 */
[----:B------:R-:W-:Y:S01]  /*10e00*/  FMUL.FTZ R169, R169, UR37 ;  /* 0x00000025a9a97c20 */ /* 0x000fe20008410000 */
        /* <DEDUP_REMOVED lines=29> */
[C---:B------:R-:W-:Y:S01]  /*10fe0*/  FADD.FTZ R156, R165.reuse, R156 ;  /* 0x0000009ca59c7221 */ /* 0x040fe20000010000 */
[----:B------:R-:W-:Y:S01]  /*10ff0*/  F2FP.BF16.F32.PACK_AB R164, R165, R164 ;  /* 0x000000a4a5a4723e */ /* 0x000fe200000010ff */
[-C--:B------:R-:W-:Y:S01]  /*11000*/  FMUL.FTZ R26, R26, R178.reuse ;  /* 0x000000b21a1a7220 */ /* 0x080fe20000410000 */
[-C--:B------:R-:W-:Y:S01]  /*11010*/  FMUL.FTZ R27, R27, R178.reuse ;  /* 0x000000b21b1b7220 */ /* 0x080fe20000410000 */
[----:B------:R-:W-:Y:S01]  /*11020*/  FADD.FTZ R156, R160, R156 ;  /* 0x0000009ca09c7221 */ /* 0x000fe20000010000 */
        /* <DEDUP_REMOVED lines=42> */
[----:B---3--:R-:W-:-:S02]  /*112d0*/  VIADD R153, R14, 0x22840 ;  /* 0x000228400e997836 */ /* 0x008fc40000000000 */
[-C--:B------:R-:W-:Y:S01]  /*112e0*/  FMUL.FTZ R95, R95, R178.reuse ;  /* 0x000000b25f5f7220 */ /* 0x080fe20000410000 */
[-C--:B------:R-:W-:Y:S01]  /*112f0*/  FMUL.FTZ R98, R98, R178.reuse ;  /* 0x000000b262627220 */ /* 0x080fe20000410000 */
[-C--:B------:R-:W-:Y:S01]  /*11300*/  FMUL.FTZ R99, R99, R178.reuse ;  /* 0x000000b263637220 */ /* 0x080fe20000410000 */
[-C--:B------:R-:W-:Y:S01]  /*11310*/  FMUL.FTZ R102, R102, R178.reuse ;  /* 0x000000b266667220 */ /* 0x080fe20000410000 */
[----:B------:R-:W-:Y:S01]  /*11320*/  PRMT R153, R168, 0x654, R153 ;  /* 0x00000654a8997816 */ /* 0x000fe20000000099 */
[C---:B0-----:R-:W-:Y:S01]  /*11330*/  FADD.FTZ R168, R155.reuse, R0 ;  /* 0x000000009ba87221 */ /* 0x041fe20000010000 */
[----:B------:R-:W-:Y:S01]  /*11340*/  MUFU.EX2 R163, R163 ;  /* 0x000000a300a37308 */ /* 0x000fe20000000800 */
[----:B------:R-:W-:Y:S01]  /*11350*/  F2FP.BF16.F32.PACK_AB R155, R155, R217 ;  /* 0x000000d99b9b723e */ /* 0x000fe200000010ff */
[----:B------:R0:W-:Y:S01]  /*11360*/  SYNCS.ARRIVE.TRANS64.RED.A1T0 RZ, [R153+URZ], RZ ;  /* 0x000000ff99ff79a7 */ /* 0x0001e2000810043f */
[----:B-1----:R-:W-:Y:S01]  /*11370*/  FADD.FTZ R169, R158, R168 ;  /* 0x000000a89ea97221 */ /* 0x002fe20000010000 */
[----:B------:R-:W-:Y:S01]  /*11380*/  F2FP.BF16.F32.PACK_AB R168, R198, R157 ;  /* 0x0000009dc6a8723e */ /* 0x000fe200000010ff */
[-C--:B------:R-:W-:Y:S01]  /*11390*/  FMUL.FTZ R103, R103, R178.reuse ;  /* 0x000000b267677220 */ /* 0x080fe20000410000 */
[-C--:B------:R-:W-:Y:S01]  /*113a0*/  FMUL.FTZ R106, R106, R178.reuse ;  /* 0x000000b26a6a7220 */ /* 0x080fe20000410000 */
[-C--:B------:R-:W-:Y:S01]  /*113b0*/  FMUL.FTZ R107, R107, R178.reuse ;  /* 0x000000b26b6b7220 */ /* 0x080fe20000410000 */
[----:B------:R-:W-:Y:S01]  /*113c0*/  MUFU.EX2 R166, R166 ;  /* 0x000000a600a67308 */ /* 0x000fe20000000800 */
[-C--:B------:R-:W-:Y:S01]  /*113d0*/  FMUL.FTZ R110, R110, R178.reuse ;  /* 0x000000b26e6e7220 */ /* 0x080fe20000410000 */
[----:B0-----:R-:W-:Y:S01]  /*113e0*/  F2FP.BF16.F32.PACK_AB R153, R218, R219 ;  /* 0x000000dbda99723e */ /* 0x001fe200000010ff */
        /* <DEDUP_REMOVED lines=21> */
[----:B------:R1:W3:Y:S01]  /*11540*/  MUFU.EX2 R167, R171 ;  /* 0x000000ab00a77308 */ /* 0x0002e20000000800 */
[C---:B--2---:R-:W-:Y:S01]  /*11550*/  FADD.FTZ R170, R159.reuse, R169 ;  /* 0x000000a99faa7221 */ /* 0x044fe20000010000 */
[----:B------:R-:W-:Y:S01]  /*11560*/  F2FP.BF16.F32.PACK_AB R169, R159, R158 ;  /* 0x0000009e9fa9723e */ /* 0x000fe200000010ff */
[----:B------:R-:W-:Y:S01]  /*11570*/  FMUL.FTZ R150, R150, R178 ;  /* 0x000000b296967220 */ /* 0x000fe20000410000 */
[----:B0-----:R-:W-:Y:S01]  /*11580*/  F2FP.BF16.F32.PACK_AB R165, R189, R166 ;  /* 0x000000a6bda5723e */ /* 0x001fe200000010ff */
[----:B------:R-:W-:Y:S01]  /*11590*/  FADD.FTZ R158, R162, R170 ;  /* 0x000000aaa29e7221 */ /* 0x000fe20000010000 */
[----:B------:R-:W-:Y:S01]  /*115a0*/  F2FP.BF16.F32.PACK_AB R170, R194, R161 ;  /* 0x000000a1c2aa723e */ /* 0x000fe200000010ff */
[----:B------:R-:W-:Y:S01]  /*115b0*/  FMUL.FTZ R151, R151, R178 ;  /* 0x000000b297977220 */ /* 0x000fe20000410000 */
[----:B------:R-:W0:Y:S01]  /*115c0*/  MUFU.EX2 R173, R173 ;  /* 0x000000ad00ad7308 */ /* 0x000e220000000800 */
[C---:B------:R-:W-:Y:S01]  /*115d0*/  FADD.FTZ R158, R163.reuse, R158 ;  /* 0x0000009ea39e7221 */ /* 0x040fe20000010000 */
[----:B-1----:R-:W-:-:S03]  /*115e0*/  F2FP.BF16.F32.PACK_AB R171, R163, R162 ;  /* 0x000000a2a3ab723e */ /* 0x002fc600000010ff */
[----:B------:R-:W-:Y:S01]  /*115f0*/  FADD.FTZ R158, R166, R158 ;  /* 0x0000009ea69e7221 */ /* 0x000fe20000010000 */
[----:B------:R-:W-:Y:S02]  /*11600*/  F2FP.BF16.F32.PACK_AB R166, R195, R160 ;  /* 0x000000a0c3a6723e */ /* 0x000fe400000010ff */
[----:B------:R-:W1:Y:S01]  /*11610*/  MUFU.EX2 R174, R174 ;  /* 0x000000ae00ae7308 */ /* 0x000e620000000800 */
[----:B------:R-:W-:-:S04]  /*11620*/  FADD.FTZ R158, R189, R158 ;  /* 0x0000009ebd9e7221 */ /* 0x000fc80000010000 */
[----:B---3--:R-:W-:Y:S01]  /*11630*/  FADD.FTZ R158, R167, R158 ;  /* 0x0000009ea79e7221 */ /* 0x008fe20000010000 */
[C---:B------:R-:W-:Y:S02]  /*11640*/  F2FP.BF16.F32.PACK_AB R167, R215.reuse, R167 ;  /* 0x000000a7d7a7723e */ /* 0x040fe400000010ff */
[----:B------:R-:W2:Y:S01]  /*11650*/  MUFU.EX2 R177, R177 ;  /* 0x000000b100b17308 */ /* 0x000ea20000000800 */
[----:B------:R-:W-:Y:S01]  /*11660*/  FADD.FTZ R158, R215, R158 ;  /* 0x0000009ed79e7221 */ /* 0x000fe20000010000 */
[----:B0-----:R-:W-:Y:S01]  /*11670*/  FADD.FTZ R156, R173, R156 ;  /* 0x0000009cad9c7221 */ /* 0x001fe20000010000 */
[----:B------:R-:W-:Y:S02]  /*11680*/  F2FP.BF16.F32.PACK_AB R160, R197, R173 ;  /* 0x000000adc5a0723e */ /* 0x000fe400000010ff */
[----:B------:R-:W-:Y:S01]  /*11690*/  FADD.FTZ R158, R3, R158 ;  /* 0x0000009e039e7221 */ /* 0x000fe20000010000 */
[----:B------:R-:W-:Y:S02]  /*116a0*/  FADD.FTZ R156, R197, R156 ;  /* 0x0000009cc59c7221 */ /* 0x000fe40000010000 */
        /* <DEDUP_REMOVED lines=51> */
.L_x_5322:
[----:B------:R0:W1:Y:S01]  /*119e0*/  SYNCS.PHASECHK.TRANS64.TRYWAIT P1, [R14+URZ+0x22850], R15 ;  /* 0x0228500f0e0075a7 */ /* 0x000062000802017f */
[----:B------:R-:W-:Y:S05]  /*119f0*/  @!P0 BRA `(.L_x_5323) ;  /* 0x0000000000048947 */ /* 0x000fea0003800000 */
[----:B------:R-:W-:Y:S01]  /*11a00*/  BPT.TRAP 0x1 ;  /* 0x000000040000795c */ /* 0x000fe20000300000 */
.L_x_5323:
[----:B------:R-:W-:Y:S04]  /*11a10*/  BSSY B0, `(.L_x_5324) ;  /* 0x0000004000007945 */ /* 0x000fe80003800000 */
[----:B-1----:R-:W-:Y:S05]  /*11a20*/  @P1 BRA `(.L_x_5325) ;  /* 0x0000000000081947 */ /* 0x002fea0003800000 */
[----:B------:R-:W1:Y:S02]  /*11a30*/  SYNCS.PHASECHK.TRANS64.TRYWAIT P1, [R14+URZ+0x22850], R15 ;  /* 0x0228500f0e0075a7 */ /* 0x000e64000802017f */
[----:B-1----:R-:W-:Y:S05]  /*11a40*/  @!P1 BRA `(.L_x_5326) ;  /* 0x000000ec00b89947 */ /* 0x002fea0003800000 */
.L_x_5325:
[----:B------:R-:W-:Y:S05]  /*11a50*/  BSYNC B0 ;  /* 0x0000000000007941 */ /* 0x000fea0003800000 */
.L_x_5324:
        /* <DEDUP_REMOVED lines=17> */
[----:B------:R-:W-:Y:S02]  /*11b70*/  R2UR UR6, R152 ;  /* 0x00000000980672ca */ /* 0x000fe400000e0000 */
[----:B------:R-:W-:Y:S01]  /*11b80*/  R2UR UR7, R153 ;  /* 0x00000000990772ca */ /* 0x000fe200000e0000 */
[----:B------:R-:W-:Y:S01]  /*11b90*/  IMAD.MOV.U32 R153, RZ, RZ, 0x40000040 ;  /* 0x40000040ff997424 */ /* 0x000fe200078e00ff */
[----:B------:R-:W-:-:S14]  /*11ba0*/  IADD3 R152, R176, 0x100, RZ ;  /* 0x00000100b0987810 */ /* 0x000fdc0007ffe0ff */
        /* <DEDUP_REMOVED lines=33> */
.L_x_5327:
        /* <DEDUP_REMOVED lines=10> */
.L_x_5316:
[----:B------:R-:W2:Y:S01]  /*11e60*/  LDL.LU R14, [R1+0x54] ;  /* 0x00005400010e7983 */ /* 0x000ea20000300800 */
        /* <DEDUP_REMOVED lines=14> */
[----:B------:R-:W0:Y:S08]  /*11f50*/  @P0 MUFU.LG2 R5, R4 ;  /* 0x0000000400050308 */ /* 0x000e300000000c00 */
[----:B------:R3:W4:Y:S02]  /*11f60*/  @P0 MUFU.RCP R3, R4 ;  /* 0x0000000400030308 */ /* 0x0007240000001000 */
[----:B---3--:R-:W-:-:S02]  /*11f70*/  IMAD.U32 R4, RZ, RZ, UR37 ;  /* 0x00000025ff047e24 */ /* 0x008fc4000f8e00ff */
[----:B0-----:R-:W-:Y:S02]  /*11f80*/  @P0 FMUL.FTZ R5, R5, 0.69314718246459960938 ;  /* 0x3f31721805050820 */ /* 0x001fe40000410000 */
[----:B------:R-:W-:-:S04]  /*11f90*/  @P0 FMUL.FTZ R4, R4, 0.69314718246459960938 ;  /* 0x3f31721804040820 */ /* 0x000fc80000410000 */
[----:B------:R-:W-:Y:S01]  /*11fa0*/  @P0 FFMA.FTZ R155, R4, R20, R5 ;  /* 0x00000014049b0223 */ /* 0x000fe20000010005 */
[-C--:B----4-:R-:W-:Y:S01]  /*11fb0*/  FMUL.FTZ R152, R24, R3.reuse ;  /* 0x0000000318987220 */ /* 0x090fe20000410000 */
        /* <DEDUP_REMOVED lines=68> */
[----:B------:R-:W-:-:S03]  /*12400*/  FMUL.FTZ R149, R149, R3 ;  /* 0x0000000395957220 */ /* 0x000fc60000410000 */
[----:B------:R-:W0:Y:S08]  /*12410*/  @P0 MUFU.RCP R0, R4 ;  /* 0x0000000400000308 */ /* 0x000e300000001000 */
[----:B------:R3:W4:Y:S02]  /*12420*/  @P0 MUFU.LG2 R5, R4 ;  /* 0x0000000400050308 */ /* 0x0007240000000c00 */
[----:B---3--:R-:W-:-:S02]  /*12430*/  IMAD.U32 R4, RZ, RZ, UR37 ;  /* 0x00000025ff047e24 */ /* 0x008fc4000f8e00ff */
[-C--:B0-----:R-:W-:Y:S01]  /*12440*/  FMUL.FTZ R26, R26, R0.reuse ;  /* 0x000000001a1a7220 */ /* 0x081fe20000410000 */
[-C--:B------:R-:W-:Y:S01]  /*12450*/  FMUL.FTZ R27, R27, R0.reuse ;  /* 0x000000001b1b7220 */ /* 0x080fe20000410000 */
[-C--:B------:R-:W-:Y:S01]  /*12460*/  FMUL.FTZ R30, R30, R0.reuse ;  /* 0x000000001e1e7220 */ /* 0x080fe20000410000 */
[----:B------:R-:W-:Y:S01]  /*12470*/  @P0 FMUL.FTZ R4, R4, 0.69314718246459960938 ;  /* 0x3f31721804040820 */ /* 0x000fe20000410000 */
[-C--:B------:R-:W-:Y:S01]  /*12480*/  FMUL.FTZ R31, R31, R0.reuse ;  /* 0x000000001f1f7220 */ /* 0x080fe20000410000 */
[-C--:B------:R-:W-:Y:S01]  /*12490*/  FMUL.FTZ R34, R34, R0.reuse ;  /* 0x0000000022227220 */ /* 0x080fe20000410000 */
[-C--:B------:R-:W-:Y:S01]  /*124a0*/  FMUL.FTZ R35, R35, R0.reuse ;  /* 0x0000000023237220 */ /* 0x080fe20000410000 */
[----:B----4-:R-:W-:Y:S01]  /*124b0*/  @P0 FMUL.FTZ R5, R5, 0.69314718246459960938 ;  /* 0x3f31721805050820 */ /* 0x010fe20000410000 */
        /* <DEDUP_REMOVED lines=58> */
[----:B------:R-:W-:Y:S01]  /*12860*/  SEL R0, RZ, 0x1, P1 ;  /* 0x00000001ff007807 */ /* 0x000fe20000800000 */
[----:B------:R-:W-:Y:S01]  /*12870*/  @P0 FFMA.FTZ R154, R4, R21, R5 ;  /* 0x00000015049a0223 */ /* 0x000fe20000010005 */
[----:B------:R-:W-:-:S02]  /*12880*/  PLOP3.LUT P0, PT, PT, PT, PT, 0x8, 0x0 ;  /* 0x000000000000781c */ /* 0x000fc40003f0e170 */
[----:B------:R-:W-:Y:S01]  /*12890*/  LOP3.LUT R204, R204, R0, RZ, 0x3c, !PT ;  /* 0x00000000cccc7212 */ /* 0x000fe200078e3cff */
[----:B--2---:R-:W-:-:S05]  /*128a0*/  VIADD R14, R14, 0x1 ;  /* 0x000000010e0e7836 */ /* 0x004fca0000000000 */
[----:B------:R1:W-:Y:S05]  /*128b0*/  STL [R1+0x54], R14 ;  /* 0x0000540e01007387 */ /* 0x0003ea0000100800 */
.L_x_5257:
[----:B------:R-:W-:Y:S05]  /*128c0*/  WARPSYNC.ALL ;  /* 0x0000000000007948 */ /* 0x000fea0003800000 */
[----:B------:R-:W0:Y:S08]  /*128d0*/  S2UR UR41, SR_CgaCtaId ;  /* 0x00000000002979c3 */ /* 0x000e300000008800 */
[----:B------:R-:W-:Y:S06]  /*128e0*/  BAR.SYNC.DEFER_BLOCKING 0x5, 0x180 ;  /* 0x0146000000007b1d */ /* 0x000fec0000010000 */
[----:B------:R-:W-:Y:S01]  /*128f0*/  UMOV UR4, 0x400 ;  /* 0x0000040000047882 */ /* 0x000fe20000000000 */
[----:B------:R-:W-:Y:S01]  /*12900*/  BSSY B0, `(.L_x_5329) ;  /* 0x000052a000007945 */ /* 0x000fe20003800000 */
[----:B0-----:R-:W-:-:S06]  /*12910*/  ULEA UR4, UR41, UR4, 0x18 ;  /* 0x0000000429047291 */ /* 0x001fcc000f8ec03f */
        /* <DEDUP_REMOVED lines=9> */
[----:B-1----:R-:W-:Y:S01]  /*129b0*/  F2FP.BF16.F32.PACK_AB R12, R33, R32 ;  /* 0x00000020210c723e */ /* 0x002fe200000010ff */
[----:B------:R-:W2:Y:S01]  /*129c0*/  LDL.LU R157, [R1+0x4c] ;  /* 0x00004c00019d7983 */ /* 0x000ea20000300800 */
[----:B------:R-:W-:Y:S02]  /*129d0*/  F2FP.BF16.F32.PACK_AB R13, R35, R34 ;  /* 0x00000022230d723e */ /* 0x000fe400000010ff */
[----:B------:R-:W-:Y:S01]  /*129e0*/  F2FP.BF16.F32.PACK_AB R14, R37, R36 ;  /* 0x00000024250e723e */ /* 0x000fe200000010ff */
[----:B------:R-:W2:Y:S01]  /*129f0*/  LDL.LU R156, [R1+0x50] ;  /* 0x00005000019c7983 */ /* 0x000ea20000300800 */
[----:B------:R-:W-:-:S02]  /*12a00*/  MOV R20, R19 ;  /* 0x0000001300147202 */ /* 0x000fc40000000f00 */
        /* <DEDUP_REMOVED lines=92> */
[----:B------:R-:W-:-:S04]  /*12fd0*/  LOP3.LUT R3, R8, 0x380, RZ, 0xc0, !PT ;  /* 0x0000038008037812 */ /* 0x000fc800078ec0ff */
[----:B------:R-:W-:Y:S02]  /*12fe0*/  SHF.R.U64 R3, R3, 0x3, RZ ;  /* 0x0000000303037819 */ /* 0x000fe400000012ff */
[----:B------:R-:W-:Y:S02]  /*12ff0*/  IADD3.X R9, RZ, R25, RZ, P0, !PT ;  /* 0x00000019ff097210 */ /* 0x000fe400007fe4ff */
[----:B------:R-:W-:Y:S02]  /*13000*/  LOP3.LUT R8, R3, R8, RZ, 0x3c, !PT ;  /* 0x0000000803087212 */ /* 0x000fe400078e3cff */
[----:B------:R-:W-:Y:S02]  /*13010*/  F2FP.BF16.F32.PACK_AB R10, R93, R92 ;  /* 0x0000005c5d0a723e */ /* 0x000fe400000010ff */
[----:B------:R-:W-:Y:S02]  /*13020*/  MOV R3, R8 ;  /* 0x0000000800037202 */ /* 0x000fe40000000f00 */
[----:B------:R-:W-:-:S02]  /*13030*/  F2FP.BF16.F32.PACK_AB R8, R89, R88 ;  /* 0x000000585908723e */ /* 0x000fc400000010ff */
        /* <DEDUP_REMOVED lines=70> */
[----:B--2---:R-:W-:Y:S01]  /*134a0*/  LOP3.LUT R4, R3, 0x380, RZ, 0xc0, !PT ;  /* 0x0000038003047812 */ /* 0x004fe200078ec0ff */
        /* <DEDUP_REMOVED lines=14> */
[----:B------:R-:W-:-:S07]  /*13590*/  IADD3.X R11, R156, UR5, RZ, P0, !PT ;  /* 0x000000059c0b7c10 */ /* 0x000fce00087fe4ff */
        /* <DEDUP_REMOVED lines=18> */
.L_x_5331:
        /* <DEDUP_REMOVED lines=27> */
[----:B------:R-:W-:Y:S02]  /*13870*/  IMAD.IADD R156, R163, 0x1, R160 ;  /* 0x00000001a39c7824 */ /* 0x000fe400078e02a0 */
        /* <DEDUP_REMOVED lines=25> */
[----:B------:R-:W-:Y:S04]  /*13a10*/  SHFL.IDX PT, R12, R14, 0x1, 0x1c1f ;  /* 0x003c1f000e0c7f89 */ /* 0x000fe800000e0000 */
[----:B------:R1:W2:Y:S01]  /*13a20*/  SHFL.IDX PT, R13, R0, 0x1, 0x1c1f ;  /* 0x003c1f00000d7f89 */ /* 0x0002a200000e0000 */
[----:B------:R-:W-:Y:S01]  /*13a30*/  LOP3.LUT P0, RZ, R161, 0x3, RZ, 0xc0, !PT ;  /* 0x00000003a1ff7812 */ /* 0x000fe2000780c0ff */
[----:B------:R-:W-:-:S02]  /*13a40*/  VIADD R24, R25, 0x8 ;  /* 0x0000000819187836 */ /* 0x000fc40000000000 */
[----:B-1----:R-:W-:-:S05]  /*13a50*/  IMAD R0, R9, R158, RZ ;  /* 0x0000009e09007224 */ /* 0x002fca00078e02ff */
        /* <DEDUP_REMOVED lines=17> */
[----:B------:R-:W-:Y:S02]  /*13b70*/  IADD3 R33, P2, R20, 0x2000, RZ ;  /* 0x0000200014217810 */ /* 0x000fe40007f5e0ff */
[----:B------:R-:W-:Y:S02]  /*13b80*/  SHF.R.U64 R44, R44, 0x3, RZ ;  /* 0x000000032c2c7819 */ /* 0x000fe400000012ff */
[----:B------:R-:W-:-:S02]  /*13b90*/  IADD3 R37, P3, R20, 0x3000, RZ ;  /* 0x0000300014257810 */ /* 0x000fc40007f7e0ff */
[----:B------:R-:W-:Y:S01]  /*13ba0*/  LOP3.LUT R44, R44, R45, RZ, 0x3c, !PT ;  /* 0x0000002d2c2c7212 */ /* 0x000fe200078e3cff */
[----:B------:R-:W-:Y:S01]  /*13bb0*/  IMAD.X R45, RZ, RZ, R21, P5 ;  /* 0x000000ffff2d7224 */ /* 0x000fe200028e0615 */
[C---:B------:R-:W-:Y:S02]  /*13bc0*/  IADD3 R65, P5, R20.reuse, 0xa000, RZ ;  /* 0x0000a00014417810 */ /* 0x040fe40007fbe0ff */
[----:B------:R-:W-:Y:S02]  /*13bd0*/  IADD3 R41, P4, R20, 0x4000, RZ ;  /* 0x0000400014297810 */ /* 0x000fe40007f9e0ff */
[----:B------:R-:W-:Y:S01]  /*13be0*/  LOP3.LUT R64, R65, 0x380, RZ, 0xc0, !PT ;  /* 0x0000038041407812 */ /* 0x000fe200078ec0ff */
[----:B------:R-:W-:Y:S01]  /*13bf0*/  IMAD R3, R3, UR4, RZ ;  /* 0x0000000403037c24 */ /* 0x000fe2000f8e02ff */
[----:B------:R-:W-:Y:S01]  /*13c00*/  LOP3.LUT R28, R29, 0x380, RZ, 0xc0, !PT ;  /* 0x000003801d1c7812 */ /* 0x000fe200078ec0ff */
[----:B------:R-:W5:Y:S01]  /*13c10*/  LD.E.128 R44, desc[UR42][R44.64] ;  /* 0x0000002a2c2c7980 */ /* 0x000f62000c101d00 */
[----:B------:R-:W-:-:S02]  /*13c20*/  LOP3.LUT R32, R33, 0x380, RZ, 0xc0, !PT ;  /* 0x0000038021207812 */ /* 0x000fc400078ec0ff */
[----:B------:R-:W-:Y:S02]  /*13c30*/  LOP3.LUT R36, R37, 0x380, RZ, 0xc0, !PT ;  /* 0x0000038025247812 */ /* 0x000fe400078ec0ff */
[----:B------:R-:W-:Y:S02]  /*13c40*/  LOP3.LUT R40, R41, 0x380, RZ, 0xc0, !PT ;  /* 0x0000038029287812 */ /* 0x000fe400078ec0ff */
[----:B------:R-:W-:Y:S02]  /*13c50*/  SHF.R.U64 R64, R64, 0x3, RZ ;  /* 0x0000000340407819 */ /* 0x000fe400000012ff */
[----:B------:R-:W-:Y:S02]  /*13c60*/  SHF.R.U64 R28, R28, 0x3, RZ ;  /* 0x000000031c1c7819 */ /* 0x000fe400000012ff */
[----:B------:R-:W-:Y:S02]  /*13c70*/  SHF.R.U64 R32, R32, 0x3, RZ ;  /* 0x0000000320207819 */ /* 0x000fe400000012ff */
[----:B------:R-:W-:-:S02]  /*13c80*/  SHF.R.U64 R36, R36, 0x3, RZ ;  /* 0x0000000324247819 */ /* 0x000fc400000012ff */
        /* <DEDUP_REMOVED lines=11> */
[----:B------:R-:W-:Y:S01]  /*13d40*/  IADD3 R14, P5, R20, 0xf000, RZ ;  /* 0x0000f000140e7810 */ /* 0x000fe20007fbe0ff */
[----:B------:R-:W-:Y:S01]  /*13d50*/  IMAD R3, R8, UR5, R3 ;  /* 0x0000000508037c24 */ /* 0x000fe2000f8e0203 */
[C---:B------:R-:W-:Y:S01]  /*13d60*/  IADD3 R49, P0, R20.reuse, 0x6000, RZ ;  /* 0x0000600014317810 */ /* 0x040fe20007f1e0ff */
[----:B------:R-:W5:Y:S01]  /*13d70*/  LD.E.128 R28, desc[UR42][R28.64] ;  /* 0x0000002a1c1c7980 */ /* 0x000f62000c101d00 */
[C---:B------:R-:W-:Y:S01]  /*13d80*/  IADD3 R53, P2, R20.reuse, 0x7000, RZ ;  /* 0x0000700014357810 */ /* 0x040fe20007f5e0ff */
[----:B------:R-:W-:Y:S01]  /*13d90*/  IMAD.X R85, RZ, RZ, R21, P5 ;  /* 0x000000ffff557224 */ /* 0x000fe200028e0615 */
        /* <DEDUP_REMOVED lines=11> */
[----:B------:R-:W-:-:S02]  /*13e50*/  SHF.R.U64 R9, R9, 0x3, RZ ;  /* 0x0000000309097819 */ /* 0x000fc400000012ff */
[----:B------:R-:W-:Y:S02]  /*13e60*/  SHF.R.U64 R48, R48, 0x3, RZ ;  /* 0x0000000330307819 */ /* 0x000fe400000012ff */
[----:B------:R-:W-:Y:S02]  /*13e70*/  SHF.R.U64 R52, R52, 0x3, RZ ;  /* 0x0000000334347819 */ /* 0x000fe400000012ff */
[----:B------:R-:W-:Y:S02]  /*13e80*/  SHF.R.U64 R56, R56, 0x3, RZ ;  /* 0x0000000338387819 */ /* 0x000fe400000012ff */
[----:B------:R-:W-:Y:S02]  /*13e90*/  SHF.R.U64 R60, R60, 0x3, RZ ;  /* 0x000000033c3c7819 */ /* 0x000fe400000012ff */
[----:B------:R-:W-:Y:S02]  /*13ea0*/  LOP3.LUT R84, R9, R14, RZ, 0x3c, !PT ;  /* 0x0000000e09547212 */ /* 0x000fe400078e3cff */
[----:B------:R-:W-:Y:S01]  /*13eb0*/  LOP3.LUT R48, R48, R49, RZ, 0x3c, !PT ;  /* 0x0000003130307212 */ /* 0x000fe200078e3cff */
[----:B------:R-:W0:Y:S01]  /*13ec0*/  @P1 LDC R14, c[0x0][0xbf0] ;  /* 0x0002fc00ff0e1b82 */ /* 0x000e220000000800 */
[----:B------:R-:W-:Y:S01]  /*13ed0*/  LOP3.LUT R52, R52, R53, RZ, 0x3c, !PT ;  /* 0x0000003534347212 */ /* 0x000fe200078e3cff */
[--C-:B------:R-:W-:Y:S01]  /*13ee0*/  IMAD.X R49, RZ, RZ, R21.reuse, P0 ;  /* 0x000000ffff317224 */ /* 0x100fe200000e0615 */
[----:B------:R-:W-:Y:S01]  /*13ef0*/  LOP3.LUT R56, R56, R57, RZ, 0x3c, !PT ;  /* 0x0000003938387212 */ /* 0x000fe200078e3cff */
[--C-:B------:R-:W-:Y:S01]  /*13f00*/  IMAD.X R53, RZ, RZ, R21.reuse, P2 ;  /* 0x000000ffff357224 */ /* 0x100fe200010e0615 */
[----:B------:R-:W-:Y:S01]  /*13f10*/  LOP3.LUT R60, R60, R61, RZ, 0x3c, !PT ;  /* 0x0000003d3c3c7212 */ /* 0x000fe200078e3cff */
[----:B------:R-:W-:Y:S01]  /*13f20*/  IMAD.X R61, RZ, RZ, R21, P4 ;  /* 0x000000ffff3d7224 */ /* 0x000fe200020e0615 */
[----:B------:R-:W-:Y:S01]  /*13f30*/  IADD3.X R57, RZ, R21, RZ, P3, !PT ;  /* 0x00000015ff397210 */ /* 0x000fe20001ffe4ff */
[----:B------:R-:W-:Y:S01]  /*13f40*/  IMAD.WIDE.U32 R8, R8, UR4, RZ ;  /* 0x0000000408087c25 */ /* 0x000fe2000f8e00ff */
[C---:B------:R-:W-:Y:S01]  /*13f50*/  IADD3 R69, P0, R20.reuse, 0xb000, RZ ;  /* 0x0000b00014457810 */ /* 0x040fe20007f1e0ff */
[----:B------:R-:W-:Y:S01]  /*13f60*/  ULDC.64 UR4, c[0x0][0xae8] ;  /* 0x0002ba0000047ab9 */ /* 0x000fe20000000a00 */
[C---:B------:R-:W-:Y:S01]  /*13f70*/  IADD3 R73, P2, R20.reuse, 0xc000, RZ ;  /* 0x0000c00014497810 */ /* 0x040fe20007f5e0ff */
[----:B------:R-:W5:Y:S01]  /*13f80*/  LD.E.128 R48, desc[UR42][R48.64] ;  /* 0x0000002a30307980 */ /* 0x000f62000c101d00 */
[----:B------:R-:W-:-:S02]  /*13f90*/  IADD3 R77, P3, R20, 0xd000, RZ ;  /* 0x0000d000144d7810 */ /* 0x000fc40007f7e0ff */
[----:B------:R-:W-:Y:S02]  /*13fa0*/  IADD3 R81, P4, R20, 0xe000, RZ ;  /* 0x0000e00014517810 */ /* 0x000fe40007f9e0ff */
[----:B------:R-:W-:Y:S01]  /*13fb0*/  LOP3.LUT R12, R12, 0xfffffff8, RZ, 0xc0, !PT ;  /* 0xfffffff80c0c7812 */ /* 0x000fe200078ec0ff */
[----:B------:R-:W-:Y:S01]  /*13fc0*/  IMAD.IADD R9, R9, 0x1, R3 ;  /* 0x0000000109097824 */ /* 0x000fe200078e0203 */
[----:B------:R-:W-:Y:S01]  /*13fd0*/  LOP3.LUT R68, R69, 0x380, RZ, 0xc0, !PT ;  /* 0x0000038045447812 */ /* 0x000fe200078ec0ff */
[----:B------:R-:W5:Y:S01]  /*13fe0*/  LD.E.128 R52, desc[UR42][R52.64] ;  /* 0x0000002a34347980 */ /* 0x000f62000c101d00 */
[----:B------:R-:W-:Y:S01]  /*13ff0*/  LOP3.LUT R72, R73, 0x380, RZ, 0xc0, !PT ;  /* 0x0000038049487812 */ /* 0x000fe200078ec0ff */
[----:B------:R-:W-:Y:S01]  /*14000*/  IMAD.IADD R3, R11, 0x1, -R12 ;  /* 0x000000010b037824 */ /* 0x000fe200078e0a0c */
[----:B------:R-:W-:Y:S01]  /*14010*/  LOP3.LUT R76, R77, 0x380, RZ, 0xc0, !PT ;  /* 0x000003804d4c7812 */ /* 0x000fe200078ec0ff */
[----:B------:R-:W5:Y:S01]  /*14020*/  LD.E.128 R56, desc[UR42][R56.64] ;  /* 0x0000002a38387980 */ /* 0x000f62000c101d00 */
[----:B------:R-:W-:-:S02]  /*14030*/  LOP3.LUT R80, R81, 0x380, RZ, 0xc0, !PT ;  /* 0x0000038051507812 */ /* 0x000fc400078ec0ff */
[----:B------:R-:W-:Y:S01]  /*14040*/  LOP3.LUT R25, R20, 0x380, RZ, 0xc0, !PT ;  /* 0x0000038014197812 */ /* 0x000fe200078ec0ff */
[----:B------:R-:W-:Y:S01]  /*14050*/  IMAD R3, R3, 0x20, R10 ;  /* 0x0000002003037824 */ /* 0x000fe200078e020a */
[----:B------:R-:W-:Y:S01]  /*14060*/  SHF.R.U64 R68, R68, 0x3, RZ ;  /* 0x0000000344447819 */ /* 0x000fe200000012ff */
[----:B------:R-:W5:Y:S01]  /*14070*/  LD.E.128 R60, desc[UR42][R60.64] ;  /* 0x0000002a3c3c7980 */ /* 0x000f62000c101d00 */
[----:B------:R-:W-:Y:S02]  /*14080*/  SHF.R.U64 R72, R72, 0x3, RZ ;  /* 0x0000000348487819 */ /* 0x000fe400000012ff */
[----:B------:R-:W-:Y:S01]  /*14090*/  SHF.R.U64 R76, R76, 0x3, RZ ;  /* 0x000000034c4c7819 */ /* 0x000fe200000012ff */
[----:B------:R-:W5:Y:S01]  /*140a0*/  LD.E.128 R84, desc[UR42][R84.64] ;  /* 0x0000002a54547980 */ /* 0x000f62000c101d00 */
[----:B------:R-:W-:Y:S02]  /*140b0*/  SHF.R.U64 R80, R80, 0x3, RZ ;  /* 0x0000000350507819 */ /* 0x000fe400000012ff */
[----:B------:R-:W-:Y:S01]  /*140c0*/  SHF.R.U64 R25, R25, 0x3, RZ ;  /* 0x0000000319197819 */ /* 0x000fe200000012ff */
[----:B------:R-:W-:Y:S01]  /*140d0*/  IMAD.WIDE.U32 R8, R203, UR4, R8 ;  /* 0x00000004cb087c25 */ /* 0x000fe2000f8e0008 */
        /* <DEDUP_REMOVED lines=9> */
[----:B------:R-:W-:Y:S01]  /*14170*/  SHF.R.S32.HI R13, RZ, 0x1f, R4 ;  /* 0x0000001fff0d7819 */ /* 0x000fe20000011404 */
[----:B------:R-:W-:Y:S01]  /*14180*/  IMAD.MOV.U32 R25, RZ, RZ, R21 ;  /* 0x000000ffff197224 */ /* 0x000fe200078e0015 */
[----:B------:R-:W5:Y:S01]  /*14190*/  LD.E.128 R68, desc[UR42][R68.64] ;  /* 0x0000002a44447980 */ /* 0x000f62000c101d00 */
[----:B------:R-:W-:-:S02]  /*141a0*/  IMAD.IADD R12, R160, 0x1, R3 ;  /* 0x00000001a00c7824 */ /* 0x000fc400078e0203 */
[----:B------:R-:W-:Y:S01]  /*141b0*/  IMAD R9, R203, UR5, R9 ;  /* 0x00000005cb097c24 */ /* 0x000fe2000f8e0209 */
[----:B------:R-:W-:Y:S01]  /*141c0*/  ULDC.64 UR4, c[0x0][0xaf0] ;  /* 0x0002bc0000047ab9 */ /* 0x000fe20000000a00 */
[----:B-1----:R-:W-:Y:S01]  /*141d0*/  @P1 IMAD.HI.U32 R3, R12, R15, RZ ;  /* 0x0000000f0c031227 */ /* 0x002fe200078e00ff */
[----:B------:R-:W5:Y:S03]  /*141e0*/  LD.E.128 R24, desc[UR42][R24.64] ;  /* 0x0000002a18187980 */ /* 0x000f66000c101d00 */
[----:B------:R-:W-:Y:S01]  /*141f0*/  IMAD R13, R13, UR4, RZ ;  /* 0x000000040d0d7c24 */ /* 0x000fe2000f8e02ff */
[----:B------:R-:W5:Y:S01]  /*14200*/  LD.E.128 R72, desc[UR42][R72.64] ;  /* 0x0000002a48487980 */ /* 0x000f62000c101d00 */
[----:B------:R-:W-:-:S03]  /*14210*/  IMAD.MOV.U32 R11, RZ, RZ, R12 ;  /* 0x000000ffff0b7224 */ /* 0x000fc600078e000c */
[----:B------:R-:W5:Y:S01]  /*14220*/  LD.E.128 R76, desc[UR42][R76.64] ;  /* 0x0000002a4c4c7980 */ /* 0x000f62000c101d00 */
[----:B------:R-:W-:-:S03]  /*14230*/  IMAD R13, R4, UR5, R13 ;  /* 0x00000005040d7c24 */ /* 0x000fc6000f8e020d */
[----:B------:R-:W5:Y:S01]  /*14240*/  LD.E.128 R80, desc[UR42][R80.64] ;  /* 0x0000002a50507980 */ /* 0x000f62000c101d00 */
[----:B------:R-:W-:Y:S01]  /*14250*/  IMAD.WIDE.U32 R8, R4, UR4, R8 ;  /* 0x0000000404087c25 */ /* 0x000fe2000f8e0008 */
[----:B0-----:R-:W-:Y:S01]  /*14260*/  @P1 SHF.R.U32.HI R11, RZ, R14, R3 ;  /* 0x0000000eff0b1219 */ /* 0x001fe20000011603 */
[----:B------:R-:W-:Y:S01]  /*14270*/  ULDC.64 UR4, c[0x0][0xae0] ;  /* 0x0002b80000047ab9 */ /* 0x000fe20000000a00 */
[----:B------:R-:W-:Y:S01]  /*14280*/  @!PT LDS RZ, [RZ] ;  /* 0x00000000fffff984 */ /* 0x000fe20000000800 */
[----:B------:R-:W-:Y:S01]  /*14290*/  @!PT LDS RZ, [RZ] ;  /* 0x00000000fffff984 */ /* 0x000fe20000000800 */
[----:B------:R-:W-:Y:S01]  /*142a0*/  @!PT LDS RZ, [RZ] ;  /* 0x00000000fffff984 */ /* 0x000fe20000000800 */
[----:B------:R-:W-:Y:S01]  /*142b0*/  @!PT LDS RZ, [RZ] ;  /* 0x00000000fffff984 */ /* 0x000fe20000000800 */
[----:B------:R0:W-:Y:S06]  /*142c0*/  MEMBAR.ALL.CTA ;  /* 0x0000000000007992 */ /* 0x0001ec0000008000 */
[----:B0-----:R-:W0:Y:S01]  /*142d0*/  FENCE.VIEW.ASYNC.S ;  /* 0x00000000000073c6 */ /* 0x001e220000000000 */
[----:B------:R-:W-:Y:S01]  /*142e0*/  IMAD.IADD R9, R9, 0x1, R13 ;  /* 0x0000000109097824 */ /* 0x000fe200078e020d */
[--C-:B------:R-:W-:Y:S01]  /*142f0*/  SHF.R.S32.HI R3, RZ, 0x1f, R11.reuse ;  /* 0x0000001fff037819 */ /* 0x100fe2000001140b */
[----:B------:R-:W-:-:S04]  /*14300*/  IMAD.MOV R13, RZ, RZ, -R11 ;  /* 0x000000ffff0d7224 */ /* 0x000fc800078e0a0b */
[----:B------:R-:W-:Y:S02]  /*14310*/  IMAD R4, R3, UR4, RZ ;  /* 0x0000000403047c24 */ /* 0x000fe4000f8e02ff */
[----:B------:R-:W-:Y:S02]  /*14320*/  IMAD R13, R158, R13, R12 ;  /* 0x0000000d9e0d7224 */ /* 0x000fe400078e020c */
[----:B------:R-:W-:-:S04]  /*14330*/  IMAD.WIDE.U32 R8, R11, UR4, R8 ;  /* 0x000000040b087c25 */ /* 0x000fc8000f8e0008 */
[----:B------:R-:W-:Y:S02]  /*14340*/  VIADD R3, R19, 0x22820 ;  /* 0x0002282013037836 */ /* 0x000fe40000000000 */
[----:B------:R-:W-:Y:S01]  /*14350*/  IMAD R11, R11, UR5, R4 ;  /* 0x000000050b0b7c24 */ /* 0x000fe2000f8e0204 */
[----:B------:R-:W-:Y:S01]  /*14360*/  SHF.R.S32.HI R4, RZ, 0x1f, R13 ;  /* 0x0000001fff047819 */ /* 0x000fe2000001140d */
[----:B------:R-:W-:Y:S01]  /*14370*/  ULDC.64 UR4, c[0x0][0xad8] ;  /* 0x0002b60000047ab9 */ /* 0x000fe20000000a00 */
[----:B------:R-:W-:Y:S01]  /*14380*/  PRMT R3, RZ, 0x654, R3 ;  /* 0x00000654ff037816 */ /* 0x000fe20000000003 */
[----:B------:R-:W-:Y:S02]  /*14390*/  IMAD.IADD R9, R9, 0x1, R11 ;  /* 0x0000000109097824 */ /* 0x000fe400078e020b */
[----:B------:R-:W-:Y:S01]  /*143a0*/  IMAD R4, R4, UR4, RZ ;  /* 0x0000000404047c24 */ /* 0x000fe2000f8e02ff */
[----:B0-----:R0:W-:Y:S01]  /*143b0*/  SYNCS.ARRIVE.TRANS64.RED.A1T0 RZ, [R3+URZ], RZ ;  /* 0x000000ff03ff79a7 */ /* 0x0011e2000810043f */
[----:B------:R-:W-:-:S04]  /*143c0*/  IMAD.WIDE.U32 R8, R13, UR4, R8 ;  /* 0x000000040d087c25 */ /* 0x000fc8000f8e0008 */
[----:B0-----:R-:W-:Y:S01]  /*143d0*/  IMAD R3, R13, UR5, R4 ;  /* 0x000000050d037c24 */ /* 0x001fe2000f8e0204 */
        /* <DEDUP_REMOVED lines=8> */
.L_x_5543:
        /* <DEDUP_REMOVED lines=14> */
[----:B------:R-:W-:Y:S01]  /*14540*/  VIADD R89, R208, 0xc0 ;  /* 0x000000c0d0597836 */ /* 0x000fe20000000000 */
[----:B------:R-:W-:-:S02]  /*14550*/  SHF.R.S32.HI R12, RZ, 0x1f, R208 ;  /* 0x0000001fff0c7819 */ /* 0x000fc400000114d0 */
[----:B------:R-:W-:Y:S02]  /*14560*/  SHF.R.S32.HI R92, RZ, 0x1f, R92 ;  /* 0x0000001fff5c7819 */ /* 0x000fe4000001145c */
[----:B------:R-:W-:Y:S02]  /*14570*/  SHF.R.S32.HI R91, RZ, 0x1f, R91 ;  /* 0x0000001fff5b7819 */ /* 0x000fe4000001145b */
[CC--:B--2---:R-:W-:Y:S02]  /*14580*/  @!P3 LEA R8, P5, R208.reuse, R14.reuse, 0x1 ;  /* 0x0000000ed008b211 */ /* 0x0c4fe400078a08ff */
[-C--:B------:R-:W-:Y:S02]  /*14590*/  @!P2 LEA R10, P4, R15, R14.reuse, 0x1 ;  /* 0x0000000e0f0aa211 */ /* 0x080fe400078808ff */
[----:B-1----:R-:W-:Y:S02]  /*145a0*/  @!P3 LEA.HI.X R9, R208, R3, R12, 0x1, P5 ;  /* 0x00000003d009b211 */ /* 0x002fe400028f0c0c */
[----:B------:R-:W-:-:S02]  /*145b0*/  @!P1 LEA R12, P5, R90, R14, 0x1 ;  /* 0x0000000e5a0c9211 */ /* 0x000fc400078a08ff */
[-C--:B------:R-:W-:Y:S01]  /*145c0*/  @!P2 LEA.HI.X R11, R15, R3.reuse, R92, 0x1, P4 ;  /* 0x000000030f0ba211 */ /* 0x080fe200020f0c5c */
        /* <DEDUP_REMOVED lines=8> */
.L_x_5335:
[----:B------:R-:W-:Y:S05]  /*14650*/  BSYNC B1 ;  /* 0x0000000000017941 */ /* 0x000fea0003800000 */
.L_x_5334:
[----:B------:R-:W-:-:S03]  /*14660*/  UMOV UR4, 0xffffffff ;  /* 0xffffffff00047882 */ /* 0x000fc60000000000 */
[----:B------:R-:W-:Y:S05]  /*14670*/  BRA.DIV UR4, `(.L_x_5336) ;  /* 0x000000c204f47947 */ /* 0x000fea000b800000 */
[----:B-1----:R1:W4:Y:S04]  /*14680*/  SHFL.IDX PT, R3, R20, 0x1, 0x181f ;  /* 0x00381f0014037f89 */ /* 0x00232800000e0000 */
[----:B--23--:R1:W2:Y:S02]  /*14690*/  SHFL.IDX PT, R14, R4, 0x1, 0x181f ;  /* 0x00381f00040e7f89 */ /* 0x00c2a400000e0000 */
.L_x_5547:
[----:B------:R-:W-:Y:S01]  /*146a0*/  VIADD R9, R21, 0x20 ;  /* 0x0000002015097836 */ /* 0x000fe20000000000 */
[----:B------:R-:W-:Y:S04]  /*146b0*/  BSSY B1, `(.L_x_5337) ;  /* 0x000001e000017945 */ /* 0x000fe80003800000 */
[----:B------:R-:W-:-:S13]  /*146c0*/  ISETP.GE.AND P0, PT, R9, R0, PT ;  /* 0x000000000900720c */ /* 0x000fda0003f06270 */
[----:B------:R-:W-:Y:S05]  /*146d0*/  @P0 BRA `(.L_x_5338) ;  /* 0x00000000006c0947 */ /* 0x000fea0003800000 */
[C---:B------:R-:W-:Y:S01]  /*146e0*/  VIADD R15, R208.reuse, 0x40 ;  /* 0x00000040d00f7836 */ /* 0x040fe20000000000 */
[----:B------:R-:W-:Y:S01]  /*146f0*/  ULDC UR4, c[0x0][0xac8] ;  /* 0x0002b20000047ab9 */ /* 0x000fe20000000800 */
[C---:B-----5:R-:W-:Y:S01]  /*14700*/  VIADD R26, R208.reuse, 0x80 ;  /* 0x00000080d01a7836 */ /* 0x060fe20000000000 */
[C---:B------:R-:W-:Y:S01]  /*14710*/  ISETP.GE.AND P3, PT, R208.reuse, UR4, PT ;  /* 0x00000004d0007c0c */ /* 0x040fe2000bf66270 */
[C---:B------:R-:W-:Y:S01]  /*14720*/  VIADD R24, R208.reuse, 0xc0 ;  /* 0x000000c0d0187836 */ /* 0x040fe20000000000 */
[----:B------:R-:W-:Y:S01]  /*14730*/  ISETP.GE.AND P2, PT, R15, UR4, PT ;  /* 0x000000040f007c0c */ /* 0x000fe2000bf46270 */
[----:B------:R-:W-:Y:S01]  /*14740*/  VIADD R40, R208, 0x40 ;  /* 0x00000040d0287836 */ /* 0x000fe20000000000 */
[----:B------:R-:W-:Y:S01]  /*14750*/  ISETP.GE.AND P1, PT, R26, UR4, PT ;  /* 0x000000041a007c0c */ /* 0x000fe2000bf26270 */
[----:B------:R-:W-:Y:S01]  /*14760*/  VIADD R27, R208, 0x80 ;  /* 0x00000080d01b7836 */ /* 0x000fe20000000000 */
[----:B------:R-:W-:Y:S02]  /*14770*/  ISETP.GE.AND P0, PT, R24, UR4, PT ;  /* 0x0000000418007c0c */ /* 0x000fe4000bf06270 */
[----:B------:R-:W-:-:S02]  /*14780*/  SHF.R.S32.HI R12, RZ, 0x1f, R208 ;  /* 0x0000001fff0c7819 */ /* 0x000fc400000114d0 */
[----:B------:R-:W-:Y:S02]  /*14790*/  SHF.R.S32.HI R40, RZ, 0x1f, R40 ;  /* 0x0000001fff287819 */ /* 0x000fe40000011428 */
[C---:B------:R-:W-:Y:S02]  /*147a0*/  IADD3 R25, R208.reuse, 0xc0, RZ ;  /* 0x000000c0d0197810 */ /* 0x040fe40007ffe0ff */
[CC--:B--2---:R-:W-:Y:S02]  /*147b0*/  @!P3 LEA R8, P5, R208.reuse, R14.reuse, 0x1 ;  /* 0x0000000ed008b211 */ /* 0x0c4fe400078a08ff */
[-C--:B------:R-:W-:Y:S02]  /*147c0*/  @!P2 LEA R10, P4, R15, R14.reuse, 0x1 ;  /* 0x0000000e0f0aa211 */ /* 0x080fe400078808ff */
[----:B----4-:R-:W-:Y:S02]  /*147d0*/  @!P3 LEA.HI.X R9, R208, R3, R12, 0x1, P5 ;  /* 0x00000003d009b211 */ /* 0x010fe400028f0c0c */
[----:B------:R-:W-:-:S02]  /*147e0*/  @!P1 LEA R12, P5, R26, R14, 0x1 ;  /* 0x0000000e1a0c9211 */ /* 0x000fc400078a08ff */
[----:B------:R-:W-:Y:S01]  /*147f0*/  SHF.R.S32.HI R27, RZ, 0x1f, R27 ;  /* 0x0000001fff1b7819 */ /* 0x000fe2000001141b */
[----:B------:R3:W-:Y:S01]  /*14800*/  @!P3 ST.E.128 desc[UR42][R8.64], R28 ;  /* 0x0000001c0800b985 */ /* 0x0007e2000c101d2a */
[-C--:B------:R-:W-:Y:S02]  /*14810*/  @!P2 LEA.HI.X R11, R15, R3.reuse, R40, 0x1, P4 ;  /* 0x000000030f0ba211 */ /* 0x080fe400020f0c28 */
[----:B------:R-:W-:Y:S02]  /*14820*/  SHF.R.S32.HI R25, RZ, 0x1f, R25 ;  /* 0x0000001fff197819 */ /* 0x000fe40000011419 */
[----:B------:R-:W-:Y:S01]  /*14830*/  @!P0 LEA R14, P4, R24, R14, 0x1 ;  /* 0x0000000e180e8211 */ /* 0x000fe200078808ff */
[----:B------:R3:W-:Y:S01]  /*14840*/  @!P2 ST.E.128 desc[UR42][R10.64], R44 ;  /* 0x0000002c0a00a985 */ /* 0x0007e2000c101d2a */
[-C--:B------:R-:W-:Y:S02]  /*14850*/  @!P1 LEA.HI.X R13, R26, R3.reuse, R27, 0x1, P5 ;  /* 0x000000031a0d9211 */ /* 0x080fe400028f0c1b */
[----:B------:R-:W-:-:S03]  /*14860*/  @!P0 LEA.HI.X R15, R24, R3, R25, 0x1, P4 ;  /* 0x00000003180f8211 */ /* 0x000fc600020f0c19 */
[----:B------:R3:W-:Y:S04]  /*14870*/  @!P1 ST.E.128 desc[UR42][R12.64], R60 ;  /* 0x0000003c0c009985 */ /* 0x0007e8000c101d2a */
[----:B------:R3:W-:Y:S02]  /*14880*/  @!P0 ST.E.128 desc[UR42][R14.64], R76 ;  /* 0x0000004c0e008985 */ /* 0x0007e4000c101d2a */
.L_x_5338:
[----:B------:R-:W-:Y:S05]  /*14890*/  BSYNC B1 ;  /* 0x0000000000017941 */ /* 0x000fea0003800000 */
.L_x_5337:
[----:B------:R-:W-:-:S03]  /*148a0*/  UMOV UR4, 0xffffffff ;  /* 0xffffffff00047882 */ /* 0x000fc60000000000 */
[----:B------:R-:W-:Y:S05]  /*148b0*/  BRA.DIV UR4, `(.L_x_5339) ;  /* 0x000000c204ac7947 */ /* 0x000fea000b800000 */
[----:B----4-:R4:W0:Y:S04]  /*148c0*/  SHFL.IDX PT, R3, R20, 0x2, 0x181f ;  /* 0x00581f0014037f89 */ /* 0x01082800000e0000 */
[----:B--23--:R4:W2:Y:S02]  /*148d0*/  SHFL.IDX PT, R14, R4, 0x2, 0x181f ;  /* 0x00581f00040e7f89 */ /* 0x00c8a400000e0000 */
.L_x_5551:
        /* <DEDUP_REMOVED lines=20> */
[----:B0-----:R-:W-:Y:S02]  /*14a20*/  @!P3 LEA.HI.X R9, R208, R3, R12, 0x1, P5 ;  /* 0x00000003d009b211 */ /* 0x001fe400028f0c0c */
[----:B------:R-:W-:-:S02]  /*14a30*/  @!P1 LEA R12, P5, R26, R14, 0x1 ;  /* 0x0000000e1a0c9211 */ /* 0x000fc400078a08ff */
[-C--:B------:R-:W-:Y:S01]  /*14a40*/  @!P2 LEA.HI.X R11, R15, R3.reuse, R28, 0x1, P4 ;  /* 0x000000030f0ba211 */ /* 0x080fe200020f0c1c */
[----:B------:R3:W-:Y:S01]  /*14a50*/  @!P3 ST.E.128 desc[UR42][R8.64], R32 ;  /* 0x000000200800b985 */ /* 0x0007e2000c101d2a */
[----:B------:R-:W-:Y:S02]  /*14a60*/  SHF.R.S32.HI R25, RZ, 0x1f, R25 ;  /* 0x0000001fff197819 */ /* 0x000fe40000011419 */
[----:B------:R-:W-:Y:S01]  /*14a70*/  @!P0 LEA R14, P4, R24, R14, 0x1 ;  /* 0x0000000e180e8211 */ /* 0x000fe200078808ff */
[----:B------:R3:W-:Y:S01]  /*14a80*/  @!P2 ST.E.128 desc[UR42][R10.64], R48 ;  /* 0x000000300a00a985 */ /* 0x0007e2000c101d2a */
[-C--:B------:R-:W-:Y:S02]  /*14a90*/  @!P1 LEA.HI.X R13, R26, R3.reuse, R27, 0x1, P5 ;  /* 0x000000031a0d9211 */ /* 0x080fe400028f0c1b */
[----:B------:R-:W-:-:S03]  /*14aa0*/  @!P0 LEA.HI.X R15, R24, R3, R25, 0x1, P4 ;  /* 0x00000003180f8211 */ /* 0x000fc600020f0c19 */
[----:B------:R3:W-:Y:S04]  /*14ab0*/  @!P1 ST.E.128 desc[UR42][R12.64], R64 ;  /* 0x000000400c009985 */ /* 0x0007e8000c101d2a */
[----:B------:R3:W-:Y:S02]  /*14ac0*/  @!P0 ST.E.128 desc[UR42][R14.64], R80 ;  /* 0x000000500e008985 */ /* 0x0007e4000c101d2a */
.L_x_5341:
[----:B------:R-:W-:Y:S05]  /*14ad0*/  BSYNC B1 ;  /* 0x0000000000017941 */ /* 0x000fea0003800000 */
.L_x_5340:
[----:B------:R-:W-:-:S03]  /*14ae0*/  UMOV UR4, 0xffffffff ;  /* 0xffffffff00047882 */ /* 0x000fc60000000000 */
[----:B------:R-:W-:Y:S05]  /*14af0*/  BRA.DIV UR4, `(.L_x_5342) ;  /* 0x000000c204647947 */ /* 0x000fea000b800000 */
[----:B0-----:R0:W0:Y:S04]  /*14b00*/  SHFL.IDX PT, R3, R20, 0x3, 0x181f ;  /* 0x00781f0014037f89 */ /* 0x00102800000e0000 */
[----:B--23--:R2:W3:Y:S02]  /*14b10*/  SHFL.IDX PT, R14, R4, 0x3, 0x181f ;  /* 0x00781f00040e7f89 */ /* 0x00c4e400000e0000 */
.L_x_5555:
[----:B------:R-:W-:-:S05]  /*14b20*/  VIADD R9, R21, 0x60 ;  /* 0x0000006015097836 */ /* 0x000fca0000000000 */
[----:B------:R-:W-:-:S13]  /*14b30*/  ISETP.GE.AND P0, PT, R9, R0, PT ;  /* 0x000000000900720c */ /* 0x000fda0003f06270 */
[----:B------:R-:W-:Y:S05]  /*14b40*/  @P0 BRA `(.L_x_5343) ;  /* 0x0000003000140947 */ /* 0x000fea0003800000 */
[C---:B01--4-:R-:W-:Y:S01]  /*14b50*/  VIADD R20, R208.reuse, 0x40 ;  /* 0x00000040d0147836 */ /* 0x053fe20000000000 */
[----:B------:R-:W-:Y:S01]  /*14b60*/  ULDC UR4, c[0x0][0xac8] ;  /* 0x0002b20000047ab9 */ /* 0x000fe20000000800 */
[C---:B--2---:R-:W-:Y:S01]  /*14b70*/  VIADD R4, R208.reuse, 0x80 ;  /* 0x00000080d0047836 */ /* 0x044fe20000000000 */
[C---:B------:R-:W-:Y:S01]  /*14b80*/  ISETP.GE.AND P3, PT, R208.reuse, UR4, PT ;  /* 0x00000004d0007c0c */ /* 0x040fe2000bf66270 */
[----:B-----5:R-:W-:Y:S01]  /*14b90*/  VIADD R24, R208, 0x40 ;  /* 0x00000040d0187836 */ /* 0x020fe20000000000 */
        /* <DEDUP_REMOVED lines=9> */
[-C--:B------:R-:W-:Y:S02]  /*14c30*/  @!P3 LEA.HI.X R9, R208, R3.reuse, R25, 0x1, P0 ;  /* 0x00000003d009b211 */ /* 0x080fe400000f0c19 */
        /* <DEDUP_REMOVED lines=14> */
.L_x_5332:
[----:B0-----:R-:W0:Y:S01]  /*14d20*/  @P1 LDC R11, c[0x0][0xbec] ;  /* 0x0002fb00ff0b1b82 */ /* 0x001e220000000800 */
[----:B------:R-:W-:Y:S01]  /*14d30*/  ULDC.64 UR4, c[0x0][0xb08] ;  /* 0x0002c20000047ab9 */ /* 0x000fe20000000a00 */
[----:B------:R-:W-:Y:S02]  /*14d40*/  IMAD.MOV.U32 R10, RZ, RZ, R156 ;  /* 0x000000ffff0a7224 */ /* 0x000fe400078e009c */
[----:B------:R-:W-:-:S04]  /*14d50*/  IMAD R3, R3, UR4, RZ ;  /* 0x0000000403037c24 */ /* 0x000fc8000f8e02ff */
[----:B------:R-:W1:Y:S01]  /*14d60*/  @P1 LDC R9, c[0x0][0xbf0] ;  /* 0x0002fc00ff091b82 */ /* 0x000e620000000800 */
[----:B------:R-:W-:Y:S02]  /*14d70*/  IMAD R3, R8, UR5, R3 ;  /* 0x0000000508037c24 */ /* 0x000fe4000f8e0203 */
[----:B0-----:R-:W-:-:S05]  /*14d80*/  @P1 IMAD.HI.U32 R11, R156, R11, RZ ;  /* 0x0000000b9c0b1227 */ /* 0x001fca00078e00ff */
[----:B-1----:R-:W-:Y:S01]  /*14d90*/  @P1 SHF.R.U32.HI R10, RZ, R9, R11 ;  /* 0x00000009ff0a1219 */ /* 0x002fe2000001160b */
        /* <DEDUP_REMOVED lines=23> */
[----:B------:R-:W-:Y:S01]  /*14f10*/  IMAD.IADD R9, R9, 0x1, R4 ;  /* 0x0000000109097824 */ /* 0x000fe200078e0204 */
[----:B------:R-:W-:Y:S02]  /*14f20*/  SHF.R.S32.HI R4, RZ, 0x1f, R3 ;  /* 0x0000001fff047819 */ /* 0x000fe40000011403 */
[----:B------:R-:W-:Y:S01]  /*14f30*/  PRMT R10, RZ, 0x654, R10 ;  /* 0x00000654ff0a7816 */ /* 0x000fe2000000000a */
[----:B------:R-:W-:-:S03]  /*14f40*/  IMAD.WIDE.U32 R8, R3, UR4, R8 ;  /* 0x0000000403087c25 */ /* 0x000fc6000f8e0008 */
[----:B------:R0:W-:Y:S01]  /*14f50*/  SYNCS.ARRIVE.TRANS64.RED.A1T0 RZ, [R10+URZ], RZ ;  /* 0x000000ff0aff79a7 */ /* 0x0001e2000810043f */
        /* <DEDUP_REMOVED lines=10> */
.L_x_5558:
        /* <DEDUP_REMOVED lines=28> */
[----:B------:R1:W-:Y:S04]  /*151c0*/  @!P0 ST.E.64 desc[UR42][R8.64], R28 ;  /* 0x0000001c08008985 */ /* 0x0003e8000c101b2a */
[----:B------:R-:W5:Y:S04]  /*151d0*/  LDL R13, [R1+0xb8] ;  /* 0x0000b800010d7983 */ /* 0x000f680000100800 */
[----:B-1----:R-:W4:Y:S01]  /*151e0*/  LDL R28, [R1+0x140] ;  /* 0x00014000011c7983 */ /* 0x002f220000100800 */
[----:B------:R-:W-:-:S02]  /*151f0*/  ISETP.GE.AND P0, PT, R10, UR4, PT ;  /* 0x000000040a007c0c */ /* 0x000fc4000bf06270 */
[----:B------:R-:W-:Y:S01]  /*15200*/  ISETP.GE.AND P1, PT, R14, UR4, PT ;  /* 0x000000040e007c0c */ /* 0x000fe2000bf26270 */
[----:B------:R-:W5:Y:S10]  /*15210*/  LDL R29, [R1+0x9c] ;  /* 0x00009c00011d7983 */ /* 0x000f740000100800 */
[----:B------:R-:W-:-:S04]  /*15220*/  @!P0 LEA R8, P2, R10, R12, 0x2 ;  /* 0x0000000c0a088211 */ /* 0x000fc800078410ff */
[----:B------:R-:W-:Y:S02]  /*15230*/  @!P0 LEA.HI.X R9, R10, R20, R158, 0x2, P2 ;  /* 0x000000140a098211 */ /* 0x000fe400010f149e */
[----:B------:R-:W5:Y:S04]  /*15240*/  LDL R10, [R1+0xb4] ;  /* 0x0000b400010a7983 */ /* 0x000f680000100800 */
[----:B------:R1:W-:Y:S01]  /*15250*/  @!P0 ST.E.64 desc[UR42][R8.64], R32 ;  /* 0x0000002008008985 */ /* 0x0003e2000c101b2a */
[----:B------:R-:W-:Y:S02]  /*15260*/  ISETP.GE.AND P0, PT, R11, UR4, PT ;  /* 0x000000040b007c0c */ /* 0x000fe4000bf06270 */
[C---:B-1----:R-:W-:Y:S01]  /*15270*/  @!P1 LEA R8, P2, R14.reuse, R12, 0x2 ;  /* 0x0000000c0e089211 */ /* 0x042fe200078410ff */
[----:B------:R-:W5:Y:S03]  /*15280*/  LDL R33, [R1+0xb0] ;  /* 0x0000b00001217983 */ /* 0x000f660000100800 */
[----:B------:R-:W-:Y:S01]  /*15290*/  @!P1 LEA.HI.X R9, R14, R20, R157, 0x2, P2 ;  /* 0x000000140e099211 */ /* 0x000fe200010f149d */
[----:B------:R-:W5:Y:S04]  /*152a0*/  LDL R32, [R1+0x130] ;  /* 0x0001300001207983 */ /* 0x000f680000100800 */
[----:B------:R1:W-:Y:S01]  /*152b0*/  @!P1 ST.E.64 desc[UR42][R8.64], R36 ;  /* 0x0000002408009985 */ /* 0x0003e2000c101b2a */
[----:B------:R-:W-:-:S03]  /*152c0*/  ISETP.GE.AND P1, PT, R155, UR4, PT ;  /* 0x000000049b007c0c */ /* 0x000fc6000bf26270 */
[----:B------:R-:W5:Y:S01]  /*152d0*/  LDL R14, [R1+0x13c] ;  /* 0x00013c00010e7983 */ /* 0x000f620000100800 */
[----:B-1----:R-:W-:-:S03]  /*152e0*/  @!P0 LEA R8, P2, R11, R12, 0x2 ;  /* 0x0000000c0b088211 */ /* 0x002fc600078410ff */
[----:B------:R-:W5:Y:S01]  /*152f0*/  LDL R36, [R1+0x120] ;  /* 0x0001200001247983 */ /* 0x000f620000100800 */
[----:B------:R-:W-:-:S03]  /*15300*/  @!P0 LEA.HI.X R9, R11, R20, R15, 0x2, P2 ;  /* 0x000000140b098211 */ /* 0x000fc600010f140f */
[----:B------:R-:W5:Y:S04]  /*15310*/  LDL R37, [R1+0x98] ;  /* 0x0000980001257983 */ /* 0x000f680000100800 */
[----:B------:R1:W-:Y:S01]  /*15320*/  @!P0 ST.E.64 desc[UR42][R8.64], R40 ;  /* 0x0000002808008985 */ /* 0x0003e2000c101b2a */
[----:B------:R-:W-:-:S03]  /*15330*/  ISETP.GE.AND P0, PT, R154, UR4, PT ;  /* 0x000000049a007c0c */ /* 0x000fc6000bf06270 */
[----:B------:R-:W5:Y:S04]  /*15340*/  LDL R11, [R1+0x138] ;  /* 0x00013800010b7983 */ /* 0x000f680000100800 */
[----:B------:R-:W5:Y:S01]  /*15350*/  LDL R15, [R1+0xa4] ;  /* 0x0000a400010f7983 */ /* 0x000f620000100800 */
[----:B-1----:R-:W-:-:S03]  /*15360*/  @!P1 LEA R8, P2, R155, R12, 0x2 ;  /* 0x0000000c9b089211 */ /* 0x002fc600078410ff */
[----:B------:R-:W5:Y:S01]  /*15370*/  LDL R40, [R1+0x134] ;  /* 0x0001340001287983 */ /* 0x000f620000100800 */
[----:B------:R-:W-:-:S03]  /*15380*/  @!P1 LEA.HI.X R9, R155, R20, R156, 0x2, P2 ;  /* 0x000000149b099211 */ /* 0x000fc600010f149c */
[----:B------:R-:W5:Y:S04]  /*15390*/  LDL R41, [R1+0xa0] ;  /* 0x0000a00001297983 */ /* 0x000f680000100800 */
[----:B------:R1:W-:Y:S02]  /*153a0*/  @!P1 ST.E.64 desc[UR42][R8.64], R44 ;  /* 0x0000002c08009985 */ /* 0x0003e4000c101b2a */
[----:B-1----:R-:W-:Y:S02]  /*153b0*/  @!P0 LEA R8, P2, R154, R12, 0x2 ;  /* 0x0000000c9a088211 */ /* 0x002fe400078410ff */
[----:B------:R-:W5:Y:S04]  /*153c0*/  LDL R45, [R1+0x12c] ;  /* 0x00012c00012d7983 */ /* 0x000f680000100800 */
[----:B------:R-:W5:Y:S01]  /*153d0*/  LDL R44, [R1+0x124] ;  /* 0x00012400012c7983 */ /* 0x000f620000100800 */
[----:B--2---:R-:W-:-:S02]  /*153e0*/  ISETP.GE.AND P1, PT, R21, UR4, PT ;  /* 0x0000000415007c0c */ /* 0x004fc4000bf26270 */
[----:B---3--:R-:W-:-:S05]  /*153f0*/  @!P0 LEA.HI.X R9, R154, R20, R153, 0x2, P2 ;  /* 0x000000149a098211 */ /* 0x008fca00010f1499 */
[----:B------:R1:W-:Y:S06]  /*15400*/  @!P0 ST.E.64 desc[UR42][R8.64], R48 ;  /* 0x0000003008008985 */ /* 0x0003ec000c101b2a */
[C---:B-1----:R-:W-:Y:S01]  /*15410*/  @!P1 LEA R8, P2, R21.reuse, R12, 0x2 ;  /* 0x0000000c15089211 */ /* 0x042fe200078410ff */
[----:B------:R-:W2:Y:S03]  /*15420*/  LDL R49, [R1+0x7c] ;  /* 0x00007c0001317983 */ /* 0x000ea60000100800 */
[----:B----4-:R-:W-:Y:S01]  /*15430*/  @!P1 LEA.HI.X R9, R21, R20, R28, 0x2, P2 ;  /* 0x0000001415099211 */ /* 0x010fe200010f141c */
[----:B------:R-:W3:Y:S04]  /*15440*/  LDL R48, [R1+0xf8] ;  /* 0x0000f80001307983 */ /* 0x000ee80000100800 */
[----:B------:R-:W4:Y:S01]  /*15450*/  LDL R28, [R1+0x128] ;  /* 0x00012800011c7983 */ /* 0x000f220000100800 */
[----:B-----5:R-:W-:-:S03]  /*15460*/  ISETP.GE.AND P0, PT, R13, UR4, PT ;  /* 0x000000040d007c0c */ /* 0x020fc6000bf06270 */
[----:B------:R1:W-:Y:S04]  /*15470*/  @!P1 ST.E.64 desc[UR42][R8.64], R52 ;  /* 0x0000003408009985 */ /* 0x0003e8000c101b2a */
[----:B------:R-:W5:Y:S01]  /*15480*/  LDL R21, [R1+0x90] ;  /* 0x0000900001157983 */ /* 0x000f620000100800 */
[----:B------:R-:W-:-:S05]  /*15490*/  ISETP.GE.AND P1, PT, R10, UR4, PT ;  /* 0x000000040a007c0c */ /* 0x000fca000bf26270 */
[----:B-1----:R-:W-:Y:S01]  /*154a0*/  @!P0 LEA R8, P2, R13, R12, 0x2 ;  /* 0x0000000c0d088211 */ /* 0x002fe200078410ff */
[----:B------:R-:W2:Y:S04]  /*154b0*/  LDL R53, [R1+0x80] ;  /* 0x0000800001357983 */ /* 0x000ea80000100800 */
[----:B------:R-:W3:Y:S01]  /*154c0*/  LDL R52, [R1+0x100] ;  /* 0x0001000001347983 */ /* 0x000ee20000100800 */
[----:B------:R-:W-:Y:S02]  /*154d0*/  ISETP.GE.AND P3, PT, R33, UR4, PT ;  /* 0x0000000421007c0c */ /* 0x000fe4000bf66270 */
[----:B------:R-:W-:Y:S02]  /*154e0*/  @!P0 LEA.HI.X R9, R13, R20, R14, 0x2, P2 ;  /* 0x000000140d098211 */ /* 0x000fe400010f140e */
[----:B------:R-:W5:Y:S04]  /*154f0*/  LDL R14, [R1+0x94] ;  /* 0x00009400010e7983 */ /* 0x000f680000100800 */
[----:B------:R1:W-:Y:S01]  /*15500*/  @!P0 ST.E.64 desc[UR42][R8.64], R56 ;  /* 0x0000003808008985 */ /* 0x0003e2000c101b2a */
[----:B------:R-:W-:-:S03]  /*15510*/  ISETP.GE.AND P2, PT, R25, UR4, PT ;  /* 0x0000000419007c0c */ /* 0x000fc6000bf46270 */
[----:B------:R-:W2:Y:S01]  /*15520*/  LDL R13, [R1+0x8c] ;  /* 0x00008c00010d7983 */ /* 0x000ea20000100800 */
[----:B-1----:R-:W-:-:S03]  /*15530*/  @!P1 LEA R8, P0, R10, R12, 0x2 ;  /* 0x0000000c0a089211 */ /* 0x002fc600078010ff */
[----:B------:R-:W3:Y:S01]  /*15540*/  LDL R56, [R1+0x104] ;  /* 0x0001040001387983 */ /* 0x000ee20000100800 */
[----:B------:R-:W-:-:S05]  /*15550*/  @!P1 LEA.HI.X R9, R10, R20, R11, 0x2, P0 ;  /* 0x000000140a099211 */ /* 0x000fca00000f140b */
[----:B------:R1:W-:Y:S01]  /*15560*/  @!P1 ST.E.64 desc[UR42][R8.64], R60 ;  /* 0x0000003c08009985 */ /* 0x0003e2000c101b2a */
[----:B------:R-:W-:Y:S02]  /*15570*/  ISETP.GE.AND P1, PT, R15, UR4, PT ;  /* 0x000000040f007c0c */ /* 0x000fe4000bf26270 */
[-C--:B------:R-:W-:Y:S02]  /*15580*/  @!P2 LEA R10, P5, R25, R12.reuse, 0x2 ;  /* 0x0000000c190aa211 */ /* 0x080fe400078a10ff */
[----:B-1----:R-:W-:-:S04]  /*15590*/  @!P3 LEA R8, P4, R33, R12, 0x2 ;  /* 0x0000000c2108b211 */ /* 0x002fc800078810ff */
[-C--:B------:R-:W-:Y:S02]  /*155a0*/  @!P3 LEA.HI.X R9, R33, R20.reuse, R40, 0x2, P4 ;  /* 0x000000142109b211 */ /* 0x080fe400020f1428 */
[----:B------:R-:W3:Y:S01]  /*155b0*/  LDL R33, [R1+0x118] ;  /* 0x0001180001217983 */ /* 0x000ee20000100800 */
[----:B------:R-:W-:-:S03]  /*155c0*/  @!P2 LEA.HI.X R11, R25, R20, R32, 0x2, P5 ;  /* 0x00000014190ba211 */ /* 0x000fc600028f1420 */
[----:B------:R-:W3:Y:S01]  /*155d0*/  LDL R40, [R1+0x11c] ;  /* 0x00011c0001287983 */ /* 0x000ee20000100800 */
[----:B------:R-:W-:-:S03]  /*155e0*/  ISETP.GE.AND P0, PT, R152, UR4, PT ;  /* 0x0000000498007c0c */ /* 0x000fc6000bf06270 */
[----:B------:R-:W-:Y:S04]  /*155f0*/  @!P3 ST.E.64 desc[UR42][R8.64], R64 ;  /* 0x000000400800b985 */ /* 0x000fe8000c101b2a */
[----:B------:R1:W-:Y:S01]  /*15600*/  @!P2 ST.E.64 desc[UR42][R10.64], R68 ;  /* 0x000000440a00a985 */ /* 0x0003e2000c101b2a */
[----:B------:R-:W-:-:S03]  /*15610*/  ISETP.GE.AND P2, PT, R29, UR4, PT ;  /* 0x000000041d007c0c */ /* 0x000fc6000bf46270 */
[----:B------:R-:W3:Y:S04]  /*15620*/  LDL R32, [R1+0x88] ;  /* 0x0000880001207983 */ /* 0x000ee80000100800 */
[----:B------:R-:W3:Y:S01]  /*15630*/  LDL R25, [R1+0x84] ;  /* 0x0000840001197983 */ /* 0x000ee20000100800 */
[-C--:B-1----:R-:W-:Y:S02]  /*15640*/  @!P1 LEA R10, P5, R15, R12.reuse, 0x2 ;  /* 0x0000000c0f0a9211 */ /* 0x082fe400078a10ff */
[----:B------:R-:W-:-:S04]  /*15650*/  @!P0 LEA R8, P4, R152, R12, 0x2 ;  /* 0x0000000c98088211 */ /* 0x000fc800078810ff */
[-C--:B------:R-:W-:Y:S02]  /*15660*/  @!P0 LEA.HI.X R9, R152, R20.reuse, R45, 0x2, P4 ;  /* 0x0000001498098211 */ /* 0x080fe400020f142d */
[----:B------:R-:W-:Y:S01]  /*15670*/  ISETP.GE.AND P3, PT, R41, UR4, PT ;  /* 0x0000000429007c0c */ /* 0x000fe2000bf66270 */
[----:B------:R-:W3:Y:S04]  /*15680*/  LDL R45, [R1+0x74] ;  /* 0x00007400012d7983 */ /* 0x000ee80000100800 */
[----:B------:R-:W-:Y:S01]  /*15690*/  @!P0 ST.E.64 desc[UR42][R8.64], R72 ;  /* 0x0000004808008985 */ /* 0x000fe2000c101b2a */
[----:B----4-:R-:W-:-:S03]  /*156a0*/  @!P1 LEA.HI.X R11, R15, R20, R28, 0x2, P5 ;  /* 0x000000140f0b9211 */ /* 0x010fc600028f141c */
[----:B------:R-:W4:Y:S04]  /*156b0*/  LDL R15, [R1+0x110] ;  /* 0x00011000010f7983 */ /* 0x000f280000100800 */
[----:B------:R-:W4:Y:S04]  /*156c0*/  LDL R28, [R1+0x114] ;  /* 0x00011400011c7983 */ /* 0x000f280000100800 */
[----:B------:R1:W-:Y:S02]  /*156d0*/  @!P1 ST.E.64 desc[UR42][R10.64], R76 ;  /* 0x0000004c0a009985 */ /* 0x0003e4000c101b2a */
[----:B-1----:R-:W-:-:S04]  /*156e0*/  @!P2 LEA R10, P5, R29, R12, 0x2 ;  /* 0x0000000c1d0aa211 */ /* 0x002fc800078a10ff */
[----:B------:R-:W-:Y:S02]  /*156f0*/  @!P2 LEA.HI.X R11, R29, R20, R36, 0x2, P5 ;  /* 0x000000141d0ba211 */ /* 0x000fe400028f1424 */
[----:B------:R-:W4:Y:S04]  /*15700*/  LDL R36, [R1+0x10c] ;  /* 0x00010c0001247983 */ /* 0x000f280000100800 */
[----:B------:R-:W4:Y:S01]  /*15710*/  LDL R29, [R1+0x108] ;  /* 0x00010800011d7983 */ /* 0x000f220000100800 */
[----:B------:R-:W-:Y:S02]  /*15720*/  @!P3 LEA R8, P4, R41, R12, 0x2 ;  /* 0x0000000c2908b211 */ /* 0x000fe400078810ff */
[----:B------:R-:W-:Y:S02]  /*15730*/  ISETP.GE.AND P0, PT, R37, UR4, PT ;  /* 0x0000000425007c0c */ /* 0x000fe4000bf06270 */
[----:B------:R-:W-:-:S02]  /*15740*/  @!P3 LEA.HI.X R9, R41, R20, R44, 0x2, P4 ;  /* 0x000000142909b211 */ /* 0x000fc400020f142c */
[----:B------:R-:W4:Y:S01]  /*15750*/  LDL R41, [R1+0x70] ;  /* 0x0000700001297983 */ /* 0x000f220000100800 */
[----:B-----5:R-:W-:-:S03]  /*15760*/  ISETP.GE.AND P1, PT, R14, UR4, PT ;  /* 0x000000040e007c0c */ /* 0x020fc6000bf26270 */
[----:B------:R-:W-:Y:S04]  /*15770*/  @!P3 ST.E.64 desc[UR42][R8.64], R80 ;  /* 0x000000500800b985 */ /* 0x000fe8000c101b2a */
[----:B------:R1:W-:Y:S01]  /*15780*/  @!P2 ST.E.64 desc[UR42][R10.64], R84 ;  /* 0x000000540a00a985 */ /* 0x0003e2000c101b2a */
[----:B--2---:R-:W-:-:S03]  /*15790*/  ISETP.GE.AND P2, PT, R13, UR4, PT ;  /* 0x000000040d007c0c */ /* 0x004fc6000bf46270 */
[----:B------:R-:W2:Y:S02]  /*157a0*/  LDL R44, [R1+0xf4] ;  /* 0x0000f400012c7983 */ /* 0x000ea40000100800 */
[CC--:B-1----:R-:W-:Y:S02]  /*157b0*/  @!P1 LEA R10, P5, R14.reuse, R12.reuse, 0x2 ;  /* 0x0000000c0e0a9211 */ /* 0x0c2fe400078a10ff */
[----:B------:R-:W-:Y:S02]  /*157c0*/  @!P0 LEA R8, P4, R37, R12, 0x2 ;  /* 0x0000000c25088211 */ /* 0x000fe400078810ff */
[----:B------:R-:W-:Y:S02]  /*157d0*/  ISETP.GE.AND P3, PT, R21, UR4, PT ;  /* 0x0000000415007c0c */ /* 0x000fe4000bf66270 */
[-C--:B---3--:R-:W-:Y:S02]  /*157e0*/  @!P1 LEA.HI.X R11, R14, R20.reuse, R33, 0x2, P5 ;  /* 0x000000140e0b9211 */ /* 0x088fe400028f1421 */
[----:B------:R-:W3:Y:S01]  /*157f0*/  LDL R14, [R1+0x78] ;  /* 0x00007800010e7983 */ /* 0x000ee20000100800 */
[----:B------:R-:W-:-:S03]  /*15800*/  @!P0 LEA.HI.X R9, R37, R20, R40, 0x2, P4 ;  /* 0x0000001425098211 */ /* 0x000fc600020f1428 */
[----:B------:R-:W5:Y:S04]  /*15810*/  LDL R37, [R1+0x6c] ;  /* 0x00006c0001257983 */ /* 0x000f680000100800 */
[----:B------:R-:W-:Y:S04]  /*15820*/  @!P0 ST.E.64 desc[UR42][R8.64], R88 ;  /* 0x0000005808008985 */ /* 0x000fe8000c101b2a */
[----:B------:R1:W-:Y:S01]  /*15830*/  @!P1 ST.E.64 desc[UR42][R10.64], R92 ;  /* 0x0000005c0a009985 */ /* 0x0003e2000c101b2a */
[----:B------:R-:W-:-:S03]  /*15840*/  ISETP.GE.AND P0, PT, R32, UR4, PT ;  /* 0x0000000420007c0c */ /* 0x000fc6000bf06270 */
[----:B------:R-:W2:Y:S04]  /*15850*/  LDL R33, [R1+0x68] ;  /* 0x0000680001217983 */ /* 0x000ea80000100800 */
[----:B------:R-:W2:Y:S01]  /*15860*/  LDL R40, [R1+0xf0] ;  /* 0x0000f00001287983 */ /* 0x000ea20000100800 */
[-C--:B-1----:R-:W-:Y:S02]  /*15870*/  @!P2 LEA R10, P5, R13, R12.reuse, 0x2 ;  /* 0x0000000c0d0aa211 */ /* 0x082fe400078a10ff */
[----:B------:R-:W-:Y:S02]  /*15880*/  @!P3 LEA R8, P4, R21, R12, 0x2 ;  /* 0x0000000c1508b211 */ /* 0x000fe400078810ff */
[----:B------:R-:W-:Y:S02]  /*15890*/  ISETP.GE.AND P1, PT, R25, UR4, PT ;  /* 0x0000000419007c0c */ /* 0x000fe4000bf26270 */
[----:B----4-:R-:W-:-:S02]  /*158a0*/  @!P2 LEA.HI.X R11, R13, R20, R15, 0x2, P5 ;  /* 0x000000140d0ba211 */ /* 0x010fc400028f140f */
[----:B------:R-:W4:Y:S04]  /*158b0*/  LDL R15, [R1+0xfc] ;  /* 0x0000fc00010f7983 */ /* 0x000f280000100800 */
[----:B------:R-:W2:Y:S01]  /*158c0*/  LDL R13, [R1+0x64] ;  /* 0x00006400010d7983 */ /* 0x000ea20000100800 */
[----:B------:R-:W-:-:S03]  /*158d0*/  @!P3 LEA.HI.X R9, R21, R20, R28, 0x2, P4 ;  /* 0x000000141509b211 */ /* 0x000fc600020f141c */
[----:B------:R-:W2:Y:S04]  /*158e0*/  LDL R28, [R1+0x60] ;  /* 0x00006000011c7983 */ /* 0x000ea80000100800 */
[----:B------:R-:W2:Y:S04]  /*158f0*/  LDL R21, [R1+0x5c] ;  /* 0x00005c0001157983 */ /* 0x000ea80000100800 */
[----:B------:R1:W-:Y:S04]  /*15900*/  @!P3 ST.E.64 desc[UR42][R8.64], R96 ;  /* 0x000000600800b985 */ /* 0x0003e8000c101b2a */
[----:B------:R0:W-:Y:S01]  /*15910*/  @!P2 ST.E.64 desc[UR42][R10.64], R100 ;  /* 0x000000640a00a985 */ /* 0x0001e2000c101b2a */
[----:B-1----:R-:W-:-:S04]  /*15920*/  @!P0 LEA R8, P5, R32, R12, 0x2 ;  /* 0x0000000c20088211 */ /* 0x002fc800078a10ff */
[----:B------:R-:W-:Y:S02]  /*15930*/  @!P0 LEA.HI.X R9, R32, R20, R36, 0x2, P5 ;  /* 0x0000001420098211 */ /* 0x000fe400028f1424 */
[C---:B0-----:R-:W-:Y:S01]  /*15940*/  @!P1 LEA R10, P2, R25.reuse, R12, 0x2 ;  /* 0x0000000c190a9211 */ /* 0x041fe200078410ff */
[----:B------:R-:W2:Y:S04]  /*15950*/  LDL R36, [R1+0xec] ;  /* 0x0000ec0001247983 */ /* 0x000ea80000100800 */
[----:B------:R-:W2:Y:S01]  /*15960*/  LDL R32, [R1+0xe8] ;  /* 0x0000e80001207983 */ /* 0x000ea20000100800 */
[----:B------:R-:W-:-:S03]  /*15970*/  @!P1 LEA.HI.X R11, R25, R20, R29, 0x2, P2 ;  /* 0x00000014190b9211 */ /* 0x000fc600010f141d */
[----:B------:R-:W2:Y:S04]  /*15980*/  LDL R29, [R1+0xe4] ;  /* 0x0000e400011d7983 */ /* 0x000ea80000100800 */
[----:B------:R-:W2:Y:S01]  /*15990*/  LDL R25, [R1+0xe0] ;  /* 0x0000e00001197983 */ /* 0x000ea20000100800 */
[----:B------:R-:W-:Y:S02]  /*159a0*/  ISETP.GE.AND P3, PT, R53, UR4, PT ;  /* 0x0000000435007c0c */ /* 0x000fe4000bf66270 */
        /* <DEDUP_REMOVED lines=9> */
[----:B------:R0:W-:Y:S01]  /*15a40*/  @!P3 ST.E.64 desc[UR42][R8.64], R112 ;  /* 0x000000700800b985 */ /* 0x0001e2000c101b2a */
[----:B---3--:R-:W-:-:S03]  /*15a50*/  ISETP.GE.AND P2, PT, R14, UR4, PT ;  /* 0x000000040e007c0c */ /* 0x008fc6000bf46270 */
[----:B------:R1:W-:Y:S01]  /*15a60*/  @!P4 ST.E.64 desc[UR42][R10.64], R116 ;  /* 0x000000740a00c985 */ /* 0x0003e2000c101b2a */
[----:B-----5:R-:W-:-:S09]  /*15a70*/  ISETP.GE.AND P4, PT, R37, UR4, PT ;  /* 0x0000000425007c0c */ /* 0x020fd2000bf86270 */
[-C--:B0-----:R-:W-:Y:S02]  /*15a80*/  @!P2 LEA R8, P3, R14, R12.reuse, 0x2 ;  /* 0x0000000c0e08a211 */ /* 0x081fe400078610ff */
[----:B-1----:R-:W-:-:S04]  /*15a90*/  @!P1 LEA R10, P5, R45, R12, 0x2 ;  /* 0x0000000c2d0a9211 */ /* 0x002fc800078a10ff */
[-C--:B------:R-:W-:Y:S02]  /*15aa0*/  @!P1 LEA.HI.X R11, R45, R20.reuse, R48, 0x2, P5 ;  /* 0x000000142d0b9211 */ /* 0x080fe400028f1430 */
[----:B----4-:R-:W-:Y:S02]  /*15ab0*/  @!P2 LEA.HI.X R9, R14, R20, R15, 0x2, P3 ;  /* 0x000000140e09a211 */ /* 0x010fe400018f140f */
[----:B------:R-:W-:-:S03]  /*15ac0*/  @!P0 LEA R14, P3, R41, R12, 0x2 ;  /* 0x0000000c290e8211 */ /* 0x000fc600078610ff */
[----:B------:R0:W-:Y:S01]  /*15ad0*/  @!P2 ST.E.64 desc[UR42][R8.64], R120 ;  /* 0x000000780800a985 */ /* 0x0001e2000c101b2a */
[----:B--2---:R-:W-:Y:S02]  /*15ae0*/  ISETP.GE.AND P2, PT, R33, UR4, PT ;  /* 0x0000000421007c0c */ /* 0x004fe4000bf46270 */
        /* <DEDUP_REMOVED lines=10> */
[----:B--2---:R-:W-:Y:S02]  /*15b90*/  @!P3 LEA R14, P4, R13, R12, 0x2 ;  /* 0x0000000c0d0eb211 */ /* 0x004fe400078810ff */
[-C--:B------:R-:W-:Y:S02]  /*15ba0*/  @!P2 LEA.HI.X R11, R33, R20.reuse, R36, 0x2, P5 ;  /* 0x00000014210ba211 */ /* 0x080fe400028f1424 */
[----:B------:R-:W-:Y:S02]  /*15bb0*/  @!P3 LEA.HI.X R15, R13, R20, R32, 0x2, P4 ;  /* 0x000000140d0fb211 */ /* 0x000fe400020f1420 */
        /* <DEDUP_REMOVED lines=8> */
.L_x_5346:
[----:B------:R-:W-:Y:S05]  /*15c40*/  BSYNC B1 ;  /* 0x0000000000017941 */ /* 0x000fea0003800000 */
.L_x_5345:
[----:B------:R-:W-:-:S03]  /*15c50*/  UMOV UR4, 0xffffffff ;  /* 0xffffffff00047882 */ /* 0x000fc60000000000 */
[----:B------:R-:W-:Y:S05]  /*15c60*/  BRA.DIV UR4, `(.L_x_5347) ;  /* 0x000000b204887947 */ /* 0x000fea000b800000 */
[----:B0-----:R-:W0:Y:S04]  /*15c70*/  SHFL.IDX PT, R4, R4, 0x1, 0x1c1f ;  /* 0x003c1f0004047f89 */ /* 0x001e2800000e0000 */
[----:B------:R-:W4:Y:S02]  /*15c80*/  SHFL.IDX PT, R3, R3, 0x1, 0x1c1f ;  /* 0x003c1f0003037f89 */ /* 0x000f2400000e0000 */
.L_x_5562:
        /* <DEDUP_REMOVED lines=44> */
[----:B-1----:R-:W2:Y:S01]  /*15f50*/  LDL R20, [R1+0x5c] ;  /* 0x00005c0001147983 */ /* 0x002ea20000100800 */
[----:B-----5:R-:W-:Y:S01]  /*15f60*/  ISETP.GE.AND P2, PT, R68, UR4, PT ;  /* 0x0000000444007c0c */ /* 0x020fe2000bf46270 */
[----:B----4-:R-:W-:-:S02]  /*15f70*/  IMAD.MOV.U32 R60, RZ, RZ, R57 ;  /* 0x000000ffff3c7224 */ /* 0x010fc400078e0039 */
[----:B------:R-:W-:Y:S01]  /*15f80*/  IMAD.MOV.U32 R57, RZ, RZ, R56 ;  /* 0x000000ffff397224 */ /* 0x000fe200078e0038 */
[----:B------:R-:W-:Y:S01]  /*15f90*/  ISETP.GE.AND P3, PT, R84, UR4, PT ;  /* 0x0000000454007c0c */ /* 0x000fe2000bf66270 */
[----:B------:R-:W-:Y:S01]  /*15fa0*/  IMAD.MOV.U32 R56, RZ, RZ, R53 ;  /* 0x000000ffff387224 */ /* 0x000fe200078e0035 */
[----:B------:R-:W-:Y:S01]  /*15fb0*/  MOV R53, R52 ;  /* 0x0000003400357202 */ /* 0x000fe20000000f00 */
[----:B------:R-:W-:Y:S02]  /*15fc0*/  IMAD.MOV.U32 R52, RZ, RZ, R48 ;  /* 0x000000ffff347224 */ /* 0x000fe400078e0030 */
[----:B------:R-:W-:Y:S02]  /*15fd0*/  IMAD.MOV.U32 R48, RZ, RZ, R32 ;  /* 0x000000ffff307224 */ /* 0x000fe400078e0020 */
[----:B---3--:R-:W-:Y:S02]  /*15fe0*/  IMAD.MOV.U32 R32, RZ, RZ, R13 ;  /* 0x000000ffff207224 */ /* 0x008fe400078e000d */
[----:B------:R-:W-:-:S02]  /*15ff0*/  IMAD.MOV.U32 R13, RZ, RZ, R11 ;  /* 0x000000ffff0d7224 */ /* 0x000fc400078e000b */
[----:B------:R-:W-:Y:S02]  /*16000*/  IMAD.MOV.U32 R11, RZ, RZ, R10 ;  /* 0x000000ffff0b7224 */ /* 0x000fe400078e000a */
[----:B------:R-:W-:Y:S02]  /*16010*/  IMAD.MOV.U32 R10, RZ, RZ, R9 ;  /* 0x000000ffff0a7224 */ /* 0x000fe400078e0009 */
[----:B0-----:R-:W-:Y:S02]  /*16020*/  @!P2 IMAD.MOV.U32 R9, RZ, RZ, R4 ;  /* 0x000000ffff09a224 */ /* 0x001fe400078e0004 */
[----:B------:R-:W-:Y:S02]  /*16030*/  IMAD.MOV.U32 R61, RZ, RZ, R8 ;  /* 0x000000ffff3d7224 */ /* 0x000fe400078e0008 */
[----:B------:R-:W-:Y:S02]  /*16040*/  @!P2 IMAD.MOV.U32 R8, RZ, RZ, R3 ;  /* 0x000000ffff08a224 */ /* 0x000fe400078e0003 */
[----:B------:R-:W-:-:S02]  /*16050*/  IMAD.MOV.U32 R72, RZ, RZ, R64 ;  /* 0x000000ffff487224 */ /* 0x000fc400078e0040 */
[----:B------:R-:W-:Y:S02]  /*16060*/  IMAD.MOV.U32 R64, RZ, RZ, R60 ;  /* 0x000000ffff407224 */ /* 0x000fe400078e003c */
[----:B------:R-:W-:Y:S02]  /*16070*/  IMAD.MOV.U32 R60, RZ, RZ, R56 ;  /* 0x000000ffff3c7224 */ /* 0x000fe400078e0038 */
[----:B------:R-:W-:Y:S02]  /*16080*/  IMAD.MOV.U32 R56, RZ, RZ, R52 ;  /* 0x000000ffff387224 */ /* 0x000fe400078e0034 */
[----:B------:R-:W-:Y:S01]  /*16090*/  IMAD.MOV.U32 R52, RZ, RZ, R10 ;  /* 0x000000ffff347224 */ /* 0x000fe200078e000a */
[----:B------:R-:W-:Y:S01]  /*160a0*/  @!P3 LEA R10, P4, R84, R3, 0x2 ;  /* 0x00000003540ab211 */ /* 0x000fe200078810ff */
[----:B------:R-:W-:-:S04]  /*160b0*/  @!P2 IMAD.WIDE R8, R68, 0x4, R8 ;  /* 0x000000044408a825 */ /* 0x000fc800078e0208 */
[----:B------:R-:W-:Y:S02]  /*160c0*/  IMAD.MOV.U32 R68, RZ, RZ, R65 ;  /* 0x000000ffff447224 */ /* 0x000fe400078e0041 */
[----:B------:R-:W-:Y:S02]  /*160d0*/  IMAD.MOV.U32 R65, RZ, RZ, R48 ;  /* 0x000000ffff417224 */ /* 0x000fe400078e0030 */
[----:B------:R-:W-:Y:S01]  /*160e0*/  IMAD.MOV.U32 R48, RZ, RZ, R11 ;  /* 0x000000ffff307224 */ /* 0x000fe200078e000b */
[----:B------:R-:W-:Y:S02]  /*160f0*/  @!P3 LEA.HI.X R11, R84, R4, R93, 0x2, P4 ;  /* 0x00000004540bb211 */ /* 0x000fe400020f145d */
[----:B------:R-:W3:Y:S01]  /*16100*/  LDL R93, [R1+0x150] ;  /* 0x00015000015d7983 */ /* 0x000ee20000100800 */
[C---:B------:R-:W-:Y:S02]  /*16110*/  ISETP.GE.AND P1, PT, R77.reuse, UR4, PT ;  /* 0x000000044d007c0c */ /* 0x040fe4000bf26270 */
[----:B------:R-:W-:Y:S01]  /*16120*/  ISETP.GE.AND P0, PT, R88, UR4, PT ;  /* 0x0000000458007c0c */ /* 0x000fe2000bf06270 */
[----:B------:R0:W-:Y:S04]  /*16130*/  @!P2 ST.E.64 desc[UR42][R8.64], R26 ;  /* 0x0000001a0800a985 */ /* 0x0001e8000c101b2a */
[----:B------:R1:W-:Y:S04]  /*16140*/  @!P3 ST.E.64 desc[UR42][R10.64], R30 ;  /* 0x0000001e0a00b985 */ /* 0x0003e8000c101b2a */
[----:B------:R-:W4:Y:S02]  /*16150*/  LDL R84, [R1+0xac] ;  /* 0x0000ac0001547983 */ /* 0x000f240000100800 */
[----:B0-----:R-:W-:-:S04]  /*16160*/  @!P1 LEA R8, P5, R77, R3, 0x2 ;  /* 0x000000034d089211 */ /* 0x001fc800078a10ff */
[-C--:B------:R-:W-:Y:S02]  /*16170*/  @!P1 LEA.HI.X R9, R77, R4.reuse, R80, 0x2, P5 ;  /* 0x000000044d099211 */ /* 0x080fe400028f1450 */
[----:B------:R-:W5:Y:S01]  /*16180*/  LDL R80, [R1+0x14c] ;  /* 0x00014c0001507983 */ /* 0x000f620000100800 */
[C---:B-1----:R-:W-:Y:S02]  /*16190*/  @!P0 LEA R10, P4, R88.reuse, R3, 0x2 ;  /* 0x00000003580a8211 */ /* 0x042fe400078810ff */
[----:B------:R-:W-:Y:S01]  /*161a0*/  ISETP.GE.AND P2, PT, R73, UR4, PT ;  /* 0x0000000449007c0c */ /* 0x000fe2000bf46270 */
[----:B------:R-:W2:Y:S01]  /*161b0*/  LDL R77, [R1+0xa8] ;  /* 0x0000a800014d7983 */ /* 0x000ea20000100800 */
[----:B---3--:R-:W-:-:S03]  /*161c0*/  @!P0 LEA.HI.X R11, R88, R4, R93, 0x2, P4 ;  /* 0x00000004580b8211 */ /* 0x008fc600020f145d */
[----:B------:R-:W3:Y:S04]  /*161d0*/  LDL R88, [R1+0x144] ;  /* 0x0001440001587983 */ /* 0x000ee80000100800 */
[----:B------:R0:W-:Y:S01]  /*161e0*/  @!P1 ST.E.64 desc[UR42][R8.64], R34 ;  /* 0x0000002208009985 */ /* 0x0001e2000c101b2a */
[----:B------:R-:W-:-:S03]  /*161f0*/  ISETP.GE.AND P1, PT, R76, UR4, PT ;  /* 0x000000044c007c0c */ /* 0x000fc6000bf26270 */
[----:B------:R-:W4:Y:S01]  /*16200*/  LDL R93, [R1+0x148] ;  /* 0x00014800015d7983 */ /* 0x000f220000100800 */
[----:B0-----:R-:W-:-:S04]  /*16210*/  @!P2 LEA R8, P5, R73, R3, 0x2 ;  /* 0x000000034908a211 */ /* 0x001fc800078a10ff */
[----:B-----5:R-:W-:Y:S01]  /*16220*/  @!P2 LEA.HI.X R9, R73, R4, R80, 0x2, P5 ;  /* 0x000000044909a211 */ /* 0x020fe200028f1450 */
[----:B------:R-:W-:Y:S04]  /*16230*/  @!P0 ST.E.64 desc[UR42][R10.64], R38 ;  /* 0x000000260a008985 */ /* 0x000fe8000c101b2a */
[----:B------:R0:W-:Y:S01]  /*16240*/  @!P2 ST.E.64 desc[UR42][R8.64], R42 ;  /* 0x0000002a0800a985 */ /* 0x0001e2000c101b2a */
[----:B------:R-:W-:-:S03]  /*16250*/  ISETP.GE.AND P3, PT, R92, UR4, PT ;  /* 0x000000045c007c0c */ /* 0x000fc6000bf66270 */
[----:B------:R-:W5:Y:S04]  /*16260*/  LDL R73, [R1+0xa0] ;  /* 0x0000a00001497983 */ /* 0x000f680000100800 */
[----:B------:R-:W5:Y:S01]  /*16270*/  LDL R80, [R1+0xa4] ;  /* 0x0000a40001507983 */ /* 0x000f620000100800 */
[----:B0-----:R-:W-:-:S04]  /*16280*/  @!P1 LEA R8, P5, R76, R3, 0x2 ;  /* 0x000000034c089211 */ /* 0x001fc800078a10ff */
[-C--:B---3--:R-:W-:Y:S02]  /*16290*/  @!P1 LEA.HI.X R9, R76, R4.reuse, R88, 0x2, P5 ;  /* 0x000000044c099211 */ /* 0x088fe400028f1458 */
[----:B------:R-:W3:Y:S01]  /*162a0*/  LDL R88, [R1+0x13c] ;  /* 0x00013c0001587983 */ /* 0x000ee20000100800 */
[C---:B------:R-:W-:Y:S02]  /*162b0*/  ISETP.GE.AND P2, PT, R81.reuse, UR4, PT ;  /* 0x0000000451007c0c */ /* 0x040fe4000bf46270 */
[CC--:B------:R-:W-:Y:S01]  /*162c0*/  @!P3 LEA R10, P4, R92.reuse, R3.reuse, 0x2 ;  /* 0x000000035c0ab211 */ /* 0x0c0fe200078810ff */
[----:B------:R-:W5:Y:S03]  /*162d0*/  LDL R76, [R1+0x9c] ;  /* 0x00009c00014c7983 */ /* 0x000f660000100800 */
[----:B----4-:R-:W-:Y:S02]  /*162e0*/  @!P3 LEA.HI.X R11, R92, R4, R93, 0x2, P4 ;  /* 0x000000045c0bb211 */ /* 0x010fe400020f145d */
[----:B------:R-:W4:Y:S04]  /*162f0*/  LDL R92, [R1+0x140] ;  /* 0x00014000015c7983 */ /* 0x000f280000100800 */
[----:B------:R-:W-:Y:S04]  /*16300*/  @!P3 ST.E.64 desc[UR42][R10.64], R46 ;  /* 0x0000002e0a00b985 */ /* 0x000fe8000c101b2a */
[----:B------:R0:W-:Y:S02]  /*16310*/  @!P1 ST.E.64 desc[UR42][R8.64], R50 ;  /* 0x0000003208009985 */ /* 0x0001e4000c101b2a */
[----:B0-----:R-:W-:-:S04]  /*16320*/  @!P2 LEA R8, P5, R81, R3, 0x2 ;  /* 0x000000035108a211 */ /* 0x001fc800078a10ff */
[----:B---3--:R-:W-:Y:S02]  /*16330*/  @!P2 LEA.HI.X R9, R81, R4, R88, 0x2, P5 ;  /* 0x000000045109a211 */ /* 0x008fe400028f1458 */
[----:B------:R-:W3:Y:S01]  /*16340*/  LDL R81, [R1+0x134] ;  /* 0x0001340001517983 */ /* 0x000ee20000100800 */
[----:B------:R-:W-:Y:S02]  /*16350*/  ISETP.GE.AND P0, PT, R89, UR4, PT ;  /* 0x0000000459007c0c */ /* 0x000fe4000bf06270 */
[----:B------:R-:W-:Y:S01]  /*16360*/  ISETP.GE.AND P1, PT, R69, UR4, PT ;  /* 0x0000000445007c0c */ /* 0x000fe2000bf26270 */
[----:B------:R-:W5:Y:S10]  /*16370*/  LDL R88, [R1+0x138] ;  /* 0x0001380001587983 */ /* 0x000f740000100800 */
[----:B------:R-:W-:-:S04]  /*16380*/  @!P0 LEA R10, P4, R89, R3, 0x2 ;  /* 0x00000003590a8211 */ /* 0x000fc800078810ff */
[----:B----4-:R-:W-:-:S05]  /*16390*/  @!P0 LEA.HI.X R11, R89, R4, R92, 0x2, P4 ;  /* 0x00000004590b8211 */ /* 0x010fca00020f145c */
[----:B------:R-:W-:Y:S04]  /*163a0*/  @!P0 ST.E.64 desc[UR42][R10.64], R54 ;  /* 0x000000360a008985 */ /* 0x000fe8000c101b2a */
[----:B------:R0:W-:Y:S02]  /*163b0*/  @!P2 ST.E.64 desc[UR42][R8.64], R58 ;  /* 0x0000003a0800a985 */ /* 0x0001e4000c101b2a */
[----:B0-----:R-:W-:-:S04]  /*163c0*/  @!P1 LEA R8, P5, R69, R3, 0x2 ;  /* 0x0000000345089211 */ /* 0x001fc800078a10ff */
[----:B---3--:R-:W-:Y:S02]  /*163d0*/  @!P1 LEA.HI.X R9, R69, R4, R81, 0x2, P5 ;  /* 0x0000000445099211 */ /* 0x008fe400028f1451 */
[----:B------:R-:W3:Y:S01]  /*163e0*/  LDL R81, [R1+0x12c] ;  /* 0x00012c0001517983 */ /* 0x000ee20000100800 */
[----:B------:R-:W-:Y:S02]  /*163f0*/  ISETP.GE.AND P3, PT, R85, UR4, PT ;  /* 0x0000000455007c0c */ /* 0x000fe4000bf66270 */
[----:B--2---:R-:W-:-:S11]  /*16400*/  ISETP.GE.AND P2, PT, R77, UR4, PT ;  /* 0x000000044d007c0c */ /* 0x004fd6000bf46270 */
[----:B------:R-:W-:-:S04]  /*16410*/  @!P3 LEA R10, P4, R85, R3, 0x2 ;  /* 0x00000003550ab211 */ /* 0x000fc800078810ff */
[----:B-----5:R-:W-:Y:S02]  /*16420*/  @!P3 LEA.HI.X R11, R85, R4, R88, 0x2, P4 ;  /* 0x00000004550bb211 */ /* 0x020fe400020f1458 */
[----:B------:R-:W2:Y:S04]  /*16430*/  LDL R85, [R1+0x130] ;  /* 0x0001300001557983 */ /* 0x000ea80000100800 */
[----:B------:R-:W-:Y:S04]  /*16440*/  @!P3 ST.E.64 desc[UR42][R10.64], R62 ;  /* 0x0000003e0a00b985 */ /* 0x000fe8000c101b2a */
[----:B------:R0:W-:Y:S02]  /*16450*/  @!P1 ST.E.64 desc[UR42][R8.64], R66 ;  /* 0x0000004208009985 */ /* 0x0001e4000c101b2a */
[----:B0-----:R-:W-:-:S04]  /*16460*/  @!P2 LEA R8, P5, R77, R3, 0x2 ;  /* 0x000000034d08a211 */ /* 0x001fc800078a10ff */
[----:B---3--:R-:W-:Y:S02]  /*16470*/  @!P2 LEA.HI.X R9, R77, R4, R81, 0x2, P5 ;  /* 0x000000044d09a211 */ /* 0x008fe400028f1451 */
[----:B------:R-:W3:Y:S01]  /*16480*/  LDL R77, [R1+0x124] ;  /* 0x00012400014d7983 */ /* 0x000ee20000100800 */
[C---:B------:R-:W-:Y:S02]  /*16490*/  ISETP.GE.AND P0, PT, R84.reuse, UR4, PT ;  /* 0x0000000454007c0c */ /* 0x040fe4000bf06270 */
[----:B------:R-:W-:Y:S01]  /*164a0*/  ISETP.GE.AND P1, PT, R73, UR4, PT ;  /* 0x0000000449007c0c */ /* 0x000fe2000bf26270 */
[----:B------:R-:W4:Y:S10]  /*164b0*/  LDL R81, [R1+0x128] ;  /* 0x0001280001517983 */ /* 0x000f340000100800 */
[----:B------:R-:W-:-:S04]  /*164c0*/  @!P0 LEA R10, P4, R84, R3, 0x2 ;  /* 0x00000003540a8211 */ /* 0x000fc800078810ff */
[----:B--2---:R-:W-:Y:S01]  /*164d0*/  @!P0 LEA.HI.X R11, R84, R4, R85, 0x2, P4 ;  /* 0x00000004540b8211 */ /* 0x004fe200020f1455 */
[----:B------:R-:W-:Y:S02]  /*164e0*/  IMAD.MOV.U32 R69, RZ, RZ, R68 ;  /* 0x000000ffff457224 */ /* 0x000fe400078e0044 */
[----:B------:R-:W2:Y:S04]  /*164f0*/  LDL R68, [R1+0x94] ;  /* 0x0000940001447983 */ /* 0x000ea80000100800 */
[----:B------:R-:W-:Y:S04]  /*16500*/  @!P0 ST.E.64 desc[UR42][R10.64], R70 ;  /* 0x000000460a008985 */ /* 0x000fe8000c101b2a */
[----:B------:R0:W-:Y:S02]  /*16510*/  @!P2 ST.E.64 desc[UR42][R8.64], R74 ;  /* 0x0000004a0800a985 */ /* 0x0001e4000c101b2a */
[----:B0-----:R-:W-:-:S04]  /*16520*/  @!P1 LEA R8, P5, R73, R3, 0x2 ;  /* 0x0000000349089211 */ /* 0x001fc800078a10ff */
[----:B---3--:R-:W-:Y:S02]  /*16530*/  @!P1 LEA.HI.X R9, R73, R4, R77, 0x2, P5 ;  /* 0x0000000449099211 */ /* 0x008fe400028f144d */
[----:B------:R-:W3:Y:S01]  /*16540*/  LDL R77, [R1+0x120] ;  /* 0x00012000014d7983 */ /* 0x000ee20000100800 */
[----:B------:R-:W-:-:S03]  /*16550*/  IMAD.MOV.U32 R73, RZ, RZ, R69 ;  /* 0x000000ffff497224 */ /* 0x000fc600078e0045 */
[----:B------:R-:W5:Y:S01]  /*16560*/  LDL R69, [R1+0x118] ;  /* 0x0001180001457983 */ /* 0x000f620000100800 */
[----:B------:R-:W-:Y:S02]  /*16570*/  ISETP.GE.AND P3, PT, R80, UR4, PT ;  /* 0x0000000450007c0c */ /* 0x000fe4000bf66270 */
[----:B------:R-:W-:Y:S02]  /*16580*/  ISETP.GE.AND P0, PT, R76, UR4, PT ;  /* 0x000000044c007c0c */ /* 0x000fe4000bf06270 */
[----:B------:R-:W-:-:S09]  /*16590*/  ISETP.GE.AND P2, PT, R72, UR4, PT ;  /* 0x0000000448007c0c */ /* 0x000fd2000bf46270 */
[----:B------:R-:W-:-:S04]  /*165a0*/  @!P3 LEA R10, P4, R80, R3, 0x2 ;  /* 0x00000003500ab211 */ /* 0x000fc800078810ff */
[----:B----4-:R-:W-:-:S05]  /*165b0*/  @!P3 LEA.HI.X R11, R80, R4, R81, 0x2, P4 ;  /* 0x00000004500bb211 */ /* 0x010fca00020f1451 */
[----:B------:R0:W-:Y:S01]  /*165c0*/  @!P3 ST.E.64 desc[UR42][R10.64], R78 ;  /* 0x0000004e0a00b985 */ /* 0x0001e2000c101b2a */
[----:B--2---:R-:W-:-:S03]  /*165d0*/  ISETP.GE.AND P3, PT, R68, UR4, PT ;  /* 0x0000000444007c0c */ /* 0x004fc6000bf66270 */
[----:B------:R1:W-:Y:S01]  /*165e0*/  @!P1 ST.E.64 desc[UR42][R8.64], R82 ;  /* 0x0000005208009985 */ /* 0x0003e2000c101b2a */
[----:B------:R-:W-:Y:S02]  /*165f0*/  ISETP.GE.AND P1, PT, R64, UR4, PT ;  /* 0x0000000440007c0c */ /* 0x000fe4000bf26270 */
[-C--:B0-----:R-:W-:Y:S02]  /*16600*/  @!P0 LEA R10, P4, R76, R3.reuse, 0x2 ;  /* 0x000000034c0a8211 */ /* 0x081fe400078810ff */
[----:B-1----:R-:W-:-:S04]  /*16610*/  @!P2 LEA R8, P5, R72, R3, 0x2 ;  /* 0x000000034808a211 */ /* 0x002fc800078a10ff */
[-C--:B------:R-:W-:Y:S02]  /*16620*/  @!P2 LEA.HI.X R9, R72, R4.reuse, R73, 0x2, P5 ;  /* 0x000000044809a211 */ /* 0x080fe400028f1449 */
[----:B---3--:R-:W-:-:S05]  /*16630*/  @!P0 LEA.HI.X R11, R76, R4, R77, 0x2, P4 ;  /* 0x000000044c0b8211 */ /* 0x008fca00020f144d */
[----:B------:R0:W-:Y:S01]  /*16640*/  @!P0 ST.E.64 desc[UR42][R10.64], R86 ;  /* 0x000000560a008985 */ /* 0x0001e2000c101b2a */
[----:B------:R-:W-:-:S03]  /*16650*/  ISETP.GE.AND P0, PT, R60, UR4, PT ;  /* 0x000000043c007c0c */ /* 0x000fc6000bf06270 */
[----:B------:R1:W-:Y:S01]  /*16660*/  @!P2 ST.E.64 desc[UR42][R8.64], R90 ;  /* 0x0000005a0800a985 */ /* 0x0003e2000c101b2a */
[----:B------:R-:W-:Y:S02]  /*16670*/  ISETP.GE.AND P2, PT, R56, UR4, PT ;  /* 0x0000000438007c0c */ /* 0x000fe4000bf46270 */
[-C--:B0-----:R-:W-:Y:S02]  /*16680*/  @!P3 LEA R10, P4, R68, R3.reuse, 0x2 ;  /* 0x00000003440ab211 */ /* 0x081fe400078810ff */
[----:B-1----:R-:W-:Y:S02]  /*16690*/  @!P1 LEA R8, P5, R64, R3, 0x2 ;  /* 0x0000000340089211 */ /* 0x002fe400078a10ff */
[-C--:B-----5:R-:W-:Y:S02]  /*166a0*/  @!P3 LEA.HI.X R11, R68, R4.reuse, R69, 0x2, P4 ;  /* 0x00000004440bb211 */ /* 0x0a0fe400020f1445 */
[----:B------:R-:W-:Y:S02]  /*166b0*/  @!P1 LEA.HI.X R9, R64, R4, R65, 0x2, P5 ;  /* 0x0000000440099211 */ /* 0x000fe400028f1441 */
[----:B------:R-:W-:Y:S01]  /*166c0*/  ISETP.GE.AND P4, PT, R52, UR4, PT ;  /* 0x0000000434007c0c */ /* 0x000fe2000bf86270 */
[----:B------:R0:W-:Y:S01]  /*166d0*/  @!P3 ST.E.64 desc[UR42][R10.64], R94 ;  /* 0x0000005e0a00b985 */ /* 0x0001e2000c101b2a */
[----:B------:R-:W-:-:S03]  /*166e0*/  ISETP.GE.AND P3, PT, R48, UR4, PT ;  /* 0x0000000430007c0c */ /* 0x000fc6000bf66270 */
[----:B------:R1:W-:Y:S01]  /*166f0*/  @!P1 ST.E.64 desc[UR42][R8.64], R98 ;  /* 0x0000006208009985 */ /* 0x0003e2000c101b2a */
[-C--:B0-----:R-:W-:Y:S02]  /*16700*/  @!P0 LEA R10, P5, R60, R3.reuse, 0x2 ;  /* 0x000000033c0a8211 */ /* 0x081fe400078a10ff */
[----:B-1----:R-:W-:Y:S02]  /*16710*/  @!P2 LEA R8, P1, R56, R3, 0x2 ;  /* 0x000000033808a211 */ /* 0x002fe400078210ff */
[-C--:B------:R-:W-:Y:S02]  /*16720*/  @!P0 LEA.HI.X R11, R60, R4.reuse, R61, 0x2, P5 ;  /* 0x000000043c0b8211 */ /* 0x080fe400028f143d */
[----:B------:R-:W-:Y:S02]  /*16730*/  @!P2 LEA.HI.X R9, R56, R4, R57, 0x2, P1 ;  /* 0x000000043809a211 */ /* 0x000fe400008f1439 */
[----:B------:R-:W-:Y:S01]  /*16740*/  ISETP.GE.AND P1, PT, R12, UR4, PT ;  /* 0x000000040c007c0c */ /* 0x000fe2000bf26270 */
[----:B------:R0:W-:Y:S04]  /*16750*/  @!P0 ST.E.64 desc[UR42][R10.64], R102 ;  /* 0x000000660a008985 */ /* 0x0001e8000c101b2a */
[----:B------:R1:W-:Y:S01]  /*16760*/  @!P2 ST.E.64 desc[UR42][R8.64], R106 ;  /* 0x0000006a0800a985 */ /* 0x0003e2000c101b2a */
[----:B------:R-:W-:-:S02]  /*16770*/  ISETP.GE.AND P2, PT, R44, UR4, PT ;  /* 0x000000042c007c0c */ /* 0x000fc4000bf46270 */
[-C--:B0-----:R-:W-:Y:S02]  /*16780*/  @!P4 LEA R10, P0, R52, R3.reuse, 0x2 ;  /* 0x00000003340ac211 */ /* 0x081fe400078010ff */
[----:B-1----:R-:W-:Y:S02]  /*16790*/  @!P3 LEA R8, P5, R48, R3, 0x2 ;  /* 0x000000033008b211 */ /* 0x002fe400078a10ff */
[-C--:B------:R-:W-:Y:S02]  /*167a0*/  @!P4 LEA.HI.X R11, R52, R4.reuse, R53, 0x2, P0 ;  /* 0x00000004340bc211 */ /* 0x080fe400000f1435 */
[----:B------:R-:W-:Y:S02]  /*167b0*/  ISETP.GE.AND P0, PT, R40, UR4, PT ;  /* 0x0000000428007c0c */ /* 0x000fe4000bf06270 */
[----:B------:R-:W-:Y:S01]  /*167c0*/  @!P3 LEA.HI.X R9, R48, R4, R49, 0x2, P5 ;  /* 0x000000043009b211 */ /* 0x000fe200028f1431 */
[----:B------:R0:W-:Y:S04]  /*167d0*/  @!P4 ST.E.64 desc[UR42][R10.64], R110 ;  /* 0x0000006e0a00c985 */ /* 0x0001e8000c101b2a */
[----:B------:R1:W-:Y:S01]  /*167e0*/  @!P3 ST.E.64 desc[UR42][R8.64], R114 ;  /* 0x000000720800b985 */ /* 0x0003e2000c101b2a */
[----:B------:R-:W-:-:S02]  /*167f0*/  ISETP.GE.AND P3, PT, R36, UR4, PT ;  /* 0x0000000424007c0c */ /* 0x000fc4000bf66270 */
[-C--:B0-----:R-:W-:Y:S02]  /*16800*/  @!P1 LEA R10, P4, R12, R3.reuse, 0x2 ;  /* 0x000000030c0a9211 */ /* 0x081fe400078810ff */
[-C--:B-1----:R-:W-:Y:S02]  /*16810*/  @!P2 LEA R8, P5, R44, R3.reuse, 0x2 ;  /* 0x000000032c08a211 */ /* 0x082fe400078a10ff */
[-C--:B------:R-:W-:Y:S02]  /*16820*/  @!P1 LEA.HI.X R11, R12, R4.reuse, R13, 0x2, P4 ;  /* 0x000000040c0b9211 */ /* 0x080fe400020f140d */
[----:B------:R-:W-:Y:S02]  /*16830*/  @!P0 LEA R12, P4, R40, R3, 0x2 ;  /* 0x00000003280c8211 */ /* 0x000fe400078810ff */
[----:B------:R-:W-:Y:S01]  /*16840*/  @!P2 LEA.HI.X R9, R44, R4, R45, 0x2, P5 ;  /* 0x000000042c09a211 */ /* 0x000fe200028f142d */
[----:B------:R-:W-:Y:S01]  /*16850*/  @!P1 ST.E.64 desc[UR42][R10.64], R118 ;  /* 0x000000760a009985 */ /* 0x000fe2000c101b2a */
[----:B------:R-:W-:-:S02]  /*16860*/  ISETP.GE.AND P1, PT, R32, UR4, PT ;  /* 0x0000000420007c0c */ /* 0x000fc4000bf26270 */
        /* <DEDUP_REMOVED lines=28> */
.L_x_5330:
[----:B------:R-:W3:Y:S01]  /*16a30*/  LDL.LU R10, [R1+0x4c] ;  /* 0x00004c00010a7983 */ /* 0x000ee20000300800 */
[----:B------:R-:W-:Y:S01]  /*16a40*/  ULDC.64 UR6, c[0x0][0xc08] ;  /* 0x0003020000067ab9 */ /* 0x000fe20000000a00 */
[----:B------:R-:W-:Y:S02]  /*16a50*/  ULDC.64 UR4, c[0x0][0xc00] ;  /* 0x0003000000047ab9 */ /* 0x000fe40000000a00 */
[----:B------:R-:W4:Y:S04]  /*16a60*/  LDL.LU R0, [R1+0x50] ;  /* 0x0000500001007983 */ /* 0x000f280000300800 */
[----:B--2---:R-:W2:Y:S01]  /*16a70*/  LDL R4, [R1+0x44] ;  /* 0x0000440001047983 */ /* 0x004ea20000100800 */
[----:B------:R-:W-:Y:S01]  /*16a80*/  ISETP.NE.U32.AND P1, PT, RZ, UR6, PT ;  /* 0x00000006ff007c0c */ /* 0x000fe2000bf25070 */
[----:B------:R-:W-:Y:S01]  /*16a90*/  IMAD.MOV.U32 R3, RZ, RZ, RZ ;  /* 0x000000ffff037224 */ /* 0x000fe200078e00ff */
[----:B------:R-:W-:-:S02]  /*16aa0*/  ISETP.NE.U32.AND P0, PT, RZ, UR4, PT ;  /* 0x00000004ff007c0c */ /* 0x000fc4000bf05070 */
[----:B------:R-:W-:Y:S02]  /*16ab0*/  ISETP.NE.AND.EX P1, PT, RZ, UR7, PT, P1 ;  /* 0x00000007ff007c0c */ /* 0x000fe4000bf25310 */
[----:B------:R-:W-:Y:S01]  /*16ac0*/  ISETP.NE.AND.EX P0, PT, RZ, UR5, PT, P0 ;  /* 0x00000005ff007c0c */ /* 0x000fe2000bf05300 */
[----:B------:R-:W1:Y:S01]  /*16ad0*/  S2R R35, SR_TID.X ;  /* 0x0000000000237919 */ /* 0x000e620000002100 */
        /* <DEDUP_REMOVED lines=9> */
[----:B-1----:R-:W-:-:S05]  /*16b70*/  VIADD R0, R35, 0xffffff80 ;  /* 0xffffff8023007836 */ /* 0x002fca0000000000 */
[----:B------:R-:W-:-:S07]  /*16b80*/  ISETP.GT.AND P3, PT, R0, 0x7f, PT ;  /* 0x0000007f0000780c */ /* 0x000fce0003f64270 */
[----:B------:R-:W1:Y:S02]  /*16b90*/  @!P2 LDC R4, c[0x0][0xad4] ;  /* 0x0002b500ff04ab82 */ /* 0x000e640000000800 */
[----:B-1----:R3:W-:Y:S01]  /*16ba0*/  @!P2 STL [R1+0x44], R4 ;  /* 0x000044040100a387 */ /* 0x0027e20000100800 */
[----:B------:R-:W-:Y:S01]  /*16bb0*/  ISETP.GT.AND P2, PT, R4, 0x1, PT ;  /* 0x000000010400780c */ /* 0x000fe20003f44270 */
[----:B------:R-:W-:-:S12]  /*16bc0*/  @P1 BRA `(.L_x_5348) ;  /* 0x0000000000101947 */ /* 0x000fd80003800000 */
[----:B------:R-:W-:Y:S05]  /*16bd0*/  @!P0 BRA `(.L_x_5348) ;  /* 0x00000000000c8947 */ /* 0x000fea0003800000 */
[----:B---3--:R-:W2:Y:S04]  /*16be0*/  LDG.E R11, desc[UR42][R8.64] ;  /* 0x0000002a080b7981 */ /* 0x008ea8000c1e1900 */
[----:B-----5:R-:W2:Y:S02]  /*16bf0*/  LDG.E R26, desc[UR42][R8.64+0x4] ;  /* 0x0000042a081a7981 */ /* 0x020ea4000c1e1900 */
[----:B--2---:R-:W-:-:S07]  /*16c00*/  IMAD.IADD R26, R26, 0x1, -R11 ;  /* 0x000000011a1a7824 */ /* 0x004fce00078e0a0b */
.L_x_5348:
[----:B---3--:R-:W2:Y:S04]  /*16c10*/  LDL.LU R8, [R1+0x48] ;  /* 0x0000480001087983 */ /* 0x008ea80000300800 */
[----:B------:R-:W3:Y:S01]  /*16c20*/  LDL.LU R0, [R1+0xd8] ;  /* 0x0000d80001007983 */ /* 0x000ee20000300800 */
[----:B------:R-:W-:Y:S01]  /*16c30*/  BSSY B1, `(.L_x_5349) ;  /* 0x0000037000017945 */ /* 0x000fe20003800000 */
[----:B-----5:R-:W-:Y:S02]  /*16c40*/  SHF.R.S32.HI R28, RZ, 0x1f, R3 ;  /* 0x0000001fff1c7819 */ /* 0x020fe40000011403 */
[----:B--2---:R-:W-:Y:S02]  /*16c50*/  SEL R33, R8, RZ, !P0 ;  /* 0x000000ff08217207 */ /* 0x004fe40004000000 */
[----:B---3--:R-:W-:Y:S01]  /*16c60*/  SEL R30, R0, RZ, !P0 ;  /* 0x000000ff001e7207 */ /* 0x008fe20004000000 */
[----:B------:R-:W-:Y:S06]  /*16c70*/  @P3 BRA `(.L_x_5350) ;  /* 0x0000000000c83947 */ /* 0x000fec0003800000 */
[----:B------:R-:W2:Y:S01]  /*16c80*/  LDL R8, [R1+0x4] ;  /* 0x0000040001087983 */ /* 0x000ea20000100800 */
[----:B------:R-:W1:Y:S02]  /*16c90*/  LDC R37, c[0x0][0xbe8] ;  /* 0x0002fa00ff257b82 */ /* 0x000e640000000800 */
[----:B-1----:R-:W-:Y:S01]  /*16ca0*/  IMAD R0, R26, R37, RZ ;  /* 0x000000251a007224 */ /* 0x002fe200078e02ff */
[----:B--2---:R-:W-:-:S04]  /*16cb0*/  IADD3 R35, R8, -0x80, R35 ;  /* 0xffffff8008237810 */ /* 0x004fc80007ffe023 */
[----:B------:R-:W-:-:S13]  /*16cc0*/  ISETP.GE.AND P0, PT, R35, R0, PT ;  /* 0x000000002300720c */ /* 0x000fda0003f06270 */
[----:B------:R-:W-:Y:S05]  /*16cd0*/  @P0 BRA `(.L_x_5350) ;  /* 0x0000000000b00947 */ /* 0x000fea0003800000 */
[----:B------:R-:W2:Y:S01]  /*16ce0*/  LDL.LU R32, [R1+0x58] ;  /* 0x0000580001207983 */ /* 0x000ea20000300800 */
[----:B------:R-:W-:Y:S01]  /*16cf0*/  ISETP.GT.AND P0, PT, R4, 0x1, PT ;  /* 0x000000010400780c */ /* 0x000fe20003f04270 */
[----:B------:R-:W-:Y:S01]  /*16d00*/  IMAD.MOV.U32 R4, RZ, RZ, 0x9b8 ;  /* 0x000009b8ff047424 */ /* 0x000fe200078e00ff */
[----:B------:R-:W-:Y:S01]  /*16d10*/  ISETP.NE.AND P1, PT, R37, 0x1, PT ;  /* 0x000000012500780c */ /* 0x000fe20003f25270 */
[----:B------:R-:W1:Y:S01]  /*16d20*/  LDC.64 R14, c[0x0][0xba8] ;  /* 0x0002ea00ff0e7b82 */ /* 0x000e620000000a00 */
[----:B------:R-:W-:Y:S02]  /*16d30*/  IMAD.MOV.U32 R27, RZ, RZ, R35 ;  /* 0x000000ffff1b7224 */ /* 0x000fe400078e0023 */
        /* <DEDUP_REMOVED lines=24> */
[----:B------:R-:W-:Y:S02]  /*16ec0*/  IADD3.X R0, R31, R29, R28, P1, P3 ;  /* 0x0000001d1f007210 */ /* 0x000fe40000fe641c */
[----:B------:R-:W-:Y:S02]  /*16ed0*/  IADD3 R10, P0, P1, R27, R20, R10 ;  /* 0x000000141b0a7210 */ /* 0x000fe4000791e00a */
[----:B------:R-:W-:Y:S02]  /*16ee0*/  IADD3 R21, R11, R21, RZ ;  /* 0x000000150b157210 */ /* 0x000fe40007ffe0ff */
        /* <DEDUP_REMOVED lines=11> */
.L_x_5350:
[----:B------:R-:W-:Y:S05]  /*16fa0*/  BSYNC B1 ;  /* 0x0000000000017941 */ /* 0x000fea0003800000 */
.L_x_5349:
[----:B------:R-:W-:Y:S05]  /*16fb0*/  @P2 BRA `(.L_x_5343) ;  /* 0x0000000800f82947 */ /* 0x000fea0003800000 */
[----:B------:R-:W2:Y:S01]  /*16fc0*/  LDL R24, [R1+0x4] ;  /* 0x0000040001187983 */ /* 0x000ea20000100800 */
[----:B------:R-:W3:Y:S01]  /*16fd0*/  LDC R21, c[0x0][0xbe8] ;  /* 0x0002fa00ff157b82 */ /* 0x000ee20000000800 */
[----:B------:R-:W-:Y:S01]  /*16fe0*/  ULDC.64 UR4, c[0x0][0xaa0] ;  /* 0x0002a80000047ab9 */ /* 0x000fe20000000a00 */
[----:B------:R-:W4:Y:S01]  /*16ff0*/  S2R R0, SR_TID.X ;  /* 0x0000000000007919 */ /* 0x000f220000002100 */
[----:B---3--:R-:W-:Y:S01]  /*17000*/  ISETP.NE.AND P0, PT, R21, 0x1, PT ;  /* 0x000000011500780c */ /* 0x008fe20003f05270 */
[----:B----4-:R-:W-:Y:S02]  /*17010*/  VIADD R4, R0, 0xffffff80 ;  /* 0xffffff8000047836 */ /* 0x010fe40000000000 */
[----:B------:R-:W-:-:S10]  /*17020*/  IMAD R0, R28, UR4, RZ ;  /* 0x000000041c007c24 */ /* 0x000fd4000f8e02ff */
[----:B------:R-:W3:Y:S01]  /*17030*/  @P0 LDC R13, c[0x0][0xbec] ;  /* 0x0002fb00ff0d0b82 */ /* 0x000ee20000000800 */
[----:B-1----:R-:W-:Y:S01]  /*17040*/  SHF.R.S32.HI R9, RZ, 0x1f, R4 ;  /* 0x0000001fff097819 */ /* 0x002fe20000011404 */
[----:B------:R-:W-:-:S03]  /*17050*/  IMAD R11, R3, UR5, R0 ;  /* 0x00000005030b7c24 */ /* 0x000fc6000f8e0200 */
[----:B------:R-:W-:Y:S01]  /*17060*/  LEA.HI R0, R9, R4, RZ, 0x3 ;  /* 0x0000000409007211 */ /* 0x000fe200078f18ff */
[----:B------:R-:W-:Y:S02]  /*17070*/  IMAD.WIDE.U32 R8, R3, UR4, RZ ;  /* 0x0000000403087c25 */ /* 0x000fe4000f8e00ff */
[----:B------:R-:W1:Y:S01]  /*17080*/  @P0 LDC R15, c[0x0][0xbf0] ;  /* 0x0002fc00ff0f0b82 */ /* 0x000e620000000800 */
[----:B------:R-:W-:Y:S01]  /*17090*/  ULDC.64 UR4, c[0x0][0xae8] ;  /* 0x0002ba0000047ab9 */ /* 0x000fe20000000a00 */
[----:B------:R-:W-:Y:S01]  /*170a0*/  LOP3.LUT R3, R0, 0xfffffff8, RZ, 0xc0, !PT ;  /* 0xfffffff800037812 */ /* 0x000fe200078ec0ff */
[----:B------:R-:W-:Y:S01]  /*170b0*/  IMAD.IADD R9, R9, 0x1, R11 ;  /* 0x0000000109097824 */ /* 0x000fe200078e020b */
[----:B------:R-:W-:-:S03]  /*170c0*/  SHF.R.S32.HI R20, RZ, 0x3, R0 ;  /* 0x00000003ff147819 */ /* 0x000fc60000011400 */
[----:B------:R-:W-:Y:S02]  /*170d0*/  IMAD.IADD R3, R4, 0x1, -R3 ;  /* 0x0000000104037824 */ /* 0x000fe400078e0a03 */
[----:B------:R-:W-:-:S04]  /*170e0*/  IMAD.WIDE.U32 R8, R203, UR4, R8 ;  /* 0x00000004cb087c25 */ /* 0x000fc8000f8e0008 */
[----:B------:R-:W-:Y:S02]  /*170f0*/  IMAD R0, R3, 0x20, R20 ;  /* 0x0000002003007824 */ /* 0x000fe400078e0214 */
[----:B------:R-:W-:Y:S01]  /*17100*/  IMAD R9, R203, UR5, R9 ;  /* 0x00000005cb097c24 */ /* 0x000fe2000f8e0209 */
[----:B------:R-:W-:Y:S02]  /*17110*/  ULDC.64 UR4, c[0x0][0xaf0] ;  /* 0x0002bc0000047ab9 */ /* 0x000fe40000000a00 */
[----:B------:R-:W-:Y:S02]  /*17120*/  IMAD R4, R30, UR4, RZ ;  /* 0x000000041e047c24 */ /* 0x000fe4000f8e02ff */
[----:B------:R-:W-:-:S04]  /*17130*/  IMAD.WIDE.U32 R8, R33, UR4, R8 ;  /* 0x0000000421087c25 */ /* 0x000fc8000f8e0008 */
[----:B------:R-:W-:Y:S01]  /*17140*/  IMAD R11, R33, UR5, R4 ;  /* 0x00000005210b7c24 */ /* 0x000fe2000f8e0204 */
[----:B------:R-:W-:-:S03]  /*17150*/  ULDC.64 UR4, c[0x0][0xae0] ;  /* 0x0002b80000047ab9 */ /* 0x000fc60000000a00 */
[----:B------:R-:W-:Y:S02]  /*17160*/  IMAD.IADD R9, R9, 0x1, R11 ;  /* 0x0000000109097824 */ /* 0x000fe400078e020b */
[----:B--2---:R-:W-:-:S04]  /*17170*/  IMAD.IADD R10, R24, 0x1, R0 ;  /* 0x00000001180a7824 */ /* 0x004fc800078e0200 */
[----:B---3--:R-:W-:-:S04]  /*17180*/  @P0 IMAD.HI.U32 R0, R10, R13, RZ ;  /* 0x0000000d0a000227 */ /* 0x008fc800078e00ff */
[----:B------:R-:W-:Y:S01]  /*17190*/  IMAD.MOV.U32 R3, RZ, RZ, R10 ;  /* 0x000000ffff037224 */ /* 0x000fe200078e000a */
[----:B-1----:R-:W-:-:S04]  /*171a0*/  @P0 SHF.R.U32.HI R3, RZ, R15, R0 ;  /* 0x0000000fff030219 */ /* 0x002fc80000011600 */
        /* <DEDUP_REMOVED lines=20> */
.L_x_5565:
[----:B------:R-:W-:Y:S01]  /*172f0*/  IMAD R21, R26, R21, RZ ;  /* 0x000000151a157224 */ /* 0x000fe200078e02ff */
[----:B------:R-:W-:Y:S01]  /*17300*/  BSSY B1, `(.L_x_5352) ;  /* 0x000001f000017945 */ /* 0x000fe20003800000 */
[----:B------:R-:W-:-:S05]  /*17310*/  IMAD.IADD R20, R20, 0x1, R24 ;  /* 0x0000000114147824 */ /* 0x000fca00078e0218 */
        /* <DEDUP_REMOVED lines=10> */
[----:B------:R-:W-:Y:S01]  /*173c0*/  VIADD R28, R208, 0x80 ;  /* 0x00000080d01c7836 */ /* 0x000fe20000000000 */
[----:B------:R-:W-:Y:S01]  /*173d0*/  ISETP.GE.AND P0, PT, R24, UR4, PT ;  /* 0x0000000418007c0c */ /* 0x000fe2000bf06270 */
[----:B------:R-:W-:Y:S01]  /*173e0*/  VIADD R25, R208, 0xc0 ;  /* 0x000000c0d0197836 */ /* 0x000fe20000000000 */
[----:B------:R-:W-:-:S02]  /*173f0*/  SHF.R.S32.HI R14, RZ, 0x1f, R208 ;  /* 0x0000001fff0e7819 */ /* 0x000fc400000114d0 */
[----:B------:R-:W-:Y:S02]  /*17400*/  SHF.R.S32.HI R29, RZ, 0x1f, R29 ;  /* 0x0000001fff1d7819 */ /* 0x000fe4000001141d */
[----:B------:R-:W-:Y:S02]  /*17410*/  SHF.R.S32.HI R28, RZ, 0x1f, R28 ;  /* 0x0000001fff1c7819 */ /* 0x000fe4000001141c */
[-C--:B---3--:R-:W-:Y:S02]  /*17420*/  @!P3 LEA R10, P5, R208, R9.reuse, 0x1 ;  /* 0x00000009d00ab211 */ /* 0x088fe400078a08ff */
        /* <DEDUP_REMOVED lines=12> */
.L_x_5353:
[----:B------:R-:W-:Y:S05]  /*174f0*/  BSYNC B1 ;  /* 0x0000000000017941 */ /* 0x000fea0003800000 */
.L_x_5352:
[----:B------:R-:W-:-:S03]  /*17500*/  UMOV UR4, 0xffffffff ;  /* 0xffffffff00047882 */ /* 0x000fc60000000000 */
[----:B------:R-:W-:Y:S05]  /*17510*/  BRA.DIV UR4, `(.L_x_5354) ;  /* 0x0000009a04e07947 */ /* 0x000fea000b800000 */
[----:B--2---:R2:W0:Y:S04]  /*17520*/  SHFL.IDX PT, R3, R4, 0x1, 0x181f ;  /* 0x00381f0004037f89 */ /* 0x00442800000e0000 */
[----:B---34-:R2:W3:Y:S02]  /*17530*/  SHFL.IDX PT, R9, R0, 0x1, 0x181f ;  /* 0x00381f0000097f89 */ /* 0x0184e400000e0000 */
.L_x_5569:
        /* <DEDUP_REMOVED lines=25> */
[----:B------:R-:W-:Y:S01]  /*176d0*/  @!P0 LEA R8, P4, R24, R9, 0x1 ;  /* 0x0000000918088211 */ /* 0x000fe200078808ff */
[----:B------:R4:W-:Y:S01]  /*176e0*/  @!P2 ST.E.128 desc[UR42][R12.64], RZ ;  /* 0x000000ff0c00a985 */ /* 0x0009e2000c101d2a */
[-C--:B------:R-:W-:Y:S02]  /*176f0*/  @!P1 LEA.HI.X R15, R26, R3.reuse, R27, 0x1, P5 ;  /* 0x000000031a0f9211 */ /* 0x080fe400028f0c1b */
[----:B------:R-:W-:-:S03]  /*17700*/  @!P0 LEA.HI.X R9, R24, R3, R25, 0x1, P4 ;  /* 0x0000000318098211 */ /* 0x000fc600020f0c19 */
[----:B------:R4:W-:Y:S04]  /*17710*/  @!P1 ST.E.128 desc[UR42][R14.64], RZ ;  /* 0x000000ff0e009985 */ /* 0x0009e8000c101d2a */
[----:B------:R4:W-:Y:S02]  /*17720*/  @!P0 ST.E.128 desc[UR42][R8.64], RZ ;  /* 0x000000ff08008985 */ /* 0x0009e4000c101d2a */
.L_x_5356:
[----:B------:R-:W-:Y:S05]  /*17730*/  BSYNC B1 ;  /* 0x0000000000017941 */ /* 0x000fea0003800000 */
.L_x_5355:
[----:B------:R-:W-:-:S03]  /*17740*/  UMOV UR4, 0xffffffff ;  /* 0xffffffff00047882 */ /* 0x000fc60000000000 */
[----:B------:R-:W-:Y:S05]  /*17750*/  BRA.DIV UR4, `(.L_x_5357) ;  /* 0x0000009a049c7947 */ /* 0x000fea000b800000 */
[----:B0-----:R0:W0:Y:S04]  /*17760*/  SHFL.IDX PT, R3, R4, 0x2, 0x181f ;  /* 0x00581f0004037f89 */ /* 0x00102800000e0000 */
[----:B---34-:R3:W4:Y:S02]  /*17770*/  SHFL.IDX PT, R9, R0, 0x2, 0x181f ;  /* 0x00581f0000097f89 */ /* 0x01872400000e0000 */
.L_x_5573:
        /* <DEDUP_REMOVED lines=9> */
[----:B------:R-:W-:Y:S01]  /*17810*/  VIADD R29, R208, 0x40 ;  /* 0x00000040d01d7836 */ /* 0x000fe20000000000 */
        /* <DEDUP_REMOVED lines=8> */
[-C--:B----4-:R-:W-:Y:S02]  /*178a0*/  @!P3 LEA R10, P5, R208, R9.reuse, 0x1 ;  /* 0x00000009d00ab211 */ /* 0x090fe400078a08ff */
[----:B------:R-:W-:Y:S02]  /*178b0*/  @!P2 LEA R12, P4, R28, R9, 0x1 ;  /* 0x000000091c0ca211 */ /* 0x000fe400078808ff */
[----:B0-----:R-:W-:-:S02]  /*178c0*/  @!P3 LEA.HI.X R11, R208, R3, R14, 0x1, P5 ;  /* 0x00000003d00bb211 */ /* 0x001fc400028f0c0e */
[----:B------:R-:W-:Y:S02]  /*178d0*/  @!P1 LEA R14, P5, R26, R9, 0x1 ;  /* 0x000000091a0e9211 */ /* 0x000fe400078a08ff */
        /* <DEDUP_REMOVED lines=9> */
.L_x_5359:
[----:B------:R-:W-:Y:S05]  /*17970*/  BSYNC B1 ;  /* 0x0000000000017941 */ /* 0x000fea0003800000 */
.L_x_5358:
[----:B------:R-:W-:-:S03]  /*17980*/  UMOV UR4, 0xffffffff ;  /* 0xffffffff00047882 */ /* 0x000fc60000000000 */
[----:B------:R-:W-:Y:S05]  /*17990*/  BRA.DIV UR4, `(.L_x_5360) ;  /* 0x0000009a04587947 */ /* 0x000fea000b800000 */
[----:B0-----:R0:W0:Y:S04]  /*179a0*/  SHFL.IDX PT, R3, R4, 0x3, 0x181f ;  /* 0x00781f0004037f89 */ /* 0x00102800000e0000 */
[----:B----4-:R4:W0:Y:S02]  /*179b0*/  SHFL.IDX PT, R9, R0, 0x3, 0x181f ;  /* 0x00781f0000097f89 */ /* 0x01082400000e0000 */
.L_x_5577:
[----:B-1234-:R-:W-:-:S05]  /*179c0*/  VIADD R0, R20, 0x60 ;  /* 0x0000006014007836 */ /* 0x01efca0000000000 */
[----:B------:R-:W-:-:S13]  /*179d0*/  ISETP.GE.AND P0, PT, R0, R21, PT ;  /* 0x000000150000720c */ /* 0x000fda0003f06270 */
[----:B------:R-:W-:Y:S05]  /*179e0*/  @P0 BRA `(.L_x_5343) ;  /* 0x00000000006c0947 */ /* 0x000fea0003800000 */
        /* <DEDUP_REMOVED lines=14> */
[-C--:B------:R-:W-:Y:S02]  /*17ad0*/  @!P3 LEA R10, P5, R208, R9.reuse, 0x1 ;  /* 0x00000009d00ab211 */ /* 0x080fe400078a08ff */
        /* <DEDUP_REMOVED lines=12> */
.L_x_5343:
[----:B------:R-:W-:Y:S05]  /*17ba0*/  BSYNC B0 ;  /* 0x0000000000007941 */ /* 0x000fea0003800000 */
.L_x_5329:
[----:B------:R-:W-:Y:S02]  /*17bb0*/  ULDC UR4, c[0x0][0xc3c] ;  /* 0x00030f0000047ab9 */ /* 0x000fe40000000800 */
[----:B------:R-:W-:-:S13]  /*17bc0*/  ISETP.GE.AND P0, PT, R7, UR4, PT ;  /* 0x0000000407007c0c */ /* 0x000fda000bf06270 */
[----:B------:R-:W-:Y:S05]  /*17bd0*/  @!P0 BRA `(.L_x_5361) ;  /* 0xfffffe9c00508947 */ /* 0x000fea000383ffff */
[----:B------:R-:W-:Y:S05]  /*17be0*/  BRA `(.L_x_5189) ;  /* 0x0000007800387947 */ /* 0x000fea0003800000 */
.L_x_5187:
        /* <DEDUP_REMOVED lines=16> */
.L_x_5362:
        /* <DEDUP_REMOVED lines=43> */
.L_x_5366:
        /* <DEDUP_REMOVED lines=30> */
[----:B0-----:R-:W-:-:S04]  /*18180*/  SEL R2, R2, RZ, P5 ;  /* 0x000000ff02027207 */ /* 0x001fc80002800000 */
[----:B------:R-:W-:-:S05]  /*18190*/  IADD3 R5, R3, R2, RZ ;  /* 0x0000000203057210 */ /* 0x000fca0007ffe0ff */
[----:B------:R-:W0:Y:S02]  /*181a0*/  SHFL.IDX PT, R2, R5, 0x1f, 0x1f ;  /* 0x03e01f0005027f89 */ /* 0x000e2400000e0000 */
[----:B0-----:R-:W-:-:S04]  /*181b0*/  IMAD R3, R2, UR5, RZ ;  /* 0x0000000502037c24 */ /* 0x001fc8000f8e02ff */
[----:B------:R-:W-:-:S05]  /*181c0*/  IMAD.IADD R8, R3, 0x1, R8 ;  /* 0x0000000103087824 */ /* 0x000fca00078e0208 */
[----:B------:R-:W-:-:S13]  /*181d0*/  ISETP.GT.AND P6, PT, R8, UR6, PT ;  /* 0x0000000608007c0c */ /* 0x000fda000bfc4270 */
[----:B------:R-:W-:Y:S05]  /*181e0*/  @!P6 BRA `(.L_x_5366) ;  /* 0xfffffffc006ce947 */ /* 0x000fea000383ffff */
.L_x_5364:
        /* <DEDUP_REMOVED lines=13> */
.L_x_5367:
        /* <DEDUP_REMOVED lines=62> */
.L_x_5368:
        /* <DEDUP_REMOVED lines=10> */
[----:B0-----:R-:W-:-:S06]  /*18740*/  IADD3 R9, R8, 0xffffffe, RZ ;  /* 0x0ffffffe08097810 */ /* 0x001fcc0007ffe0ff */
        /* <DEDUP_REMOVED lines=50> */
.L_x_5369:
[----:B------:R-:W-:-:S05]  /*18a70*/  LOP3.LUT R17, RZ, R2, RZ, 0x33, !PT ;  /* 0x00000002ff117212 */ /* 0x000fca00078e33ff */
[----:B------:R-:W-:Y:S01]  /*18a80*/  IMAD.IADD R17, R6, 0x1, R17 ;  /* 0x0000000106117824 */ /* 0x000fe200078e0211 */
[----:B------:R-:W-:Y:S06]  /*18a90*/  BRA `(.L_x_5370) ;  /* 0x00000000000c7947 */ /* 0x000fec0003800000 */
.L_x_5365:
[----:B------:R-:W-:Y:S02]  /*18aa0*/  IMAD.MOV.U32 R17, RZ, RZ, RZ ;  /* 0x000000ffff117224 */ /* 0x000fe400078e00ff */
[----:B------:R-:W-:Y:S02]  /*18ab0*/  IMAD.U32 R16, RZ, RZ, UR6 ;  /* 0x00000006ff107e24 */ /* 0x000fe4000f8e00ff */
[----:B------:R-:W-:-:S07]  /*18ac0*/  IMAD.MOV.U32 R18, RZ, RZ, RZ ;  /* 0x000000ffff127224 */ /* 0x000fce00078e00ff */
.L_x_5370:
[----:B------:R-:W-:-:S13]  /*18ad0*/  ISETP.NE.AND P0, PT, R7, RZ, PT ;  /* 0x000000ff0700720c */ /* 0x000fda0003f05270 */
[----:B------:R-:W0:Y:S01]  /*18ae0*/  @!P0 S2R R3, SR_CgaCtaId ;  /* 0x0000000000038919 */ /* 0x000e220000008800 */
[----:B------:R-:W-:-:S04]  /*18af0*/  @!P0 MOV R2, 0x400 ;  /* 0x0000040000028802 */ /* 0x000fc80000000f00 */
[----:B0-----:R-:W-:-:S05]  /*18b00*/  @!P0 LEA R2, R3, R2, 0x18 ;  /* 0x0000000203028211 */ /* 0x001fca00078ec0ff */
[----:B------:R1:W-:Y:S01]  /*18b10*/  @!P0 STS.128 [R2+0x228d0], R16 ;  /* 0x0228d01002008388 */ /* 0x0003e20000000c00 */
[----:B------:R-:W-:Y:S06]  /*18b20*/  BAR.ARV 0x5, 0x180 ;  /* 0x0146000000007b1d */ /* 0x000fec0000002000 */
.L_x_5363:
        /* <DEDUP_REMOVED lines=14> */
[----:B------:R-:W-:Y:S02]  /*18c10*/  LOP3.LUT R2, R2, 0x38, RZ, 0xc0, !PT ;  /* 0x0000003802027812 */ /* 0x000fe400078ec0ff */
[----:B------:R-:W-:-:S02]  /*18c20*/  CS2R R24, SRZ ;  /* 0x0000000000187805 */ /* 0x000fc4000001ff00 */
[----:B------:R-:W-:Y:S01]  /*18c30*/  LOP3.LUT R4, R3, 0x38, R0, 0x78, !PT ;  /* 0x0000003803047812 */ /* 0x000fe200078e7800 */
[----:B------:R-:W-:Y:S01]  /*18c40*/  IMAD.SHL.U32 R0, R0, 0x10, RZ ;  /* 0x0000001000007824 */ /* 0x000fe200078e00ff */
[----:B------:R-:W-:Y:S01]  /*18c50*/  SHF.R.U32.HI R3, RZ, 0x3, R5 ;  /* 0x00000003ff037819 */ /* 0x000fe20000011605 */
[----:B------:R-:W-:Y:S01]  /*18c60*/  IMAD.MOV.U32 R26, RZ, RZ, 0x1 ;  /* 0x00000001ff1a7424 */ /* 0x000fe200078e00ff */
[----:B------:R-:W-:Y:S01]  /*18c70*/  LOP3.LUT R29, R4, 0x200, R29, 0xf8, !PT ;  /* 0x00000200041d7812 */ /* 0x000fe200078ef81d */
[----:B------:R-:W-:Y:S01]  /*18c80*/  ULDC.64 UR40, c[0x0][0x198] ;  /* 0x0000660000287ab9 */ /* 0x000fe20000000a00 */
[----:B------:R-:W-:Y:S01]  /*18c90*/  LOP3.LUT R3, R3, 0x70, R0, 0xf8, !PT ;  /* 0x0000007003037812 */ /* 0x000fe200078ef800 */
[----:B------:R-:W-:Y:S01]  /*18ca0*/  ULOP3.LUT UR38, UR36, 0x2, URZ, 0xfc, !UPT ;  /* 0x0000000224267892 */ /* 0x000fe2000f8efc3f */
[C---:B------:R-:W-:Y:S01]  /*18cb0*/  LOP3.LUT R0, R2.reuse, 0x40, RZ, 0xfc, !PT ;  /* 0x0000004002007812 */ /* 0x040fe200078efcff */
[----:B------:R-:W-:Y:S01]  /*18cc0*/  ULDC UR37, c[0x0][0xc] ;  /* 0x0000030000257ab9 */ /* 0x000fe20000000800 */
[----:B------:R-:W-:-:S02]  /*18cd0*/  LOP3.LUT R3, R2, 0x80, RZ, 0xfc, !PT ;  /* 0x0000008002037812 */ /* 0x000fc400078efcff */
[----:B------:R-:W-:Y:S01]  /*18ce0*/  MOV R27, 0x1 ;  /* 0x00000001001b7802 */ /* 0x000fe20000000f00 */
[----:B0-----:R-:W-:Y:S01]  /*18cf0*/  ULEA UR4, UR5, UR4, 0x18 ;  /* 0x0000000405047291 */ /* 0x001fe2000f8ec03f */
[----:B------:R-:W-:-:S05]  /*18d00*/  LOP3.LUT R2, R2, 0xc0, RZ, 0xfc, !PT ;  /* 0x000000c002027812 */ /* 0x000fca00078efcff */
[----:B------:R-:W-:-:S04]  /*18d10*/  IMAD.U32 R22, RZ, RZ, UR4 ;  /* 0x00000004ff167e24 */ /* 0x000fc8000f8e00ff */
[----:B------:R-:W-:-:S05]  /*18d20*/  IMAD R0, R29, 0x2, R22 ;  /* 0x000000021d007824 */ /* 0x000fca00078e0216 */
[----:B------:R1:W-:Y:S02]  /*18d30*/  STL [R1+0x4], R0 ;  /* 0x0000040001007387 */ /* 0x0003e40000100800 */
.L_x_5474:
[----:B------:R-:W0:Y:S02]  /*18d40*/  LDC.64 R2, c[0x0][0xc88] ;  /* 0x00032200ff027b82 */ /* 0x000e240000000a00 */
[----:B0-----:R-:W-:-:S05]  /*18d50*/  IMAD.WIDE R2, R19, 0x4, R2 ;  /* 0x0000000413027825 */ /* 0x001fca00078e0202 */
[----:B-1----:R-:W1:Y:S01]  /*18d60*/  LDG.E R35, desc[UR42][R2.64] ;  /* 0x0000002a02237981 */ /* 0x002e62000c1e1900 */
[----:B------:R-:W-:Y:S05]  /*18d70*/  YIELD ;  /* 0x0000000000007946 */ /* 0x000fea0003800000 */
[----:B------:R-:W-:Y:S01]  /*18d80*/  ULDC.64 UR4, c[0x0][0xa28] ;  /* 0x00028a0000047ab9 */ /* 0x000fe20000000a00 */
[----:B------:R-:W-:Y:S01]  /*18d90*/  IMAD.MOV.U32 R31, RZ, RZ, RZ ;  /* 0x000000ffff1f7224 */ /* 0x000fe200078e00ff */
[----:B------:R-:W-:Y:S01]  /*18da0*/  ISETP.NE.U32.AND P0, PT, RZ, UR4, PT ;  /* 0x00000004ff007c0c */ /* 0x000fe2000bf05070 */
[----:B---34-:R-:W-:Y:S01]  /*18db0*/  IMAD.MOV.U32 R6, RZ, RZ, RZ ;  /* 0x000000ffff067224 */ /* 0x018fe200078e00ff */
[----:B------:R-:W-:Y:S01]  /*18dc0*/  ULDC.64 UR8, c[0x0][0xa18] ;  /* 0x0002860000087ab9 */ /* 0x000fe20000000a00 */
[----:B------:R-:W-:Y:S01]  /*18dd0*/  ULDC.64 UR6, c[0x0][0xa10] ;  /* 0x0002840000067ab9 */ /* 0x000fe20000000a00 */
[----:B------:R-:W-:-:S02]  /*18de0*/  ISETP.NE.AND.EX P0, PT, RZ, UR5, PT, P0 ;  /* 0x00000005ff007c0c */ /* 0x000fc4000bf05300 */
[----:B-1----:R-:W-:-:S11]  /*18df0*/  SHF.R.S32.HI R0, RZ, 0x1f, R35 ;  /* 0x0000001fff007819 */ /* 0x002fd60000011423 */
        /* <DEDUP_REMOVED lines=16> */
[----:B------:R-:W-:-:S03]  /*18f00*/  IADD3 R4, P4, R32, UR6, RZ ;  /* 0x0000000620047c10 */ /* 0x000fc6000ff9e0ff */
[----:B--2---:R-:W2:Y:S01]  /*18f10*/  @P0 LDG.E R6, desc[UR42][R2.64] ;  /* 0x0000002a02060981 */ /* 0x004ea2000c1e1900 */
        /* <DEDUP_REMOVED lines=18> */
[----:B--2---:R0:W-:Y:S01]  /*19040*/  STL [R1+0xc], R8 ;  /* 0x00000c0801007387 */ /* 0x0041e20000100800 */
[----:B------:R-:W-:Y:S01]  /*19050*/  IMAD.MOV.U32 R11, RZ, RZ, R8 ;  /* 0x000000ffff0b7224 */ /* 0x000fe200078e0008 */
[----:B------:R-:W-:Y:S06]  /*19060*/  @P2 BRA `(.L_x_5372) ;  /* 0x0000000000142947 */ /* 0x000fec0003800000 */
[----:B------:R-:W-:Y:S05]  /*19070*/  @!P0 BRA `(.L_x_5372) ;  /* 0x0000000000108947 */ /* 0x000fea0003800000 */
[----:B0-----:R-:W2:Y:S04]  /*19080*/  LDG.E R8, desc[UR42][R2.64] ;  /* 0x0000002a02087981 */ /* 0x001ea8000c1e1900 */
[----:B------:R-:W2:Y:S02]  /*19090*/  LDG.E R7, desc[UR42][R2.64+0x4] ;  /* 0x0000042a02077981 */ /* 0x000ea4000c1e1900 */
[----:B--2---:R-:W-:-:S05]  /*190a0*/  IMAD.IADD R11, R7, 0x1, -R8 ;  /* 0x00000001070b7824 */ /* 0x004fca00078e0a08 */
[----:B------:R1:W-:Y:S02]  /*190b0*/  STL [R1+0xc], R11 ;  /* 0x00000c0b01007387 */ /* 0x0003e40000100800 */
.L_x_5372:
        /* <DEDUP_REMOVED lines=14> */
.L_x_5373:
        /* <DEDUP_REMOVED lines=9> */
.L_x_5374:
[----:B0-----:R-:W2:Y:S01]  /*19230*/  @P1 LDG.E R2, desc[UR42][R4.64] ;  /* 0x0000002a04021981 */ /* 0x001ea2000c1e1900 */
[----:B------:R-:W0:Y:S03]  /*19240*/  LDC R3, c[0x0][0x448] ;  /* 0x00011200ff037b82 */ /* 0x000e260000000800 */
[----:B------:R3:W2:Y:S01]  /*19250*/  @P1 LDG.E R5, desc[UR42][R4.64+0x4] ;  /* 0x0000042a04051981 */ /* 0x0006a2000c1e1900 */
[----:B-----5:R-:W-:Y:S01]  /*19260*/  IMAD.IADD R9, R9, 0x1, -R31 ;  /* 0x0000000109097824 */ /* 0x020fe200078e0a1f */
[----:B------:R-:W-:Y:S01]  /*19270*/  BSSY B0, `(.L_x_5375) ;  /* 0x0000036000007945 */ /* 0x000fe20003800000 */
[----:B------:R-:W-:Y:S01]  /*19280*/  LOP3.LUT R30, R8, 0xff, RZ, 0xc0, !PT ;  /* 0x000000ff081e7812 */ /* 0x000fe200078ec0ff */
[----:B------:R-:W-:Y:S01]  /*19290*/  IMAD.MOV.U32 R13, RZ, RZ, RZ ;  /* 0x000000ffff0d7224 */ /* 0x000fe200078e00ff */
[----:B0-----:R-:W-:-:S13]  /*192a0*/  ISETP.NE.AND P0, PT, R3, 0x1, PT ;  /* 0x000000010300780c */ /* 0x001fda0003f05270 */
[----:B---3--:R-:W0:Y:S08]  /*192b0*/  @P0 LDC R4, c[0x0][0x44c] ;  /* 0x00011300ff040b82 */ /* 0x008e300000000800 */
[----:B------:R-:W3:Y:S01]  /*192c0*/  @P0 LDC R3, c[0x0][0x450] ;  /* 0x00011400ff030b82 */ /* 0x000ee20000000800 */
[----:B--2---:R-:W-:Y:S02]  /*192d0*/  @P1 IMAD.IADD R6, R5, 0x1, -R2 ;  /* 0x0000000105061824 */ /* 0x004fe400078e0a02 */
[----:B------:R-:W-:-:S02]  /*192e0*/  IMAD.SHL.U32 R2, R17, 0x80, RZ ;  /* 0x0000008011027824 */ /* 0x000fc400078e00ff */
[----:B------:R-:W-:Y:S02]  /*192f0*/  IMAD.IADD R7, R9, 0x1, R6 ;  /* 0x0000000109077824 */ /* 0x000fe400078e0206 */
[----:B------:R-:W-:Y:S02]  /*19300*/  VIADD R2, R2, 0x7f ;  /* 0x0000007f02027836 */ /* 0x000fe40000000000 */
[----:B------:R-:W-:Y:S01]  /*19310*/  VIADD R5, R7, 0x5f ;  /* 0x0000005f07057836 */ /* 0x000fe20000000000 */
[----:B------:R2:W-:Y:S01]  /*19320*/  STL [R1], R7 ;  /* 0x0000000701007387 */ /* 0x0005e20000100800 */
[----:B0-----:R-:W-:-:S04]  /*19330*/  @P0 IMAD.HI.U32 R4, R2, R4, RZ ;  /* 0x0000000402040227 */ /* 0x001fc800078e00ff */
[----:B------:R-:W-:Y:S01]  /*19340*/  IMAD.HI R5, R5, 0x2aaaaaab, RZ ;  /* 0x2aaaaaab05057827 */ /* 0x000fe200078e02ff */
[----:B---3--:R-:W-:Y:S02]  /*19350*/  @P0 SHF.R.U32.HI R2, RZ, R3, R4 ;  /* 0x00000003ff020219 */ /* 0x008fe40000011604 */
[----:B------:R-:W-:Y:S02]  /*19360*/  SHF.R.U32.HI R4, RZ, 0x10, R8 ;  /* 0x00000010ff047819 */ /* 0x000fe40000011608 */
[----:B--2---:R-:W-:Y:S02]  /*19370*/  IADD3 R7, R7, 0x60, -R11 ;  /* 0x0000006007077810 */ /* 0x004fe40007ffe80b */
[----:B------:R-:W-:-:S03]  /*19380*/  SHF.R.U32.HI R3, RZ, 0x1f, R5 ;  /* 0x0000001fff037819 */ /* 0x000fc60000011605 */
[----:B------:R-:W-:Y:S01]  /*19390*/  IMAD.IADD R2, R7, 0x1, R2 ;  /* 0x0000000107027824 */ /* 0x000fe200078e0202 */
[----:B------:R-:W-:-:S03]  /*193a0*/  LEA.HI.SX32 R5, R5, R3, 0x1c ;  /* 0x0000000305057211 */ /* 0x000fc600078fe2ff */
[----:B------:R-:W-:-:S05]  /*193b0*/  IMAD.HI R2, R2, 0x2aaaaaab, RZ ;  /* 0x2aaaaaab02027827 */ /* 0x000fca00078e02ff */
[----:B------:R-:W-:-:S04]  /*193c0*/  SHF.R.U32.HI R3, RZ, 0x1f, R2 ;  /* 0x0000001fff037819 */ /* 0x000fc80000011602 */
[----:B------:R-:W-:-:S04]  /*193d0*/  LEA.HI.SX32 R3, R2, R3, 0x1c ;  /* 0x0000000302037211 */ /* 0x000fc800078fe2ff */
[----:B------:R-:W-:-:S04]  /*193e0*/  VIMNMX R10, R5, R3, PT ;  /* 0x00000003050a7248 */ /* 0x000fc80003fe0100 */
[----:B------:R-:W-:-:S13]  /*193f0*/  ISETP.GE.AND P0, PT, R10, 0x1, PT ;  /* 0x000000010a00780c */ /* 0x000fda0003f06270 */
[----:B------:R-:W-:Y:S05]  /*19400*/  @!P0 BRA `(.L_x_5376) ;  /* 0x0000000000708947 */ /* 0x000fea0003800000 */
[----:B------:R-:W-:Y:S01]  /*19410*/  ISETP.NE.AND P0, PT, R4, RZ, PT ;  /* 0x000000ff0400720c */ /* 0x000fe20003f05270 */
[----:B------:R-:W-:-:S03]  /*19420*/  ULDC UR4, c[0x0][0x9f0] ;  /* 0x00027c0000047ab9 */ /* 0x000fc60000000800 */
[----:B------:R-:W-:-:S04]  /*19430*/  SEL R8, R4, UR4, P0 ;  /* 0x0000000404087c07 */ /* 0x000fc80008000000 */
[----:B------:R-:W-:Y:S02]  /*19440*/  IABS R12, R8 ;  /* 0x00000008000c7213 */ /* 0x000fe40000000000 */
[----:B-1----:R-:W-:Y:S02]  /*19450*/  IADD3 R11, R8, -0x1, R10 ;  /* 0xffffffff080b7810 */ /* 0x002fe40007ffe00a */
        /* <DEDUP_REMOVED lines=20> */
[----:B------:R-:W-:-:S05]  /*195a0*/  @P0 IADD3 R13, R13, 0x1, RZ ;  /* 0x000000010d0d0810 */ /* 0x000fca0007ffe0ff */
[----:B------:R-:W-:Y:S01]  /*195b0*/  @!P3 IMAD.MOV R13, RZ, RZ, -R13 ;  /* 0x000000ffff0db224 */ /* 0x000fe200078e0a0d */
[----:B------:R-:W-:-:S07]  /*195c0*/  @!P2 LOP3.LUT R13, RZ, R8, RZ, 0x33, !PT ;  /* 0x00000008ff0da212 */ /* 0x000fce00078e33ff */
.L_x_5376:
[----:B------:R-:W-:Y:S05]  /*195d0*/  BSYNC B0 ;  /* 0x0000000000007941 */ /* 0x000fea0003800000 */
.L_x_5375:
[-C--:B------:R-:W-:Y:S01]  /*195e0*/  IMAD R2, R30, R13.reuse, RZ ;  /* 0x0000000d1e027224 */ /* 0x080fe200078e02ff */
        /* <DEDUP_REMOVED lines=24> */
.L_x_5580:
[----:B--2---:R-:W-:Y:S02]  /*19770*/  ISETP.NE.AND P0, PT, R14, RZ, PT ;  /* 0x000000ff0e00720c */ /* 0x004fe40003f05270 */
[----:B------:R-:W-:-:S11]  /*19780*/  PLOP3.LUT P6, PT, PT, PT, PT, 0x8, 0x0 ;  /* 0x000000000000781c */ /* 0x000fd60003fce170 */
[----:B------:R-:W-:Y:S05]  /*19790*/  @P0 BRA `(.L_x_5380) ;  /* 0x00000000000c0947 */ /* 0x000fea0003800000 */
[----:B------:R-:W-:-:S03]  /*197a0*/  UMOV UR4, 0xffffffff ;  /* 0xffffffff00047882 */ /* 0x000fc60000000000 */
[----:B------:R-:W-:Y:S05]  /*197b0*/  BRA.DIV UR4, `(.L_x_5381) ;  /* 0x0000007e04507947 */ /* 0x000fea000b800000 */
[----:B------:R-:W-:-:S13]  /*197c0*/  ELECT P6, URZ, PT ;  /* 0x00000000003f782f */ /* 0x000fda00038c0000 */
.L_x_5380:
        /* <DEDUP_REMOVED lines=9> */
.L_x_5583:
[----:B------:R-:W-:Y:S05]  /*19860*/  BSYNC B1 ;  /* 0x0000000000017941 */ /* 0x000fea0003800000 */
.L_x_5382:
        /* <DEDUP_REMOVED lines=10> */
.L_x_5584:
[----:B------:R-:W-:Y:S05]  /*19910*/  BSYNC B2 ;  /* 0x0000000000027941 */ /* 0x000fea0003800000 */
.L_x_5386:
[----:B------:R-:W-:Y:S04]  /*19920*/  BSSY B2, `(.L_x_5388) ;  /* 0x0000009000027945 */ /* 0x000fe80003800000 */
[----:B------:R-:W-:Y:S05]  /*19930*/  @P1 BRA `(.L_x_5389) ;  /* 0x00000000001c1947 */ /* 0x000fea0003800000 */
[----:B-1----:R-:W1:Y:S01]  /*19940*/  S2R R11, SR_TID.X ;  /* 0x00000000000b7919 */ /* 0x002e620000002100 */
[----:B------:R-:W-:-:S04]  /*19950*/  IMAD.MOV.U32 R10, RZ, RZ, 0x3000 ;  /* 0x00003000ff0a7424 */ /* 0x000fc800078e00ff */
[----:B------:R2:W-:Y:S01]  /*19960*/  SYNCS.ARRIVE.TRANS64 RZ, [R3+URZ+0x22890], R10 ;  /* 0x0228900a03ff79a7 */ /* 0x0005e2000800003f */
[----:B-1----:R-:W-:-:S04]  /*19970*/  LOP3.LUT R11, R11, 0x1f, RZ, 0xc0, !PT ;  /* 0x0000001f0b0b7812 */ /* 0x002fc800078ec0ff */
[----:B------:R-:W-:-:S13]  /*19980*/  ISETP.NE.AND P0, PT, R11, RZ, PT ;  /* 0x000000ff0b00720c */ /* 0x000fda0003f05270 */
[----:B--2---:R-:W-:Y:S05]  /*19990*/  @!P0 BRA `(.L_x_5389) ;  /* 0x0000000000048947 */ /* 0x004fea0003800000 */
[----:B------:R-:W-:Y:S01]  /*199a0*/  BPT.TRAP 0x1 ;  /* 0x000000040000795c */ /* 0x000fe20000300000 */
.L_x_5389:
[----:B------:R-:W-:Y:S05]  /*199b0*/  BSYNC B2 ;  /* 0x0000000000027941 */ /* 0x000fea0003800000 */
.L_x_5388:
[----:B------:R-:W-:Y:S01]  /*199c0*/  IMAD.MOV.U32 R14, RZ, RZ, RZ ;  /* 0x000000ffff0e7224 */ /* 0x000fe200078e00ff */
[----:B------:R-:W-:Y:S01]  /*199d0*/  UIADD3 UR4, UP0, UR40, 0x570, URZ ;  /* 0x0000057028047890 */ /* 0x000fe2000ff1e03f */
[----:B------:R-:W-:Y:S01]  /*199e0*/  IMAD R10, R2, 0x60, R0 ;  /* 0x00000060020a7824 */ /* 0x000fe200078e0200 */
[----:B------:R-:W-:Y:S01]  /*199f0*/  PLOP3.LUT P0, PT, PT, PT, PT, 0x80, 0x0 ;  /* 0x000000000000781c */ /* 0x000fe20003f0f070 */
[----:B-1----:R-:W-:Y:S01]  /*19a00*/  IMAD R11, R24, 0x3000, R22 ;  /* 0x00003000180b7824 */ /* 0x002fe200078e0216 */
[----:B------:R-:W-:Y:S01]  /*19a10*/  R2UR UR10, R14 ;  /* 0x000000000e0a72ca */ /* 0x000fe200000e0000 */
[----:B------:R-:W-:Y:S01]  /*19a20*/  VIADD R10, R10, 0xffffffa0 ;  /* 0xffffffa00a0a7836 */ /* 0x000fe20000000000 */
[----:B------:R-:W-:Y:S01]  /*19a30*/  UIADD3.X UR5, URZ, UR41, URZ, UP0, !UPT ;  /* 0x000000293f057290 */ /* 0x000fe200087fe43f */
[----:B------:R-:W-:Y:S01]  /*19a40*/  VIADD R11, R11, 0x1c400 ;  /* 0x0001c4000b0b7836 */ /* 0x000fe20000000000 */
[----:B------:R-:W-:Y:S01]  /*19a50*/  UMOV UR6, 0x0 ;  /* 0x0000000000067882 */ /* 0x000fe20000000000 */
[----:B------:R-:W-:Y:S01]  /*19a60*/  VIADD R12, R3, 0x22890 ;  /* 0x00022890030c7836 */ /* 0x000fe20000000000 */
[----:B------:R-:W-:-:S09]  /*19a70*/  UMOV UR7, 0x12f00000 ;  /* 0x12f0000000077882 */ /* 0x000fd20000000000 */
.L_x_5390:
        /* <DEDUP_REMOVED lines=13> */
.L_x_5585:
[----:B------:R-:W-:Y:S05]  /*19b50*/  BSYNC B2 ;  /* 0x0000000000027941 */ /* 0x000fea0003800000 */
.L_x_5391:
        /* <DEDUP_REMOVED lines=11> */
.L_x_5394:
[----:B------:R-:W-:Y:S05]  /*19c10*/  BSYNC B2 ;  /* 0x0000000000027941 */ /* 0x000fea0003800000 */
.L_x_5393:
        /* <DEDUP_REMOVED lines=9> */
.L_x_5395:
        /* <DEDUP_REMOVED lines=15> */
.L_x_5396:
        /* <DEDUP_REMOVED lines=15> */
.L_x_5397:
        /* <DEDUP_REMOVED lines=15> */
.L_x_5398:
        /* <DEDUP_REMOVED lines=10> */
.L_x_5385:
[----:B------:R-:W-:Y:S05]  /*1a020*/  BSYNC B1 ;  /* 0x0000000000017941 */ /* 0x000fea0003800000 */
.L_x_5384:
        /* <DEDUP_REMOVED lines=9> */
.L_x_5414:
[----:B------:R-:W-:Y:S05]  /*1a0c0*/  YIELD ;  /* 0x0000000000007946 */ /* 0x000fea0003800000 */
[----:B------:R-:W-:Y:S04]  /*1a0d0*/  BSSY B1, `(.L_x_5399) ;  /* 0x000007a000017945 */ /* 0x000fe80003800000 */
[----:B------:R-:W-:Y:S05]  /*1a0e0*/  @!P6 BRA `(.L_x_5400) ;  /* 0x0000000400e0e947 */ /* 0x000fea0003800000 */
[----:B------:R-:W-:Y:S01]  /*1a0f0*/  IMAD R9, R24, 0x8, R22 ;  /* 0x0000000818097824 */ /* 0x000fe200078e0216 */
[----:B------:R-:W-:Y:S01]  /*1a100*/  SHF.L.U32 R2, R27, 0x1f, RZ ;  /* 0x0000001f1b027819 */ /* 0x000fe200000006ff */
[----:B0-----:R-:W0:Y:S01]  /*1a110*/  S2R R3, SR_TID.X ;  /* 0x0000000000037919 */ /* 0x001e220000002100 */
[----:B------:R-:W-:Y:S02]  /*1a120*/  BSSY B2, `(.L_x_5401) ;  /* 0x0000005000027945 */ /* 0x000fe40003800000 */
[----:B------:R-:W2:Y:S01]  /*1a130*/  SYNCS.PHASECHK.TRANS64.TRYWAIT P1, [R9+URZ+0x228a0], R2 ;  /* 0x0228a002090075a7 */ /* 0x000ea2000802017f */
[----:B0-----:R-:W-:-:S04]  /*1a140*/  LOP3.LUT R3, R3, 0x7f, RZ, 0xc0, !PT ;  /* 0x0000007f03037812 */ /* 0x001fc800078ec0ff */
[----:B------:R-:W-:Y:S01]  /*1a150*/  ISETP.NE.AND P2, PT, R3, RZ, PT ;  /* 0x000000ff0300720c */ /* 0x000fe20003f45270 */
[----:B--2---:R-:W-:-:S12]  /*1a160*/  @!P1 BRA `(.L_x_5402) ;  /* 0x0000007400409947 */ /* 0x004fd80003800000 */
.L_x_5586:
[----:B------:R-:W-:Y:S05]  /*1a170*/  BSYNC B2 ;  /* 0x0000000000027941 */ /* 0x000fea0003800000 */
.L_x_5401:
        /* <DEDUP_REMOVED lines=9> */
.L_x_5404:
[----:B------:R-:W-:Y:S05]  /*1a210*/  BSYNC B2 ;  /* 0x0000000000027941 */ /* 0x000fea0003800000 */
.L_x_5403:
        /* <DEDUP_REMOVED lines=10> */
[----:B------:R-:W-:-:S10]  /*1a2c0*/  UMOV UR7, 0x12f00000 ;  /* 0x12f0000000077882 */ /* 0x000fd40000000000 */
.L_x_5405:
        /* <DEDUP_REMOVED lines=13> */
.L_x_5587:
[----:B------:R-:W-:Y:S05]  /*1a3a0*/  BSYNC B2 ;  /* 0x0000000000027941 */ /* 0x000fea0003800000 */
.L_x_5406:
[----:B------:R-:W-:Y:S01]  /*1a3b0*/  BSSY B2, `(.L_x_5408) ;  /* 0x000000b000027945 */ /* 0x000fe20003800000 */
[----:B01----:R-:W-:Y:S02]  /*1a3c0*/  IMAD.MOV.U32 R2, RZ, RZ, 0x0 ;  /* 0x00000000ff027424 */ /* 0x003fe400078e00ff */
[----:B------:R-:W-:Y:S01]  /*1a3d0*/  IMAD.MOV.U32 R3, RZ, RZ, 0x12f00000 ;  /* 0x12f00000ff037424 */ /* 0x000fe200078e00ff */
[----:B------:R-:W-:Y:S06]  /*1a3e0*/  @P2 BRA `(.L_x_5409) ;  /* 0x00000000001c2947 */ /* 0x000fec0003800000 */
[----:B------:R-:W0:Y:S01]  /*1a3f0*/  S2R R14, SR_TID.X ;  /* 0x00000000000e7919 */ /* 0x000e220000002100 */
[----:B------:R-:W-:-:S04]  /*1a400*/  MOV R10, 0xc000 ;  /* 0x0000c000000a7802 */ /* 0x000fc80000000f00 */
[----:B------:R1:W-:Y:S01]  /*1a410*/  SYNCS.ARRIVE.TRANS64 RZ, [R9+URZ+0x228b0], R10 ;  /* 0x0228b00a09ff79a7 */ /* 0x0003e2000800003f */
[----:B0-----:R-:W-:-:S04]  /*1a420*/  LOP3.LUT R14, R14, 0x1f, RZ, 0xc0, !PT ;  /* 0x0000001f0e0e7812 */ /* 0x001fc800078ec0ff */
[----:B------:R-:W-:-:S13]  /*1a430*/  ISETP.NE.AND P1, PT, R14, RZ, PT ;  /* 0x000000ff0e00720c */ /* 0x000fda0003f25270 */
[----:B-1----:R-:W-:Y:S05]  /*1a440*/  @!P1 BRA `(.L_x_5409) ;  /* 0x0000000000049947 */ /* 0x002fea0003800000 */
[----:B------:R-:W-:Y:S01]  /*1a450*/  BPT.TRAP 0x1 ;  /* 0x000000040000795c */ /* 0x000fe20000300000 */
.L_x_5409:
[----:B------:R-:W-:Y:S05]  /*1a460*/  BSYNC B2 ;  /* 0x0000000000027941 */ /* 0x000fea0003800000 */
.L_x_5408:
        /* <DEDUP_REMOVED lines=9> */
.L_x_5410:
        /* <DEDUP_REMOVED lines=15> */
.L_x_5411:
        /* <DEDUP_REMOVED lines=15> */
.L_x_5412:
        /* <DEDUP_REMOVED lines=15> */
.L_x_5413:
        /* <DEDUP_REMOVED lines=10> */
.L_x_5400:
[----:B------:R-:W-:Y:S05]  /*1a870*/  BSYNC B1 ;  /* 0x0000000000017941 */ /* 0x000fea0003800000 */
.L_x_5399:
        /* <DEDUP_REMOVED lines=8> */
.L_x_5378:
[----:B------:R-:W-:Y:S05]  /*1a900*/  BSYNC B0 ;  /* 0x0000000000007941 */ /* 0x000fea0003800000 */
.L_x_5377:
[----:B------:R-:W2:Y:S01]  /*1a910*/  LDC R0, c[0x0][0x448] ;  /* 0x00011200ff007b82 */ /* 0x000ea20000000800 */
[----:B------:R-:W-:Y:S01]  /*1a920*/  LEA R2, R17, 0x7f, 0x7 ;  /* 0x0000007f11027811 */ /* 0x000fe200078e38ff */
[----:B------:R-:W-:Y:S06]  /*1a930*/  @!P0 WARPSYNC.ALL ;  /* 0x0000000000008948 */ /* 0x000fec0003800000 */
[----:B------:R-:W-:Y:S01]  /*1a940*/  @!P0 BAR.SYNC.DEFER_BLOCKING 0xc, 0x180 ;  /* 0x0306000000008b1d */ /* 0x000fe20000010000 */
[----:B------:R-:W-:-:S05]  /*1a950*/  ISETP.NE.AND P2, PT, R4, RZ, PT ;  /* 0x000000ff0400720c */ /* 0x000fca0003f45270 */
[----:B------:R-:W-:Y:S08]  /*1a960*/  BSSY B0, `(.L_x_5415) ;  /* 0x0000029000007945 */ /* 0x000ff00003800000 */
[----:B------:R-:W3:Y:S01]  /*1a970*/  @!P2 LDC R4, c[0x0][0x9f0] ;  /* 0x00027c00ff04ab82 */ /* 0x000ee20000000800 */
[----:B--2---:R-:W-:-:S13]  /*1a980*/  ISETP.NE.AND P1, PT, R0, 0x1, PT ;  /* 0x000000010000780c */ /* 0x004fda0003f25270 */
[----:B0-----:R-:W0:Y:S08]  /*1a990*/  @P1 LDC R3, c[0x0][0x44c] ;  /* 0x00011300ff031b82 */ /* 0x001e300000000800 */
[----:B------:R-:W2:Y:S01]  /*1a9a0*/  @P1 LDC R0, c[0x0][0x450] ;  /* 0x00011400ff001b82 */ /* 0x000ea20000000800 */
[----:B0-----:R-:W-:-:S05]  /*1a9b0*/  @P1 IMAD.HI.U32 R3, R2, R3, RZ ;  /* 0x0000000302031227 */ /* 0x001fca00078e00ff */
[----:B--2---:R-:W-:-:S05]  /*1a9c0*/  @P1 SHF.R.U32.HI R2, RZ, R0, R3 ;  /* 0x00000000ff021219 */ /* 0x004fca0000011603 */
[----:B------:R-:W-:-:S04]  /*1a9d0*/  IMAD.IADD R2, R7, 0x1, R2 ;  /* 0x0000000107027824 */ /* 0x000fc800078e0202 */
[----:B------:R-:W-:-:S05]  /*1a9e0*/  IMAD.HI R2, R2, 0x2aaaaaab, RZ ;  /* 0x2aaaaaab02027827 */ /* 0x000fca00078e02ff */
[----:B------:R-:W-:-:S04]  /*1a9f0*/  SHF.R.U32.HI R3, RZ, 0x1f, R2 ;  /* 0x0000001fff037819 */ /* 0x000fc80000011602 */
[----:B------:R-:W-:Y:S01]  /*1aa00*/  LEA.HI.SX32 R2, R2, R3, 0x1c ;  /* 0x0000000302027211 */ /* 0x000fe200078fe2ff */
[----:B------:R-:W-:-:S03]  /*1aa10*/  IMAD.MOV.U32 R3, RZ, RZ, RZ ;  /* 0x000000ffff037224 */ /* 0x000fc600078e00ff */
[----:B------:R-:W-:-:S04]  /*1aa20*/  VIMNMX R5, R5, R2, PT ;  /* 0x0000000205057248 */ /* 0x000fc80003fe0100 */
[----:B------:R-:W-:-:S13]  /*1aa30*/  ISETP.GE.AND P1, PT, R5, 0x1, PT ;  /* 0x000000010500780c */ /* 0x000fda0003f26270 */
[----:B---3--:R-:W-:Y:S05]  /*1aa40*/  @!P1 BRA `(.L_x_5416) ;  /* 0x0000000000689947 */ /* 0x008fea0003800000 */
[-C--:B------:R-:W-:Y:S02]  /*1aa50*/  IABS R0, R4.reuse ;  /* 0x0000000400007213 */ /* 0x080fe40000000000 */
[----:B------:R-:W-:Y:S02]  /*1aa60*/  IABS R7, R4 ;  /* 0x0000000400077213 */ /* 0x000fe40000000000 */
        /* <DEDUP_REMOVED lines=24> */
.L_x_5416:
[----:B------:R-:W-:Y:S05]  /*1abf0*/  BSYNC B0 ;  /* 0x0000000000007941 */ /* 0x000fea0003800000 */
.L_x_5415:
        /* <DEDUP_REMOVED lines=12> */
[----:B------:R-:W2:Y:S01]  /*1acc0*/  LDC.64 R2, c[0x0][0xc60] ;  /* 0x00031800ff027b82 */ /* 0x000ea20000000a00 */
[----:B------:R-:W0:Y:S02]  /*1acd0*/  FLO.U32 R0, UR4 ;  /* 0x0000000400007d00 */ /* 0x000e2400080e0000 */
[----:B0-----:R-:W-:-:S06]  /*1ace0*/  ISETP.EQ.U32.AND P0, PT, R0, R5, PT ;  /* 0x000000050000720c */ /* 0x001fcc0003f02070 */
[----:B------:R-:W2:Y:S07]  /*1acf0*/  POPC R5, UR4 ;  /* 0x0000000400057d09 */ /* 0x000eae0008000000 */
[----:B--2---:R-:W2:Y:S01]  /*1ad00*/  @P0 ATOMG.E.ADD.STRONG.GPU PT, R3, desc[UR42][R2.64], R5 ;  /* 0x00000005020309a8 */ /* 0x004ea200081ee1ea */
[----:B------:R-:W0:Y:S02]  /*1ad10*/  S2R R4, SR_LTMASK ;  /* 0x0000000000047919 */ /* 0x000e240000003900 */
[----:B0-----:R-:W-:-:S04]  /*1ad20*/  LOP3.LUT R4, R4, UR4, RZ, 0xc0, !PT ;  /* 0x0000000404047c12 */ /* 0x001fc8000f8ec0ff */
[----:B------:R-:W0:Y:S01]  /*1ad30*/  POPC R7, R4 ;  /* 0x0000000400077309 */ /* 0x000e220000000000 */
[----:B--2---:R-:W0:Y:S02]  /*1ad40*/  SHFL.IDX PT, R0, R3, R0, 0x1f ;  /* 0x00001f0003007589 */ /* 0x004e2400000e0000 */
[----:B0-----:R-:W-:Y:S01]  /*1ad50*/  IADD3 R16, R0, UR37, R7 ;  /* 0x0000002500107c10 */ /* 0x001fe2000fffe007 */
[----:B------:R-:W-:Y:S06]  /*1ad60*/  BRA `(.L_x_5419) ;  /* 0x0000003000e87947 */ /* 0x000fec0003800000 */
.L_x_5418:
        /* <DEDUP_REMOVED lines=14> */
[----:B-1----:R-:W-:Y:S02]  /*1ae50*/  IMAD.U32 R11, RZ, RZ, UR5 ;  /* 0x00000005ff0b7e24 */ /* 0x002fe4000f8e00ff */
[----:B------:R-:W-:Y:S02]  /*1ae60*/  IMAD.MOV.U32 R8, RZ, RZ, 0x70 ;  /* 0x00000070ff087424 */ /* 0x000fe400078e00ff */
[----:B------:R-:W-:Y:S02]  /*1ae70*/  IMAD.MOV.U32 R12, RZ, RZ, 0x1 ;  /* 0x00000001ff0c7424 */ /* 0x000fe400078e00ff */
[----:B------:R-:W-:-:S07]  /*1ae80*/  IMAD.MOV.U32 R13, RZ, RZ, RZ ;  /* 0x000000ffff0d7224 */ /* 0x000fce00078e00ff */
[----:B------:R-:W-:-:S07]  /*1ae90*/  LEPC R20, `(.L_x_5421) ;  /* 0x000000001014794e */ /* 0x000fce0000000000 */
[----:B0-----:R-:W-:Y:S05]  /*1aea0*/  CALL.ABS.NOINC R2 ;  /* 0x0000000002007343 */ /* 0x001fea0003c00000 */
.L_x_5421:
[----:B------:R-:W-:Y:S05]  /*1aeb0*/  BSYNC B6 ;  /* 0x0000000000067941 */ /* 0x000fea0003800000 */
.L_x_5420:
[----:B------:R-:W-:Y:S01]  /*1aec0*/  IADD3 R0, R22, 0x400, RZ ;  /* 0x0000040016007810 */ /* 0x000fe20007ffe0ff */
[----:B------:R-:W-:Y:S03]  /*1aed0*/  BSSY B6, `(.L_x_5422) ;  /* 0x0000022000067945 */ /* 0x000fe60003800000 */
[----:B------:R-:W-:-:S13]  /*1aee0*/  LOP3.LUT P0, RZ, R0, 0x3ff, RZ, 0xc0, !PT ;  /* 0x000003ff00ff7812 */ /* 0x000fda000780c0ff */
[----:B------:R-:W-:Y:S05]  /*1aef0*/  @!P0 BRA `(.L_x_5423) ;  /* 0x00000000007c8947 */ /* 0x000fea0003800000 */
[----:B------:R-:W-:Y:S01]  /*1af00*/  MOV R34, 0x0 ;  /* 0x0000000000227802 */ /* 0x000fe20000000f00 */
[----:B------:R-:W-:Y:S01]  /*1af10*/  ULDC.64 UR6, c[0x4][0x98] ;  /* 0x0100260000067ab9 */ /* 0x000fe20000000a00 */
[----:B------:R-:W-:Y:S01]  /*1af20*/  ULDC.64 UR8, c[0x4][0xa0] ;  /* 0x0100280000087ab9 */ /* 0x000fe20000000a00 */
[----:B------:R-:W-:Y:S01]  /*1af30*/  ULDC.64 UR4, c[0x4][0x10] ;  /* 0x0100040000047ab9 */ /* 0x000fe20000000a00 */
[----:B------:R0:W2:Y:S01]  /*1af40*/  LDC.64 R2, c[0x4][R34] ;  /* 0x0100000022027b82 */ /* 0x0000a20000000a00 */
[----:B------:R-:W-:Y:S02]  /*1af50*/  IMAD.U32 R4, RZ, RZ, UR6 ;  /* 0x00000006ff047e24 */ /* 0x000fe4000f8e00ff */
[----:B------:R-:W-:Y:S02]  /*1af60*/  IMAD.U32 R5, RZ, RZ, UR7 ;  /* 0x00000007ff057e24 */ /* 0x000fe4000f8e00ff */
[----:B------:R-:W-:Y:S02]  /*1af70*/  IMAD.U32 R6, RZ, RZ, UR8 ;  /* 0x00000008ff067e24 */ /* 0x000fe4000f8e00ff */
[----:B------:R-:W-:-:S02]  /*1af80*/  IMAD.U32 R7, RZ, RZ, UR9 ;  /* 0x00000009ff077e24 */ /* 0x000fc4000f8e00ff */
[----:B------:R-:W-:Y:S02]  /*1af90*/  IMAD.U32 R10, RZ, RZ, UR4 ;  /* 0x00000004ff0a7e24 */ /* 0x000fe4000f8e00ff */
[----:B-1----:R-:W-:Y:S02]  /*1afa0*/  IMAD.U32 R11, RZ, RZ, UR5 ;  /* 0x00000005ff0b7e24 */ /* 0x002fe4000f8e00ff */
[----:B------:R-:W-:Y:S02]  /*1afb0*/  IMAD.MOV.U32 R8, RZ, RZ, 0x70 ;  /* 0x00000070ff087424 */ /* 0x000fe400078e00ff */
[----:B------:R-:W-:Y:S02]  /*1afc0*/  IMAD.MOV.U32 R12, RZ, RZ, 0x1 ;  /* 0x00000001ff0c7424 */ /* 0x000fe400078e00ff */
[----:B0-----:R-:W-:-:S07]  /*1afd0*/  IMAD.MOV.U32 R13, RZ, RZ, RZ ;  /* 0x000000ffff0d7224 */ /* 0x001fce00078e00ff */
[----:B------:R-:W-:-:S07]  /*1afe0*/  LEPC R20, `(.L_x_5424) ;  /* 0x000000001014794e */ /* 0x000fce0000000000 */
[----:B--2---:R-:W-:Y:S05]  /*1aff0*/  CALL.ABS.NOINC R2 ;  /* 0x0000000002007343 */ /* 0x004fea0003c00000 */
.L_x_5424:
        /* <DEDUP_REMOVED lines=15> */
.L_x_5423:
[----:B------:R-:W-:Y:S05]  /*1b0f0*/  BSYNC B6 ;  /* 0x0000000000067941 */ /* 0x000fea0003800000 */
.L_x_5422:
[----:B------:R-:W2:Y:S01]  /*1b100*/  LDL R2, [R1+0x20] ;  /* 0x0000200001027983 */ /* 0x000ea20000100800 */
[----:B------:R-:W-:Y:S01]  /*1b110*/  ULDC.64 UR4, c[0x0][0x9f8] ;  /* 0x00027e0000047ab9 */ /* 0x000fe20000000a00 */
[----:B------:R-:W0:Y:S02]  /*1b120*/  LDC R8, c[0x0][0x430] ;  /* 0x00010c00ff087b82 */ /* 0x000e240000000800 */
[----:B------:R-:W3:Y:S01]  /*1b130*/  LDL R20, [R1] ;  /* 0x0000000001147983 */ /* 0x000ee20000100800 */
[----:B------:R-:W-:Y:S01]  /*1b140*/  ISETP.NE.U32.AND P0, PT, RZ, UR4, PT ;  /* 0x00000004ff007c0c */ /* 0x000fe2000bf05070 */
[----:B------:R-:W4:Y:S03]  /*1b150*/  S2R R21, SR_TID.X ;  /* 0x0000000000157919 */ /* 0x000f260000002100 */
[----:B------:R-:W-:-:S13]  /*1b160*/  ISETP.NE.AND.EX P0, PT, RZ, UR5, PT, P0 ;  /* 0x00000005ff007c0c */ /* 0x000fda000bf05300 */
[----:B------:R-:W-:Y:S01]  /*1b170*/  @P0 IADD3 R32, P1, R32, UR4, RZ ;  /* 0x0000000420200c10 */ /* 0x000fe2000ff3e0ff */
[----:B------:R-:W-:Y:S02]  /*1b180*/  IMAD.MOV.U32 R36, RZ, RZ, RZ ;  /* 0x000000ffff247224 */ /* 0x000fe400078e00ff */
[----:B------:R-:W-:Y:S01]  /*1b190*/  IMAD.U32 R9, RZ, RZ, UR38 ;  /* 0x00000026ff097e24 */ /* 0x000fe2000f8e00ff */
[----:B------:R-:W-:Y:S01]  /*1b1a0*/  @P0 IADD3.X R33, R33, UR5, RZ, P1, !PT ;  /* 0x0000000521210c10 */ /* 0x000fe20008ffe4ff */
[----:B------:R-:W-:-:S04]  /*1b1b0*/  ULDC UR4, c[0x0][0x320] ;  /* 0x0000c80000047ab9 */ /* 0x000fc80000000800 */
[----:B------:R-:W3:Y:S01]  /*1b1c0*/  @P0 LDG.E R28, desc[UR42][R32.64] ;  /* 0x0000002a201c0981 */ /* 0x000ee2000c1e1900 */
[----:B----4-:R-:W-:-:S04]  /*1b1d0*/  LOP3.LUT R21, R21, 0x7f, RZ, 0xc0, !PT ;  /* 0x0000007f15157812 */ /* 0x010fc800078ec0ff */
[----:B------:R-:W-:Y:S02]  /*1b1e0*/  SHF.R.U32.HI R34, RZ, 0x3, R21 ;  /* 0x00000003ff227819 */ /* 0x000fe40000011615 */
[----:B------:R-:W4:Y:S01]  /*1b1f0*/  S2R R21, SR_TID.X ;  /* 0x0000000000157919 */ /* 0x000f220000002100 */
[----:B0-----:R-:W-:-:S13]  /*1b200*/  ISETP.NE.AND P1, PT, R8, 0x1, PT ;  /* 0x000000010800780c */ /* 0x001fda0003f25270 */
[----:B------:R-:W0:Y:S08]  /*1b210*/  @P1 LDC R5, c[0x0][0x434] ;  /* 0x00010d00ff051b82 */ /* 0x000e300000000800 */
[----:B------:R-:W1:Y:S01]  /*1b220*/  @P1 LDC R4, c[0x0][0x438] ;  /* 0x00010e00ff041b82 */ /* 0x000e620000000800 */
[----:B----4-:R-:W-:-:S05]  /*1b230*/  IMAD.SHL.U32 R21, R21, 0x10, RZ ;  /* 0x0000001015157824 */ /* 0x010fca00078e00ff */
[----:B------:R-:W-:Y:S02]  /*1b240*/  LOP3.LUT R21, R34, 0x70, R21, 0xf8, !PT ;  /* 0x0000007022157812 */ /* 0x000fe400078ef815 */
[----:B------:R-:W-:Y:S02]  /*1b250*/  ISETP.NE.AND P2, PT, R9, 0x3, PT ;  /* 0x000000030900780c */ /* 0x000fe40003f45270 */
[----:B------:R-:W-:Y:S01]  /*1b260*/  LOP3.LUT R23, R23, 0xffffffdf, RZ, 0xc0, !PT ;  /* 0xffffffdf17177812 */ /* 0x000fe200078ec0ff */
[----:B------:R-:W-:Y:S01]  /*1b270*/  UMOV UR5, 0xffffffff ;  /* 0xffffffff00057882 */ /* 0x000fe20000000000 */
[----:B--2---:R-:W-:-:S04]  /*1b280*/  VIADD R0, R2, 0xffffffff ;  /* 0xffffffff02007836 */ /* 0x004fc80000000000 */
[----:B------:R-:W-:-:S05]  /*1b290*/  IMAD R37, R0, 0x60, R21 ;  /* 0x0000006000257824 */ /* 0x000fca00078e0215 */
[----:B---3--:R-:W-:-:S04]  /*1b2a0*/  ISETP.GE.AND P0, PT, R37, R20, PT ;  /* 0x000000142500720c */ /* 0x008fc80003f06270 */
[----:B------:R-:W-:Y:S01]  /*1b2b0*/  ISETP.GT.U32.OR P0, PT, R21, 0x5f, P0 ;  /* 0x0000005f1500780c */ /* 0x000fe20000704470 */
[----:B------:R-:W-:-:S12]  /*1b2c0*/  IMAD.IADD R37, R37, 0x1, R31 ;  /* 0x0000000125257824 */ /* 0x000fd800078e021f */
[----:B------:R-:W2:Y:S01]  /*1b2d0*/  @!P0 LDC.64 R2, c[0x0][0x428] ;  /* 0x00010a00ff028b82 */ /* 0x000ea20000000a00 */
[----:B0-----:R-:W-:-:S04]  /*1b2e0*/  @P1 IMAD.HI.U32 R5, R37, R5, RZ ;  /* 0x0000000525051227 */ /* 0x001fc800078e00ff */
[----:B------:R-:W-:Y:S01]  /*1b2f0*/  IMAD.MOV.U32 R6, RZ, RZ, R37 ;  /* 0x000000ffff067224 */ /* 0x000fe200078e0025 */
[----:B-1----:R-:W-:Y:S02]  /*1b300*/  @P1 SHF.R.U32.HI R6, RZ, R4, R5 ;  /* 0x00000004ff061219 */ /* 0x002fe40000011605 */
[----:B------:R-:W-:Y:S02]  /*1b310*/  SHF.R.S32.HI R34, RZ, 0x1f, R28 ;  /* 0x0000001fff227819 */ /* 0x000fe4000001141c */
[--C-:B------:R-:W-:Y:S01]  /*1b320*/  @!P0 SHF.R.S32.HI R5, RZ, 0x1f, R6.reuse ;  /* 0x0000001fff058819 */ /* 0x100fe20000011406 */
[----:B------:R-:W-:Y:S02]  /*1b330*/  @!P0 IMAD.MOV.U32 R4, RZ, RZ, R6 ;  /* 0x000000ffff048224 */ /* 0x000fe400078e0006 */
        /* <DEDUP_REMOVED lines=8> */
[----:B------:R-:W-:Y:S02]  /*1b3c0*/  ISETP.GT.U32.AND P0, PT, R21, 0x5f, PT ;  /* 0x0000005f1500780c */ /* 0x000fe40003f04070 */
[----:B------:R-:W1:Y:S11]  /*1b3d0*/  S2R R21, SR_TID.X ;  /* 0x0000000000157919 */ /* 0x000e760000002100 */
[----:B------:R-:W-:-:S04]  /*1b3e0*/  @P0 LOP3.LUT R23, R23, 0x20, RZ, 0xfc, !PT ;  /* 0x0000002017170812 */ /* 0x000fc800078efcff */
[----:B------:R-:W-:Y:S01]  /*1b3f0*/  LOP3.LUT R23, R23, 0xffffffbf, RZ, 0xc0, !PT ;  /* 0xffffffbf17177812 */ /* 0x000fe200078ec0ff */
[----:B-1----:R-:W-:-:S05]  /*1b400*/  IMAD.SHL.U32 R21, R21, 0x8, RZ ;  /* 0x0000000815157824 */ /* 0x002fca00078e00ff */
[----:B------:R-:W-:-:S04]  /*1b410*/  LOP3.LUT R21, R21, 0x38, RZ, 0xc0, !PT ;  /* 0x0000003815157812 */ /* 0x000fc800078ec0ff */
[----:B------:R-:W-:-:S04]  /*1b420*/  LOP3.LUT R11, R21, 0x40, RZ, 0xfc, !PT ;  /* 0x00000040150b7812 */ /* 0x000fc800078efcff */
[----:B------:R-:W-:Y:S02]  /*1b430*/  ISETP.GE.AND P4, PT, R11, UR4, PT ;  /* 0x000000040b007c0c */ /* 0x000fe4000bf86270 */
[----:B------:R-:W-:Y:S02]  /*1b440*/  @P2 LOP3.LUT R23, R23, 0x40, RZ, 0xfc, !PT ;  /* 0x0000004017172812 */ /* 0x000fe400078efcff */
[----:B------:R-:W-:Y:S02]  /*1b450*/  LOP3.LUT R10, R21, 0x80, RZ, 0xfc, !PT ;  /* 0x00000080150a7812 */ /* 0x000fe400078efcff */
[----:B------:R-:W-:Y:S02]  /*1b460*/  LOP3.LUT R23, R23, 0xfffffff7, RZ, 0xc0, !PT ;  /* 0xfffffff717177812 */ /* 0x000fe400078ec0ff */
[----:B------:R-:W-:Y:S02]  /*1b470*/  ISETP.GE.AND P3, PT, R10, UR4, PT ;  /* 0x000000040a007c0c */ /* 0x000fe4000bf66270 */
[----:B------:R-:W-:-:S03]  /*1b480*/  ISETP.GE.AND P0, PT, R21, UR4, PT ;  /* 0x0000000415007c0c */ /* 0x000fc6000bf06270 */
[----:B------:R-:W-:-:S04]  /*1b490*/  @P4 LOP3.LUT R23, R23, 0x8, RZ, 0xfc, !PT ;  /* 0x0000000817174812 */ /* 0x000fc800078efcff */
[----:B------:R-:W-:Y:S02]  /*1b4a0*/  LOP3.LUT R23, R23, 0xffffffef, RZ, 0xc0, !PT ;  /* 0xffffffef17177812 */ /* 0x000fe400078ec0ff */
[----:B------:R-:W-:Y:S02]  /*1b4b0*/  LOP3.LUT R9, R21, 0xc0, RZ, 0xfc, !PT ;  /* 0x000000c015097812 */ /* 0x000fe400078efcff */
[----:B------:R-:W-:Y:S02]  /*1b4c0*/  LOP3.LUT R23, R23, 0xfffffffb, RZ, 0xc0, !PT ;  /* 0xfffffffb17177812 */ /* 0x000fe400078ec0ff */
[----:B------:R-:W-:Y:S02]  /*1b4d0*/  ISETP.GE.AND P1, PT, R9, UR4, PT ;  /* 0x0000000409007c0c */ /* 0x000fe4000bf26270 */
[----:B------:R-:W-:-:S04]  /*1b4e0*/  @P3 LOP3.LUT R23, R23, 0x4, RZ, 0xfc, !PT ;  /* 0x0000000417173812 */ /* 0x000fc800078efcff */
[----:B------:R-:W-:Y:S01]  /*1b4f0*/  @P0 LOP3.LUT R23, R23, 0x10, RZ, 0xfc, !PT ;  /* 0x0000001017170812 */ /* 0x000fe200078efcff */
[----:B------:R-:W-:-:S03]  /*1b500*/  IMAD.MOV R4, RZ, RZ, -R6 ;  /* 0x000000ffff047224 */ /* 0x000fc600078e0a06 */
[----:B------:R-:W-:Y:S01]  /*1b510*/  LOP3.LUT R23, R23, 0xfffffffd, RZ, 0xc0, !PT ;  /* 0xfffffffd17177812 */ /* 0x000fe200078ec0ff */
[----:B------:R-:W-:-:S03]  /*1b520*/  IMAD R37, R8, R4, R37 ;  /* 0x0000000408257224 */ /* 0x000fc600078e0225 */
[----:B------:R-:W-:Y:S01]  /*1b530*/  @P1 LOP3.LUT R23, R23, 0x2, RZ, 0xfc, !PT ;  /* 0x0000000217171812 */ /* 0x000fe200078efcff */
[----:B0-----:R-:W-:Y:S06]  /*1b540*/  BRA.DIV UR5, `(.L_x_5425) ;  /* 0x0000006205707947 */ /* 0x001fec000b800000 */
.L_x_5590:
[----:B------:R-:W-:Y:S01]  /*1b550*/  SEL R6, RZ, 0x1, P0 ;  /* 0x00000001ff067807 */ /* 0x000fe20000000000 */
[----:B------:R-:W-:Y:S06]  /*1b560*/  @!P2 BRA `(.L_x_5426) ;  /* 0x000000000004a947 */ /* 0x000fec0003800000 */
[----:B------:R-:W-:Y:S01]  /*1b570*/  BPT.TRAP 0x1 ;  /* 0x000000040000795c */ /* 0x000fe20000300000 */
.L_x_5426:
[----:B------:R-:W-:Y:S01]  /*1b580*/  IMAD R33, R0, -0x60, R20 ;  /* 0xffffffa000217824 */ /* 0x000fe200078e0214 */
[----:B------:R-:W-:Y:S01]  /*1b590*/  LEA R32, R25, R22, 0x3 ;  /* 0x0000001619207211 */ /* 0x000fe200078e18ff */
[----:B------:R-:W-:Y:S01]  /*1b5a0*/  BSSY B0, `(.L_x_5427) ;  /* 0x0000004000007945 */ /* 0x000fe20003800000 */
[----:B------:R-:W-:-:S04]  /*1b5b0*/  SHF.L.U32 R0, R26, 0x1f, RZ ;  /* 0x0000001f1a007819 */ /* 0x000fc800000006ff */
[----:B------:R-:W0:Y:S02]  /*1b5c0*/  SYNCS.PHASECHK.TRANS64.TRYWAIT P0, [R32+URZ+0x22840], R0 ;  /* 0x02284000200075a7 */ /* 0x000e24000800017f */
[----:B0-----:R-:W-:Y:S05]  /*1b5d0*/  @!P0 BRA `(.L_x_5428) ;  /* 0x0000006000808947 */ /* 0x001fea0003800000 */
.L_x_5591:
[----:B------:R-:W-:Y:S05]  /*1b5e0*/  BSYNC B0 ;  /* 0x0000000000007941 */ /* 0x000fea0003800000 */
.L_x_5427:
        /* <DEDUP_REMOVED lines=87> */
.L_x_5605:
        /* <DEDUP_REMOVED lines=10> */
.L_x_5430:
        /* <DEDUP_REMOVED lines=11> */
.L_x_5431:
[----:B------:R1:W5:Y:S01]  /*1bcb0*/  LDL.LU R4, [R1+0x14] ;  /* 0x0000140001047983 */ /* 0x0003620000300800 */
[----:B------:R-:W-:Y:S01]  /*1bcc0*/  LOP3.LUT P0, RZ, R23, 0x4, RZ, 0xc0, !PT ;  /* 0x0000000417ff7812 */ /* 0x000fe2000780c0ff */
[----:B------:R1:W-:Y:S02]  /*1bcd0*/  SYNCS.ARRIVE.TRANS64.A1T0 RZ, [R32+URZ+0x22830], RZ ;  /* 0x022830ff20ff79a7 */ /* 0x0003e4000810003f */
[----:B0-----:R1:W5:Y:S10]  /*1bce0*/  LDL.LU R3, [R1+0x8] ;  /* 0x0000080001037983 */ /* 0x0013740000300800 */
[----:B------:R-:W-:Y:S05]  /*1bcf0*/  WARPSYNC.ALL ;  /* 0x0000000000007948 */ /* 0x000fea0003800000 */
[----:B------:R-:W-:Y:S01]  /*1bd00*/  ULDC.64 UR4, c[0x0][0xa00] ;  /* 0x0002800000047ab9 */ /* 0x000fe20000000a00 */
[----:B------:R-:W-:Y:S01]  /*1bd10*/  SEL R2, RZ, 0x4, P0 ;  /* 0x00000004ff027807 */ /* 0x000fe20000000000 */
[----:B------:R-:W-:Y:S01]  /*1bd20*/  BSSY B6, `(.L_x_5432) ;  /* 0x0000029000067945 */ /* 0x000fe20003800000 */
[----:B------:R-:W-:Y:S01]  /*1bd30*/  BAR.SYNC.DEFER_BLOCKING 0x8, 0x180 ;  /* 0x0206000000007b1d */ /* 0x000fe20000010000 */
[----:B------:R-:W-:Y:S02]  /*1bd40*/  ISETP.NE.U32.AND P0, PT, RZ, UR4, PT ;  /* 0x00000004ff007c0c */ /* 0x000fe4000bf05070 */
[----:B------:R-:W-:-:S02]  /*1bd50*/  LOP3.LUT P2, RZ, R23, 0x8, RZ, 0xc0, !PT ;  /* 0x0000000817ff7812 */ /* 0x000fc4000784c0ff */
[----:B------:R-:W-:Y:S01]  /*1bd60*/  ISETP.NE.AND.EX P0, PT, RZ, UR5, PT, P0 ;  /* 0x00000005ff007c0c */ /* 0x000fe2000bf05300 */
[----:B------:R-:W-:Y:S01]  /*1bd70*/  ULDC.64 UR4, c[0x0][0x298] ;  /* 0x0000a60000047ab9 */ /* 0x000fe20000000a00 */
[----:B------:R-:W-:Y:S02]  /*1bd80*/  LOP3.LUT P1, RZ, R23, 0x2, RZ, 0xc0, !PT ;  /* 0x0000000217ff7812 */ /* 0x000fe4000782c0ff */
[----:B------:R-:W-:Y:S02]  /*1bd90*/  SEL R0, RZ, 0x2, P2 ;  /* 0x00000002ff007807 */ /* 0x000fe40001000000 */
[----:B------:R-:W-:Y:S02]  /*1bda0*/  SEL R5, R35, RZ, !P0 ;  /* 0x000000ff23057207 */ /* 0x000fe40004000000 */
[----:B------:R-:W-:Y:S02]  /*1bdb0*/  IADD3 R0, R2, R0, R6 ;  /* 0x0000000002007210 */ /* 0x000fe40007ffe006 */
[----:B------:R-:W-:Y:S01]  /*1bdc0*/  SEL R35, RZ, 0x8, P1 ;  /* 0x00000008ff237807 */ /* 0x000fe20000800000 */
[----:B------:R0:W-:Y:S04]  /*1bdd0*/  STL [R1], R5 ;  /* 0x0000000501007387 */ /* 0x0001e80000100800 */
[----:B------:R-:W-:Y:S01]  /*1bde0*/  IMAD.IADD R35, R0, 0x1, R35 ;  /* 0x0000000100237824 */ /* 0x000fe200078e0223 */
[----:B-----5:R-:W-:-:S02]  /*1bdf0*/  SEL R2, R4, RZ, !P0 ;  /* 0x000000ff04027207 */ /* 0x020fc40004000000 */
[----:B------:R-:W-:Y:S01]  /*1be00*/  SHF.R.S32.HI R0, RZ, 0x1f, R3 ;  /* 0x0000001fff007819 */ /* 0x000fe20000011403 */
[C---:B0-----:R-:W-:Y:S02]  /*1be10*/  IMAD.WIDE.U32 R4, R3.reuse, UR4, RZ ;  /* 0x0000000403047c25 */ /* 0x041fe4000f8e00ff */
[----:B------:R0:W-:Y:S02]  /*1be20*/  STL [R1+0x14], R2 ;  /* 0x0000140201007387 */ /* 0x0001e40000100800 */
[----:B------:R-:W-:Y:S02]  /*1be30*/  IMAD R0, R0, UR4, RZ ;  /* 0x0000000400007c24 */ /* 0x000fe4000f8e02ff */
[----:B------:R2:W-:Y:S02]  /*1be40*/  STL.64 [R1+0x18], R4 ;  /* 0x0000180401007387 */ /* 0x0005e40000100a00 */
[----:B------:R-:W-:Y:S02]  /*1be50*/  IMAD R0, R3, UR5, R0 ;  /* 0x0000000503007c24 */ /* 0x000fe4000f8e0200 */
[----:B0-----:R-:W-:-:S02]  /*1be60*/  VIADD R2, R22, 0x18400 ;  /* 0x0001840016027836 */ /* 0x001fc40000000000 */
[----:B------:R-:W-:-:S03]  /*1be70*/  IMAD.IADD R0, R5, 0x1, R0 ;  /* 0x0000000105007824 */ /* 0x000fc600078e0200 */
[----:B------:R-:W-:Y:S02]  /*1be80*/  LOP3.LUT P0, RZ, R2, 0x3ff, RZ, 0xc0, !PT ;  /* 0x000003ff02ff7812 */ /* 0x000fe4000780c0ff */
[----:B------:R2:W-:Y:S11]  /*1be90*/  STL [R1+0x8], R0 ;  /* 0x0000080001007387 */ /* 0x0005f60000100800 */
[----:B--2---:R-:W-:Y:S05]  /*1bea0*/  @!P0 BRA `(.L_x_5433) ;  /* 0x0000000000408947 */ /* 0x004fea0003800000 */
[----:B------:R-:W-:Y:S01]  /*1beb0*/  MOV R2, 0x0 ;  /* 0x0000000000027802 */ /* 0x000fe20000000f00 */
[----:B------:R-:W-:Y:S01]  /*1bec0*/  ULDC.64 UR4, c[0x4][0x98] ;  /* 0x0100260000047ab9 */ /* 0x000fe20000000a00 */
[----:B------:R-:W-:Y:S01]  /*1bed0*/  ULDC.64 UR6, c[0x4][0xa0] ;  /* 0x0100280000067ab9 */ /* 0x000fe20000000a00 */
[----:B------:R-:W-:Y:S01]  /*1bee0*/  ULDC.64 UR8, c[0x4][0x20] ;  /* 0x0100080000087ab9 */ /* 0x000fe20000000a00 */
[----:B------:R-:W-:Y:S01]  /*1bef0*/  IMAD.U32 R4, RZ, RZ, UR4 ;  /* 0x00000004ff047e24 */ /* 0x000fe2000f8e00ff */
[----:B------:R-:W-:Y:S01]  /*1bf00*/  MOV R13, RZ ;  /* 0x000000ff000d7202 */ /* 0x000fe20000000f00 */
[----:B------:R-:W0:Y:S01]  /*1bf10*/  LDC.64 R2, c[0x4][R2] ;  /* 0x0100000002027b82 */ /* 0x000e220000000a00 */
[----:B------:R-:W-:Y:S02]  /*1bf20*/  IMAD.U32 R5, RZ, RZ, UR5 ;  /* 0x00000005ff057e24 */ /* 0x000fe4000f8e00ff */
[----:B------:R-:W-:Y:S02]  /*1bf30*/  IMAD.U32 R6, RZ, RZ, UR6 ;  /* 0x00000006ff067e24 */ /* 0x000fe4000f8e00ff */
[----:B------:R-:W-:-:S02]  /*1bf40*/  IMAD.U32 R7, RZ, RZ, UR7 ;  /* 0x00000007ff077e24 */ /* 0x000fc4000f8e00ff */
[----:B------:R-:W-:Y:S02]  /*1bf50*/  IMAD.U32 R10, RZ, RZ, UR8 ;  /* 0x00000008ff0a7e24 */ /* 0x000fe4000f8e00ff */
[----:B------:R-:W-:Y:S02]  /*1bf60*/  IMAD.U32 R11, RZ, RZ, UR9 ;  /* 0x00000009ff0b7e24 */ /* 0x000fe4000f8e00ff */
[----:B------:R-:W-:Y:S02]  /*1bf70*/  IMAD.MOV.U32 R8, RZ, RZ, 0x70 ;  /* 0x00000070ff087424 */ /* 0x000fe400078e00ff */
[----:B------:R-:W-:-:S07]  /*1bf80*/  IMAD.MOV.U32 R12, RZ, RZ, 0x1 ;  /* 0x00000001ff0c7424 */ /* 0x000fce00078e00ff */
[----:B------:R-:W-:-:S07]  /*1bf90*/  LEPC R20, `(.L_x_5433) ;  /* 0x000000001014794e */ /* 0x000fce0000000000 */
[----:B01----:R-:W-:Y:S05]  /*1bfa0*/  CALL.ABS.NOINC R2 ;  /* 0x0000000002007343 */ /* 0x003fea0003c00000 */
.L_x_5433:
[----:B------:R-:W-:Y:S05]  /*1bfb0*/  BSYNC B6 ;  /* 0x0000000000067941 */ /* 0x000fea0003800000 */
.L_x_5432:
[----:B------:R-:W2:Y:S01]  /*1bfc0*/  LDL.LU R0, [R1+0x8] ;  /* 0x0000080001007983 */ /* 0x000ea20000300800 */
[----:B------:R-:W-:Y:S01]  /*1bfd0*/  ULDC.64 UR4, c[0x0][0x2d8] ;  /* 0x0000b60000047ab9 */ /* 0x000fe20000000a00 */
[----:B------:R-:W0:Y:S02]  /*1bfe0*/  LDC R7, c[0x0][0x448] ;  /* 0x00011200ff077b82 */ /* 0x000e240000000800 */
[----:B------:R-:W2:Y:S04]  /*1bff0*/  LDL.LU.64 R2, [R1+0x18] ;  /* 0x0000180001027983 */ /* 0x000ea80000300a00 */
[----:B------:R-:W3:Y:S04]  /*1c000*/  LDL.LU R20, [R1+0x14] ;  /* 0x0000140001147983 */ /* 0x000ee80000300800 */
[----:B------:R-:W4:Y:S04]  /*1c010*/  LDL.LU R21, [R1] ;  /* 0x0000000001157983 */ /* 0x000f280000300800 */
[----:B------:R0:W5:Y:S02]  /*1c020*/  LDL R8, [R1+0x4] ;  /* 0x0000040001087983 */ /* 0x0001640000100800 */
[----:B0-----:R-:W-:-:S13]  /*1c030*/  ISETP.NE.AND P0, PT, R7, 0x1, PT ;  /* 0x000000010700780c */ /* 0x001fda0003f05270 */
[----:B------:R-:W0:Y:S01]  /*1c040*/  @P0 LDC R6, c[0x0][0x44c] ;  /* 0x00011300ff060b82 */ /* 0x000e220000000800 */
        /* <DEDUP_REMOVED lines=17> */
[----:B------:R-:W-:Y:S02]  /*1c160*/  IMAD R5, R17, 0x80, R20 ;  /* 0x0000008011057824 */ /* 0x000fe400078e0214 */
[----:B------:R2:W5:Y:S02]  /*1c170*/  LDL R20, [R1+0xc] ;  /* 0x00000c0001147983 */ /* 0x0005640000100800 */
        /* <DEDUP_REMOVED lines=27> */
[----:B--2---:R-:W-:Y:S10]  /*1c330*/  BRA.DIV UR5, `(.L_x_5434) ;  /* 0x0000005e053c7947 */ /* 0x004ff4000b800000 */
[----:B------:R-:W0:Y:S01]  /*1c340*/  SHFL.IDX PT, R3, R0, RZ, 0x181f ;  /* 0x00181fff00037589 */ /* 0x000e2200000e0000 */
[----:B-----5:R-:W-:Y:S02]  /*1c350*/  IMAD R5, R20, R7, RZ ;  /* 0x0000000714057224 */ /* 0x020fe400078e02ff */
[----:B------:R-:W-:Y:S01]  /*1c360*/  IMAD R17, R17, 0x80, R10 ;  /* 0x0000008011117824 */ /* 0x000fe200078e020a */
[----:B------:R-:W2:Y:S03]  /*1c370*/  SHFL.IDX PT, R2, R4, RZ, 0x181f ;  /* 0x00181fff04027589 */ /* 0x000ea600000e0000 */
[C---:B------:R-:W-:Y:S01]  /*1c380*/  VIADD R6, R17.reuse, 0x10 ;  /* 0x0000001011067836 */ /* 0x040fe20000000000 */
[----:B------:R-:W-:-:S13]  /*1c390*/  ISETP.GE.AND P0, PT, R17, R5, PT ;  /* 0x000000051100720c */ /* 0x000fda0003f06270 */
[----:B0-----:R-:W-:-:S05]  /*1c3a0*/  @!P0 LEA R3, P2, R9, R3, 0x1 ;  /* 0x0000000309038211 */ /* 0x001fca00078408ff */
[----:B--2---:R-:W-:-:S05]  /*1c3b0*/  @!P0 IMAD.X R2, RZ, RZ, R2, P2 ;  /* 0x000000ffff028224 */ /* 0x004fca00010e0602 */
        /* <DEDUP_REMOVED lines=58> */
[----:B------:R-:W3:Y:S04]  /*1c760*/  SHFL.IDX PT, R4, R4, 0x7, 0x181f ;  /* 0x00f81f0004047f89 */ /* 0x000ee800000e0000 */
[----:B------:R-:W4:Y:S01]  /*1c770*/  SHFL.IDX PT, R0, R0, 0x7, 0x181f ;  /* 0x00f81f0000007f89 */ /* 0x000f2200000e0000 */
[----:B0-----:R-:W-:-:S05]  /*1c780*/  @!P0 LEA R3, P2, R9, R3, 0x1 ;  /* 0x0000000309038211 */ /* 0x001fca00078408ff */
[----:B--2---:R-:W-:-:S05]  /*1c790*/  @!P0 IMAD.X R2, RZ, RZ, R2, P2 ;  /* 0x000000ffff028224 */ /* 0x004fca00010e0602 */
[----:B------:R-:W-:-:S04]  /*1c7a0*/  @!P0 LOP3.LUT R3, R3, R2, RZ, 0x3c, !PT ;  /* 0x0000000203038212 */ /* 0x000fc800078e3cff */
[----:B------:R-:W-:-:S04]  /*1c7b0*/  @!P0 LOP3.LUT R2, R3, R2, RZ, 0x3c, !PT ;  /* 0x0000000203028212 */ /* 0x000fc800078e3cff */
[----:B------:R-:W-:-:S05]  /*1c7c0*/  @!P0 LOP3.LUT R3, R3, R2, RZ, 0x3c, !PT ;  /* 0x0000000203038212 */ /* 0x000fca00078e3cff */
[----:B---34-:R2:W-:Y:S02]  /*1c7d0*/  @!P0 LDGSTS.E.BYPASS.LTC128B.128 [R8+0x1b400], desc[UR42][R2.64], !P1 ;  /* 0x1b40000002088fae */ /* 0x0185e4000c901d6a */
.L_x_5622:
[----:B------:R-:W-:-:S05]  /*1c7e0*/  VIADD R17, R17, 0x70 ;  /* 0x0000007011117836 */ /* 0x000fca0000000000 */
[----:B------:R-:W-:-:S13]  /*1c7f0*/  ISETP.GE.AND P0, PT, R17, R5, PT ;  /* 0x000000051100720c */ /* 0x000fda0003f06270 */
[----:B0-2---:R-:W-:-:S05]  /*1c800*/  @!P0 LEA R2, P2, R9, R0, 0x1 ;  /* 0x0000000009028211 */ /* 0x005fca00078408ff */
[----:B------:R-:W-:-:S05]  /*1c810*/  @!P0 IMAD.X R3, RZ, RZ, R4, P2 ;  /* 0x000000ffff038224 */ /* 0x000fca00010e0604 */
[----:B------:R-:W-:Y:S01]  /*1c820*/  @!PT LDS RZ, [RZ] ;  /* 0x00000000fffff984 */ /* 0x000fe20000000800 */
[----:B------:R-:W-:Y:S01]  /*1c830*/  @!PT LDS RZ, [RZ] ;  /* 0x00000000fffff984 */ /* 0x000fe20000000800 */
[----:B------:R-:W-:Y:S01]  /*1c840*/  @!PT LDS RZ, [RZ] ;  /* 0x00000000fffff984 */ /* 0x000fe20000000800 */
[----:B------:R0:W-:Y:S01]  /*1c850*/  @!P0 LDGSTS.E.BYPASS.LTC128B.128 [R8+0x1bc00], desc[UR42][R2.64], !P1 ;  /* 0x1bc0000002088fae */ /* 0x0001e2000c901d6a */
[----:B------:R-:W-:Y:S01]  /*1c860*/  PLOP3.LUT P0, PT, PT, PT, PT, 0x80, 0x0 ;  /* 0x000000000000781c */ /* 0x000fe20003f0f070 */
[----:B------:R-:W-:-:S12]  /*1c870*/  NOP ;  /* 0x0000000000007918 */ /* 0x000fd80000000000 */
.L_x_5435:
        /* <DEDUP_REMOVED lines=18> */
.L_x_5623:
[----:B------:R-:W-:Y:S05]  /*1c9a0*/  BSYNC B0 ;  /* 0x0000000000007941 */ /* 0x000fea0003800000 */
.L_x_5436:
[----:B------:R-:W-:-:S05]  /*1c9b0*/  IMAD.U32 R0, RZ, RZ, UR38 ;  /* 0x00000026ff007e24 */ /* 0x000fca000f8e00ff */
[----:B------:R-:W-:-:S13]  /*1c9c0*/  ISETP.NE.AND P0, PT, R0, 0x3, PT ;  /* 0x000000030000780c */ /* 0x000fda0003f05270 */
[----:B------:R-:W-:Y:S05]  /*1c9d0*/  @!P0 BRA `(.L_x_5438) ;  /* 0x0000000000048947 */ /* 0x000fea0003800000 */
[----:B------:R-:W-:Y:S01]  /*1c9e0*/  BPT.TRAP 0x1 ;  /* 0x000000040000795c */ /* 0x000fe20000300000 */
.L_x_5438:
[----:B0-----:R-:W-:Y:S01]  /*1c9f0*/  SHF.L.U32 R3, R26, 0x1f, RZ ;  /* 0x0000001f1a037819 */ /* 0x001fe200000006ff */
[----:B------:R-:W-:Y:S03]  /*1ca00*/  BSSY B0, `(.L_x_5439) ;  /* 0x0000003000007945 */ /* 0x000fe60003800000 */
[----:B------:R-:W0:Y:S02]  /*1ca10*/  SYNCS.PHASECHK.TRANS64.TRYWAIT P0, [R32+URZ+0x22860], R3 ;  /* 0x02286003200075a7 */ /* 0x000e24000800017f */
[----:B0-----:R-:W-:Y:S05]  /*1ca20*/  @!P0 BRA `(.L_x_5440) ;  /* 0x0000006000388947 */ /* 0x001fea0003800000 */
.L_x_5624:
[----:B------:R-:W-:Y:S05]  /*1ca30*/  BSYNC B0 ;  /* 0x0000000000007941 */ /* 0x000fea0003800000 */
.L_x_5439:
[----:B------:R-:W2:Y:S01]  /*1ca40*/  LDL.LU R0, [R1+0x28] ;  /* 0x0000280001007983 */ /* 0x000ea20000300800 */
[----:B------:R-:W-:Y:S01]  /*1ca50*/  ULDC.64 UR4, c[0x0][0x328] ;  /* 0x0000ca0000047ab9 */ /* 0x000fe20000000a00 */
[----:B------:R-:W-:Y:S02]  /*1ca60*/  ULDC.64 UR6, c[0x0][0x318] ;  /* 0x0000c60000067ab9 */ /* 0x000fe40000000a00 */
[----:B------:R-:W3:Y:S01]  /*1ca70*/  LDL.LU R4, [R1+0x2c] ;  /* 0x00002c0001047983 */ /* 0x000ee20000300800 */
[----:B0-----:R-:W-:-:S04]  /*1ca80*/  IMAD.WIDE.U32 R2, R37, UR4, RZ ;  /* 0x0000000425027c25 */ /* 0x001fc8000f8e00ff */
[----:B--2---:R-:W-:-:S04]  /*1ca90*/  IMAD R0, R0, UR4, RZ ;  /* 0x0000000400007c24 */ /* 0x004fc8000f8e02ff */
[----:B------:R-:W-:Y:S01]  /*1caa0*/  IMAD R5, R37, UR5, R0 ;  /* 0x0000000525057c24 */ /* 0x000fe2000f8e0200 */
[----:B------:R-:W-:-:S04]  /*1cab0*/  ULDC.64 UR4, c[0x0][0x338] ;  /* 0x0000ce0000047ab9 */ /* 0x000fc80000000a00 */
[----:B------:R-:W-:Y:S01]  /*1cac0*/  IADD3 R3, R3, R5, RZ ;  /* 0x0000000503037210 */ /* 0x000fe20007ffe0ff */
[----:B---3--:R-:W-:Y:S02]  /*1cad0*/  IMAD R5, R4, UR4, RZ ;  /* 0x0000000404057c24 */ /* 0x008fe4000f8e02ff */
[----:B------:R-:W-:Y:S02]  /*1cae0*/  IMAD R4, R25, 0x6000, R29 ;  /* 0x0000600019047824 */ /* 0x000fe400078e021d */
[C---:B------:R-:W-:Y:S02]  /*1caf0*/  IMAD R5, R36.reuse, UR5, R5 ;  /* 0x0000000524057c24 */ /* 0x040fe4000f8e0205 */
[----:B------:R-:W-:Y:S01]  /*1cb00*/  IMAD.WIDE.U32 R2, R36, UR4, R2 ;  /* 0x0000000424027c25 */ /* 0x000fe2000f8e0002 */
        /* <DEDUP_REMOVED lines=12> */
[----:B------:R-:W2:Y:S01]  /*1cbd0*/  SHFL.IDX PT, R14, R5, RZ, 0x181f ;  /* 0x00181fff050e7589 */ /* 0x000ea200000e0000 */
[----:B------:R-:W-:Y:S02]  /*1cbe0*/  ISETP.NE.U32.AND P3, PT, R7, 0x1, PT ;  /* 0x000000010700780c */ /* 0x000fe40003f65070 */
[----:B------:R-:W-:Y:S01]  /*1cbf0*/  LOP3.LUT P1, RZ, R35, 0x4, RZ, 0xc0, !PT ;  /* 0x0000000423ff7812 */ /* 0x000fe2000782c0ff */
        /* <DEDUP_REMOVED lines=41> */
[----:B------:R-:W-:Y:S04]  /*1ce90*/  SHFL.IDX PT, R14, R5, 0x4, 0x181f ;  /* 0x00981f00050e7f89 */ /* 0x000fe800000e0000 */
[----:B0-----:R-:W0:Y:S02]  /*1cea0*/  SHFL.IDX PT, R3, R6, 0x3, 0x181f ;  /* 0x00781f0006037f89 */ /* 0x001e2400000e0000 */
[----:B0-----:R-:W-:Y:S01]  /*1ceb0*/  IMAD.X R9, RZ, RZ, R3, P4 ;  /* 0x000000ffff097224 */ /* 0x001fe200020e0603 */
[C---:B------:R-:W-:Y:S01]  /*1cec0*/  ISETP.LT.OR P4, PT, R33.reuse, 0x31, P3 ;  /* 0x000000312100780c */ /* 0x040fe20001f81670 */
[----:B------:R-:W0:Y:S04]  /*1ced0*/  SHFL.IDX PT, R3, R6, 0x4, 0x181f ;  /* 0x00981f0006037f89 */ /* 0x000e2800000e0000 */
[----:B------:R-:W2:Y:S08]  /*1cee0*/  SHFL.IDX PT, R6, R6, 0x5, 0x181f ;  /* 0x00b81f0006067f89 */ /* 0x000eb000000e0000 */
        /* <DEDUP_REMOVED lines=8> */
[----:B------:R3:W4:Y:S02]  /*1cf70*/  SHFL.IDX PT, R14, R5, 0x5, 0x181f ;  /* 0x00b81f00050e7f89 */ /* 0x00072400000e0000 */
        /* <DEDUP_REMOVED lines=9> */
.L_x_5638:
[C---:B------:R-:W-:Y:S02]  /*1d010*/  ISETP.LT.OR P3, PT, R33.reuse, 0x51, P3 ;  /* 0x000000512100780c */ /* 0x040fe40001f61670 */
[C---:B------:R-:W-:Y:S02]  /*1d020*/  ISETP.LT.OR P2, PT, R33.reuse, 0x51, !P2 ;  /* 0x000000512100780c */ /* 0x040fe40005741670 */
[C---:B------:R-:W-:Y:S02]  /*1d030*/  ISETP.LT.OR P1, PT, R33.reuse, 0x51, !P1 ;  /* 0x000000512100780c */ /* 0x040fe40004f21670 */
[----:B0--3--:R-:W-:Y:S02]  /*1d040*/  IADD3 R2, P4, R14, R0, RZ ;  /* 0x000000000e027210 */ /* 0x009fe40007f9e0ff */
        /* <DEDUP_REMOVED lines=11> */
.L_x_5442:
        /* <DEDUP_REMOVED lines=11> */
.L_x_5443:
[----:B------:R-:W2:Y:S01]  /*1d1b0*/  LDL.LU R2, [R1+0x20] ;  /* 0x0000200001027983 */ /* 0x000ea20000300800 */
[----:B------:R0:W-:Y:S01]  /*1d1c0*/  SYNCS.ARRIVE.TRANS64.A1T0 RZ, [R32+URZ+0x22850], RZ ;  /* 0x022850ff20ff79a7 */ /* 0x0001e2000810003f */
[----:B------:R-:W-:Y:S01]  /*1d1d0*/  BSSY B0, `(.L_x_5444) ;  /* 0x00000dc000007945 */ /* 0x000fe20003800000 */
[----:B--2---:R-:W-:-:S05]  /*1d1e0*/  VIADD R10, R2, 0xfffffffe ;  /* 0xfffffffe020a7836 */ /* 0x004fca0000000000 */
[----:B------:R-:W-:-:S13]  /*1d1f0*/  ISETP.GE.AND P0, PT, R10, R30, PT ;  /* 0x0000001e0a00720c */ /* 0x000fda0003f06270 */
[----:B0-----:R-:W-:Y:S05]  /*1d200*/  @!P0 BRA `(.L_x_5445) ;  /* 0x0000000c00608947 */ /* 0x001fea0003800000 */
.L_x_5458:
[----:B0-----:R-:W0:Y:S01]  /*1d210*/  S2R R2, SR_TID.X ;  /* 0x0000000000027919 */ /* 0x001e220000002100 */
[----:B------:R-:W2:Y:S01]  /*1d220*/  LDC R8, c[0x0][0x430] ;  /* 0x00010c00ff087b82 */ /* 0x000ea20000000800 */
[----:B------:R-:W-:Y:S01]  /*1d230*/  IMAD R9, R10, 0x60, R31 ;  /* 0x000000600a097824 */ /* 0x000fe200078e021f */
[----:B---3--:R-:W3:Y:S01]  /*1d240*/  S2R R4, SR_TID.X ;  /* 0x0000000000047919 */ /* 0x008ee20000002100 */
[----:B------:R-:W-:Y:S01]  /*1d250*/  VIADD R25, R25, 0x1 ;  /* 0x0000000119197836 */ /* 0x000fe20000000000 */
[----:B--2---:R-:W-:Y:S02]  /*1d260*/  ISETP.NE.AND P0, PT, R8, 0x1, PT ;  /* 0x000000010800780c */ /* 0x004fe40003f05270 */
[----:B0-----:R-:W-:Y:S01]  /*1d270*/  LOP3.LUT R2, R2, 0x7f, RZ, 0xc0, !PT ;  /* 0x0000007f02027812 */ /* 0x001fe200078ec0ff */
[----:B---3--:R-:W-:-:S03]  /*1d280*/  IMAD.SHL.U32 R4, R4, 0x10, RZ ;  /* 0x0000001004047824 */ /* 0x008fc600078e00ff */
[----:B------:R-:W-:-:S07]  /*1d290*/  SHF.R.U32.HI R2, RZ, 0x3, R2 ;  /* 0x00000003ff027819 */ /* 0x000fce0000011602 */
[----:B------:R-:W0:Y:S01]  /*1d2a0*/  @P0 LDC R3, c[0x0][0x438] ;  /* 0x00010e00ff030b82 */ /* 0x000e220000000800 */
[----:B------:R-:W-:-:S04]  /*1d2b0*/  LOP3.LUT R4, R2, 0x70, R4, 0xf8, !PT ;  /* 0x0000007002047812 */ /* 0x000fc800078ef804 */
[----:B------:R-:W-:-:S03]  /*1d2c0*/  ISETP.GT.U32.AND P1, PT, R4, 0x5f, PT ;  /* 0x0000005f0400780c */ /* 0x000fc60003f24070 */
[----:B------:R-:W2:Y:S01]  /*1d2d0*/  @P0 LDC R2, c[0x0][0x434] ;  /* 0x00010d00ff020b82 */ /* 0x000ea20000000800 */
[----:B------:R-:W-:-:S04]  /*1d2e0*/  IMAD.IADD R9, R4, 0x1, R9 ;  /* 0x0000000104097824 */ /* 0x000fc800078e0209 */
[----:B------:R-:W-:-:S05]  /*1d2f0*/  IMAD.MOV.U32 R11, RZ, RZ, R9 ;  /* 0x000000ffff0b7224 */ /* 0x000fca00078e0009 */
[----:B------:R-:W3:Y:S08]  /*1d300*/  @!P1 LDC.64 R4, c[0x0][0x428] ;  /* 0x00010a00ff049b82 */ /* 0x000ef00000000a00 */
[----:B----4-:R-:W4:Y:S01]  /*1d310*/  @!P1 LDC.64 R6, c[0x0][0x418] ;  /* 0x00010600ff069b82 */ /* 0x010f220000000a00 */
[----:B--2---:R-:W-:-:S05]  /*1d320*/  @P0 IMAD.HI.U32 R2, R9, R2, RZ ;  /* 0x0000000209020227 */ /* 0x004fca00078e00ff */
[----:B0-----:R-:W-:-:S04]  /*1d330*/  @P0 SHF.R.U32.HI R11, RZ, R3, R2 ;  /* 0x00000003ff0b0219 */ /* 0x001fc80000011602 */
[----:B------:R-:W-:Y:S01]  /*1d340*/  @!P1 SHF.R.S32.HI R3, RZ, 0x1f, R11 ;  /* 0x0000001fff039819 */ /* 0x000fe2000001140b */
[----:B---3--:R-:W-:-:S04]  /*1d350*/  @!P1 IMAD R2, R34, R4, RZ ;  /* 0x0000000422029224 */ /* 0x008fc800078e02ff */
[----:B------:R-:W-:Y:S02]  /*1d360*/  @!P1 IMAD R5, R28, R5, R2 ;  /* 0x000000051c059224 */ /* 0x000fe400078e0202 */
[----:B------:R-:W-:-:S04]  /*1d370*/  @!P1 IMAD.MOV.U32 R2, RZ, RZ, R11 ;  /* 0x000000ffff029224 */ /* 0x000fc800078e000b */
[----:B------:R-:W-:-:S04]  /*1d380*/  @!P1 IMAD.WIDE.U32 R2, R28, R4, R2 ;  /* 0x000000041c029225 */ /* 0x000fc800078e0002 */
[----:B------:R-:W-:Y:S01]  /*1d390*/  @!P1 IMAD.IADD R5, R5, 0x1, R3 ;  /* 0x0000000105059824 */ /* 0x000fe200078e0203 */
[C---:B----4-:R-:W-:Y:S01]  /*1d3a0*/  @!P1 LEA R6, P0, R2.reuse, R6, 0x2 ;  /* 0x0000000602069211 */ /* 0x050fe200078010ff */
[----:B------:R-:W-:Y:S02]  /*1d3b0*/  IMAD.MOV.U32 R4, RZ, RZ, RZ ;  /* 0x000000ffff047224 */ /* 0x000fe400078e00ff */
[----:B------:R-:W-:Y:S01]  /*1d3c0*/  IMAD.U32 R12, RZ, RZ, UR38 ;  /* 0x00000026ff0c7e24 */ /* 0x000fe2000f8e00ff */
        /* <DEDUP_REMOVED lines=8> */
[----:B------:R-:W-:Y:S01]  /*1d450*/  IMAD.MOV.U32 R3, RZ, RZ, R10 ;  /* 0x000000ffff037224 */ /* 0x000fe200078e000a */
[----:B------:R-:W-:Y:S01]  /*1d460*/  SEL R25, R25, RZ, P0 ;  /* 0x000000ff19197207 */ /* 0x000fe20000000000 */
[----:B------:R-:W-:-:S02]  /*1d470*/  IMAD R5, R8, R5, R9 ;  /* 0x0000000508057224 */ /* 0x000fc400078e0209 */
[----:B------:R-:W-:Y:S01]  /*1d480*/  VIADD R10, R10, 0xffffffff ;  /* 0xffffffff0a0a7836 */ /* 0x000fe20000000000 */
[----:B------:R-:W-:Y:S01]  /*1d490*/  ISETP.GT.AND P2, PT, R3, R30, PT ;  /* 0x0000001e0300720c */ /* 0x000fe20003f44270 */
[----:B0-----:R-:W-:-:S12]  /*1d4a0*/  @!P1 BRA `(.L_x_5446) ;  /* 0x0000000000049947 */ /* 0x001fd80003800000 */
[----:B------:R-:W-:Y:S01]  /*1d4b0*/  BPT.TRAP 0x1 ;  /* 0x000000040000795c */ /* 0x000fe20000300000 */
.L_x_5446:
[----:B------:R-:W-:Y:S01]  /*1d4c0*/  IMAD R6, R25, 0x8, R22 ;  /* 0x0000000819067824 */ /* 0x000fe200078e0216 */
[----:B------:R-:W-:Y:S01]  /*1d4d0*/  SHF.L.U32 R21, R26, 0x1f, RZ ;  /* 0x0000001f1a157819 */ /* 0x000fe200000006ff */
[----:B------:R-:W-:Y:S01]  /*1d4e0*/  BSSY B1, `(.L_x_5447) ;  /* 0x0000004000017945 */ /* 0x000fe20003800000 */
[----:B------:R-:W-:Y:S02]  /*1d4f0*/  SHF.R.S32.HI R17, RZ, 0x1f, R5 ;  /* 0x0000001fff117819 */ /* 0x000fe40000011405 */
[----:B------:R-:W0:Y:S02]  /*1d500*/  SYNCS.PHASECHK.TRANS64.TRYWAIT P0, [R6+URZ+0x22840], R21 ;  /* 0x02284015060075a7 */ /* 0x000e24000800017f */
[----:B0-----:R-:W-:Y:S05]  /*1d510*/  @!P0 BRA `(.L_x_5448) ;  /* 0x0000005c00d88947 */ /* 0x001fea0003800000 */
.L_x_5639:
[----:B------:R-:W-:Y:S05]  /*1d520*/  BSYNC B1 ;  /* 0x0000000000017941 */ /* 0x000fea0003800000 */
.L_x_5447:
        /* <DEDUP_REMOVED lines=21> */
[----:B------:R-:W2:Y:S01]  /*1d680*/  SHFL.IDX PT, R2, R8, RZ, 0x181f ;  /* 0x00181fff08027589 */ /* 0x000ea200000e0000 */
[----:B------:R-:W-:-:S03]  /*1d690*/  IMAD R7, R7, 0x2, R22 ;  /* 0x0000000207077824 */ /* 0x000fc600078e0216 */
[----:B------:R-:W3:Y:S01]  /*1d6a0*/  SHFL.IDX PT, R3, R9, RZ, 0x181f ;  /* 0x00181fff09037589 */ /* 0x000ee200000e0000 */
[----:B--2---:R-:W-:-:S05]  /*1d6b0*/  IADD3 R2, P0, R2, R0, RZ ;  /* 0x0000000002027210 */ /* 0x004fca0007f1e0ff */
[----:B---3--:R-:W-:-:S05]  /*1d6c0*/  IMAD.X R3, RZ, RZ, R3, P0 ;  /* 0x000000ffff037224 */ /* 0x008fca00000e0603 */
[----:B------:R-:W-:Y:S01]  /*1d6d0*/  @!PT LDS RZ, [RZ] ;  /* 0x00000000fffff984 */ /* 0x000fe20000000800 */
[----:B------:R2:W-:Y:S04]  /*1d6e0*/  LDGSTS.E.BYPASS.LTC128B.128 [R7+0x1c400], desc[UR42][R2.64], !P1 ;  /* 0x1c40000002077fae */ /* 0x0005e8000c901d6a */
[----:B--2---:R-:W2:Y:S04]  /*1d6f0*/  SHFL.IDX PT, R2, R8, 0x1, 0x181f ;  /* 0x00381f0008027f89 */ /* 0x004ea800000e0000 */
[----:B------:R-:W3:Y:S01]  /*1d700*/  SHFL.IDX PT, R3, R9, 0x1, 0x181f ;  /* 0x00381f0009037f89 */ /* 0x000ee200000e0000 */
[----:B--2---:R-:W-:-:S04]  /*1d710*/  IADD3 R2, P0, R2, R0, RZ ;  /* 0x0000000002027210 */ /* 0x004fc80007f1e0ff */
[----:B---3--:R-:W-:-:S05]  /*1d720*/  IADD3.X R3, RZ, R3, RZ, P0, !PT ;  /* 0x00000003ff037210 */ /* 0x008fca00007fe4ff */
[----:B------:R2:W-:Y:S04]  /*1d730*/  LDGSTS.E.BYPASS.LTC128B.128 [R7+0x1cc00], desc[UR42][R2.64], !P1 ;  /* 0x1cc0000002077fae */ /* 0x0005e8000c901d6a */
[----:B--2---:R-:W2:Y:S04]  /*1d740*/  SHFL.IDX PT, R2, R8, 0x2, 0x181f ;  /* 0x00581f0008027f89 */ /* 0x004ea800000e0000 */
[----:B------:R-:W3:Y:S01]  /*1d750*/  SHFL.IDX PT, R3, R9, 0x2, 0x181f ;  /* 0x00581f0009037f89 */ /* 0x000ee200000e0000 */
[----:B--2---:R-:W-:-:S05]  /*1d760*/  IADD3 R2, P0, R2, R0, RZ ;  /* 0x0000000002027210 */ /* 0x004fca0007f1e0ff */
[----:B---3--:R-:W-:-:S05]  /*1d770*/  IMAD.X R3, RZ, RZ, R3, P0 ;  /* 0x000000ffff037224 */ /* 0x008fca00000e0603 */
[----:B------:R2:W-:Y:S04]  /*1d780*/  LDGSTS.E.BYPASS.LTC128B.128 [R7+0x1d400], desc[UR42][R2.64], !P1 ;  /* 0x1d40000002077fae */ /* 0x0005e8000c901d6a */
[----:B--2---:R-:W2:Y:S04]  /*1d790*/  SHFL.IDX PT, R2, R8, 0x3, 0x181f ;  /* 0x00781f0008027f89 */ /* 0x004ea800000e0000 */
[----:B------:R-:W3:Y:S01]  /*1d7a0*/  SHFL.IDX PT, R3, R9, 0x3, 0x181f ;  /* 0x00781f0009037f89 */ /* 0x000ee200000e0000 */
[----:B--2---:R-:W-:-:S05]  /*1d7b0*/  IADD3 R2, P0, R2, R0, RZ ;  /* 0x0000000002027210 */ /* 0x004fca0007f1e0ff */
[----:B---3--:R-:W-:-:S05]  /*1d7c0*/  IMAD.X R3, RZ, RZ, R3, P0 ;  /* 0x000000ffff037224 */ /* 0x008fca00000e0603 */
[----:B------:R2:W-:Y:S04]  /*1d7d0*/  LDGSTS.E.BYPASS.LTC128B.128 [R7+0x1dc00], desc[UR42][R2.64], !P1 ;  /* 0x1dc0000002077fae */ /* 0x0005e8000c901d6a */
[----:B--2---:R-:W2:Y:S04]  /*1d7e0*/  SHFL.IDX PT, R2, R8, 0x4, 0x181f ;  /* 0x00981f0008027f89 */ /* 0x004ea800000e0000 */
[----:B------:R-:W3:Y:S04]  /*1d7f0*/  SHFL.IDX PT, R3, R9, 0x4, 0x181f ;  /* 0x00981f0009037f89 */ /* 0x000ee800000e0000 */
[----:B------:R-:W4:Y:S01]  /*1d800*/  SHFL.IDX PT, R9, R9, 0x5, 0x181f ;  /* 0x00b81f0009097f89 */ /* 0x000f2200000e0000 */
[----:B--2---:R-:W-:-:S05]  /*1d810*/  IADD3 R2, P0, R2, R0, RZ ;  /* 0x0000000002027210 */ /* 0x004fca0007f1e0ff */
[----:B---3--:R-:W-:-:S05]  /*1d820*/  IMAD.X R3, RZ, RZ, R3, P0 ;  /* 0x000000ffff037224 */ /* 0x008fca00000e0603 */
[----:B------:R2:W-:Y:S04]  /*1d830*/  LDGSTS.E.BYPASS.LTC128B.128 [R7+0x1e400], desc[UR42][R2.64], !P1 ;  /* 0x1e40000002077fae */ /* 0x0005e8000c901d6a */
[----:B--2-4-:R2:W3:Y:S02]  /*1d840*/  SHFL.IDX PT, R2, R8, 0x5, 0x181f ;  /* 0x00b81f0008027f89 */ /* 0x0144e400000e0000 */
.L_x_5653:
[----:B---3--:R-:W-:-:S05]  /*1d850*/  IADD3 R2, P0, R2, R0, RZ ;  /* 0x0000000002027210 */ /* 0x008fca0007f1e0ff */
[----:B------:R-:W-:Y:S01]  /*1d860*/  IMAD.X R3, RZ, RZ, R9, P0 ;  /* 0x000000ffff037224 */ /* 0x000fe200000e0609 */
[----:B------:R-:W-:-:S04]  /*1d870*/  PLOP3.LUT P0, PT, PT, PT, PT, 0x80, 0x0 ;  /* 0x000000000000781c */ /* 0x000fc80003f0f070 */
[----:B------:R-:W-:Y:S01]  /*1d880*/  @!PT LDS RZ, [RZ] ;  /* 0x00000000fffff984 */ /* 0x000fe20000000800 */
[----:B------:R-:W-:Y:S01]  /*1d890*/  @!PT LDS RZ, [RZ] ;  /* 0x00000000fffff984 */ /* 0x000fe20000000800 */
[----:B------:R-:W-:Y:S01]  /*1d8a0*/  @!PT LDS RZ, [RZ] ;  /* 0x00000000fffff984 */ /* 0x000fe20000000800 */
[----:B------:R3:W-:Y:S01]  /*1d8b0*/  LDGSTS.E.BYPASS.LTC128B.128 [R7+0x1ec00], desc[UR42][R2.64], !P1 ;  /* 0x1ec0000002077fae */ /* 0x0007e2000c901d6a */
[----:B------:R-:W-:-:S08]  /*1d8c0*/  NOP ;  /* 0x0000000000007918 */ /* 0x000fd00000000000 */
.L_x_5450:
[----:B------:R-:W-:Y:S02]  /*1d8d0*/  PLOP3.LUT P1, PT, P1, P0, PT, 0xa2, 0x0 ;  /* 0x000000000000781c */ /* 0x000fe40000f21472 */
[----:B------:R-:W-:-:S08]  /*1d8e0*/  @P0 R2UR P1, UR4, R6 ;  /* 0x00000000060402ca */ /* 0x000fd00000020000 */
[----:B------:R-:W-:-:S05]  /*1d8f0*/  @P0 PLOP3.LUT P0, PT, P1, PT, PT, 0x80, 0x0 ;  /* 0x000000000000081c */ /* 0x000fca0000f0f070 */
[----:B------:R-:W-:Y:S01]  /*1d900*/  @!P1 SYNCS.ARRIVE.TRANS64.RED.A0T1 RZ, [UR4+0x22830], RZ ;  /* 0x022830ffffff99a7 */ /* 0x000fe20008200404 */
[----:B------:R-:W-:Y:S07]  /*1d910*/  @!P1 ARRIVES.LDGSTSBAR.64.TRANSCNT [UR4+0x22830] ;  /* 0x02283000ff0099b0 */ /* 0x000fee0008000a84 */
[----:B------:R-:W-:Y:S05]  /*1d920*/  @P0 BRA.U.ANY `(.L_x_5450) ;  /* 0xfffffffd00e80947 */ /* 0x000fea000393ffff */
[----:B------:R-:W-:Y:S01]  /*1d930*/  NOP ;  /* 0x0000000000007918 */ /* 0x000fe20000000000 */
[----:B---3--:R-:W-:-:S05]  /*1d940*/  IMAD.U32 R2, RZ, RZ, UR38 ;  /* 0x00000026ff027e24 */ /* 0x008fca000f8e00ff */
[----:B------:R-:W-:-:S13]  /*1d950*/  ISETP.NE.AND P3, PT, R2, 0x3, PT ;  /* 0x000000030200780c */ /* 0x000fda0003f65270 */
[----:B------:R-:W-:Y:S05]  /*1d960*/  @!P3 BRA `(.L_x_5451) ;  /* 0x000000000004b947 */ /* 0x000fea0003800000 */
[----:B------:R-:W-:Y:S01]  /*1d970*/  BPT.TRAP 0x1 ;  /* 0x000000040000795c */ /* 0x000fe20000300000 */
.L_x_5451:
[----:B------:R3:W-:Y:S01]  /*1d980*/  SYNCS.ARRIVE.TRANS64.A1T0 RZ, [R6+URZ+0x22830], RZ ;  /* 0x022830ff06ff79a7 */ /* 0x0007e2000810003f */
[----:B------:R-:W-:Y:S05]  /*1d990*/  @!P3 BRA `(.L_x_5452) ;  /* 0x000000000004b947 */ /* 0x000fea0003800000 */
[----:B------:R-:W-:Y:S01]  /*1d9a0*/  BPT.TRAP 0x1 ;  /* 0x000000040000795c */ /* 0x000fe20000300000 */
.L_x_5452:
[----:B------:R-:W4:Y:S01]  /*1d9b0*/  SYNCS.PHASECHK.TRANS64.TRYWAIT P0, [R6+URZ+0x22860], R21 ;  /* 0x02286015060075a7 */ /* 0x000f22000800017f */
[----:B------:R-:W-:Y:S04]  /*1d9c0*/  BSSY B1, `(.L_x_5453) ;  /* 0x0000002000017945 */ /* 0x000fe80003800000 */
[----:B----4-:R-:W-:Y:S05]  /*1d9d0*/  @!P0 BRA `(.L_x_5454) ;  /* 0x0000006000608947 */ /* 0x010fea0003800000 */
.L_x_5654:
[----:B------:R-:W-:Y:S05]  /*1d9e0*/  BSYNC B1 ;  /* 0x0000000000017941 */ /* 0x000fea0003800000 */
.L_x_5453:
[----:B------:R-:W-:Y:S01]  /*1d9f0*/  ULDC.64 UR4, c[0x0][0x328] ;  /* 0x0000ca0000047ab9 */ /* 0x000fe20000000a00 */
[----:B------:R-:W-:Y:S01]  /*1da00*/  ULDC.64 UR6, c[0x0][0x318] ;  /* 0x0000c60000067ab9 */ /* 0x000fe20000000a00 */
[----:B------:R-:W-:Y:S01]  /*1da10*/  IMAD R2, R17, UR4, RZ ;  /* 0x0000000411027c24 */ /* 0x000fe2000f8e02ff */
[C---:B------:R-:W-:Y:S02]  /*1da20*/  LOP3.LUT P5, RZ, R23.reuse, 0x10, RZ, 0xc0, !PT ;  /* 0x0000001017ff7812 */ /* 0x040fe400078ac0ff */
        /* <DEDUP_REMOVED lines=16> */
[----:B--2---:R-:W-:-:S04]  /*1db30*/  LEA R8, P0, R2, UR6, 0x1 ;  /* 0x0000000602087c11 */ /* 0x004fc8000f8008ff */
[----:B------:R-:W-:Y:S01]  /*1db40*/  LEA.HI.X R9, R2, UR7, R9, 0x1, P0 ;  /* 0x0000000702097c11 */ /* 0x000fe200080f0c09 */
[----:B------:R-:W-:Y:S08]  /*1db50*/  BRA.DIV UR4, `(.L_x_5455) ;  /* 0x0000006204147947 */ /* 0x000ff0000b800000 */
[----:B------:R-:W2:Y:S01]  /*1db60*/  SHFL.IDX PT, R14, R8, RZ, 0x181f ;  /* 0x00181fff080e7589 */ /* 0x000ea200000e0000 */
[----:B------:R-:W-:-:S03]  /*1db70*/  IMAD R7, R7, 0x2, R22 ;  /* 0x0000000207077824 */ /* 0x000fc600078e0216 */
[----:B------:R-:W5:Y:S04]  /*1db80*/  SHFL.IDX PT, R3, R9, RZ, 0x181f ;  /* 0x00181fff09037589 */ /* 0x000f6800000e0000 */
[----:B------:R-:W-:Y:S04]  /*1db90*/  SHFL.IDX PT, R5, R9, 0x1, 0x181f ;  /* 0x00381f0009057f89 */ /* 0x000fe800000e0000 */
[----:B------:R-:W-:Y:S01]  /*1dba0*/  SHFL.IDX PT, R17, R9, 0x2, 0x181f ;  /* 0x00581f0009117f89 */ /* 0x000fe200000e0000 */
[----:B--2---:R-:W-:-:S03]  /*1dbb0*/  IADD3 R2, P0, R14, R0, RZ ;  /* 0x000000000e027210 */ /* 0x004fc60007f1e0ff */
[----:B------:R-:W2:Y:S02]  /*1dbc0*/  SHFL.IDX PT, R14, R8, 0x1, 0x181f ;  /* 0x00381f00080e7f89 */ /* 0x000ea400000e0000 */
[----:B-----5:R-:W-:-:S05]  /*1dbd0*/  IMAD.X R3, RZ, RZ, R3, P0 ;  /* 0x000000ffff037224 */ /* 0x020fca00000e0603 */
[----:B------:R-:W-:Y:S04]  /*1dbe0*/  LDGSTS.E.BYPASS.LTC128B.128 [R7+0x400], desc[UR42][R2.64], !P5 ;  /* 0x0040000002077fae */ /* 0x000fe8000e901d6a */
[----:B------:R-:W-:Y:S04]  /*1dbf0*/  LDGSTS.E.BYPASS.LTC128B.128 [R7+0x3400], desc[UR42][R2.64+0x80], !P4 ;  /* 0x0340008002077fae */ /* 0x000fe8000e101d6a */
[----:B------:R-:W-:Y:S04]  /*1dc00*/  LDGSTS.E.BYPASS.LTC128B.128 [R7+0x6400], desc[UR42][R2.64+0x100], !P3 ;  /* 0x0640010002077fae */ /* 0x000fe8000d901d6a */
[----:B------:R5:W-:Y:S01]  /*1dc10*/  LDGSTS.E.BYPASS.LTC128B.128 [R7+0x9400], desc[UR42][R2.64+0x180], !P1 ;  /* 0x0940018002077fae */ /* 0x000be2000c901d6a */
[----:B--2---:R-:W-:-:S03]  /*1dc20*/  IADD3 R4, P0, R14, R0, RZ ;  /* 0x000000000e047210 */ /* 0x004fc60007f1e0ff */
[----:B------:R-:W5:Y:S02]  /*1dc30*/  SHFL.IDX PT, R14, R8, 0x2, 0x181f ;  /* 0x00581f00080e7f89 */ /* 0x000f6400000e0000 */
[----:B------:R-:W-:-:S05]  /*1dc40*/  IMAD.X R5, RZ, RZ, R5, P0 ;  /* 0x000000ffff057224 */ /* 0x000fca00000e0605 */
[----:B------:R-:W-:Y:S04]  /*1dc50*/  LDGSTS.E.BYPASS.LTC128B.128 [R7+0xc00], desc[UR42][R4.64], !P5 ;  /* 0x00c0000004077fae */ /* 0x000fe8000e901d6a */
[----:B------:R-:W-:Y:S04]  /*1dc60*/  LDGSTS.E.BYPASS.LTC128B.128 [R7+0x3c00], desc[UR42][R4.64+0x80], !P4 ;  /* 0x03c0008004077fae */ /* 0x000fe8000e101d6a */
[----:B------:R-:W-:Y:S04]  /*1dc70*/  LDGSTS.E.BYPASS.LTC128B.128 [R7+0x6c00], desc[UR42][R4.64+0x100], !P3 ;  /* 0x06c0010004077fae */ /* 0x000fe8000d901d6a */
[----:B------:R2:W-:Y:S01]  /*1dc80*/  LDGSTS.E.BYPASS.LTC128B.128 [R7+0x9c00], desc[UR42][R4.64+0x180], !P1 ;  /* 0x09c0018004077fae */ /* 0x0005e2000c901d6a */
[----:B-----5:R-:W-:-:S03]  /*1dc90*/  IADD3 R2, P0, R14, R0, RZ ;  /* 0x000000000e027210 */ /* 0x020fc60007f1e0ff */
[----:B------:R-:W5:Y:S02]  /*1dca0*/  SHFL.IDX PT, R14, R8, 0x3, 0x181f ;  /* 0x00781f00080e7f89 */ /* 0x000f6400000e0000 */
[----:B------:R-:W-:Y:S02]  /*1dcb0*/  IMAD.X R3, RZ, RZ, R17, P0 ;  /* 0x000000ffff037224 */ /* 0x000fe400000e0611 */
[----:B------:R-:W-:Y:S04]  /*1dcc0*/  SHFL.IDX PT, R17, R9, 0x4, 0x181f ;  /* 0x00981f0009117f89 */ /* 0x000fe800000e0000 */
[----:B--2---:R-:W2:Y:S04]  /*1dcd0*/  SHFL.IDX PT, R5, R9, 0x3, 0x181f ;  /* 0x00781f0009057f89 */ /* 0x004ea800000e0000 */
[----:B------:R-:W-:Y:S04]  /*1dce0*/  LDGSTS.E.BYPASS.LTC128B.128 [R7+0x1400], desc[UR42][R2.64], !P5 ;  /* 0x0140000002077fae */ /* 0x000fe8000e901d6a */
[----:B------:R-:W-:Y:S04]  /*1dcf0*/  LDGSTS.E.BYPASS.LTC128B.128 [R7+0x4400], desc[UR42][R2.64+0x80], !P4 ;  /* 0x0440008002077fae */ /* 0x000fe8000e101d6a */
[----:B------:R-:W-:Y:S01]  /*1dd00*/  LDGSTS.E.BYPASS.LTC128B.128 [R7+0x7400], desc[UR42][R2.64+0x100], !P3 ;  /* 0x0740010002077fae */ /* 0x000fe2000d901d6a */
[----:B-----5:R-:W-:-:S03]  /*1dd10*/  IADD3 R4, P0, R14, R0, RZ ;  /* 0x000000000e047210 */ /* 0x020fc60007f1e0ff */
[----:B------:R5:W-:Y:S04]  /*1dd20*/  LDGSTS.E.BYPASS.LTC128B.128 [R7+0xa400], desc[UR42][R2.64+0x180], !P1 ;  /* 0x0a40018002077fae */ /* 0x000be8000c901d6a */
[----:B------:R-:W5:Y:S01]  /*1dd30*/  SHFL.IDX PT, R14, R8, 0x4, 0x181f ;  /* 0x00981f00080e7f89 */ /* 0x000f6200000e0000 */
[----:B--2---:R-:W-:-:S03]  /*1dd40*/  IMAD.X R5, RZ, RZ, R5, P0 ;  /* 0x000000ffff057224 */ /* 0x004fc600000e0605 */
[----:B------:R-:W2:Y:S04]  /*1dd50*/  SHFL.IDX PT, R9, R9, 0x5, 0x181f ;  /* 0x00b81f0009097f89 */ /* 0x000ea800000e0000 */
[----:B------:R0:W-:Y:S04]  /*1dd60*/  LDGSTS.E.BYPASS.LTC128B.128 [R7+0x1c00], desc[UR42][R4.64], !P5 ;  /* 0x01c0000004077fae */ /* 0x0001e8000e901d6a */
[----:B------:R0:W-:Y:S04]  /*1dd70*/  LDGSTS.E.BYPASS.LTC128B.128 [R7+0x4c00], desc[UR42][R4.64+0x80], !P4 ;  /* 0x04c0008004077fae */ /* 0x0001e8000e101d6a */
[----:B------:R0:W-:Y:S04]  /*1dd80*/  LDGSTS.E.BYPASS.LTC128B.128 [R7+0x7c00], desc[UR42][R4.64+0x100], !P3 ;  /* 0x07c0010004077fae */ /* 0x0001e8000d901d6a */
[----:B------:R0:W-:Y:S01]  /*1dd90*/  LDGSTS.E.BYPASS.LTC128B.128 [R7+0xac00], desc[UR42][R4.64+0x180], !P1 ;  /* 0x0ac0018004077fae */ /* 0x0001e2000c901d6a */
[----:B-----5:R-:W-:-:S03]  /*1dda0*/  IADD3 R2, P0, R14, R0, RZ ;  /* 0x000000000e027210 */ /* 0x020fc60007f1e0ff */
[----:B------:R0:W0:Y:S02]  /*1ddb0*/  SHFL.IDX PT, R14, R8, 0x5, 0x181f ;  /* 0x00b81f00080e7f89 */ /* 0x00002400000e0000 */
[----:B------:R-:W-:-:S05]  /*1ddc0*/  IMAD.X R3, RZ, RZ, R17, P0 ;  /* 0x000000ffff037224 */ /* 0x000fca00000e0611 */
[----:B------:R0:W-:Y:S04]  /*1ddd0*/  LDGSTS.E.BYPASS.LTC128B.128 [R7+0x2400], desc[UR42][R2.64], !P5 ;  /* 0x0240000002077fae */ /* 0x0001e8000e901d6a */
[----:B------:R0:W-:Y:S04]  /*1dde0*/  LDGSTS.E.BYPASS.LTC128B.128 [R7+0x5400], desc[UR42][R2.64+0x80], !P4 ;  /* 0x0540008002077fae */ /* 0x0001e8000e101d6a */
[----:B------:R0:W-:Y:S04]  /*1ddf0*/  LDGSTS.E.BYPASS.LTC128B.128 [R7+0x8400], desc[UR42][R2.64+0x100], !P3 ;  /* 0x0840010002077fae */ /* 0x0001e8000d901d6a */
[----:B--2---:R0:W-:Y:S02]  /*1de00*/  LDGSTS.E.BYPASS.LTC128B.128 [R7+0xb400], desc[UR42][R2.64+0x180], !P1 ;  /* 0x0b40018002077fae */ /* 0x0041e4000c901d6a */
.L_x_5668:
[----:B0-----:R-:W-:-:S05]  /*1de10*/  IADD3 R2, P0, R14, R0, RZ ;  /* 0x000000000e027210 */ /* 0x001fca0007f1e0ff */
        /* <DEDUP_REMOVED lines=10> */
.L_x_5456:
        /* <DEDUP_REMOVED lines=11> */
.L_x_5457:
[----:B------:R0:W-:Y:S01]  /*1df70*/  SYNCS.ARRIVE.TRANS64.A1T0 RZ, [R6+URZ+0x22850], RZ ;  /* 0x022850ff06ff79a7 */ /* 0x0001e2000810003f */
[----:B------:R-:W-:Y:S05]  /*1df80*/  @P2 BRA `(.L_x_5458) ;  /* 0xfffffff000a02947 */ /* 0x000fea000383ffff */
.L_x_5445:
[----:B------:R-:W-:Y:S05]  /*1df90*/  BSYNC B0 ;  /* 0x0000000000007941 */ /* 0x000fea0003800000 */
.L_x_5444:
        /* <DEDUP_REMOVED lines=10> */
[----:B------:R-:W5:Y:S01]  /*1e040*/  LDC.64 R2, c[0x0][0xc60] ;  /* 0x00031800ff027b82 */ /* 0x000f620000000a00 */
[----:B------:R-:W2:Y:S02]  /*1e050*/  FLO.U32 R0, UR4 ;  /* 0x0000000400007d00 */ /* 0x000ea400080e0000 */
[----:B--2---:R-:W-:-:S06]  /*1e060*/  ISETP.EQ.U32.AND P1, PT, R0, R7, PT ;  /* 0x000000070000720c */ /* 0x004fcc0003f22070 */
[----:B------:R-:W5:Y:S07]  /*1e070*/  POPC R7, UR4 ;  /* 0x0000000400077d09 */ /* 0x000f6e0008000000 */
[----:B-----5:R-:W2:Y:S01]  /*1e080*/  @P1 ATOMG.E.ADD.STRONG.GPU PT, R3, desc[UR42][R2.64], R7 ;  /* 0x00000007020319a8 */ /* 0x020ea200081ee1ea */
[----:B------:R-:W5:Y:S02]  /*1e090*/  S2R R4, SR_LTMASK ;  /* 0x0000000000047919 */ /* 0x000f640000003900 */
[----:B-----5:R-:W-:-:S04]  /*1e0a0*/  LOP3.LUT R4, R4, UR4, RZ, 0xc0, !PT ;  /* 0x0000000404047c12 */ /* 0x020fc8000f8ec0ff */
[----:B------:R-:W5:Y:S01]  /*1e0b0*/  POPC R9, R4 ;  /* 0x0000000400097309 */ /* 0x000f620000000000 */
[----:B--2---:R-:W5:Y:S02]  /*1e0c0*/  SHFL.IDX PT, R0, R3, R0, 0x1f ;  /* 0x00001f0003007589 */ /* 0x004f6400000e0000 */
[----:B-----5:R-:W-:-:S07]  /*1e0d0*/  IADD3 R16, R0, UR37, R9 ;  /* 0x0000002500107c10 */ /* 0x020fce000fffe009 */
.L_x_5460:
[----:B------:R-:W-:Y:S05]  /*1e0e0*/  BSYNC B0 ;  /* 0x0000000000007941 */ /* 0x000fea0003800000 */
.L_x_5459:
[----:B------:R-:W-:Y:S02]  /*1e0f0*/  LOP3.LUT R26, R26, R5, RZ, 0x3c, !PT ;  /* 0x000000051a1a7212 */ /* 0x000fe400078e3cff */
[----:B------:R-:W-:-:S07]  /*1e100*/  SEL R25, R25, RZ, P0 ;  /* 0x000000ff19197207 */ /* 0x000fce0000000000 */
.L_x_5419:
[----:B------:R-:W-:Y:S05]  /*1e110*/  BSYNC B7 ;  /* 0x0000000000077941 */ /* 0x000fea0003800000 */
.L_x_5417:
        /* <DEDUP_REMOVED lines=8> */
[----:B------:R2:W0:Y:S01]  /*1e1a0*/  LDS.128 R16, [R22+0x228d0] ;  /* 0x0228d00016107984 */ /* 0x0004220000000c00 */
[----:B------:R-:W-:Y:S06]  /*1e1b0*/  BAR.ARV 0x4, 0x180 ;  /* 0x0106000000007b1d */ /* 0x000fec0000002000 */
[----:B------:R-:W-:Y:S05]  /*1e1c0*/  BRA `(.L_x_5462) ;  /* 0x0000000c00d47947 */ /* 0x000fea0003800000 */
.L_x_5461:
        /* <DEDUP_REMOVED lines=9> */
[----:B------:R-:W5:Y:S01]  /*1e260*/  @!P1 LDC.64 R4, c[0x0][0xc78] ;  /* 0x00031e00ff049b82 */ /* 0x000f620000000a00 */
[----:B--2---:R-:W-:-:S05]  /*1e270*/  @!P1 IMAD.WIDE R2, R7, 0x4, R2 ;  /* 0x0000000407029825 */ /* 0x004fca00078e0202 */
[----:B0--34-:R5:W2:Y:S02]  /*1e280*/  @!P1 LDG.E R6, desc[UR42][R2.64] ;  /* 0x0000002a02069981 */ /* 0x019aa4000c1e1900 */
        /* <DEDUP_REMOVED lines=31> */
.L_x_5678:
[----:B------:R-:W-:Y:S02]  /*1e480*/  ULDC UR4, c[0x0][0xc38] ;  /* 0x00030e0000047ab9 */ /* 0x000fe40000000800 */
[----:B------:R-:W-:-:S05]  /*1e490*/  MOV R5, UR4 ;  /* 0x0000000400057c02 */ /* 0x000fca0008000f00 */
[----:B--2---:R-:W-:-:S04]  /*1e4a0*/  IMAD R14, R14, R5, RZ ;  /* 0x000000050e0e7224 */ /* 0x004fc800078e02ff */
[----:B------:R-:W-:-:S05]  /*1e4b0*/  IMAD.IADD R7, R7, 0x1, R14 ;  /* 0x0000000107077824 */ /* 0x000fca00078e020e */
[----:B------:R-:W-:-:S13]  /*1e4c0*/  ISETP.GT.AND P6, PT, R7, R0, PT ;  /* 0x000000000700720c */ /* 0x000fda0003fc4270 */
[----:B------:R-:W-:Y:S05]  /*1e4d0*/  @P6 BRA `(.L_x_5464) ;  /* 0x0000000000a46947 */ /* 0x000fea0003800000 */
.L_x_5467:
        /* <DEDUP_REMOVED lines=35> */
.L_x_5686:
[----:B------:R-:W-:Y:S02]  /*1e710*/  ULDC UR4, c[0x0][0xc38] ;  /* 0x00030e0000047ab9 */ /* 0x000fe40000000800 */
[----:B------:R-:W-:-:S04]  /*1e720*/  IMAD.U32 R5, RZ, RZ, UR4 ;  /* 0x00000004ff057e24 */ /* 0x000fc8000f8e00ff */
[----:B--2---:R-:W-:-:S04]  /*1e730*/  IMAD R14, R14, R5, RZ ;  /* 0x000000050e0e7224 */ /* 0x004fc800078e02ff */
[----:B------:R-:W-:-:S05]  /*1e740*/  IMAD.IADD R7, R14, 0x1, R7 ;  /* 0x000000010e077824 */ /* 0x000fca00078e0207 */
[----:B------:R-:W-:-:S13]  /*1e750*/  ISETP.GT.AND P6, PT, R7, R0, PT ;  /* 0x000000000700720c */ /* 0x000fda0003fc4270 */
[----:B------:R-:W-:Y:S05]  /*1e760*/  @!P6 BRA `(.L_x_5467) ;  /* 0xfffffffc005ce947 */ /* 0x000fea000383ffff */
.L_x_5464:
[----:B------:R-:W-:Y:S01]  /*1e770*/  IMAD.IADD R7, R7, 0x1, -R14 ;  /* 0x0000000107077824 */ /* 0x000fe200078e0a0e */
[----:B------:R-:W-:-:S03]  /*1e780*/  UMOV UR4, 0xffffffff ;  /* 0xffffffff00047882 */ /* 0x000fc60000000000 */
[----:B------:R-:W-:-:S05]  /*1e790*/  IMAD R3, R2, R5, R7 ;  /* 0x0000000502037224 */ /* 0x000fca00078e0207 */
[----:B------:R-:W-:Y:S01]  /*1e7a0*/  ISETP.GT.AND P6, PT, R3, R0, PT ;  /* 0x000000000300720c */ /* 0x000fe20003fc4270 */
[----:B------:R-:W-:-:S12]  /*1e7b0*/  BRA.DIV UR4, `(.L_x_5468) ;  /* 0x0000006204b87947 */ /* 0x000fd8000b800000 */
[----:B------:R-:W-:-:S04]  /*1e7c0*/  VOTE.ANY R3, PT, !P6 ;  /* 0x0000000000037806 */ /* 0x000fc800070e0100 */
[----:B------:R-:W2:Y:S02]  /*1e7d0*/  POPC R12, R3 ;  /* 0x00000003000c7309 */ /* 0x000ea40000000000 */
[----:B--2---:R2:W3:Y:S01]  /*1e7e0*/  SHFL.IDX PT, R17, R17, R12, 0x1f ;  /* 0x00001f0c11117589 */ /* 0x0044e200000e0000 */
[----:B------:R-:W-:-:S03]  /*1e7f0*/  IMAD.IADD R19, R12, 0x1, R19 ;  /* 0x000000010c137824 */ /* 0x000fc600078e0213 */
[----:B------:R2:W4:Y:S04]  /*1e800*/  SHFL.IDX PT, R4, R4, R12, 0x1f ;  /* 0x00001f0c04047589 */ /* 0x00052800000e0000 */
.L_x_5691:
[----:B------:R-:W-:-:S13]  /*1e810*/  ISETP.NE.AND P0, PT, R3, RZ, PT ;  /* 0x000000ff0300720c */ /* 0x000fda0003f05270 */
[----:B------:R-:W-:Y:S05]  /*1e820*/  @!P0 BRA `(.L_x_5469) ;  /* 0x0000000000108947 */ /* 0x000fea0003800000 */
[----:B------:R-:W-:Y:S01]  /*1e830*/  UMOV UR4, 0xffffffff ;  /* 0xffffffff00047882 */ /* 0x000fe20000000000 */
[----:B--2---:R-:W-:Y:S02]  /*1e840*/  VIADD R12, R12, 0xffffffff ;  /* 0xffffffff0c0c7836 */ /* 0x004fe40000000000 */
[----:B------:R-:W-:Y:S05]  /*1e850*/  BRA.DIV UR4, `(.L_x_5470) ;  /* 0x0000006204ec7947 */ /* 0x000fea000b800000 */
[----:B------:R2:W0:Y:S02]  /*1e860*/  SHFL.IDX PT, R6, R2, R12, 0x1f ;  /* 0x00001f0c02067589 */ /* 0x00042400000e0000 */
.L_x_5469:
[----:B----4-:R-:W-:Y:S01]  /*1e870*/  ISETP.NE.AND P0, PT, R4, 0x1, PT ;  /* 0x000000010400780c */ /* 0x010fe20003f05270 */
[----:B0-----:R-:W-:-:S04]  /*1e880*/  IMAD R16, R6, R5, R7 ;  /* 0x0000000506107224 */ /* 0x001fc800078e0207 */
[----:B------:R-:W-:-:S08]  /*1e890*/  IMAD.IADD R0, R0, 0x1, -R16 ;  /* 0x0000000100007824 */ /* 0x000fd000078e0a10 */
[----:B------:R-:W-:Y:S05]  /*1e8a0*/  @!P0 BRA `(.L_x_5471) ;  /* 0x0000000000dc8947 */ /* 0x000fea0003800000 */
[-C--:B---3--:R-:W-:Y:S02]  /*1e8b0*/  IABS R5, R17.reuse ;  /* 0x0000001100057213 */ /* 0x088fe40000000000 */
[----:B------:R-:W-:Y:S02]  /*1e8c0*/  IABS R6, R4 ;  /* 0x0000000400067213 */ /* 0x000fe40000000000 */
[----:B------:R-:W0:Y:S08]  /*1e8d0*/  I2F.RP R7, R5 ;  /* 0x0000000500077306 */ /* 0x000e300000209400 */
[----:B------:R-:W3:Y:S08]  /*1e8e0*/  I2F.RP R8, R6 ;  /* 0x0000000600087306 */ /* 0x000ef00000209400 */
[----:B0-----:R-:W2:Y:S08]  /*1e8f0*/  MUFU.RCP R7, R7 ;  /* 0x0000000700077308 */ /* 0x001eb00000001000 */
[----:B---3--:R-:W-:Y:S01]  /*1e900*/  MUFU.RCP R8, R8 ;  /* 0x0000000800087308 */ /* 0x008fe20000001000 */
[----:B--2---:R-:W-:Y:S01]  /*1e910*/  VIADD R2, R7, 0xffffffe ;  /* 0x0ffffffe07027836 */ /* 0x004fe20000000000 */
        /* <DEDUP_REMOVED lines=34> */
[-C--:B------:R-:W-:Y:S01]  /*1eb40*/  @!P1 IADD3 R3, R3, -R6.reuse, RZ ;  /* 0x8000000603039210 */ /* 0x080fe20007ffe0ff */
        /* <DEDUP_REMOVED lines=13> */
.L_x_5471:
[----:B--2---:R-:W0:Y:S02]  /*1ec20*/  LDC.64 R2, c[0x0][0xc90] ;  /* 0x00032400ff027b82 */ /* 0x004e240000000a00 */
[----:B0-----:R-:W-:-:S05]  /*1ec30*/  IMAD.WIDE R2, R19, 0x4, R2 ;  /* 0x0000000413027825 */ /* 0x001fca00078e0202 */
[----:B------:R0:W3:Y:S02]  /*1ec40*/  LDG.E R6, desc[UR42][R2.64] ;  /* 0x0000002a02067981 */ /* 0x0000e4000c1e1900 */
[----:B0-----:R-:W-:Y:S02]  /*1ec50*/  IMAD.MOV.U32 R2, RZ, RZ, RZ ;  /* 0x000000ffff027224 */ /* 0x001fe400078e00ff */
[----:B---3--:R-:W-:-:S05]  /*1ec60*/  IMAD R7, R17, R6, RZ ;  /* 0x0000000611077224 */ /* 0x008fca00078e02ff */
[----:B------:R-:W-:-:S04]  /*1ec70*/  IABS R4, R7 ;  /* 0x0000000700047213 */ /* 0x000fc80000000000 */
[----:B------:R-:W0:Y:S08]  /*1ec80*/  I2F.RP R8, R4 ;  /* 0x0000000400087306 */ /* 0x000e300000209400 */
[----:B0-----:R-:W0:Y:S02]  /*1ec90*/  MUFU.RCP R8, R8 ;  /* 0x0000000800087308 */ /* 0x001e240000001000 */
[----:B0-----:R-:W-:-:S06]  /*1eca0*/  VIADD R9, R8, 0xffffffe ;  /* 0x0ffffffe08097836 */ /* 0x001fcc0000000000 */
[----:B------:R-:W1:Y:S02]  /*1ecb0*/  F2I.FTZ.U32.TRUNC.NTZ R3, R9 ;  /* 0x0000000900037305 */ /* 0x000e64000021f000 */
[----:B-1----:R-:W-:-:S04]  /*1ecc0*/  IMAD.MOV R11, RZ, RZ, -R3 ;  /* 0x000000ffff0b7224 */ /* 0x002fc800078e0a03 */
        /* <DEDUP_REMOVED lines=49> */
.L_x_5472:
[----:B------:R-:W-:-:S05]  /*1efe0*/  LOP3.LUT R2, RZ, R2, RZ, 0x33, !PT ;  /* 0x00000002ff027212 */ /* 0x000fca00078e33ff */
[----:B------:R-:W-:Y:S01]  /*1eff0*/  IMAD.IADD R17, R17, 0x1, R2 ;  /* 0x0000000111117824 */ /* 0x000fe200078e0202 */
[----:B------:R-:W-:Y:S06]  /*1f000*/  BRA `(.L_x_5473) ;  /* 0x00000000001c7947 */ /* 0x000fec0003800000 */
.L_x_5465:
[----:B------:R-:W-:Y:S01]  /*1f010*/  UMOV UR4, URZ ;  /* 0x0000003f00047c82 */ /* 0x000fe20008000000 */
[----:B------:R-:W-:Y:S01]  /*1f020*/  UMOV UR5, URZ ;  /* 0x0000003f00057c82 */ /* 0x000fe20008000000 */
[----:B------:R-:W-:Y:S01]  /*1f030*/  ULDC UR6, c[0x0][0xc3c] ;  /* 0x00030f0000067ab9 */ /* 0x000fe20000000800 */
[----:B------:R-:W-:Y:S01]  /*1f040*/  IMAD.MOV.U32 R16, RZ, RZ, R0 ;  /* 0x000000ffff107224 */ /* 0x000fe200078e0000 */
[----:B------:R-:W-:Y:S01]  /*1f050*/  MOV R17, UR4 ;  /* 0x0000000400117c02 */ /* 0x000fe20008000f00 */
[----:B------:R-:W-:Y:S02]  /*1f060*/  IMAD.U32 R18, RZ, RZ, UR5 ;  /* 0x00000005ff127e24 */ /* 0x000fe4000f8e00ff */
[----:B------:R-:W-:-:S07]  /*1f070*/  IMAD.U32 R19, RZ, RZ, UR6 ;  /* 0x00000006ff137e24 */ /* 0x000fce000f8e00ff */
.L_x_5473:
        /* <DEDUP_REMOVED lines=10> */
.L_x_5462:
[----:B------:R-:W-:Y:S02]  /*1f120*/  ULDC UR4, c[0x0][0xc3c] ;  /* 0x00030f0000047ab9 */ /* 0x000fe40000000800 */
[----:B0-----:R-:W-:-:S13]  /*1f130*/  ISETP.GE.AND P0, PT, R19, UR4, PT ;  /* 0x0000000413007c0c */ /* 0x001fda000bf06270 */
[----:B------:R-:W-:Y:S05]  /*1f140*/  @!P0 BRA `(.L_x_5474) ;  /* 0xffffff9800fc8947 */ /* 0x000fea000383ffff */
[----:B------:R-:W-:Y:S05]  /*1f150*/  BSYNC B8 ;  /* 0x0000000000087941 */ /* 0x000fea0003800000 */
.L_x_5371:
        /* <DEDUP_REMOVED lines=12> */
.L_x_5694:
[----:B------:R-:W-:Y:S05]  /*1f220*/  BSYNC B0 ;  /* 0x0000000000007941 */ /* 0x000fea0003800000 */
.L_x_5475:
[----:B------:R-:W-:-:S03]  /*1f230*/  UMOV UR4, 0xffffffff ;  /* 0xffffffff00047882 */ /* 0x000fc60000000000 */
[----:B------:R-:W-:Y:S05]  /*1f240*/  BRA.DIV UR4, `(.L_x_5477) ;  /* 0x0000005a04ac7947 */ /* 0x000fea000b800000 */
[----:B0-----:R-:W0:Y:S02]  /*1f250*/  S2R R0, SR_TID.X ;  /* 0x0000000000007919 */ /* 0x001e240000002100 */
[----:B0-----:R-:W-:-:S04]  /*1f260*/  SHF.R.U32.HI R0, RZ, 0x5, R0 ;  /* 0x00000005ff007819 */ /* 0x001fc80000011600 */
[----:B------:R-:W-:-:S05]  /*1f270*/  LOP3.LUT R0, R0, 0x3, RZ, 0xc0, !PT ;  /* 0x0000000300007812 */ /* 0x000fca00078ec0ff */
[----:B------:R0:W1:Y:S02]  /*1f280*/  SHFL.IDX PT, R14, R0, RZ, 0x1f ;  /* 0x00001fff000e7589 */ /* 0x00006400000e0000 */
.L_x_5697:
[----:B-1----:R-:W-:-:S13]  /*1f290*/  ISETP.NE.AND P0, PT, R14, RZ, PT ;  /* 0x000000ff0e00720c */ /* 0x002fda0003f05270 */
[----:B------:R-:W-:Y:S05]  /*1f2a0*/  @P0 BRA `(.L_x_5189) ;  /* 0x0000000000880947 */ /* 0x000fea0003800000 */
[----:B------:R-:W-:-:S03]  /*1f2b0*/  UMOV UR4, 0xffffffff ;  /* 0xffffffff00047882 */ /* 0x000fc60000000000 */
[----:B------:R-:W-:Y:S05]  /*1f2c0*/  BRA.DIV UR4, `(.L_x_5478) ;  /* 0x0000005a04c07947 */ /* 0x000fea000b800000 */
[----:B------:R-:W-:-:S13]  /*1f2d0*/  ELECT P6, URZ, PT ;  /* 0x00000000003f782f */ /* 0x000fda00038c0000 */
.L_x_5700:
[----:B------:R-:W-:Y:S05]  /*1f2e0*/  @!P6 BRA `(.L_x_5189) ;  /* 0x000000000078e947 */ /* 0x000fea0003800000 */
[----:B------:R-:W-:-:S06]  /*1f2f0*/  ULOP3.LUT UR4, UR36, 0x2, URZ, 0xfc, !UPT ;  /* 0x0000000224047892 */ /* 0x000fcc000f8efc3f */
[----:B0-----:R-:W-:-:S05]  /*1f300*/  IMAD.U32 R0, RZ, RZ, UR4 ;  /* 0x00000004ff007e24 */ /* 0x001fca000f8e00ff */
[----:B------:R-:W-:-:S13]  /*1f310*/  ISETP.NE.AND P0, PT, R0, 0x3, PT ;  /* 0x000000030000780c */ /* 0x000fda0003f05270 */
[----:B------:R-:W-:Y:S05]  /*1f320*/  @!P0 BRA `(.L_x_5479) ;  /* 0x0000000000048947 */ /* 0x000fea0003800000 */
[----:B------:R-:W-:Y:S01]  /*1f330*/  BPT.TRAP 0x1 ;  /* 0x000000040000795c */ /* 0x000fe20000300000 */
.L_x_5479:
[C---:B------:R-:W-:Y:S01]  /*1f340*/  IMAD R5, R25.reuse, 0x8, R4 ;  /* 0x0000000819057824 */ /* 0x040fe200078e0204 */
[----:B------:R-:W-:Y:S01]  /*1f350*/  SHF.L.U32 R0, R26, 0x1f, RZ ;  /* 0x0000001f1a007819 */ /* 0x000fe200000006ff */
[----:B------:R-:W-:-:S03]  /*1f360*/  VIADD R25, R25, 0x1 ;  /* 0x0000000119197836 */ /* 0x000fc60000000000 */
[----:B------:R-:W0:Y:S02]  /*1f370*/  SYNCS.PHASECHK.TRANS64.TRYWAIT P1, [R5+URZ+0x22840], R0 ;  /* 0x02284000050075a7 */ /* 0x000e24000802017f */
[----:B------:R-:W-:-:S04]  /*1f380*/  ISETP.NE.AND P2, PT, R25, 0x2, PT ;  /* 0x000000021900780c */ /* 0x000fc80003f45270 */
[----:B------:R-:W-:Y:S01]  /*1f390*/  SEL R3, RZ, 0x1, P2 ;  /* 0x00000001ff037807 */ /* 0x000fe20001000000 */
[----:B0-----:R-:W-:Y:S08]  /*1f3a0*/  @!P1 BRA `(.L_x_5480) ;  /* 0x0000005800a89947 */ /* 0x001ff00003800000 */
.L_x_5701:
[----:B------:R-:W-:Y:S02]  /*1f3b0*/  SEL R25, R25, RZ, P2 ;  /* 0x000000ff19197207 */ /* 0x000fe40001000000 */
[----:B------:R-:W-:Y:S01]  /*1f3c0*/  LOP3.LUT R2, R26, R3, RZ, 0x3c, !PT ;  /* 0x000000031a027212 */ /* 0x000fe200078e3cff */
[----:B------:R-:W-:Y:S06]  /*1f3d0*/  @!P0 BRA `(.L_x_5481) ;  /* 0x0000000000048947 */ /* 0x000fec0003800000 */
[----:B------:R-:W-:Y:S01]  /*1f3e0*/  BPT.TRAP 0x1 ;  /* 0x000000040000795c */ /* 0x000fe20000300000 */
.L_x_5481:
[----:B------:R-:W-:Y:S01]  /*1f3f0*/  IMAD R25, R25, 0x8, R4 ;  /* 0x0000000819197824 */ /* 0x000fe200078e0204 */
[----:B------:R-:W-:-:S04]  /*1f400*/  SHF.L.U32 R2, R2, 0x1f, RZ ;  /* 0x0000001f02027819 */ /* 0x000fc800000006ff */
[----:B------:R-:W1:Y:S02]  /*1f410*/  SYNCS.PHASECHK.TRANS64.TRYWAIT P1, [R25+URZ+0x22840], R2 ;  /* 0x02284002190075a7 */ /* 0x000e64000802017f */
[----:B-1----:R-:W-:Y:S05]  /*1f420*/  @!P1 BRA `(.L_x_5482) ;  /* 0x00000058009c9947 */ /* 0x002fea0003800000 */
.L_x_5702:
[----:B------:R-:W-:Y:S05]  /*1f430*/  @!P0 BRA `(.L_x_5483) ;  /* 0x0000000000048947 */ /* 0x000fea0003800000 */
[----:B------:R-:W-:Y:S01]  /*1f440*/  BPT.TRAP 0x1 ;  /* 0x000000040000795c */ /* 0x000fe20000300000 */
.L_x_5483:
[----:B------:R-:W5:Y:S02]  /*1f450*/  SYNCS.PHASECHK.TRANS64.TRYWAIT P1, [R5+URZ+0x22860], R0 ;  /* 0x02286000050075a7 */ /* 0x000f64000802017f */
[----:B-----5:R-:W-:Y:S05]  /*1f460*/  @!P1 BRA `(.L_x_5484) ;  /* 0x0000005800a09947 */ /* 0x020fea0003800000 */
.L_x_5703:
[----:B------:R-:W-:Y:S05]  /*1f470*/  @!P0 BRA `(.L_x_5485) ;  /* 0x0000000000048947 */ /* 0x000fea0003800000 */
[----:B------:R-:W-:Y:S01]  /*1f480*/  BPT.TRAP 0x1 ;  /* 0x000000040000795c */ /* 0x000fe20000300000 */
.L_x_5485:
[----:B------:R0:W0:Y:S02]  /*1f490*/  SYNCS.PHASECHK.TRANS64.TRYWAIT P0, [R25+URZ+0x22860], R2 ;  /* 0x02286002190075a7 */ /* 0x000024000800017f */
[----:B0-----:R-:W-:Y:S05]  /*1f4a0*/  @!P0 NANOSLEEP.SYNCS 0x989680 ;  /* 0x009896800000895d */ /* 0x001fea0003900000 */
[----:B------:R-:W0:Y:S02]  /*1f4b0*/  @!P0 SYNCS.PHASECHK.TRANS64 P0, [R25+URZ+0x22860], R2 ;  /* 0x02286002190085a7 */ /* 0x000e24000800007f */
[----:B0-----:R-:W-:Y:S05]  /*1f4c0*/  @!P0 BRA `(.L_x_5485) ;  /* 0xfffffffc00f08947 */ /* 0x001fea000383ffff */
.L_x_5189:
[----:B------:R-:W-:Y:S05]  /*1f4d0*/  BSYNC B9 ;  /* 0x0000000000097941 */ /* 0x000fea0003800000 */
.L_x_5186:
[----:B------:R-:W-:Y:S05]  /*1f4e0*/  EXIT ;  /* 0x000000000000794d */ /* 0x000fea0003800000 */
.L_x_5209:
[----:B0-----:R0:W1:Y:S02]  /*1f4f0*/  SYNCS.PHASECHK.TRANS64.TRYWAIT P5, [R87+URZ+0x22890], R95 ;  /* 0x0228905f570075a7 */ /* 0x00106400080a017f */
[----:B-1----:R-:W-:Y:S05]  /*1f500*/  @!P5 NANOSLEEP.SYNCS 0x989680 ;  /* 0x009896800000d95d */ /* 0x002fea0003900000 */
[----:B------:R-:W1:Y:S02]  /*1f510*/  @!P5 SYNCS.PHASECHK.TRANS64 P5, [R87+URZ+0x22890], R95 ;  /* 0x0228905f5700d5a7 */ /* 0x000e6400080a007f */
[----:B-1----:R-:W-:Y:S05]  /*1f520*/  @!P5 BRA `(.L_x_5209) ;  /* 0xfffffffc00f0d947 */ /* 0x002fea000383ffff */
[----:B------:R-:W-:Y:S05]  /*1f530*/  BRA `(.L_x_5486) ;  /* 0xfffffe4000f07947 */ /* 0x000fea000383ffff */
.L_x_5210:
        /* <DEDUP_REMOVED lines=8> */
.L_x_5488:
[----:B------:R-:W-:Y:S05]  /*1f5c0*/  BSYNC B1 ;  /* 0x0000000000017941 */ /* 0x000fea0003800000 */
.L_x_5487:
        /* <DEDUP_REMOVED lines=8> */
.L_x_5489:
[----:B------:R-:W-:Y:S05]  /*1f650*/  BRA `(.L_x_5490) ;  /* 0xfffffe4000bc7947 */ /* 0x000fea000383ffff */
.L_x_5219:
        /* <DEDUP_REMOVED lines=8> */
.L_x_5492:
[----:B------:R-:W-:Y:S05]  /*1f6e0*/  BSYNC B1 ;  /* 0x0000000000017941 */ /* 0x000fea0003800000 */
.L_x_5491:
        /* <DEDUP_REMOVED lines=8> */
.L_x_5493:
[----:B------:R-:W-:Y:S05]  /*1f770*/  BRA `(.L_x_5494) ;  /* 0xfffffe4800447947 */ /* 0x000fea000383ffff */
.L_x_5229:
[----:B-1----:R1:W2:Y:S02]  /*1f780*/  SYNCS.PHASECHK.TRANS64.TRYWAIT P4, [R87+URZ+0x22890], R95 ;  /* 0x0228905f570075a7 */ /* 0x0022a4000808017f */
[----:B--2---:R-:W-:Y:S05]  /*1f790*/  @!P4 NANOSLEEP.SYNCS 0x989680 ;  /* 0x009896800000c95d */ /* 0x004fea0003900000 */
[----:B------:R-:W2:Y:S02]  /*1f7a0*/  @!P4 SYNCS.PHASECHK.TRANS64 P4, [R87+URZ+0x22890], R95 ;  /* 0x0228905f5700c5a7 */ /* 0x000ea4000808007f */
[----:B--2---:R-:W-:Y:S05]  /*1f7b0*/  @!P4 BRA `(.L_x_5229) ;  /* 0xfffffffc00f0c947 */ /* 0x004fea000383ffff */
[----:B------:R-:W-:Y:S05]  /*1f7c0*/  BRA `(.L_x_5495) ;  /* 0xfffffe5400387947 */ /* 0x000fea000383ffff */
.L_x_5230:
[----:B------:R-:W-:Y:S01]  /*1f7d0*/  BSSY B1, `(.L_x_5496) ;  /* 0x0000008000017945 */ /* 0x000fe20003800000 */
[----:B------:R-:W-:Y:S01]  /*1f7e0*/  IMAD.MOV.U32 R13, RZ, RZ, R97 ;  /* 0x000000ffff0d7224 */ /* 0x000fe200078e0061 */
[----:B------:R-:W-:Y:S01]  /*1f7f0*/  MOV R11, 0x1c1f ;  /* 0x00001c1f000b7802 */ /* 0x000fe20000000f00 */
[----:B------:R-:W-:Y:S02]  /*1f800*/  IMAD.MOV.U32 R12, RZ, RZ, RZ ;  /* 0x000000ffff0c7224 */ /* 0x000fe400078e00ff */
[----:B------:R-:W-:-:S07]  /*1f810*/  IMAD.MOV.U32 R15, RZ, RZ, -0x1 ;  /* 0xffffffffff0f7424 */ /* 0x000fce00078e00ff */
[----:B-1----:R-:W-:Y:S05]  /*1f820*/  WARPSYNC.COLLECTIVE R15, `(.L_x_5497) ;  /* 0x000000000f087348 */ /* 0x002fea0003c00000 */
[----:B------:R0:W2:Y:S02]  /*1f830*/  SHFL.IDX P6, R14, R13, R12, R11 ;  /* 0x0000000c0d0e7389 */ /* 0x0000a400000c000b */
[----:B012---:R-:W-:Y:S01]  /*1f840*/  ENDCOLLECTIVE ;  /* 0x000000000000791b */ /* 0x007fe20003800000 */
.L_x_5497:
[----:B------:R-:W-:Y:S05]  /*1f850*/  BSYNC B1 ;  /* 0x0000000000017941 */ /* 0x000fea0003800000 */
.L_x_5496:
        /* <DEDUP_REMOVED lines=8> */
.L_x_5498:
[----:B------:R-:W-:Y:S01]  /*1f8e0*/  IMAD.MOV.U32 R100, RZ, RZ, R14 ;  /* 0x000000ffff647224 */ /* 0x000fe200078e000e */
[----:B------:R-:W-:Y:S06]  /*1f8f0*/  BRA `(.L_x_5499) ;  /* 0xfffffe5400047947 */ /* 0x000fec000383ffff */
.L_x_5235:
        /* <DEDUP_REMOVED lines=8> */
.L_x_5501:
[----:B------:R-:W-:Y:S05]  /*1f980*/  BSYNC B1 ;  /* 0x0000000000017941 */ /* 0x000fea0003800000 */
.L_x_5500:
        /* <DEDUP_REMOVED lines=8> */
.L_x_5502:
[----:B------:R-:W-:Y:S01]  /*1fa10*/  IMAD.MOV.U32 R96, RZ, RZ, R14 ;  /* 0x000000ffff607224 */ /* 0x000fe200078e000e */
[----:B------:R-:W-:Y:S06]  /*1fa20*/  BRA `(.L_x_5503) ;  /* 0xfffffe5800b07947 */ /* 0x000fec000383ffff */
.L_x_5240:
[----:B0-----:R0:W1:Y:S02]  /*1fa30*/  SYNCS.PHASECHK.TRANS64.TRYWAIT P2, [R87+URZ+0x22890], R95 ;  /* 0x0228905f570075a7 */ /* 0x001064000804017f */
[----:B-1----:R-:W-:Y:S05]  /*1fa40*/  @!P2 NANOSLEEP.SYNCS 0x989680 ;  /* 0x009896800000a95d */ /* 0x002fea0003900000 */
[----:B------:R-:W1:Y:S02]  /*1fa50*/  @!P2 SYNCS.PHASECHK.TRANS64 P2, [R87+URZ+0x22890], R95 ;  /* 0x0228905f5700a5a7 */ /* 0x000e64000804007f */
[----:B-1----:R-:W-:Y:S05]  /*1fa60*/  @!P2 BRA `(.L_x_5240) ;  /* 0xfffffffc00f0a947 */ /* 0x002fea000383ffff */
[----:B------:R-:W-:Y:S05]  /*1fa70*/  BRA `(.L_x_5504) ;  /* 0xfffffe6000c87947 */ /* 0x000fea000383ffff */
.L_x_5241:
        /* <DEDUP_REMOVED lines=8> */
.L_x_5506:
[----:B------:R-:W-:Y:S05]  /*1fb00*/  BSYNC B1 ;  /* 0x0000000000017941 */ /* 0x000fea0003800000 */
.L_x_5505:
        /* <DEDUP_REMOVED lines=8> */
.L_x_5507:
[----:B------:R-:W-:Y:S01]  /*1fb90*/  IMAD.MOV.U32 R7, RZ, RZ, R14 ;  /* 0x000000ffff077224 */ /* 0x000fe200078e000e */
[----:B------:R-:W-:Y:S06]  /*1fba0*/  BRA `(.L_x_5508) ;  /* 0xfffffe6000e47947 */ /* 0x000fec000383ffff */
.L_x_5244:
[----:B------:R-:W-:Y:S01]  /*1fbb0*/  BSSY B1, `(.L_x_5509) ;  /* 0x0000008000017945 */ /* 0x000fe20003800000 */
[----:B----4-:R-:W-:Y:S01]  /*1fbc0*/  IMAD.MOV.U32 R13, RZ, RZ, R33 ;  /* 0x000000ffff0d7224 */ /* 0x010fe200078e0021 */
[----:B------:R-:W-:Y:S01]  /*1fbd0*/  MOV R12, 0x1 ;  /* 0x00000001000c7802 */ /* 0x000fe20000000f00 */
[----:B------:R-:W-:Y:S02]  /*1fbe0*/  IMAD.MOV.U32 R11, RZ, RZ, 0x1c1f ;  /* 0x00001c1fff0b7424 */ /* 0x000fe400078e00ff */
[----:B------:R-:W-:-:S07]  /*1fbf0*/  IMAD.MOV.U32 R15, RZ, RZ, -0x1 ;  /* 0xffffffffff0f7424 */ /* 0x000fce00078e00ff */
[----:B0123--:R-:W-:Y:S05]  /*1fc00*/  WARPSYNC.COLLECTIVE R15, `(.L_x_5510) ;  /* 0x000000000f087348 */ /* 0x00ffea0003c00000 */
[----:B------:R4:W0:Y:S02]  /*1fc10*/  SHFL.IDX P6, R14, R13, R12, R11 ;  /* 0x0000000c0d0e7389 */ /* 0x00082400000c000b */
[----:B01234-:R-:W-:Y:S01]  /*1fc20*/  ENDCOLLECTIVE ;  /* 0x000000000000791b */ /* 0x01ffe20003800000 */
.L_x_5510:
[----:B------:R-:W-:Y:S05]  /*1fc30*/  BSYNC B1 ;  /* 0x0000000000017941 */ /* 0x000fea0003800000 */
.L_x_5509:
        /* <DEDUP_REMOVED lines=8> */
.L_x_5511:
[----:B------:R-:W-:Y:S01]  /*1fcc0*/  IMAD.MOV.U32 R7, RZ, RZ, R14 ;  /* 0x000000ffff077224 */ /* 0x000fe200078e000e */
[----:B------:R-:W-:Y:S06]  /*1fcd0*/  BRA `(.L_x_5512) ;  /* 0xfffffe6000e07947 */ /* 0x000fec000383ffff */
.L_x_5248:
[----:B---3--:R3:W4:Y:S02]  /*1fce0*/  SYNCS.PHASECHK.TRANS64.TRYWAIT P3, [R87+URZ+0x228b0], R95 ;  /* 0x0228b05f570075a7 */ /* 0x008724000806017f */
[----:B----4-:R-:W-:Y:S05]  /*1fcf0*/  @!P3 NANOSLEEP.SYNCS 0x989680 ;  /* 0x009896800000b95d */ /* 0x010fea0003900000 */
[----:B------:R-:W4:Y:S02]  /*1fd00*/  @!P3 SYNCS.PHASECHK.TRANS64 P3, [R87+URZ+0x228b0], R95 ;  /* 0x0228b05f5700b5a7 */ /* 0x000f24000806007f */
[----:B----4-:R-:W-:Y:S05]  /*1fd10*/  @!P3 BRA `(.L_x_5248) ;  /* 0xfffffffc00f0b947 */ /* 0x010fea000383ffff */
[----:B------:R-:W-:Y:S05]  /*1fd20*/  BRA `(.L_x_5513) ;  /* 0xfffffe6400587947 */ /* 0x000fea000383ffff */
.L_x_5258:
[----:B------:R-:W-:Y:S01]  /*1fd30*/  BSSY B0, `(.L_x_5514) ;  /* 0x0000007000007945 */ /* 0x000fe20003800000 */
[----:B------:R-:W-:Y:S02]  /*1fd40*/  IMAD.MOV.U32 R12, RZ, RZ, RZ ;  /* 0x000000ffff0c7224 */ /* 0x000fe400078e00ff */
[----:B------:R-:W-:Y:S02]  /*1fd50*/  IMAD.MOV.U32 R11, RZ, RZ, 0x1f ;  /* 0x0000001fff0b7424 */ /* 0x000fe400078e00ff */
[----:B------:R-:W-:-:S07]  /*1fd60*/  IMAD.MOV.U32 R15, RZ, RZ, -0x1 ;  /* 0xffffffffff0f7424 */ /* 0x000fce00078e00ff */
[----:B------:R-:W-:Y:S05]  /*1fd70*/  WARPSYNC.COLLECTIVE R15, `(.L_x_5515) ;  /* 0x000000000f087348 */ /* 0x000fea0003c00000 */
[----:B------:R0:W1:Y:S02]  /*1fd80*/  SHFL.IDX P6, R14, R13, R12, R11 ;  /* 0x0000000c0d0e7389 */ /* 0x00006400000c000b */
[----:B01----:R-:W-:Y:S01]  /*1fd90*/  ENDCOLLECTIVE ;  /* 0x000000000000791b */ /* 0x003fe20003800000 */
.L_x_5515:
[----:B------:R-:W-:Y:S05]  /*1fda0*/  BSYNC B0 ;  /* 0x0000000000007941 */ /* 0x000fea0003800000 */
.L_x_5514:
[----:B------:R-:W-:Y:S05]  /*1fdb0*/  BRA `(.L_x_5516) ;  /* 0xfffffe7400887947 */ /* 0x000fea000383ffff */
.L_x_5270:
        /* <DEDUP_REMOVED lines=8> */
.L_x_5518:
[----:B------:R-:W-:Y:S05]  /*1fe40*/  BSYNC B1 ;  /* 0x0000000000017941 */ /* 0x000fea0003800000 */
.L_x_5517:
        /* <DEDUP_REMOVED lines=8> */
.L_x_5519:
[----:B------:R-:W-:Y:S02]  /*1fed0*/  IMAD.MOV.U32 R13, RZ, RZ, R34 ;  /* 0x000000ffff0d7224 */ /* 0x000fe400078e0022 */
[----:B------:R-:W-:-:S07]  /*1fee0*/  IMAD.MOV.U32 R3, RZ, RZ, R14 ;  /* 0x000000ffff037224 */ /* 0x000fce00078e000e */
[----:B------:R-:W-:Y:S05]  /*1fef0*/  WARPSYNC.COLLECTIVE R15, `(.L_x_5520) ;  /* 0x000000000f087348 */ /* 0x000fea0003c00000 */
[----:B------:R0:W1:Y:S02]  /*1ff00*/  SHFL.IDX P6, R14, R13, R12, R11 ;  /* 0x0000000c0d0e7389 */ /* 0x00006400000c000b */
[----:B01----:R-:W-:Y:S01]  /*1ff10*/  ENDCOLLECTIVE ;  /* 0x000000000000791b */ /* 0x003fe20003800000 */
.L_x_5520:
[----:B------:R-:W-:Y:S02]  /*1ff20*/  IMAD.MOV.U32 R13, RZ, RZ, R30 ;  /* 0x000000ffff0d7224 */ /* 0x000fe400078e001e */
[----:B------:R-:W-:-:S07]  /*1ff30*/  IMAD.MOV.U32 R7, RZ, RZ, R14 ;  /* 0x000000ffff077224 */ /* 0x000fce00078e000e */
[----:B------:R-:W-:Y:S05]  /*1ff40*/  WARPSYNC.COLLECTIVE R15, `(.L_x_5521) ;  /* 0x000000000f087348 */ /* 0x000fea0003c00000 */
[----:B------:R0:W1:Y:S02]  /*1ff50*/  SHFL.IDX P6, R14, R13, R12, R11 ;  /* 0x0000000c0d0e7389 */ /* 0x00006400000c000b */
[----:B01----:R-:W-:Y:S01]  /*1ff60*/  ENDCOLLECTIVE ;  /* 0x000000000000791b */ /* 0x003fe20003800000 */
.L_x_5521:
[----:B------:R-:W-:Y:S01]  /*1ff70*/  IMAD.MOV.U32 R8, RZ, RZ, R14 ;  /* 0x000000ffff087224 */ /* 0x000fe200078e000e */
[----:B------:R-:W-:Y:S06]  /*1ff80*/  BRA `(.L_x_5522) ;  /* 0xfffffe7c00007947 */ /* 0x000fec000383ffff */
.L_x_5273:
[----:B------:R-:W-:Y:S01]  /*1ff90*/  BSSY B1, `(.L_x_5523) ;  /* 0x0000008000017945 */ /* 0x000fe20003800000 */
[----:B------:R-:W-:Y:S01]  /*1ffa0*/  IMAD.MOV.U32 R13, RZ, RZ, R31 ;  /* 0x000000ffff0d7224 */ /* 0x000fe200078e001f */
[----:B------:R-:W-:Y:S01]  /*1ffb0*/  MOV R15, 0xffffffff ;  /* 0xffffffff000f7802 */ /* 0x000fe20000000f00 */
[----:B------:R-:W-:Y:S02]  /*1ffc0*/  IMAD.MOV.U32 R12, RZ, RZ, 0x1 ;  /* 0x00000001ff0c7424 */ /* 0x000fe400078e00ff */
[----:B------:R-:W-:-:S07]  /*1ffd0*/  IMAD.MOV.U32 R11, RZ, RZ, 0x1c1f ;  /* 0x00001c1fff0b7424 */ /* 0x000fce00078e00ff */
[----:B-1--4-:R-:W-:Y:S05]  /*1ffe0*/  WARPSYNC.COLLECTIVE R15, `(.L_x_5524) ;  /* 0x000000000f087348 */ /* 0x012fea0003c00000 */
[----:B------:R0:W2:Y:S02]  /*1fff0*/  SHFL.IDX P6, R14, R13, R12, R11 ;  /* 0x0000000c0d0e7389 */ /* 0x0000a400000c000b */
[----:B012-4-:R-:W-:Y:S01]  /*20000*/  ENDCOLLECTIVE ;  /* 0x000000000000791b */ /* 0x017fe20003800000 */
.L_x_5524:
[----:B------:R-:W-:Y:S05]  /*20010*/  BSYNC B1 ;  /* 0x0000000000017941 */ /* 0x000fea0003800000 */
.L_x_5523:
        /* <DEDUP_REMOVED lines=8> */
.L_x_5525:
[----:B------:R-:W-:Y:S02]  /*200a0*/  IMAD.MOV.U32 R13, RZ, RZ, R34 ;  /* 0x000000ffff0d7224 */ /* 0x000fe400078e0022 */
[----:B------:R-:W-:-:S07]  /*200b0*/  IMAD.MOV.U32 R3, RZ, RZ, R14 ;  /* 0x000000ffff037224 */ /* 0x000fce00078e000e */
[----:B------:R-:W-:Y:S05]  /*200c0*/  WARPSYNC.COLLECTIVE R15, `(.L_x_5526) ;  /* 0x000000000f087348 */ /* 0x000fea0003c00000 */
[----:B------:R0:W1:Y:S02]  /*200d0*/  SHFL.IDX P6, R14, R13, R12, R11 ;  /* 0x0000000c0d0e7389 */ /* 0x00006400000c000b */
[----:B01----:R-:W-:Y:S01]  /*200e0*/  ENDCOLLECTIVE ;  /* 0x000000000000791b */ /* 0x003fe20003800000 */
.L_x_5526:
[----:B------:R-:W-:Y:S02]  /*200f0*/  IMAD.MOV.U32 R13, RZ, RZ, R30 ;  /* 0x000000ffff0d7224 */ /* 0x000fe400078e001e */
[----:B------:R-:W-:-:S07]  /*20100*/  IMAD.MOV.U32 R7, RZ, RZ, R14 ;  /* 0x000000ffff077224 */ /* 0x000fce00078e000e */
[----:B------:R-:W-:Y:S05]  /*20110*/  WARPSYNC.COLLECTIVE R15, `(.L_x_5527) ;  /* 0x000000000f087348 */ /* 0x000fea0003c00000 */
[----:B------:R0:W1:Y:S02]  /*20120*/  SHFL.IDX P6, R14, R13, R12, R11 ;  /* 0x0000000c0d0e7389 */ /* 0x00006400000c000b */
[----:B01----:R-:W-:Y:S01]  /*20130*/  ENDCOLLECTIVE ;  /* 0x000000000000791b */ /* 0x003fe20003800000 */
.L_x_5527:
[----:B------:R-:W-:Y:S01]  /*20140*/  IMAD.MOV.U32 R30, RZ, RZ, R14 ;  /* 0x000000ffff1e7224 */ /* 0x000fe200078e000e */
[----:B------:R-:W-:Y:S06]  /*20150*/  BRA `(.L_x_5528) ;  /* 0xfffffe7c00587947 */ /* 0x000fec000383ffff */
.L_x_5277:
[----:B0-----:R0:W1:Y:S02]  /*20160*/  SYNCS.PHASECHK.TRANS64.TRYWAIT P0, [R19+URZ+0x22800], R34 ;  /* 0x02280022130075a7 */ /* 0x001064000800017f */
[----:B-1----:R-:W-:Y:S05]  /*20170*/  @!P0 NANOSLEEP.SYNCS 0x989680 ;  /* 0x009896800000895d */ /* 0x002fea0003900000 */
[----:B------:R-:W1:Y:S02]  /*20180*/  @!P0 SYNCS.PHASECHK.TRANS64 P0, [R19+URZ+0x22800], R34 ;  /* 0x02280022130085a7 */ /* 0x000e64000800007f */
[----:B-1----:R-:W-:Y:S05]  /*20190*/  @!P0 BRA `(.L_x_5277) ;  /* 0xfffffffc00f08947 */ /* 0x002fea000383ffff */
[----:B------:R-:W-:Y:S05]  /*201a0*/  BRA `(.L_x_5529) ;  /* 0xfffffe80004c7947 */ /* 0x000fea000383ffff */
.L_x_5285:
        /* <DEDUP_REMOVED lines=9> */
.L_x_5531:
[----:B------:R-:W-:Y:S05]  /*20240*/  BSYNC B1 ;  /* 0x0000000000017941 */ /* 0x000fea0003800000 */
.L_x_5530:
[----:B------:R0:W5:Y:S01]  /*20250*/  LDL R8, [R1+0x8] ;  /* 0x0000080001087983 */ /* 0x0001620000100800 */
[----:B------:R-:W-:Y:S01]  /*20260*/  IMAD.MOV.U32 R13, RZ, RZ, R36 ;  /* 0x000000ffff0d7224 */ /* 0x000fe200078e0024 */
[----:B------:R-:W-:Y:S01]  /*20270*/  ISETP.GE.AND P0, PT, R16, R39, PT ;  /* 0x000000271000720c */ /* 0x000fe20003f06270 */
[----:B------:R-:W-:Y:S02]  /*20280*/  IMAD.MOV.U32 R12, RZ, RZ, RZ ;  /* 0x000000ffff0c7224 */ /* 0x000fe400078e00ff */
[----:B------:R-:W-:Y:S02]  /*20290*/  IMAD.MOV.U32 R11, RZ, RZ, 0x1c1f ;  /* 0x00001c1fff0b7424 */ /* 0x000fe400078e00ff */
[----:B------:R-:W-:Y:S02]  /*202a0*/  IMAD.MOV.U32 R15, RZ, RZ, -0x1 ;  /* 0xffffffffff0f7424 */ /* 0x000fe400078e00ff */
[----:B0-----:R-:W-:-:S07]  /*202b0*/  IMAD.MOV.U32 R0, RZ, RZ, R14 ;  /* 0x000000ffff007224 */ /* 0x001fce00078e000e */
[----:B-----5:R-:W-:Y:S05]  /*202c0*/  WARPSYNC.COLLECTIVE R15, `(.L_x_5532) ;  /* 0x000000000f087348 */ /* 0x020fea0003c00000 */
[----:B------:R0:W1:Y:S02]  /*202d0*/  SHFL.IDX P6, R14, R13, R12, R11 ;  /* 0x0000000c0d0e7389 */ /* 0x00006400000c000b */
[----:B01---5:R-:W-:Y:S01]  /*202e0*/  ENDCOLLECTIVE ;  /* 0x000000000000791b */ /* 0x023fe20003800000 */
.L_x_5532:
[----:B------:R-:W-:Y:S02]  /*202f0*/  IMAD.MOV.U32 R13, RZ, RZ, R24 ;  /* 0x000000ffff0d7224 */ /* 0x000fe400078e0018 */
[----:B------:R-:W-:-:S07]  /*20300*/  IMAD.MOV.U32 R3, RZ, RZ, R14 ;  /* 0x000000ffff037224 */ /* 0x000fce00078e000e */
[----:B------:R-:W-:Y:S05]  /*20310*/  WARPSYNC.COLLECTIVE R15, `(.L_x_5533) ;  /* 0x000000000f087348 */ /* 0x000fea0003c00000 */
[----:B------:R0:W1:Y:S02]  /*20320*/  SHFL.IDX P6, R14, R13, R12, R11 ;  /* 0x0000000c0d0e7389 */ /* 0x00006400000c000b */
[----:B01----:R-:W-:Y:S01]  /*20330*/  ENDCOLLECTIVE ;  /* 0x000000000000791b */ /* 0x003fe20003800000 */
.L_x_5533:
[----:B------:R-:W-:Y:S02]  /*20340*/  IMAD.MOV.U32 R13, RZ, RZ, R37 ;  /* 0x000000ffff0d7224 */ /* 0x000fe400078e0025 */
[----:B------:R-:W-:-:S07]  /*20350*/  IMAD.MOV.U32 R4, RZ, RZ, R14 ;  /* 0x000000ffff047224 */ /* 0x000fce00078e000e */
[----:B------:R-:W-:Y:S05]  /*20360*/  WARPSYNC.COLLECTIVE R15, `(.L_x_5534) ;  /* 0x000000000f087348 */ /* 0x000fea0003c00000 */
[----:B------:R0:W1:Y:S02]  /*20370*/  SHFL.IDX P6, R14, R13, R12, R11 ;  /* 0x0000000c0d0e7389 */ /* 0x00006400000c000b */
[----:B01----:R-:W-:Y:S01]  /*20380*/  ENDCOLLECTIVE ;  /* 0x000000000000791b */ /* 0x003fe20003800000 */
.L_x_5534:
[----:B------:R-:W-:-:S05]  /*20390*/  IMAD R25, R8, R6, RZ ;  /* 0x0000000608197224 */ /* 0x000fca00078e02ff */
[----:B------:R-:W-:-:S13]  /*203a0*/  ISETP.GE.OR P1, PT, R40, R25, P0 ;  /* 0x000000192800720c */ /* 0x000fda0000726670 */
[C---:B------:R-:W-:Y:S01]  /*203b0*/  @!P1 IMAD.SHL.U32 R5, R16.reuse, 0x2, RZ ;  /* 0x0000000210059824 */ /* 0x040fe200078e00ff */
[----:B------:R-:W-:-:S04]  /*203c0*/  @!P1 SHF.L.U64.HI R7, R16, 0x1, R17 ;  /* 0x0000000110079819 */ /* 0x000fc80000010211 */
[----:B------:R-:W-:-:S05]  /*203d0*/  @!P1 IADD3 R8, P2, R3, R5, RZ ;  /* 0x0000000503089210 */ /* 0x000fca0007f5e0ff */
[----:B------:R-:W-:-:S06]  /*203e0*/  @!P1 IMAD.X R9, R0, 0x1, R7, P2 ;  /* 0x0000000100099824 */ /* 0x000fcc00010e0607 */
        /* <DEDUP_REMOVED lines=11> */
[----:B--2---:R-:W-:Y:S01]  /*204a0*/  @!P1 IMAD.MOV.U32 R29, RZ, RZ, R11 ;  /* 0x000000ffff1d9224 */ /* 0x004fe200078e000b */
[----:B------:R-:W-:Y:S01]  /*204b0*/  @!P1 MOV R21, R9 ;  /* 0x0000000900159202 */ /* 0x000fe20000000f00 */
[----:B------:R-:W-:-:S02]  /*204c0*/  IMAD.MOV.U32 R11, RZ, RZ, 0x1c1f ;  /* 0x00001c1fff0b7424 */ /* 0x000fc400078e00ff */
[----:B------:R-:W-:Y:S02]  /*204d0*/  @!P1 IMAD.MOV.U32 R20, RZ, RZ, R8 ;  /* 0x000000ffff149224 */ /* 0x000fe400078e0008 */
[----:B------:R-:W-:-:S07]  /*204e0*/  IMAD.MOV.U32 R3, RZ, RZ, R21 ;  /* 0x000000ffff037224 */ /* 0x000fce00078e0015 */
[----:B-----5:R-:W-:Y:S05]  /*204f0*/  WARPSYNC.COLLECTIVE R15, `(.L_x_5535) ;  /* 0x000000000f087348 */ /* 0x020fea0003c00000 */
[----:B------:R0:W1:Y:S02]  /*20500*/  SHFL.IDX P6, R14, R13, R12, R11 ;  /* 0x0000000c0d0e7389 */ /* 0x00006400000c000b */
[----:B01---5:R-:W-:Y:S01]  /*20510*/  ENDCOLLECTIVE ;  /* 0x000000000000791b */ /* 0x023fe20003800000 */
.L_x_5535:
[----:B------:R-:W-:Y:S02]  /*20520*/  IMAD.MOV.U32 R0, RZ, RZ, R20 ;  /* 0x000000ffff007224 */ /* 0x000fe400078e0014 */
[----:B------:R-:W-:Y:S01]  /*20530*/  @!P1 IMAD.MOV.U32 R28, RZ, RZ, R10 ;  /* 0x000000ffff1c9224 */ /* 0x000fe200078e000a */
[----:B------:R-:W-:Y:S01]  /*20540*/  PRMT R48, R48, 0x5410, R3 ;  /* 0x0000541030307816 */ /* 0x000fe20000000003 */
[----:B------:R-:W-:Y:S01]  /*20550*/  IMAD.MOV.U32 R9, RZ, RZ, R29 ;  /* 0x000000ffff097224 */ /* 0x000fe200078e001d */
[----:B------:R-:W-:Y:S01]  /*20560*/  PRMT R38, R38, 0x5410, R0 ;  /* 0x0000541026267816 */ /* 0x000fe20000000000 */
[----:B------:R-:W-:Y:S02]  /*20570*/  @!P1 IMAD.MOV.U32 R30, RZ, RZ, R4 ;  /* 0x000000ffff1e9224 */ /* 0x000fe400078e0004 */
[----:B------:R-:W-:Y:S02]  /*20580*/  @!P1 IMAD.MOV.U32 R31, RZ, RZ, R5 ;  /* 0x000000ffff1f9224 */ /* 0x000fe400078e0005 */
[----:B------:R-:W-:-:S02]  /*20590*/  @!P1 IMAD.MOV.U32 R34, RZ, RZ, R6 ;  /* 0x000000ffff229224 */ /* 0x000fc400078e0006 */
[----:B------:R-:W-:Y:S02]  /*205a0*/  @!P1 IMAD.MOV.U32 R35, RZ, RZ, R7 ;  /* 0x000000ffff239224 */ /* 0x000fe400078e0007 */
[--C-:B------:R-:W-:Y:S01]  /*205b0*/  IMAD.MOV.U32 R13, RZ, RZ, R36.reuse ;  /* 0x000000ffff0d7224 */ /* 0x100fe200078e0024 */
[----:B------:R-:W-:Y:S01]  /*205c0*/  PRMT R36, R9, 0x7610, R36 ;  /* 0x0000761009247816 */ /* 0x000fe20000000024 */
[----:B------:R-:W-:Y:S02]  /*205d0*/  IMAD.MOV.U32 R4, RZ, RZ, R30 ;  /* 0x000000ffff047224 */ /* 0x000fe400078e001e */
[----:B------:R-:W-:Y:S02]  /*205e0*/  IMAD.MOV.U32 R5, RZ, RZ, R31 ;  /* 0x000000ffff057224 */ /* 0x000fe400078e001f */
[----:B------:R-:W-:Y:S02]  /*205f0*/  IMAD.MOV.U32 R8, RZ, RZ, R28 ;  /* 0x000000ffff087224 */ /* 0x000fe400078e001c */
[----:B------:R-:W-:Y:S01]  /*20600*/  IMAD.MOV.U32 R6, RZ, RZ, R34 ;  /* 0x000000ffff067224 */ /* 0x000fe200078e0022 */
[----:B------:R-:W-:Y:S01]  /*20610*/  PRMT R41, R4, 0x5410, R5 ;  /* 0x0000541004297816 */ /* 0x000fe20000000005 */
[----:B------:R-:W-:Y:S01]  /*20620*/  IMAD.MOV.U32 R0, RZ, RZ, R14 ;  /* 0x000000ffff007224 */ /* 0x000fe200078e000e */
[----:B------:R-:W-:-:S07]  /*20630*/  PRMT R38, R8, 0x7610, R38 ;  /* 0x0000761008267816 */ /* 0x000fce0000000026 */
[----:B------:R-:W-:Y:S05]  /*20640*/  WARPSYNC.COLLECTIVE R15, `(.L_x_5536) ;  /* 0x000000000f087348 */ /* 0x000fea0003c00000 */
[----:B------:R0:W1:Y:S02]  /*20650*/  SHFL.IDX P6, R14, R13, R12, R11 ;  /* 0x0000000c0d0e7389 */ /* 0x00006400000c000b */
[----:B01----:R-:W-:Y:S01]  /*20660*/  ENDCOLLECTIVE ;  /* 0x000000000000791b */ /* 0x003fe20003800000 */
.L_x_5536:
[----:B------:R-:W-:Y:S01]  /*20670*/  IMAD.MOV.U32 R7, RZ, RZ, R35 ;  /* 0x000000ffff077224 */ /* 0x000fe200078e0023 */
[----:B------:R-:W-:-:S04]  /*20680*/  CS2R R4, SRZ ;  /* 0x0000000000047805 */ /* 0x000fc8000001ff00 */
[----:B------:R-:W-:Y:S01]  /*20690*/  PRMT R45, R7, 0x5410, R6 ;  /* 0x00005410072d7816 */ /* 0x000fe20000000006 */
[----:B------:R-:W-:Y:S02]  /*206a0*/  IMAD.MOV.U32 R13, RZ, RZ, R24 ;  /* 0x000000ffff0d7224 */ /* 0x000fe400078e0018 */
[----:B------:R-:W-:-:S07]  /*206b0*/  IMAD.MOV.U32 R3, RZ, RZ, R14 ;  /* 0x000000ffff037224 */ /* 0x000fce00078e000e */
[----:B------:R-:W-:Y:S05]  /*206c0*/  WARPSYNC.COLLECTIVE R15, `(.L_x_5537) ;  /* 0x000000000f087348 */ /* 0x000fea0003c00000 */
[----:B------:R0:W1:Y:S02]  /*206d0*/  SHFL.IDX P6, R14, R13, R12, R11 ;  /* 0x0000000c0d0e7389 */ /* 0x00006400000c000b */
[----:B01----:R-:W-:Y:S01]  /*206e0*/  ENDCOLLECTIVE ;  /* 0x000000000000791b */ /* 0x003fe20003800000 */
.L_x_5537:
[----:B------:R-:W-:Y:S02]  /*206f0*/  IMAD.MOV.U32 R13, RZ, RZ, R37 ;  /* 0x000000ffff0d7224 */ /* 0x000fe400078e0025 */
[----:B------:R-:W-:-:S07]  /*20700*/  IMAD.MOV.U32 R24, RZ, RZ, R14 ;  /* 0x000000ffff187224 */ /* 0x000fce00078e000e */
[----:B------:R-:W-:Y:S05]  /*20710*/  WARPSYNC.COLLECTIVE R15, `(.L_x_5538) ;  /* 0x000000000f087348 */ /* 0x000fea0003c00000 */
[----:B------:R0:W1:Y:S02]  /*20720*/  SHFL.IDX P6, R14, R13, R12, R11 ;  /* 0x0000000c0d0e7389 */ /* 0x00006400000c000b */
[----:B01----:R-:W-:Y:S01]  /*20730*/  ENDCOLLECTIVE ;  /* 0x000000000000791b */ /* 0x003fe20003800000 */
.L_x_5538:
[----:B------:R-:W-:Y:S05]  /*20740*/  BRA `(.L_x_5539) ;  /* 0xfffffe8c00587947 */ /* 0x000fea000383ffff */
.L_x_5289:
[----:B0-----:R0:W1:Y:S02]  /*20750*/  SYNCS.PHASECHK.TRANS64.TRYWAIT P1, [R19+URZ+0x22800], R12 ;  /* 0x0228000c130075a7 */ /* 0x001064000802017f */
[----:B-1----:R-:W-:Y:S05]  /*20760*/  @!P1 NANOSLEEP.SYNCS 0x989680 ;  /* 0x009896800000995d */ /* 0x002fea0003900000 */
[----:B------:R-:W1:Y:S02]  /*20770*/  @!P1 SYNCS.PHASECHK.TRANS64 P1, [R19+URZ+0x22800], R12 ;  /* 0x0228000c130095a7 */ /* 0x000e64000802007f */
[----:B-1----:R-:W-:Y:S05]  /*20780*/  @!P1 BRA `(.L_x_5289) ;  /* 0xfffffffc00f09947 */ /* 0x002fea000383ffff */
[----:B------:R-:W-:Y:S05]  /*20790*/  BRA `(.L_x_5540) ;  /* 0xfffffe9000007947 */ /* 0x000fea000383ffff */
.L_x_5295:
[----:B-1----:R1:W3:Y:S02]  /*207a0*/  SYNCS.PHASECHK.TRANS64.TRYWAIT P1, [R13+URZ+0x22830], R74 ;  /* 0x0228304a0d0075a7 */ /* 0x0022e4000802017f */
[----:B---3--:R-:W-:Y:S05]  /*207b0*/  @!P1 NANOSLEEP.SYNCS 0x989680 ;  /* 0x009896800000995d */ /* 0x008fea0003900000 */
[----:B------:R-:W3:Y:S02]  /*207c0*/  @!P1 SYNCS.PHASECHK.TRANS64 P1, [R13+URZ+0x22830], R74 ;  /* 0x0228304a0d0095a7 */ /* 0x000ee4000802007f */
[----:B---3--:R-:W-:Y:S05]  /*207d0*/  @!P1 BRA `(.L_x_5295) ;  /* 0xfffffffc00f09947 */ /* 0x008fea000383ffff */
[----:B------:R-:W-:Y:S05]  /*207e0*/  BRA `(.L_x_5294) ;  /* 0xfffffe9c00d47947 */ /* 0x000fea000383ffff */
.L_x_5301:
[----:B-1----:R1:W2:Y:S02]  /*207f0*/  SYNCS.PHASECHK.TRANS64.TRYWAIT P1, [R13+URZ+0x22850], R74 ;  /* 0x0228504a0d0075a7 */ /* 0x0022a4000802017f */
[----:B--2---:R-:W-:Y:S05]  /*20800*/  @!P1 NANOSLEEP.SYNCS 0x989680 ;  /* 0x009896800000995d */ /* 0x004fea0003900000 */
[----:B------:R-:W2:Y:S02]  /*20810*/  @!P1 SYNCS.PHASECHK.TRANS64 P1, [R13+URZ+0x22850], R74 ;  /* 0x0228504a0d0095a7 */ /* 0x000ea4000802007f */
[----:B--2---:R-:W-:Y:S05]  /*20820*/  @!P1 BRA `(.L_x_5301) ;  /* 0xfffffffc00f09947 */ /* 0x004fea000383ffff */
[----:B------:R-:W-:Y:S05]  /*20830*/  BRA `(.L_x_5300) ;  /* 0xfffffebc00a47947 */ /* 0x000fea000383ffff */
.L_x_5307:
[----:B-1----:R1:W2:Y:S02]  /*20840*/  SYNCS.PHASECHK.TRANS64.TRYWAIT P1, [R14+URZ+0x22830], R15 ;  /* 0x0228300f0e0075a7 */ /* 0x0022a4000802017f */
[----:B--2---:R-:W-:Y:S05]  /*20850*/  @!P1 NANOSLEEP.SYNCS 0x989680 ;  /* 0x009896800000995d */ /* 0x004fea0003900000 */
[----:B------:R-:W2:Y:S02]  /*20860*/  @!P1 SYNCS.PHASECHK.TRANS64 P1, [R14+URZ+0x22830], R15 ;  /* 0x0228300f0e0095a7 */ /* 0x000ea4000802007f */
[----:B--2---:R-:W-:Y:S05]  /*20870*/  @!P1 BRA `(.L_x_5307) ;  /* 0xfffffffc00f09947 */ /* 0x004fea000383ffff */
[----:B------:R-:W-:Y:S05]  /*20880*/  BRA `(.L_x_5306) ;  /* 0xfffffec400307947 */ /* 0x000fea000383ffff */
.L_x_5313:
[----:B-1----:R1:W2:Y:S02]  /*20890*/  SYNCS.PHASECHK.TRANS64.TRYWAIT P1, [R14+URZ+0x22850], R15 ;  /* 0x0228500f0e0075a7 */ /* 0x0022a4000802017f */
[----:B--2---:R-:W-:Y:S05]  /*208a0*/  @!P1 NANOSLEEP.SYNCS 0x989680 ;  /* 0x009896800000995d */ /* 0x004fea0003900000 */
[----:B------:R-:W2:Y:S02]  /*208b0*/  @!P1 SYNCS.PHASECHK.TRANS64 P1, [R14+URZ+0x22850], R15 ;  /* 0x0228500f0e0095a7 */ /* 0x000ea4000802007f */
[----:B--2---:R-:W-:Y:S05]  /*208c0*/  @!P1 BRA `(.L_x_5313) ;  /* 0xfffffffc00f09947 */ /* 0x004fea000383ffff */
[----:B------:R-:W-:Y:S05]  /*208d0*/  BRA `(.L_x_5312) ;  /* 0xfffffee800fc7947 */ /* 0x000fea000383ffff */
.L_x_5320:
[----:B-1----:R1:W2:Y:S02]  /*208e0*/  SYNCS.PHASECHK.TRANS64.TRYWAIT P1, [R14+URZ+0x22830], R15 ;  /* 0x0228300f0e0075a7 */ /* 0x0022a4000802017f */
[----:B--2---:R-:W-:Y:S05]  /*208f0*/  @!P1 NANOSLEEP.SYNCS 0x989680 ;  /* 0x009896800000995d */ /* 0x004fea0003900000 */
[----:B------:R-:W2:Y:S02]  /*20900*/  @!P1 SYNCS.PHASECHK.TRANS64 P1, [R14+URZ+0x22830], R15 ;  /* 0x0228300f0e0095a7 */ /* 0x000ea4000802007f */
[----:B--2---:R-:W-:Y:S05]  /*20910*/  @!P1 BRA `(.L_x_5320) ;  /* 0xfffffffc00f09947 */ /* 0x004fea000383ffff */
[----:B------:R-:W-:Y:S05]  /*20920*/  BRA `(.L_x_5319) ;  /* 0xfffffef0004c7947 */ /* 0x000fea000383ffff */
.L_x_5326:
[----:B-1----:R1:W2:Y:S02]  /*20930*/  SYNCS.PHASECHK.TRANS64.TRYWAIT P1, [R14+URZ+0x22850], R15 ;  /* 0x0228500f0e0075a7 */ /* 0x0022a4000802017f */
[----:B--2---:R-:W-:Y:S05]  /*20940*/  @!P1 NANOSLEEP.SYNCS 0x989680 ;  /* 0x009896800000995d */ /* 0x004fea0003900000 */
[----:B------:R-:W2:Y:S02]  /*20950*/  @!P1 SYNCS.PHASECHK.TRANS64 P1, [R14+URZ+0x22850], R15 ;  /* 0x0228500f0e0095a7 */ /* 0x000ea4000802007f */
[----:B--2---:R-:W-:Y:S05]  /*20960*/  @!P1 BRA `(.L_x_5326) ;  /* 0xfffffffc00f09947 */ /* 0x004fea000383ffff */
[----:B------:R-:W-:Y:S05]  /*20970*/  BRA `(.L_x_5325) ;  /* 0xffffff1000347947 */ /* 0x000fea000383ffff */
.L_x_5333:
[----:B------:R-:W-:Y:S02]  /*20980*/  IMAD.MOV.U32 R13, RZ, RZ, R20 ;  /* 0x000000ffff0d7224 */ /* 0x000fe400078e0014 */
[----:B------:R-:W-:Y:S02]  /*20990*/  IMAD.MOV.U32 R12, RZ, RZ, RZ ;  /* 0x000000ffff0c7224 */ /* 0x000fe400078e00ff */
[----:B------:R-:W-:Y:S02]  /*209a0*/  IMAD.MOV.U32 R11, RZ, RZ, 0x181f ;  /* 0x0000181fff0b7424 */ /* 0x000fe400078e00ff */
[----:B------:R-:W-:-:S07]  /*209b0*/  IMAD.MOV.U32 R15, RZ, RZ, -0x1 ;  /* 0xffffffffff0f7424 */ /* 0x000fce00078e00ff */
[----:B-----5:R-:W-:Y:S05]  /*209c0*/  WARPSYNC.COLLECTIVE R15, `(.L_x_5541) ;  /* 0x000000000f087348 */ /* 0x020fea0003c00000 */
[----:B------:R0:W1:Y:S02]  /*209d0*/  SHFL.IDX P6, R14, R13, R12, R11 ;  /* 0x0000000c0d0e7389 */ /* 0x00006400000c000b */
[----:B01---5:R-:W-:Y:S01]  /*209e0*/  ENDCOLLECTIVE ;  /* 0x000000000000791b */ /* 0x023fe20003800000 */
.L_x_5541:
[----:B------:R-:W-:Y:S01]  /*209f0*/  MOV R13, R4 ;  /* 0x00000004000d7202 */ /* 0x000fe20000000f00 */
[----:B------:R-:W-:-:S07]  /*20a00*/  IMAD.MOV.U32 R3, RZ, RZ, R14 ;  /* 0x000000ffff037224 */ /* 0x000fce00078e000e */
[----:B------:R-:W-:Y:S05]  /*20a10*/  WARPSYNC.COLLECTIVE R15, `(.L_x_5542) ;  /* 0x000000000f087348 */ /* 0x000fea0003c00000 */
[----:B------:R0:W1:Y:S02]  /*20a20*/  SHFL.IDX P6, R14, R13, R12, R11 ;  /* 0x0000000c0d0e7389 */ /* 0x00006400000c000b */
[----:B01----:R-:W-:Y:S01]  /*20a30*/  ENDCOLLECTIVE ;  /* 0x000000000000791b */ /* 0x003fe20003800000 */
.L_x_5542:
[----:B------:R-:W-:Y:S05]  /*20a40*/  BRA `(.L_x_5543) ;  /* 0xffffff3800847947 */ /* 0x000fea000383ffff */
.L_x_5336:
        /* <DEDUP_REMOVED lines=8> */
.L_x_5545:
[----:B------:R-:W-:Y:S05]  /*20ad0*/  BSYNC B1 ;  /* 0x0000000000017941 */ /* 0x000fea0003800000 */
.L_x_5544:
        /* <DEDUP_REMOVED lines=8> */
.L_x_5546:
[----:B------:R-:W-:Y:S05]  /*20b60*/  BRA `(.L_x_5547) ;  /* 0xffffff3800cc7947 */ /* 0x000fea000383ffff */
.L_x_5339:
[----:B------:R-:W-:Y:S01]  /*20b70*/  BSSY B1, `(.L_x_5548) ;  /* 0x0000008000017945 */ /* 0x000fe20003800000 */
[----:B---3--:R-:W-:Y:S02]  /*20b80*/  IMAD.MOV.U32 R13, RZ, RZ, R20 ;  /* 0x000000ffff0d7224 */ /* 0x008fe400078e0014 */
[----:B------:R-:W-:Y:S02]  /*20b90*/  IMAD.MOV.U32 R12, RZ, RZ, 0x2 ;  /* 0x00000002ff0c7424 */ /* 0x000fe400078e00ff */
[----:B------:R-:W-:Y:S02]  /*20ba0*/  IMAD.MOV.U32 R11, RZ, RZ, 0x181f ;  /* 0x0000181fff0b7424 */ /* 0x000fe400078e00ff */
[----:B------:R-:W-:-:S07]  /*20bb0*/  IMAD.MOV.U32 R15, RZ, RZ, -0x1 ;  /* 0xffffffffff0f7424 */ /* 0x000fce00078e00ff */
[----:B012-45:R-:W-:Y:S05]  /*20bc0*/  WARPSYNC.COLLECTIVE R15, `(.L_x_5549) ;  /* 0x000000000f087348 */ /* 0x037fea0003c00000 */
[----:B--2---:R2:W3:Y:S02]  /*20bd0*/  SHFL.IDX P6, R14, R13, R12, R11 ;  /* 0x0000000c0d0e7389 */ /* 0x0044e400000c000b */
[----:B012345:R-:W-:Y:S01]  /*20be0*/  ENDCOLLECTIVE ;  /* 0x000000000000791b */ /* 0x03ffe20003800000 */
.L_x_5549:
[----:B------:R-:W-:Y:S05]  /*20bf0*/  BSYNC B1 ;  /* 0x0000000000017941 */ /* 0x000fea0003800000 */
.L_x_5548:
        /* <DEDUP_REMOVED lines=8> */
.L_x_5550:
[----:B------:R-:W-:Y:S05]  /*20c80*/  BRA `(.L_x_5551) ;  /* 0xffffff3c00147947 */ /* 0x000fea000383ffff */
.L_x_5342:
        /* <DEDUP_REMOVED lines=8> */
.L_x_5553:
[----:B------:R-:W-:Y:S05]  /*20d10*/  BSYNC B1 ;  /* 0x0000000000017941 */ /* 0x000fea0003800000 */
.L_x_5552:
        /* <DEDUP_REMOVED lines=8> */
.L_x_5554:
[----:B------:R-:W-:Y:S05]  /*20da0*/  BRA `(.L_x_5555) ;  /* 0xffffff3c005c7947 */ /* 0x000fea000383ffff */
.L_x_5344:
[----:B------:R-:W-:Y:S01]  /*20db0*/  IMAD.MOV.U32 R13, RZ, RZ, R4 ;  /* 0x000000ffff0d7224 */ /* 0x000fe200078e0004 */
[----:B------:R-:W-:Y:S01]  /*20dc0*/  MOV R12, RZ ;  /* 0x000000ff000c7202 */ /* 0x000fe20000000f00 */
[----:B------:R-:W-:Y:S02]  /*20dd0*/  IMAD.MOV.U32 R11, RZ, RZ, 0x1c1f ;  /* 0x00001c1fff0b7424 */ /* 0x000fe400078e00ff */
[----:B------:R-:W-:-:S07]  /*20de0*/  IMAD.MOV.U32 R15, RZ, RZ, -0x1 ;  /* 0xffffffffff0f7424 */ /* 0x000fce00078e00ff */
[----:B------:R-:W-:Y:S05]  /*20df0*/  WARPSYNC.COLLECTIVE R15, `(.L_x_5556) ;  /* 0x000000000f087348 */ /* 0x000fea0003c00000 */
[----:B------:R0:W1:Y:S02]  /*20e00*/  SHFL.IDX P6, R14, R13, R12, R11 ;  /* 0x0000000c0d0e7389 */ /* 0x00006400000c000b */
[----:B01----:R-:W-:Y:S01]  /*20e10*/  ENDCOLLECTIVE ;  /* 0x000000000000791b */ /* 0x003fe20003800000 */
.L_x_5556:
[----:B------:R-:W-:Y:S02]  /*20e20*/  IMAD.MOV.U32 R13, RZ, RZ, R3 ;  /* 0x000000ffff0d7224 */ /* 0x000fe400078e0003 */
[----:B------:R-:W-:-:S07]  /*20e30*/  IMAD.MOV.U32 R20, RZ, RZ, R14 ;  /* 0x000000ffff147224 */ /* 0x000fce00078e000e */
[----:B------:R-:W-:Y:S05]  /*20e40*/  WARPSYNC.COLLECTIVE R15, `(.L_x_5557) ;  /* 0x000000000f087348 */ /* 0x000fea0003c00000 */
[----:B------:R0:W1:Y:S02]  /*20e50*/  SHFL.IDX P6, R14, R13, R12, R11 ;  /* 0x0000000c0d0e7389 */ /* 0x00006400000c000b */
[----:B01----:R-:W-:Y:S01]  /*20e60*/  ENDCOLLECTIVE ;  /* 0x000000000000791b */ /* 0x003fe20003800000 */
.L_x_5557:
[----:B------:R-:W-:Y:S01]  /*20e70*/  IMAD.MOV.U32 R12, RZ, RZ, R14 ;  /* 0x000000ffff0c7224 */ /* 0x000fe200078e000e */
[----:B------:R-:W-:Y:S06]  /*20e80*/  BRA `(.L_x_5558) ;  /* 0xffffff40005c7947 */ /* 0x000fec000383ffff */
.L_x_5347:
        /* <DEDUP_REMOVED lines=8> */
.L_x_5560:
[----:B------:R-:W-:Y:S05]  /*20f10*/  BSYNC B1 ;  /* 0x0000000000017941 */ /* 0x000fea0003800000 */
.L_x_5559:
        /* <DEDUP_REMOVED lines=8> */
.L_x_5561:
[----:B------:R-:W-:Y:S01]  /*20fa0*/  IMAD.MOV.U32 R3, RZ, RZ, R14 ;  /* 0x000000ffff037224 */ /* 0x000fe200078e000e */
[----:B------:R-:W-:Y:S06]  /*20fb0*/  BRA `(.L_x_5562) ;  /* 0xffffff4c00347947 */ /* 0x000fec000383ffff */
.L_x_5351:
[----:B------:R-:W-:Y:S02]  /*20fc0*/  IMAD.MOV.U32 R13, RZ, RZ, R4 ;  /* 0x000000ffff0d7224 */ /* 0x000fe400078e0004 */
[----:B------:R-:W-:Y:S02]  /*20fd0*/  IMAD.MOV.U32 R12, RZ, RZ, RZ ;  /* 0x000000ffff0c7224 */ /* 0x000fe400078e00ff */
[----:B------:R-:W-:Y:S02]  /*20fe0*/  IMAD.MOV.U32 R11, RZ, RZ, 0x181f ;  /* 0x0000181fff0b7424 */ /* 0x000fe400078e00ff */
[----:B------:R-:W-:-:S07]  /*20ff0*/  IMAD.MOV.U32 R15, RZ, RZ, -0x1 ;  /* 0xffffffffff0f7424 */ /* 0x000fce00078e00ff */
[----:B0-----:R-:W-:Y:S05]  /*21000*/  WARPSYNC.COLLECTIVE R15, `(.L_x_5563) ;  /* 0x000000000f087348 */ /* 0x001fea0003c00000 */
[----:B------:R1:W2:Y:S02]  /*21010*/  SHFL.IDX P6, R14, R13, R12, R11 ;  /* 0x0000000c0d0e7389 */ /* 0x0002a400000c000b */
[----:B012---:R-:W-:Y:S01]  /*21020*/  ENDCOLLECTIVE ;  /* 0x000000000000791b */ /* 0x007fe20003800000 */
.L_x_5563:
[----:B------:R-:W-:Y:S02]  /*21030*/  IMAD.MOV.U32 R13, RZ, RZ, R0 ;  /* 0x000000ffff0d7224 */ /* 0x000fe400078e0000 */
[----:B------:R-:W-:-:S07]  /*21040*/  IMAD.MOV.U32 R3, RZ, RZ, R14 ;  /* 0x000000ffff037224 */ /* 0x000fce00078e000e */
[----:B------:R-:W-:Y:S05]  /*21050*/  WARPSYNC.COLLECTIVE R15, `(.L_x_5564) ;  /* 0x000000000f087348 */ /* 0x000fea0003c00000 */
[----:B------:R0:W1:Y:S02]  /*21060*/  SHFL.IDX P6, R14, R13, R12, R11 ;  /* 0x0000000c0d0e7389 */ /* 0x00006400000c000b */
[----:B01----:R-:W-:Y:S01]  /*21070*/  ENDCOLLECTIVE ;  /* 0x000000000000791b */ /* 0x003fe20003800000 */
.L_x_5564:
[----:B------:R-:W-:Y:S01]  /*21080*/  IMAD.MOV.U32 R9, RZ, RZ, R14 ;  /* 0x000000ffff097224 */ /* 0x000fe200078e000e */
[----:B------:R-:W-:Y:S06]  /*21090*/  BRA `(.L_x_5565) ;  /* 0xffffff6000947947 */ /* 0x000fec000383ffff */
.L_x_5354:
        /* <DEDUP_REMOVED lines=8> */
.L_x_5567:
[----:B------:R-:W-:Y:S05]  /*21120*/  BSYNC B1 ;  /* 0x0000000000017941 */ /* 0x000fea0003800000 */
.L_x_5566:
        /* <DEDUP_REMOVED lines=8> */
.L_x_5568:
[----:B------:R-:W-:Y:S01]  /*211b0*/  IMAD.MOV.U32 R9, RZ, RZ, R14 ;  /* 0x000000ffff097224 */ /* 0x000fe200078e000e */
[----:B------:R-:W-:Y:S06]  /*211c0*/  BRA `(.L_x_5569) ;  /* 0xffffff6000dc7947 */ /* 0x000fec000383ffff */
.L_x_5357:
        /* <DEDUP_REMOVED lines=8> */
.L_x_5571:
[----:B------:R-:W-:Y:S05]  /*21250*/  BSYNC B1 ;  /* 0x0000000000017941 */ /* 0x000fea0003800000 */
.L_x_5570:
        /* <DEDUP_REMOVED lines=8> */
.L_x_5572:
[----:B------:R-:W-:Y:S01]  /*212e0*/  IMAD.MOV.U32 R9, RZ, RZ, R14 ;  /* 0x000000ffff097224 */ /* 0x000fe200078e000e */
[----:B------:R-:W-:Y:S06]  /*212f0*/  BRA `(.L_x_5573) ;  /* 0xffffff6400207947 */ /* 0x000fec000383ffff */
.L_x_5360:
[----:B------:R-:W-:Y:S01]  /*21300*/  BSSY B1, `(.L_x_5574) ;  /* 0x0000008000017945 */ /* 0x000fe20003800000 */
[----:B0-----:R-:W-:Y:S02]  /*21310*/  IMAD.MOV.U32 R13, RZ, RZ, R4 ;  /* 0x000000ffff0d7224 */ /* 0x001fe400078e0004 */
[----:B------:R-:W-:Y:S02]  /*21320*/  IMAD.MOV.U32 R12, RZ, RZ, 0x3 ;  /* 0x00000003ff0c7424 */ /* 0x000fe400078e00ff */
[----:B------:R-:W-:Y:S02]  /*21330*/  IMAD.MOV.U32 R11, RZ, RZ, 0x181f ;  /* 0x0000181fff0b7424 */ /* 0x000fe400078e00ff */
[----:B------:R-:W-:-:S07]  /*21340*/  IMAD.MOV.U32 R15, RZ, RZ, -0x1 ;  /* 0xffffffffff0f7424 */ /* 0x000fce00078e00ff */
[----:B-1234-:R-:W-:Y:S05]  /*21350*/  WARPSYNC.COLLECTIVE R15, `(.L_x_5575) ;  /* 0x000000000f087348 */ /* 0x01efea0003c00000 */
[----:B------:R0:W0:Y:S02]  /*21360*/  SHFL.IDX P6, R14, R13, R12, R11 ;  /* 0x0000000c0d0e7389 */ /* 0x00002400000c000b */
[----:B01234-:R-:W-:Y:S01]  /*21370*/  ENDCOLLECTIVE ;  /* 0x000000000000791b */ /* 0x01ffe20003800000 */
.L_x_5575:
[----:B------:R-:W-:Y:S05]  /*21380*/  BSYNC B1 ;  /* 0x0000000000017941 */ /* 0x000fea0003800000 */
.L_x_5574:
        /* <DEDUP_REMOVED lines=8> */
.L_x_5576:
[----:B------:R-:W-:Y:S01]  /*21410*/  IMAD.MOV.U32 R9, RZ, RZ, R14 ;  /* 0x000000ffff097224 */ /* 0x000fe200078e000e */
[----:B------:R-:W-:Y:S06]  /*21420*/  BRA `(.L_x_5577) ;  /* 0xffffff6400647947 */ /* 0x000fec000383ffff */
.L_x_5379:
[----:B-1----:R-:W0:Y:S01]  /*21430*/  S2R R11, SR_TID.X ;  /* 0x00000000000b7919 */ /* 0x002e220000002100 */
[----:B------:R-:W-:Y:S01]  /*21440*/  BSSY B1, `(.L_x_5578) ;  /* 0x000000a000017945 */ /* 0x000fe20003800000 */
[----:B------:R-:W-:Y:S02]  /*21450*/  IMAD.MOV.U32 R12, RZ, RZ, RZ ;  /* 0x000000ffff0c7224 */ /* 0x000fe400078e00ff */
[----:B------:R-:W-:Y:S01]  /*21460*/  IMAD.MOV.U32 R15, RZ, RZ, -0x1 ;  /* 0xffffffffff0f7424 */ /* 0x000fe200078e00ff */
[----:B0-----:R-:W-:-:S04]  /*21470*/  SHF.R.U32.HI R11, RZ, 0x5, R11 ;  /* 0x00000005ff0b7819 */ /* 0x001fc8000001160b */
[----:B------:R-:W-:-:S05]  /*21480*/  LOP3.LUT R11, R11, 0x3, RZ, 0xc0, !PT ;  /* 0x000000030b0b7812 */ /* 0x000fca00078ec0ff */
[----:B------:R-:W-:Y:S02]  /*21490*/  IMAD.MOV.U32 R13, RZ, RZ, R11 ;  /* 0x000000ffff0d7224 */ /* 0x000fe400078e000b */
[----:B------:R-:W-:-:S07]  /*214a0*/  IMAD.MOV.U32 R11, RZ, RZ, 0x1f ;  /* 0x0000001fff0b7424 */ /* 0x000fce00078e00ff */
[----:B------:R-:W-:Y:S05]  /*214b0*/  WARPSYNC.COLLECTIVE R15, `(.L_x_5579) ;  /* 0x000000000f087348 */ /* 0x000fea0003c00000 */
[----:B------:R0:W1:Y:S02]  /*214c0*/  SHFL.IDX P6, R14, R13, R12, R11 ;  /* 0x0000000c0d0e7389 */ /* 0x00006400000c000b */
[----:B01----:R-:W-:Y:S01]  /*214d0*/  ENDCOLLECTIVE ;  /* 0x000000000000791b */ /* 0x003fe20003800000 */
.L_x_5579:
[----:B------:R-:W-:Y:S05]  /*214e0*/  BSYNC B1 ;  /* 0x0000000000017941 */ /* 0x000fea0003800000 */
.L_x_5578:
[----:B------:R-:W-:Y:S05]  /*214f0*/  BRA `(.L_x_5580) ;  /* 0xffffff80009c7947 */ /* 0x000fea000383ffff */
.L_x_5381:
[----:B------:R-:W-:Y:S01]  /*21500*/  BSSY B1, `(.L_x_5581) ;  /* 0x0000006000017945 */ /* 0x000fe20003800000 */
[----:B------:R-:W-:-:S07]  /*21510*/  IMAD.MOV.U32 R15, RZ, RZ, -0x1 ;  /* 0xffffffffff0f7424 */ /* 0x000fce00078e00ff */
[----:B01----:R-:W-:Y:S05]  /*21520*/  WARPSYNC.COLLECTIVE R15, `(.L_x_5582) ;  /* 0x000000000f0c7348 */ /* 0x003fea0003c00000 */
[----:B------:R-:W-:Y:S02]  /*21530*/  ELECT P6, UR62, PT ;  /* 0x00000000003e782f */ /* 0x000fe400038c0000 */
[----:B------:R-:W-:Y:S01]  /*21540*/  MOV R14, UR62 ;  /* 0x0000003e000e7c02 */ /* 0x000fe20008000f00 */
[----:B01----:R-:W-:Y:S10]  /*21550*/  ENDCOLLECTIVE ;  /* 0x000000000000791b */ /* 0x003ff40003800000 */
.L_x_5582:
[----:B------:R-:W-:Y:S05]  /*21560*/  BSYNC B1 ;  /* 0x0000000000017941 */ /* 0x000fea0003800000 */
.L_x_5581:
[----:B------:R-:W-:Y:S05]  /*21570*/  BRA `(.L_x_5380) ;  /* 0xffffff8000947947 */ /* 0x000fea000383ffff */
.L_x_5383:
[----:B0-----:R0:W2:Y:S02]  /*21580*/  SYNCS.PHASECHK.TRANS64.TRYWAIT P0, [R22+URZ+0x22820], R3 ;  /* 0x02282003160075a7 */ /* 0x0010a4000800017f */
[----:B--2---:R-:W-:Y:S05]  /*21590*/  @!P0 NANOSLEEP.SYNCS 0x989680 ;  /* 0x009896800000895d */ /* 0x004fea0003900000 */
[----:B------:R-:W2:Y:S02]  /*215a0*/  @!P0 SYNCS.PHASECHK.TRANS64 P0, [R22+URZ+0x22820], R3 ;  /* 0x02282003160085a7 */ /* 0x000ea4000800007f */
[----:B--2---:R-:W-:Y:S05]  /*215b0*/  @!P0 BRA `(.L_x_5383) ;  /* 0xfffffffc00f08947 */ /* 0x004fea000383ffff */
[----:B------:R-:W-:Y:S05]  /*215c0*/  BRA `(.L_x_5583) ;  /* 0xffffff8000a47947 */ /* 0x000fea000383ffff */
.L_x_5387:
[----:B0-----:R0:W2:Y:S02]  /*215d0*/  SYNCS.PHASECHK.TRANS64.TRYWAIT P0, [R3+URZ+0x228a0], R9 ;  /* 0x0228a009030075a7 */ /* 0x0010a4000800017f */
[----:B--2---:R-:W-:Y:S05]  /*215e0*/  @!P0 NANOSLEEP.SYNCS 0x989680 ;  /* 0x009896800000895d */ /* 0x004fea0003900000 */
[----:B------:R-:W2:Y:S02]  /*215f0*/  @!P0 SYNCS.PHASECHK.TRANS64 P0, [R3+URZ+0x228a0], R9 ;  /* 0x0228a009030085a7 */ /* 0x000ea4000800007f */
[----:B--2---:R-:W-:Y:S05]  /*21600*/  @!P0 BRA `(.L_x_5387) ;  /* 0xfffffffc00f08947 */ /* 0x004fea000383ffff */
[----:B------:R-:W-:Y:S05]  /*21610*/  BRA `(.L_x_5584) ;  /* 0xffffff8000bc7947 */ /* 0x000fea000383ffff */
.L_x_5392:
[----:B-1----:R1:W2:Y:S02]  /*21620*/  SYNCS.PHASECHK.TRANS64.TRYWAIT P0, [R3+URZ+0x228c0], R9 ;  /* 0x0228c009030075a7 */ /* 0x0022a4000800017f */
[----:B--2---:R-:W-:Y:S05]  /*21630*/  @!P0 NANOSLEEP.SYNCS 0x989680 ;  /* 0x009896800000895d */ /* 0x004fea0003900000 */
[----:B------:R-:W2:Y:S02]  /*21640*/  @!P0 SYNCS.PHASECHK.TRANS64 P0, [R3+URZ+0x228c0], R9 ;  /* 0x0228c009030085a7 */ /* 0x000ea4000800007f */
[----:B--2---:R-:W-:Y:S05]  /*21650*/  @!P0 BRA `(.L_x_5392) ;  /* 0xfffffffc00f08947 */ /* 0x004fea000383ffff */
[----:B------:R-:W-:Y:S05]  /*21660*/  BRA `(.L_x_5585) ;  /* 0xffffff8400387947 */ /* 0x000fea000383ffff */
.L_x_5402:
[----:B0-----:R0:W2:Y:S02]  /*21670*/  SYNCS.PHASECHK.TRANS64.TRYWAIT P1, [R9+URZ+0x228a0], R2 ;  /* 0x0228a002090075a7 */ /* 0x0010a4000802017f */
[----:B--2---:R-:W-:Y:S05]  /*21680*/  @!P1 NANOSLEEP.SYNCS 0x989680 ;  /* 0x009896800000995d */ /* 0x004fea0003900000 */
[----:B------:R-:W2:Y:S02]  /*21690*/  @!P1 SYNCS.PHASECHK.TRANS64 P1, [R9+URZ+0x228a0], R2 ;  /* 0x0228a002090095a7 */ /* 0x000ea4000802007f */
[----:B--2---:R-:W-:Y:S05]  /*216a0*/  @!P1 BRA `(.L_x_5402) ;  /* 0xfffffffc00f09947 */ /* 0x004fea000383ffff */
[----:B------:R-:W-:Y:S05]  /*216b0*/  BRA `(.L_x_5586) ;  /* 0xffffff8800ac7947 */ /* 0x000fea000383ffff */
.L_x_5407:
[----:B-1----:R1:W2:Y:S02]  /*216c0*/  SYNCS.PHASECHK.TRANS64.TRYWAIT P1, [R9+URZ+0x228c0], R2 ;  /* 0x0228c002090075a7 */ /* 0x0022a4000802017f */
[----:B--2---:R-:W-:Y:S05]  /*216d0*/  @!P1 NANOSLEEP.SYNCS 0x989680 ;  /* 0x009896800000995d */ /* 0x004fea0003900000 */
[----:B------:R-:W2:Y:S02]  /*216e0*/  @!P1 SYNCS.PHASECHK.TRANS64 P1, [R9+URZ+0x228c0], R2 ;  /* 0x0228c002090095a7 */ /* 0x000ea4000802007f */
[----:B--2---:R-:W-:Y:S05]  /*216f0*/  @!P1 BRA `(.L_x_5407) ;  /* 0xfffffffc00f09947 */ /* 0x004fea000383ffff */
[----:B------:R-:W-:Y:S05]  /*21700*/  BRA `(.L_x_5587) ;  /* 0xffffff8c00247947 */ /* 0x000fea000383ffff */
.L_x_5425:
[----:B------:R-:W0:Y:S01]  /*21710*/  S2R R9, SR_TID.X ;  /* 0x0000000000097919 */ /* 0x000e220000002100 */
[----:B------:R-:W-:Y:S01]  /*21720*/  BSSY B0, `(.L_x_5588) ;  /* 0x000000a000007945 */ /* 0x000fe20003800000 */
[----:B------:R-:W-:Y:S02]  /*21730*/  IMAD.MOV.U32 R12, RZ, RZ, RZ ;  /* 0x000000ffff0c7224 */ /* 0x000fe400078e00ff */
[----:B------:R-:W-:Y:S02]  /*21740*/  IMAD.MOV.U32 R11, RZ, RZ, 0x1f ;  /* 0x0000001fff0b7424 */ /* 0x000fe400078e00ff */
[----:B------:R-:W-:Y:S01]  /*21750*/  IMAD.MOV.U32 R15, RZ, RZ, -0x1 ;  /* 0xffffffffff0f7424 */ /* 0x000fe200078e00ff */
[----:B0-----:R-:W-:-:S04]  /*21760*/  SHF.R.U32.HI R9, RZ, 0x5, R9 ;  /* 0x00000005ff097819 */ /* 0x001fc80000011609 */
[----:B------:R-:W-:-:S04]  /*21770*/  LOP3.LUT R9, R9, 0x3, RZ, 0xc0, !PT ;  /* 0x0000000309097812 */ /* 0x000fc800078ec0ff */
[----:B------:R-:W-:-:S07]  /*21780*/  MOV R13, R9 ;  /* 0x00000009000d7202 */ /* 0x000fce0000000f00 */
[----:B-----5:R-:W-:Y:S05]  /*21790*/  WARPSYNC.COLLECTIVE R15, `(.L_x_5589) ;  /* 0x000000000f087348 */ /* 0x020fea0003c00000 */
[----:B------:R0:W1:Y:S02]  /*217a0*/  SHFL.IDX P6, R14, R13, R12, R11 ;  /* 0x0000000c0d0e7389 */ /* 0x00006400000c000b */
[----:B01---5:R-:W-:Y:S01]  /*217b0*/  ENDCOLLECTIVE ;  /* 0x000000000000791b */ /* 0x023fe20003800000 */
.L_x_5589:
[----:B------:R-:W-:Y:S05]  /*217c0*/  BSYNC B0 ;  /* 0x0000000000007941 */ /* 0x000fea0003800000 */
.L_x_5588:
[----:B------:R-:W-:Y:S05]  /*217d0*/  BRA `(.L_x_5590) ;  /* 0xffffff9c005c7947 */ /* 0x000fea000383ffff */
.L_x_5428:
[----:B0-----:R0:W1:Y:S02]  /*217e0*/  SYNCS.PHASECHK.TRANS64.TRYWAIT P0, [R32+URZ+0x22840], R0 ;  /* 0x02284000200075a7 */ /* 0x001064000800017f */
[----:B-1----:R-:W-:Y:S05]  /*217f0*/  @!P0 NANOSLEEP.SYNCS 0x989680 ;  /* 0x009896800000895d */ /* 0x002fea0003900000 */
[----:B------:R-:W1:Y:S02]  /*21800*/  @!P0 SYNCS.PHASECHK.TRANS64 P0, [R32+URZ+0x22840], R0 ;  /* 0x02284000200085a7 */ /* 0x000e64000800007f */
[----:B-1----:R-:W-:Y:S05]  /*21810*/  @!P0 BRA `(.L_x_5428) ;  /* 0xfffffffc00f08947 */ /* 0x002fea000383ffff */
[----:B------:R-:W-:Y:S05]  /*21820*/  BRA `(.L_x_5591) ;  /* 0xffffff9c006c7947 */ /* 0x000fea000383ffff */
.L_x_5429:
        /* <DEDUP_REMOVED lines=8> */
.L_x_5593:
[----:B------:R-:W-:Y:S05]  /*218b0*/  BSYNC B0 ;  /* 0x0000000000007941 */ /* 0x000fea0003800000 */
.L_x_5592:
        /* <DEDUP_REMOVED lines=9> */
.L_x_5594:
[----:B------:R-:W-:Y:S02]  /*21950*/  IMAD.MOV.U32 R13, RZ, RZ, R4 ;  /* 0x000000ffff0d7224 */ /* 0x000fe400078e0004 */
[----:B------:R-:W-:Y:S02]  /*21960*/  IMAD.MOV.U32 R12, RZ, RZ, 0x1 ;  /* 0x00000001ff0c7424 */ /* 0x000fe400078e00ff */
[----:B------:R-:W-:-:S07]  /*21970*/  IMAD.MOV.U32 R3, RZ, RZ, R14 ;  /* 0x000000ffff037224 */ /* 0x000fce00078e000e */
[----:B------:R-:W-:Y:S05]  /*21980*/  WARPSYNC.COLLECTIVE R15, `(.L_x_5595) ;  /* 0x000000000f087348 */ /* 0x000fea0003c00000 */
[----:B------:R0:W1:Y:S02]  /*21990*/  SHFL.IDX P6, R14, R13, R12, R11 ;  /* 0x0000000c0d0e7389 */ /* 0x00006400000c000b */
[----:B01----:R-:W-:Y:S01]  /*219a0*/  ENDCOLLECTIVE ;  /* 0x000000000000791b */ /* 0x003fe20003800000 */
.L_x_5595:
        /* <DEDUP_REMOVED lines=15> */
.L_x_5596:
[----:B------:R-:W-:Y:S02]  /*21aa0*/  @P0 IMAD R7, R5, 0x2, R22 ;  /* 0x0000000205070824 */ /* 0x000fe400078e0216 */
[----:B------:R-:W-:Y:S02]  /*21ab0*/  IMAD.MOV.U32 R13, RZ, RZ, R4 ;  /* 0x000000ffff0d7224 */ /* 0x000fe400078e0004 */
[----:B------:R-:W-:Y:S02]  /*21ac0*/  IMAD.MOV.U32 R12, RZ, RZ, 0x2 ;  /* 0x00000002ff0c7424 */ /* 0x000fe400078e00ff */
[----:B------:R-:W-:-:S07]  /*21ad0*/  IMAD.MOV.U32 R3, RZ, RZ, R14 ;  /* 0x000000ffff037224 */ /* 0x000fce00078e000e */
[----:B------:R-:W-:Y:S05]  /*21ae0*/  WARPSYNC.COLLECTIVE R15, `(.L_x_5597) ;  /* 0x000000000f087348 */ /* 0x000fea0003c00000 */
[----:B------:R0:W1:Y:S02]  /*21af0*/  SHFL.IDX P6, R14, R13, R12, R11 ;  /* 0x0000000c0d0e7389 */ /* 0x00006400000c000b */
[----:B01----:R-:W-:Y:S01]  /*21b00*/  ENDCOLLECTIVE ;  /* 0x000000000000791b */ /* 0x003fe20003800000 */
.L_x_5597:
        /* <DEDUP_REMOVED lines=15> */
.L_x_5598:
[----:B------:R-:W-:Y:S01]  /*21c00*/  @P0 LEA R7, R5, R22, 0x1 ;  /* 0x0000001605070211 */ /* 0x000fe200078e08ff */
[----:B------:R-:W-:Y:S02]  /*21c10*/  IMAD.MOV.U32 R13, RZ, RZ, R4 ;  /* 0x000000ffff0d7224 */ /* 0x000fe400078e0004 */
[----:B------:R-:W-:Y:S02]  /*21c20*/  IMAD.MOV.U32 R12, RZ, RZ, 0x3 ;  /* 0x00000003ff0c7424 */ /* 0x000fe400078e00ff */
[----:B------:R-:W-:-:S07]  /*21c30*/  IMAD.MOV.U32 R3, RZ, RZ, R14 ;  /* 0x000000ffff037224 */ /* 0x000fce00078e000e */
[----:B------:R-:W-:Y:S05]  /*21c40*/  WARPSYNC.COLLECTIVE R15, `(.L_x_5599) ;  /* 0x000000000f087348 */ /* 0x000fea0003c00000 */
[----:B------:R0:W1:Y:S02]  /*21c50*/  SHFL.IDX P6, R14, R13, R12, R11 ;  /* 0x0000000c0d0e7389 */ /* 0x00006400000c000b */
[----:B01----:R-:W-:Y:S01]  /*21c60*/  ENDCOLLECTIVE ;  /* 0x000000000000791b */ /* 0x003fe20003800000 */
.L_x_5599:
        /* <DEDUP_REMOVED lines=15> */
.L_x_5600:
[----:B------:R-:W-:Y:S02]  /*21d60*/  @P0 IMAD R7, R5, 0x2, R22 ;  /* 0x0000000205070824 */ /* 0x000fe400078e0216 */
[----:B------:R-:W-:Y:S02]  /*21d70*/  IMAD.MOV.U32 R13, RZ, RZ, R4 ;  /* 0x000000ffff0d7224 */ /* 0x000fe400078e0004 */
[----:B------:R-:W-:Y:S02]  /*21d80*/  IMAD.MOV.U32 R12, RZ, RZ, 0x4 ;  /* 0x00000004ff0c7424 */ /* 0x000fe400078e00ff */
[----:B------:R-:W-:-:S07]  /*21d90*/  IMAD.MOV.U32 R3, RZ, RZ, R14 ;  /* 0x000000ffff037224 */ /* 0x000fce00078e000e */
[----:B------:R-:W-:Y:S05]  /*21da0*/  WARPSYNC.COLLECTIVE R15, `(.L_x_5601) ;  /* 0x000000000f087348 */ /* 0x000fea0003c00000 */
[----:B------:R0:W1:Y:S02]  /*21db0*/  SHFL.IDX P6, R14, R13, R12, R11 ;  /* 0x0000000c0d0e7389 */ /* 0x00006400000c000b */
[----:B01----:R-:W-:Y:S01]  /*21dc0*/  ENDCOLLECTIVE ;  /* 0x000000000000791b */ /* 0x003fe20003800000 */
.L_x_5601:
        /* <DEDUP_REMOVED lines=15> */
.L_x_5602:
[----:B------:R-:W-:Y:S02]  /*21ec0*/  @P0 IMAD R7, R5, 0x2, R22 ;  /* 0x0000000205070824 */ /* 0x000fe400078e0216 */
[----:B------:R-:W-:Y:S02]  /*21ed0*/  IMAD.MOV.U32 R13, RZ, RZ, R4 ;  /* 0x000000ffff0d7224 */ /* 0x000fe400078e0004 */
[----:B------:R-:W-:Y:S02]  /*21ee0*/  IMAD.MOV.U32 R12, RZ, RZ, 0x5 ;  /* 0x00000005ff0c7424 */ /* 0x000fe400078e00ff */
[----:B------:R-:W-:-:S07]  /*21ef0*/  IMAD.MOV.U32 R3, RZ, RZ, R14 ;  /* 0x000000ffff037224 */ /* 0x000fce00078e000e */
[----:B------:R-:W-:Y:S05]  /*21f00*/  WARPSYNC.COLLECTIVE R15, `(.L_x_5603) ;  /* 0x000000000f087348 */ /* 0x000fea0003c00000 */
[----:B------:R0:W1:Y:S02]  /*21f10*/  SHFL.IDX P6, R14, R13, R12, R11 ;  /* 0x0000000c0d0e7389 */ /* 0x00006400000c000b */
[----:B01----:R-:W-:Y:S01]  /*21f20*/  ENDCOLLECTIVE ;  /* 0x000000000000791b */ /* 0x003fe20003800000 */
.L_x_5603:
        /* <DEDUP_REMOVED lines=10> */
.L_x_5604:
[----:B------:R-:W-:Y:S01]  /*21fd0*/  @!PT LDS RZ, [RZ] ;  /* 0x00000000fffff984 */ /* 0x000fe20000000800 */
[----:B------:R-:W-:Y:S01]  /*21fe0*/  @!PT LDS RZ, [RZ] ;  /* 0x00000000fffff984 */ /* 0x000fe20000000800 */
[----:B------:R-:W-:Y:S01]  /*21ff0*/  @!PT LDS RZ, [RZ] ;  /* 0x00000000fffff984 */ /* 0x000fe20000000800 */
[----:B------:R0:W-:Y:S01]  /*22000*/  @P0 LDGSTS.E.BYPASS.LTC128B.128 [R7+0x1e400], desc[UR42][R2.64], !P2 ;  /* 0x1e40000002070fae */ /* 0x0001e2000d101d6a */
[----:B------:R-:W-:Y:S01]  /*22010*/  IMAD.MOV.U32 R0, RZ, RZ, R14 ;  /* 0x000000ffff007224 */ /* 0x000fe200078e000e */
[----:B------:R-:W-:Y:S06]  /*22020*/  BRA `(.L_x_5605) ;  /* 0xffffff9800cc7947 */ /* 0x000fec000383ffff */
.L_x_5434:
[----:B------:R-:W-:Y:S02]  /*22030*/  IMAD.MOV.U32 R13, RZ, RZ, R4 ;  /* 0x000000ffff0d7224 */ /* 0x000fe400078e0004 */
[----:B------:R-:W-:Y:S02]  /*22040*/  IMAD.MOV.U32 R12, RZ, RZ, RZ ;  /* 0x000000ffff0c7224 */ /* 0x000fe400078e00ff */
[----:B------:R-:W-:Y:S02]  /*22050*/  IMAD.MOV.U32 R11, RZ, RZ, 0x181f ;  /* 0x0000181fff0b7424 */ /* 0x000fe400078e00ff */
[----:B------:R-:W-:Y:S02]  /*22060*/  IMAD.MOV.U32 R15, RZ, RZ, -0x1 ;  /* 0xffffffffff0f7424 */ /* 0x000fe400078e00ff */
[----:B-----5:R-:W-:Y:S02]  /*22070*/  IMAD R5, R20, R7, RZ ;  /* 0x0000000714057224 */ /* 0x020fe400078e02ff */
[----:B------:R-:W-:-:S07]  /*22080*/  IMAD R17, R17, 0x80, R10 ;  /* 0x0000008011117824 */ /* 0x000fce00078e020a */
[----:B-1----:R-:W-:Y:S05]  /*22090*/  WARPSYNC.COLLECTIVE R15, `(.L_x_5606) ;  /* 0x000000000f087348 */ /* 0x002fea0003c00000 */
[----:B------:R0:W2:Y:S02]  /*220a0*/  SHFL.IDX P6, R14, R13, R12, R11 ;  /* 0x0000000c0d0e7389 */ /* 0x0000a400000c000b */
[----:B012---:R-:W-:Y:S01]  /*220b0*/  ENDCOLLECTIVE ;  /* 0x000000000000791b */ /* 0x007fe20003800000 */
.L_x_5606:
[C---:B------:R-:W-:Y:S02]  /*220c0*/  ISETP.GE.AND P0, PT, R17.reuse, R5, PT ;  /* 0x000000051100720c */ /* 0x040fe40003f06270 */
[----:B------:R-:W-:Y:S01]  /*220d0*/  IADD3 R6, R17, 0x10, RZ ;  /* 0x0000001011067810 */ /* 0x000fe20007ffe0ff */
[----:B------:R-:W-:Y:S02]  /*220e0*/  IMAD.MOV.U32 R13, RZ, RZ, R0 ;  /* 0x000000ffff0d7224 */ /* 0x000fe400078e0000 */
[----:B------:R-:W-:-:S08]  /*220f0*/  IMAD.MOV.U32 R2, RZ, RZ, R14 ;  /* 0x000000ffff027224 */ /* 0x000fd000078e000e */
[----:B------:R-:W-:Y:S05]  /*22100*/  WARPSYNC.COLLECTIVE R15, `(.L_x_5607) ;  /* 0x000000000f087348 */ /* 0x000fea0003c00000 */
[----:B------:R0:W1:Y:S02]  /*22110*/  SHFL.IDX P6, R14, R13, R12, R11 ;  /* 0x0000000c0d0e7389 */ /* 0x00006400000c000b */
[----:B01----:R-:W-:Y:S01]  /*22120*/  ENDCOLLECTIVE ;  /* 0x000000000000791b */ /* 0x003fe20003800000 */
.L_x_5607:
[----:B------:R-:W-:Y:S02]  /*22130*/  IMAD.MOV.U32 R13, RZ, RZ, R4 ;  /* 0x000000ffff0d7224 */ /* 0x000fe400078e0004 */
[----:B------:R-:W-:Y:S02]  /*22140*/  IMAD.MOV.U32 R12, RZ, RZ, 0x1 ;  /* 0x00000001ff0c7424 */ /* 0x000fe400078e00ff */
[----:B------:R-:W-:-:S07]  /*22150*/  IMAD.MOV.U32 R3, RZ, RZ, R14 ;  /* 0x000000ffff037224 */ /* 0x000fce00078e000e */
[----:B------:R-:W-:Y:S05]  /*22160*/  WARPSYNC.COLLECTIVE R15, `(.L_x_5608) ;  /* 0x000000000f087348 */ /* 0x000fea0003c00000 */
[----:B------:R0:W1:Y:S02]  /*22170*/  SHFL.IDX P6, R14, R13, R12, R11 ;  /* 0x0000000c0d0e7389 */ /* 0x00006400000c000b */
[----:B01----:R-:W-:Y:S01]  /*22180*/  ENDCOLLECTIVE ;  /* 0x000000000000791b */ /* 0x003fe20003800000 */
.L_x_5608:
        /* <DEDUP_REMOVED lines=15> */
.L_x_5609:
[----:B------:R-:W-:Y:S02]  /*22280*/  IMAD.MOV.U32 R13, RZ, RZ, R4 ;  /* 0x000000ffff0d7224 */ /* 0x000fe400078e0004 */
[----:B------:R-:W-:Y:S02]  /*22290*/  IMAD.MOV.U32 R12, RZ, RZ, 0x2 ;  /* 0x00000002ff0c7424 */ /* 0x000fe400078e00ff */
[----:B------:R-:W-:-:S07]  /*222a0*/  IMAD.MOV.U32 R3, RZ, RZ, R14 ;  /* 0x000000ffff037224 */ /* 0x000fce00078e000e */
[----:B------:R-:W-:Y:S05]  /*222b0*/  WARPSYNC.COLLECTIVE R15, `(.L_x_5610) ;  /* 0x000000000f087348 */ /* 0x000fea0003c00000 */
[----:B------:R0:W1:Y:S02]  /*222c0*/  SHFL.IDX P6, R14, R13, R12, R11 ;  /* 0x0000000c0d0e7389 */ /* 0x00006400000c000b */
[----:B01----:R-:W-:Y:S01]  /*222d0*/  ENDCOLLECTIVE ;  /* 0x000000000000791b */ /* 0x003fe20003800000 */
.L_x_5610:
        /* <DEDUP_REMOVED lines=16> */
.L_x_5611:
[----:B------:R-:W-:Y:S02]  /*223e0*/  IMAD.MOV.U32 R13, RZ, RZ, R4 ;  /* 0x000000ffff0d7224 */ /* 0x000fe400078e0004 */
[----:B------:R-:W-:Y:S02]  /*223f0*/  IMAD.MOV.U32 R12, RZ, RZ, 0x3 ;  /* 0x00000003ff0c7424 */ /* 0x000fe400078e00ff */
[----:B------:R-:W-:-:S07]  /*22400*/  IMAD.MOV.U32 R3, RZ, RZ, R14 ;  /* 0x000000ffff037224 */ /* 0x000fce00078e000e */
[----:B------:R-:W-:Y:S05]  /*22410*/  WARPSYNC.COLLECTIVE R15, `(.L_x_5612) ;  /* 0x000000000f087348 */ /* 0x000fea0003c00000 */
[----:B------:R0:W1:Y:S02]  /*22420*/  SHFL.IDX P6, R14, R13, R12, R11 ;  /* 0x0000000c0d0e7389 */ /* 0x00006400000c000b */
[----:B01----:R-:W-:Y:S01]  /*22430*/  ENDCOLLECTIVE ;  /* 0x000000000000791b */ /* 0x003fe20003800000 */
.L_x_5612:
        /* <DEDUP_REMOVED lines=16> */
.L_x_5613:
[----:B------:R-:W-:Y:S02]  /*22540*/  IMAD.MOV.U32 R13, RZ, RZ, R4 ;  /* 0x000000ffff0d7224 */ /* 0x000fe400078e0004 */
[----:B------:R-:W-:Y:S02]  /*22550*/  IMAD.MOV.U32 R12, RZ, RZ, 0x4 ;  /* 0x00000004ff0c7424 */ /* 0x000fe400078e00ff */
[----:B------:R-:W-:-:S07]  /*22560*/  IMAD.MOV.U32 R3, RZ, RZ, R14 ;  /* 0x000000ffff037224 */ /* 0x000fce00078e000e */
[----:B------:R-:W-:Y:S05]  /*22570*/  WARPSYNC.COLLECTIVE R15, `(.L_x_5614) ;  /* 0x000000000f087348 */ /* 0x000fea0003c00000 */
[----:B------:R0:W1:Y:S02]  /*22580*/  SHFL.IDX P6, R14, R13, R12, R11 ;  /* 0x0000000c0d0e7389 */ /* 0x00006400000c000b */
[----:B01----:R-:W-:Y:S01]  /*22590*/  ENDCOLLECTIVE ;  /* 0x000000000000791b */ /* 0x003fe20003800000 */
.L_x_5614:
        /* <DEDUP_REMOVED lines=16> */
.L_x_5615:
[----:B------:R-:W-:Y:S01]  /*226a0*/  MOV R13, R4 ;  /* 0x00000004000d7202 */ /* 0x000fe20000000f00 */
[----:B------:R-:W-:Y:S02]  /*226b0*/  IMAD.MOV.U32 R12, RZ, RZ, 0x5 ;  /* 0x00000005ff0c7424 */ /* 0x000fe400078e00ff */
[----:B------:R-:W-:-:S07]  /*226c0*/  IMAD.MOV.U32 R3, RZ, RZ, R14 ;  /* 0x000000ffff037224 */ /* 0x000fce00078e000e */
[----:B------:R-:W-:Y:S05]  /*226d0*/  WARPSYNC.COLLECTIVE R15, `(.L_x_5616) ;  /* 0x000000000f087348 */ /* 0x000fea0003c00000 */
[----:B------:R0:W1:Y:S02]  /*226e0*/  SHFL.IDX P6, R14, R13, R12, R11 ;  /* 0x0000000c0d0e7389 */ /* 0x00006400000c000b */
[----:B01----:R-:W-:Y:S01]  /*226f0*/  ENDCOLLECTIVE ;  /* 0x000000000000791b */ /* 0x003fe20003800000 */
.L_x_5616:
        /* <DEDUP_REMOVED lines=16> */
.L_x_5617:
[----:B------:R-:W-:Y:S02]  /*22800*/  IMAD.MOV.U32 R13, RZ, RZ, R4 ;  /* 0x000000ffff0d7224 */ /* 0x000fe400078e0004 */
[----:B------:R-:W-:Y:S02]  /*22810*/  IMAD.MOV.U32 R12, RZ, RZ, 0x6 ;  /* 0x00000006ff0c7424 */ /* 0x000fe400078e00ff */
[----:B------:R-:W-:-:S07]  /*22820*/  IMAD.MOV.U32 R3, RZ, RZ, R14 ;  /* 0x000000ffff037224 */ /* 0x000fce00078e000e */
[----:B------:R-:W-:Y:S05]  /*22830*/  WARPSYNC.COLLECTIVE R15, `(.L_x_5618) ;  /* 0x000000000f087348 */ /* 0x000fea0003c00000 */
[----:B------:R0:W1:Y:S02]  /*22840*/  SHFL.IDX P6, R14, R13, R12, R11 ;  /* 0x0000000c0d0e7389 */ /* 0x00006400000c000b */
[----:B01----:R-:W-:Y:S01]  /*22850*/  ENDCOLLECTIVE ;  /* 0x000000000000791b */ /* 0x003fe20003800000 */
.L_x_5618:
        /* <DEDUP_REMOVED lines=16> */
.L_x_5619:
[----:B------:R-:W-:Y:S02]  /*22960*/  IMAD.MOV.U32 R13, RZ, RZ, R4 ;  /* 0x000000ffff0d7224 */ /* 0x000fe400078e0004 */
[----:B------:R-:W-:Y:S02]  /*22970*/  IMAD.MOV.U32 R12, RZ, RZ, 0x7 ;  /* 0x00000007ff0c7424 */ /* 0x000fe400078e00ff */
[----:B------:R-:W-:-:S07]  /*22980*/  IMAD.MOV.U32 R3, RZ, RZ, R14 ;  /* 0x000000ffff037224 */ /* 0x000fce00078e000e */
[----:B------:R-:W-:Y:S05]  /*22990*/  WARPSYNC.COLLECTIVE R15, `(.L_x_5620) ;  /* 0x000000000f087348 */ /* 0x000fea0003c00000 */
[----:B------:R0:W1:Y:S02]  /*229a0*/  SHFL.IDX P6, R14, R13, R12, R11 ;  /* 0x0000000c0d0e7389 */ /* 0x00006400000c000b */
[----:B01----:R-:W-:Y:S01]  /*229b0*/  ENDCOLLECTIVE ;  /* 0x000000000000791b */ /* 0x003fe20003800000 */
.L_x_5620:
        /* <DEDUP_REMOVED lines=10> */
.L_x_5621:
[----:B------:R-:W-:Y:S01]  /*22a60*/  @!PT LDS RZ, [RZ] ;  /* 0x00000000fffff984 */ /* 0x000fe20000000800 */
[----:B------:R-:W-:Y:S01]  /*22a70*/  @!PT LDS RZ, [RZ] ;  /* 0x00000000fffff984 */ /* 0x000fe20000000800 */
[----:B------:R-:W-:Y:S01]  /*22a80*/  @!PT LDS RZ, [RZ] ;  /* 0x00000000fffff984 */ /* 0x000fe20000000800 */
[----:B------:R0:W-:Y:S01]  /*22a90*/  @!P0 LDGSTS.E.BYPASS.LTC128B.128 [R8+0x1b400], desc[UR42][R2.64], !P1 ;  /* 0x1b40000002088fae */ /* 0x0001e2000c901d6a */
[----:B------:R-:W-:Y:S01]  /*22aa0*/  IMAD.MOV.U32 R0, RZ, RZ, R14 ;  /* 0x000000ffff007224 */ /* 0x000fe200078e000e */
[----:B------:R-:W-:Y:S06]  /*22ab0*/  BRA `(.L_x_5622) ;  /* 0xffffff9c00487947 */ /* 0x000fec000383ffff */
.L_x_5437:
[----:B0-----:R0:W2:Y:S02]  /*22ac0*/  SYNCS.PHASECHK.TRANS64.TRYWAIT P0, [R22+URZ+0x22820], R3 ;  /* 0x02282003160075a7 */ /* 0x0010a4000800017f */
[----:B--2---:R-:W-:Y:S05]  /*22ad0*/  @!P0 NANOSLEEP.SYNCS 0x989680 ;  /* 0x009896800000895d */ /* 0x004fea0003900000 */
[----:B------:R-:W2:Y:S02]  /*22ae0*/  @!P0 SYNCS.PHASECHK.TRANS64 P0, [R22+URZ+0x22820], R3 ;  /* 0x02282003160085a7 */ /* 0x000ea4000800007f */
[----:B--2---:R-:W-:Y:S05]  /*22af0*/  @!P0 BRA `(.L_x_5437) ;  /* 0xfffffffc00f08947 */ /* 0x004fea000383ffff */
[----:B------:R-:W-:Y:S05]  /*22b00*/  BRA `(.L_x_5623) ;  /* 0xffffff9c00a47947 */ /* 0x000fea000383ffff */
.L_x_5440:
[----:B0-----:R0:W2:Y:S02]  /*22b10*/  SYNCS.PHASECHK.TRANS64.TRYWAIT P0, [R32+URZ+0x22860], R3 ;  /* 0x02286003200075a7 */ /* 0x0010a4000800017f */
[----:B--2---:R-:W-:Y:S05]  /*22b20*/  @!P0 NANOSLEEP.SYNCS 0x989680 ;  /* 0x009896800000895d */ /* 0x004fea0003900000 */
[----:B------:R-:W2:Y:S02]  /*22b30*/  @!P0 SYNCS.PHASECHK.TRANS64 P0, [R32+URZ+0x22860], R3 ;  /* 0x02286003200085a7 */ /* 0x000ea4000800007f */
[----:B--2---:R-:W-:Y:S05]  /*22b40*/  @!P0 BRA `(.L_x_5440) ;  /* 0xfffffffc00f08947 */ /* 0x004fea000383ffff */
[----:B------:R-:W-:Y:S05]  /*22b50*/  BRA `(.L_x_5624) ;  /* 0xffffff9c00b47947 */ /* 0x000fea000383ffff */
.L_x_5441:
        /* <DEDUP_REMOVED lines=8> */
.L_x_5626:
[----:B------:R-:W-:Y:S05]  /*22be0*/  BSYNC B0 ;  /* 0x0000000000007941 */ /* 0x000fea0003800000 */
.L_x_5625:
        /* <DEDUP_REMOVED lines=13> */
.L_x_5627:
        /* <DEDUP_REMOVED lines=11> */
.L_x_5628:
        /* <DEDUP_REMOVED lines=17> */
.L_x_5629:
[----:B------:R-:W-:Y:S02]  /*22e80*/  IMAD.MOV.U32 R13, RZ, RZ, R6 ;  /* 0x000000ffff0d7224 */ /* 0x000fe400078e0006 */
[----:B------:R-:W-:Y:S01]  /*22e90*/  IMAD.MOV.U32 R12, RZ, RZ, 0x2 ;  /* 0x00000002ff0c7424 */ /* 0x000fe200078e00ff */
[----:B------:R-:W-:-:S13]  /*22ea0*/  IADD3 R2, P4, R14, R0, RZ ;  /* 0x000000000e027210 */ /* 0x000fda0007f9e0ff */
[----:B------:R-:W-:Y:S05]  /*22eb0*/  WARPSYNC.COLLECTIVE R15, `(.L_x_5630) ;  /* 0x000000000f087348 */ /* 0x000fea0003c00000 */
[----:B------:R0:W1:Y:S02]  /*22ec0*/  SHFL.IDX P6, R14, R13, R12, R11 ;  /* 0x0000000c0d0e7389 */ /* 0x00006400000c000b */
[----:B01----:R-:W-:Y:S01]  /*22ed0*/  ENDCOLLECTIVE ;  /* 0x000000000000791b */ /* 0x003fe20003800000 */
.L_x_5630:
        /* <DEDUP_REMOVED lines=17> */
.L_x_5631:
[----:B------:R-:W-:Y:S02]  /*22ff0*/  IMAD.MOV.U32 R13, RZ, RZ, R6 ;  /* 0x000000ffff0d7224 */ /* 0x000fe400078e0006 */
[----:B------:R-:W-:Y:S01]  /*23000*/  IMAD.MOV.U32 R12, RZ, RZ, 0x3 ;  /* 0x00000003ff0c7424 */ /* 0x000fe200078e00ff */
[----:B------:R-:W-:-:S13]  /*23010*/  IADD3 R2, P4, R14, R0, RZ ;  /* 0x000000000e027210 */ /* 0x000fda0007f9e0ff */
[----:B------:R-:W-:Y:S05]  /*23020*/  WARPSYNC.COLLECTIVE R15, `(.L_x_5632) ;  /* 0x000000000f087348 */ /* 0x000fea0003c00000 */
[----:B------:R0:W1:Y:S02]  /*23030*/  SHFL.IDX P6, R14, R13, R12, R11 ;  /* 0x0000000c0d0e7389 */ /* 0x00006400000c000b */
[----:B01----:R-:W-:Y:S01]  /*23040*/  ENDCOLLECTIVE ;  /* 0x000000000000791b */ /* 0x003fe20003800000 */
.L_x_5632:
        /* <DEDUP_REMOVED lines=17> */
.L_x_5633:
[----:B------:R-:W-:Y:S02]  /*23160*/  IMAD.MOV.U32 R13, RZ, RZ, R6 ;  /* 0x000000ffff0d7224 */ /* 0x000fe400078e0006 */
[----:B------:R-:W-:Y:S01]  /*23170*/  IMAD.MOV.U32 R12, RZ, RZ, 0x4 ;  /* 0x00000004ff0c7424 */ /* 0x000fe200078e00ff */
[----:B------:R-:W-:-:S13]  /*23180*/  IADD3 R2, P4, R14, R0, RZ ;  /* 0x000000000e027210 */ /* 0x000fda0007f9e0ff */
[----:B------:R-:W-:Y:S05]  /*23190*/  WARPSYNC.COLLECTIVE R15, `(.L_x_5634) ;  /* 0x000000000f087348 */ /* 0x000fea0003c00000 */
[----:B------:R0:W1:Y:S02]  /*231a0*/  SHFL.IDX P6, R14, R13, R12, R11 ;  /* 0x0000000c0d0e7389 */ /* 0x00006400000c000b */
[----:B01----:R-:W-:Y:S01]  /*231b0*/  ENDCOLLECTIVE ;  /* 0x000000000000791b */ /* 0x003fe20003800000 */
.L_x_5634:
        /* <DEDUP_REMOVED lines=17> */
.L_x_5635:
[----:B------:R-:W-:Y:S02]  /*232d0*/  IMAD.MOV.U32 R13, RZ, RZ, R6 ;  /* 0x000000ffff0d7224 */ /* 0x000fe400078e0006 */
[----:B------:R-:W-:Y:S01]  /*232e0*/  IMAD.MOV.U32 R12, RZ, RZ, 0x5 ;  /* 0x00000005ff0c7424 */ /* 0x000fe200078e00ff */
[----:B------:R-:W-:-:S13]  /*232f0*/  IADD3 R2, P4, R14, R0, RZ ;  /* 0x000000000e027210 */ /* 0x000fda0007f9e0ff */
[----:B------:R-:W-:Y:S05]  /*23300*/  WARPSYNC.COLLECTIVE R15, `(.L_x_5636) ;  /* 0x000000000f087348 */ /* 0x000fea0003c00000 */
[----:B------:R0:W1:Y:S02]  /*23310*/  SHFL.IDX P6, R14, R13, R12, R11 ;  /* 0x0000000c0d0e7389 */ /* 0x00006400000c000b */
[----:B01----:R-:W-:Y:S01]  /*23320*/  ENDCOLLECTIVE ;  /* 0x000000000000791b */ /* 0x003fe20003800000 */
.L_x_5636:
        /* <DEDUP_REMOVED lines=12> */
.L_x_5637:
        /* <DEDUP_REMOVED lines=9> */
.L_x_5448:
[----:B0-----:R0:W2:Y:S02]  /*23480*/  SYNCS.PHASECHK.TRANS64.TRYWAIT P0, [R6+URZ+0x22840], R21 ;  /* 0x02284015060075a7 */ /* 0x0010a4000800017f */
[----:B--2---:R-:W-:Y:S05]  /*23490*/  @!P0 NANOSLEEP.SYNCS 0x989680 ;  /* 0x009896800000895d */ /* 0x004fea0003900000 */
[----:B------:R-:W2:Y:S02]  /*234a0*/  @!P0 SYNCS.PHASECHK.TRANS64 P0, [R6+URZ+0x22840], R21 ;  /* 0x02284015060085a7 */ /* 0x000ea4000800007f */
[----:B--2---:R-:W-:Y:S05]  /*234b0*/  @!P0 BRA `(.L_x_5448) ;  /* 0xfffffffc00f08947 */ /* 0x004fea000383ffff */
[----:B------:R-:W-:Y:S05]  /*234c0*/  BRA `(.L_x_5639) ;  /* 0xffffffa000147947 */ /* 0x000fea000383ffff */
.L_x_5449:
[----:B------:R-:W-:Y:S01]  /*234d0*/  BSSY B1, `(.L_x_5640) ;  /* 0x0000008000017945 */ /* 0x000fe20003800000 */
[----:B------:R-:W-:Y:S01]  /*234e0*/  IMAD.MOV.U32 R13, RZ, RZ, R9 ;  /* 0x000000ffff0d7224 */ /* 0x000fe200078e0009 */
[----:B------:R-:W-:Y:S01]  /*234f0*/  MOV R15, 0xffffffff ;  /* 0xffffffff000f7802 */ /* 0x000fe20000000f00 */
[----:B------:R-:W-:Y:S02]  /*23500*/  IMAD.MOV.U32 R12, RZ, RZ, RZ ;  /* 0x000000ffff0c7224 */ /* 0x000fe400078e00ff */
[----:B------:R-:W-:-:S07]  /*23510*/  IMAD.MOV.U32 R11, RZ, RZ, 0x181f ;  /* 0x0000181fff0b7424 */ /* 0x000fce00078e00ff */
[----:B01----:R-:W-:Y:S05]  /*23520*/  WARPSYNC.COLLECTIVE R15, `(.L_x_5641) ;  /* 0x000000000f087348 */ /* 0x003fea0003c00000 */
[----:B------:R2:W3:Y:S02]  /*23530*/  SHFL.IDX P6, R14, R13, R12, R11 ;  /* 0x0000000c0d0e7389 */ /* 0x0004e400000c000b */
[----:B0123--:R-:W-:Y:S01]  /*23540*/  ENDCOLLECTIVE ;  /* 0x000000000000791b */ /* 0x00ffe20003800000 */
.L_x_5641:
[----:B------:R-:W-:Y:S05]  /*23550*/  BSYNC B1 ;  /* 0x0000000000017941 */ /* 0x000fea0003800000 */
.L_x_5640:
        /* <DEDUP_REMOVED lines=9> */
.L_x_5642:
[----:B------:R-:W-:Y:S02]  /*235f0*/  IMAD.MOV.U32 R13, RZ, RZ, R9 ;  /* 0x000000ffff0d7224 */ /* 0x000fe400078e0009 */
[----:B------:R-:W-:Y:S02]  /*23600*/  IMAD.MOV.U32 R12, RZ, RZ, 0x1 ;  /* 0x00000001ff0c7424 */ /* 0x000fe400078e00ff */
[----:B------:R-:W-:-:S07]  /*23610*/  IMAD.MOV.U32 R2, RZ, RZ, R14 ;  /* 0x000000ffff027224 */ /* 0x000fce00078e000e */
[----:B------:R-:W-:Y:S05]  /*23620*/  WARPSYNC.COLLECTIVE R15, `(.L_x_5643) ;  /* 0x000000000f087348 */ /* 0x000fea0003c00000 */
[----:B------:R0:W1:Y:S02]  /*23630*/  SHFL.IDX P6, R14, R13, R12, R11 ;  /* 0x0000000c0d0e7389 */ /* 0x00006400000c000b */
[----:B01----:R-:W-:Y:S01]  /*23640*/  ENDCOLLECTIVE ;  /* 0x000000000000791b */ /* 0x003fe20003800000 */
.L_x_5643:
        /* <DEDUP_REMOVED lines=11> */
.L_x_5644:
[----:B------:R-:W-:Y:S02]  /*23700*/  IMAD.MOV.U32 R13, RZ, RZ, R9 ;  /* 0x000000ffff0d7224 */ /* 0x000fe400078e0009 */
[----:B------:R-:W-:Y:S02]  /*23710*/  IMAD.MOV.U32 R12, RZ, RZ, 0x2 ;  /* 0x00000002ff0c7424 */ /* 0x000fe400078e00ff */
[----:B------:R-:W-:-:S07]  /*23720*/  IMAD.MOV.U32 R2, RZ, RZ, R14 ;  /* 0x000000ffff027224 */ /* 0x000fce00078e000e */
[----:B------:R-:W-:Y:S05]  /*23730*/  WARPSYNC.COLLECTIVE R15, `(.L_x_5645) ;  /* 0x000000000f087348 */ /* 0x000fea0003c00000 */
[----:B------:R0:W1:Y:S02]  /*23740*/  SHFL.IDX P6, R14, R13, R12, R11 ;  /* 0x0000000c0d0e7389 */ /* 0x00006400000c000b */
[----:B01----:R-:W-:Y:S01]  /*23750*/  ENDCOLLECTIVE ;  /* 0x000000000000791b */ /* 0x003fe20003800000 */
.L_x_5645:
        /* <DEDUP_REMOVED lines=11> */
.L_x_5646:
[----:B------:R-:W-:Y:S02]  /*23810*/  IMAD.MOV.U32 R13, RZ, RZ, R9 ;  /* 0x000000ffff0d7224 */ /* 0x000fe400078e0009 */
[----:B------:R-:W-:Y:S02]  /*23820*/  IMAD.MOV.U32 R12, RZ, RZ, 0x3 ;  /* 0x00000003ff0c7424 */ /* 0x000fe400078e00ff */
[----:B------:R-:W-:-:S07]  /*23830*/  IMAD.MOV.U32 R2, RZ, RZ, R14 ;  /* 0x000000ffff027224 */ /* 0x000fce00078e000e */
[----:B------:R-:W-:Y:S05]  /*23840*/  WARPSYNC.COLLECTIVE R15, `(.L_x_5647) ;  /* 0x000000000f087348 */ /* 0x000fea0003c00000 */
[----:B------:R0:W1:Y:S02]  /*23850*/  SHFL.IDX P6, R14, R13, R12, R11 ;  /* 0x0000000c0d0e7389 */ /* 0x00006400000c000b */
[----:B01----:R-:W-:Y:S01]  /*23860*/  ENDCOLLECTIVE ;  /* 0x000000000000791b */ /* 0x003fe20003800000 */
.L_x_5647:
        /* <DEDUP_REMOVED lines=11> */
.L_x_5648:
[----:B------:R-:W-:Y:S02]  /*23920*/  IMAD.MOV.U32 R13, RZ, RZ, R9 ;  /* 0x000000ffff0d7224 */ /* 0x000fe400078e0009 */
[----:B------:R-:W-:Y:S02]  /*23930*/  IMAD.MOV.U32 R12, RZ, RZ, 0x4 ;  /* 0x00000004ff0c7424 */ /* 0x000fe400078e00ff */
[----:B------:R-:W-:-:S07]  /*23940*/  IMAD.MOV.U32 R2, RZ, RZ, R14 ;  /* 0x000000ffff027224 */ /* 0x000fce00078e000e */
[----:B------:R-:W-:Y:S05]  /*23950*/  WARPSYNC.COLLECTIVE R15, `(.L_x_5649) ;  /* 0x000000000f087348 */ /* 0x000fea0003c00000 */
[----:B------:R0:W1:Y:S02]  /*23960*/  SHFL.IDX P6, R14, R13, R12, R11 ;  /* 0x0000000c0d0e7389 */ /* 0x00006400000c000b */
[----:B01----:R-:W-:Y:S01]  /*23970*/  ENDCOLLECTIVE ;  /* 0x000000000000791b */ /* 0x003fe20003800000 */
.L_x_5649:
        /* <DEDUP_REMOVED lines=11> */
.L_x_5650:
[----:B------:R-:W-:Y:S02]  /*23a30*/  IMAD.MOV.U32 R13, RZ, RZ, R9 ;  /* 0x000000ffff0d7224 */ /* 0x000fe400078e0009 */
[----:B------:R-:W-:Y:S02]  /*23a40*/  IMAD.MOV.U32 R12, RZ, RZ, 0x5 ;  /* 0x00000005ff0c7424 */ /* 0x000fe400078e00ff */
[----:B------:R-:W-:-:S07]  /*23a50*/  IMAD.MOV.U32 R2, RZ, RZ, R14 ;  /* 0x000000ffff027224 */ /* 0x000fce00078e000e */
[----:B------:R-:W-:Y:S05]  /*23a60*/  WARPSYNC.COLLECTIVE R15, `(.L_x_5651) ;  /* 0x000000000f087348 */ /* 0x000fea0003c00000 */
[----:B------:R0:W1:Y:S02]  /*23a70*/  SHFL.IDX P6, R14, R13, R12, R11 ;  /* 0x0000000c0d0e7389 */ /* 0x00006400000c000b */
[----:B01----:R-:W-:Y:S01]  /*23a80*/  ENDCOLLECTIVE ;  /* 0x000000000000791b */ /* 0x003fe20003800000 */
.L_x_5651:
        /* <DEDUP_REMOVED lines=11> */
.L_x_5652:
[----:B------:R-:W-:Y:S01]  /*23b40*/  IMAD.MOV.U32 R2, RZ, RZ, R14 ;  /* 0x000000ffff027224 */ /* 0x000fe200078e000e */
[----:B------:R-:W-:Y:S06]  /*23b50*/  BRA `(.L_x_5653) ;  /* 0xffffff9c003c7947 */ /* 0x000fec000383ffff */
.L_x_5454:
[----:B----4-:R4:W0:Y:S02]  /*23b60*/  SYNCS.PHASECHK.TRANS64.TRYWAIT P0, [R6+URZ+0x22860], R21 ;  /* 0x02286015060075a7 */ /* 0x010824000800017f */
[----:B0-----:R-:W-:Y:S05]  /*23b70*/  @!P0 NANOSLEEP.SYNCS 0x989680 ;  /* 0x009896800000895d */ /* 0x001fea0003900000 */
[----:B------:R-:W0:Y:S02]  /*23b80*/  @!P0 SYNCS.PHASECHK.TRANS64 P0, [R6+URZ+0x22860], R21 ;  /* 0x02286015060085a7 */ /* 0x000e24000800007f */
[----:B0-----:R-:W-:Y:S05]  /*23b90*/  @!P0 BRA `(.L_x_5454) ;  /* 0xfffffffc00f08947 */ /* 0x001fea000383ffff */
[----:B------:R-:W-:Y:S05]  /*23ba0*/  BRA `(.L_x_5654) ;  /* 0xffffff9c008c7947 */ /* 0x000fea000383ffff */
.L_x_5455:
[----:B------:R-:W-:Y:S01]  /*23bb0*/  BSSY B1, `(.L_x_5655) ;  /* 0x0000008000017945 */ /* 0x000fe20003800000 */
[----:B------:R-:W-:Y:S02]  /*23bc0*/  IMAD.MOV.U32 R13, RZ, RZ, R9 ;  /* 0x000000ffff0d7224 */ /* 0x000fe400078e0009 */
[----:B------:R-:W-:Y:S02]  /*23bd0*/  IMAD.MOV.U32 R12, RZ, RZ, RZ ;  /* 0x000000ffff0c7224 */ /* 0x000fe400078e00ff */
[----:B------:R-:W-:Y:S02]  /*23be0*/  IMAD.MOV.U32 R11, RZ, RZ, 0x181f ;  /* 0x0000181fff0b7424 */ /* 0x000fe400078e00ff */
[----:B------:R-:W-:-:S07]  /*23bf0*/  IMAD.MOV.U32 R15, RZ, RZ, -0x1 ;  /* 0xffffffffff0f7424 */ /* 0x000fce00078e00ff */
[----:B01-34-:R-:W-:Y:S05]  /*23c00*/  WARPSYNC.COLLECTIVE R15, `(.L_x_5656) ;  /* 0x000000000f087348 */ /* 0x01bfea0003c00000 */
[----:B------:R2:W0:Y:S02]  /*23c10*/  SHFL.IDX P6, R14, R13, R12, R11 ;  /* 0x0000000c0d0e7389 */ /* 0x00042400000c000b */
[----:B01234-:R-:W-:Y:S01]  /*23c20*/  ENDCOLLECTIVE ;  /* 0x000000000000791b */ /* 0x01ffe20003800000 */
.L_x_5656:
[----:B------:R-:W-:Y:S05]  /*23c30*/  BSYNC B1 ;  /* 0x0000000000017941 */ /* 0x000fea0003800000 */
.L_x_5655:
        /* <DEDUP_REMOVED lines=9> */
.L_x_5657:
[----:B------:R-:W-:Y:S02]  /*23cd0*/  IMAD.MOV.U32 R13, RZ, RZ, R9 ;  /* 0x000000ffff0d7224 */ /* 0x000fe400078e0009 */
[----:B------:R-:W-:Y:S01]  /*23ce0*/  IMAD.MOV.U32 R12, RZ, RZ, 0x1 ;  /* 0x00000001ff0c7424 */ /* 0x000fe200078e00ff */
[----:B------:R-:W-:-:S13]  /*23cf0*/  IADD3 R2, P0, R14, R0, RZ ;  /* 0x000000000e027210 */ /* 0x000fda0007f1e0ff */
[----:B------:R-:W-:Y:S05]  /*23d00*/  WARPSYNC.COLLECTIVE R15, `(.L_x_5658) ;  /* 0x000000000f087348 */ /* 0x000fea0003c00000 */
[----:B------:R0:W1:Y:S02]  /*23d10*/  SHFL.IDX P6, R14, R13, R12, R11 ;  /* 0x0000000c0d0e7389 */ /* 0x00006400000c000b */
[----:B01----:R-:W-:Y:S01]  /*23d20*/  ENDCOLLECTIVE ;  /* 0x000000000000791b */ /* 0x003fe20003800000 */
.L_x_5658:
        /* <DEDUP_REMOVED lines=13> */
.L_x_5659:
[----:B------:R-:W-:Y:S02]  /*23e00*/  IMAD.MOV.U32 R13, RZ, RZ, R9 ;  /* 0x000000ffff0d7224 */ /* 0x000fe400078e0009 */
[----:B------:R-:W-:Y:S01]  /*23e10*/  IMAD.MOV.U32 R12, RZ, RZ, 0x2 ;  /* 0x00000002ff0c7424 */ /* 0x000fe200078e00ff */
[----:B------:R-:W-:-:S13]  /*23e20*/  IADD3 R2, P0, R14, R0, RZ ;  /* 0x000000000e027210 */ /* 0x000fda0007f1e0ff */
[----:B------:R-:W-:Y:S05]  /*23e30*/  WARPSYNC.COLLECTIVE R15, `(.L_x_5660) ;  /* 0x000000000f087348 */ /* 0x000fea0003c00000 */
[----:B------:R0:W1:Y:S02]  /*23e40*/  SHFL.IDX P6, R14, R13, R12, R11 ;  /* 0x0000000c0d0e7389 */ /* 0x00006400000c000b */
[----:B01----:R-:W-:Y:S01]  /*23e50*/  ENDCOLLECTIVE ;  /* 0x000000000000791b */ /* 0x003fe20003800000 */
.L_x_5660:
        /* <DEDUP_REMOVED lines=13> */
.L_x_5661:
[----:B------:R-:W-:Y:S02]  /*23f30*/  IMAD.MOV.U32 R13, RZ, RZ, R9 ;  /* 0x000000ffff0d7224 */ /* 0x000fe400078e0009 */
[----:B------:R-:W-:Y:S01]  /*23f40*/  IMAD.MOV.U32 R12, RZ, RZ, 0x3 ;  /* 0x00000003ff0c7424 */ /* 0x000fe200078e00ff */
[----:B------:R-:W-:-:S13]  /*23f50*/  IADD3 R2, P0, R14, R0, RZ ;  /* 0x000000000e027210 */ /* 0x000fda0007f1e0ff */
[----:B------:R-:W-:Y:S05]  /*23f60*/  WARPSYNC.COLLECTIVE R15, `(.L_x_5662) ;  /* 0x000000000f087348 */ /* 0x000fea0003c00000 */
[----:B------:R0:W1:Y:S02]  /*23f70*/  SHFL.IDX P6, R14, R13, R12, R11 ;  /* 0x0000000c0d0e7389 */ /* 0x00006400000c000b */
[----:B01----:R-:W-:Y:S01]  /*23f80*/  ENDCOLLECTIVE ;  /* 0x000000000000791b */ /* 0x003fe20003800000 */
.L_x_5662:
        /* <DEDUP_REMOVED lines=13> */
.L_x_5663:
[----:B------:R-:W-:Y:S02]  /*24060*/  IMAD.MOV.U32 R13, RZ, RZ, R9 ;  /* 0x000000ffff0d7224 */ /* 0x000fe400078e0009 */
[----:B------:R-:W-:Y:S01]  /*24070*/  IMAD.MOV.U32 R12, RZ, RZ, 0x4 ;  /* 0x00000004ff0c7424 */ /* 0x000fe200078e00ff */
[----:B------:R-:W-:-:S13]  /*24080*/  IADD3 R2, P0, R14, R0, RZ ;  /* 0x000000000e027210 */ /* 0x000fda0007f1e0ff */
[----:B------:R-:W-:Y:S05]  /*24090*/  WARPSYNC.COLLECTIVE R15, `(.L_x_5664) ;  /* 0x000000000f087348 */ /* 0x000fea0003c00000 */
[----:B------:R0:W1:Y:S02]  /*240a0*/  SHFL.IDX P6, R14, R13, R12, R11 ;  /* 0x0000000c0d0e7389 */ /* 0x00006400000c000b */
[----:B01----:R-:W-:Y:S01]  /*240b0*/  ENDCOLLECTIVE ;  /* 0x000000000000791b */ /* 0x003fe20003800000 */
.L_x_5664:
        /* <DEDUP_REMOVED lines=13> */
.L_x_5665:
[----:B------:R-:W-:Y:S02]  /*24190*/  IMAD.MOV.U32 R13, RZ, RZ, R9 ;  /* 0x000000ffff0d7224 */ /* 0x000fe400078e0009 */
[----:B------:R-:W-:Y:S01]  /*241a0*/  IMAD.MOV.U32 R12, RZ, RZ, 0x5 ;  /* 0x00000005ff0c7424 */ /* 0x000fe200078e00ff */
[----:B------:R-:W-:-:S13]  /*241b0*/  IADD3 R2, P0, R14, R0, RZ ;  /* 0x000000000e027210 */ /* 0x000fda0007f1e0ff */
[----:B------:R-:W-:Y:S05]  /*241c0*/  WARPSYNC.COLLECTIVE R15, `(.L_x_5666) ;  /* 0x000000000f087348 */ /* 0x000fea0003c00000 */
[----:B------:R0:W1:Y:S02]  /*241d0*/  SHFL.IDX P6, R14, R13, R12, R11 ;  /* 0x0000000c0d0e7389 */ /* 0x00006400000c000b */
[----:B01----:R-:W-:Y:S01]  /*241e0*/  ENDCOLLECTIVE ;  /* 0x000000000000791b */ /* 0x003fe20003800000 */
.L_x_5666:
        /* <DEDUP_REMOVED lines=13> */
.L_x_5667:
[----:B------:R-:W-:Y:S05]  /*242c0*/  BRA `(.L_x_5668) ;  /* 0xffffff9800d07947 */ /* 0x000fea000383ffff */
.L_x_5463:
[----:B------:R-:W-:Y:S01]  /*242d0*/  BSSY B0, `(.L_x_5669) ;  /* 0x0000008000007945 */ /* 0x000fe20003800000 */
[----:B------:R-:W-:Y:S02]  /*242e0*/  IMAD.MOV.U32 R13, RZ, RZ, R16 ;  /* 0x000000ffff0d7224 */ /* 0x000fe400078e0010 */
[----:B------:R-:W-:Y:S02]  /*242f0*/  IMAD.MOV.U32 R12, RZ, RZ, RZ ;  /* 0x000000ffff0c7224 */ /* 0x000fe400078e00ff */
[----:B-1----:R-:W-:Y:S02]  /*24300*/  IMAD.MOV.U32 R11, RZ, RZ, 0x1f ;  /* 0x0000001fff0b7424 */ /* 0x002fe400078e00ff */
[----:B------:R-:W-:-:S07]  /*24310*/  IMAD.MOV.U32 R15, RZ, RZ, -0x1 ;  /* 0xffffffffff0f7424 */ /* 0x000fce00078e00ff */
[----:B0--34-:R-:W-:Y:S05]  /*24320*/  WARPSYNC.COLLECTIVE R15, `(.L_x_5670) ;  /* 0x000000000f087348 */ /* 0x019fea0003c00000 */
[----:B------:R1:W2:Y:S02]  /*24330*/  SHFL.IDX P6, R14, R13, R12, R11 ;  /* 0x0000000c0d0e7389 */ /* 0x0002a400000c000b */
[----:B01234-:R-:W-:Y:S01]  /*24340*/  ENDCOLLECTIVE ;  /* 0x000000000000791b */ /* 0x01ffe20003800000 */
.L_x_5670:
[----:B------:R-:W-:Y:S05]  /*24350*/  BSYNC B0 ;  /* 0x0000000000007941 */ /* 0x000fea0003800000 */
.L_x_5669:
        /* <DEDUP_REMOVED lines=9> */
.L_x_5671:
        /* <DEDUP_REMOVED lines=17> */
[----:B------:R-:W-:Y:S01]  /*24500*/  IMAD.MOV.U32 R6, RZ, RZ, RZ ;  /* 0x000000ffff067224 */ /* 0x000fe200078e00ff */
[----:B---3--:R-:W-:-:S02]  /*24510*/  @!P1 MOV R4, R5 ;  /* 0x0000000500049202 */ /* 0x008fc40000000f00 */
[----:B------:R-:W-:-:S03]  /*24520*/  ISETP.NE.AND P1, PT, R8, RZ, PT ;  /* 0x000000ff0800720c */ /* 0x000fc60003f25270 */
[----:B------:R-:W-:-:S10]  /*24530*/  IMAD R13, R4, R17, RZ ;  /* 0x00000011040d7224 */ /* 0x000fd400078e02ff */
[----:B------:R-:W-:Y:S05]  /*24540*/  WARPSYNC.COLLECTIVE R15, `(.L_x_5672) ;  /* 0x000000000f087348 */ /* 0x000fea0003c00000 */
[----:B------:R0:W1:Y:S02]  /*24550*/  SHFL.UP P6, R14, R13, R12, R11 ;  /* 0x0400000c0d0e7389 */ /* 0x00006400000c000b */
[----:B01----:R-:W-:Y:S01]  /*24560*/  ENDCOLLECTIVE ;  /* 0x000000000000791b */ /* 0x003fe20003800000 */
.L_x_5672:
[----:B------:R-:W-:Y:S01]  /*24570*/  IMAD.MOV.U32 R12, RZ, RZ, 0x2 ;  /* 0x00000002ff0c7424 */ /* 0x000fe200078e00ff */
[----:B------:R-:W-:-:S05]  /*24580*/  SEL R14, R14, RZ, P1 ;  /* 0x000000ff0e0e7207 */ /* 0x000fca0000800000 */
[----:B------:R-:W-:-:S04]  /*24590*/  IMAD.IADD R5, R13, 0x1, R14 ;  /* 0x000000010d057824 */ /* 0x000fc800078e020e */
[----:B------:R-:W-:-:S07]  /*245a0*/  IMAD.MOV.U32 R13, RZ, RZ, R5 ;  /* 0x000000ffff0d7224 */ /* 0x000fce00078e0005 */
[----:B------:R-:W-:Y:S05]  /*245b0*/  WARPSYNC.COLLECTIVE R15, `(.L_x_5673) ;  /* 0x000000000f087348 */ /* 0x000fea0003c00000 */
[----:B------:R0:W1:Y:S02]  /*245c0*/  SHFL.UP P6, R14, R13, R12, R11 ;  /* 0x0400000c0d0e7389 */ /* 0x00006400000c000b */
[----:B01----:R-:W-:Y:S01]  /*245d0*/  ENDCOLLECTIVE ;  /* 0x000000000000791b */ /* 0x003fe20003800000 */
.L_x_5673:
[----:B------:R-:W-:Y:S01]  /*245e0*/  IMAD.MOV.U32 R12, RZ, RZ, 0x4 ;  /* 0x00000004ff0c7424 */ /* 0x000fe200078e00ff */
[----:B------:R-:W-:-:S05]  /*245f0*/  SEL R2, R14, RZ, P2 ;  /* 0x000000ff0e027207 */ /* 0x000fca0001000000 */
[----:B------:R-:W-:-:S04]  /*24600*/  IMAD.IADD R2, R5, 0x1, R2 ;  /* 0x0000000105027824 */ /* 0x000fc800078e0202 */
[----:B------:R-:W-:-:S07]  /*24610*/  IMAD.MOV.U32 R13, RZ, RZ, R2 ;  /* 0x000000ffff0d7224 */ /* 0x000fce00078e0002 */
[----:B------:R-:W-:Y:S05]  /*24620*/  WARPSYNC.COLLECTIVE R15, `(.L_x_5674) ;  /* 0x000000000f087348 */ /* 0x000fea0003c00000 */
[----:B------:R0:W1:Y:S02]  /*24630*/  SHFL.UP P6, R14, R13, R12, R11 ;  /* 0x0400000c0d0e7389 */ /* 0x00006400000c000b */
[----:B01----:R-:W-:Y:S01]  /*24640*/  ENDCOLLECTIVE ;  /* 0x000000000000791b */ /* 0x003fe20003800000 */
.L_x_5674:
[----:B------:R-:W-:Y:S01]  /*24650*/  IMAD.MOV.U32 R12, RZ, RZ, 0x8 ;  /* 0x00000008ff0c7424 */ /* 0x000fe200078e00ff */
[----:B------:R-:W-:-:S05]  /*24660*/  SEL R3, R14, RZ, P3 ;  /* 0x000000ff0e037207 */ /* 0x000fca0001800000 */
[----:B------:R-:W-:-:S04]  /*24670*/  IMAD.IADD R3, R2, 0x1, R3 ;  /* 0x0000000102037824 */ /* 0x000fc800078e0203 */
[----:B------:R-:W-:-:S07]  /*24680*/  IMAD.MOV.U32 R13, RZ, RZ, R3 ;  /* 0x000000ffff0d7224 */ /* 0x000fce00078e0003 */
[----:B------:R-:W-:Y:S05]  /*24690*/  WARPSYNC.COLLECTIVE R15, `(.L_x_5675) ;  /* 0x000000000f087348 */ /* 0x000fea0003c00000 */
[----:B------:R0:W1:Y:S02]  /*246a0*/  SHFL.UP P6, R14, R13, R12, R11 ;  /* 0x0400000c0d0e7389 */ /* 0x00006400000c000b */
[----:B01----:R-:W-:Y:S01]  /*246b0*/  ENDCOLLECTIVE ;  /* 0x000000000000791b */ /* 0x003fe20003800000 */
.L_x_5675:
[----:B------:R-:W-:Y:S01]  /*246c0*/  IMAD.MOV.U32 R12, RZ, RZ, 0x10 ;  /* 0x00000010ff0c7424 */ /* 0x000fe200078e00ff */
[----:B------:R-:W-:-:S05]  /*246d0*/  SEL R14, R14, RZ, P4 ;  /* 0x000000ff0e0e7207 */ /* 0x000fca0002000000 */
[----:B------:R-:W-:-:S04]  /*246e0*/  IMAD.IADD R5, R3, 0x1, R14 ;  /* 0x0000000103057824 */ /* 0x000fc800078e020e */
[----:B------:R-:W-:-:S07]  /*246f0*/  IMAD.MOV.U32 R13, RZ, RZ, R5 ;  /* 0x000000ffff0d7224 */ /* 0x000fce00078e0005 */
[----:B------:R-:W-:Y:S05]  /*24700*/  WARPSYNC.COLLECTIVE R15, `(.L_x_5676) ;  /* 0x000000000f087348 */ /* 0x000fea0003c00000 */
[----:B------:R0:W1:Y:S02]  /*24710*/  SHFL.UP P6, R14, R13, R12, R11 ;  /* 0x0400000c0d0e7389 */ /* 0x00006400000c000b */
[----:B01----:R-:W-:Y:S01]  /*24720*/  ENDCOLLECTIVE ;  /* 0x000000000000791b */ /* 0x003fe20003800000 */
.L_x_5676:
        /* <DEDUP_REMOVED lines=8> */
.L_x_5677:
[----:B------:R-:W-:Y:S05]  /*247b0*/  BRA `(.L_x_5678) ;  /* 0xffffff9c00307947 */ /* 0x000fea000383ffff */
.L_x_5466:
[----:B------:R-:W-:Y:S01]  /*247c0*/  BSSY B0, `(.L_x_5679) ;  /* 0x0000007000007945 */ /* 0x000fe20003800000 */
[----:B------:R-:W-:Y:S02]  /*247d0*/  IMAD.MOV.U32 R12, RZ, RZ, 0x1 ;  /* 0x00000001ff0c7424 */ /* 0x000fe400078e00ff */
[----:B-1----:R-:W-:Y:S02]  /*247e0*/  IMAD.MOV.U32 R11, RZ, RZ, RZ ;  /* 0x000000ffff0b7224 */ /* 0x002fe400078e00ff */
[----:B------:R-:W-:-:S07]  /*247f0*/  IMAD.MOV.U32 R15, RZ, RZ, -0x1 ;  /* 0xffffffffff0f7424 */ /* 0x000fce00078e00ff */
[----:B------:R-:W-:Y:S05]  /*24800*/  WARPSYNC.COLLECTIVE R15, `(.L_x_5680) ;  /* 0x000000000f087348 */ /* 0x000fea0003c00000 */
[----:B------:R0:W1:Y:S02]  /*24810*/  SHFL.UP P6, R14, R13, R12, R11 ;  /* 0x0400000c0d0e7389 */ /* 0x00006400000c000b */
[----:B01----:R-:W-:Y:S01]  /*24820*/  ENDCOLLECTIVE ;  /* 0x000000000000791b */ /* 0x003fe20003800000 */
.L_x_5680:
[----:B------:R-:W-:Y:S05]  /*24830*/  BSYNC B0 ;  /* 0x0000000000007941 */ /* 0x000fea0003800000 */
.L_x_5679:
        /* <DEDUP_REMOVED lines=8> */
.L_x_5681:
[----:B------:R-:W-:Y:S01]  /*248c0*/  IMAD.MOV.U32 R12, RZ, RZ, 0x4 ;  /* 0x00000004ff0c7424 */ /* 0x000fe200078e00ff */
[----:B------:R-:W-:-:S05]  /*248d0*/  SEL R2, R14, RZ, P2 ;  /* 0x000000ff0e027207 */ /* 0x000fca0001000000 */
[----:B------:R-:W-:-:S04]  /*248e0*/  IMAD.IADD R2, R13, 0x1, R2 ;  /* 0x000000010d027824 */ /* 0x000fc800078e0202 */
[----:B------:R-:W-:-:S07]  /*248f0*/  IMAD.MOV.U32 R13, RZ, RZ, R2 ;  /* 0x000000ffff0d7224 */ /* 0x000fce00078e0002 */
[----:B------:R-:W-:Y:S05]  /*24900*/  WARPSYNC.COLLECTIVE R15, `(.L_x_5682) ;  /* 0x000000000f087348 */ /* 0x000fea0003c00000 */
[----:B------:R0:W1:Y:S02]  /*24910*/  SHFL.UP P6, R14, R13, R12, R11 ;  /* 0x0400000c0d0e7389 */ /* 0x00006400000c000b */
[----:B01----:R-:W-:Y:S01]  /*24920*/  ENDCOLLECTIVE ;  /* 0x000000000000791b */ /* 0x003fe20003800000 */
.L_x_5682:
[----:B------:R-:W-:Y:S01]  /*24930*/  IMAD.MOV.U32 R12, RZ, RZ, 0x8 ;  /* 0x00000008ff0c7424 */ /* 0x000fe200078e00ff */
[----:B------:R-:W-:-:S04]  /*24940*/  SEL R3, R14, RZ, P3 ;  /* 0x000000ff0e037207 */ /* 0x000fc80001800000 */
[----:B------:R-:W-:-:S05]  /*24950*/  IADD3 R3, R2, R3, RZ ;  /* 0x0000000302037210 */ /* 0x000fca0007ffe0ff */
[----:B------:R-:W-:-:S07]  /*24960*/  IMAD.MOV.U32 R13, RZ, RZ, R3 ;  /* 0x000000ffff0d7224 */ /* 0x000fce00078e0003 */
[----:B------:R-:W-:Y:S05]  /*24970*/  WARPSYNC.COLLECTIVE R15, `(.L_x_5683) ;  /* 0x000000000f087348 */ /* 0x000fea0003c00000 */
[----:B------:R0:W1:Y:S02]  /*24980*/  SHFL.UP P6, R14, R13, R12, R11 ;  /* 0x0400000c0d0e7389 */ /* 0x00006400000c000b */
[----:B01----:R-:W-:Y:S01]  /*24990*/  ENDCOLLECTIVE ;  /* 0x000000000000791b */ /* 0x003fe20003800000 */
.L_x_5683:
[----:B------:R-:W-:Y:S01]  /*249a0*/  IMAD.MOV.U32 R12, RZ, RZ, 0x10 ;  /* 0x00000010ff0c7424 */ /* 0x000fe200078e00ff */
[----:B------:R-:W-:-:S05]  /*249b0*/  SEL R14, R14, RZ, P4 ;  /* 0x000000ff0e0e7207 */ /* 0x000fca0002000000 */
[----:B------:R-:W-:-:S04]  /*249c0*/  IMAD.IADD R5, R3, 0x1, R14 ;  /* 0x0000000103057824 */ /* 0x000fc800078e020e */
[----:B------:R-:W-:-:S07]  /*249d0*/  IMAD.MOV.U32 R13, RZ, RZ, R5 ;  /* 0x000000ffff0d7224 */ /* 0x000fce00078e0005 */
[----:B------:R-:W-:Y:S05]  /*249e0*/  WARPSYNC.COLLECTIVE R15, `(.L_x_5684) ;  /* 0x000000000f087348 */ /* 0x000fea0003c00000 */
[----:B------:R0:W1:Y:S02]  /*249f0*/  SHFL.UP P6, R14, R13, R12, R11 ;  /* 0x0400000c0d0e7389 */ /* 0x00006400000c000b */
[----:B01----:R-:W-:Y:S01]  /*24a00*/  ENDCOLLECTIVE ;  /* 0x000000000000791b */ /* 0x003fe20003800000 */
.L_x_5684:
        /* <DEDUP_REMOVED lines=8> */
.L_x_5685:
[----:B------:R-:W-:Y:S05]  /*24a90*/  BRA `(.L_x_5686) ;  /* 0xffffff9c001c7947 */ /* 0x000fea000383ffff */
.L_x_5468:
[----:B------:R-:W-:Y:S01]  /*24aa0*/  BSSY B0, `(.L_x_5687) ;  /* 0x0000006000007945 */ /* 0x000fe20003800000 */
[----:B------:R-:W-:Y:S01]  /*24ab0*/  PLOP3.LUT P6, PT, P6, PT, PT, 0x8, 0x0 ;  /* 0x000000000000781c */ /* 0x000fe200037ce170 */
[----:B------:R-:W-:-:S12]  /*24ac0*/  IMAD.MOV.U32 R15, RZ, RZ, -0x1 ;  /* 0xffffffffff0f7424 */ /* 0x000fd800078e00ff */
[----:B01----:R-:W-:Y:S05]  /*24ad0*/  WARPSYNC.COLLECTIVE R15, `(.L_x_5688) ;  /* 0x000000000f087348 */ /* 0x003fea0003c00000 */
[----:B------:R-:W-:Y:S01]  /*24ae0*/  VOTE.ANY R14, PT, P6 ;  /* 0x00000000000e7806 */ /* 0x000fe200030e0100 */
[----:B01----:R-:W-:Y:S06]  /*24af0*/  ENDCOLLECTIVE ;  /* 0x000000000000791b */ /* 0x003fec0003800000 */
.L_x_5688:
[----:B------:R-:W-:Y:S05]  /*24b00*/  BSYNC B0 ;  /* 0x0000000000007941 */ /* 0x000fea0003800000 */
.L_x_5687:
        /* <DEDUP_REMOVED lines=8> */
.L_x_5689:
[----:B------:R-:W-:Y:S02]  /*24b90*/  IMAD.IADD R19, R12, 0x1, R19 ;  /* 0x000000010c137824 */ /* 0x000fe400078e0213 */
[----:B------:R-:W-:Y:S02]  /*24ba0*/  IMAD.MOV.U32 R13, RZ, RZ, R4 ;  /* 0x000000ffff0d7224 */ /* 0x000fe400078e0004 */
[----:B------:R-:W-:-:S07]  /*24bb0*/  IMAD.MOV.U32 R17, RZ, RZ, R14 ;  /* 0x000000ffff117224 */ /* 0x000fce00078e000e */
[----:B------:R-:W-:Y:S05]  /*24bc0*/  WARPSYNC.COLLECTIVE R15, `(.L_x_5690) ;  /* 0x000000000f087348 */ /* 0x000fea0003c00000 */
[----:B------:R0:W1:Y:S02]  /*24bd0*/  SHFL.IDX P6, R14, R13, R12, R11 ;  /* 0x0000000c0d0e7389 */ /* 0x00006400000c000b */
[----:B01----:R-:W-:Y:S01]  /*24be0*/  ENDCOLLECTIVE ;  /* 0x000000000000791b */ /* 0x003fe20003800000 */
.L_x_5690:
[----:B------:R-:W-:Y:S01]  /*24bf0*/  IMAD.MOV.U32 R4, RZ, RZ, R14 ;  /* 0x000000ffff047224 */ /* 0x000fe200078e000e */
[----:B------:R-:W-:Y:S06]  /*24c00*/  BRA `(.L_x_5691) ;  /* 0xffffff9c00007947 */ /* 0x000fec000383ffff */
.L_x_5470:
[----:B------:R-:W-:Y:S01]  /*24c10*/  BSSY B0, `(.L_x_5692) ;  /* 0x0000007000007945 */ /* 0x000fe20003800000 */
[----:B------:R-:W-:Y:S02]  /*24c20*/  IMAD.MOV.U32 R13, RZ, RZ, R2 ;  /* 0x000000ffff0d7224 */ /* 0x000fe400078e0002 */
[----:B-1----:R-:W-:Y:S02]  /*24c30*/  IMAD.MOV.U32 R11, RZ, RZ, 0x1f ;  /* 0x0000001fff0b7424 */ /* 0x002fe400078e00ff */
[----:B------:R-:W-:-:S07]  /*24c40*/  IMAD.MOV.U32 R15, RZ, RZ, -0x1 ;  /* 0xffffffffff0f7424 */ /* 0x000fce00078e00ff */
[----:B0--34-:R-:W-:Y:S05]  /*24c50*/  WARPSYNC.COLLECTIVE R15, `(.L_x_5693) ;  /* 0x000000000f087348 */ /* 0x019fea0003c00000 */
[----:B------:R1:W2:Y:S02]  /*24c60*/  SHFL.IDX P6, R14, R13, R12, R11 ;  /* 0x0000000c0d0e7389 */ /* 0x0002a400000c000b */
[----:B01234-:R-:W-:Y:S01]  /*24c70*/  ENDCOLLECTIVE ;  /* 0x000000000000791b */ /* 0x01ffe20003800000 */
.L_x_5693:
[----:B------:R-:W-:Y:S05]  /*24c80*/  BSYNC B0 ;  /* 0x0000000000007941 */ /* 0x000fea0003800000 */
.L_x_5692:
[----:B------:R-:W-:Y:S01]  /*24c90*/  IMAD.MOV.U32 R6, RZ, RZ, R14 ;  /* 0x000000ffff067224 */ /* 0x000fe200078e000e */
[----:B------:R-:W-:Y:S06]  /*24ca0*/  BRA `(.L_x_5469) ;  /* 0xffffff9800f07947 */ /* 0x000fec000383ffff */
.L_x_5476:
[----:B0-----:R0:W1:Y:S02]  /*24cb0*/  SYNCS.PHASECHK.TRANS64.TRYWAIT P0, [R4+URZ+0x22820], R0 ;  /* 0x02282000040075a7 */ /* 0x001064000800017f */
[----:B-1----:R-:W-:Y:S05]  /*24cc0*/  @!P0 NANOSLEEP.SYNCS 0x989680 ;  /* 0x009896800000895d */ /* 0x002fea0003900000 */
[----:B------:R-:W1:Y:S02]  /*24cd0*/  @!P0 SYNCS.PHASECHK.TRANS64 P0, [R4+URZ+0x22820], R0 ;  /* 0x02282000040085a7 */ /* 0x000e64000800007f */
[----:B-1----:R-:W-:Y:S05]  /*24ce0*/  @!P0 BRA `(.L_x_5476) ;  /* 0xfffffffc00f08947 */ /* 0x002fea000383ffff */
[----:B------:R-:W-:Y:S05]  /*24cf0*/  BRA `(.L_x_5694) ;  /* 0xffffffa400487947 */ /* 0x000fea000383ffff */
.L_x_5477:
        /* <DEDUP_REMOVED lines=11> */
.L_x_5696:
[----:B------:R-:W-:Y:S05]  /*24db0*/  BSYNC B0 ;  /* 0x0000000000007941 */ /* 0x000fea0003800000 */
.L_x_5695:
[----:B------:R-:W-:Y:S05]  /*24dc0*/  BRA `(.L_x_5697) ;  /* 0xffffffa400307947 */ /* 0x000fea000383ffff */
.L_x_5478:
[----:B------:R-:W-:Y:S01]  /*24dd0*/  BSSY B0, `(.L_x_5698) ;  /* 0x0000006000007945 */ /* 0x000fe20003800000 */
[----:B------:R-:W-:-:S07]  /*24de0*/  IMAD.MOV.U32 R15, RZ, RZ, -0x1 ;  /* 0xffffffffff0f7424 */ /* 0x000fce00078e00ff */
[----:B0-234-:R-:W-:Y:S05]  /*24df0*/  WARPSYNC.COLLECTIVE R15, `(.L_x_5699) ;  /* 0x000000000f0c7348 */ /* 0x01dfea0003c00000 */
[----:B------:R-:W-:Y:S02]  /*24e00*/  ELECT P6, UR62, PT ;  /* 0x00000000003e782f */ /* 0x000fe400038c0000 */
[----:B------:R-:W-:Y:S01]  /*24e10*/  MOV R14, UR62 ;  /* 0x0000003e000e7c02 */ /* 0x000fe20008000f00 */
[----:B0-234-:R-:W-:Y:S10]  /*24e20*/  ENDCOLLECTIVE ;  /* 0x000000000000791b */ /* 0x01dff40003800000 */
.L_x_5699:
[----:B------:R-:W-:Y:S05]  /*24e30*/  BSYNC B0 ;  /* 0x0000000000007941 */ /* 0x000fea0003800000 */
.L_x_5698:
[----:B------:R-:W-:Y:S05]  /*24e40*/  BRA `(.L_x_5700) ;  /* 0xffffffa400247947 */ /* 0x000fea000383ffff */
.L_x_5480:
[----:B0-----:R0:W1:Y:S02]  /*24e50*/  SYNCS.PHASECHK.TRANS64.TRYWAIT P1, [R5+URZ+0x22840], R0 ;  /* 0x02284000050075a7 */ /* 0x001064000802017f */
[----:B-1----:R-:W-:Y:S05]  /*24e60*/  @!P1 NANOSLEEP.SYNCS 0x989680 ;  /* 0x009896800000995d */ /* 0x002fea0003900000 */
[----:B------:R-:W1:Y:S02]  /*24e70*/  @!P1 SYNCS.PHASECHK.TRANS64 P1, [R5+URZ+0x22840], R0 ;  /* 0x02284000050095a7 */ /* 0x000e64000802007f */
[----:B-1----:R-:W-:Y:S05]  /*24e80*/  @!P1 BRA `(.L_x_5480) ;  /* 0xfffffffc00f09947 */ /* 0x002fea000383ffff */
[----:B------:R-:W-:Y:S05]  /*24e90*/  BRA `(.L_x_5701) ;  /* 0xffffffa400447947 */ /* 0x000fea000383ffff */
.L_x_5482:
[----:B-1----:R1:W0:Y:S02]  /*24ea0*/  SYNCS.PHASECHK.TRANS64.TRYWAIT P1, [R25+URZ+0x22840], R2 ;  /* 0x02284002190075a7 */ /* 0x002224000802017f */
[----:B0-----:R-:W-:Y:S05]  /*24eb0*/  @!P1 NANOSLEEP.SYNCS 0x989680 ;  /* 0x009896800000995d */ /* 0x001fea0003900000 */
[----:B------:R-:W0:Y:S02]  /*24ec0*/  @!P1 SYNCS.PHASECHK.TRANS64 P1, [R25+URZ+0x22840], R2 ;  /* 0x02284002190095a7 */ /* 0x000e24000802007f */
[----:B0-----:R-:W-:Y:S05]  /*24ed0*/  @!P1 BRA `(.L_x_5482) ;  /* 0xfffffffc00f09947 */ /* 0x001fea000383ffff */
[----:B------:R-:W-:Y:S05]  /*24ee0*/  BRA `(.L_x_5702) ;  /* 0xffffffa400507947 */ /* 0x000fea000383ffff */
.L_x_5484:
[----:B------:R0:W0:Y:S02]  /*24ef0*/  SYNCS.PHASECHK.TRANS64.TRYWAIT P1, [R5+URZ+0x22860], R0 ;  /* 0x02286000050075a7 */ /* 0x000024000802017f */
[----:B0-----:R-:W-:Y:S05]  /*24f00*/  @!P1 NANOSLEEP.SYNCS 0x989680 ;  /* 0x009896800000995d */ /* 0x001fea0003900000 */
[----:B------:R-:W0:Y:S02]  /*24f10*/  @!P1 SYNCS.PHASECHK.TRANS64 P1, [R5+URZ+0x22860], R0 ;  /* 0x02286000050095a7 */ /* 0x000e24000802007f */
[----:B0-----:R-:W-:Y:S05]  /*24f20*/  @!P1 BRA `(.L_x_5484) ;  /* 0xfffffffc00f09947 */ /* 0x001fea000383ffff */
[----:B------:R-:W-:Y:S05]  /*24f30*/  BRA `(.L_x_5703) ;  /* 0xffffffa4004c7947 */ /* 0x000fea000383ffff */
.L_x_5704:
        /* <DEDUP_REMOVED lines=12> */
.L_x_6574:


//--------------------- .text._ZN7cutlass13device_kernelIN5flash11enable_sm90INS1_16FlashAttnFwdSm90INS1_25CollectiveMainloopFwdSm90ILi2EN4cute5tupleIJNS5_1CILi1EEES8_S8_EEENS6_IJNS7_ILi128EEENS7_ILi96EEENS7_ILi64EEEEEELi256ENS_10bfloat16_tEfNS_4arch4Sm90ELb1ELb0ELb1ELb1ELb1ELb0ELb1ELb1ELb0ELb1ELb1ELb0EEENS1_21CollectiveEpilogueFwdINS6_IJSA_NS7_ILi256EEESB_EEES9_SE_SG_Li256ELb1ELb1ELb1ELb0EEENS1_36VarlenDynamicPersistentTileSchedulerILi128ELi96ELi256ELi128ELb1ELb1ELb1ELb1ELb1ELb1EEEEEEEEEvNT_6ParamsE --------------------------
	.section	.text._ZN7cutlass13device_kernelIN5flash11enable_sm90INS1_16FlashAttnFwdSm90INS1_25CollectiveMainloopFwdSm90ILi2EN4cute5tupleIJNS5_1CILi1EEES8_S8_EEENS6_IJNS7_ILi128EEENS7_ILi96EEENS7_ILi64EEEEEELi256ENS_10bfloat16_tEfNS_4arch4Sm90ELb1ELb0ELb1ELb1ELb1ELb0ELb1ELb1ELb0ELb1ELb1ELb0EEENS1_21CollectiveEpilogueFwdINS6_IJSA_NS7_ILi256EEESB_EEES9_SE_SG_Li256ELb1ELb1ELb1ELb0EEENS1_36VarlenDynamicPersistentTileSchedulerILi128ELi96ELi256ELi128ELb1ELb1ELb1ELb1ELb1ELb1EEEEEEEEEvNT_6ParamsE,"ax",@progbits
	.align	128
.text._ZN7cutlass13device_kernelIN5flash11enable_sm90INS1_16FlashAttnFwdSm90INS1_25CollectiveMainloopFwdSm90ILi2EN4cute5tupleIJNS5_1CILi1EEES8_S8_EEENS6_IJNS7_ILi128EEENS7_ILi96EEENS7_ILi64EEEEEELi256ENS_10bfloat16_tEfNS_4arch4Sm90ELb1ELb0ELb1ELb1ELb1ELb0ELb1ELb1ELb0ELb1ELb1ELb0EEENS1_21CollectiveEpilogueFwdINS6_IJSA_NS7_ILi256EEESB_EEES9_SE_SG_Li256ELb1ELb1ELb1ELb0EEENS1_36VarlenDynamicPersistentTileSchedulerILi128ELi96ELi256ELi128ELb1ELb1ELb1ELb1ELb1ELb1EEEEEEEEEvNT_6ParamsE:
        .type           _ZN7cutlass13device_kernelIN5flash11enable_sm90INS1_16FlashAttnFwdSm90INS1_25CollectiveMainloopFwdSm90ILi2EN4cute5tupleIJNS5_1CILi1EEES8_S8_EEENS6_IJNS7_ILi128EEENS7_ILi96EEENS7_ILi64EEEEEELi256ENS_10bfloat16_tEfNS_4arch4Sm90ELb1ELb0ELb1ELb1ELb1ELb0ELb1ELb1ELb0ELb1ELb1ELb0EEENS1_21CollectiveEpilogueFwdINS6_IJSA_NS7_ILi256EEESB_EEES9_SE_SG_Li256ELb1ELb1ELb1ELb0EEENS1_36VarlenDynamicPersistentTileSchedulerILi128ELi96ELi256ELi128ELb1ELb1ELb1ELb1ELb1ELb1EEEEEEEEEvNT_6ParamsE,@function
        .size           _ZN7cutlass13device_kernelIN5flash11enable_sm90INS1_16FlashAttnFwdSm90INS1_25CollectiveMainloopFwdSm90ILi2EN4cute5tupleIJNS5_1CILi1EEES8_S8_EEENS6_IJNS7_ILi128EEENS7_ILi96EEENS7_ILi64EEEEEELi256ENS_10bfloat16_tEfNS_4arch4Sm90ELb1ELb0ELb1ELb1ELb1ELb0ELb1ELb1ELb0ELb1ELb1ELb0EEENS1_21CollectiveEpilogueFwdINS6_IJSA_NS7_ILi256EEESB_EEES9_SE_SG_Li256ELb1ELb1ELb1ELb0EEENS1_36VarlenDynamicPersistentTileSchedulerILi128ELi96ELi256ELi128ELb1ELb1ELb1ELb1ELb1ELb1EEEEEEEEEvNT_6ParamsE,(.L_x_6575 - _ZN7cutlass13device_kernelIN5flash11enable_sm90INS1_16FlashAttnFwdSm90INS1_25CollectiveMainloopFwdSm90ILi2EN4cute5tupleIJNS5_1CILi1EEES8_S8_EEENS6_IJNS7_ILi128EEENS7_ILi96EEENS7_ILi64EEEEEELi256ENS_10bfloat16_tEfNS_4arch4Sm90ELb1ELb0ELb1ELb1ELb1ELb0ELb1ELb1ELb0ELb1ELb1ELb0EEENS1_21CollectiveEpilogueFwdINS6_IJSA_NS7_ILi256EEESB_EEES9_SE_SG_Li256ELb1ELb1ELb1ELb0EEENS1_36VarlenDynamicPersistentTileSchedulerILi128ELi96ELi256ELi128ELb1ELb1ELb1ELb1ELb1ELb1EEEEEEEEEvNT_6ParamsE)
        .other          _ZN7cutlass13device_kernelIN5flash11enable_sm90INS1_16FlashAttnFwdSm90INS1_25CollectiveMainloopFwdSm90ILi2EN4cute5tupleIJNS5_1CILi1EEES8_S8_EEENS6_IJNS7_ILi128EEENS7_ILi96EEENS7_ILi64EEEEEELi256ENS_10bfloat16_tEfNS_4arch4Sm90ELb1ELb0ELb1ELb1ELb1ELb0ELb1ELb1ELb0ELb1ELb1ELb0EEENS1_21CollectiveEpilogueFwdINS6_IJSA_NS7_ILi256EEESB_EEES9_SE_SG_Li256ELb1ELb1ELb1ELb0EEENS1_36VarlenDynamicPersistentTileSchedulerILi128ELi96ELi256ELi128ELb1ELb1ELb1ELb1ELb1ELb1EEEEEEEEEvNT_6ParamsE,@"STO_CUDA_ENTRY STV_DEFAULT"
_ZN7cutlass13device_kernelIN5flash11enable_sm90INS1_16FlashAttnFwdSm90INS1_25CollectiveMainloopFwdSm90ILi2EN4cute5tupleIJNS5_1CILi1EEES8_S8_EEENS6_IJNS7_ILi128EEENS7_ILi96EEENS7_ILi64EEEEEELi256ENS_10bfloat16_tEfNS_4arch4Sm90ELb1ELb0ELb1ELb1ELb1ELb0ELb1ELb1ELb0ELb1ELb1ELb0EEENS1_21CollectiveEpilogueFwdINS6_IJSA_NS7_ILi256EEESB_EEES9_SE_SG_Li256ELb1ELb1ELb1ELb0EEENS1_36VarlenDynamicPersistentTileSchedulerILi128ELi96ELi256ELi128ELb1ELb1ELb1ELb1ELb1ELb1EEEEEEEEEvNT_6ParamsE:
        /* <DEDUP_REMOVED lines=47> */
.L_x_5705:
        /* <DEDUP_REMOVED lines=22> */
.L_x_5706:
        /* <DEDUP_REMOVED lines=18> */
.L_x_5707:
        /* <DEDUP_REMOVED lines=22> */
.L_x_5708:
        /* <DEDUP_REMOVED lines=23> */
.L_x_5709:
        /* <DEDUP_REMOVED lines=10> */
.L_x_5711:
        /* <DEDUP_REMOVED lines=63> */
[----:B------:R-:W-:Y:S02]  /*0cd0*/  IMAD.IADD R9, R16, 0x1, -R9 ;  /* 0x0000000110097824 */ /* 0x000fe400078e0a09 */
[----:B------:R-:W-:Y:S01]  /*0ce0*/  IMAD R0, R2, 0x40, R11 ;  /* 0x0000004002007824 */ /* 0x000fe200078e020b */
[----:B------:R-:W-:Y:S01]  /*0cf0*/  MOV R2, UR6 ;  /* 0x0000000600027c02 */ /* 0x000fe20008000f00 */
[----:B------:R-:W-:Y:S01]  /*0d00*/  IMAD.IADD R3, R12, 0x1, -R3 ;  /* 0x000000010c037824 */ /* 0x000fe200078e0a03 */
[----:B------:R-:W-:Y:S01]  /*0d10*/  STL [R1+0x34], R4 ;  /* 0x0000340401007387 */ /* 0x000fe20000100800 */
[----:B------:R-:W-:Y:S01]  /*0d20*/  IMAD.SHL.U32 R22, R9, 0x2, RZ ;  /* 0x0000000209167824 */ /* 0x000fe200078e00ff */
[----:B------:R-:W-:Y:S01]  /*0d30*/  UMOV UR6, URZ ;  /* 0x0000003f00067c82 */ /* 0x000fe20008000000 */
[----:B------:R-:W-:Y:S01]  /*0d40*/  IMAD R206, R3, 0x8, R0 ;  /* 0x0000000803ce7824 */ /* 0x000fe200078e0200 */
[----:B------:R0:W-:Y:S01]  /*0d50*/  STL [R1+0x30], R0 ;  /* 0x0000300001007387 */ /* 0x0001e20000100800 */
[C---:B------:R-:W-:Y:S01]  /*0d60*/  VIADD R23, R22.reuse, 0x8 ;  /* 0x0000000816177836 */ /* 0x040fe20000000000 */
[C---:B------:R-:W-:Y:S01]  /*0d70*/  IADD3 R229, R22.reuse, 0xa0, RZ ;  /* 0x000000a016e57810 */ /* 0x040fe20007ffe0ff */
        /* <DEDUP_REMOVED lines=52> */
[----:B------:R-:W-:Y:S02]  /*10c0*/  SHF.R.S32.HI R4, RZ, 0x1f, R224 ;  /* 0x0000001fff047819 */ /* 0x000fe400000114e0 */
[----:B0-----:R-:W-:-:S07]  /*10d0*/  SHF.R.S32.HI R2, RZ, 0x1f, R223 ;  /* 0x0000001fff027819 */ /* 0x001fce00000114df */
.L_x_5776:
[----:B------:R-:W-:Y:S01]  /*10e0*/  ULDC.64 UR6, c[0x0][0xd88] ;  /* 0x0003620000067ab9 */ /* 0x000fe20000000a00 */
[----:B------:R-:W-:Y:S01]  /*10f0*/  ULDC.64 UR8, c[0x0][0xb10] ;  /* 0x0002c40000087ab9 */ /* 0x000fe20000000a00 */
[----:B------:R-:W-:Y:S01]  /*1100*/  UIMAD.WIDE UR6, UR5, 0x4, UR6 ;  /* 0x00000004050678a5 */ /* 0x000fe2000f8e0206 */
[----:B0---4-:R-:W0:Y:S05]  /*1110*/  LDC.64 R8, c[0x0][0x418] ;  /* 0x00010600ff087b82 */ /* 0x011e2a0000000a00 */
[----:B------:R-:W-:Y:S02]  /*1120*/  IMAD.U32 R212, RZ, RZ, UR6 ;  /* 0x00000006ffd47e24 */ /* 0x000fe4000f8e00ff */
[----:B------:R-:W-:Y:S01]  /*1130*/  IMAD.U32 R213, RZ, RZ, UR7 ;  /* 0x00000007ffd57e24 */ /* 0x000fe2000f8e00ff */
[----:B------:R-:W-:Y:S01]  /*1140*/  ULDC.64 UR6, c[0x0][0xb20] ;  /* 0x0002c80000067ab9 */ /* 0x000fe20000000a00 */
[----:B-1----:R-:W1:Y:S03]  /*1150*/  LDC R0, c[0x0][0x424] ;  /* 0x00010900ff007b82 */ /* 0x002e660000000800 */
[----:B--2---:R-:W2:Y:S01]  /*1160*/  LDG.E R212, desc[UR36][R212.64] ;  /* 0x00000024d4d47981 */ /* 0x004ea2000c1e1900 */
[----:B------:R-:W-:Y:S01]  /*1170*/  ISETP.NE.U32.AND P1, PT, RZ, UR6, PT ;  /* 0x00000006ff007c0c */ /* 0x000fe2000bf25070 */
[----:B------:R-:W-:Y:S01]  /*1180*/  IMAD.MOV.U32 R4, RZ, RZ, RZ ;  /* 0x000000ffff047224 */ /* 0x000fe200078e00ff */
[----:B------:R-:W-:-:S02]  /*1190*/  ISETP.NE.U32.AND P0, PT, RZ, UR8, PT ;  /* 0x00000008ff007c0c */ /* 0x000fc4000bf05070 */
[----:B------:R-:W-:Y:S01]  /*11a0*/  ISETP.NE.AND.EX P1, PT, RZ, UR7, PT, P1 ;  /* 0x00000007ff007c0c */ /* 0x000fe2000bf25310 */
[----:B---3--:R-:W3:Y:S01]  /*11b0*/  LDC R7, c[0x0][0x2f0] ;  /* 0x0000bc00ff077b82 */ /* 0x008ee20000000800 */
[----:B------:R-:W-:Y:S02]  /*11c0*/  ISETP.NE.AND.EX P0, PT, RZ, UR9, PT, P0 ;  /* 0x00000009ff007c0c */ /* 0x000fe4000bf05300 */
[----:B--2---:R-:W-:-:S09]  /*11d0*/  SHF.R.S32.HI R222, RZ, 0x1f, R212 ;  /* 0x0000001fffde7819 */ /* 0x004fd200000114d4 */
[----:B------:R-:W-:-:S04]  /*11e0*/  @P1 LEA R2, P2, R212, UR6, 0x2 ;  /* 0x00000006d4021c11 */ /* 0x000fc8000f8410ff */
[C---:B------:R-:W-:Y:S02]  /*11f0*/  @P1 LEA.HI.X R3, R212.reuse, UR7, R222, 0x2, P2 ;  /* 0x00000007d4031c11 */ /* 0x040fe400090f14de */
[----:B------:R-:W-:-:S03]  /*1200*/  @P0 LEA R202, P2, R212, UR8, 0x2 ;  /* 0x00000008d4ca0c11 */ /* 0x000fc6000f8410ff */
[----:B------:R2:W5:Y:S01]  /*1210*/  @P1 LDG.E R4, desc[UR36][R2.64] ;  /* 0x0000002402041981 */ /* 0x000562000c1e1900 */
[----:B------:R-:W-:Y:S01]  /*1220*/  @P0 LEA.HI.X R203, R212, UR9, R222, 0x2, P2 ;  /* 0x00000009d4cb0c11 */ /* 0x000fe200090f14de */
[----:B------:R-:W-:-:S04]  /*1230*/  ULDC.64 UR8, c[0x0][0xb18] ;  /* 0x0002c60000087ab9 */ /* 0x000fc80000000a00 */
[----:B------:R2:W5:Y:S01]  /*1240*/  @P0 LDG.E R202, desc[UR36][R202.64] ;  /* 0x00000024caca0981 */ /* 0x000562000c1e1900 */
[----:B0-----:R-:W-:Y:S02]  /*1250*/  ISETP.NE.U32.AND P1, PT, R8, RZ, PT ;  /* 0x000000ff0800720c */ /* 0x001fe40003f25070 */
[----:B------:R-:W-:Y:S02]  /*1260*/  ISETP.NE.U32.AND P2, PT, RZ, UR8, PT ;  /* 0x00000008ff007c0c */ /* 0x000fe4000bf45070 */
[----:B------:R-:W-:Y:S02]  /*1270*/  ISETP.NE.AND.EX P1, PT, R9, RZ, PT, P1 ;  /* 0x000000ff0900720c */ /* 0x000fe40003f25310 */
[----:B------:R-:W-:Y:S02]  /*1280*/  ISETP.NE.AND.EX P2, PT, RZ, UR9, PT, P2 ;  /* 0x00000009ff007c0c */ /* 0x000fe4000bf45320 */
[----:B-1----:R-:W-:Y:S01]  /*1290*/  SEL R0, R0, 0x1, P1 ;  /* 0x0000000100007807 */ /* 0x002fe20000800000 */
[----:B--23--:R-:W-:Y:S10]  /*12a0*/  @P0 BRA `(.L_x_5712) ;  /* 0x0000000000280947 */ /* 0x00cff40003800000 */
[----:B------:R-:W-:Y:S01]  /*12b0*/  ULDC.64 UR6, c[0x0][0xaf8] ;  /* 0x0002be0000067ab9 */ /* 0x000fe20000000a00 */
[----:B-----5:R-:W0:Y:S01]  /*12c0*/  LDC R202, c[0x0][0x288] ;  /* 0x0000a200ffca7b82 */ /* 0x020e220000000800 */
[----:B------:R-:W-:-:S04]  /*12d0*/  ISETP.NE.U32.AND P0, PT, RZ, UR6, PT ;  /* 0x00000006ff007c0c */ /* 0x000fc8000bf05070 */
[----:B------:R-:W-:-:S13]  /*12e0*/  ISETP.NE.AND.EX P0, PT, RZ, UR7, PT, P0 ;  /* 0x00000007ff007c0c */ /* 0x000fda000bf05300 */
[----:B------:R-:W-:Y:S05]  /*12f0*/  @!P0 BRA `(.L_x_5712) ;  /* 0x0000000000148947 */ /* 0x000fea0003800000 */
[----:B------:R-:W1:Y:S02]  /*1300*/  LDC.64 R2, c[0x0][0xaf8] ;  /* 0x0002be00ff027b82 */ /* 0x000e640000000a00 */
[----:B-1----:R-:W-:-:S05]  /*1310*/  IMAD.WIDE R2, R212, 0x4, R2 ;  /* 0x00000004d4027825 */ /* 0x002fca00078e0202 */
[----:B0-----:R-:W2:Y:S04]  /*1320*/  LDG.E R202, desc[UR36][R2.64] ;  /* 0x0000002402ca7981 */ /* 0x001ea8000c1e1900 */
[----:B------:R-:W2:Y:S02]  /*1330*/  LDG.E R5, desc[UR36][R2.64+0x4] ;  /* 0x0000042402057981 */ /* 0x000ea4000c1e1900 */
[----:B--2---:R-:W-:-:S07]  /*1340*/  IMAD.IADD R202, R5, 0x1, -R202 ;  /* 0x0000000105ca7824 */ /* 0x004fce00078e0aca */
.L_x_5712:
[----:B------:R-:W-:Y:S01]  /*1350*/  IMAD R203, R0, R7, RZ ;  /* 0x0000000700cb7224 */ /* 0x000fe200078e02ff */
[----:B------:R-:W-:Y:S01]  /*1360*/  LOP3.LUT R213, R6, 0xffff, RZ, 0xc0, !PT ;  /* 0x0000ffff06d57812 */ /* 0x000fe200078ec0ff */
[----:B------:R-:W-:Y:S06]  /*1370*/  @!P2 BRA `(.L_x_5713) ;  /* 0x000000000010a947 */ /* 0x000fec0003800000 */
[----:B------:R-:W-:-:S04]  /*1380*/  LEA R2, P0, R212, UR8, 0x2 ;  /* 0x00000008d4027c11 */ /* 0x000fc8000f8010ff */
[----:B------:R-:W-:-:S05]  /*1390*/  LEA.HI.X R3, R212, UR9, R222, 0x2, P0 ;  /* 0x00000009d4037c11 */ /* 0x000fca00080f14de */
[----:B------:R1:W5:Y:S01]  /*13a0*/  LDG.E R203, desc[UR36][R2.64] ;  /* 0x0000002402cb7981 */ /* 0x000362000c1e1900 */
[----:B------:R-:W-:Y:S05]  /*13b0*/  BRA `(.L_x_5714) ;  /* 0x0000000000247947 */ /* 0x000fea0003800000 */
.L_x_5713:
        /* <DEDUP_REMOVED lines=9> */
.L_x_5714:
[----:B------:R-:W2:Y:S01]  /*1450*/  LDC R0, c[0x0][0x448] ;  /* 0x00011200ff007b82 */ /* 0x000ea20000000800 */
[----:B------:R-:W-:Y:S01]  /*1460*/  USHF.L.U32 UR4, UR4, 0x7, URZ ;  /* 0x0000000704047899 */ /* 0x000fe2000800063f */
[----:B-----5:R-:W-:Y:S01]  /*1470*/  IMAD.IADD R203, R203, 0x1, -R4 ;  /* 0x00000001cbcb7824 */ /* 0x020fe200078e0a04 */
[----:B------:R-:W-:-:S04]  /*1480*/  LOP3.LUT R23, R23, 0xfffffffd, RZ, 0xc0, !PT ;  /* 0xfffffffd17177812 */ /* 0x000fc800078ec0ff */
[----:B------:R-:W-:Y:S01]  /*1490*/  IMAD.U32 R204, RZ, RZ, UR4 ;  /* 0x00000004ffcc7e24 */ /* 0x000fe2000f8e00ff */
[----:B------:R-:W-:Y:S01]  /*14a0*/  UIADD3 UR4, UR4, 0x7f, URZ ;  /* 0x0000007f04047890 */ /* 0x000fe2000fffe03f */
[----:B01----:R-:W-:Y:S02]  /*14b0*/  IADD3 R3, R203, 0x60, -R202 ;  /* 0x00000060cb037810 */ /* 0x003fe40007ffe8ca */
[----:B--2---:R-:W-:-:S03]  /*14c0*/  ISETP.NE.AND P0, PT, R0, 0x1, PT ;  /* 0x000000010000780c */ /* 0x004fc60003f05270 */
[----:B------:R-:W-:-:S10]  /*14d0*/  IMAD.U32 R0, RZ, RZ, UR4 ;  /* 0x00000004ff007e24 */ /* 0x000fd4000f8e00ff */
[----:B------:R-:W0:Y:S01]  /*14e0*/  @P0 LDC R2, c[0x0][0x44c] ;  /* 0x00011300ff020b82 */ /* 0x000e220000000800 */
[----:B------:R-:W-:-:S07]  /*14f0*/  @P0 LOP3.LUT R23, R23, 0x2, RZ, 0xfc, !PT ;  /* 0x0000000217170812 */ /* 0x000fce00078efcff */
[----:B------:R-:W1:Y:S01]  /*1500*/  @P0 LDC R5, c[0x0][0x450] ;  /* 0x00011400ff050b82 */ /* 0x000e620000000800 */
[----:B0-----:R-:W-:-:S05]  /*1510*/  @P0 IMAD.HI.U32 R2, R2, UR4, RZ ;  /* 0x0000000402020c27 */ /* 0x001fca000f8e00ff */
[----:B-1----:R-:W-:Y:S01]  /*1520*/  @P0 SHF.R.U32.HI R0, RZ, R5, R2 ;  /* 0x00000005ff000219 */ /* 0x002fe20000011602 */
[----:B------:R-:W-:-:S03]  /*1530*/  VIADD R2, R203, 0x5f ;  /* 0x0000005fcb027836 */ /* 0x000fc60000000000 */
[----:B------:R-:W-:Y:S01]  /*1540*/  IADD3 R0, R3, R0, RZ ;  /* 0x0000000003007210 */ /* 0x000fe20007ffe0ff */
[----:B------:R-:W-:-:S04]  /*1550*/  IMAD.HI R2, R2, 0x2aaaaaab, RZ ;  /* 0x2aaaaaab02027827 */ /* 0x000fc800078e02ff */
[----:B------:R-:W-:Y:S01]  /*1560*/  IMAD.HI R0, R0, 0x2aaaaaab, RZ ;  /* 0x2aaaaaab00007827 */ /* 0x000fe200078e02ff */
[----:B------:R-:W-:-:S04]  /*1570*/  SHF.R.U32.HI R3, RZ, 0x1f, R2 ;  /* 0x0000001fff037819 */ /* 0x000fc80000011602 */
[----:B------:R-:W-:Y:S02]  /*1580*/  SHF.R.U32.HI R5, RZ, 0x1f, R0 ;  /* 0x0000001fff057819 */ /* 0x000fe40000011600 */
[----:B------:R-:W-:Y:S02]  /*1590*/  LEA.HI.SX32 R3, R2, R3, 0x1c ;  /* 0x0000000302037211 */ /* 0x000fe400078fe2ff */
[----:B------:R-:W-:Y:S02]  /*15a0*/  LEA.HI.SX32 R2, R0, R5, 0x1c ;  /* 0x0000000500027211 */ /* 0x000fe400078fe2ff */
[C---:B------:R-:W-:Y:S02]  /*15b0*/  LOP3.LUT R0, R6.reuse, 0xff000000, RZ, 0xc0, !PT ;  /* 0xff00000006007812 */ /* 0x040fe400078ec0ff */
[----:B------:R-:W-:Y:S01]  /*15c0*/  VIMNMX R165, R3, R2, PT ;  /* 0x0000000203a57248 */ /* 0x000fe20003fe0100 */
[----:B------:R-:W-:Y:S01]  /*15d0*/  IMAD.MOV.U32 R2, RZ, RZ, RZ ;  /* 0x000000ffff027224 */ /* 0x000fe200078e00ff */
[----:B------:R-:W-:-:S02]  /*15e0*/  LOP3.LUT R6, R6, 0xff0000, RZ, 0xc0, !PT ;  /* 0x00ff000006067812 */ /* 0x000fc400078ec0ff */
[----:B------:R-:W-:Y:S02]  /*15f0*/  SHF.R.U32.HI R3, RZ, 0x8, R0 ;  /* 0x00000008ff037819 */ /* 0x000fe40000011600 */
[----:B------:R-:W-:Y:S02]  /*1600*/  ISETP.GE.AND P0, PT, R165, 0x1, PT ;  /* 0x00000001a500780c */ /* 0x000fe40003f06270 */
[----:B------:R-:W-:-:S04]  /*1610*/  LEA.HI R3, R6, R3, RZ, 0x10 ;  /* 0x0000000306037211 */ /* 0x000fc800078f80ff */
[----:B------:R-:W-:Y:S02]  /*1620*/  LOP3.LUT R10, R3, 0xff, RZ, 0xc0, !PT ;  /* 0x000000ff030a7812 */ /* 0x000fe400078ec0ff */
[----:B------:R-:W-:-:S03]  /*1630*/  SHF.R.U32.HI R214, RZ, 0x10, R3 ;  /* 0x00000010ffd67819 */ /* 0x000fc60000011603 */
[----:B------:R0:W-:Y:S02]  /*1640*/  STL [R1+0x24], R10 ;  /* 0x0000240a01007387 */ /* 0x0001e40000100800 */
        /* <DEDUP_REMOVED lines=31> */
.L_x_5715:
[-C--:B------:R-:W-:Y:S01]  /*1840*/  IMAD R205, R10, R2.reuse, RZ ;  /* 0x000000020acd7224 */ /* 0x080fe200078e02ff */
[----:B------:R-:W-:Y:S01]  /*1850*/  PLOP3.LUT P0, PT, PT, PT, PT, 0x80, 0x0 ;  /* 0x000000000000781c */ /* 0x000fe20003f0f070 */
[----:B------:R-:W-:Y:S01]  /*1860*/  IMAD.MOV.U32 R0, RZ, RZ, RZ ;  /* 0x000000ffff007224 */ /* 0x000fe200078e00ff */
[----:B------:R-:W-:Y:S01]  /*1870*/  CS2R R150, SRZ ;  /* 0x0000000000967805 */ /* 0x000fe2000001ff00 */
[----:B------:R-:W-:Y:S01]  /*1880*/  IMAD.MOV.U32 R3, RZ, RZ, RZ ;  /* 0x000000ffff037224 */ /* 0x000fe200078e00ff */
[----:B------:R-:W-:Y:S02]  /*1890*/  VIADDMNMX R165, R205, R2, R165, PT ;  /* 0x00000002cda57246 */ /* 0x000fe400038001a5 */
[----:B------:R-:W-:Y:S02]  /*18a0*/  CS2R R148, SRZ ;  /* 0x0000000000947805 */ /* 0x000fe4000001ff00 */
        /* <DEDUP_REMOVED lines=96> */
[----:B------:R1:W2:Y:S01]  /*1eb0*/  LDC.64 R2, c[0x4][R0] ;  /* 0x0100000000027b82 */ /* 0x0002a20000000a00 */
[----:B------:R-:W-:Y:S01]  /*1ec0*/  IMAD.U32 R5, RZ, RZ, UR5 ;  /* 0x00000005ff057e24 */ /* 0x000fe2000f8e00ff */
[----:B------:R-:W-:Y:S01]  /*1ed0*/  ULDC.64 UR4, c[0x4][0xa0] ;  /* 0x0100280000047ab9 */ /* 0x000fe20000000a00 */
[----:B0-----:R-:W-:Y:S01]  /*1ee0*/  IMAD.U32 R10, RZ, RZ, UR6 ;  /* 0x00000006ff0a7e24 */ /* 0x001fe2000f8e00ff */
[----:B------:R-:W-:Y:S01]  /*1ef0*/  MOV R6, UR4 ;  /* 0x0000000400067c02 */ /* 0x000fe20008000f00 */
[----:B------:R-:W-:Y:S02]  /*1f00*/  IMAD.U32 R7, RZ, RZ, UR5 ;  /* 0x00000005ff077e24 */ /* 0x000fe4000f8e00ff */
[----:B------:R-:W-:-:S02]  /*1f10*/  IMAD.U32 R11, RZ, RZ, UR7 ;  /* 0x00000007ff0b7e24 */ /* 0x000fc4000f8e00ff */
[----:B------:R-:W-:Y:S02]  /*1f20*/  IMAD.MOV.U32 R8, RZ, RZ, 0x70 ;  /* 0x00000070ff087424 */ /* 0x000fe400078e00ff */
[----:B------:R-:W-:Y:S02]  /*1f30*/  IMAD.MOV.U32 R12, RZ, RZ, 0x1 ;  /* 0x00000001ff0c7424 */ /* 0x000fe400078e00ff */
[----:B-1----:R-:W-:-:S07]  /*1f40*/  IMAD.MOV.U32 R13, RZ, RZ, RZ ;  /* 0x000000ffff0d7224 */ /* 0x002fce00078e00ff */
[----:B------:R-:W-:-:S07]  /*1f50*/  LEPC R20, `(.L_x_5717) ;  /* 0x000000001014794e */ /* 0x000fce0000000000 */
[----:B--2---:R-:W-:Y:S05]  /*1f60*/  CALL.ABS.NOINC R2 ;  /* 0x0000000002007343 */ /* 0x004fea0003c00000 */
.L_x_5717:
[----:B------:R-:W2:Y:S01]  /*1f70*/  LDL R2, [R1+0x28] ;  /* 0x0000280001027983 */ /* 0x000ea20000100800 */
[----:B------:R-:W-:Y:S01]  /*1f80*/  MOV R0, 0x400 ;  /* 0x0000040000007802 */ /* 0x000fe20000000f00 */
[----:B------:R-:W1:Y:S01]  /*1f90*/  S2R R3, SR_CgaCtaId ;  /* 0x0000000000037919 */ /* 0x000e620000008800 */
[----:B------:R-:W3:Y:S02]  /*1fa0*/  S2R R16, SR_TID.X ;  /* 0x0000000000107919 */ /* 0x000ee40000002100 */
[----:B-1----:R-:W-:Y:S02]  /*1fb0*/  LEA R5, R3, R0, 0x18 ;  /* 0x0000000003057211 */ /* 0x002fe400078ec0ff */
[----:B---3--:R-:W-:Y:S02]  /*1fc0*/  SHF.R.U32.HI R16, RZ, 0x7, R16 ;  /* 0x00000007ff107819 */ /* 0x008fe40000011610 */
[----:B--2---:R-:W-:-:S13]  /*1fd0*/  R2UR UR5, R2 ;  /* 0x00000000020572ca */ /* 0x004fda00000e0000 */
[----:B------:R-:W-:-:S04]  /*1fe0*/  ULEA.HI UR4, UR5, UR5, URZ, 0x1 ;  /* 0x0000000505047291 */ /* 0x000fc8000f8f083f */
[----:B------:R-:W-:-:S04]  /*1ff0*/  ULOP3.LUT UR4, UR4, 0xfffffffe, URZ, 0xc0, !UPT ;  /* 0xfffffffe04047892 */ /* 0x000fc8000f8ec03f */
[----:B------:R-:W-:-:S06]  /*2000*/  UIADD3 UR4, UR5, -UR4, URZ ;  /* 0x8000000405047290 */ /* 0x000fcc000fffe03f */
[----:B------:R-:W-:-:S05]  /*2010*/  IMAD.U32 R2, RZ, RZ, UR4 ;  /* 0x00000004ff027e24 */ /* 0x000fca000f8e00ff */
[----:B------:R-:W-:Y:S01]  /*2020*/  SHF.L.U32 R0, R2, 0x1f, RZ ;  /* 0x0000001f02007819 */ /* 0x000fe200000006ff */
[----:B------:R-:W-:-:S03]  /*2030*/  VIADD R2, R16, 0x8 ;  /* 0x0000000810027836 */ /* 0x000fc60000000000 */
[----:B------:R-:W1:Y:S02]  /*2040*/  SYNCS.PHASECHK.TRANS64.TRYWAIT P0, [R5+URZ+0x32400], R0 ;  /* 0x03240000050075a7 */ /* 0x000e64000800017f */
[----:B-1----:R-:W-:Y:S05]  /*2050*/  @!P0 BRA `(.L_x_5718) ;  /* 0x0000014800408947 */ /* 0x002fea0003800000 */
.L_x_5869:
        /* <DEDUP_REMOVED lines=8> */
.L_x_5719:
[----:B------:R-:W-:Y:S01]  /*20e0*/  R2UR UR6, R5 ;  /* 0x00000000050672ca */ /* 0x000fe200000e0000 */
[----:B------:R-:W-:-:S05]  /*20f0*/  IMAD.U32 R3, RZ, RZ, UR39 ;  /* 0x00000027ff037e24 */ /* 0x000fca000f8e00ff */
[----:B------:R-:W-:-:S07]  /*2100*/  SHF.L.U32 R3, R3, 0x1f, RZ ;  /* 0x0000001f03037819 */ /* 0x000fce00000006ff */
[----:B------:R-:W-:-:S09]  /*2110*/  ULEA UR6, UR38, UR6, 0x3 ;  /* 0x0000000626067291 */ /* 0x000fd2000f8e183f */
[----:B------:R2:W3:Y:S01]  /*2120*/  SYNCS.PHASECHK.TRANS64.TRYWAIT P1, [UR6+0x32430], R3 ;  /* 0x03243003ff0075a7 */ /* 0x0004e20008020146 */
[----:B------:R-:W-:Y:S05]  /*2130*/  @!P0 BRA `(.L_x_5720) ;  /* 0x0000000000048947 */ /* 0x000fea0003800000 */
[----:B------:R-:W-:Y:S01]  /*2140*/  BPT.TRAP 0x1 ;  /* 0x000000040000795c */ /* 0x000fe20000300000 */
.L_x_5720:
[----:B---3--:R-:W-:Y:S05]  /*2150*/  @P1 BRA `(.L_x_5721) ;  /* 0x0000000000081947 */ /* 0x008fea0003800000 */
[----:B------:R-:W3:Y:S02]  /*2160*/  SYNCS.PHASECHK.TRANS64.TRYWAIT P1, [UR6+0x32430], R3 ;  /* 0x03243003ff0075a7 */ /* 0x000ee40008020146 */
[----:B---3--:R-:W-:Y:S05]  /*2170*/  @!P1 BRA `(.L_x_5722) ;  /* 0x00000148000c9947 */ /* 0x008fea0003800000 */
.L_x_5721:
[----:B------:R-:W-:Y:S01]  /*2180*/  R2UR UR4, R5 ;  /* 0x00000000050472ca */ /* 0x000fe200000e0000 */
[----:B------:R-:W-:Y:S01]  /*2190*/  WARPGROUP.ARRIVE ;  /* 0x00000000000079c5 */ /* 0x000fe20000000000 */
[----:B------:R-:W-:Y:S01]  /*21a0*/  UMOV UR8, UR41 ;  /* 0x0000002900087c82 */ /* 0x000fe20008000000 */
[----:B------:R-:W-:Y:S01]  /*21b0*/  UMOV UR9, 0x40000040 ;  /* 0x4000004000097882 */ /* 0x000fe20000000000 */
[----:B------:R-:W-:Y:S01]  /*21c0*/  UMOV UR11, 0x40000040 ;  /* 0x40000040000b7882 */ /* 0x000fe20000000000 */
[----:B------:R-:W-:-:S08]  /*21d0*/  UIADD3 UR5, UR41, 0x2, URZ ;  /* 0x0000000229057890 */ /* 0x000fd0000fffe03f */
        /* <DEDUP_REMOVED lines=42> */
.L_x_5870:
[----:B------:R-:W-:Y:S05]  /*2480*/  @!P0 BRA `(.L_x_5724) ;  /* 0x0000000000048947 */ /* 0x000fea0003800000 */
[----:B------:R-:W-:Y:S01]  /*2490*/  BPT.TRAP 0x1 ;  /* 0x000000040000795c */ /* 0x000fe20000300000 */
.L_x_5724:
[----:B------:R0:W0:Y:S01]  /*24a0*/  SYNCS.PHASECHK.TRANS64.TRYWAIT P1, [UR6+0x32450], R3 ;  /* 0x03245003ff0075a7 */ /* 0x0000220008020146 */
[----:B------:R-:W-:Y:S05]  /*24b0*/  @!P0 BRA `(.L_x_5725) ;  /* 0x0000000000048947 */ /* 0x000fea0003800000 */
[----:B------:R-:W-:Y:S01]  /*24c0*/  BPT.TRAP 0x1 ;  /* 0x000000040000795c */ /* 0x000fe20000300000 */
.L_x_5725:
[----:B0-----:R-:W-:Y:S05]  /*24d0*/  @P1 BRA `(.L_x_5726) ;  /* 0x0000000000081947 */ /* 0x001fea0003800000 */
[----:B------:R-:W0:Y:S02]  /*24e0*/  SYNCS.PHASECHK.TRANS64.TRYWAIT P1, [UR6+0x32450], R3 ;  /* 0x03245003ff0075a7 */ /* 0x000e240008020146 */
[----:B0-----:R-:W-:Y:S05]  /*24f0*/  @!P1 BRA `(.L_x_5727) ;  /* 0x0000014400589947 */ /* 0x001fea0003800000 */
.L_x_5726:
[----:B------:R-:W-:Y:S01]  /*2500*/  R2UR UR4, R5 ;  /* 0x00000000050472ca */ /* 0x000fe200000e0000 */
[----:B------:R-:W-:Y:S01]  /*2510*/  WARPGROUP.ARRIVE ;  /* 0x00000000000079c5 */ /* 0x000fe20000000000 */
[----:B------:R-:W-:Y:S01]  /*2520*/  UMOV UR9, 0x40000040 ;  /* 0x4000004000097882 */ /* 0x000fe20000000000 */
[----:B------:R-:W-:Y:S01]  /*2530*/  UMOV UR11, 0x40000040 ;  /* 0x40000040000b7882 */ /* 0x000fe20000000000 */
[----:B------:R-:W-:Y:S01]  /*2540*/  IMAD.U32 R13, RZ, RZ, UR9 ;  /* 0x00000009ff0d7e24 */ /* 0x000fe2000f8e00ff */
[----:B------:R-:W-:Y:S01]  /*2550*/  UMOV UR13, 0x40000040 ;  /* 0x40000040000d7882 */ /* 0x000fe20000000000 */
        /* <DEDUP_REMOVED lines=8> */
[----:B01--4-:R-:W0:Y:S01]  /*25e0*/  S2R R0, SR_TID.X ;  /* 0x0000000000007919 */ /* 0x013e220000002100 */
[----:B------:R-:W-:Y:S01]  /*25f0*/  UMOV UR23, 0x40000040 ;  /* 0x4000004000177882 */ /* 0x000fe20000000000 */
[----:B------:R-:W-:Y:S01]  /*2600*/  UMOV UR25, 0x40000040 ;  /* 0x4000004000197882 */ /* 0x000fe20000000000 */
[----:B------:R-:W-:Y:S01]  /*2610*/  USHF.R.U32.HI UR4, URZ, 0x4, UR4 ;  /* 0x000000043f047899 */ /* 0x000fe20008011604 */
[----:B------:R-:W-:Y:S01]  /*2620*/  UMOV UR27, 0x40000040 ;  /* 0x40000040001b7882 */ /* 0x000fe20000000000 */
[----:B------:R-:W-:-:S02]  /*2630*/  UMOV UR29, 0x40000040 ;  /* 0x40000040001d7882 */ /* 0x000fc40000000000 */
[----:B------:R-:W-:Y:S02]  /*2640*/  ULOP3.LUT UR7, UR4, 0x3fff, URZ, 0xc0, !UPT ;  /* 0x00003fff04077892 */ /* 0x000fe4000f8ec03f */
[----:B------:R-:W-:Y:S02]  /*2650*/  ULOP3.LUT UR4, UR40, 0x10000, URZ, 0xfc, !UPT ;  /* 0x0001000028047892 */ /* 0x000fe4000f8efc3f */
[----:B------:R-:W-:Y:S02]  /*2660*/  ULOP3.LUT UR60, UR7, 0x10000, URZ, 0xfc, !UPT ;  /* 0x00010000073c7892 */ /* 0x000fe4000f8efc3f */
[----:B------:R-:W-:Y:S02]  /*2670*/  UIADD3 UR56, UR4, 0x402, URZ ;  /* 0x0000040204387890 */ /* 0x000fe4000fffe03f */
[----:B------:R-:W-:Y:S01]  /*2680*/  UIMAD UR5, UR38, 0xc00, UR60 ;  /* 0x00000c00260578a4 */ /* 0x000fe2000f8e023c */
[----:B------:R-:W-:Y:S01]  /*2690*/  UMOV UR8, UR4 ;  /* 0x0000000400087c82 */ /* 0x000fe20008000000 */
[----:B------:R-:W-:Y:S01]  /*26a0*/  UIADD3 UR16, UR4, 0x800, URZ ;  /* 0x0000080004107890 */ /* 0x000fe2000fffe03f */
[----:B------:R-:W-:Y:S01]  /*26b0*/  IMAD.U32 R12, RZ, RZ, UR8 ;  /* 0x00000008ff0c7e24 */ /* 0x000fe2000f8e00ff */
[----:B------:R-:W-:-:S03]  /*26c0*/  UIADD3 UR58, UR5, 0x302, URZ ;  /* 0x00000302053a7890 */ /* 0x000fc6000fffe03f */
[----:B------:R-:W-:Y:S01]  /*26d0*/  UMOV UR10, UR5 ;  /* 0x00000005000a7c82 */ /* 0x000fe20008000000 */
[----:B------:R-:W-:Y:S01]  /*26e0*/  UIADD3 UR18, UR5, 0x600, URZ ;  /* 0x0000060005127890 */ /* 0x000fe2000fffe03f */
[----:B------:R-:W-:Y:S01]  /*26f0*/  HGMMA.64x96x16.F32.BF16 R24, gdesc[UR8], R24, gsb0 ;  /* 0x01600000081879f0 */ /* 0x000fe20008001818 */
[----:B------:R-:W-:Y:S02]  /*2700*/  UIADD3 UR8, UR4, 0x2, URZ ;  /* 0x0000000204087890 */ /* 0x000fe4000fffe03f */
[----:B------:R-:W-:Y:S02]  /*2710*/  UIADD3 UR9, UR5, 0x2, URZ ;  /* 0x0000000205097890 */ /* 0x000fe4000fffe03f */
[----:B------:R-:W-:Y:S01]  /*2720*/  UIADD3 UR10, UR5, 0x304, URZ ;  /* 0x00000304050a7890 */ /* 0x000fe2000fffe03f */
[----:B------:R-:W-:Y:S02]  /*2730*/  UMOV UR11, 0x40000040 ;  /* 0x40000040000b7882 */ /* 0x000fe40000000000 */
[----:B------:R-:W-:Y:S01]  /*2740*/  UMOV UR12, UR8 ;  /* 0x00000008000c7c82 */ /* 0x000fe20008000000 */
[----:B------:R-:W-:Y:S01]  /*2750*/  UIADD3 UR8, UR4, 0x4, URZ ;  /* 0x0000000404087890 */ /* 0x000fe2000fffe03f */
[----:B------:R-:W-:Y:S01]  /*2760*/  MOV R10, UR12 ;  /* 0x0000000c000a7c02 */ /* 0x000fe20008000f00 */
[----:B------:R-:W-:Y:S01]  /*2770*/  UMOV UR14, UR9 ;  /* 0x00000009000e7c82 */ /* 0x000fe20008000000 */
[----:B------:R-:W-:Y:S01]  /*2780*/  UIADD3 UR9, UR5, 0x4, URZ ;  /* 0x0000000405097890 */ /* 0x000fe2000fffe03f */
[----:B0-----:R-:W-:Y:S01]  /*2790*/  SHF.R.U32.HI R0, RZ, 0x7, R0 ;  /* 0x00000007ff007819 */ /* 0x001fe20000011600 */
[----:B------:R-:W-:-:S02]  /*27a0*/  UIADD3 UR20, UR4, 0x802, URZ ;  /* 0x0000080204147890 */ /* 0x000fc4000fffe03f */
[----:B------:R-:W-:Y:S01]  /*27b0*/  UIADD3 UR22, UR5, 0x602, URZ ;  /* 0x0000060205167890 */ /* 0x000fe2000fffe03f */
[----:B------:R-:W-:Y:S01]  /*27c0*/  IADD3 R0, -R0, 0xb, RZ ;  /* 0x0000000b00007810 */ /* 0x000fe20007ffe1ff */
[----:B------:R-:W-:Y:S02]  /*27d0*/  UIADD3 UR24, UR4, 0x804, URZ ;  /* 0x0000080404187890 */ /* 0x000fe4000fffe03f */
[----:B------:R-:W-:Y:S02]  /*27e0*/  UIADD3 UR26, UR5, 0x604, URZ ;  /* 0x00000604051a7890 */ /* 0x000fe4000fffe03f */
[----:B------:R-:W-:Y:S02]  /*27f0*/  UIADD3 UR28, UR4, 0x806, URZ ;  /* 0x00000806041c7890 */ /* 0x000fe4000fffe03f */
[----:B------:R-:W-:Y:S01]  /*2800*/  UIADD3 UR30, UR5, 0x606, URZ ;  /* 0x00000606051e7890 */ /* 0x000fe2000fffe03f */
        /* <DEDUP_REMOVED lines=47> */
[----:B---3--:R-:W-:Y:S01]  /*2b00*/  IMAD.U32 R4, RZ, RZ, UR12 ;  /* 0x0000000cff047e24 */ /* 0x008fe2000f8e00ff */
        /* <DEDUP_REMOVED lines=46> */
.L_x_5728:
[----:B------:R-:W1:Y:S01]  /*2df0*/  LDC R81, c[0x0][0x448] ;  /* 0x00011200ff517b82 */ /* 0x000e620000000800 */
[----:B------:R-:W-:Y:S01]  /*2e00*/  ULDC UR4, c[0x0][0xad0] ;  /* 0x0002b40000047ab9 */ /* 0x000fe20000000800 */
[----:B------:R-:W-:Y:S01]  /*2e10*/  R2UR UR5, R204 ;  /* 0x00000000cc0572ca */ /* 0x000fe200000e0000 */
[----:B--2---:R-:W-:Y:S01]  /*2e20*/  FMUL.FTZ R3, R26, UR4 ;  /* 0x000000041a037c20 */ /* 0x004fe20008410000 */
        /* <DEDUP_REMOVED lines=16> */
[----:B--2---:R-:W-:-:S02]  /*2f30*/  VIADD R33, R206, UR5 ;  /* 0x00000005ce217c36 */ /* 0x004fc40008000000 */
[----:B------:R-:W-:Y:S01]  /*2f40*/  FMUL.FTZ R27, R39, UR4 ;  /* 0x00000004271b7c20 */ /* 0x000fe20008410000 */
[----:B------:R-:W-:Y:S01]  /*2f50*/  FMUL.FTZ R21, R30, UR4 ;  /* 0x000000041e157c20 */ /* 0x000fe20008410000 */
[----:B------:R-:W-:Y:S01]  /*2f60*/  FMUL.FTZ R30, R42, UR4 ;  /* 0x000000042a1e7c20 */ /* 0x000fe20008410000 */
[----:B-1----:R-:W-:Y:S01]  /*2f70*/  ISETP.NE.AND P6, PT, R81, 0x1, PT ;  /* 0x000000015100780c */ /* 0x002fe20003fc5270 */
        /* <DEDUP_REMOVED lines=12> */
[----:B------:R-:W2:Y:S01]  /*3040*/  @P6 LDC R34, c[0x0][0x44c] ;  /* 0x00011300ff226b82 */ /* 0x000ea20000000800 */
[----:B------:R-:W-:Y:S01]  /*3050*/  FMUL.FTZ R61, R61, UR4 ;  /* 0x000000043d3d7c20 */ /* 0x000fe20008410000 */
[----:B------:R-:W-:Y:S01]  /*3060*/  FMUL.FTZ R64, R64, UR4 ;  /* 0x0000000440407c20 */ /* 0x000fe20008410000 */
[----:B------:R-:W-:Y:S01]  /*3070*/  FMUL.FTZ R65, R65, UR4 ;  /* 0x0000000441417c20 */ /* 0x000fe20008410000 */
[----:B------:R-:W-:Y:S01]  /*3080*/  FMUL.FTZ R68, R68, UR4 ;  /* 0x0000000444447c20 */ /* 0x000fe20008410000 */
[----:B------:R-:W-:Y:S01]  /*3090*/  FMUL.FTZ R180, R50, UR4 ;  /* 0x0000000432b47c20 */ /* 0x000fe20008410000 */
[----:B------:R-:W3:Y:S01]  /*30a0*/  MUFU.TANH R73, R73 ;  /* 0x0000004900497308 */ /* 0x000ee20000002400 */
[----:B------:R-:W-:Y:S01]  /*30b0*/  FMUL.FTZ R181, R51, UR4 ;  /* 0x0000000433b57c20 */ /* 0x000fe20008410000 */
[----:B------:R-:W4:Y:S01]  /*30c0*/  @P6 LDC R35, c[0x0][0x450] ;  /* 0x00011400ff236b82 */ /* 0x000f220000000800 */
[----:B------:R-:W-:Y:S01]  /*30d0*/  FMUL.FTZ R69, R69, UR4 ;  /* 0x0000000445457c20 */ /* 0x000fe20008410000 */
        /* <DEDUP_REMOVED lines=11> */
[----:B------:R-:W-:Y:S01]  /*3190*/  ULDC UR5, c[0x0][0xa80] ;  /* 0x0002a00000057ab9 */ /* 0x000fe20000000800 */
[----:B------:R5:W0:Y:S01]  /*31a0*/  MUFU.TANH R74, R28 ;  /* 0x0000001c004a7308 */ /* 0x000a220000002400 */
[----:B------:R-:W1:Y:S01]  /*31b0*/  S2UR UR10, SR_CgaCtaId ;  /* 0x00000000000a79c3 */ /* 0x000e620000008800 */
[----:B--2---:R-:W-:Y:S01]  /*31c0*/  @P6 IMAD.HI.U32 R34, R33, R34, RZ ;  /* 0x0000002221226227 */ /* 0x004fe200078e00ff */
[----:B------:R-:W-:Y:S01]  /*31d0*/  ULOP3.LUT UR54, UR7, 0x3000000, URZ, 0xfc, !UPT ;  /* 0x0300000007367892 */ /* 0x000fe2000f8efc3f */
[----:B------:R-:W-:Y:S01]  /*31e0*/  UMOV UR11, 0x40000040 ;  /* 0x40000040000b7882 */ /* 0x000fe20000000000 */
[----:B------:R-:W-:-:S03]  /*31f0*/  UMOV UR15, 0x40000040 ;  /* 0x40000040000f7882 */ /* 0x000fc60000000000 */
[----:B------:R2:W0:Y:S01]  /*3200*/  MUFU.TANH R75, R29 ;  /* 0x0000001d004b7308 */ /* 0x0004220000002400 */
[----:B-----5:R-:W-:Y:S01]  /*3210*/  FMUL.FTZ R28, R38, UR4 ;  /* 0x00000004261c7c20 */ /* 0x020fe20008410000 */
[----:B----4-:R-:W-:Y:S01]  /*3220*/  @P6 SHF.R.U32.HI R33, RZ, R35, R34 ;  /* 0x00000023ff216219 */ /* 0x010fe20000011622 */
[----:B------:R-:W-:-:S04]  /*3230*/  IMAD R35, R165, -0x60, R203 ;  /* 0xffffffa0a5237824 */ /* 0x000fc800078e02cb */
[----:B------:R-:W4:Y:S01]  /*3240*/  SHFL.IDX PT, R34, R33, RZ, 0x1c1f ;  /* 0x001c1fff21227589 */ /* 0x000f2200000e0000 */
[C-C-:B------:R-:W-:Y:S01]  /*3250*/  IADD3 R37, -R22.reuse, 0x61, R35.reuse ;  /* 0x0000006116257810 */ /* 0x140fe20007ffe123 */
[----:B------:R-:W-:Y:S01]  /*3260*/  MUFU.TANH R80, R45 ;  /* 0x0000002d00507308 */ /* 0x000fe20000002400 */
[----:B------:R-:W-:Y:S01]  /*3270*/  IADD3 R35, -R22, 0x60, R35 ;  /* 0x0000006016237810 */ /* 0x000fe20007ffe123 */
[----:B------:R-:W5:Y:S01]  /*3280*/  SHFL.IDX PT, R36, R33, 0x1, 0x1c1f ;  /* 0x003c1f0021247f89 */ /* 0x000f6200000e0000 */
[----:B--2---:R-:W-:Y:S01]  /*3290*/  FMUL.FTZ R29, R43, UR4 ;  /* 0x000000042b1d7c20 */ /* 0x004fe20008410000 */
[----:B------:R-:W-:-:S04]  /*32a0*/  IMAD.IADD R48, R37, 0x1, -R202 ;  /* 0x0000000125307824 */ /* 0x000fc800078e0aca */
[----:B------:R2:W0:Y:S08]  /*32b0*/  MUFU.TANH R76, R32 ;  /* 0x00000020004c7308 */ /* 0x0004300000002400 */
[----:B------:R3:W0:Y:S01]  /*32c0*/  MUFU.TANH R39, R41 ;  /* 0x0000002900277308 */ /* 0x0006220000002400 */
[----:B--2---:R-:W-:Y:S01]  /*32d0*/  FMUL.FTZ R32, R47, UR4 ;  /* 0x000000042f207c20 */ /* 0x004fe20008410000 */
[----:B------:R-:W-:Y:S01]  /*32e0*/  UIADD3 UR4, UR6, 0x32440, URZ ;  /* 0x0003244006047890 */ /* 0x000fe2000fffe03f */
[----:B----4-:R-:W-:-:S03]  /*32f0*/  VIADDMNMX R45, R34, R48, R35, PT ;  /* 0x00000030222d7246 */ /* 0x010fc60003800123 */
[----:B-1----:R-:W-:Y:S02]  /*3300*/  UPRMT UR4, UR10, 0x654, UR4 ;  /* 0x000006540a047896 */ /* 0x002fe40008000004 */
[----:B------:R1:W-:Y:S01]  /*3310*/  MUFU.TANH R43, R44 ;  /* 0x0000002c002b7308 */ /* 0x0003e20000002400 */
[----:B------:R-:W-:Y:S01]  /*3320*/  UIMAD UR10, UR38, 0xc00, UR54 ;  /* 0x00000c00260a78a4 */ /* 0x000fe2000f8e0236 */
[C---:B------:R-:W-:Y:S02]  /*3330*/  ISETP.GT.AND P3, PT, R45.reuse, RZ, PT ;  /* 0x000000ff2d00720c */ /* 0x040fe40003f64270 */
[C---:B------:R-:W-:Y:S01]  /*3340*/  ISETP.GT.AND P4, PT, R45.reuse, 0x1, PT ;  /* 0x000000012d00780c */ /* 0x040fe20003f84270 */
[----:B------:R-:W-:Y:S01]  /*3350*/  UIADD3 UR14, UR10, 0x80, URZ ;  /* 0x000000800a0e7890 */ /* 0x000fe2000fffe03f */
[----:B-----5:R-:W-:Y:S02]  /*3360*/  VIADDMNMX R48, R36, R48, R35, PT ;  /* 0x0000003024307246 */ /* 0x020fe40003800123 */
[----:B------:R-:W-:Y:S01]  /*3370*/  ISETP.GT.AND P5, PT, R45, 0x8, PT ;  /* 0x000000082d00780c */ /* 0x000fe20003fa4270 */
[----:B------:R-:W2:Y:S01]  /*3380*/  MUFU.TANH R40, R40 ;  /* 0x0000002800287308 */ /* 0x000ea20000002400 */
[----:B------:R-:W-:Y:S01]  /*3390*/  FSEL R36, R72, -INF , P3 ;  /* 0xff80000048247808 */ /* 0x000fe20001800000 */
[----:B------:R-:W-:Y:S01]  /*33a0*/  SYNCS.ARRIVE.TRANS64.RED.A1T0 RZ, [UR4], RZ ;  /* 0x000000ffffff79a7 */ /* 0x000fe20008100404 */
[----:B---3--:R-:W-:Y:S01]  /*33b0*/  FSEL R41, R73, -INF , P4 ;  /* 0xff80000049297808 */ /* 0x008fe20002000000 */
[----:B------:R-:W-:Y:S01]  /*33c0*/  UIADD3 UR4, UR10, 0x100, URZ ;  /* 0x000001000a047890 */ /* 0x000fe2000fffe03f */
[----:B------:R-:W-:-:S02]  /*33d0*/  ISETP.GT.AND P1, PT, R45, 0x9, PT ;  /* 0x000000092d00780c */ /* 0x000fc40003f24270 */
[----:B0-----:R-:W-:Y:S01]  /*33e0*/  FSEL R42, R74, -INF , P5 ;  /* 0xff8000004a2a7808 */ /* 0x001fe20002800000 */
[----:B------:R-:W0:Y:S01]  /*33f0*/  MUFU.TANH R49, R49 ;  /* 0x0000003100317308 */ /* 0x000e220000002400 */
[----:B------:R-:W-:Y:S02]  /*3400*/  FMNMX.FTZ R35, R36, R41, !PT ;  /* 0x0000002924237209 */ /* 0x000fe40007810000 */
[----:B------:R-:W-:Y:S02]  /*3410*/  ISETP.GT.AND P2, PT, R45, 0x10, PT ;  /* 0x000000102d00780c */ /* 0x000fe40003f44270 */
[----:B-1----:R-:W-:Y:S02]  /*3420*/  FSEL R44, R75, -INF , P1 ;  /* 0xff8000004b2c7808 */ /* 0x002fe40000800000 */
[----:B------:R-:W-:Y:S01]  /*3430*/  FMNMX.FTZ R35, R42, R35, !PT ;  /* 0x000000232a237209 */ /* 0x000fe20007810000 */
[----:B------:R-:W1:Y:S01]  /*3440*/  MUFU.TANH R52, R52 ;  /* 0x0000003400347308 */ /* 0x000e620000002400 */
[----:B------:R-:W-:-:S02]  /*3450*/  FSEL R37, R76, -INF , P2 ;  /* 0xff8000004c257808 */ /* 0x000fc40001000000 */
[C---:B------:R-:W-:Y:S02]  /*3460*/  ISETP.GT.AND P2, PT, R45.reuse, 0x21, PT ;  /* 0x000000212d00780c */ /* 0x040fe40003f44270 */
[----:B------:R-:W-:Y:S02]  /*3470*/  ISETP.GT.AND P3, PT, R45, 0x11, PT ;  /* 0x000000112d00780c */ /* 0x000fe40003f64270 */
[----:B------:R-:W-:Y:S01]  /*3480*/  FMNMX.FTZ R46, R44, R35, !PT ;  /* 0x000000232c2e7209 */ /* 0x000fe20007810000 */
[----:B------:R-:W3:Y:S01]  /*3490*/  MUFU.TANH R53, R53 ;  /* 0x0000003500357308 */ /* 0x000ee20000002400 */
[----:B------:R-:W-:Y:S02]  /*34a0*/  FSEL R35, R39, -INF , P2 ;  /* 0xff80000027237808 */ /* 0x000fe40001000000 */
[----:B------:R-:W-:Y:S02]  /*34b0*/  ISETP.GT.AND P4, PT, R45, 0x18, PT ;  /* 0x000000182d00780c */ /* 0x000fe40003f84270 */
[----:B------:R-:W-:-:S02]  /*34c0*/  FSEL R34, R77, -INF , P3 ;  /* 0xff8000004d227808 */ /* 0x000fc40001800000 */
[----:B------:R-:W-:Y:S01]  /*34d0*/  FMNMX.FTZ R39, R37, R46, !PT ;  /* 0x0000002e25277209 */ /* 0x000fe20007810000 */
[----:B------:R-:W4:Y:S01]  /*34e0*/  MUFU.TANH R56, R56 ;  /* 0x0000003800387308 */ /* 0x000f220000002400 */
[C---:B------:R-:W-:Y:S02]  /*34f0*/  ISETP.GT.AND P5, PT, R45.reuse, 0x19, PT ;  /* 0x000000192d00780c */ /* 0x040fe40003fa4270 */
[----:B------:R-:W-:Y:S02]  /*3500*/  FSEL R33, R78, -INF , P4 ;  /* 0xff8000004e217808 */ /* 0x000fe40002000000 */
[----:B------:R-:W-:Y:S02]  /*3510*/  FMNMX.FTZ R46, R34, R39, !PT ;  /* 0x00000027222e7209 */ /* 0x000fe40007810000 */
[----:B------:R-:W-:Y:S01]  /*3520*/  ISETP.GT.AND P1, PT, R45, 0x20, PT ;  /* 0x000000202d00780c */ /* 0x000fe20003f24270 */
[----:B------:R-:W5:Y:S01]  /*3530*/  MUFU.TANH R57, R57 ;  /* 0x0000003900397308 */ /* 0x000f620000002400 */
[----:B------:R-:W-:-:S02]  /*3540*/  FSEL R38, R79, -INF , P5 ;  /* 0xff8000004f267808 */ /* 0x000fc40002800000 */
[----:B------:R-:W-:Y:S02]  /*3550*/  FMNMX.FTZ R47, R33, R46, !PT ;  /* 0x0000002e212f7209 */ /* 0x000fe40007810000 */
[----:B--2---:R-:W-:Y:S02]  /*3560*/  FSEL R40, R40, -INF , P1 ;  /* 0xff80000028287808 */ /* 0x004fe40000800000 */
[----:B------:R-:W-:Y:S01]  /*3570*/  FMNMX.FTZ R47, R38, R47, !PT ;  /* 0x0000002f262f7209 */ /* 0x000fe20007810000 */
[----:B------:R-:W2:Y:S01]  /*3580*/  MUFU.TANH R60, R60 ;  /* 0x0000003c003c7308 */ /* 0x000ea20000002400 */
[C---:B------:R-:W-:Y:S02]  /*3590*/  ISETP.GT.AND P3, PT, R45.reuse, 0x28, PT ;  /* 0x000000282d00780c */ /* 0x040fe40003f64270 */
[----:B------:R-:W-:Y:S02]  /*35a0*/  FMNMX.FTZ R46, R40, R47, !PT ;  /* 0x0000002f282e7209 */ /* 0x000fe40007810000 */
[----:B------:R-:W-:-:S02]  /*35b0*/  ISETP.GT.AND P4, PT, R45, 0x29, PT ;  /* 0x000000292d00780c */ /* 0x000fc40003f84270 */
[C---:B------:R-:W-:Y:S01]  /*35c0*/  ISETP.GT.AND P5, PT, R45.reuse, 0x30, PT ;  /* 0x000000302d00780c */ /* 0x040fe20003fa4270 */
[----:B------:R-:W2:Y:S01]  /*35d0*/  MUFU.TANH R61, R61 ;  /* 0x0000003d003d7308 */ /* 0x000ea20000002400 */
[----:B------:R-:W-:Y:S02]  /*35e0*/  ISETP.GT.AND P1, PT, R45, 0x31, PT ;  /* 0x000000312d00780c */ /* 0x000fe40003f24270 */
[----:B------:R-:W-:Y:S02]  /*35f0*/  FSEL R43, R43, -INF , P3 ;  /* 0xff8000002b2b7808 */ /* 0x000fe40001800000 */
[----:B------:R-:W-:Y:S02]  /*3600*/  FMNMX.FTZ R46, R35, R46, !PT ;  /* 0x0000002e232e7209 */ /* 0x000fe40007810000 */
[----:B------:R-:W-:Y:S01]  /*3610*/  FSEL R39, R80, -INF , P4 ;  /* 0xff80000050277808 */ /* 0x000fe20002000000 */
[----:B------:R-:W2:Y:S01]  /*3620*/  MUFU.TANH R64, R64 ;  /* 0x0000004000407308 */ /* 0x000ea20000002400 */
[----:B------:R-:W-:-:S02]  /*3630*/  FSEL R184, R184, -INF , P5 ;  /* 0xff800000b8b87808 */ /* 0x000fc40002800000 */
[----:B0-----:R-:W-:Y:S02]  /*3640*/  FSEL R185, R49, -INF , P1 ;  /* 0xff80000031b97808 */ /* 0x001fe40000800000 */
[C---:B------:R-:W-:Y:S02]  /*3650*/  ISETP.GT.AND P2, PT, R45.reuse, 0x38, PT ;  /* 0x000000382d00780c */ /* 0x040fe40003f44270 */
[C---:B------:R-:W-:Y:S01]  /*3660*/  ISETP.GT.AND P3, PT, R45.reuse, 0x39, PT ;  /* 0x000000392d00780c */ /* 0x040fe20003f64270 */
[----:B------:R-:W0:Y:S01]  /*3670*/  MUFU.TANH R65, R65 ;  /* 0x0000004100417308 */ /* 0x000e220000002400 */
[C---:B------:R-:W-:Y:S02]  /*3680*/  ISETP.GT.AND P4, PT, R45.reuse, 0x40, PT ;  /* 0x000000402d00780c */ /* 0x040fe40003f84270 */
[C---:B------:R-:W-:Y:S02]  /*3690*/  ISETP.GT.AND P5, PT, R45.reuse, 0x41, PT ;  /* 0x000000412d00780c */ /* 0x040fe40003fa4270 */
[----:B------:R-:W-:-:S02]  /*36a0*/  ISETP.GT.AND P1, PT, R45, 0x48, PT ;  /* 0x000000482d00780c */ /* 0x000fc40003f24270 */
[----:B------:R-:W-:Y:S01]  /*36b0*/  FMNMX.FTZ R46, R43, R46, !PT ;  /* 0x0000002e2b2e7209 */ /* 0x000fe20007810000 */
[----:B------:R-:W0:Y:S01]  /*36c0*/  MUFU.TANH R3, R3 ;  /* 0x0000000300037308 */ /* 0x000e220000002400 */
[----:B-1----:R-:W-:Y:S02]  /*36d0*/  FSEL R186, R52, -INF , P2 ;  /* 0xff80000034ba7808 */ /* 0x002fe40001000000 */
[----:B---3--:R-:W-:Y:S02]  /*36e0*/  FSEL R187, R53, -INF , P3 ;  /* 0xff80000035bb7808 */ /* 0x008fe40001800000 */
[----:B----4-:R-:W-:Y:S02]  /*36f0*/  FSEL R176, R56, -INF , P4 ;  /* 0xff80000038b07808 */ /* 0x010fe40002000000 */
[----:B-----5:R-:W-:Y:S01]  /*3700*/  FSEL R177, R57, -INF , P5 ;  /* 0xff80000039b17808 */ /* 0x020fe20002800000 */
[----:B------:R-:W1:Y:S01]  /*3710*/  MUFU.TANH R20, R20 ;  /* 0x0000001400147308 */ /* 0x000e620000002400 */
[----:B--2---:R-:W-:-:S02]  /*3720*/  FSEL R178, R60, -INF , P1 ;  /* 0xff8000003cb27808 */ /* 0x004fc40000800000 */
[C---:B------:R-:W-:Y:S02]  /*3730*/  ISETP.GT.AND P2, PT, R45.reuse, 0x49, PT ;  /* 0x000000492d00780c */ /* 0x040fe40003f44270 */
[C---:B------:R-:W-:Y:S02]  /*3740*/  ISETP.GT.AND P3, PT, R45.reuse, 0x50, PT ;  /* 0x000000502d00780c */ /* 0x040fe40003f64270 */
[C---:B------:R-:W-:Y:S01]  /*3750*/  ISETP.GT.AND P4, PT, R45.reuse, 0x51, PT ;  /* 0x000000512d00780c */ /* 0x040fe20003f84270 */
[----:B------:R-:W2:Y:S01]  /*3760*/  MUFU.TANH R68, R68 ;  /* 0x0000004400447308 */ /* 0x000ea20000002400 */
[C---:B------:R-:W-:Y:S02]  /*3770*/  ISETP.GT.AND P5, PT, R45.reuse, 0x58, PT ;  /* 0x000000582d00780c */ /* 0x040fe40003fa4270 */
[----:B------:R-:W-:Y:S02]  /*3780*/  ISETP.GT.AND P1, PT, R45, 0x59, PT ;  /* 0x000000592d00780c */ /* 0x000fe40003f24270 */
[----:B------:R-:W-:-:S02]  /*3790*/  FMNMX.FTZ R45, R39, R46, !PT ;  /* 0x0000002e272d7209 */ /* 0x000fc40007810000 */
[----:B------:R-:W-:Y:S01]  /*37a0*/  FSEL R179, R61, -INF , P2 ;  /* 0xff8000003db37808 */ /* 0x000fe20001000000 */
[----:B------:R-:W3:Y:S01]  /*37b0*/  MUFU.TANH R21, R21 ;  /* 0x0000001500157308 */ /* 0x000ee20000002400 */
[----:B------:R-:W-:Y:S02]  /*37c0*/  FMNMX.FTZ R46, R184, R45, !PT ;  /* 0x0000002db82e7209 */ /* 0x000fe40007810000 */
[----:B------:R-:W-:Y:S02]  /*37d0*/  FSEL R47, R64, -INF , P3 ;  /* 0xff800000402f7808 */ /* 0x000fe40001800000 */
[----:B------:R-:W-:Y:S02]  /*37e0*/  FMNMX.FTZ R45, R185, R46, !PT ;  /* 0x0000002eb92d7209 */ /* 0x000fe40007810000 */
[----:B------:R-:W-:Y:S01]  /*37f0*/  ISETP.GT.AND P2, PT, R48, RZ, PT ;  /* 0x000000ff3000720c */ /* 0x000fe20003f44270 */
[----:B------:R-:W4:Y:S01]  /*3800*/  MUFU.TANH R24, R24 ;  /* 0x0000001800187308 */ /* 0x000f220000002400 */
[----:B------:R-:W-:-:S02]  /*3810*/  FMNMX.FTZ R50, R186, R45, !PT ;  /* 0x0000002dba327209 */ /* 0x000fc40007810000 */
[C---:B------:R-:W-:Y:S02]  /*3820*/  ISETP.GT.AND P3, PT, R48.reuse, 0x1, PT ;  /* 0x000000013000780c */ /* 0x040fe40003f64270 */
[----:B0-----:R-:W-:Y:S02]  /*3830*/  FSEL R46, R65, -INF , P4 ;  /* 0xff800000412e7808 */ /* 0x001fe40002000000 */
[----:B------:R-:W-:Y:S01]  /*3840*/  FMNMX.FTZ R51, R187, R50, !PT ;  /* 0x00000032bb337209 */ /* 0x000fe20007810000 */
[----:B------:R-:W0:Y:S01]  /*3850*/  MUFU.TANH R26, R26 ;  /* 0x0000001a001a7308 */ /* 0x000e220000002400 */
[----:B------:R-:W-:Y:S02]  /*3860*/  ISETP.GT.AND P4, PT, R48, 0x8, PT ;  /* 0x000000083000780c */ /* 0x000fe40003f84270 */
[----:B------:R-:W-:Y:S02]  /*3870*/  FSEL R3, R3, -INF , P2 ;  /* 0xff80000003037808 */ /* 0x000fe40001000000 */
[----:B-1----:R-:W-:-:S02]  /*3880*/  FSEL R49, R20, -INF , P3 ;  /* 0xff80000014317808 */ /* 0x002fc40001800000 */
[----:B--2---:R-:W-:Y:S01]  /*3890*/  FSEL R45, R68, -INF , P5 ;  /* 0xff800000442d7808 */ /* 0x004fe20002800000 */
[----:B------:R-:W1:Y:S01]  /*38a0*/  MUFU.TANH R25, R25 ;  /* 0x0000001900197308 */ /* 0x000e620000002400 */
[----:B------:R-:W-:Y:S02]  /*38b0*/  FMNMX.FTZ R50, R176, R51, !PT ;  /* 0x00000033b0327209 */ /* 0x000fe40007810000 */
[C---:B------:R-:W-:Y:S02]  /*38c0*/  ISETP.GT.AND P5, PT, R48.reuse, 0x9, PT ;  /* 0x000000093000780c */ /* 0x040fe40003fa4270 */
[----:B---3--:R-:W-:Y:S02]  /*38d0*/  FSEL R51, R21, -INF , P4 ;  /* 0xff80000015337808 */ /* 0x008fe40002000000 */
[----:B------:R-:W-:Y:S01]  /*38e0*/  FMNMX.FTZ R20, R3, R49, !PT ;  /* 0x0000003103147209 */ /* 0x000fe20007810000 */
[----:B------:R-:W2:Y:S01]  /*38f0*/  MUFU.TANH R28, R28 ;  /* 0x0000001c001c7308 */ /* 0x000ea20000002400 */
[----:B------:R-:W-:-:S02]  /*3900*/  ISETP.GT.AND P2, PT, R48, 0x10, PT ;  /* 0x000000103000780c */ /* 0x000fc40003f44270 */
[----:B----4-:R-:W-:Y:S02]  /*3910*/  FSEL R53, R24, -INF , P5 ;  /* 0xff80000018357808 */ /* 0x010fe40002800000 */
[----:B------:R-:W-:Y:S02]  /*3920*/  FMNMX.FTZ R20, R51, R20, !PT ;  /* 0x0000001433147209 */ /* 0x000fe40007810000 */
[----:B------:R-:W-:Y:S01]  /*3930*/  ISETP.GT.AND P3, PT, R48, 0x11, PT ;  /* 0x000000113000780c */ /* 0x000fe20003f64270 */
[----:B------:R-:W3:Y:S01]  /*3940*/  MUFU.TANH R27, R27 ;  /* 0x0000001b001b7308 */ /* 0x000ee20000002400 */
[----:B0-----:R-:W-:Y:S02]  /*3950*/  FSEL R55, R26, -INF , P2 ;  /* 0xff8000001a377808 */ /* 0x001fe40001000000 */
[----:B------:R-:W-:Y:S02]  /*3960*/  FMNMX.FTZ R20, R53, R20, !PT ;  /* 0x0000001435147209 */ /* 0x000fe40007810000 */
[----:B------:R-:W-:-:S02]  /*3970*/  ISETP.GT.AND P4, PT, R48, 0x18, PT ;  /* 0x000000183000780c */ /* 0x000fc40003f84270 */
[----:B-1----:R-:W-:Y:S01]  /*3980*/  FSEL R57, R25, -INF , P3 ;  /* 0xff80000019397808 */ /* 0x002fe20001800000 */
[----:B------:R-:W0:Y:S01]  /*3990*/  MUFU.TANH R69, R69 ;  /* 0x0000004500457308 */ /* 0x000e220000002400 */
[----:B------:R-:W-:Y:S02]  /*39a0*/  FMNMX.FTZ R20, R55, R20, !PT ;  /* 0x0000001437147209 */ /* 0x000fe40007810000 */
[----:B------:R-:W-:Y:S02]  /*39b0*/  FMNMX.FTZ R21, R177, R50, !PT ;  /* 0x00000032b1157209 */ /* 0x000fe40007810000 */
[----:B------:R-:W-:Y:S02]  /*39c0*/  ISETP.GT.AND P2, PT, R48, 0x19, PT ;  /* 0x000000193000780c */ /* 0x000fe40003f44270 */
[----:B--2---:R-:W-:Y:S01]  /*39d0*/  FSEL R61, R28, -INF , P4 ;  /* 0xff8000001c3d7808 */ /* 0x004fe20002000000 */
[----:B------:R-:W1:Y:S01]  /*39e0*/  MUFU.TANH R30, R30 ;  /* 0x0000001e001e7308 */ /* 0x000e620000002400 */
[----:B------:R-:W-:-:S02]  /*39f0*/  FMNMX.FTZ R20, R57, R20, !PT ;  /* 0x0000001439147209 */ /* 0x000fc40007810000 */
[----:B------:R-:W-:Y:S02]  /*3a00*/  FMNMX.FTZ R24, R178, R21, !PT ;  /* 0x00000015b2187209 */ /* 0x000fe40007810000 */
[----:B------:R-:W-:Y:S02]  /*3a10*/  ISETP.GT.AND P3, PT, R48, 0x20, PT ;  /* 0x000000203000780c */ /* 0x000fe40003f64270 */
[----:B---3--:R-:W-:Y:S01]  /*3a20*/  FSEL R59, R27, -INF , P2 ;  /* 0xff8000001b3b7808 */ /* 0x008fe20001000000 */
[----:B------:R-:W2:Y:S01]  /*3a30*/  MUFU.TANH R29, R29 ;  /* 0x0000001d001d7308 */ /* 0x000ea20000002400 */
[----:B------:R-:W-:Y:S02]  /*3a40*/  FMNMX.FTZ R20, R61, R20, !PT ;  /* 0x000000143d147209 */ /* 0x000fe40007810000 */
[----:B------:R-:W-:Y:S02]  /*3a50*/  FMNMX.FTZ R24, R179, R24, !PT ;  /* 0x00000018b3187209 */ /* 0x000fe40007810000 */
[----:B0-----:R-:W-:-:S02]  /*3a60*/  FSEL R166, R69, -INF , P1 ;  /* 0xff80000045a67808 */ /* 0x001fc40000800000 */
[----:B------:R-:W-:Y:S01]  /*3a70*/  ISETP.GT.AND P1, PT, R48, 0x21, PT ;  /* 0x000000213000780c */ /* 0x000fe20003f24270 */
[----:B------:R-:W0:Y:S01]  /*3a80*/  MUFU.TANH R31, R31 ;  /* 0x0000001f001f7308 */ /* 0x000e220000002400 */
[----:B-1----:R-:W-:Y:S02]  /*3a90*/  FSEL R25, R30, -INF , P3 ;  /* 0xff8000001e197808 */ /* 0x002fe40001800000 */
[----:B------:R-:W-:Y:S02]  /*3aa0*/  FMNMX.FTZ R20, R59, R20, !PT ;  /* 0x000000143b147209 */ /* 0x000fe40007810000 */
[----:B------:R-:W-:Y:S02]  /*3ab0*/  FMNMX.FTZ R21, R47, R24, !PT ;  /* 0x000000182f157209 */ /* 0x000fe40007810000 */
[----:B------:R-:W-:Y:S01]  /*3ac0*/  ISETP.GT.AND P2, PT, R48, 0x28, PT ;  /* 0x000000283000780c */ /* 0x000fe20003f44270 */
[----:B------:R-:W1:Y:S01]  /*3ad0*/  MUFU.TANH R32, R32 ;  /* 0x0000002000207308 */ /* 0x000e620000002400 */
[----:B--2---:R-:W-:-:S02]  /*3ae0*/  FSEL R29, R29, -INF , P1 ;  /* 0xff8000001d1d7808 */ /* 0x004fc40000800000 */
[----:B------:R-:W-:Y:S02]  /*3af0*/  FMNMX.FTZ R20, R25, R20, !PT ;  /* 0x0000001419147209 */ /* 0x000fe40007810000 */
[----:B------:R-:W-:Y:S02]  /*3b00*/  FMNMX.FTZ R24, R46, R21, !PT ;  /* 0x000000152e187209 */ /* 0x000fe40007810000 */
[----:B------:R-:W-:Y:S01]  /*3b10*/  ISETP.GT.AND P1, PT, R48, 0x29, PT ;  /* 0x000000293000780c */ /* 0x000fe20003f24270 */
[----:B------:R-:W2:Y:S01]  /*3b20*/  MUFU.TANH R180, R180 ;  /* 0x000000b400b47308 */ /* 0x000ea20000002400 */
[----:B0-----:R-:W-:Y:S02]  /*3b30*/  FSEL R31, R31, -INF , P2 ;  /* 0xff8000001f1f7808 */ /* 0x001fe40001000000 */
[----:B------:R-:W-:Y:S02]  /*3b40*/  FMNMX.FTZ R20, R29, R20, !PT ;  /* 0x000000141d147209 */ /* 0x000fe40007810000 */
[----:B------:R-:W-:-:S02]  /*3b50*/  FMNMX.FTZ R21, R45, R24, !PT ;  /* 0x000000182d157209 */ /* 0x000fc40007810000 */
[----:B------:R-:W-:Y:S01]  /*3b60*/  ISETP.GT.AND P2, PT, R48, 0x30, PT ;  /* 0x000000303000780c */ /* 0x000fe20003f44270 */
[----:B------:R-:W0:Y:S01]  /*3b70*/  MUFU.TANH R181, R181 ;  /* 0x000000b500b57308 */ /* 0x000e220000002400 */
[----:B-1----:R-:W-:Y:S02]  /*3b80*/  FSEL R27, R32, -INF , P1 ;  /* 0xff800000201b7808 */ /* 0x002fe40000800000 */
[----:B------:R-:W-:Y:S02]  /*3b90*/  FMNMX.FTZ R20, R31, R20, !PT ;  /* 0x000000141f147209 */ /* 0x000fe40007810000 */
[----:B------:R-:W-:Y:S02]  /*3ba0*/  FMNMX.FTZ R24, R166, R21, !PT ;  /* 0x00000015a6187209 */ /* 0x000fe40007810000 */
[----:B------:R-:W-:Y:S01]  /*3bb0*/  ISETP.GT.AND P1, PT, R48, 0x31, PT ;  /* 0x000000313000780c */ /* 0x000fe20003f24270 */
[----:B------:R-:W1:Y:S01]  /*3bc0*/  MUFU.TANH R182, R182 ;  /* 0x000000b600b67308 */ /* 0x000e620000002400 */
[----:B--2---:R-:W-:Y:S01]  /*3bd0*/  FSEL R180, R180, -INF , P2 ;  /* 0xff800000b4b47808 */ /* 0x004fe20001000000 */
[----:B------:R-:W2:Y:S01]  /*3be0*/  SHFL.BFLY PT, R65, R24, 0x2, 0x1f ;  /* 0x0c401f0018417f89 */ /* 0x000ea200000e0000 */
[----:B------:R-:W-:-:S02]  /*3bf0*/  FMNMX.FTZ R21, R27, R20, !PT ;  /* 0x000000141b157209 */ /* 0x000fc40007810000 */
[----:B------:R-:W-:Y:S02]  /*3c00*/  ISETP.GT.AND P2, PT, R48, 0x38, PT ;  /* 0x000000383000780c */ /* 0x000fe40003f44270 */
[----:B------:R-:W-:Y:S01]  /*3c10*/  FMNMX.FTZ R20, R180, R21, !PT ;  /* 0x00000015b4147209 */ /* 0x000fe20007810000 */
        /* <DEDUP_REMOVED lines=9> */
[----:B---3--:R-:W-:Y:S02]  /*3cb0*/  FSEL R183, R183, -INF , P1 ;  /* 0xff800000b7b77808 */ /* 0x008fe40000800000 */
[----:B------:R-:W-:Y:S02]  /*3cc0*/  ISETP.GT.AND P1, PT, R48, 0x41, PT ;  /* 0x000000413000780c */ /* 0x000fe40003f24270 */
[----:B------:R-:W-:Y:S02]  /*3cd0*/  FMNMX.FTZ R20, R183, R20, !PT ;  /* 0x00000014b7147209 */ /* 0x000fe40007810000 */
[----:B--2---:R-:W-:Y:S01]  /*3ce0*/  FMNMX.FTZ R65, R24, R65, !PT ;  /* 0x0000004118417209 */ /* 0x004fe20007810000 */
[----:B------:R-:W2:Y:S01]  /*3cf0*/  MUFU.TANH R62, R62 ;  /* 0x0000003e003e7308 */ /* 0x000ea20000002400 */
[----:B0-----:R-:W-:Y:S02]  /*3d00*/  FSEL R173, R173, -INF , P2 ;  /* 0xff800000adad7808 */ /* 0x001fe40001000000 */
[----:B------:R-:W-:Y:S01]  /*3d10*/  ISETP.GT.AND P2, PT, R48, 0x48, PT ;  /* 0x000000483000780c */ /* 0x000fe20003f44270 */
[----:B------:R-:W0:Y:S01]  /*3d20*/  SHFL.BFLY PT, R24, R65, 0x1, 0x1f ;  /* 0x0c201f0041187f89 */ /* 0x000e2200000e0000 */
[----:B------:R-:W-:-:S03]  /*3d30*/  FMNMX.FTZ R20, R173, R20, !PT ;  /* 0x00000014ad147209 */ /* 0x000fc60007810000 */
[----:B------:R-:W3:Y:S01]  /*3d40*/  MUFU.TANH R63, R63 ;  /* 0x0000003f003f7308 */ /* 0x000ee20000002400 */
[----:B-1----:R-:W-:Y:S01]  /*3d50*/  FSEL R169, R169, -INF , P1 ;  /* 0xff800000a9a97808 */ /* 0x002fe20000800000 */
[----:B------:R1:W-:Y:S01]  /*3d60*/  BAR.SYNC.DEFER_BLOCKING R2, 0x100 ;  /* 0x000400020000751d */ /* 0x0003e20000010000 */
[----:B------:R-:W-:Y:S02]  /*3d70*/  ISETP.GT.AND P1, PT, R48, 0x49, PT ;  /* 0x000000493000780c */ /* 0x000fe40003f24270 */
[----:B------:R-:W-:-:S03]  /*3d80*/  FMNMX.FTZ R21, R169, R20, !PT ;  /* 0x00000014a9157209 */ /* 0x000fc60007810000 */
[----:B------:R-:W4:Y:S01]  /*3d90*/  MUFU.TANH R66, R66 ;  /* 0x0000004200427308 */ /* 0x000f220000002400 */
[----:B--2---:R-:W-:Y:S02]  /*3da0*/  FSEL R172, R62, -INF , P2 ;  /* 0xff8000003eac7808 */ /* 0x004fe40001000000 */
[----:B------:R-:W-:Y:S02]  /*3db0*/  ISETP.GT.AND P2, PT, R48, 0x50, PT ;  /* 0x000000503000780c */ /* 0x000fe40003f44270 */
[----:B------:R-:W-:-:S03]  /*3dc0*/  FMNMX.FTZ R21, R172, R21, !PT ;  /* 0x00000015ac157209 */ /* 0x000fc60007810000 */
[----:B------:R-:W2:Y:S01]  /*3dd0*/  MUFU.TANH R67, R67 ;  /* 0x0000004300437308 */ /* 0x000ea20000002400 */
[----:B---3--:R-:W-:Y:S02]  /*3de0*/  FSEL R174, R63, -INF , P1 ;  /* 0xff8000003fae7808 */ /* 0x008fe40000800000 */
[----:B------:R-:W-:Y:S02]  /*3df0*/  ISETP.GT.AND P1, PT, R48, 0x51, PT ;  /* 0x000000513000780c */ /* 0x000fe40003f24270 */
[----:B------:R-:W-:-:S03]  /*3e00*/  FMNMX.FTZ R20, R174, R21, !PT ;  /* 0x00000015ae147209 */ /* 0x000fc60007810000 */
[----:B------:R-:W3:Y:S01]  /*3e10*/  MUFU.TANH R70, R70 ;  /* 0x0000004600467308 */ /* 0x000ee20000002400 */
[----:B----4-:R-:W-:Y:S02]  /*3e20*/  FSEL R171, R66, -INF , P2 ;  /* 0xff80000042ab7808 */ /* 0x010fe40001000000 */
[----:B------:R-:W-:Y:S02]  /*3e30*/  ISETP.GT.AND P2, PT, R48, 0x58, PT ;  /* 0x000000583000780c */ /* 0x000fe40003f44270 */
[----:B------:R-:W-:-:S03]  /*3e40*/  FMNMX.FTZ R21, R171, R20, !PT ;  /* 0x00000014ab157209 */ /* 0x000fc60007810000 */
[----:B------:R-:W4:Y:S01]  /*3e50*/  MUFU.TANH R71, R71 ;  /* 0x0000004700477308 */ /* 0x000f220000002400 */
[----:B--2---:R-:W-:Y:S02]  /*3e60*/  FSEL R170, R67, -INF , P1 ;  /* 0xff80000043aa7808 */ /* 0x004fe40000800000 */
[----:B------:R-:W-:Y:S02]  /*3e70*/  ISETP.GT.AND P1, PT, R48, 0x59, PT ;  /* 0x000000593000780c */ /* 0x000fe40003f24270 */
[----:B------:R-:W-:Y:S02]  /*3e80*/  FMNMX.FTZ R20, R170, R21, !PT ;  /* 0x00000015aa147209 */ /* 0x000fe40007810000 */
[----:B0-----:R-:W-:Y:S02]  /*3e90*/  FMNMX.FTZ R21, R65, R24, !PT ;  /* 0x0000001841157209 */ /* 0x001fe40007810000 */
[----:B---3--:R-:W-:-:S03]  /*3ea0*/  FSEL R167, R70, -INF , P2 ;  /* 0xff80000046a77808 */ /* 0x008fc60001000000 */
[----:B------:R-:W-:Y:S01]  /*3eb0*/  FMUL.FTZ R24, R21, UR5 ;  /* 0x0000000515187c20 */ /* 0x000fe20008410000 */
[----:B------:R-:W-:Y:S02]  /*3ec0*/  FMNMX.FTZ R20, R167, R20, !PT ;  /* 0x00000014a7147209 */ /* 0x000fe40007810000 */
[----:B----4-:R-:W-:Y:S02]  /*3ed0*/  FSEL R175, R71, -INF , P1 ;  /* 0xff80000047af7808 */ /* 0x010fe40000800000 */
[----:B------:R-:W-:Y:S02]  /*3ee0*/  FSETP.NEU.FTZ.AND P1, PT, R21, -INF , PT ;  /* 0xff8000001500780b */ /* 0x000fe40003f3d000 */
[----:B------:R-:W-:Y:S02]  /*3ef0*/  FMNMX.FTZ R20, R175, R20, !PT ;  /* 0x00000014af147209 */ /* 0x000fe40007810000 */
[----:B------:R-:W-:-:S03]  /*3f00*/  FSEL R24, R24, RZ, P1 ;  /* 0x000000ff18187208 */ /* 0x000fc60000800000 */
[----:B------:R-:W0:Y:S02]  /*3f10*/  SHFL.BFLY PT, R63, R20, 0x2, 0x1f ;  /* 0x0c401f00143f7f89 */ /* 0x000e2400000e0000 */
        /* <DEDUP_REMOVED lines=24> */
[--C-:B-1----:R-:W-:Y:S01]  /*40a0*/  FFMA.FTZ R2, R47, UR5, -R24.reuse ;  /* 0x000000052f027c23 */ /* 0x102fe20008010818 */
[--C-:B------:R-:W-:Y:S01]  /*40b0*/  FFMA.FTZ R20, R45, UR5, -R24.reuse ;  /* 0x000000052d147c23 */ /* 0x100fe20008010818 */
[----:B------:R-:W-:Y:S01]  /*40c0*/  FFMA.FTZ R166, R166, UR5, -R24 ;  /* 0x00000005a6a67c23 */ /* 0x000fe20008010818 */
[----:B------:R-:W0:Y:S04]  /*40d0*/  SHFL.BFLY PT, R164, R63, 0x1, 0x1f ;  /* 0x0c201f003fa47f89 */ /* 0x000e2800000e0000 */
[----:B------:R-:W1:Y:S01]  /*40e0*/  MUFU.EX2 R65, R44 ;  /* 0x0000002c00417308 */ /* 0x000e620000000800 */
[----:B--2---:R-:W-:-:S07]  /*40f0*/  F2FP.BF16.F32.PACK_AB R152, R41, R36 ;  /* 0x000000242998723e */ /* 0x004fce00000010ff */
[----:B------:R-:W-:Y:S08]  /*4100*/  MUFU.EX2 R37, R37 ;  /* 0x0000002500257308 */ /* 0x000ff00000000800 */
[----:B------:R-:W2:Y:S01]  /*4110*/  MUFU.EX2 R34, R34 ;  /* 0x0000002200227308 */ /* 0x000ea20000000800 */
[----:B-1----:R-:W-:Y:S02]  /*4120*/  F2FP.BF16.F32.PACK_AB R154, R65, R42 ;  /* 0x0000002a419a723e */ /* 0x002fe400000010ff */
[----:B0-----:R-:W-:-:S04]  /*4130*/  FMNMX.FTZ R164, R63, R164, !PT ;  /* 0x000000a43fa47209 */ /* 0x001fc80007810000 */
[C---:B------:R-:W-:Y:S01]  /*4140*/  FSETP.NEU.FTZ.AND P1, PT, R164.reuse, -INF , PT ;  /* 0xff800000a400780b */ /* 0x040fe20003f3d000 */
[----:B------:R-:W-:Y:S01]  /*4150*/  FMUL.FTZ R168, R164, UR5 ;  /* 0x00000005a4a87c20 */ /* 0x000fe20008410000 */
[----:B------:R0:W-:Y:S04]  /*4160*/  MUFU.EX2 R162, R39 ;  /* 0x0000002700a27308 */ /* 0x0001e80000000800 */
[----:B------:R-:W-:Y:S02]  /*4170*/  FSEL R168, R168, RZ, P1 ;  /* 0x000000ffa8a87208 */ /* 0x000fe40000800000 */
[----:B--2---:R-:W-:Y:S02]  /*4180*/  F2FP.BF16.F32.PACK_AB R156, R34, R37 ;  /* 0x00000025229c723e */ /* 0x004fe400000010ff */
        /* <DEDUP_REMOVED lines=17> */
[----:B-1----:R-:W-:Y:S01]  /*42a0*/  FFMA.FTZ R3, R46, UR5, -R24 ;  /* 0x000000052e037c23 */ /* 0x002fe20008010818 */
[----:B------:R-:W-:Y:S01]  /*42b0*/  FADD.FTZ R46, R42, R39 ;  /* 0x000000272a2e7221 */ /* 0x000fe20000010000 */
[--C-:B------:R-:W-:Y:S01]  /*42c0*/  FFMA.FTZ R171, R171, UR5, -R168.reuse ;  /* 0x00000005abab7c23 */ /* 0x100fe200080108a8 */
[--C-:B------:R-:W-:Y:S01]  /*42d0*/  FFMA.FTZ R170, R170, UR5, -R168.reuse ;  /* 0x00000005aaaa7c23 */ /* 0x100fe200080108a8 */
[----:B------:R-:W-:Y:S01]  /*42e0*/  FFMA.FTZ R167, R167, UR5, -R168 ;  /* 0x00000005a7a77c23 */ /* 0x000fe200080108a8 */
[----:B------:R-:W-:-:S02]  /*42f0*/  FADD.FTZ R46, R65, R46 ;  /* 0x0000002e412e7221 */ /* 0x000fc40000010000 */
[----:B------:R-:W1:Y:S08]  /*4300*/  MUFU.EX2 R51, R51 ;  /* 0x0000003300337308 */ /* 0x000e700000000800 */
[----:B------:R-:W2:Y:S01]  /*4310*/  MUFU.EX2 R28, R53 ;  /* 0x00000035001c7308 */ /* 0x000ea20000000800 */
[----:B0-----:R-:W-:Y:S01]  /*4320*/  FADD.FTZ R44, R153, R26 ;  /* 0x0000001a992c7221 */ /* 0x001fe20000010000 */
[----:B------:R-:W-:-:S06]  /*4330*/  F2FP.BF16.F32.PACK_AB R153, R26, R153 ;  /* 0x000000991a99723e */ /* 0x000fcc00000010ff */
[----:B------:R-:W0:Y:S01]  /*4340*/  MUFU.EX2 R55, R55 ;  /* 0x0000003700377308 */ /* 0x000e220000000800 */
[----:B-1----:R-:W-:-:S07]  /*4350*/  FADD.FTZ R39, R51, R44 ;  /* 0x0000002c33277221 */ /* 0x002fce0000010000 */
[----:B------:R-:W1:Y:S01]  /*4360*/  MUFU.EX2 R30, R57 ;  /* 0x00000039001e7308 */ /* 0x000e620000000800 */
[C---:B--2---:R-:W-:Y:S01]  /*4370*/  FADD.FTZ R36, R28.reuse, R39 ;  /* 0x000000271c247221 */ /* 0x044fe20000010000 */
[----:B------:R-:W-:Y:S01]  /*4380*/  FADD.FTZ R39, R37, R46 ;  /* 0x0000002e25277221 */ /* 0x000fe20000010000 */
[----:B------:R-:W-:-:S05]  /*4390*/  F2FP.BF16.F32.PACK_AB R155, R28, R51 ;  /* 0x000000331c9b723e */ /* 0x000fca00000010ff */
        /* <DEDUP_REMOVED lines=8> */
[----:B------:R-:W-:Y:S01]  /*4420*/  MUFU.EX2 R40, R40 ;  /* 0x0000002800287308 */ /* 0x000fe20000000800 */
[----:B0-----:R-:W-:-:S07]  /*4430*/  F2FP.BF16.F32.PACK_AB R158, R38, R33 ;  /* 0x00000021269e723e */ /* 0x001fce00000010ff */
[----:B------:R-:W-:Y:S01]  /*4440*/  MUFU.EX2 R25, R25 ;  /* 0x0000001900197308 */ /* 0x000fe20000000800 */
[C---:B-1----:R-:W-:Y:S01]  /*4450*/  FADD.FTZ R28, R32.reuse, R37 ;  /* 0x00000025201c7221 */ /* 0x042fe20000010000 */
[----:B------:R-:W-:-:S06]  /*4460*/  F2FP.BF16.F32.PACK_AB R159, R32, R61 ;  /* 0x0000003d209f723e */ /* 0x000fcc00000010ff */
[----:B------:R-:W0:Y:S08]  /*4470*/  MUFU.EX2 R35, R35 ;  /* 0x0000002300237308 */ /* 0x000e300000000800 */
[----:B------:R1:W2:Y:S08]  /*4480*/  MUFU.EX2 R24, R29 ;  /* 0x0000001d00187308 */ /* 0x0002b00000000800 */
[----:B------:R-:W3:Y:S01]  /*4490*/  MUFU.EX2 R43, R43 ;  /* 0x0000002b002b7308 */ /* 0x000ee20000000800 */
[----:B-1----:R-:W-:Y:S01]  /*44a0*/  FADD.FTZ R29, R33, R36 ;  /* 0x00000024211d7221 */ /* 0x002fe20000010000 */
[----:B0-----:R-:W-:-:S03]  /*44b0*/  F2FP.BF16.F32.PACK_AB R160, R35, R40 ;  /* 0x0000002823a0723e */ /* 0x001fc600000010ff */
[----:B------:R-:W-:-:S03]  /*44c0*/  FADD.FTZ R29, R38, R29 ;  /* 0x0000001d261d7221 */ /* 0x000fc60000010000 */
[----:B------:R-:W0:Y:S01]  /*44d0*/  MUFU.EX2 R31, R31 ;  /* 0x0000001f001f7308 */ /* 0x000e220000000800 */
[----:B------:R-:W-:Y:S01]  /*44e0*/  FADD.FTZ R30, R40, R29 ;  /* 0x0000001d281e7221 */ /* 0x000fe20000010000 */
[----:B------:R-:W-:Y:S01]  /*44f0*/  FADD.FTZ R29, R25, R28 ;  /* 0x0000001c191d7221 */ /* 0x000fe20000010000 */
[C---:B--2---:R-:W-:Y:S02]  /*4500*/  F2FP.BF16.F32.PACK_AB R161, R24.reuse, R25 ;  /* 0x0000001918a1723e */ /* 0x044fe400000010ff */
[----:B------:R-:W-:Y:S01]  /*4510*/  FADD.FTZ R30, R35, R30 ;  /* 0x0000001e231e7221 */ /* 0x000fe20000010000 */
[----:B------:R-:W-:Y:S02]  /*4520*/  FADD.FTZ R28, R24, R29 ;  /* 0x0000001d181c7221 */ /* 0x000fe40000010000 */
[----:B------:R3:W1:Y:S08]  /*4530*/  MUFU.EX2 R26, R27 ;  /* 0x0000001b001a7308 */ /* 0x0006700000000800 */
[----:B------:R-:W-:Y:S01]  /*4540*/  MUFU.EX2 R185, R185 ;  /* 0x000000b900b97308 */ /* 0x000fe20000000800 */
[----:B---3--:R-:W-:Y:S01]  /*4550*/  FADD.FTZ R27, R43, R30 ;  /* 0x0000001e2b1b7221 */ /* 0x008fe20000010000 */
[----:B0-----:R-:W-:-:S03]  /*4560*/  FADD.FTZ R189, R31, R28 ;  /* 0x0000001c1fbd7221 */ /* 0x001fc60000010000 */
[C---:B------:R-:W-:Y:S01]  /*4570*/  FADD.FTZ R188, R162.reuse, R27 ;  /* 0x0000001ba2bc7221 */ /* 0x040fe20000010000 */
[----:B------:R-:W-:Y:S02]  /*4580*/  F2FP.BF16.F32.PACK_AB R162, R162, R43 ;  /* 0x0000002ba2a2723e */ /* 0x000fe400000010ff */
[----:B------:R-:W-:Y:S01]  /*4590*/  MUFU.EX2 R186, R186 ;  /* 0x000000ba00ba7308 */ /* 0x000fe20000000800 */
[C---:B-1----:R-:W-:Y:S01]  /*45a0*/  FADD.FTZ R189, R26.reuse, R189 ;  /* 0x000000bd1abd7221 */ /* 0x042fe20000010000 */
[----:B------:R-:W-:Y:S02]  /*45b0*/  F2FP.BF16.F32.PACK_AB R163, R26, R31 ;  /* 0x0000001f1aa3723e */ /* 0x000fe400000010ff */
[----:B------:R-:W-:-:S04]  /*45c0*/  WARPGROUP.ARRIVE ;  /* 0x00000000000079c5 */ /* 0x000fc80000000000 */
        /* <DEDUP_REMOVED lines=14> */
[--C-:B------:R-:W-:Y:S01]  /*46b0*/  FFMA.FTZ R153, R180, UR5, -R168.reuse ;  /* 0x00000005b4997c23 */ /* 0x100fe200080108a8 */
[----:B------:R-:W-:-:S03]  /*46c0*/  FFMA.FTZ R154, R181, UR5, -R168 ;  /* 0x00000005b59a7c23 */ /* 0x000fc600080108a8 */
[----:B------:R-:W-:Y:S01]  /*46d0*/  MUFU.EX2 R152, R184 ;  /* 0x000000b800987308 */ /* 0x000fe20000000800 */
[----:B------:R-:W-:Y:S01]  /*46e0*/  HGMMA.64x256x16.F32.BF16 R24, R156, gdesc[UR12].tnspB, R24, gsb0 ;  /* 0x43e0000c9c187df0 */ /* 0x000fe20008001818 */
[----:B------:R-:W-:Y:S01]  /*46f0*/  UMOV UR14, UR4 ;  /* 0x00000004000e7c82 */ /* 0x000fe20008000000 */
[----:B------:R-:W-:Y:S01]  /*4700*/  UMOV UR15, 0x40000040 ;  /* 0x40000040000f7882 */ /* 0x000fe20000000000 */
[----:B------:R-:W-:-:S04]  /*4710*/  UIADD3 UR4, UR10, 0x180, URZ ;  /* 0x000001800a047890 */ /* 0x000fc8000fffe03f */
[----:B------:R-:W0:Y:S08]  /*4720*/  MUFU.EX2 R153, R153 ;  /* 0x0000009900997308 */ /* 0x000e300000000800 */
[----:B------:R-:W1:Y:S01]  /*4730*/  MUFU.EX2 R154, R154 ;  /* 0x0000009a009a7308 */ /* 0x000e620000000800 */
[----:B------:R-:W-:Y:S02]  /*4740*/  WARPGROUP.DEPBAR.LE gsb0, 0x0 ;  /* 0x00008000000079c5 */ /* 0x000fe40000010000 */
[----:B------:R-:W-:Y:S01]  /*4750*/  WARPGROUP.ARRIVE ;  /* 0x00000000000079c5 */ /* 0x000fe20000000000 */
[--C-:B------:R-:W-:Y:S01]  /*4760*/  FFMA.FTZ R156, R182, UR5, -R168.reuse ;  /* 0x00000005b69c7c23 */ /* 0x100fe200080108a8 */
[----:B------:R-:W-:Y:S01]  /*4770*/  FFMA.FTZ R157, R183, UR5, -R168 ;  /* 0x00000005b79d7c23 */ /* 0x000fe200080108a8 */
[----:B0-----:R-:W-:Y:S01]  /*4780*/  FADD.FTZ R159, R153, R189 ;  /* 0x000000bd999f7221 */ /* 0x001fe20000010000 */
[----:B------:R-:W-:Y:S01]  /*4790*/  FADD.FTZ R158, R152, R188 ;  /* 0x000000bc989e7221 */ /* 0x000fe20000010000 */
[----:B-1----:R-:W-:-:S05]  /*47a0*/  F2FP.BF16.F32.PACK_AB R153, R154, R153 ;  /* 0x000000999a99723e */ /* 0x002fca00000010ff */
[----:B------:R-:W-:Y:S01]  /*47b0*/  HGMMA.64x256x16.F32.BF16 R24, R160, gdesc[UR12].tnspB, R24, gsb0 ;  /* 0x43e0000ca0187df0 */ /* 0x000fe20008001818 */
[----:B------:R-:W0:Y:S01]  /*47c0*/  MUFU.EX2 R156, R156 ;  /* 0x0000009c009c7308 */ /* 0x000e220000000800 */
[----:B------:R-:W-:Y:S01]  /*47d0*/  FADD.FTZ R159, R154, R159 ;  /* 0x0000009f9a9f7221 */ /* 0x000fe20000010000 */
[----:B------:R-:W-:Y:S01]  /*47e0*/  F2FP.BF16.F32.PACK_AB R152, R185, R152 ;  /* 0x00000098b998723e */ /* 0x000fe200000010ff */
[----:B------:R-:W-:Y:S01]  /*47f0*/  UMOV UR14, UR4 ;  /* 0x00000004000e7c82 */ /* 0x000fe20008000000 */
[----:B------:R-:W-:Y:S01]  /*4800*/  F2FP.BF16.F32.PACK_AB R154, R187, R186 ;  /* 0x000000babb9a723e */ /* 0x000fe200000010ff */
[----:B------:R-:W-:Y:S01]  /*4810*/  UMOV UR15, 0x40000040 ;  /* 0x40000040000f7882 */ /* 0x000fe20000000000 */
[----:B------:R-:W-:Y:S01]  /*4820*/  FADD.FTZ R158, R185, R158 ;  /* 0x0000009eb99e7221 */ /* 0x000fe20000010000 */
[----:B------:R-:W-:Y:S01]  /*4830*/  UIADD3 UR4, UR10, 0x200, URZ ;  /* 0x000002000a047890 */ /* 0x000fe2000fffe03f */
[----:B------:R-:W1:Y:S01]  /*4840*/  MUFU.EX2 R157, R157 ;  /* 0x0000009d009d7308 */ /* 0x000e620000000800 */
[----:B------:R-:W-:Y:S01]  /*4850*/  UIADD3 UR10, UR10, 0x280, URZ ;  /* 0x000002800a0a7890 */ /* 0x000fe2000fffe03f */
[----:B------:R-:W-:-:S04]  /*4860*/  FADD.FTZ R158, R186, R158 ;  /* 0x0000009eba9e7221 */ /* 0x000fc80000010000 */
[----:B------:R-:W-:Y:S02]  /*4870*/  FADD.FTZ R187, R187, R158 ;  /* 0x0000009ebbbb7221 */ /* 0x000fe40000010000 */
[----:B------:R-:W-:Y:S01]  /*4880*/  MUFU.EX2 R158, R174 ;  /* 0x000000ae009e7308 */ /* 0x000fe20000000800 */
[----:B0-----:R-:W-:Y:S01]  /*4890*/  FADD.FTZ R159, R156, R159 ;  /* 0x0000009f9c9f7221 */ /* 0x001fe20000010000 */
[----:B-1----:R-:W-:-:S03]  /*48a0*/  F2FP.BF16.F32.PACK_AB R155, R157, R156 ;  /* 0x0000009c9d9b723e */ /* 0x002fc600000010ff */
[----:B------:R-:W-:Y:S01]  /*48b0*/  FADD.FTZ R159, R157, R159 ;  /* 0x0000009f9d9f7221 */ /* 0x000fe20000010000 */
[----:B------:R-:W-:Y:S02]  /*48c0*/  WARPGROUP.DEPBAR.LE gsb0, 0x0 ;  /* 0x00008000000079c5 */ /* 0x000fe40000010000 */
[----:B------:R-:W-:Y:S01]  /*48d0*/  WARPGROUP.ARRIVE ;  /* 0x00000000000079c5 */ /* 0x000fe20000000000 */
[--C-:B------:R-:W-:Y:S01]  /*48e0*/  FFMA.FTZ R160, R169, UR5, -R168.reuse ;  /* 0x00000005a9a07c23 */ /* 0x100fe200080108a8 */
[----:B------:R-:W-:-:S04]  /*48f0*/  FFMA.FTZ R161, R172, UR5, -R168 ;  /* 0x00000005aca17c23 */ /* 0x000fc800080108a8 */
[----:B------:R-:W-:Y:S01]  /*4900*/  HGMMA.64x256x16.F32.BF16 R24, R152, gdesc[UR12].tnspB, R24, gsb0 ;  /* 0x43e0000c98187df0 */ /* 0x000fe20008001818 */
[----:B------:R-:W-:Y:S01]  /*4910*/  MUFU.EX2 R160, R160 ;  /* 0x000000a000a07308 */ /* 0x000fe20000000800 */
[----:B------:R-:W-:Y:S01]  /*4920*/  UMOV UR14, UR4 ;  /* 0x00000004000e7c82 */ /* 0x000fe20008000000 */
[----:B------:R-:W-:-:S06]  /*4930*/  UMOV UR15, 0x40000040 ;  /* 0x40000040000f7882 */ /* 0x000fcc0000000000 */
[----:B------:R-:W0:Y:S01]  /*4940*/  MUFU.EX2 R161, R161 ;  /* 0x000000a100a17308 */ /* 0x000e220000000800 */
[----:B------:R-:W-:Y:S02]  /*4950*/  WARPGROUP.DEPBAR.LE gsb0, 0x0 ;  /* 0x00008000000079c5 */ /* 0x000fe40000010000 */
[----:B------:R-:W-:-:S05]  /*4960*/  FFMA.FTZ R153, R173, UR5, -R168 ;  /* 0x00000005ad997c23 */ /* 0x000fca00080108a8 */
[----:B------:R-:W1:Y:S01]  /*4970*/  MUFU.EX2 R152, R176 ;  /* 0x000000b000987308 */ /* 0x000e620000000800 */
[----:B------:R-:W-:Y:S01]  /*4980*/  F2FP.BF16.F32.PACK_AB R154, R179, R178 ;  /* 0x000000b2b39a723e */ /* 0x000fe200000010ff */
[----:B------:R-:W-:Y:S01]  /*4990*/  FFMA.FTZ R168, R175, UR5, -R168 ;  /* 0x00000005afa87c23 */ /* 0x000fe200080108a8 */
[----:B0-----:R-:W-:-:S05]  /*49a0*/  F2FP.BF16.F32.PACK_AB R155, R158, R161 ;  /* 0x000000a19e9b723e */ /* 0x001fca00000010ff */
[----:B------:R-:W0:Y:S08]  /*49b0*/  MUFU.EX2 R153, R153 ;  /* 0x0000009900997308 */ /* 0x000e300000000800 */
[----:B------:R-:W2:Y:S01]  /*49c0*/  MUFU.EX2 R168, R168 ;  /* 0x000000a800a87308 */ /* 0x000ea20000000800 */
[----:B-1----:R-:W-:Y:S01]  /*49d0*/  FADD.FTZ R156, R152, R187 ;  /* 0x000000bb989c7221 */ /* 0x002fe20000010000 */
[----:B------:R-:W-:-:S03]  /*49e0*/  F2FP.BF16.F32.PACK_AB R152, R177, R152 ;  /* 0x00000098b198723e */ /* 0x000fc600000010ff */
[----:B------:R-:W-:Y:S01]  /*49f0*/  FADD.FTZ R156, R177, R156 ;  /* 0x0000009cb19c7221 */ /* 0x000fe20000010000 */
[----:B0-----:R-:W-:Y:S01]  /*4a00*/  FADD.FTZ R159, R153, R159 ;  /* 0x0000009f999f7221 */ /* 0x001fe20000010000 */
[----:B------:R-:W-:Y:S02]  /*4a10*/  F2FP.BF16.F32.PACK_AB R153, R160, R153 ;  /* 0x00000099a099723e */ /* 0x000fe400000010ff */
[----:B------:R-:W-:Y:S01]  /*4a20*/  FADD.FTZ R156, R178, R156 ;  /* 0x0000009cb29c7221 */ /* 0x000fe20000010000 */
[----:B------:R-:W-:Y:S01]  /*4a30*/  FADD.FTZ R159, R160, R159 ;  /* 0x0000009fa09f7221 */ /* 0x000fe20000010000 */
[----:B------:R-:W-:Y:S02]  /*4a40*/  WARPGROUP.ARRIVE ;  /* 0x00000000000079c5 */ /* 0x000fe40000000000 */
[----:B------:R-:W-:Y:S01]  /*4a50*/  FADD.FTZ R156, R179, R156 ;  /* 0x0000009cb39c7221 */ /* 0x000fe20000010000 */
[----:B------:R-:W-:-:S03]  /*4a60*/  FADD.FTZ R159, R161, R159 ;  /* 0x0000009fa19f7221 */ /* 0x000fc60000010000 */
[----:B------:R-:W-:Y:S01]  /*4a70*/  FADD.FTZ R156, R2, R156 ;  /* 0x0000009c029c7221 */ /* 0x000fe20000010000 */
[----:B------:R-:W-:Y:S01]  /*4a80*/  HGMMA.64x256x16.F32.BF16 R24, R152, gdesc[UR12].tnspB, R24, gsb0 ;  /* 0x43e0000c98187df0 */ /* 0x000fe20008001818 */
[----:B------:R-:W-:Y:S02]  /*4a90*/  FADD.FTZ R159, R158, R159 ;  /* 0x0000009f9e9f7221 */ /* 0x000fe40000010000 */
[C---:B------:R-:W-:Y:S01]  /*4aa0*/  FADD.FTZ R156, R3.reuse, R156 ;  /* 0x0000009c039c7221 */ /* 0x040fe20000010000 */
[----:B------:R-:W-:Y:S02]  /*4ab0*/  WARPGROUP.DEPBAR.LE gsb0, 0x0 ;  /* 0x00008000000079c5 */ /* 0x000fe40000010000 */
[----:B------:R-:W0:Y:S01]  /*4ac0*/  MUFU.EX2 R153, R171 ;  /* 0x000000ab00997308 */ /* 0x000e220000000800 */
[----:B------:R-:W-:Y:S01]  /*4ad0*/  F2FP.BF16.F32.PACK_AB R152, R3, R2 ;  /* 0x000000020398723e */ /* 0x000fe200000010ff */
[----:B------:R-:W-:Y:S01]  /*4ae0*/  FADD.FTZ R3, R20, R156 ;  /* 0x0000009c14037221 */ /* 0x000fe20000010000 */
[----:B------:R-:W-:-:S02]  /*4af0*/  F2FP.BF16.F32.PACK_AB R154, R166, R20 ;  /* 0x00000014a69a723e */ /* 0x000fc400000010ff */
[----:B--2---:R-:W-:Y:S01]  /*4b00*/  F2FP.BF16.F32.PACK_AB R155, R168, R167 ;  /* 0x000000a7a89b723e */ /* 0x004fe200000010ff */
[----:B------:R-:W-:Y:S01]  /*4b10*/  FADD.FTZ R2, R166, R3 ;  /* 0x00000003a6027221 */ /* 0x000fe20000010000 */
[----:B0-----:R-:W-:Y:S01]  /*4b20*/  FADD.FTZ R159, R153, R159 ;  /* 0x0000009f999f7221 */ /* 0x001fe20000010000 */
[----:B------:R-:W-:-:S03]  /*4b30*/  F2FP.BF16.F32.PACK_AB R153, R170, R153 ;  /* 0x00000099aa99723e */ /* 0x000fc600000010ff */
[----:B------:R-:W-:Y:S01]  /*4b40*/  FADD.FTZ R170, R170, R159 ;  /* 0x0000009faaaa7221 */ /* 0x000fe20000010000 */
[----:B------:R-:W-:-:S03]  /*4b50*/  WARPGROUP.ARRIVE ;  /* 0x00000000000079c5 */ /* 0x000fc60000000000 */
[----:B------:R-:W-:-:S07]  /*4b60*/  FADD.FTZ R167, R167, R170 ;  /* 0x000000aaa7a77221 */ /* 0x000fce0000010000 */
[----:B------:R-:W-:Y:S01]  /*4b70*/  HGMMA.64x256x16.F32.BF16 R24, R152, gdesc[UR8].tnspB, R24, gsb0 ;  /* 0x43e0000898187df0 */ /* 0x000fe20008001818 */
[----:B------:R-:W-:Y:S02]  /*4b80*/  FADD.FTZ R3, R168, R167 ;  /* 0x000000a7a8037221 */ /* 0x000fe40000010000 */
[----:B------:R-:W-:Y:S02]  /*4b90*/  WARPGROUP.DEPBAR.LE gsb0, 0x0 ;  /* 0x00008000000079c5 */ /* 0x000fe40000010000 */
[----:B------:R-:W-:Y:S05]  /*4ba0*/  @!P0 BRA `(.L_x_5729) ;  /* 0x0000000000048947 */ /* 0x000fea0003800000 */
[----:B------:R-:W-:Y:S01]  /*4bb0*/  BPT.TRAP 0x1 ;  /* 0x000000040000795c */ /* 0x000fe20000300000 */
.L_x_5729:
[----:B------:R-:W0:Y:S01]  /*4bc0*/  @P6 LDC R152, c[0x0][0x44c] ;  /* 0x00011300ff986b82 */ /* 0x000e220000000800 */
[----:B------:R-:W-:Y:S01]  /*4bd0*/  R2UR UR7, R204 ;  /* 0x00000000cc0772ca */ /* 0x000fe200000e0000 */
[----:B------:R-:W-:Y:S01]  /*4be0*/  VIADD R165, R165, 0xfffffffe ;  /* 0xfffffffea5a57836 */ /* 0x000fe20000000000 */
[----:B------:R-:W-:-:S05]  /*4bf0*/  UIADD3 UR6, UR6, 0x32460, URZ ;  /* 0x0003246006067890 */ /* 0x000fca000fffe03f */
[----:B------:R-:W1:Y:S06]  /*4c00*/  @P6 LDC R153, c[0x0][0x450] ;  /* 0x00011400ff996b82 */ /* 0x000e6c0000000800 */
[----:B------:R-:W-:Y:S02]  /*4c10*/  IMAD.U32 R20, RZ, RZ, UR7 ;  /* 0x00000007ff147e24 */ /* 0x000fe4000f8e00ff */
[----:B------:R-:W2:Y:S01]  /*4c20*/  S2UR UR4, SR_CgaCtaId ;  /* 0x00000000000479c3 */ /* 0x000ea20000008800 */
[----:B0-----:R-:W-:Y:S01]  /*4c30*/  @P6 IMAD.HI.U32 R152, R152, UR7, RZ ;  /* 0x0000000798986c27 */ /* 0x001fe2000f8e00ff */
[----:B------:R-:W-:-:S04]  /*4c40*/  R2UR UR7, R165 ;  /* 0x00000000a50772ca */ /* 0x000fc800000e0000 */
[----:B-1----:R-:W-:-:S04]  /*4c50*/  @P6 SHF.R.U32.HI R20, RZ, R153, R152 ;  /* 0x00000099ff146219 */ /* 0x002fc80000011698 */
[----:B------:R-:W-:Y:S01]  /*4c60*/  IADD3 R20, R20, R203, -R202 ;  /* 0x000000cb14147210 */ /* 0x000fe20007ffe8ca */
[----:B--2---:R-:W-:-:S04]  /*4c70*/  UPRMT UR6, UR4, 0x654, UR6 ;  /* 0x0000065404067896 */ /* 0x004fc80008000006 */
[----:B------:R-:W-:-:S05]  /*4c80*/  IMAD.HI R20, R20, 0x2aaaaaab, RZ ;  /* 0x2aaaaaab14147827 */ /* 0x000fca00078e02ff */
[----:B------:R-:W-:Y:S01]  /*4c90*/  SHF.R.U32.HI R153, RZ, 0x1f, R20 ;  /* 0x0000001fff997819 */ /* 0x000fe20000011614 */
[----:B------:R-:W-:Y:S03]  /*4ca0*/  SYNCS.ARRIVE.TRANS64.RED.A1T0 RZ, [UR6], RZ ;  /* 0x000000ffffff79a7 */ /* 0x000fe60008100406 */
[----:B------:R-:W-:-:S04]  /*4cb0*/  LEA.HI.SX32 R20, R20, R153, 0x1c ;  /* 0x0000009914147211 */ /* 0x000fc800078fe2ff */
[----:B------:R-:W-:-:S04]  /*4cc0*/  VIMNMX R20, R205, R20, !PT ;  /* 0x00000014cd147248 */ /* 0x000fc80007fe0100 */
[----:B------:R-:W-:-:S13]  /*4cd0*/  ISETP.LE.AND P1, PT, R20, UR7, PT ;  /* 0x0000000714007c0c */ /* 0x000fda000bf23270 */
[----:B------:R-:W-:Y:S05]  /*4ce0*/  @!P1 BRA `(.L_x_5730) ;  /* 0x0000003000409947 */ /* 0x000fea0003800000 */
[----:B------:R-:W-:Y:S02]  /*4cf0*/  IMAD.MOV.U32 R208, RZ, RZ, R164 ;  /* 0x000000ffffd07224 */ /* 0x000fe400078e00a4 */
[----:B------:R-:W-:-:S07]  /*4d00*/  IMAD.MOV.U32 R207, RZ, RZ, R21 ;  /* 0x000000ffffcf7224 */ /* 0x000fce00078e0015 */
.L_x_5741:
[----:B------:R-:W-:-:S04]  /*4d10*/  UIADD3 UR38, UR38, 0x1, URZ ;  /* 0x0000000126267890 */ /* 0x000fc8000fffe03f */
[----:B------:R-:W-:-:S04]  /*4d20*/  UISETP.NE.AND UP0, UPT, UR38, 0x2, UPT ;  /* 0x000000022600788c */ /* 0x000fc8000bf05270 */
[----:B------:R-:W-:Y:S02]  /*4d30*/  USEL UR6, UR38, URZ, UP0 ;  /* 0x0000003f26067287 */ /* 0x000fe40008000000 */
[----:B------:R-:W-:-:S04]  /*4d40*/  USEL UR4, URZ, 0x1, UP0 ;  /* 0x000000013f047887 */ /* 0x000fc80008000000 */
[----:B------:R-:W-:Y:S01]  /*4d50*/  ULOP3.LUT UR39, UR39, UR4, URZ, 0x3c, !UPT ;  /* 0x0000000427277292 */ /* 0x000fe2000f8e3c3f */
[----:B------:R-:W-:Y:S01]  /*4d60*/  UMOV UR38, UR6 ;  /* 0x0000000600267c82 */ /* 0x000fe20008000000 */
[----:B------:R-:W-:Y:S10]  /*4d70*/  @!P0 BRA `(.L_x_5731) ;  /* 0x0000000000048947 */ /* 0x000ff40003800000 */
[----:B------:R-:W-:Y:S01]  /*4d80*/  BPT.TRAP 0x1 ;  /* 0x000000040000795c */ /* 0x000fe20000300000 */
.L_x_5731:
        /* <DEDUP_REMOVED lines=9> */
.L_x_5732:
[----:B-1----:R-:W-:Y:S05]  /*4e20*/  @P1 BRA `(.L_x_5733) ;  /* 0x0000000000081947 */ /* 0x002fea0003800000 */
[----:B------:R-:W1:Y:S02]  /*4e30*/  SYNCS.PHASECHK.TRANS64.TRYWAIT P1, [UR4+0x32430], R0 ;  /* 0x03243000ff0075a7 */ /* 0x000e640008020144 */
[----:B-1----:R-:W-:Y:S05]  /*4e40*/  @!P1 BRA `(.L_x_5734) ;  /* 0x0000011c001c9947 */ /* 0x002fea0003800000 */
.L_x_5733:
[----:B------:R-:W-:Y:S01]  /*4e50*/  R2UR UR48, R200 ;  /* 0x00000000c83072ca */ /* 0x000fe200000e0000 */
[----:B------:R-:W-:Y:S01]  /*4e60*/  UIMAD UR5, UR38, 0x300, UR61 ;  /* 0x00000300260578a4 */ /* 0x000fe2000f8e023d */
[----:B------:R-:W-:Y:S01]  /*4e70*/  R2UR UR49, R201 ;  /* 0x00000000c93172ca */ /* 0x000fe200000e0000 */
[----:B------:R-:W-:Y:S01]  /*4e80*/  WARPGROUP.ARRIVE ;  /* 0x00000000000079c5 */ /* 0x000fe20000000000 */
        /* <DEDUP_REMOVED lines=27> */
.L_x_5735:
[----:B------:R2:W3:Y:S01]  /*5040*/  SYNCS.PHASECHK.TRANS64.TRYWAIT P1, [UR4+0x32450], R0 ;  /* 0x03245000ff0075a7 */ /* 0x0004e20008020144 */
[----:B------:R-:W-:Y:S05]  /*5050*/  @!P0 BRA `(.L_x_5736) ;  /* 0x0000000000048947 */ /* 0x000fea0003800000 */
[----:B------:R-:W-:Y:S01]  /*5060*/  BPT.TRAP 0x1 ;  /* 0x000000040000795c */ /* 0x000fe20000300000 */
.L_x_5736:
[----:B---3--:R-:W-:Y:S05]  /*5070*/  @P1 BRA `(.L_x_5737) ;  /* 0x0000000000081947 */ /* 0x008fea0003800000 */
[----:B------:R-:W3:Y:S02]  /*5080*/  SYNCS.PHASECHK.TRANS64.TRYWAIT P1, [UR4+0x32450], R0 ;  /* 0x03245000ff0075a7 */ /* 0x000ee40008020144 */
[----:B---3--:R-:W-:Y:S05]  /*5090*/  @!P1 BRA `(.L_x_5738) ;  /* 0x0000011800a09947 */ /* 0x008fea0003800000 */
.L_x_5737:
[----:B------:R-:W-:Y:S01]  /*50a0*/  R2UR UR48, R12 ;  /* 0x000000000c3072ca */ /* 0x000fe200000e0000 */
[----:B------:R-:W-:Y:S01]  /*50b0*/  UIMAD UR5, UR6, 0xc00, UR60 ;  /* 0x00000c00060578a4 */ /* 0x000fe2000f8e023c */
[----:B------:R-:W-:Y:S01]  /*50c0*/  R2UR UR49, R13 ;  /* 0x000000000d3172ca */ /* 0x000fe200000e0000 */
[----:B------:R-:W-:Y:S01]  /*50d0*/  WARPGROUP.ARRIVE ;  /* 0x00000000000079c5 */ /* 0x000fe20000000000 */
[----:B------:R-:W-:Y:S01]  /*50e0*/  UMOV UR51, 0x40000040 ;  /* 0x4000004000337882 */ /* 0x000fe20000000000 */
[----:B------:R-:W-:-:S04]  /*50f0*/  UIADD3 UR10, UR5, 0x304, URZ ;  /* 0x00000304050a7890 */ /* 0x000fc8000fffe03f */
[----:B-1----:R-:W1:Y:S01]  /*5100*/  S2R R21, SR_TID.X ;  /* 0x0000000000157919 */ /* 0x002e620000002100 */
        /* <DEDUP_REMOVED lines=23> */
[----:B-1----:R-:W-:-:S04]  /*5280*/  SHF.R.U32.HI R21, RZ, 0x7, R21 ;  /* 0x00000007ff157819 */ /* 0x002fc80000011615 */
[----:B0-2---:R-:W-:Y:S01]  /*5290*/  IADD3 R0, -R21, 0xb, RZ ;  /* 0x0000000b15007810 */ /* 0x005fe20007ffe1ff */
        /* <DEDUP_REMOVED lines=25> */
[----:B------:R-:W-:Y:S01]  /*5430*/  UMOV UR51, 0x40000040 ;  /* 0x4000004000337882 */ /* 0x000fe20000000000 */
[----:B------:R-:W-:Y:S01]  /*5440*/  UMOV UR48, UR56 ;  /* 0x0000003800307c82 */ /* 0x000fe20008000000 */
[----:B------:R-:W-:Y:S01]  /*5450*/  UMOV UR49, UR57 ;  /* 0x0000003900317c82 */ /* 0x000fe20008000000 */
        /* <DEDUP_REMOVED lines=41> */
.L_x_5739:
[----:B------:R-:W1:Y:S01]  /*56f0*/  LDC R21, c[0x0][0x448] ;  /* 0x00011200ff157b82 */ /* 0x000e620000000800 */
[----:B------:R-:W-:Y:S01]  /*5700*/  R2UR UR5, R204 ;  /* 0x00000000cc0572ca */ /* 0x000fe200000e0000 */
[----:B------:R-:W-:Y:S01]  /*5710*/  ULDC UR10, c[0x0][0xad0] ;  /* 0x0002b400000a7ab9 */ /* 0x000fe20000000800 */
[----:B------:R-:W-:Y:S01]  /*5720*/  UIMAD UR6, UR6, 0xc00, UR54 ;  /* 0x00000c00060678a4 */ /* 0x000fe2000f8e0236 */
        /* <DEDUP_REMOVED lines=10> */
[----:B------:R-:W-:Y:S01]  /*57d0*/  VIADD R217, R206, UR5 ;  /* 0x00000005ced97c36 */ /* 0x000fe20008000000 */
[----:B------:R-:W-:Y:S01]  /*57e0*/  UIMAD UR5, UR7, -0x60, URZ ;  /* 0xffffffa0070578a4 */ /* 0x000fe2000f8e023f */
[----:B------:R-:W-:Y:S01]  /*57f0*/  FMUL.FTZ R170, R170, UR10 ;  /* 0x0000000aaaaa7c20 */ /* 0x000fe20008410000 */
[----:B------:R-:W-:Y:S01]  /*5800*/  FMUL.FTZ R171, R171, UR10 ;  /* 0x0000000aabab7c20 */ /* 0x000fe20008410000 */
[----:B------:R-:W-:Y:S01]  /*5810*/  FMUL.FTZ R174, R174, UR10 ;  /* 0x0000000aaeae7c20 */ /* 0x000fe20008410000 */
[----:B------:R-:W-:Y:S01]  /*5820*/  MUFU.TANH R158, R158 ;  /* 0x0000009e009e7308 */ /* 0x000fe20000002400 */
[----:B------:R-:W-:Y:S01]  /*5830*/  FMUL.FTZ R175, R175, UR10 ;  /* 0x0000000aafaf7c20 */ /* 0x000fe20008410000 */
[----:B------:R-:W-:-:S02]  /*5840*/  IMAD.U32 R172, RZ, RZ, UR5 ;  /* 0x00000005ffac7e24 */ /* 0x000fc4000f8e00ff */
[----:B------:R-:W-:Y:S01]  /*5850*/  FMUL.FTZ R178, R178, UR10 ;  /* 0x0000000ab2b27c20 */ /* 0x000fe20008410000 */
[----:B------:R-:W-:Y:S01]  /*5860*/  FMUL.FTZ R179, R179, UR10 ;  /* 0x0000000ab3b37c20 */ /* 0x000fe20008410000 */
[----:B-1----:R-:W-:Y:S01]  /*5870*/  ISETP.NE.AND P1, PT, R21, 0x1, PT ;  /* 0x000000011500780c */ /* 0x002fe20003f25270 */
[----:B------:R-:W-:Y:S01]  /*5880*/  FMUL.FTZ R219, R184, UR10 ;  /* 0x0000000ab8db7c20 */ /* 0x000fe20008410000 */
[----:B------:R-:W-:Y:S01]  /*5890*/  IADD3 R172, -R22, 0x1, R172 ;  /* 0x0000000116ac7810 */ /* 0x000fe20007ffe1ac */
[----:B------:R-:W-:Y:S01]  /*58a0*/  MUFU.TANH R159, R159 ;  /* 0x0000009f009f7308 */ /* 0x000fe20000002400 */
[----:B------:R-:W-:Y:S01]  /*58b0*/  FMUL.FTZ R182, R182, UR10 ;  /* 0x0000000ab6b67c20 */ /* 0x000fe20008410000 */
[----:B------:R-:W-:Y:S01]  /*58c0*/  FMUL.FTZ R211, R173, UR10 ;  /* 0x0000000aadd37c20 */ /* 0x000fe20008410000 */
[----:B------:R-:W-:Y:S01]  /*58d0*/  IADD3 R172, -R202, R172, R203 ;  /* 0x000000accaac7210 */ /* 0x000fe20007ffe1cb */
[----:B------:R-:W-:Y:S01]  /*58e0*/  FMUL.FTZ R183, R183, UR10 ;  /* 0x0000000ab7b77c20 */ /* 0x000fe20008410000 */
[----:B------:R-:W-:Y:S01]  /*58f0*/  FMUL.FTZ R186, R186, UR10 ;  /* 0x0000000ababa7c20 */ /* 0x000fe20008410000 */
[----:B------:R-:W-:Y:S01]  /*5900*/  FMUL.FTZ R187, R187, UR10 ;  /* 0x0000000abbbb7c20 */ /* 0x000fe20008410000 */
[----:B------:R-:W-:Y:S01]  /*5910*/  FMUL.FTZ R190, R190, UR10 ;  /* 0x0000000abebe7c20 */ /* 0x000fe20008410000 */
[----:B------:R-:W-:Y:S01]  /*5920*/  MUFU.TANH R162, R162 ;  /* 0x000000a200a27308 */ /* 0x000fe20000002400 */
[----:B------:R-:W-:Y:S01]  /*5930*/  FMUL.FTZ R191, R191, UR10 ;  /* 0x0000000abfbf7c20 */ /* 0x000fe20008410000 */
[----:B------:R-:W1:Y:S01]  /*5940*/  @P1 LDC R209, c[0x0][0x44c] ;  /* 0x00011300ffd11b82 */ /* 0x000e620000000800 */
[----:B------:R-:W-:Y:S01]  /*5950*/  FMUL.FTZ R194, R194, UR10 ;  /* 0x0000000ac2c27c20 */ /* 0x000fe20008410000 */
[----:B------:R-:W-:Y:S01]  /*5960*/  FMUL.FTZ R195, R195, UR10 ;  /* 0x0000000ac3c37c20 */ /* 0x000fe20008410000 */
[----:B------:R-:W-:Y:S01]  /*5970*/  FMUL.FTZ R198, R198, UR10 ;  /* 0x0000000ac6c67c20 */ /* 0x000fe20008410000 */
[----:B------:R-:W-:Y:S01]  /*5980*/  FMUL.FTZ R199, R199, UR10 ;  /* 0x0000000ac7c77c20 */ /* 0x000fe20008410000 */
[----:B------:R-:W-:Y:S01]  /*5990*/  FMUL.FTZ R169, R169, UR10 ;  /* 0x0000000aa9a97c20 */ /* 0x000fe20008410000 */
[----:B------:R-:W-:Y:S01]  /*59a0*/  MUFU.TANH R163, R163 ;  /* 0x000000a300a37308 */ /* 0x000fe20000002400 */
[----:B------:R-:W-:Y:S01]  /*59b0*/  FMUL.FTZ R216, R177, UR10 ;  /* 0x0000000ab1d87c20 */ /* 0x000fe20008410000 */
[----:B------:R-:W2:Y:S01]  /*59c0*/  @P1 LDC R21, c[0x0][0x450] ;  /* 0x00011400ff151b82 */ /* 0x000ea20000000800 */
[----:B------:R-:W-:Y:S01]  /*59d0*/  FMUL.FTZ R218, R181, UR10 ;  /* 0x0000000ab5da7c20 */ /* 0x000fe20008410000 */
[----:B------:R-:W-:Y:S01]  /*59e0*/  FMUL.FTZ R165, R165, UR10 ;  /* 0x0000000aa5a57c20 */ /* 0x000fe20008410000 */
[----:B------:R-:W-:Y:S01]  /*59f0*/  FMUL.FTZ R215, R176, UR10 ;  /* 0x0000000ab0d77c20 */ /* 0x000fe20008410000 */
[----:B------:R-:W-:Y:S01]  /*5a00*/  ULDC UR5, c[0x0][0xa80] ;  /* 0x0002a00000057ab9 */ /* 0x000fe20000000800 */
[----:B------:R-:W-:Y:S01]  /*5a10*/  FMUL.FTZ R168, R168, UR10 ;  /* 0x0000000aa8a87c20 */ /* 0x000fe20008410000 */
[----:B------:R-:W-:Y:S01]  /*5a20*/  MUFU.TANH R166, R166 ;  /* 0x000000a600a67308 */ /* 0x000fe20000002400 */
[----:B------:R-:W-:Y:S01]  /*5a30*/  FMUL.FTZ R220, R185, UR10 ;  /* 0x0000000ab9dc7c20 */ /* 0x000fe20008410000 */
[----:B------:R-:W-:Y:S01]  /*5a40*/  FMUL.FTZ R180, R180, UR10 ;  /* 0x0000000ab4b47c20 */ /* 0x000fe20008410000 */
[----:B------:R-:W-:Y:S01]  /*5a50*/  FMUL.FTZ R188, R188, UR10 ;  /* 0x0000000abcbc7c20 */ /* 0x000fe20008410000 */
[----:B------:R-:W-:Y:S01]  /*5a60*/  FMUL.FTZ R189, R189, UR10 ;  /* 0x0000000abdbd7c20 */ /* 0x000fe20008410000 */
[----:B------:R-:W-:Y:S01]  /*5a70*/  FMUL.FTZ R192, R192, UR10 ;  /* 0x0000000ac0c07c20 */ /* 0x000fe20008410000 */
[----:B------:R-:W-:-:S02]  /*5a80*/  UMOV UR11, 0x40000040 ;  /* 0x40000040000b7882 */ /* 0x000fc40000000000 */
[----:B------:R-:W-:Y:S01]  /*5a90*/  MUFU.TANH R167, R167 ;  /* 0x000000a700a77308 */ /* 0x000fe20000002400 */
[----:B-1----:R-:W-:-:S07]  /*5aa0*/  @P1 IMAD.HI.U32 R209, R217, R209, RZ ;  /* 0x000000d1d9d11227 */ /* 0x002fce00078e00ff */
[----:B------:R-:W-:Y:S01]  /*5ab0*/  MUFU.TANH R152, R152 ;  /* 0x0000009800987308 */ /* 0x000fe20000002400 */
[----:B--2---:R-:W-:Y:S01]  /*5ac0*/  @P1 SHF.R.U32.HI R217, RZ, R21, R209 ;  /* 0x00000015ffd91219 */ /* 0x004fe200000116d1 */
[----:B------:R-:W-:Y:S01]  /*5ad0*/  FMUL.FTZ R21, R154, UR10 ;  /* 0x0000000a9a157c20 */ /* 0x000fe20008410000 */
[----:B------:R-:W-:Y:S01]  /*5ae0*/  FMUL.FTZ R154, R156, UR10 ;  /* 0x0000000a9c9a7c20 */ /* 0x000fe20008410000 */
[----:B------:R-:W-:Y:S01]  /*5af0*/  FMUL.FTZ R156, R157, UR10 ;  /* 0x0000000a9d9c7c20 */ /* 0x000fe20008410000 */
[----:B------:R-:W-:Y:S01]  /*5b00*/  FMUL.FTZ R157, R160, UR10 ;  /* 0x0000000aa09d7c20 */ /* 0x000fe20008410000 */
[----:B------:R-:W-:Y:S01]  /*5b10*/  FMUL.FTZ R160, R161, UR10 ;  /* 0x0000000aa1a07c20 */ /* 0x000fe20008410000 */
[----:B------:R-:W-:Y:S01]  /*5b20*/  FMUL.FTZ R161, R164, UR10 ;  /* 0x0000000aa4a17c20 */ /* 0x000fe20008410000 */
[----:B------:R-:W1:Y:S01]  /*5b30*/  MUFU.TANH R21, R21 ;  /* 0x0000001500157308 */ /* 0x000e620000002400 */
[----:B------:R-:W2:Y:S01]  /*5b40*/  SHFL.IDX PT, R164, R217, 0x1, 0x1c1f ;  /* 0x003c1f00d9a47f89 */ /* 0x000ea200000e0000 */
[----:B------:R-:W-:-:S03]  /*5b50*/  FMUL.FTZ R209, R153, UR10 ;  /* 0x0000000a99d17c20 */ /* 0x000fc60008410000 */
[----:B------:R-:W3:Y:S03]  /*5b60*/  SHFL.IDX PT, R153, R217, RZ, 0x1c1f ;  /* 0x001c1fffd9997589 */ /* 0x000ee600000e0000 */
[----:B------:R-:W-:Y:S08]  /*5b70*/  MUFU.TANH R170, R170 ;  /* 0x000000aa00aa7308 */ /* 0x000ff00000002400 */
[----:B------:R-:W4:Y:S08]  /*5b80*/  MUFU.TANH R160, R160 ;  /* 0x000000a000a07308 */ /* 0x000f300000002400 */
[----:B------:R-:W-:Y:S01]  /*5b90*/  MUFU.TANH R171, R171 ;  /* 0x000000ab00ab7308 */ /* 0x000fe20000002400 */
[----:B--2---:R-:W-:-:S02]  /*5ba0*/  IMAD.IADD R164, R172, 0x1, R164 ;  /* 0x00000001aca47824 */ /* 0x004fc400078e02a4 */
[----:B---3--:R-:W-:-:S03]  /*5bb0*/  IMAD.IADD R153, R172, 0x1, R153 ;  /* 0x00000001ac997824 */ /* 0x008fc600078e0299 */
[C---:B------:R-:W-:Y:S02]  /*5bc0*/  ISETP.GT.AND P6, PT, R164.reuse, RZ, PT ;  /* 0x000000ffa400720c */ /* 0x040fe40003fc4270 */
[----:B------:R-:W2:Y:S02]  /*5bd0*/  MUFU.TANH R210, R210 ;  /* 0x000000d200d27308 */ /* 0x000ea40000002400 */
[----:B-1----:R-:W-:Y:S02]  /*5be0*/  FSEL R21, R21, -INF , P6 ;  /* 0xff80000015157808 */ /* 0x002fe40003000000 */
[C---:B------:R-:W-:Y:S02]  /*5bf0*/  ISETP.GT.AND P6, PT, R164.reuse, 0x1, PT ;  /* 0x00000001a400780c */ /* 0x040fe40003fc4270 */
[----:B------:R-:W-:Y:S02]  /*5c00*/  ISETP.GT.AND P3, PT, R153, RZ, PT ;  /* 0x000000ff9900720c */ /* 0x000fe40003f64270 */
[----:B------:R-:W-:Y:S01]  /*5c10*/  FSEL R155, R155, -INF , P6 ;  /* 0xff8000009b9b7808 */ /* 0x000fe20003000000 */
[----:B------:R-:W1:Y:S01]  /*5c20*/  MUFU.TANH R174, R174 ;  /* 0x000000ae00ae7308 */ /* 0x000e620000002400 */
[----:B------:R-:W-:-:S02]  /*5c30*/  ISETP.GT.AND P6, PT, R164, 0x8, PT ;  /* 0x00000008a400780c */ /* 0x000fc40003fc4270 */
[----:B------:R-:W-:Y:S02]  /*5c40*/  FSEL R152, R152, -INF , P3 ;  /* 0xff80000098987808 */ /* 0x000fe40001800000 */
[----:B------:R-:W-:Y:S02]  /*5c50*/  FSEL R158, R158, -INF , P6 ;  /* 0xff8000009e9e7808 */ /* 0x000fe40003000000 */
[C---:B------:R-:W-:Y:S01]  /*5c60*/  ISETP.GT.AND P6, PT, R164.reuse, 0x9, PT ;  /* 0x00000009a400780c */ /* 0x040fe20003fc4270 */
[----:B------:R-:W3:Y:S01]  /*5c70*/  MUFU.TANH R175, R175 ;  /* 0x000000af00af7308 */ /* 0x000ee20000002400 */
[----:B------:R-:W-:Y:S02]  /*5c80*/  ISETP.GT.AND P3, PT, R153, 0x11, PT ;  /* 0x000000119900780c */ /* 0x000fe40003f64270 */
[----:B------:R-:W-:Y:S02]  /*5c90*/  FSEL R159, R159, -INF , P6 ;  /* 0xff8000009f9f7808 */ /* 0x000fe40003000000 */
[----:B------:R-:W-:-:S02]  /*5ca0*/  ISETP.GT.AND P6, PT, R164, 0x10, PT ;  /* 0x00000010a400780c */ /* 0x000fc40003fc4270 */
[----:B----4-:R-:W-:Y:S01]  /*5cb0*/  FSEL R184, R160, -INF , P3 ;  /* 0xff800000a0b87808 */ /* 0x010fe20001800000 */
[----:B------:R-:W4:Y:S01]  /*5cc0*/  MUFU.TANH R178, R178 ;  /* 0x000000b200b27308 */ /* 0x000f220000002400 */
[----:B------:R-:W-:Y:S02]  /*5cd0*/  FSEL R162, R162, -INF , P6 ;  /* 0xff800000a2a27808 */ /* 0x000fe40003000000 */
[C---:B------:R-:W-:Y:S02]  /*5ce0*/  ISETP.GT.AND P6, PT, R164.reuse, 0x11, PT ;  /* 0x00000011a400780c */ /* 0x040fe40003fc4270 */
[----:B------:R-:W-:Y:S02]  /*5cf0*/  ISETP.GT.AND P3, PT, R153, 0x28, PT ;  /* 0x000000289900780c */ /* 0x000fe40003f64270 */
[----:B------:R-:W-:Y:S01]  /*5d00*/  FSEL R163, R163, -INF , P6 ;  /* 0xff800000a3a37808 */ /* 0x000fe20003000000 */
[----:B------:R-:W5:Y:S01]  /*5d10*/  MUFU.TANH R179, R179 ;  /* 0x000000b300b37308 */ /* 0x000f620000002400 */
[----:B------:R-:W-:-:S02]  /*5d20*/  ISETP.GT.AND P6, PT, R164, 0x18, PT ;  /* 0x00000018a400780c */ /* 0x000fc40003fc4270 */
[----:B--2---:R-:W-:Y:S02]  /*5d30*/  FSEL R173, R210, -INF , P3 ;  /* 0xff800000d2ad7808 */ /* 0x004fe40001800000 */
[----:B------:R-:W-:Y:S02]  /*5d40*/  FSEL R166, R166, -INF , P6 ;  /* 0xff800000a6a67808 */ /* 0x000fe40003000000 */
[C---:B------:R-:W-:Y:S01]  /*5d50*/  ISETP.GT.AND P6, PT, R164.reuse, 0x19, PT ;  /* 0x00000019a400780c */ /* 0x040fe20003fc4270 */
[----:B------:R-:W2:Y:S01]  /*5d60*/  MUFU.TANH R182, R182 ;  /* 0x000000b600b67308 */ /* 0x000ea20000002400 */
[----:B------:R-:W-:Y:S02]  /*5d70*/  ISETP.GT.AND P2, PT, R153, 0x1, PT ;  /* 0x000000019900780c */ /* 0x000fe40003f44270 */
[----:B------:R-:W-:Y:S02]  /*5d80*/  FSEL R167, R167, -INF , P6 ;  /* 0xff800000a7a77808 */ /* 0x000fe40003000000 */
[----:B------:R-:W-:-:S02]  /*5d90*/  ISETP.GT.AND P6, PT, R164, 0x20, PT ;  /* 0x00000020a400780c */ /* 0x000fc40003fc4270 */
[C---:B------:R-:W-:Y:S01]  /*5da0*/  ISETP.GT.AND P4, PT, R153.reuse, 0x10, PT ;  /* 0x000000109900780c */ /* 0x040fe20003f84270 */
[----:B------:R-:W0:Y:S01]  /*5db0*/  MUFU.TANH R183, R183 ;  /* 0x000000b700b77308 */ /* 0x000e220000002400 */
[----:B------:R-:W-:Y:S02]  /*5dc0*/  FSEL R170, R170, -INF , P6 ;  /* 0xff800000aaaa7808 */ /* 0x000fe40003000000 */
[C---:B------:R-:W-:Y:S02]  /*5dd0*/  ISETP.GT.AND P6, PT, R164.reuse, 0x21, PT ;  /* 0x00000021a400780c */ /* 0x040fe40003fc4270 */
[----:B------:R-:W-:Y:S02]  /*5de0*/  ISETP.GT.AND P1, PT, R153, 0x8, PT ;  /* 0x000000089900780c */ /* 0x000fe40003f24270 */
[----:B------:R-:W-:Y:S01]  /*5df0*/  FSEL R171, R171, -INF , P6 ;  /* 0xff800000abab7808 */ /* 0x000fe20003000000 */
[----:B------:R-:W0:Y:S01]  /*5e00*/  MUFU.TANH R186, R186 ;  /* 0x000000ba00ba7308 */ /* 0x000e220000002400 */
[----:B------:R-:W-:-:S02]  /*5e10*/  ISETP.GT.AND P6, PT, R164, 0x28, PT ;  /* 0x00000028a400780c */ /* 0x000fc40003fc4270 */
[C---:B------:R-:W-:Y:S02]  /*5e20*/  ISETP.GT.AND P5, PT, R153.reuse, 0x9, PT ;  /* 0x000000099900780c */ /* 0x040fe40003fa4270 */
[----:B-1----:R-:W-:Y:S02]  /*5e30*/  FSEL R210, R174, -INF , P6 ;  /* 0xff800000aed27808 */ /* 0x002fe40003000000 */
[C---:B------:R-:W-:Y:S01]  /*5e40*/  ISETP.GT.AND P6, PT, R164.reuse, 0x29, PT ;  /* 0x00000029a400780c */ /* 0x040fe20003fc4270 */
[----:B------:R-:W1:Y:S01]  /*5e50*/  MUFU.TANH R187, R187 ;  /* 0x000000bb00bb7308 */ /* 0x000e620000002400 */
[----:B------:R-:W-:Y:S02]  /*5e60*/  ISETP.GT.AND P3, PT, R153, 0x39, PT ;  /* 0x000000399900780c */ /* 0x000fe40003f64270 */
[----:B---3--:R-:W-:Y:S02]  /*5e70*/  FSEL R175, R175, -INF , P6 ;  /* 0xff800000afaf7808 */ /* 0x008fe40003000000 */
[----:B------:R-:W-:-:S03]  /*5e80*/  ISETP.GT.AND P6, PT, R164, 0x30, PT ;  /* 0x00000030a400780c */ /* 0x000fc60003fc4270 */
[----:B------:R-:W3:Y:S01]  /*5e90*/  MUFU.TANH R190, R190 ;  /* 0x000000be00be7308 */ /* 0x000ee20000002400 */
[----:B----4-:R-:W-:Y:S02]  /*5ea0*/  FSEL R178, R178, -INF , P6 ;  /* 0xff800000b2b27808 */ /* 0x010fe40003000000 */
[----:B------:R-:W-:-:S04]  /*5eb0*/  ISETP.GT.AND P6, PT, R164, 0x31, PT ;  /* 0x00000031a400780c */ /* 0x000fc80003fc4270 */
[----:B-----5:R-:W-:Y:S01]  /*5ec0*/  FSEL R179, R179, -INF , P6 ;  /* 0xff800000b3b37808 */ /* 0x020fe20003000000 */
[----:B------:R-:W4:Y:S01]  /*5ed0*/  MUFU.TANH R191, R191 ;  /* 0x000000bf00bf7308 */ /* 0x000f220000002400 */
[----:B------:R-:W-:-:S04]  /*5ee0*/  ISETP.GT.AND P6, PT, R164, 0x38, PT ;  /* 0x00000038a400780c */ /* 0x000fc80003fc4270 */
[----:B--2---:R-:W-:Y:S02]  /*5ef0*/  FSEL R182, R182, -INF , P6 ;  /* 0xff800000b6b67808 */ /* 0x004fe40003000000 */
[C---:B------:R-:W-:Y:S01]  /*5f00*/  ISETP.GT.AND P6, PT, R164.reuse, 0x39, PT ;  /* 0x00000039a400780c */ /* 0x040fe20003fc4270 */
[----:B------:R-:W2:Y:S03]  /*5f10*/  MUFU.TANH R194, R194 ;  /* 0x000000c200c27308 */ /* 0x000ea60000002400 */
[----:B0-----:R-:W-:Y:S02]  /*5f20*/  FSEL R183, R183, -INF , P6 ;  /* 0xff800000b7b77808 */ /* 0x001fe40003000000 */
[----:B------:R-:W-:-:S03]  /*5f30*/  ISETP.GT.AND P6, PT, R164, 0x40, PT ;  /* 0x00000040a400780c */ /* 0x000fc60003fc4270 */
[----:B------:R-:W0:Y:S01]  /*5f40*/  MUFU.TANH R195, R195 ;  /* 0x000000c300c37308 */ /* 0x000e220000002400 */
[----:B------:R-:W-:Y:S02]  /*5f50*/  FSEL R186, R186, -INF , P6 ;  /* 0xff800000baba7808 */ /* 0x000fe40003000000 */
[----:B------:R-:W-:-:S04]  /*5f60*/  ISETP.GT.AND P6, PT, R164, 0x41, PT ;  /* 0x00000041a400780c */ /* 0x000fc80003fc4270 */
[----:B-1----:R-:W-:Y:S01]  /*5f70*/  FSEL R187, R187, -INF , P6 ;  /* 0xff800000bbbb7808 */ /* 0x002fe20003000000 */
[----:B------:R-:W1:Y:S01]  /*5f80*/  MUFU.TANH R198, R198 ;  /* 0x000000c600c67308 */ /* 0x000e620000002400 */
[----:B------:R-:W-:-:S04]  /*5f90*/  ISETP.GT.AND P6, PT, R164, 0x48, PT ;  /* 0x00000048a400780c */ /* 0x000fc80003fc4270 */
[----:B---3--:R-:W-:Y:S02]  /*5fa0*/  FSEL R190, R190, -INF , P6 ;  /* 0xff800000bebe7808 */ /* 0x008fe40003000000 */
[C---:B------:R-:W-:Y:S01]  /*5fb0*/  ISETP.GT.AND P6, PT, R164.reuse, 0x49, PT ;  /* 0x00000049a400780c */ /* 0x040fe20003fc4270 */
[----:B------:R-:W3:Y:S03]  /*5fc0*/  MUFU.TANH R199, R199 ;  /* 0x000000c700c77308 */ /* 0x000ee60000002400 */
[----:B----4-:R-:W-:Y:S02]  /*5fd0*/  FSEL R191, R191, -INF , P6 ;  /* 0xff800000bfbf7808 */ /* 0x010fe40003000000 */
[----:B------:R-:W-:-:S03]  /*5fe0*/  ISETP.GT.AND P6, PT, R164, 0x50, PT ;  /* 0x00000050a400780c */ /* 0x000fc60003fc4270 */
[----:B------:R-:W4:Y:S01]  /*5ff0*/  MUFU.TANH R209, R209 ;  /* 0x000000d100d17308 */ /* 0x000f220000002400 */
[----:B--2---:R-:W-:Y:S02]  /*6000*/  FSEL R194, R194, -INF , P6 ;  /* 0xff800000c2c27808 */ /* 0x004fe40003000000 */
[----:B------:R-:W-:-:S04]  /*6010*/  ISETP.GT.AND P6, PT, R164, 0x51, PT ;  /* 0x00000051a400780c */ /* 0x000fc80003fc4270 */
[----:B0-----:R-:W-:Y:S01]  /*6020*/  FSEL R195, R195, -INF , P6 ;  /* 0xff800000c3c37808 */ /* 0x001fe20003000000 */
[----:B------:R-:W0:Y:S01]  /*6030*/  MUFU.TANH R157, R157 ;  /* 0x0000009d009d7308 */ /* 0x000e220000002400 */
[----:B------:R-:W-:-:S04]  /*6040*/  ISETP.GT.AND P6, PT, R164, 0x58, PT ;  /* 0x00000058a400780c */ /* 0x000fc80003fc4270 */
[----:B-1----:R-:W-:Y:S02]  /*6050*/  FSEL R198, R198, -INF , P6 ;  /* 0xff800000c6c67808 */ /* 0x002fe40003000000 */
[----:B------:R-:W-:Y:S01]  /*6060*/  ISETP.GT.AND P6, PT, R164, 0x59, PT ;  /* 0x00000059a400780c */ /* 0x000fe20003fc4270 */
[----:B------:R-:W1:Y:S01]  /*6070*/  MUFU.TANH R161, R161 ;  /* 0x000000a100a17308 */ /* 0x000e620000002400 */
[----:B------:R-:W-:Y:S02]  /*6080*/  FMNMX.FTZ R164, R21, R208, !PT ;  /* 0x000000d015a47209 */ /* 0x000fe40007810000 */
[----:B---3--:R-:W-:Y:S02]  /*6090*/  FSEL R199, R199, -INF , P6 ;  /* 0xff800000c7c77808 */ /* 0x008fe40003000000 */
[----:B------:R-:W-:Y:S02]  /*60a0*/  FMNMX.FTZ R164, R155, R164, !PT ;  /* 0x000000a49ba47209 */ /* 0x000fe40007810000 */
[----:B----4-:R-:W-:Y:S01]  /*60b0*/  FSEL R209, R209, -INF , P2 ;  /* 0xff800000d1d17808 */ /* 0x010fe20001000000 */
[----:B------:R-:W2:Y:S01]  /*60c0*/  MUFU.TANH R169, R169 ;  /* 0x000000a900a97308 */ /* 0x000ea20000002400 */
[----:B------:R-:W-:-:S02]  /*60d0*/  FMNMX.FTZ R164, R158, R164, !PT ;  /* 0x000000a49ea47209 */ /* 0x000fc40007810000 */
[----:B------:R-:W-:Y:S02]  /*60e0*/  ISETP.GT.AND P2, PT, R153, 0x18, PT ;  /* 0x000000189900780c */ /* 0x000fe40003f44270 */
[----:B------:R-:W-:Y:S02]  /*60f0*/  FMNMX.FTZ R164, R159, R164, !PT ;  /* 0x000000a49fa47209 */ /* 0x000fe40007810000 */
[----:B0-----:R-:W-:Y:S01]  /*6100*/  FSEL R177, R157, -INF , P4 ;  /* 0xff8000009db17808 */ /* 0x001fe20002000000 */
[----:B------:R-:W0:Y:S01]  /*6110*/  MUFU.TANH R211, R211 ;  /* 0x000000d300d37308 */ /* 0x000e220000002400 */
[----:B------:R-:W-:Y:S02]  /*6120*/  FMNMX.FTZ R164, R162, R164, !PT ;  /* 0x000000a4a2a47209 */ /* 0x000fe40007810000 */
[----:B------:R-:W-:Y:S02]  /*6130*/  ISETP.GT.AND P4, PT, R153, 0x21, PT ;  /* 0x000000219900780c */ /* 0x000fe40003f84270 */
[----:B------:R-:W-:-:S02]  /*6140*/  FMNMX.FTZ R164, R163, R164, !PT ;  /* 0x000000a4a3a47209 */ /* 0x000fc40007810000 */
[----:B-1----:R-:W-:Y:S01]  /*6150*/  FSEL R181, R161, -INF , P2 ;  /* 0xff800000a1b57808 */ /* 0x002fe20001000000 */
[----:B------:R-:W1:Y:S01]  /*6160*/  MUFU.TANH R154, R154 ;  /* 0x0000009a009a7308 */ /* 0x000e620000002400 */
[----:B------:R-:W-:Y:S02]  /*6170*/  FMNMX.FTZ R164, R166, R164, !PT ;  /* 0x000000a4a6a47209 */ /* 0x000fe40007810000 */
[----:B------:R-:W-:Y:S02]  /*6180*/  ISETP.GT.AND P2, PT, R153, 0x29, PT ;  /* 0x000000299900780c */ /* 0x000fe40003f44270 */
[----:B------:R-:W-:Y:S02]  /*6190*/  FMNMX.FTZ R164, R167, R164, !PT ;  /* 0x000000a4a7a47209 */ /* 0x000fe40007810000 */
[----:B--2---:R-:W-:Y:S01]  /*61a0*/  FSEL R176, R169, -INF , P4 ;  /* 0xff800000a9b07808 */ /* 0x004fe20002000000 */
[----:B------:R-:W2:Y:S01]  /*61b0*/  MUFU.TANH R156, R156 ;  /* 0x0000009c009c7308 */ /* 0x000ea20000002400 */
[----:B------:R-:W-:-:S02]  /*61c0*/  FMNMX.FTZ R164, R170, R164, !PT ;  /* 0x000000a4aaa47209 */ /* 0x000fc40007810000 */
[----:B0-----:R-:W-:Y:S02]  /*61d0*/  FSEL R169, R211, -INF , P2 ;  /* 0xff800000d3a97808 */ /* 0x001fe40001000000 */
[----:B------:R-:W-:Y:S02]  /*61e0*/  FMNMX.FTZ R164, R171, R164, !PT ;  /* 0x000000a4aba47209 */ /* 0x000fe40007810000 */
[----:B------:R-:W-:Y:S01]  /*61f0*/  ISETP.GT.AND P4, PT, R153, 0x38, PT ;  /* 0x000000389900780c */ /* 0x000fe20003f84270 */
[----:B------:R-:W-:Y:S01]  /*6200*/  MUFU.TANH R165, R165 ;  /* 0x000000a500a57308 */ /* 0x000fe20000002400 */
[----:B------:R-:W-:Y:S02]  /*6210*/  FMNMX.FTZ R164, R210, R164, !PT ;  /* 0x000000a4d2a47209 */ /* 0x000fe40007810000 */
[----:B-1----:R-:W-:Y:S02]  /*6220*/  FSEL R185, R154, -INF , P1 ;  /* 0xff8000009ab97808 */ /* 0x002fe40000800000 */
[----:B------:R-:W-:-:S02]  /*6230*/  FMNMX.FTZ R164, R175, R164, !PT ;  /* 0x000000a4afa47209 */ /* 0x000fc40007810000 */
[----:B------:R-:W-:Y:S01]  /*6240*/  ISETP.GT.AND P1, PT, R153, 0x19, PT ;  /* 0x000000199900780c */ /* 0x000fe20003f24270 */
[----:B------:R-:W0:Y:S01]  /*6250*/  MUFU.TANH R168, R168 ;  /* 0x000000a800a87308 */ /* 0x000e220000002400 */
[----:B------:R-:W-:Y:S02]  /*6260*/  FMNMX.FTZ R164, R178, R164, !PT ;  /* 0x000000a4b2a47209 */ /* 0x000fe40007810000 */
[----:B--2---:R-:W-:Y:S02]  /*6270*/  FSEL R154, R156, -INF , P5 ;  /* 0xff8000009c9a7808 */ /* 0x004fe40002800000 */
[----:B------:R-:W-:Y:S02]  /*6280*/  FMNMX.FTZ R164, R179, R164, !PT ;  /* 0x000000a4b3a47209 */ /* 0x000fe40007810000 */
[----:B------:R-:W-:Y:S01]  /*6290*/  ISETP.GT.AND P5, PT, R153, 0x20, PT ;  /* 0x000000209900780c */ /* 0x000fe20003fa4270 */
[----:B------:R-:W1:Y:S01]  /*62a0*/  MUFU.TANH R215, R215 ;  /* 0x000000d700d77308 */ /* 0x000e620000002400 */
[----:B------:R-:W-:-:S02]  /*62b0*/  FMNMX.FTZ R164, R182, R164, !PT ;  /* 0x000000a4b6a47209 */ /* 0x000fc40007810000 */
[----:B------:R-:W-:Y:S02]  /*62c0*/  ISETP.GT.AND P2, PT, R153, 0x40, PT ;  /* 0x000000409900780c */ /* 0x000fe40003f44270 */
[----:B------:R-:W-:-:S03]  /*62d0*/  FMNMX.FTZ R164, R183, R164, !PT ;  /* 0x000000a4b7a47209 */ /* 0x000fc60007810000 */
[----:B------:R-:W2:Y:S01]  /*62e0*/  MUFU.TANH R216, R216 ;  /* 0x000000d800d87308 */ /* 0x000ea20000002400 */
[----:B------:R-:W-:Y:S02]  /*62f0*/  FMNMX.FTZ R164, R186, R164, !PT ;  /* 0x000000a4baa47209 */ /* 0x000fe40007810000 */
[----:B0-----:R-:W-:Y:S02]  /*6300*/  FSEL R172, R168, -INF , P5 ;  /* 0xff800000a8ac7808 */ /* 0x001fe40002800000 */
[----:B------:R-:W-:Y:S02]  /*6310*/  FMNMX.FTZ R164, R187, R164, !PT ;  /* 0x000000a4bba47209 */ /* 0x000fe40007810000 */
[----:B------:R-:W-:Y:S01]  /*6320*/  ISETP.GT.AND P5, PT, R153, 0x31, PT ;  /* 0x000000319900780c */ /* 0x000fe20003fa4270 */
[----:B------:R0:W3:Y:S01]  /*6330*/  MUFU.TANH R217, R180 ;  /* 0x000000b400d97308 */ /* 0x0000e20000002400 */
[----:B------:R-:W-:-:S04]  /*6340*/  FMNMX.FTZ R164, R190, R164, !PT ;  /* 0x000000a4bea47209 */ /* 0x000fc80007810000 */
[----:B------:R-:W-:-:S03]  /*6350*/  FMNMX.FTZ R164, R191, R164, !PT ;  /* 0x000000a4bfa47209 */ /* 0x000fc60007810000 */
[----:B------:R-:W4:Y:S01]  /*6360*/  MUFU.TANH R218, R218 ;  /* 0x000000da00da7308 */ /* 0x000f220000002400 */
[----:B------:R-:W-:Y:S02]  /*6370*/  FMNMX.FTZ R164, R194, R164, !PT ;  /* 0x000000a4c2a47209 */ /* 0x000fe40007810000 */
[----:B0-----:R-:W-:Y:S02]  /*6380*/  FSEL R180, R165, -INF , P1 ;  /* 0xff800000a5b47808 */ /* 0x001fe40000800000 */
[----:B------:R-:W-:Y:S02]  /*6390*/  FMNMX.FTZ R164, R195, R164, !PT ;  /* 0x000000a4c3a47209 */ /* 0x000fe40007810000 */
[----:B------:R-:W-:Y:S01]  /*63a0*/  ISETP.GT.AND P1, PT, R153, 0x30, PT ;  /* 0x000000309900780c */ /* 0x000fe20003f24270 */
[----:B------:R-:W0:Y:S01]  /*63b0*/  MUFU.TANH R219, R219 ;  /* 0x000000db00db7308 */ /* 0x000e220000002400 */
[----:B------:R-:W-:Y:S02]  /*63c0*/  FMNMX.FTZ R164, R198, R164, !PT ;  /* 0x000000a4c6a47209 */ /* 0x000fe40007810000 */
[----:B-1----:R-:W-:-:S02]  /*63d0*/  FSEL R161, R215, -INF , P1 ;  /* 0xff800000d7a17808 */ /* 0x002fc40000800000 */
[----:B------:R-:W-:Y:S01]  /*63e0*/  FMNMX.FTZ R164, R199, R164, !PT ;  /* 0x000000a4c7a47209 */ /* 0x000fe20007810000 */
[----:B------:R-:W1:Y:S01]  /*63f0*/  S2R R215, SR_TID.X ;  /* 0x0000000000d77919 */ /* 0x000e620000002100 */
[----:B------:R-:W-:Y:S01]  /*6400*/  ISETP.GT.AND P1, PT, R153, 0x41, PT ;  /* 0x000000419900780c */ /* 0x000fe20003f24270 */
[----:B------:R-:W5:Y:S01]  /*6410*/  MUFU.TANH R220, R220 ;  /* 0x000000dc00dc7308 */ /* 0x000f620000002400 */
[----:B--2---:R-:W-:Y:S01]  /*6420*/  FSEL R168, R216, -INF , P5 ;  /* 0xff800000d8a87808 */ /* 0x004fe20002800000 */
[----:B------:R-:W2:Y:S01]  /*6430*/  SHFL.BFLY PT, R174, R164, 0x2, 0x1f ;  /* 0x0c401f00a4ae7f89 */ /* 0x000ea200000e0000 */
[----:B---3--:R-:W-:Y:S02]  /*6440*/  FSEL R160, R217, -INF , P4 ;  /* 0xff800000d9a07808 */ /* 0x008fe40002000000 */
[----:B----4-:R-:W-:Y:S02]  /*6450*/  FSEL R165, R218, -INF , P3 ;  /* 0xff800000daa57808 */ /* 0x010fe40001800000 */
[----:B------:R-:W-:Y:S01]  /*6460*/  ISETP.GT.AND P5, PT, R153, 0x49, PT ;  /* 0x000000499900780c */ /* 0x000fe20003fa4270 */
[----:B------:R-:W3:Y:S01]  /*6470*/  MUFU.TANH R192, R192 ;  /* 0x000000c000c07308 */ /* 0x000ee20000002400 */
[----:B0-----:R-:W-:-:S02]  /*6480*/  FSEL R157, R219, -INF , P2 ;  /* 0xff800000db9d7808 */ /* 0x001fc40001000000 */
[C---:B------:R-:W-:Y:S02]  /*6490*/  ISETP.GT.AND P4, PT, R153.reuse, 0x50, PT ;  /* 0x000000509900780c */ /* 0x040fe40003f84270 */
[C---:B------:R-:W-:Y:S02]  /*64a0*/  ISETP.GT.AND P3, PT, R153.reuse, 0x51, PT ;  /* 0x000000519900780c */ /* 0x040fe40003f64270 */
[C---:B------:R-:W-:Y:S02]  /*64b0*/  ISETP.GT.AND P2, PT, R153.reuse, 0x58, PT ;  /* 0x000000589900780c */ /* 0x040fe40003f44270 */
[----:B-----5:R-:W-:Y:S02]  /*64c0*/  FSEL R156, R220, -INF , P1 ;  /* 0xff800000dc9c7808 */ /* 0x020fe40000800000 */
[----:B------:R-:W-:Y:S02]  /*64d0*/  ISETP.GT.AND P1, PT, R153, 0x59, PT ;  /* 0x000000599900780c */ /* 0x000fe40003f24270 */
[----:B---3--:R-:W-:-:S02]  /*64e0*/  FSEL R192, R192, -INF , P4 ;  /* 0xff800000c0c07808 */ /* 0x008fc40002000000 */
[----:B--2---:R-:W-:Y:S02]  /*64f0*/  FMNMX.FTZ R164, R164, R174, !PT ;  /* 0x000000aea4a47209 */ /* 0x004fe40007810000 */
[----:B-1----:R-:W-:-:S03]  /*6500*/  SHF.R.U32.HI R215, RZ, 0x7, R215 ;  /* 0x00000007ffd77819 */ /* 0x002fc600000116d7 */
[----:B------:R-:W0:Y:S02]  /*6510*/  SHFL.BFLY PT, R174, R164, 0x1, 0x1f ;  /* 0x0c201f00a4ae7f89 */ /* 0x000e2400000e0000 */
[----:B0-----:R-:W-:-:S04]  /*6520*/  FMNMX.FTZ R164, R164, R174, !PT ;  /* 0x000000aea4a47209 */ /* 0x001fc80007810000 */
[C---:B------:R-:W-:Y:S01]  /*6530*/  FSETP.NEU.FTZ.AND P6, PT, R164.reuse, -INF , PT ;  /* 0xff800000a400780b */ /* 0x040fe20003fdd000 */
[----:B------:R-:W-:-:S03]  /*6540*/  FMUL.FTZ R211, R164, UR5 ;  /* 0x00000005a4d37c20 */ /* 0x000fc60008410000 */
[----:B------:R-:W-:Y:S02]  /*6550*/  FSEL R174, R164, RZ, P6 ;  /* 0x000000ffa4ae7208 */ /* 0x000fe40003000000 */
[----:B------:R-:W-:Y:S02]  /*6560*/  FSEL R211, R211, RZ, P6 ;  /* 0x000000ffd3d37208 */ /* 0x000fe40003000000 */
[----:B------:R-:W-:Y:S01]  /*6570*/  ISETP.GT.AND P6, PT, R153, 0x48, PT ;  /* 0x000000489900780c */ /* 0x000fe20003fc4270 */
[----:B------:R-:W-:Y:S02]  /*6580*/  FADD.FTZ R208, -R174, R208 ;  /* 0x000000d0aed07221 */ /* 0x000fe40000010100 */
[--C-:B------:R-:W-:Y:S01]  /*6590*/  FFMA.FTZ R21, R21, UR5, -R211.reuse ;  /* 0x0000000515157c23 */ /* 0x100fe200080108d3 */
[--C-:B------:R-:W-:Y:S01]  /*65a0*/  FFMA.FTZ R155, R155, UR5, -R211.reuse ;  /* 0x000000059b9b7c23 */ /* 0x100fe200080108d3 */
[----:B------:R-:W-:Y:S01]  /*65b0*/  FMUL.FTZ R208, R208, UR5 ;  /* 0x00000005d0d07c20 */ /* 0x000fe20008410000 */
[----:B------:R0:W1:Y:S01]  /*65c0*/  MUFU.TANH R174, R188 ;  /* 0x000000bc00ae7308 */ /* 0x0000620000002400 */
        /* <DEDUP_REMOVED lines=8> */
[----:B0-----:R-:W-:Y:S01]  /*6650*/  FMUL.FTZ R188, R196, UR10 ;  /* 0x0000000ac4bc7c20 */ /* 0x001fe20008410000 */
[--C-:B------:R-:W-:Y:S01]  /*6660*/  FFMA.FTZ R171, R171, UR5, -R211.reuse ;  /* 0x00000005abab7c23 */ /* 0x100fe200080108d3 */
[--C-:B------:R-:W-:Y:S01]  /*6670*/  FFMA.FTZ R210, R210, UR5, -R211.reuse ;  /* 0x00000005d2d27c23 */ /* 0x100fe200080108d3 */
[--C-:B------:R-:W-:Y:S01]  /*6680*/  FFMA.FTZ R175, R175, UR5, -R211.reuse ;  /* 0x00000005afaf7c23 */ /* 0x100fe200080108d3 */
[--C-:B------:R-:W-:Y:S01]  /*6690*/  FFMA.FTZ R178, R178, UR5, -R211.reuse ;  /* 0x00000005b2b27c23 */ /* 0x100fe200080108d3 */
[--C-:B------:R-:W-:Y:S01]  /*66a0*/  FFMA.FTZ R179, R179, UR5, -R211.reuse ;  /* 0x00000005b3b37c23 */ /* 0x100fe200080108d3 */
[--C-:B------:R-:W-:Y:S01]  /*66b0*/  FFMA.FTZ R182, R182, UR5, -R211.reuse ;  /* 0x00000005b6b67c23 */ /* 0x100fe200080108d3 */
[----:B------:R-:W0:Y:S01]  /*66c0*/  MUFU.EX2 R208, R208 ;  /* 0x000000d000d07308 */ /* 0x000e220000000800 */
[----:B-1----:R-:W-:Y:S01]  /*66d0*/  FSEL R174, R174, -INF , P6 ;  /* 0xff800000aeae7808 */ /* 0x002fe20003000000 */
[--C-:B------:R-:W-:Y:S01]  /*66e0*/  FFMA.FTZ R183, R183, UR5, -R211.reuse ;  /* 0x00000005b7b77c23 */ /* 0x100fe200080108d3 */
[--C-:B------:R-:W-:Y:S01]  /*66f0*/  FFMA.FTZ R186, R186, UR5, -R211.reuse ;  /* 0x00000005baba7c23 */ /* 0x100fe200080108d3 */
[--C-:B------:R-:W-:Y:S01]  /*6700*/  FFMA.FTZ R187, R187, UR5, -R211.reuse ;  /* 0x00000005bbbb7c23 */ /* 0x100fe200080108d3 */
[--C-:B------:R-:W-:Y:S01]  /*6710*/  FFMA.FTZ R190, R190, UR5, -R211.reuse ;  /* 0x00000005bebe7c23 */ /* 0x100fe200080108d3 */
[--C-:B------:R-:W-:Y:S01]  /*6720*/  FFMA.FTZ R191, R191, UR5, -R211.reuse ;  /* 0x00000005bfbf7c23 */ /* 0x100fe200080108d3 */
[--C-:B------:R-:W-:Y:S01]  /*6730*/  FFMA.FTZ R194, R194, UR5, -R211.reuse ;  /* 0x00000005c2c27c23 */ /* 0x100fe200080108d3 */
[----:B------:R0:W1:Y:S01]  /*6740*/  MUFU.EX2 R153, R155 ;  /* 0x0000009b00997308 */ /* 0x0000620000000800 */
[--C-:B------:R-:W-:Y:S01]  /*6750*/  FFMA.FTZ R195, R195, UR5, -R211.reuse ;  /* 0x00000005c3c37c23 */ /* 0x100fe200080108d3 */
[--C-:B------:R-:W-:Y:S01]  /*6760*/  FFMA.FTZ R198, R198, UR5, -R211.reuse ;  /* 0x00000005c6c67c23 */ /* 0x100fe200080108d3 */
[----:B------:R-:W-:-:S05]  /*6770*/  FFMA.FTZ R199, R199, UR5, -R211 ;  /* 0x00000005c7c77c23 */ /* 0x000fca00080108d3 */
[----:B------:R-:W2:Y:S01]  /*6780*/  MUFU.TANH R188, R188 ;  /* 0x000000bc00bc7308 */ /* 0x000ea20000002400 */
[----:B0-----:R-:W-:Y:S01]  /*6790*/  FFMA.FTZ R155, R208, R3, R21 ;  /* 0x00000003d09b7223 */ /* 0x001fe20000010015 */
[----:B------:R-:W-:Y:S01]  /*67a0*/  FMNMX.FTZ R3, R152, R207, !PT ;  /* 0x000000cf98037209 */ /* 0x000fe20007810000 */
[-C--:B------:R-:W-:Y:S01]  /*67b0*/  FMUL.FTZ R26, R26, R208.reuse ;  /* 0x000000d01a1a7220 */ /* 0x080fe20000410000 */
[-C--:B------:R-:W-:Y:S01]  /*67c0*/  FMUL.FTZ R27, R27, R208.reuse ;  /* 0x000000d01b1b7220 */ /* 0x080fe20000410000 */
[-C--:B------:R-:W-:Y:S01]  /*67d0*/  FMUL.FTZ R30, R30, R208.reuse ;  /* 0x000000d01e1e7220 */ /* 0x080fe20000410000 */
[----:B------:R-:W-:Y:S01]  /*67e0*/  FMNMX.FTZ R3, R209, R3, !PT ;  /* 0x00000003d1037209 */ /* 0x000fe20007810000 */
[-C--:B------:R-:W-:Y:S01]  /*67f0*/  FMUL.FTZ R31, R31, R208.reuse ;  /* 0x000000d01f1f7220 */ /* 0x080fe20000410000 */
[----:B------:R-:W-:Y:S01]  /*6800*/  MUFU.EX2 R158, R158 ;  /* 0x0000009e009e7308 */ /* 0x000fe20000000800 */
[----:B-1----:R-:W-:Y:S01]  /*6810*/  FADD.FTZ R155, R153, R155 ;  /* 0x0000009b999b7221 */ /* 0x002fe20000010000 */
[----:B------:R-:W-:Y:S01]  /*6820*/  FMNMX.FTZ R3, R185, R3, !PT ;  /* 0x00000003b9037209 */ /* 0x000fe20007810000 */
[-C--:B------:R-:W-:Y:S01]  /*6830*/  FMUL.FTZ R34, R34, R208.reuse ;  /* 0x000000d022227220 */ /* 0x080fe20000410000 */
[----:B------:R-:W-:Y:S01]  /*6840*/  F2FP.BF16.F32.PACK_AB R153, R153, R21 ;  /* 0x000000159999723e */ /* 0x000fe200000010ff */
[-C--:B------:R-:W-:Y:S01]  /*6850*/  FMUL.FTZ R35, R35, R208.reuse ;  /* 0x000000d023237220 */ /* 0x080fe20000410000 */
[----:B------:R-:W-:Y:S01]  /*6860*/  FMNMX.FTZ R3, R154, R3, !PT ;  /* 0x000000039a037209 */ /* 0x000fe20007810000 */
        /* <DEDUP_REMOVED lines=26> */
[----:B------:R0:W1:Y:S01]  /*6a10*/  MUFU.TANH R3, R189 ;  /* 0x000000bd00037308 */ /* 0x0000620000002400 */
        /* <DEDUP_REMOVED lines=8> */
[----:B0-----:R-:W-:Y:S01]  /*6aa0*/  FMUL.FTZ R189, R193, UR10 ;  /* 0x0000000ac1bd7c20 */ /* 0x001fe20008410000 */
[----:B------:R-:W-:Y:S01]  /*6ab0*/  FMNMX.FTZ R21, R161, R21, !PT ;  /* 0x00000015a1157209 */ /* 0x000fe20007810000 */
[----:B------:R-:W-:Y:S01]  /*6ac0*/  FMUL.FTZ R193, R197, UR10 ;  /* 0x0000000ac5c17c20 */ /* 0x000fe20008410000 */
[----:B------:R-:W-:Y:S01]  /*6ad0*/  UIADD3 UR10, UR4, 0x32440, URZ ;  /* 0x00032440040a7890 */ /* 0x000fe2000fffe03f */
[-C--:B------:R-:W-:Y:S01]  /*6ae0*/  FMUL.FTZ R86, R86, R208.reuse ;  /* 0x000000d056567220 */ /* 0x080fe20000410000 */
[----:B------:R-:W-:Y:S01]  /*6af0*/  FMNMX.FTZ R21, R168, R21, !PT ;  /* 0x00000015a8157209 */ /* 0x000fe20007810000 */
[----:B------:R-:W0:Y:S01]  /*6b00*/  MUFU.TANH R189, R189 ;  /* 0x000000bd00bd7308 */ /* 0x000e220000002400 */
[----:B------:R-:W-:Y:S01]  /*6b10*/  UPRMT UR10, UR55, 0x654, UR10 ;  /* 0x00000654370a7896 */ /* 0x000fe2000800000a */
[----:B-1----:R-:W-:Y:S01]  /*6b20*/  FSEL R3, R3, -INF , P5 ;  /* 0xff80000003037808 */ /* 0x002fe20002800000 */
[-C--:B------:R-:W-:Y:S01]  /*6b30*/  FMUL.FTZ R87, R87, R208.reuse ;  /* 0x000000d057577220 */ /* 0x080fe20000410000 */
[----:B------:R-:W-:Y:S01]  /*6b40*/  FMNMX.FTZ R21, R160, R21, !PT ;  /* 0x00000015a0157209 */ /* 0x000fe20007810000 */
[-C--:B------:R-:W-:Y:S01]  /*6b50*/  FMUL.FTZ R90, R90, R208.reuse ;  /* 0x000000d05a5a7220 */ /* 0x080fe20000410000 */
[-C--:B------:R-:W-:Y:S01]  /*6b60*/  FMUL.FTZ R91, R91, R208.reuse ;  /* 0x000000d05b5b7220 */ /* 0x080fe20000410000 */
[-C--:B------:R-:W-:Y:S01]  /*6b70*/  FMUL.FTZ R94, R94, R208.reuse ;  /* 0x000000d05e5e7220 */ /* 0x080fe20000410000 */
[----:B------:R-:W-:Y:S01]  /*6b80*/  FMNMX.FTZ R21, R165, R21, !PT ;  /* 0x00000015a5157209 */ /* 0x000fe20007810000 */
[----:B------:R-:W1:Y:S01]  /*6b90*/  MUFU.TANH R193, R193 ;  /* 0x000000c100c17308 */ /* 0x000e620000002400 */
[----:B------:R-:W-:Y:S01]  /*6ba0*/  SYNCS.ARRIVE.TRANS64.RED.A1T0 RZ, [UR10], RZ ;  /* 0x000000ffffff79a7 */ /* 0x000fe2000810040a */
[-C--:B------:R-:W-:Y:S01]  /*6bb0*/  FMUL.FTZ R95, R95, R208.reuse ;  /* 0x000000d05f5f7220 */ /* 0x080fe20000410000 */
[----:B------:R-:W-:Y:S01]  /*6bc0*/  FMNMX.FTZ R21, R157, R21, !PT ;  /* 0x000000159d157209 */ /* 0x000fe20007810000 */
[-C--:B------:R-:W-:Y:S01]  /*6bd0*/  FMUL.FTZ R98, R98, R208.reuse ;  /* 0x000000d062627220 */ /* 0x080fe20000410000 */
[-C--:B------:R-:W-:Y:S01]  /*6be0*/  FMUL.FTZ R99, R99, R208.reuse ;  /* 0x000000d063637220 */ /* 0x080fe20000410000 */
[-C--:B------:R-:W-:Y:S01]  /*6bf0*/  FMUL.FTZ R102, R102, R208.reuse ;  /* 0x000000d066667220 */ /* 0x080fe20000410000 */
[----:B------:R-:W-:Y:S01]  /*6c00*/  FMNMX.FTZ R21, R156, R21, !PT ;  /* 0x000000159c157209 */ /* 0x000fe20007810000 */
[-C--:B------:R-:W-:Y:S01]  /*6c10*/  FMUL.FTZ R103, R103, R208.reuse ;  /* 0x000000d067677220 */ /* 0x080fe20000410000 */
[----:B0-----:R-:W-:Y:S01]  /*6c20*/  FSEL R189, R189, -INF , P3 ;  /* 0xff800000bdbd7808 */ /* 0x001fe20001800000 */
[-C--:B------:R-:W-:Y:S01]  /*6c30*/  FMUL.FTZ R106, R106, R208.reuse ;  /* 0x000000d06a6a7220 */ /* 0x080fe20000410000 */
[----:B------:R-:W-:Y:S01]  /*6c40*/  FMNMX.FTZ R21, R174, R21, !PT ;  /* 0x00000015ae157209 */ /* 0x000fe20007810000 */
[-C--:B------:R-:W-:Y:S01]  /*6c50*/  FMUL.FTZ R107, R107, R208.reuse ;  /* 0x000000d06b6b7220 */ /* 0x080fe20000410000 */
[-C--:B------:R-:W-:Y:S01]  /*6c60*/  FMUL.FTZ R110, R110, R208.reuse ;  /* 0x000000d06e6e7220 */ /* 0x080fe20000410000 */
[-C--:B------:R-:W-:Y:S01]  /*6c70*/  FMUL.FTZ R111, R111, R208.reuse ;  /* 0x000000d06f6f7220 */ /* 0x080fe20000410000 */
[----:B------:R-:W-:Y:S01]  /*6c80*/  FMNMX.FTZ R21, R3, R21, !PT ;  /* 0x0000001503157209 */ /* 0x000fe20007810000 */
[-C--:B------:R-:W-:Y:S01]  /*6c90*/  FMUL.FTZ R114, R114, R208.reuse ;  /* 0x000000d072727220 */ /* 0x080fe20000410000 */
[----:B-1----:R-:W-:Y:S01]  /*6ca0*/  FSEL R193, R193, -INF , P1 ;  /* 0xff800000c1c17808 */ /* 0x002fe20000800000 */
        /* <DEDUP_REMOVED lines=23> */
[----:B------:R-:W-:Y:S01]  /*6e20*/  FMUL.FTZ R151, R151, R208 ;  /* 0x000000d097977220 */ /* 0x000fe20000410000 */
[----:B------:R-:W-:Y:S01]  /*6e30*/  UMOV UR10, UR6 ;  /* 0x00000006000a7c82 */ /* 0x000fe20008000000 */
[----:B------:R-:W-:Y:S08]  /*6e40*/  MUFU.EX2 R163, R163 ;  /* 0x000000a300a37308 */ /* 0x000ff00000000800 */
        /* <DEDUP_REMOVED lines=9> */
[C---:B------:R-:W-:Y:S01]  /*6ee0*/  FSETP.NEU.FTZ.AND P1, PT, R21.reuse, -INF , PT ;  /* 0xff8000001500780b */ /* 0x040fe20003f3d000 */
[----:B------:R-:W-:-:S03]  /*6ef0*/  FMUL.FTZ R196, R21, UR5 ;  /* 0x0000000515c47c20 */ /* 0x000fc60008410000 */
[----:B------:R-:W-:Y:S02]  /*6f00*/  FSEL R197, R21, RZ, P1 ;  /* 0x000000ff15c57208 */ /* 0x000fe40000800000 */
[----:B------:R-:W-:Y:S01]  /*6f10*/  FSEL R196, R196, RZ, P1 ;  /* 0x000000ffc4c47208 */ /* 0x000fe20000800000 */
[----:B------:R-:W-:Y:S02]  /*6f20*/  MUFU.EX2 R182, R182 ;  /* 0x000000b600b67308 */ /* 0x000fe40000000800 */
[----:B------:R-:W-:Y:S02]  /*6f30*/  FADD.FTZ R197, -R197, R207 ;  /* 0x000000cfc5c57221 */ /* 0x000fe40000010100 */
[--C-:B------:R-:W-:Y:S01]  /*6f40*/  FFMA.FTZ R152, R152, UR5, -R196.reuse ;  /* 0x0000000598987c23 */ /* 0x100fe200080108c4 */
[--C-:B------:R-:W-:Y:S01]  /*6f50*/  FFMA.FTZ R207, R209, UR5, -R196.reuse ;  /* 0x00000005d1cf7c23 */ /* 0x100fe200080108c4 */
[----:B------:R-:W-:Y:S01]  /*6f60*/  FMUL.FTZ R197, R197, UR5 ;  /* 0x00000005c5c57c20 */ /* 0x000fe20008410000 */
        /* <DEDUP_REMOVED lines=8> */
[----:B------:R-:W-:-:S02]  /*6ff0*/  FFMA.FTZ R193, R193, UR5, -R196 ;  /* 0x00000005c1c17c23 */ /* 0x000fc400080108c4 */
[----:B------:R-:W-:Y:S08]  /*7000*/  MUFU.EX2 R152, R152 ;  /* 0x0000009800987308 */ /* 0x000ff00000000800 */
[----:B------:R-:W0:Y:S08]  /*7010*/  MUFU.EX2 R197, R197 ;  /* 0x000000c500c57308 */ /* 0x000e300000000800 */
[----:B------:R-:W1:Y:S08]  /*7020*/  MUFU.EX2 R207, R207 ;  /* 0x000000cf00cf7308 */ /* 0x000e700000000800 */
[----:B------:R-:W-:Y:S01]  /*7030*/  MUFU.EX2 R185, R185 ;  /* 0x000000b900b97308 */ /* 0x000fe20000000800 */
[----:B0-----:R-:W-:Y:S01]  /*7040*/  FFMA.FTZ R2, R197, R2, R152 ;  /* 0x00000002c5027223 */ /* 0x001fe20000010098 */
        /* <DEDUP_REMOVED lines=64> */
[----:B------:R-:W-:Y:S01]  /*7450*/  FFMA.FTZ R197, R154, UR5, -R196 ;  /* 0x000000059ac57c23 */ /* 0x000fe200080108c4 */
[----:B------:R-:W-:Y:S01]  /*7460*/  IADD3 R154, R215, 0x8, RZ ;  /* 0x00000008d79a7810 */ /* 0x000fe20007ffe0ff */
[C---:B-1----:R-:W-:Y:S01]  /*7470*/  FADD.FTZ R2, R207.reuse, R2 ;  /* 0x00000002cf027221 */ /* 0x042fe20000010000 */
[----:B------:R-:W-:Y:S01]  /*7480*/  F2FP.BF16.F32.PACK_AB R152, R207, R152 ;  /* 0x00000098cf98723e */ /* 0x000fe200000010ff */
[----:B------:R-:W-:Y:S01]  /*7490*/  FADD.FTZ R207, R158, R155 ;  /* 0x0000009b9ecf7221 */ /* 0x000fe20000010000 */
[----:B------:R-:W-:Y:S01]  /*74a0*/  F2FP.BF16.F32.PACK_AB R155, R159, R158 ;  /* 0x0000009e9f9b723e */ /* 0x000fe200000010ff */
[----:B------:R-:W0:Y:S01]  /*74b0*/  MUFU.EX2 R197, R197 ;  /* 0x000000c500c57308 */ /* 0x000e220000000800 */
[----:B------:R0:W-:Y:S01]  /*74c0*/  BAR.SYNC.DEFER_BLOCKING R154, 0x100 ;  /* 0x0004009a0000751d */ /* 0x0001e20000010000 */
[----:B------:R-:W-:Y:S01]  /*74d0*/  FFMA.FTZ R158, R177, UR5, -R196 ;  /* 0x00000005b19e7c23 */ /* 0x000fe200080108c4 */
[----:B------:R-:W-:-:S05]  /*74e0*/  FADD.FTZ R207, R159, R207 ;  /* 0x000000cf9fcf7221 */ /* 0x000fca0000010000 */
[----:B------:R-:W1:Y:S08]  /*74f0*/  MUFU.EX2 R158, R158 ;  /* 0x0000009e009e7308 */ /* 0x000e700000000800 */
[----:B------:R2:W-:Y:S01]  /*7500*/  MUFU.EX2 R177, R170 ;  /* 0x000000aa00b17308 */ /* 0x0005e20000000800 */
[----:B0-----:R-:W-:Y:S01]  /*7510*/  F2FP.BF16.F32.PACK_AB R154, R197, R185 ;  /* 0x000000b9c59a723e */ /* 0x001fe200000010ff */
[----:B------:R-:W-:Y:S01]  /*7520*/  FADD.FTZ R185, R185, R2 ;  /* 0x00000002b9b97221 */ /* 0x000fe20000010000 */
[--C-:B------:R-:W-:Y:S01]  /*7530*/  FFMA.FTZ R2, R180, UR5, -R196.reuse ;  /* 0x00000005b4027c23 */ /* 0x100fe200080108c4 */
[--C-:B------:R-:W-:Y:S01]  /*7540*/  FFMA.FTZ R180, R172, UR5, -R196.reuse ;  /* 0x00000005acb47c23 */ /* 0x100fe200080108c4 */
[----:B------:R-:W-:Y:S01]  /*7550*/  FFMA.FTZ R172, R173, UR5, -R196 ;  /* 0x00000005adac7c23 */ /* 0x000fe200080108c4 */
[----:B------:R-:W-:-:S02]  /*7560*/  FADD.FTZ R197, R197, R185 ;  /* 0x000000b9c5c57221 */ /* 0x000fc40000010000 */
[----:B------:R-:W-:Y:S01]  /*7570*/  MUFU.EX2 R161, R161 ;  /* 0x000000a100a17308 */ /* 0x000fe20000000800 */
[----:B------:R-:W-:Y:S01]  /*7580*/  WARPGROUP.ARRIVE ;  /* 0x00000000000079c5 */ /* 0x000fe20000000000 */
[----:B--2---:R-:W-:Y:S01]  /*7590*/  FFMA.FTZ R170, R176, UR5, -R196 ;  /* 0x00000005b0aa7c23 */ /* 0x004fe200080108c4 */
[----:B-1----:R-:W-:-:S04]  /*75a0*/  FADD.FTZ R197, R158, R197 ;  /* 0x000000c59ec57221 */ /* 0x002fc80000010000 */
[----:B------:R-:W-:Y:S01]  /*75b0*/  HGMMA.64x256x16.F32.BF16 R24, R152, gdesc[UR8].tnspB, R24, gsb0 ;  /* 0x43e0000898187df0 */ /* 0x000fe20008001818 */
[----:B------:R-:W-:Y:S01]  /*75c0*/  MUFU.EX2 R2, R2 ;  /* 0x0000000200027308 */ /* 0x000fe20000000800 */
[----:B------:R-:W-:Y:S01]  /*75d0*/  UIADD3 UR10, UR6, 0x80, URZ ;  /* 0x00000080060a7890 */ /* 0x000fe2000fffe03f */
[----:B------:R-:W-:-:S06]  /*75e0*/  UMOV UR11, 0x40000040 ;  /* 0x40000040000b7882 */ /* 0x000fcc0000000000 */
        /* <DEDUP_REMOVED lines=18> */
[----:B------:R0:W1:Y:S08]  /*7710*/  MUFU.EX2 R153, R162 ;  /* 0x000000a200997308 */ /* 0x0000700000000800 */
[----:B------:R2:W3:Y:S01]  /*7720*/  MUFU.EX2 R155, R166 ;  /* 0x000000a6009b7308 */ /* 0x0004e20000000800 */
[----:B0-----:R-:W-:-:S07]  /*7730*/  FFMA.FTZ R162, R184, UR5, -R196 ;  /* 0x00000005b8a27c23 */ /* 0x001fce00080108c4 */
[----:B------:R-:W0:Y:S01]  /*7740*/  MUFU.EX2 R162, R162 ;  /* 0x000000a200a27308 */ /* 0x000e220000000800 */
[----:B--2---:R-:W-:Y:S01]  /*7750*/  FFMA.FTZ R166, R181, UR5, -R196 ;  /* 0x00000005b5a67c23 */ /* 0x004fe200080108c4 */
[----:B-1----:R-:W-:Y:S01]  /*7760*/  FADD.FTZ R159, R153, R207 ;  /* 0x000000cf999f7221 */ /* 0x002fe20000010000 */
[----:B------:R-:W-:-:S03]  /*7770*/  F2FP.BF16.F32.PACK_AB R153, R163, R153 ;  /* 0x00000099a399723e */ /* 0x000fc600000010ff */
[----:B------:R-:W-:Y:S01]  /*7780*/  FADD.FTZ R159, R163, R159 ;  /* 0x0000009fa39f7221 */ /* 0x000fe20000010000 */
[----:B------:R-:W-:Y:S01]  /*7790*/  FFMA.FTZ R163, R169, UR5, -R196 ;  /* 0x00000005a9a37c23 */ /* 0x000fe200080108c4 */
[----:B------:R-:W1:Y:S02]  /*77a0*/  MUFU.EX2 R166, R166 ;  /* 0x000000a600a67308 */ /* 0x000e640000000800 */
[----:B---3--:R-:W-:Y:S01]  /*77b0*/  FADD.FTZ R159, R155, R159 ;  /* 0x0000009f9b9f7221 */ /* 0x008fe20000010000 */
[----:B------:R-:W-:-:S03]  /*77c0*/  F2FP.BF16.F32.PACK_AB R155, R167, R155 ;  /* 0x0000009ba79b723e */ /* 0x000fc600000010ff */
[----:B------:R-:W-:Y:S01]  /*77d0*/  FADD.FTZ R167, R167, R159 ;  /* 0x0000009fa7a77221 */ /* 0x000fe20000010000 */
[--C-:B------:R-:W-:Y:S01]  /*77e0*/  FFMA.FTZ R159, R160, UR5, -R196.reuse ;  /* 0x00000005a09f7c23 */ /* 0x100fe200080108c4 */
[----:B------:R-:W2:Y:S01]  /*77f0*/  MUFU.EX2 R163, R163 ;  /* 0x000000a300a37308 */ /* 0x000ea20000000800 */
[----:B0-----:R-:W-:Y:S01]  /*7800*/  F2FP.BF16.F32.PACK_AB R152, R162, R158 ;  /* 0x0000009ea298723e */ /* 0x001fe200000010ff */
[--C-:B------:R-:W-:Y:S01]  /*7810*/  FFMA.FTZ R158, R168, UR5, -R196.reuse ;  /* 0x00000005a89e7c23 */ /* 0x100fe200080108c4 */
[----:B------:R-:W-:Y:S01]  /*7820*/  FFMA.FTZ R160, R165, UR5, -R196 ;  /* 0x00000005a5a07c23 */ /* 0x000fe200080108c4 */
[----:B------:R-:W-:Y:S01]  /*7830*/  FADD.FTZ R197, R162, R197 ;  /* 0x000000c5a2c57221 */ /* 0x000fe20000010000 */
[----:B------:R-:W-:-:S03]  /*7840*/  FADD.FTZ R167, R177, R167 ;  /* 0x000000a7b1a77221 */ /* 0x000fc60000010000 */
[----:B------:R-:W0:Y:S01]  /*7850*/  MUFU.EX2 R158, R158 ;  /* 0x0000009e009e7308 */ /* 0x000e220000000800 */
[----:B-1----:R-:W-:Y:S01]  /*7860*/  F2FP.BF16.F32.PACK_AB R154, R2, R166 ;  /* 0x000000a6029a723e */ /* 0x002fe200000010ff */
[----:B------:R-:W-:-:S03]  /*7870*/  FADD.FTZ R166, R166, R197 ;  /* 0x000000c5a6a67221 */ /* 0x000fc60000010000 */
[----:B------:R-:W-:Y:S01]  /*7880*/  WARPGROUP.ARRIVE ;  /* 0x00000000000079c5 */ /* 0x000fe20000000000 */
[----:B------:R-:W-:Y:S01]  /*7890*/  FADD.FTZ R166, R2, R166 ;  /* 0x000000a602a67221 */ /* 0x000fe20000010000 */
[--C-:B------:R-:W-:Y:S01]  /*78a0*/  FFMA.FTZ R2, R157, UR5, -R196.reuse ;  /* 0x000000059d027c23 */ /* 0x100fe200080108c4 */
[----:B------:R-:W-:Y:S01]  /*78b0*/  MUFU.EX2 R159, R159 ;  /* 0x0000009f009f7308 */ /* 0x000fe20000000800 */
[----:B------:R-:W-:Y:S02]  /*78c0*/  FFMA.FTZ R157, R174, UR5, -R196 ;  /* 0x00000005ae9d7c23 */ /* 0x000fe400080108c4 */
[----:B------:R-:W-:Y:S01]  /*78d0*/  HGMMA.64x256x16.F32.BF16 R24, R152, gdesc[UR8].tnspB, R24, gsb0 ;  /* 0x43e0000898187df0 */ /* 0x000fe20008001818 */
[----:B------:R-:W-:Y:S01]  /*78e0*/  UIADD3 UR10, UR6, 0x100, URZ ;  /* 0x00000100060a7890 */ /* 0x000fe2000fffe03f */
[----:B------:R-:W-:-:S03]  /*78f0*/  UMOV UR11, 0x40000040 ;  /* 0x40000040000b7882 */ /* 0x000fc60000000000 */
[----:B------:R-:W1:Y:S08]  /*7900*/  MUFU.EX2 R160, R160 ;  /* 0x000000a000a07308 */ /* 0x000e700000000800 */
[----:B------:R-:W3:Y:S08]  /*7910*/  MUFU.EX2 R2, R2 ;  /* 0x0000000200027308 */ /* 0x000ef00000000800 */
[----:B------:R-:W4:Y:S01]  /*7920*/  MUFU.EX2 R157, R157 ;  /* 0x0000009d009d7308 */ /* 0x000f220000000800 */
[----:B------:R-:W-:-:S02]  /*7930*/  WARPGROUP.DEPBAR.LE gsb0, 0x0 ;  /* 0x00008000000079c5 */ /* 0x000fc40000010000 */
[----:B------:R-:W-:Y:S01]  /*7940*/  F2FP.BF16.F32.PACK_AB R152, R170, R180 ;  /* 0x000000b4aa98723e */ /* 0x000fe200000010ff */
[----:B------:R-:W-:Y:S01]  /*7950*/  FADD.FTZ R180, R180, R166 ;  /* 0x000000a6b4b47221 */ /* 0x000fe20000010000 */
[C---:B------:R-:W-:Y:S01]  /*7960*/  F2FP.BF16.F32.PACK_AB R153, R171.reuse, R177 ;  /* 0x000000b1ab99723e */ /* 0x040fe200000010ff */
[----:B------:R-:W-:Y:S01]  /*7970*/  FADD.FTZ R171, R171, R167 ;  /* 0x000000a7abab7221 */ /* 0x000fe20000010000 */
[----:B--2---:R-:W-:Y:S01]  /*7980*/  F2FP.BF16.F32.PACK_AB R154, R163, R172 ;  /* 0x000000aca39a723e */ /* 0x004fe200000010ff */
[----:B------:R-:W-:Y:S01]  /*7990*/  FADD.FTZ R180, R170, R180 ;  /* 0x000000b4aab47221 */ /* 0x000fe20000010000 */
[C---:B------:R-:W-:Y:S01]  /*79a0*/  F2FP.BF16.F32.PACK_AB R155, R175.reuse, R210 ;  /* 0x000000d2af9b723e */ /* 0x040fe200000010ff */
[----:B------:R-:W-:Y:S02]  /*79b0*/  FADD.FTZ R171, R210, R171 ;  /* 0x000000abd2ab7221 */ /* 0x000fe40000010000 */
[----:B------:R-:W-:Y:S01]  /*79c0*/  FADD.FTZ R180, R172, R180 ;  /* 0x000000b4acb47221 */ /* 0x000fe20000010000 */
[----:B------:R-:W-:Y:S01]  /*79d0*/  WARPGROUP.ARRIVE ;  /* 0x00000000000079c5 */ /* 0x000fe20000000000 */
[----:B------:R-:W-:-:S02]  /*79e0*/  FADD.FTZ R171, R175, R171 ;  /* 0x000000abafab7221 */ /* 0x000fc40000010000 */
[----:B------:R-:W-:-:S03]  /*79f0*/  FADD.FTZ R180, R163, R180 ;  /* 0x000000b4a3b47221 */ /* 0x000fc60000010000 */
        /* <DEDUP_REMOVED lines=19> */
[----:B---3--:R-:W-:Y:S01]  /*7b30*/  FADD.FTZ R161, R2, R161 ;  /* 0x000000a102a17221 */ /* 0x008fe20000010000 */
[----:B------:R-:W-:Y:S01]  /*7b40*/  UMOV UR11, 0x40000040 ;  /* 0x40000040000b7882 */ /* 0x000fe20000000000 */
[----:B------:R-:W-:Y:S02]  /*7b50*/  FADD.FTZ R178, R186, R178 ;  /* 0x000000b2bab27221 */ /* 0x000fe40000010000 */
[----:B------:R-:W-:Y:S02]  /*7b60*/  FADD.FTZ R161, R156, R161 ;  /* 0x000000a19ca17221 */ /* 0x000fe40000010000 */
[----:B------:R-:W-:Y:S02]  /*7b70*/  FADD.FTZ R178, R187, R178 ;  /* 0x000000b2bbb27221 */ /* 0x000fe40000010000 */
[----:B----4-:R-:W-:-:S02]  /*7b80*/  FADD.FTZ R161, R157, R161 ;  /* 0x000000a19da17221 */ /* 0x010fc40000010000 */
[----:B------:R-:W-:Y:S02]  /*7b90*/  FADD.FTZ R178, R190, R178 ;  /* 0x000000b2beb27221 */ /* 0x000fe40000010000 */
[----:B------:R-:W-:Y:S02]  /*7ba0*/  FADD.FTZ R161, R3, R161 ;  /* 0x000000a103a17221 */ /* 0x000fe40000010000 */
[----:B------:R-:W-:Y:S02]  /*7bb0*/  FADD.FTZ R178, R191, R178 ;  /* 0x000000b2bfb27221 */ /* 0x000fe40000010000 */
[----:B------:R-:W-:Y:S02]  /*7bc0*/  FADD.FTZ R161, R192, R161 ;  /* 0x000000a1c0a17221 */ /* 0x000fe40000010000 */
[----:B------:R-:W-:Y:S02]  /*7bd0*/  FADD.FTZ R178, R194, R178 ;  /* 0x000000b2c2b27221 */ /* 0x000fe40000010000 */
[----:B------:R-:W-:-:S02]  /*7be0*/  FADD.FTZ R161, R189, R161 ;  /* 0x000000a1bda17221 */ /* 0x000fc40000010000 */
[----:B------:R-:W-:-:S04]  /*7bf0*/  FADD.FTZ R178, R195, R178 ;  /* 0x000000b2c3b27221 */ /* 0x000fc80000010000 */
[----:B------:R-:W-:Y:S01]  /*7c00*/  FADD.FTZ R178, R198, R178 ;  /* 0x000000b2c6b27221 */ /* 0x000fe20000010000 */
[----:B------:R-:W-:Y:S02]  /*7c10*/  WARPGROUP.DEPBAR.LE gsb0, 0x0 ;  /* 0x00008000000079c5 */ /* 0x000fe40000010000 */
[----:B------:R-:W-:Y:S01]  /*7c20*/  F2FP.BF16.F32.PACK_AB R152, R156, R2 ;  /* 0x000000029c98723e */ /* 0x000fe200000010ff */
[----:B------:R-:W-:Y:S01]  /*7c30*/  FADD.FTZ R2, R188, R161 ;  /* 0x000000a1bc027221 */ /* 0x000fe20000010000 */
[----:B------:R-:W-:Y:S02]  /*7c40*/  F2FP.BF16.F32.PACK_AB R153, R187, R186 ;  /* 0x000000babb99723e */ /* 0x000fe400000010ff */
[----:B------:R-:W-:Y:S01]  /*7c50*/  F2FP.BF16.F32.PACK_AB R154, R3, R157 ;  /* 0x0000009d039a723e */ /* 0x000fe200000010ff */
[----:B------:R-:W-:Y:S01]  /*7c60*/  FADD.FTZ R3, R199, R178 ;  /* 0x000000b2c7037221 */ /* 0x000fe20000010000 */
[----:B------:R-:W-:Y:S01]  /*7c70*/  F2FP.BF16.F32.PACK_AB R155, R191, R190 ;  /* 0x000000bebf9b723e */ /* 0x000fe200000010ff */
[----:B------:R-:W-:-:S03]  /*7c80*/  FADD.FTZ R2, R193, R2 ;  /* 0x00000002c1027221 */ /* 0x000fc60000010000 */
[----:B------:R-:W-:-:S06]  /*7c90*/  WARPGROUP.ARRIVE ;  /* 0x00000000000079c5 */ /* 0x000fcc0000000000 */
[----:B------:R-:W-:Y:S01]  /*7ca0*/  HGMMA.64x256x16.F32.BF16 R24, R152, gdesc[UR8].tnspB, R24, gsb0 ;  /* 0x43e0000898187df0 */ /* 0x000fe20008001818 */
[----:B------:R-:W-:Y:S01]  /*7cb0*/  UIADD3 UR10, UR6, 0x280, URZ ;  /* 0x00000280060a7890 */ /* 0x000fe2000fffe03f */
[----:B------:R-:W-:Y:S01]  /*7cc0*/  UMOV UR11, 0x40000040 ;  /* 0x40000040000b7882 */ /* 0x000fe20000000000 */
[----:B------:R-:W-:Y:S02]  /*7cd0*/  WARPGROUP.DEPBAR.LE gsb0, 0x0 ;  /* 0x00008000000079c5 */ /* 0x000fe40000010000 */
[----:B------:R-:W-:Y:S02]  /*7ce0*/  F2FP.BF16.F32.PACK_AB R152, R189, R192 ;  /* 0x000000c0bd98723e */ /* 0x000fe400000010ff */
[----:B------:R-:W-:Y:S02]  /*7cf0*/  F2FP.BF16.F32.PACK_AB R153, R195, R194 ;  /* 0x000000c2c399723e */ /* 0x000fe400000010ff */
[----:B------:R-:W-:Y:S02]  /*7d00*/  F2FP.BF16.F32.PACK_AB R154, R193, R188 ;  /* 0x000000bcc19a723e */ /* 0x000fe400000010ff */
[----:B------:R-:W-:-:S04]  /*7d10*/  F2FP.BF16.F32.PACK_AB R155, R199, R198 ;  /* 0x000000c6c79b723e */ /* 0x000fc800000010ff */
[----:B------:R-:W-:-:S13]  /*7d20*/  WARPGROUP.ARRIVE ;  /* 0x00000000000079c5 */ /* 0x000fda0000000000 */
[----:B------:R-:W-:Y:S03]  /*7d30*/  HGMMA.64x256x16.F32.BF16 R24, R152, gdesc[UR8].tnspB, R24, gsb0 ;  /* 0x43e0000898187df0 */ /* 0x000fe60008001818 */
[----:B------:R-:W-:Y:S02]  /*7d40*/  WARPGROUP.DEPBAR.LE gsb0, 0x0 ;  /* 0x00008000000079c5 */ /* 0x000fe40000010000 */
[----:B------:R-:W-:Y:S05]  /*7d50*/  @!P0 BRA `(.L_x_5740) ;  /* 0x0000000000048947 */ /* 0x000fea0003800000 */
[----:B------:R-:W-:Y:S01]  /*7d60*/  BPT.TRAP 0x1 ;  /* 0x000000040000795c */ /* 0x000fe20000300000 */
.L_x_5740:
[----:B------:R-:W-:Y:S01]  /*7d70*/  UIADD3 UR4, UR4, 0x32460, URZ ;  /* 0x0003246004047890 */ /* 0x000fe2000fffe03f */
[----:B------:R-:W-:Y:S01]  /*7d80*/  ISETP.LT.AND P1, PT, R20, UR7, PT ;  /* 0x0000000714007c0c */ /* 0x000fe2000bf21270 */
[----:B------:R-:W-:Y:S01]  /*7d90*/  UIADD3 UR7, UR7, -0x1, URZ ;  /* 0xffffffff07077890 */ /* 0x000fe2000fffe03f */
[----:B------:R-:W-:Y:S01]  /*7da0*/  IMAD.MOV.U32 R208, RZ, RZ, R164 ;  /* 0x000000ffffd07224 */ /* 0x000fe200078e00a4 */
[----:B------:R-:W-:Y:S01]  /*7db0*/  UPRMT UR4, UR55, 0x654, UR4 ;  /* 0x0000065437047896 */ /* 0x000fe20008000004 */
[----:B------:R-:W-:-:S08]  /*7dc0*/  IMAD.MOV.U32 R207, RZ, RZ, R21 ;  /* 0x000000ffffcf7224 */ /* 0x000fd000078e0015 */
[----:B------:R-:W-:Y:S01]  /*7dd0*/  SYNCS.ARRIVE.TRANS64.RED.A1T0 RZ, [UR4], RZ ;  /* 0x000000ffffff79a7 */ /* 0x000fe20008100404 */
[----:B------:R-:W-:Y:S05]  /*7de0*/  @P1 BRA `(.L_x_5741) ;  /* 0xffffffcc00c81947 */ /* 0x000fea000383ffff */
.L_x_5730:
[----:B------:R-:W-:-:S13]  /*7df0*/  ISETP.LE.AND P1, PT, R205, UR7, PT ;  /* 0x00000007cd007c0c */ /* 0x000fda000bf23270 */
[----:B------:R-:W-:Y:S05]  /*7e00*/  @!P1 BRA `(.L_x_5742) ;  /* 0x00000028005c9947 */ /* 0x000fea0003800000 */
[----:B------:R-:W-:Y:S02]  /*7e10*/  IMAD.MOV.U32 R20, RZ, RZ, R164 ;  /* 0x000000ffff147224 */ /* 0x000fe400078e00a4 */
[----:B------:R-:W-:-:S07]  /*7e20*/  IMAD.MOV.U32 R202, RZ, RZ, R21 ;  /* 0x000000ffffca7224 */ /* 0x000fce00078e0015 */
.L_x_5753:
[----:B------:R-:W-:-:S04]  /*7e30*/  UIADD3 UR38, UR38, 0x1, URZ ;  /* 0x0000000126267890 */ /* 0x000fc8000fffe03f */
[----:B------:R-:W-:-:S04]  /*7e40*/  UISETP.NE.AND UP0, UPT, UR38, 0x2, UPT ;  /* 0x000000022600788c */ /* 0x000fc8000bf05270 */
[----:B------:R-:W-:Y:S02]  /*7e50*/  USEL UR4, URZ, 0x1, UP0 ;  /* 0x000000013f047887 */ /* 0x000fe40008000000 */
[----:B------:R-:W-:Y:S02]  /*7e60*/  USEL UR38, UR38, URZ, UP0 ;  /* 0x0000003f26267287 */ /* 0x000fe40008000000 */
[----:B------:R-:W-:Y:S01]  /*7e70*/  ULOP3.LUT UR39, UR39, UR4, URZ, 0x3c, !UPT ;  /* 0x0000000427277292 */ /* 0x000fe2000f8e3c3f */
[----:B0-----:R-:W-:Y:S11]  /*7e80*/  @!P0 BRA `(.L_x_5743) ;  /* 0x0000000000048947 */ /* 0x001ff60003800000 */
[----:B------:R-:W-:Y:S01]  /*7e90*/  BPT.TRAP 0x1 ;  /* 0x000000040000795c */ /* 0x000fe20000300000 */
.L_x_5743:
        /* <DEDUP_REMOVED lines=9> */
.L_x_5744:
[----:B-1----:R-:W-:Y:S05]  /*7f30*/  @P1 BRA `(.L_x_5745) ;  /* 0x0000000000081947 */ /* 0x002fea0003800000 */
[----:B------:R-:W1:Y:S02]  /*7f40*/  SYNCS.PHASECHK.TRANS64.TRYWAIT P1, [UR4+0x32430], R0 ;  /* 0x03243000ff0075a7 */ /* 0x000e640008020144 */
[----:B-1----:R-:W-:Y:S05]  /*7f50*/  @!P1 BRA `(.L_x_5746) ;  /* 0x000000ec00089947 */ /* 0x002fea0003800000 */
.L_x_5745:
        /* <DEDUP_REMOVED lines=31> */
.L_x_5747:
[----:B------:R2:W3:Y:S01]  /*8150*/  SYNCS.PHASECHK.TRANS64.TRYWAIT P1, [UR4+0x32450], R0 ;  /* 0x03245000ff0075a7 */ /* 0x0004e20008020144 */
[----:B------:R-:W-:Y:S05]  /*8160*/  @!P0 BRA `(.L_x_5748) ;  /* 0x0000000000048947 */ /* 0x000fea0003800000 */
[----:B------:R-:W-:Y:S01]  /*8170*/  BPT.TRAP 0x1 ;  /* 0x000000040000795c */ /* 0x000fe20000300000 */
.L_x_5748:
[----:B---3--:R-:W-:Y:S05]  /*8180*/  @P1 BRA `(.L_x_5749) ;  /* 0x0000000000081947 */ /* 0x008fea0003800000 */
[----:B------:R-:W3:Y:S02]  /*8190*/  SYNCS.PHASECHK.TRANS64.TRYWAIT P1, [UR4+0x32450], R0 ;  /* 0x03245000ff0075a7 */ /* 0x000ee40008020144 */
[----:B---3--:R-:W-:Y:S05]  /*81a0*/  @!P1 BRA `(.L_x_5750) ;  /* 0x000000e8008c9947 */ /* 0x008fea0003800000 */
.L_x_5749:
[----:B------:R-:W-:Y:S01]  /*81b0*/  R2UR UR48, R12 ;  /* 0x000000000c3072ca */ /* 0x000fe200000e0000 */
[----:B------:R-:W-:Y:S01]  /*81c0*/  UIMAD UR5, UR38, 0xc00, UR60 ;  /* 0x00000c00260578a4 */ /* 0x000fe2000f8e023c */
[----:B------:R-:W-:Y:S01]  /*81d0*/  R2UR UR49, R13 ;  /* 0x000000000d3172ca */ /* 0x000fe200000e0000 */
[----:B------:R-:W-:Y:S01]  /*81e0*/  WARPGROUP.ARRIVE ;  /* 0x00000000000079c5 */ /* 0x000fe20000000000 */
[----:B------:R-:W-:Y:S01]  /*81f0*/  UMOV UR51, 0x40000040 ;  /* 0x4000004000337882 */ /* 0x000fe20000000000 */
[----:B------:R-:W-:-:S04]  /*8200*/  UIADD3 UR10, UR5, 0x304, URZ ;  /* 0x00000304050a7890 */ /* 0x000fc8000fffe03f */
[----:B------:R-:W3:Y:S01]  /*8210*/  S2R R208, SR_TID.X ;  /* 0x0000000000d07919 */ /* 0x000ee20000002100 */
        /* <DEDUP_REMOVED lines=23> */
[----:B---3--:R-:W-:-:S04]  /*8390*/  SHF.R.U32.HI R208, RZ, 0x7, R208 ;  /* 0x00000007ffd07819 */ /* 0x008fc800000116d0 */
[----:B012---:R-:W-:Y:S01]  /*83a0*/  IADD3 R0, -R208, 0xb, RZ ;  /* 0x0000000bd0007810 */ /* 0x007fe20007ffe1ff */
        /* <DEDUP_REMOVED lines=69> */
.L_x_5751:
        /* <DEDUP_REMOVED lines=43> */
[----:B------:R-:W-:-:S05]  /*8ab0*/  UMOV UR15, 0x40000040 ;  /* 0x40000040000f7882 */ /* 0x000fca0000000000 */
        /* <DEDUP_REMOVED lines=41> */
[----:B---3--:R-:W-:-:S05]  /*8d50*/  FMNMX.FTZ R21, R197, R21, !PT ;  /* 0x00000015c5157209 */ /* 0x008fca0007810000 */
        /* <DEDUP_REMOVED lines=11> */
[C---:B------:R-:W-:Y:S01]  /*8e10*/  FADD.FTZ R207, -R21.reuse, R202 ;  /* 0x000000ca15cf7221 */ /* 0x040fe20000010100 */
[----:B------:R-:W-:-:S03]  /*8e20*/  FMUL.FTZ R154, R21, UR5 ;  /* 0x00000005159a7c20 */ /* 0x000fc60008410000 */
[----:B------:R-:W-:Y:S01]  /*8e30*/  FMUL.FTZ R207, R207, UR5 ;  /* 0x00000005cfcf7c20 */ /* 0x000fe20008410000 */
[--C-:B------:R-:W-:Y:S01]  /*8e40*/  FFMA.FTZ R152, R152, UR5, -R154.reuse ;  /* 0x0000000598987c23 */ /* 0x100fe2000801089a */
[--C-:B------:R-:W-:Y:S01]  /*8e50*/  FFMA.FTZ R153, R153, UR5, -R154.reuse ;  /* 0x0000000599997c23 */ /* 0x100fe2000801089a */
[--C-:B------:R-:W-:Y:S01]  /*8e60*/  FFMA.FTZ R202, R157, UR5, -R154.reuse ;  /* 0x000000059dca7c23 */ /* 0x100fe2000801089a */
[--C-:B------:R-:W-:Y:S01]  /*8e70*/  FFMA.FTZ R157, R164, UR5, -R154.reuse ;  /* 0x00000005a49d7c23 */ /* 0x100fe2000801089a */
[----:B-1----:R-:W-:Y:S01]  /*8e80*/  FMNMX.FTZ R164, R193, R20, !PT ;  /* 0x00000014c1a47209 */ /* 0x002fe20007810000 */
        /* <DEDUP_REMOVED lines=22> */
[----:B--2---:R-:W-:Y:S01]  /*8ff0*/  FMNMX.FTZ R164, R155, R164, !PT ;  /* 0x000000a49ba47209 */ /* 0x004fe20007810000 */
[----:B------:R2:W4:Y:S01]  /*9000*/  MUFU.EX2 R154, R153 ;  /* 0x00000099009a7308 */ /* 0x0005220000000800 */
[-C--:B-1----:R-:W-:Y:S01]  /*9010*/  FMUL.FTZ R24, R24, R207.reuse ;  /* 0x000000cf18187220 */ /* 0x082fe20000410000 */
[----:B---3--:R-:W-:Y:S01]  /*9020*/  FFMA.FTZ R2, R207, R2, R152 ;  /* 0x00000002cf027223 */ /* 0x008fe20000010098 */
[----:B------:R-:W-:Y:S01]  /*9030*/  FMNMX.FTZ R164, R158, R164, !PT ;  /* 0x000000a49ea47209 */ /* 0x000fe20007810000 */
[-C--:B------:R-:W-:Y:S01]  /*9040*/  FMUL.FTZ R25, R25, R207.reuse ;  /* 0x000000cf19197220 */ /* 0x080fe20000410000 */
[-C--:B------:R-:W-:Y:S01]  /*9050*/  FMUL.FTZ R28, R28, R207.reuse ;  /* 0x000000cf1c1c7220 */ /* 0x080fe20000410000 */
[-C--:B------:R-:W-:Y:S01]  /*9060*/  FMUL.FTZ R29, R29, R207.reuse ;  /* 0x000000cf1d1d7220 */ /* 0x080fe20000410000 */
[----:B------:R-:W-:Y:S01]  /*9070*/  FMNMX.FTZ R164, R159, R164, !PT ;  /* 0x000000a49fa47209 */ /* 0x000fe20007810000 */
[----:B------:R-:W-:Y:S01]  /*9080*/  MUFU.EX2 R202, R202 ;  /* 0x000000ca00ca7308 */ /* 0x000fe20000000800 */
[----:B--2---:R-:W-:Y:S01]  /*9090*/  FMUL.FTZ R153, R171, UR10 ;  /* 0x0000000aab997c20 */ /* 0x004fe20008410000 */
[----:B------:R-:W-:Y:S01]  /*90a0*/  FMUL.FTZ R171, R174, UR10 ;  /* 0x0000000aaeab7c20 */ /* 0x000fe20008410000 */
[----:B------:R-:W-:Y:S01]  /*90b0*/  FMNMX.FTZ R164, R162, R164, !PT ;  /* 0x000000a4a2a47209 */ /* 0x000fe20007810000 */
[----:B------:R-:W-:Y:S01]  /*90c0*/  FMUL.FTZ R174, R178, UR10 ;  /* 0x0000000ab2ae7c20 */ /* 0x000fe20008410000 */
[----:B------:R-:W-:Y:S01]  /*90d0*/  FMUL.FTZ R178, R182, UR10 ;  /* 0x0000000ab6b27c20 */ /* 0x000fe20008410000 */
[----:B------:R-:W-:Y:S01]  /*90e0*/  FMUL.FTZ R182, R186, UR10 ;  /* 0x0000000abab67c20 */ /* 0x000fe20008410000 */
[----:B------:R-:W-:Y:S01]  /*90f0*/  FMNMX.FTZ R164, R163, R164, !PT ;  /* 0x000000a4a3a47209 */ /* 0x000fe20007810000 */
[----:B------:R-:W1:Y:S01]  /*9100*/  MUFU.TANH R153, R153 ;  /* 0x0000009900997308 */ /* 0x000e620000002400 */
[C---:B----4-:R-:W-:Y:S01]  /*9110*/  FADD.FTZ R2, R154.reuse, R2 ;  /* 0x000000029a027221 */ /* 0x050fe20000010000 */
[----:B------:R-:W-:Y:S01]  /*9120*/  F2FP.BF16.F32.PACK_AB R152, R154, R152 ;  /* 0x000000989a98723e */ /* 0x000fe200000010ff */
[----:B------:R-:W-:Y:S01]  /*9130*/  FMUL.FTZ R186, R190, UR10 ;  /* 0x0000000abeba7c20 */ /* 0x000fe20008410000 */
[----:B------:R-:W-:Y:S01]  /*9140*/  FMNMX.FTZ R164, R166, R164, !PT ;  /* 0x000000a4a6a47209 */ /* 0x000fe20007810000 */
[----:B------:R-:W-:Y:S01]  /*9150*/  FMUL.FTZ R190, R194, UR10 ;  /* 0x0000000ac2be7c20 */ /* 0x000fe20008410000 */
[----:B------:R-:W-:Y:S01]  /*9160*/  FMUL.FTZ R194, R198, UR10 ;  /* 0x0000000ac6c27c20 */ /* 0x000fe20008410000 */
[-C--:B------:R-:W-:Y:S01]  /*9170*/  FMUL.FTZ R32, R32, R207.reuse ;  /* 0x000000cf20207220 */ /* 0x080fe20000410000 */
[----:B------:R2:W3:Y:S01]  /*9180*/  MUFU.EX2 R154, R156 ;  /* 0x0000009c009a7308 */ /* 0x0004e20000000800 */
[----:B------:R-:W-:Y:S01]  /*9190*/  FMNMX.FTZ R164, R167, R164, !PT ;  /* 0x000000a4a7a47209 */ /* 0x000fe20007810000 */
[-C--:B------:R-:W-:Y:S01]  /*91a0*/  FMUL.FTZ R33, R33, R207.reuse ;  /* 0x000000cf21217220 */ /* 0x080fe20000410000 */
[-C--:B------:R-:W-:Y:S01]  /*91b0*/  FMUL.FTZ R36, R36, R207.reuse ;  /* 0x000000cf24247220 */ /* 0x080fe20000410000 */
[-C--:B------:R-:W-:Y:S01]  /*91c0*/  FMUL.FTZ R37, R37, R207.reuse ;  /* 0x000000cf25257220 */ /* 0x080fe20000410000 */
[----:B------:R-:W-:Y:S01]  /*91d0*/  FMNMX.FTZ R164, R170, R164, !PT ;  /* 0x000000a4aaa47209 */ /* 0x000fe20007810000 */
[-C--:B------:R-:W-:Y:S01]  /*91e0*/  FMUL.FTZ R40, R40, R207.reuse ;  /* 0x000000cf28287220 */ /* 0x080fe20000410000 */
[-C--:B------:R-:W-:Y:S01]  /*91f0*/  FMUL.FTZ R41, R41, R207.reuse ;  /* 0x000000cf29297220 */ /* 0x080fe20000410000 */
[----:B------:R-:W4:Y:S01]  /*9200*/  MUFU.TANH R171, R171 ;  /* 0x000000ab00ab7308 */ /* 0x000f220000002400 */
[----:B--2---:R-:W-:Y:S01]  /*9210*/  FMUL.FTZ R156, R175, UR10 ;  /* 0x0000000aaf9c7c20 */ /* 0x004fe20008410000 */
[----:B------:R-:W-:Y:S01]  /*9220*/  FMUL.FTZ R175, R179, UR10 ;  /* 0x0000000ab3af7c20 */ /* 0x000fe20008410000 */
[----:B-1----:R-:W-:Y:S01]  /*9230*/  FMNMX.FTZ R164, R153, R164, !PT ;  /* 0x000000a499a47209 */ /* 0x002fe20007810000 */
[----:B------:R-:W-:Y:S01]  /*9240*/  FMUL.FTZ R179, R183, UR10 ;  /* 0x0000000ab7b37c20 */ /* 0x000fe20008410000 */
[----:B------:R-:W-:Y:S01]  /*9250*/  FMUL.FTZ R183, R187, UR10 ;  /* 0x0000000abbb77c20 */ /* 0x000fe20008410000 */
[----:B------:R-:W-:Y:S01]  /*9260*/  FMUL.FTZ R187, R191, UR10 ;  /* 0x0000000abfbb7c20 */ /* 0x000fe20008410000 */
[----:B------:R-:W-:Y:S01]  /*9270*/  FMUL.FTZ R191, R195, UR10 ;  /* 0x0000000ac3bf7c20 */ /* 0x000fe20008410000 */
[----:B------:R-:W1:Y:S01]  /*9280*/  MUFU.TANH R156, R156 ;  /* 0x0000009c009c7308 */ /* 0x000e620000002400 */
[----:B------:R-:W-:Y:S01]  /*9290*/  FMUL.FTZ R195, R199, UR10 ;  /* 0x0000000ac7c37c20 */ /* 0x000fe20008410000 */
[----:B------:R-:W-:Y:S01]  /*92a0*/  UIADD3 UR10, UR4, 0x32440, URZ ;  /* 0x00032440040a7890 */ /* 0x000fe2000fffe03f */
[----:B---3--:R-:W-:Y:S01]  /*92b0*/  FADD.FTZ R2, R154, R2 ;  /* 0x000000029a027221 */ /* 0x008fe20000010000 */
[----:B------:R-:W-:Y:S01]  /*92c0*/  F2FP.BF16.F32.PACK_AB R154, R202, R154 ;  /* 0x0000009aca9a723e */ /* 0x000fe200000010ff */
[-C--:B------:R-:W-:Y:S01]  /*92d0*/  FMUL.FTZ R44, R44, R207.reuse ;  /* 0x000000cf2c2c7220 */ /* 0x080fe20000410000 */
[----:B------:R-:W-:Y:S01]  /*92e0*/  UPRMT UR11, UR6, 0x654, UR10 ;  /* 0x00000654060b7896 */ /* 0x000fe2000800000a */
[----:B------:R-:W-:Y:S01]  /*92f0*/  FADD.FTZ R2, R202, R2 ;  /* 0x00000002ca027221 */ /* 0x000fe20000010000 */
[----:B------:R-:W2:Y:S01]  /*9300*/  MUFU.TANH R174, R174 ;  /* 0x000000ae00ae7308 */ /* 0x000ea20000002400 */
[----:B----4-:R-:W-:Y:S01]  /*9310*/  FMNMX.FTZ R164, R171, R164, !PT ;  /* 0x000000a4aba47209 */ /* 0x010fe20007810000 */
[-C--:B------:R-:W-:Y:S01]  /*9320*/  FMUL.FTZ R45, R45, R207.reuse ;  /* 0x000000cf2d2d7220 */ /* 0x080fe20000410000 */
[-C--:B------:R-:W-:Y:S01]  /*9330*/  FMUL.FTZ R48, R48, R207.reuse ;  /* 0x000000cf30307220 */ /* 0x080fe20000410000 */
[-C--:B------:R-:W-:Y:S01]  /*9340*/  FMUL.FTZ R49, R49, R207.reuse ;  /* 0x000000cf31317220 */ /* 0x080fe20000410000 */
[-C--:B------:R-:W-:Y:S01]  /*9350*/  FMUL.FTZ R52, R52, R207.reuse ;  /* 0x000000cf34347220 */ /* 0x080fe20000410000 */
[-C--:B------:R-:W-:Y:S01]  /*9360*/  FMUL.FTZ R53, R53, R207.reuse ;  /* 0x000000cf35357220 */ /* 0x080fe20000410000 */
[----:B------:R-:W-:Y:S01]  /*9370*/  SYNCS.ARRIVE.TRANS64.RED.A1T0 RZ, [UR11], RZ ;  /* 0x000000ffffff79a7 */ /* 0x000fe2000810040b */
[----:B------:R-:W3:Y:S01]  /*9380*/  MUFU.TANH R175, R175 ;  /* 0x000000af00af7308 */ /* 0x000ee20000002400 */
[----:B-1----:R-:W-:Y:S01]  /*9390*/  FMNMX.FTZ R164, R156, R164, !PT ;  /* 0x000000a49ca47209 */ /* 0x002fe20007810000 */
[-C--:B------:R-:W-:Y:S01]  /*93a0*/  FMUL.FTZ R56, R56, R207.reuse ;  /* 0x000000cf38387220 */ /* 0x080fe20000410000 */
[-C--:B------:R-:W-:Y:S01]  /*93b0*/  FMUL.FTZ R57, R57, R207.reuse ;  /* 0x000000cf39397220 */ /* 0x080fe20000410000 */
[-C--:B------:R-:W-:Y:S01]  /*93c0*/  FMUL.FTZ R60, R60, R207.reuse ;  /* 0x000000cf3c3c7220 */ /* 0x080fe20000410000 */
[-C--:B------:R-:W-:Y:S01]  /*93d0*/  FMUL.FTZ R61, R61, R207.reuse ;  /* 0x000000cf3d3d7220 */ /* 0x080fe20000410000 */
[-C--:B------:R-:W-:Y:S01]  /*93e0*/  FMUL.FTZ R64, R64, R207.reuse ;  /* 0x000000cf40407220 */ /* 0x080fe20000410000 */
[-C--:B------:R-:W-:Y:S01]  /*93f0*/  FMUL.FTZ R65, R65, R207.reuse ;  /* 0x000000cf41417220 */ /* 0x080fe20000410000 */
        /* <DEDUP_REMOVED lines=58> */
[----:B------:R-:W-:Y:S01]  /*97a0*/  UIMAD UR10, UR38, 0xc00, UR54 ;  /* 0x00000c00260a78a4 */ /* 0x000fe2000f8e0236 */
[----:B------:R-:W-:-:S03]  /*97b0*/  UMOV UR11, 0x40000040 ;  /* 0x40000040000b7882 */ /* 0x000fc60000000000 */
[----:B------:R-:W-:Y:S02]  /*97c0*/  UIADD3 UR14, UR10, 0x80, URZ ;  /* 0x000000800a0e7890 */ /* 0x000fe4000fffe03f */
[----:B------:R-:W3:Y:S01]  /*97d0*/  MUFU.TANH R194, R194 ;  /* 0x000000c200c27308 */ /* 0x000ee20000002400 */
[----:B-1----:R-:W-:-:S07]  /*97e0*/  FMNMX.FTZ R164, R190, R164, !PT ;  /* 0x000000a4bea47209 */ /* 0x002fce0007810000 */
[----:B------:R-:W1:Y:S01]  /*97f0*/  MUFU.TANH R195, R195 ;  /* 0x000000c300c37308 */ /* 0x000e620000002400 */
[----:B--2---:R-:W-:-:S07]  /*9800*/  FMNMX.FTZ R164, R191, R164, !PT ;  /* 0x000000a4bfa47209 */ /* 0x004fce0007810000 */
[----:B------:R-:W-:Y:S01]  /*9810*/  MUFU.EX2 R161, R161 ;  /* 0x000000a100a17308 */ /* 0x000fe20000000800 */
[----:B---3--:R-:W-:-:S07]  /*9820*/  FMNMX.FTZ R164, R194, R164, !PT ;  /* 0x000000a4c2a47209 */ /* 0x008fce0007810000 */
[----:B------:R-:W-:Y:S01]  /*9830*/  MUFU.EX2 R157, R157 ;  /* 0x0000009d009d7308 */ /* 0x000fe20000000800 */
[----:B-1----:R-:W-:-:S05]  /*9840*/  FMNMX.FTZ R164, R195, R164, !PT ;  /* 0x000000a4c3a47209 */ /* 0x002fca0007810000 */
[----:B------:R-:W1:Y:S02]  /*9850*/  SHFL.BFLY PT, R198, R164, 0x2, 0x1f ;  /* 0x0c401f00a4c67f89 */ /* 0x000e6400000e0000 */
[----:B------:R-:W-:Y:S08]  /*9860*/  MUFU.EX2 R169, R169 ;  /* 0x000000a900a97308 */ /* 0x000ff00000000800 */
[----:B------:R-:W-:Y:S08]  /*9870*/  MUFU.EX2 R173, R173 ;  /* 0x000000ad00ad7308 */ /* 0x000ff00000000800 */
[----:B------:R-:W-:Y:S01]  /*9880*/  MUFU.EX2 R177, R177 ;  /* 0x000000b100b17308 */ /* 0x000fe20000000800 */
[----:B-1----:R-:W-:-:S07]  /*9890*/  FMNMX.FTZ R164, R164, R198, !PT ;  /* 0x000000c6a4a47209 */ /* 0x002fce0007810000 */
[----:B------:R-:W-:Y:S01]  /*98a0*/  MUFU.EX2 R181, R181 ;  /* 0x000000b500b57308 */ /* 0x000fe20000000800 */
[----:B------:R-:W1:Y:S07]  /*98b0*/  SHFL.BFLY PT, R198, R164, 0x1, 0x1f ;  /* 0x0c201f00a4c67f89 */ /* 0x000e6e00000e0000 */
[----:B------:R-:W-:Y:S08]  /*98c0*/  MUFU.EX2 R185, R185 ;  /* 0x000000b900b97308 */ /* 0x000ff00000000800 */
[----:B------:R-:W-:Y:S08]  /*98d0*/  MUFU.EX2 R189, R189 ;  /* 0x000000bd00bd7308 */ /* 0x000ff00000000800 */
[----:B------:R-:W-:Y:S01]  /*98e0*/  MUFU.EX2 R203, R203 ;  /* 0x000000cb00cb7308 */ /* 0x000fe20000000800 */
[----:B-1----:R-:W-:-:S05]  /*98f0*/  FMNMX.FTZ R164, R164, R198, !PT ;  /* 0x000000c6a4a47209 */ /* 0x002fca0007810000 */
[C---:B------:R-:W-:Y:S01]  /*9900*/  FADD.FTZ R198, -R164.reuse, R20 ;  /* 0x00000014a4c67221 */ /* 0x040fe20000010100 */
[----:B------:R-:W-:Y:S01]  /*9910*/  FMUL.FTZ R20, R164, UR5 ;  /* 0x00000005a4147c20 */ /* 0x000fe20008410000 */
[----:B------:R-:W-:Y:S02]  /*9920*/  MUFU.EX2 R197, R197 ;  /* 0x000000c500c57308 */ /* 0x000fe40000000800 */
[----:B------:R-:W-:Y:S01]  /*9930*/  FMUL.FTZ R198, R198, UR5 ;  /* 0x00000005c6c67c20 */ /* 0x000fe20008410000 */
[--C-:B------:R-:W-:Y:S01]  /*9940*/  FFMA.FTZ R193, R193, UR5, -R20.reuse ;  /* 0x00000005c1c17c23 */ /* 0x100fe20008010814 */
[--C-:B------:R-:W-:Y:S01]  /*9950*/  FFMA.FTZ R155, R155, UR5, -R20.reuse ;  /* 0x000000059b9b7c23 */ /* 0x100fe20008010814 */
[--C-:B------:R-:W-:Y:S01]  /*9960*/  FFMA.FTZ R199, R166, UR5, -R20.reuse ;  /* 0x00000005a6c77c23 */ /* 0x100fe20008010814 */
[--C-:B------:R-:W-:Y:S01]  /*9970*/  FFMA.FTZ R166, R153, UR5, -R20.reuse ;  /* 0x0000000599a67c23 */ /* 0x100fe20008010814 */
[----:B------:R-:W-:Y:S01]  /*9980*/  FFMA.FTZ R202, R156, UR5, -R20 ;  /* 0x000000059cca7c23 */ /* 0x000fe20008010814 */
[----:B------:R-:W1:Y:S01]  /*9990*/  MUFU.EX2 R198, R198 ;  /* 0x000000c600c67308 */ /* 0x000e620000000800 */
[----:B------:R-:W-:-:S02]  /*99a0*/  VIADD R156, R208, 0x8 ;  /* 0x00000008d09c7836 */ /* 0x000fc40000000000 */
[--C-:B------:R-:W-:Y:S01]  /*99b0*/  FFMA.FTZ R158, R158, UR5, -R20.reuse ;  /* 0x000000059e9e7c23 */ /* 0x100fe20008010814 */
[--C-:B------:R-:W-:Y:S01]  /*99c0*/  FFMA.FTZ R159, R159, UR5, -R20.reuse ;  /* 0x000000059f9f7c23 */ /* 0x100fe20008010814 */
[--C-:B------:R-:W-:Y:S01]  /*99d0*/  FFMA.FTZ R167, R167, UR5, -R20.reuse ;  /* 0x00000005a7a77c23 */ /* 0x100fe20008010814 */
[--C-:B------:R-:W-:Y:S01]  /*99e0*/  FFMA.FTZ R162, R162, UR5, -R20.reuse ;  /* 0x00000005a2a27c23 */ /* 0x100fe20008010814 */
[----:B------:R2:W-:Y:S01]  /*99f0*/  BAR.SYNC.DEFER_BLOCKING R156, 0x100 ;  /* 0x0004009c0000751d */ /* 0x0005e20000010000 */
        /* <DEDUP_REMOVED lines=10> */
[-C--:B-1----:R-:W-:Y:S01]  /*9aa0*/  FMUL.FTZ R26, R26, R198.reuse ;  /* 0x000000c61a1a7220 */ /* 0x082fe20000410000 */
        /* <DEDUP_REMOVED lines=11> */
[----:B---3--:R-:W-:Y:S01]  /*9b60*/  FFMA.FTZ R193, R198, R3, R153 ;  /* 0x00000003c6c17223 */ /* 0x008fe20000010099 */
[-C--:B------:R-:W-:Y:S01]  /*9b70*/  FMUL.FTZ R47, R47, R198.reuse ;  /* 0x000000c62f2f7220 */ /* 0x080fe20000410000 */
[----:B------:R-:W-:Y:S01]  /*9b80*/  MUFU.EX2 R3, R159 ;  /* 0x0000009f00037308 */ /* 0x000fe20000000800 */
[-C--:B------:R-:W-:Y:S01]  /*9b90*/  FMUL.FTZ R50, R50, R198.reuse ;  /* 0x000000c632327220 */ /* 0x080fe20000410000 */
[-C--:B------:R-:W-:Y:S01]  /*9ba0*/  FMUL.FTZ R51, R51, R198.reuse ;  /* 0x000000c633337220 */ /* 0x080fe20000410000 */
[-C--:B------:R-:W-:Y:S01]  /*9bb0*/  FMUL.FTZ R54, R54, R198.reuse ;  /* 0x000000c636367220 */ /* 0x080fe20000410000 */
[-C--:B------:R-:W-:Y:S01]  /*9bc0*/  FMUL.FTZ R55, R55, R198.reuse ;  /* 0x000000c637377220 */ /* 0x080fe20000410000 */
[-C--:B------:R-:W-:Y:S01]  /*9bd0*/  FMUL.FTZ R58, R58, R198.reuse ;  /* 0x000000c63a3a7220 */ /* 0x080fe20000410000 */
[C---:B-1----:R-:W-:Y:S01]  /*9be0*/  FADD.FTZ R193, R155.reuse, R193 ;  /* 0x000000c19bc17221 */ /* 0x042fe20000010000 */
[----:B------:R-:W-:Y:S01]  /*9bf0*/  F2FP.BF16.F32.PACK_AB R153, R155, R153 ;  /* 0x000000999b99723e */ /* 0x000fe200000010ff */
        /* <DEDUP_REMOVED lines=48> */
[----:B-1----:R-:W-:Y:S01]  /*9f00*/  FADD.FTZ R193, R155, R193 ;  /* 0x000000c19bc17221 */ /* 0x002fe20000010000 */
[----:B------:R-:W-:Y:S01]  /*9f10*/  F2FP.BF16.F32.PACK_AB R155, R3, R155 ;  /* 0x0000009b039b723e */ /* 0x000fe200000010ff */
[----:B--2---:R-:W1:Y:S01]  /*9f20*/  MUFU.EX2 R156, R160 ;  /* 0x000000a0009c7308 */ /* 0x004e620000000800 */
[--C-:B------:R-:W-:Y:S01]  /*9f30*/  FFMA.FTZ R186, R186, UR5, -R20.reuse ;  /* 0x00000005baba7c23 */ /* 0x100fe20008010814 */
[--C-:B------:R-:W-:Y:S01]  /*9f40*/  FFMA.FTZ R187, R187, UR5, -R20.reuse ;  /* 0x00000005bbbb7c23 */ /* 0x100fe20008010814 */
[----:B------:R-:W-:Y:S01]  /*9f50*/  WARPGROUP.ARRIVE ;  /* 0x00000000000079c5 */ /* 0x000fe20000000000 */
[--C-:B------:R-:W-:Y:S01]  /*9f60*/  FFMA.FTZ R190, R190, UR5, -R20.reuse ;  /* 0x00000005bebe7c23 */ /* 0x100fe20008010814 */
[--C-:B------:R-:W-:Y:S01]  /*9f70*/  FFMA.FTZ R191, R191, UR5, -R20.reuse ;  /* 0x00000005bfbf7c23 */ /* 0x100fe20008010814 */
[--C-:B------:R-:W-:Y:S01]  /*9f80*/  FFMA.FTZ R194, R194, UR5, -R20.reuse ;  /* 0x00000005c2c27c23 */ /* 0x100fe20008010814 */
[----:B------:R-:W-:Y:S01]  /*9f90*/  FFMA.FTZ R20, R195, UR5, -R20 ;  /* 0x00000005c3147c23 */ /* 0x000fe20008010814 */
[----:B------:R-:W2:Y:S01]  /*9fa0*/  MUFU.EX2 R158, R165 ;  /* 0x000000a5009e7308 */ /* 0x000ea20000000800 */
[----:B------:R-:W-:Y:S01]  /*9fb0*/  HGMMA.64x256x16.F32.BF16 R24, R152, gdesc[UR8].tnspB, R24, gsb0 ;  /* 0x43e0000898187df0 */ /* 0x000fe20008001818 */
[----:B------:R-:W-:Y:S01]  /*9fc0*/  UMOV UR11, 0x40000040 ;  /* 0x40000040000b7882 */ /* 0x000fe20000000000 */
[----:B------:R-:W-:-:S05]  /*9fd0*/  FADD.FTZ R193, R3, R193 ;  /* 0x000000c103c17221 */ /* 0x000fca0000010000 */
[----:B------:R-:W3:Y:S01]  /*9fe0*/  MUFU.EX2 R165, R162 ;  /* 0x000000a200a57308 */ /* 0x000ee20000000800 */
[----:B-1----:R-:W-:Y:S01]  /*9ff0*/  FADD.FTZ R2, R156, R2 ;  /* 0x000000029c027221 */ /* 0x002fe20000010000 */
[----:B------:R-:W-:-:S03]  /*a000*/  F2FP.BF16.F32.PACK_AB R156, R161, R156 ;  /* 0x0000009ca19c723e */ /* 0x000fc600000010ff */
[----:B------:R-:W-:-:S03]  /*a010*/  FADD.FTZ R2, R161, R2 ;  /* 0x00000002a1027221 */ /* 0x000fc60000010000 */
[----:B------:R-:W1:Y:S01]  /*a020*/  MUFU.EX2 R195, R163 ;  /* 0x000000a300c37308 */ /* 0x000e620000000800 */
[----:B------:R-:W-:-:S04]  /*a030*/  FADD.FTZ R2, R157, R2 ;  /* 0x000000029d027221 */ /* 0x000fc80000010000 */
[C---:B--2---:R-:W-:Y:S01]  /*a040*/  FADD.FTZ R2, R158.reuse, R2 ;  /* 0x000000029e027221 */ /* 0x044fe20000010000 */
[----:B------:R-:W-:Y:S02]  /*a050*/  F2FP.BF16.F32.PACK_AB R158, R158, R157 ;  /* 0x0000009d9e9e723e */ /* 0x000fe400000010ff */
[----:B------:R-:W2:Y:S01]  /*a060*/  MUFU.EX2 R199, R199 ;  /* 0x000000c700c77308 */ /* 0x000ea20000000800 */
[----:B---3--:R-:W-:-:S07]  /*a070*/  FADD.FTZ R193, R165, R193 ;  /* 0x000000c1a5c17221 */ /* 0x008fce0000010000 */
[----:B------:R-:W3:Y:S01]  /*a080*/  MUFU.EX2 R167, R167 ;  /* 0x000000a700a77308 */ /* 0x000ee20000000800 */
[C---:B-1----:R-:W-:Y:S01]  /*a090*/  F2FP.BF16.F32.PACK_AB R157, R195.reuse, R165 ;  /* 0x000000a5c39d723e */ /* 0x042fe200000010ff */
[----:B------:R-:W-:-:S06]  /*a0a0*/  FADD.FTZ R193, R195, R193 ;  /* 0x000000c1c3c17221 */ /* 0x000fcc0000010000 */
[----:B------:R-:W1:Y:S01]  /*a0b0*/  MUFU.EX2 R160, R168 ;  /* 0x000000a800a07308 */ /* 0x000e620000000800 */
[----:B--2---:R-:W-:-:S07]  /*a0c0*/  FADD.FTZ R193, R199, R193 ;  /* 0x000000c1c7c17221 */ /* 0x004fce0000010000 */
[----:B------:R-:W2:Y:S01]  /*a0d0*/  MUFU.EX2 R162, R172 ;  /* 0x000000ac00a27308 */ /* 0x000ea20000000800 */
[C---:B---3--:R-:W-:Y:S01]  /*a0e0*/  F2FP.BF16.F32.PACK_AB R159, R167.reuse, R199 ;  /* 0x000000c7a79f723e */ /* 0x048fe200000010ff */
[----:B------:R-:W-:-:S06]  /*a0f0*/  FADD.FTZ R193, R167, R193 ;  /* 0x000000c1a7c17221 */ /* 0x000fcc0000010000 */
[----:B------:R-:W3:Y:S01]  /*a100*/  MUFU.EX2 R170, R170 ;  /* 0x000000aa00aa7308 */ /* 0x000ee20000000800 */
[----:B-1----:R-:W-:Y:S01]  /*a110*/  FADD.FTZ R2, R160, R2 ;  /* 0x00000002a0027221 */ /* 0x002fe20000010000 */
[----:B------:R-:W-:-:S03]  /*a120*/  F2FP.BF16.F32.PACK_AB R160, R169, R160 ;  /* 0x000000a0a9a0723e */ /* 0x000fc600000010ff */
[----:B------:R-:W-:-:S03]  /*a130*/  FADD.FTZ R2, R169, R2 ;  /* 0x00000002a9027221 */ /* 0x000fc60000010000 */
[----:B------:R-:W1:Y:S01]  /*a140*/  MUFU.EX2 R166, R166 ;  /* 0x000000a600a67308 */ /* 0x000e620000000800 */
[----:B--2---:R-:W-:Y:S01]  /*a150*/  FADD.FTZ R2, R162, R2 ;  /* 0x00000002a2027221 */ /* 0x004fe20000010000 */
[----:B------:R-:W-:-:S03]  /*a160*/  F2FP.BF16.F32.PACK_AB R162, R173, R162 ;  /* 0x000000a2ada2723e */ /* 0x000fc600000010ff */
[----:B------:R-:W-:-:S03]  /*a170*/  FADD.FTZ R2, R173, R2 ;  /* 0x00000002ad027221 */ /* 0x000fc60000010000 */
        /* <DEDUP_REMOVED lines=11> */
[----:B-1----:R-:W-:-:S07]  /*a230*/  FADD.FTZ R193, R174, R193 ;  /* 0x000000c1aec17221 */ /* 0x002fce0000010000 */
[----:B------:R-:W1:Y:S01]  /*a240*/  MUFU.EX2 R179, R179 ;  /* 0x000000b300b37308 */ /* 0x000e620000000800 */
[----:B--2---:R-:W-:-:S07]  /*a250*/  FADD.FTZ R193, R175, R193 ;  /* 0x000000c1afc17221 */ /* 0x004fce0000010000 */
[----:B------:R-:W-:Y:S01]  /*a260*/  MUFU.EX2 R182, R182 ;  /* 0x000000b600b67308 */ /* 0x000fe20000000800 */
[----:B---3--:R-:W-:-:S07]  /*a270*/  FADD.FTZ R193, R178, R193 ;  /* 0x000000c1b2c17221 */ /* 0x008fce0000010000 */
[----:B------:R-:W-:Y:S01]  /*a280*/  MUFU.EX2 R183, R183 ;  /* 0x000000b700b77308 */ /* 0x000fe20000000800 */
[----:B-1----:R-:W-:-:S07]  /*a290*/  FADD.FTZ R193, R179, R193 ;  /* 0x000000c1b3c17221 */ /* 0x002fce0000010000 */
        /* <DEDUP_REMOVED lines=10> */
[----:B------:R-:W-:Y:S01]  /*a340*/  F2FP.BF16.F32.PACK_AB R155, R179, R178 ;  /* 0x000000b2b39b723e */ /* 0x000fe200000010ff */
[----:B------:R-:W-:Y:S01]  /*a350*/  HGMMA.64x256x16.F32.BF16 R24, R156, gdesc[UR12].tnspB, R24, gsb0 ;  /* 0x43e0000c9c187df0 */ /* 0x000fe20008001818 */
[----:B------:R-:W-:Y:S01]  /*a360*/  UIADD3 UR14, UR10, 0x100, URZ ;  /* 0x000001000a0e7890 */ /* 0x000fe2000fffe03f */
[----:B------:R-:W-:Y:S02]  /*a370*/  UMOV UR15, 0x40000040 ;  /* 0x40000040000f7882 */ /* 0x000fe40000000000 */
[----:B------:R-:W2:Y:S01]  /*a380*/  MUFU.EX2 R154, R180 ;  /* 0x000000b4009a7308 */ /* 0x000ea20000000800 */
[----:B-1----:R-:W-:Y:S01]  /*a390*/  FADD.FTZ R2, R152, R2 ;  /* 0x0000000298027221 */ /* 0x002fe20000010000 */
[----:B------:R-:W-:-:S03]  /*a3a0*/  F2FP.BF16.F32.PACK_AB R152, R177, R152 ;  /* 0x00000098b198723e */ /* 0x000fc600000010ff */
[----:B------:R-:W-:-:S04]  /*a3b0*/  FADD.FTZ R2, R177, R2 ;  /* 0x00000002b1027221 */ /* 0x000fc80000010000 */
[----:B--2---:R-:W-:Y:S01]  /*a3c0*/  FADD.FTZ R2, R154, R2 ;  /* 0x000000029a027221 */ /* 0x004fe20000010000 */
[----:B------:R-:W-:-:S03]  /*a3d0*/  F2FP.BF16.F32.PACK_AB R154, R181, R154 ;  /* 0x0000009ab59a723e */ /* 0x000fc600000010ff */
[----:B------:R-:W-:Y:S01]  /*a3e0*/  FADD.FTZ R2, R181, R2 ;  /* 0x00000002b5027221 */ /* 0x000fe20000010000 */
[----:B------:R-:W-:Y:S02]  /*a3f0*/  WARPGROUP.DEPBAR.LE gsb0, 0x0 ;  /* 0x00008000000079c5 */ /* 0x000fe40000010000 */
[----:B------:R-:W-:-:S08]  /*a400*/  WARPGROUP.ARRIVE ;  /* 0x00000000000079c5 */ /* 0x000fd00000000000 */
        /* <DEDUP_REMOVED lines=9> */
[----:B------:R-:W-:Y:S01]  /*a4a0*/  UIADD3 UR10, UR10, 0x280, URZ ;  /* 0x000002800a0a7890 */ /* 0x000fe2000fffe03f */
[----:B------:R-:W-:Y:S02]  /*a4b0*/  WARPGROUP.DEPBAR.LE gsb0, 0x0 ;  /* 0x00008000000079c5 */ /* 0x000fe40000010000 */
[----:B------:R-:W1:Y:S01]  /*a4c0*/  MUFU.EX2 R152, R184 ;  /* 0x000000b800987308 */ /* 0x000e620000000800 */
[----:B------:R-:W-:Y:S01]  /*a4d0*/  F2FP.BF16.F32.PACK_AB R153, R183, R182 ;  /* 0x000000b6b799723e */ /* 0x000fe200000010ff */
[----:B------:R-:W-:Y:S01]  /*a4e0*/  FADD.FTZ R182, R182, R193 ;  /* 0x000000c1b6b67221 */ /* 0x000fe20000010000 */
[----:B------:R-:W-:-:S03]  /*a4f0*/  F2FP.BF16.F32.PACK_AB R155, R187, R186 ;  /* 0x000000babb9b723e */ /* 0x000fc600000010ff */
[----:B------:R-:W-:Y:S02]  /*a500*/  FADD.FTZ R183, R183, R182 ;  /* 0x000000b6b7b77221 */ /* 0x000fe40000010000 */
[----:B------:R-:W2:Y:S02]  /*a510*/  MUFU.EX2 R154, R188 ;  /* 0x000000bc009a7308 */ /* 0x000ea40000000800 */
[----:B------:R-:W-:-:S04]  /*a520*/  FADD.FTZ R186, R186, R183 ;  /* 0x000000b7baba7221 */ /* 0x000fc80000010000 */
[----:B------:R-:W-:Y:S01]  /*a530*/  FADD.FTZ R187, R187, R186 ;  /* 0x000000babbbb7221 */ /* 0x000fe20000010000 */
[----:B-1----:R-:W-:Y:S01]  /*a540*/  FADD.FTZ R2, R152, R2 ;  /* 0x0000000298027221 */ /* 0x002fe20000010000 */
[----:B------:R-:W-:-:S03]  /*a550*/  F2FP.BF16.F32.PACK_AB R152, R185, R152 ;  /* 0x00000098b998723e */ /* 0x000fc600000010ff */
[----:B------:R-:W-:-:S04]  /*a560*/  FADD.FTZ R2, R185, R2 ;  /* 0x00000002b9027221 */ /* 0x000fc80000010000 */
[----:B--2---:R-:W-:Y:S01]  /*a570*/  FADD.FTZ R2, R154, R2 ;  /* 0x000000029a027221 */ /* 0x004fe20000010000 */
[----:B------:R-:W-:-:S03]  /*a580*/  F2FP.BF16.F32.PACK_AB R154, R189, R154 ;  /* 0x0000009abd9a723e */ /* 0x000fc600000010ff */
[----:B------:R-:W-:Y:S01]  /*a590*/  FADD.FTZ R2, R189, R2 ;  /* 0x00000002bd027221 */ /* 0x000fe20000010000 */
[----:B------:R-:W-:-:S06]  /*a5a0*/  WARPGROUP.ARRIVE ;  /* 0x00000000000079c5 */ /* 0x000fcc0000000000 */
[----:B------:R-:W-:Y:S03]  /*a5b0*/  HGMMA.64x256x16.F32.BF16 R24, R152, gdesc[UR12].tnspB, R24, gsb0 ;  /* 0x43e0000c98187df0 */ /* 0x000fe60008001818 */
        /* <DEDUP_REMOVED lines=18> */
[----:B------:R-:W-:Y:S05]  /*a6e0*/  @!P0 BRA `(.L_x_5752) ;  /* 0x0000000000048947 */ /* 0x000fea0003800000 */
[----:B------:R-:W-:Y:S01]  /*a6f0*/  BPT.TRAP 0x1 ;  /* 0x000000040000795c */ /* 0x000fe20000300000 */
.L_x_5752:
        /* <DEDUP_REMOVED lines=8> */
.L_x_5742:
        /* <DEDUP_REMOVED lines=10> */
[----:B------:R-:W-:-:S02]  /*a820*/  IMAD.MOV.U32 R2, RZ, RZ, RZ ;  /* 0x000000ffff027224 */ /* 0x000fc400078e00ff */
[----:B---3--:R-:W-:Y:S02]  /*a830*/  FADD.FTZ R7, R4, R3 ;  /* 0x0000000304077221 */ /* 0x008fe40000010000 */
[----:B------:R-:W1:Y:S04]  /*a840*/  SHFL.BFLY PT, R5, R6, 0x1, 0x1f ;  /* 0x0c201f0006057f89 */ /* 0x000e6800000e0000 */
[----:B------:R-:W3:Y:S01]  /*a850*/  SHFL.BFLY PT, R4, R7, 0x1, 0x1f ;  /* 0x0c201f0007047f89 */ /* 0x000ee200000e0000 */
[----:B-1----:R-:W-:Y:S01]  /*a860*/  FADD.FTZ R8, R6, R5 ;  /* 0x0000000506087221 */ /* 0x002fe20000010000 */
[----:B------:R-:W-:Y:S02]  /*a870*/  IMAD.MOV.U32 R5, RZ, RZ, RZ ;  /* 0x000000ffff057224 */ /* 0x000fe400078e00ff */
[----:B------:R-:W-:-:S02]  /*a880*/  IMAD.U32 R6, RZ, RZ, UR5 ;  /* 0x00000005ff067e24 */ /* 0x000fc4000f8e00ff */
[----:B---3--:R-:W-:Y:S01]  /*a890*/  FADD.FTZ R3, R7, R4 ;  /* 0x0000000407037221 */ /* 0x008fe20000010000 */
[----:B------:R-:W-:-:S04]  /*a8a0*/  FSETP.NE.FTZ.AND P1, PT, R8, RZ, PT ;  /* 0x000000ff0800720b */ /* 0x000fc80003f35000 */
[----:B------:R-:W-:-:S09]  /*a8b0*/  FSETP.NE.FTZ.AND P2, PT, R3, RZ, PT ;  /* 0x000000ff0300720b */ /* 0x000fd20003f55000 */
        /* <DEDUP_REMOVED lines=147> */
.L_x_5716:
        /* <DEDUP_REMOVED lines=10> */
[----:B------:R-:W2:Y:S01]  /*b290*/  LDL R2, [R1+0x34] ;  /* 0x0000340001027983 */ /* 0x000ea20000100800 */
[----:B------:R-:W1:Y:S01]  /*b2a0*/  S2UR UR8, SR_SWINHI ;  /* 0x00000000000879c3 */ /* 0x000e620000002f00 */
[----:B------:R-:W-:Y:S01]  /*b2b0*/  IMAD.MOV.U32 R152, RZ, RZ, 0x2 ;  /* 0x00000002ff987424 */ /* 0x000fe200078e00ff */
[----:B0-----:R-:W-:Y:S01]  /*b2c0*/  F2FP.BF16.F32.PACK_AB R10, R29, R28 ;  /* 0x0000001c1d0a723e */ /* 0x001fe200000010ff */
[----:B------:R-:W-:Y:S01]  /*b2d0*/  ULDC.64 UR10, c[0x0][0xd08] ;  /* 0x00034200000a7ab9 */ /* 0x000fe20000000a00 */
[----:B------:R-:W3:Y:S01]  /*b2e0*/  LDL R163, [R1+0x24] ;  /* 0x0000240001a37983 */ /* 0x000ee20000100800 */
[----:B------:R-:W-:Y:S01]  /*b2f0*/  R2UR UR12, R204 ;  /* 0x00000000cc0c72ca */ /* 0x000fe200000e0000 */
[----:B------:R-:W-:Y:S01]  /*b300*/  UMOV UR6, UR9 ;  /* 0x0000000900067c82 */ /* 0x000fe20008000000 */
[----:B-1----:R-:W-:Y:S01]  /*b310*/  UMOV UR7, UR8 ;  /* 0x0000000800077c82 */ /* 0x002fe20008000000 */
[----:B------:R-:W-:Y:S02]  /*b320*/  F2FP.BF16.F32.PACK_AB R11, R31, R30 ;  /* 0x0000001e1f0b723e */ /* 0x000fe400000010ff */
[----:B------:R-:W-:-:S02]  /*b330*/  F2FP.BF16.F32.PACK_AB R14, R37, R36 ;  /* 0x00000024250e723e */ /* 0x000fc400000010ff */
[----:B------:R-:W-:Y:S01]  /*b340*/  F2FP.BF16.F32.PACK_AB R15, R39, R38 ;  /* 0x00000026270f723e */ /* 0x000fe200000010ff */
[----:B------:R-:W-:Y:S01]  /*b350*/  BAR.SYNC.DEFER_BLOCKING 0x1, 0x100 ;  /* 0x0044000000007b1d */ /* 0x000fe20000010000 */
[----:B--2---:R-:W-:-:S03]  /*b360*/  IMAD.WIDE R152, R2, R152, UR6 ;  /* 0x0000000602987e25 */ /* 0x004fc6000f8e0298 */
[C---:B------:R-:W-:Y:S02]  /*b370*/  LOP3.LUT R9, R152.reuse, 0x380, RZ, 0xc0, !PT ;  /* 0x0000038098097812 */ /* 0x040fe400078ec0ff */
[C---:B------:R-:W-:Y:S02]  /*b380*/  IADD3 R5, P0, R152.reuse, 0xc060, RZ ;  /* 0x0000c06098057810 */ /* 0x040fe40007f1e0ff */
[C---:B------:R-:W-:Y:S02]  /*b390*/  IADD3 R13, P4, R152.reuse, 0x20, RZ ;  /* 0x00000020980d7810 */ /* 0x040fe40007f9e0ff */
[----:B------:R-:W-:Y:S02]  /*b3a0*/  SHF.R.U64 R9, R9, 0x3, RZ ;  /* 0x0000000309097819 */ /* 0x000fe400000012ff */
[----:B------:R-:W-:Y:S02]  /*b3b0*/  IADD3 R17, P3, R152, 0x40, RZ ;  /* 0x0000004098117810 */ /* 0x000fe40007f7e0ff */
[----:B------:R-:W-:-:S02]  /*b3c0*/  LOP3.LUT R4, R5, 0x380, RZ, 0xc0, !PT ;  /* 0x0000038005047812 */ /* 0x000fc400078ec0ff */
[----:B------:R-:W-:Y:S02]  /*b3d0*/  LOP3.LUT R12, R13, 0x380, RZ, 0xc0, !PT ;  /* 0x000003800d0c7812 */ /* 0x000fe400078ec0ff */
[----:B------:R-:W-:Y:S01]  /*b3e0*/  LOP3.LUT R8, R9, R152, RZ, 0x3c, !PT ;  /* 0x0000009809087212 */ /* 0x000fe200078e3cff */
[----:B------:R-:W-:Y:S01]  /*b3f0*/  IMAD.MOV.U32 R9, RZ, RZ, R153 ;  /* 0x000000ffff097224 */ /* 0x000fe200078e0099 */
[----:B------:R-:W-:Y:S02]  /*b400*/  LOP3.LUT R16, R17, 0x380, RZ, 0xc0, !PT ;  /* 0x0000038011107812 */ /* 0x000fe400078ec0ff */
[----:B------:R-:W-:Y:S02]  /*b410*/  SHF.R.U64 R4, R4, 0x3, RZ ;  /* 0x0000000304047819 */ /* 0x000fe400000012ff */
[----:B------:R-:W-:Y:S02]  /*b420*/  SHF.R.U64 R12, R12, 0x3, RZ ;  /* 0x000000030c0c7819 */ /* 0x000fe400000012ff */
[----:B------:R-:W-:-:S02]  /*b430*/  IADD3 R157, P5, R152, 0x60, RZ ;  /* 0x00000060989d7810 */ /* 0x000fc40007fbe0ff */
[----:B------:R-:W-:Y:S02]  /*b440*/  SHF.R.U64 R16, R16, 0x3, RZ ;  /* 0x0000000310107819 */ /* 0x000fe400000012ff */
[----:B------:R-:W-:Y:S02]  /*b450*/  LOP3.LUT R4, R4, R5, RZ, 0x3c, !PT ;  /* 0x0000000504047212 */ /* 0x000fe400078e3cff */
[----:B------:R-:W-:Y:S01]  /*b460*/  LOP3.LUT R12, R12, R13, RZ, 0x3c, !PT ;  /* 0x0000000d0c0c7212 */ /* 0x000fe200078e3cff */
[----:B------:R-:W-:Y:S01]  /*b470*/  IMAD.X R13, RZ, RZ, R153, P4 ;  /* 0x000000ffff0d7224 */ /* 0x000fe200020e0699 */
[----:B------:R-:W-:Y:S02]  /*b480*/  LOP3.LUT R156, R157, 0x380, RZ, 0xc0, !PT ;  /* 0x000003809d9c7812 */ /* 0x000fe400078ec0ff */
[----:B------:R-:W-:Y:S02]  /*b490*/  MOV R5, R8 ;  /* 0x0000000800057202 */ /* 0x000fe40000000f00 */
[----:B------:R-:W-:-:S02]  /*b4a0*/  F2FP.BF16.F32.PACK_AB R8, R25, R24 ;  /* 0x000000181908723e */ /* 0x000fc400000010ff */
[----:B------:R-:W-:Y:S02]  /*b4b0*/  F2FP.BF16.F32.PACK_AB R9, R27, R26 ;  /* 0x0000001a1b09723e */ /* 0x000fe400000010ff */
[----:B------:R-:W-:Y:S02]  /*b4c0*/  LOP3.LUT R16, R16, R17, RZ, 0x3c, !PT ;  /* 0x0000001110107212 */ /* 0x000fe400078e3cff */
[----:B------:R-:W-:Y:S02]  /*b4d0*/  SHF.R.U64 R156, R156, 0x3, RZ ;  /* 0x000000039c9c7819 */ /* 0x000fe400000012ff */
[----:B------:R-:W-:Y:S02]  /*b4e0*/  IADD3.X R17, RZ, R153, RZ, P3, !PT ;  /* 0x00000099ff117210 */ /* 0x000fe40001ffe4ff */
[----:B------:R-:W-:Y:S01]  /*b4f0*/  IADD3 R19, P4, R152, 0x4000, RZ ;  /* 0x0000400098137810 */ /* 0x000fe20007f9e0ff */
[----:B------:R0:W-:Y:S01]  /*b500*/  STSM.16.M88.4 [R5], R8 ;  /* 0x0000000805007844 */ /* 0x0001e20000000200 */
[----:B------:R-:W-:-:S02]  /*b510*/  MOV R2, R12 ;  /* 0x0000000c00027202 */ /* 0x000fc40000000f00 */
[----:B------:R-:W-:Y:S02]  /*b520*/  F2FP.BF16.F32.PACK_AB R12, R33, R32 ;  /* 0x00000020210c723e */ /* 0x000fe400000010ff */
[----:B------:R-:W-:Y:S02]  /*b530*/  F2FP.BF16.F32.PACK_AB R13, R35, R34 ;  /* 0x00000022230d723e */ /* 0x000fe400000010ff */
[----:B------:R-:W-:Y:S02]  /*b540*/  IADD3 R7, P3, R152, 0x8020, RZ ;  /* 0x0000802098077810 */ /* 0x000fe40007f7e0ff */
[----:B------:R-:W-:Y:S01]  /*b550*/  LOP3.LUT R156, R156, R157, RZ, 0x3c, !PT ;  /* 0x0000009d9c9c7212 */ /* 0x000fe200078e3cff */
[----:B------:R-:W-:Y:S01]  /*b560*/  IMAD.X R157, RZ, RZ, R153, P5 ;  /* 0x000000ffff9d7224 */ /* 0x000fe200028e0699 */
[----:B------:R-:W-:Y:S02]  /*b570*/  MOV R17, R16 ;  /* 0x0000001000117202 */ /* 0x000fe40000000f00 */
[----:B------:R-:W-:-:S02]  /*b580*/  LOP3.LUT R18, R19, 0x380, RZ, 0xc0, !PT ;  /* 0x0000038013127812 */ /* 0x000fc400078ec0ff */
[----:B0-----:R-:W-:Y:S02]  /*b590*/  F2FP.BF16.F32.PACK_AB R8, R41, R40 ;  /* 0x000000282908723e */ /* 0x001fe400000010ff */
[----:B------:R-:W-:Y:S02]  /*b5a0*/  F2FP.BF16.F32.PACK_AB R9, R43, R42 ;  /* 0x0000002a2b09723e */ /* 0x000fe400000010ff */
[----:B------:R-:W-:Y:S02]  /*b5b0*/  F2FP.BF16.F32.PACK_AB R10, R45, R44 ;  /* 0x0000002c2d0a723e */ /* 0x000fe400000010ff */
[----:B------:R-:W-:Y:S02]  /*b5c0*/  F2FP.BF16.F32.PACK_AB R11, R47, R46 ;  /* 0x0000002e2f0b723e */ /* 0x000fe400000010ff */
[----:B------:R-:W-:Y:S01]  /*b5d0*/  IADD3 R5, P5, R152, 0x4020, RZ ;  /* 0x0000402098057810 */ /* 0x000fe20007fbe0ff */
[----:B------:R-:W-:Y:S01]  /*b5e0*/  STSM.16.M88.4 [R2], R12 ;  /* 0x0000000c02007844 */ /* 0x000fe20000000200 */
[----:B------:R-:W-:-:S02]  /*b5f0*/  LOP3.LUT R16, R7, 0x380, RZ, 0xc0, !PT ;  /* 0x0000038007107812 */ /* 0x000fc400078ec0ff */
[----:B------:R-:W-:Y:S01]  /*b600*/  SHF.R.U64 R18, R18, 0x3, RZ ;  /* 0x0000000312127819 */ /* 0x000fe200000012ff */
[----:B------:R0:W-:Y:S01]  /*b610*/  STSM.16.M88.4 [R17], R8 ;  /* 0x0000000811007844 */ /* 0x0001e20000000200 */
[----:B------:R-:W-:Y:S02]  /*b620*/  SHF.R.U64 R16, R16, 0x3, RZ ;  /* 0x0000000310107819 */ /* 0x000fe400000012ff */
[----:B------:R-:W-:Y:S01]  /*b630*/  LOP3.LUT R18, R18, R19, RZ, 0x3c, !PT ;  /* 0x0000001312127212 */ /* 0x000fe200078e3cff */
[----:B------:R-:W-:Y:S01]  /*b640*/  IMAD.X R19, RZ, RZ, R153, P4 ;  /* 0x000000ffff137224 */ /* 0x000fe200020e0699 */
[----:B------:R-:W-:Y:S02]  /*b650*/  LOP3.LUT R16, R16, R7, RZ, 0x3c, !PT ;  /* 0x0000000710107212 */ /* 0x000fe400078e3cff */
[----:B------:R-:W-:Y:S02]  /*b660*/  MOV R7, R156 ;  /* 0x0000009c00077202 */ /* 0x000fe40000000f00 */
[----:B------:R-:W-:-:S02]  /*b670*/  IADD3 R157, P6, R152, 0x8000, RZ ;  /* 0x00008000989d7810 */ /* 0x000fc40007fde0ff */
[----:B0-----:R-:W-:Y:S02]  /*b680*/  LOP3.LUT R8, R5, 0x380, RZ, 0xc0, !PT ;  /* 0x0000038005087812 */ /* 0x001fe400078ec0ff */
[----:B------:R-:W-:Y:S02]  /*b690*/  IADD3 R2, P4, R152, 0x4040, RZ ;  /* 0x0000404098027810 */ /* 0x000fe40007f9e0ff */
[----:B------:R-:W-:Y:S02]  /*b6a0*/  SHF.R.U64 R8, R8, 0x3, RZ ;  /* 0x0000000308087819 */ /* 0x000fe400000012ff */
[----:B------:R-:W-:Y:S02]  /*b6b0*/  F2FP.BF16.F32.PACK_AB R12, R49, R48 ;  /* 0x00000030310c723e */ /* 0x000fe400000010ff */
[----:B------:R-:W-:Y:S02]  /*b6c0*/  F2FP.BF16.F32.PACK_AB R13, R51, R50 ;  /* 0x00000032330d723e */ /* 0x000fe400000010ff */
[----:B------:R-:W-:-:S02]  /*b6d0*/  F2FP.BF16.F32.PACK_AB R14, R53, R52 ;  /* 0x00000034350e723e */ /* 0x000fc400000010ff */
[----:B------:R-:W-:Y:S02]  /*b6e0*/  F2FP.BF16.F32.PACK_AB R15, R55, R54 ;  /* 0x00000036370f723e */ /* 0x000fe400000010ff */
[----:B------:R-:W-:Y:S02]  /*b6f0*/  LOP3.LUT R160, R8, R5, RZ, 0x3c, !PT ;  /* 0x0000000508a07212 */ /* 0x000fe400078e3cff */
[----:B------:R-:W-:Y:S01]  /*b700*/  LOP3.LUT R5, R2, 0x380, RZ, 0xc0, !PT ;  /* 0x0000038002057812 */ /* 0x000fe200078ec0ff */
[----:B------:R0:W-:Y:S01]  /*b710*/  STSM.16.M88.4 [R7], R12 ;  /* 0x0000000c07007844 */ /* 0x0001e20000000200 */
[----:B------:R-:W-:Y:S01]  /*b720*/  LOP3.LUT R156, R157, 0x380, RZ, 0xc0, !PT ;  /* 0x000003809d9c7812 */ /* 0x000fe200078ec0ff */
[----:B------:R-:W-:Y:S01]  /*b730*/  IMAD.X R161, RZ, RZ, R153, P5 ;  /* 0x000000ffffa17224 */ /* 0x000fe200028e0699 */
[C---:B------:R-:W-:Y:S02]  /*b740*/  IADD3 R155, P1, R152.reuse, 0x8040, RZ ;  /* 0x00008040989b7810 */ /* 0x040fe40007f3e0ff */
[----:B------:R-:W-:-:S02]  /*b750*/  IADD3 R158, P5, R152, 0x4060, RZ ;  /* 0x00004060989e7810 */ /* 0x000fc40007fbe0ff */
[----:B------:R-:W-:Y:S02]  /*b760*/  SHF.R.U64 R156, R156, 0x3, RZ ;  /* 0x000000039c9c7819 */ /* 0x000fe400000012ff */
[----:B------:R-:W-:Y:S01]  /*b770*/  LOP3.LUT R154, R155, 0x380, RZ, 0xc0, !PT ;  /* 0x000003809b9a7812 */ /* 0x000fe200078ec0ff */
[----:B------:R-:W-:Y:S01]  /*b780*/  IMAD.X R17, RZ, RZ, R153, P3 ;  /* 0x000000ffff117224 */ /* 0x000fe200018e0699 */
[----:B------:R-:W-:Y:S02]  /*b790*/  LOP3.LUT R159, R158, 0x380, RZ, 0xc0, !PT ;  /* 0x000003809e9f7812 */ /* 0x000fe400078ec0ff */
[----:B0-----:R-:W-:Y:S02]  /*b7a0*/  MOV R7, R18 ;  /* 0x0000001200077202 */ /* 0x001fe40000000f00 */
[----:B------:R-:W-:Y:S02]  /*b7b0*/  SHF.R.U64 R19, R5, 0x3, RZ ;  /* 0x0000000305137819 */ /* 0x000fe400000012ff */
[----:B------:R-:W-:-:S02]  /*b7c0*/  LOP3.LUT R156, R156, R157, RZ, 0x3c, !PT ;  /* 0x0000009d9c9c7212 */ /* 0x000fc400078e3cff */
[----:B------:R-:W-:Y:S01]  /*b7d0*/  LOP3.LUT R18, R19, R2, RZ, 0x3c, !PT ;  /* 0x0000000213127212 */ /* 0x000fe200078e3cff */
[--C-:B------:R-:W-:Y:S01]  /*b7e0*/  IMAD.X R19, RZ, RZ, R153.reuse, P4 ;  /* 0x000000ffff137224 */ /* 0x100fe200020e0699 */
[----:B------:R-:W-:Y:S01]  /*b7f0*/  F2FP.BF16.F32.PACK_AB R8, R57, R56 ;  /* 0x000000383908723e */ /* 0x000fe200000010ff */
[----:B------:R-:W-:Y:S01]  /*b800*/  IMAD.X R157, RZ, RZ, R153, P6 ;  /* 0x000000ffff9d7224 */ /* 0x000fe200030e0699 */
[----:B------:R-:W-:Y:S02]  /*b810*/  F2FP.BF16.F32.PACK_AB R9, R59, R58 ;  /* 0x0000003a3b09723e */ /* 0x000fe400000010ff */
[----:B------:R-:W-:Y:S02]  /*b820*/  F2FP.BF16.F32.PACK_AB R10, R61, R60 ;  /* 0x0000003c3d0a723e */ /* 0x000fe400000010ff */
[----:B------:R-:W-:Y:S02]  /*b830*/  F2FP.BF16.F32.PACK_AB R11, R63, R62 ;  /* 0x0000003e3f0b723e */ /* 0x000fe400000010ff */
[----:B------:R-:W-:-:S02]  /*b840*/  SHF.R.U64 R154, R154, 0x3, RZ ;  /* 0x000000039a9a7819 */ /* 0x000fc400000012ff */
[----:B------:R-:W-:Y:S02]  /*b850*/  MOV R160, R160 ;  /* 0x000000a000a07202 */ /* 0x000fe40000000f00 */
[----:B------:R-:W-:Y:S02]  /*b860*/  F2FP.BF16.F32.PACK_AB R12, R65, R64 ;  /* 0x00000040410c723e */ /* 0x000fe400000010ff */
[----:B------:R-:W-:Y:S02]  /*b870*/  F2FP.BF16.F32.PACK_AB R13, R67, R66 ;  /* 0x00000042430d723e */ /* 0x000fe400000010ff */
[----:B------:R-:W-:Y:S02]  /*b880*/  F2FP.BF16.F32.PACK_AB R14, R69, R68 ;  /* 0x00000044450e723e */ /* 0x000fe400000010ff */
[----:B------:R-:W-:Y:S02]  /*b890*/  F2FP.BF16.F32.PACK_AB R15, R71, R70 ;  /* 0x00000046470f723e */ /* 0x000fe400000010ff */
[----:B------:R-:W-:Y:S01]  /*b8a0*/  SHF.R.U64 R159, R159, 0x3, RZ ;  /* 0x000000039f9f7819 */ /* 0x000fe200000012ff */
[----:B------:R-:W-:Y:S01]  /*b8b0*/  STSM.16.M88.4 [R7], R8 ;  /* 0x0000000807007844 */ /* 0x000fe20000000200 */
[----:B------:R-:W-:-:S02]  /*b8c0*/  MOV R2, R16 ;  /* 0x0000001000027202 */ /* 0x000fc40000000f00 */
[----:B------:R-:W-:Y:S01]  /*b8d0*/  MOV R5, R18 ;  /* 0x0000001200057202 */ /* 0x000fe20000000f00 */
[----:B------:R0:W-:Y:S01]  /*b8e0*/  STSM.16.M88.4 [R160], R12 ;  /* 0x0000000ca0007844 */ /* 0x0001e20000000200 */
[----:B------:R-:W-:Y:S01]  /*b8f0*/  LOP3.LUT R154, R154, R155, RZ, 0x3c, !PT ;  /* 0x0000009b9a9a7212 */ /* 0x000fe200078e3cff */
[----:B------:R-:W-:Y:S01]  /*b900*/  IMAD.X R155, RZ, RZ, R153, P1 ;  /* 0x000000ffff9b7224 */ /* 0x000fe200008e0699 */
[----:B------:R-:W-:Y:S02]  /*b910*/  F2FP.BF16.F32.PACK_AB R16, R73, R72 ;  /* 0x000000484910723e */ /* 0x000fe400000010ff */
[----:B------:R-:W-:Y:S02]  /*b920*/  F2FP.BF16.F32.PACK_AB R17, R75, R74 ;  /* 0x0000004a4b11723e */ /* 0x000fe400000010ff */
[----:B------:R-:W-:Y:S02]  /*b930*/  F2FP.BF16.F32.PACK_AB R18, R77, R76 ;  /* 0x0000004c4d12723e */ /* 0x000fe400000010ff */
[----:B------:R-:W-:-:S02]  /*b940*/  F2FP.BF16.F32.PACK_AB R19, R79, R78 ;  /* 0x0000004e4f13723e */ /* 0x000fc400000010ff */
[----:B------:R-:W-:Y:S01]  /*b950*/  LOP3.LUT R158, R159, R158, RZ, 0x3c, !PT ;  /* 0x0000009e9f9e7212 */ /* 0x000fe200078e3cff */
[----:B------:R-:W-:Y:S01]  /*b960*/  IMAD.X R159, RZ, RZ, R153, P5 ;  /* 0x000000ffff9f7224 */ /* 0x000fe200028e0699 */
[----:B------:R-:W-:Y:S02]  /*b970*/  MOV R156, R156 ;  /* 0x0000009c009c7202 */ /* 0x000fe40000000f00 */
[C---:B------:R-:W-:Y:S02]  /*b980*/  IADD3 R162, P3, R152.reuse, 0xc020, RZ ;  /* 0x0000c02098a27810 */ /* 0x040fe40007f7e0ff */
[C---:B------:R-:W-:Y:S02]  /*b990*/  IADD3 R21, P2, R152.reuse, 0xc040, RZ ;  /* 0x0000c04098157810 */ /* 0x040fe40007f5e0ff */
[C---:B0-----:R-:W-:Y:S02]  /*b9a0*/  IADD3 R160, P4, R152.reuse, 0x8060, RZ ;  /* 0x0000806098a07810 */ /* 0x041fe40007f9e0ff */
[----:B------:R-:W-:Y:S01]  /*b9b0*/  IADD3 R157, P1, R152, 0xc000, RZ ;  /* 0x0000c000989d7810 */ /* 0x000fe20007f3e0ff */
[----:B------:R0:W-:Y:S01]  /*b9c0*/  STSM.16.M88.4 [R5], R16 ;  /* 0x0000001005007844 */ /* 0x0001e20000000200 */
[----:B------:R-:W-:-:S02]  /*b9d0*/  LOP3.LUT R7, R162, 0x380, RZ, 0xc0, !PT ;  /* 0x00000380a2077812 */ /* 0x000fc400078ec0ff */
[----:B------:R-:W-:Y:S02]  /*b9e0*/  LOP3.LUT R20, R21, 0x380, RZ, 0xc0, !PT ;  /* 0x0000038015147812 */ /* 0x000fe400078ec0ff */
[----:B------:R-:W-:Y:S02]  /*b9f0*/  LOP3.LUT R152, R157, 0x380, RZ, 0xc0, !PT ;  /* 0x000003809d987812 */ /* 0x000fe400078ec0ff */
[----:B------:R-:W-:Y:S02]  /*ba00*/  MOV R158, R158 ;  /* 0x0000009e009e7202 */ /* 0x000fe40000000f00 */
[----:B------:R-:W-:Y:S02]  /*ba10*/  F2FP.BF16.F32.PACK_AB R8, R81, R80 ;  /* 0x000000505108723e */ /* 0x000fe400000010ff */
[----:B------:R-:W-:Y:S02]  /*ba20*/  F2FP.BF16.F32.PACK_AB R9, R83, R82 ;  /* 0x000000525309723e */ /* 0x000fe400000010ff */
[----:B------:R-:W-:-:S02]  /*ba30*/  F2FP.BF16.F32.PACK_AB R10, R85, R84 ;  /* 0x00000054550a723e */ /* 0x000fc400000010ff */
[----:B------:R-:W-:Y:S02]  /*ba40*/  F2FP.BF16.F32.PACK_AB R11, R87, R86 ;  /* 0x00000056570b723e */ /* 0x000fe400000010ff */
[----:B0-----:R-:W-:Y:S02]  /*ba50*/  LOP3.LUT R5, R160, 0x380, RZ, 0xc0, !PT ;  /* 0x00000380a0057812 */ /* 0x001fe400078ec0ff */
[----:B------:R-:W-:Y:S02]  /*ba60*/  SHF.R.U64 R7, R7, 0x3, RZ ;  /* 0x0000000307077819 */ /* 0x000fe400000012ff */
[----:B------:R-:W-:Y:S02]  /*ba70*/  SHF.R.U64 R20, R20, 0x3, RZ ;  /* 0x0000000314147819 */ /* 0x000fe400000012ff */
[----:B------:R-:W-:Y:S02]  /*ba80*/  SHF.R.U64 R5, R5, 0x3, RZ ;  /* 0x0000000305057819 */ /* 0x000fe400000012ff */
[----:B------:R-:W-:Y:S01]  /*ba90*/  SHF.R.U64 R152, R152, 0x3, RZ ;  /* 0x0000000398987819 */ /* 0x000fe200000012ff */
[----:B------:R0:W-:Y:S01]  /*baa0*/  STSM.16.M88.4 [R158], R8 ;  /* 0x000000089e007844 */ /* 0x0001e20000000200 */
[----:B------:R-:W-:-:S02]  /*bab0*/  F2FP.BF16.F32.PACK_AB R12, R89, R88 ;  /* 0x00000058590c723e */ /* 0x000fc400000010ff */
[----:B------:R-:W-:Y:S02]  /*bac0*/  F2FP.BF16.F32.PACK_AB R13, R91, R90 ;  /* 0x0000005a5b0d723e */ /* 0x000fe400000010ff */
[----:B------:R-:W-:Y:S02]  /*bad0*/  F2FP.BF16.F32.PACK_AB R14, R93, R92 ;  /* 0x0000005c5d0e723e */ /* 0x000fe400000010ff */
[----:B------:R-:W-:Y:S02]  /*bae0*/  F2FP.BF16.F32.PACK_AB R15, R95, R94 ;  /* 0x0000005e5f0f723e */ /* 0x000fe400000010ff */
[----:B------:R-:W-:Y:S01]  /*baf0*/  LOP3.LUT R20, R20, R21, RZ, 0x3c, !PT ;  /* 0x0000001514147212 */ /* 0x000fe200078e3cff */
[----:B------:R-:W-:Y:S01]  /*bb00*/  IMAD.X R21, RZ, RZ, R153, P2 ;  /* 0x000000ffff157224 */ /* 0x000fe200010e0699 */
[----:B------:R-:W-:Y:S02]  /*bb10*/  F2FP.BF16.F32.PACK_AB R16, R97, R96 ;  /* 0x000000606110723e */ /* 0x000fe400000010ff */
[----:B------:R-:W-:-:S02]  /*bb20*/  F2FP.BF16.F32.PACK_AB R17, R99, R98 ;  /* 0x000000626311723e */ /* 0x000fc400000010ff */
[----:B------:R-:W-:Y:S02]  /*bb30*/  F2FP.BF16.F32.PACK_AB R18, R101, R100 ;  /* 0x000000646512723e */ /* 0x000fe400000010ff */
[----:B0-----:R-:W-:Y:S01]  /*bb40*/  LOP3.LUT R8, R7, R162, RZ, 0x3c, !PT ;  /* 0x000000a207087212 */ /* 0x001fe200078e3cff */
[--C-:B------:R-:W-:Y:S01]  /*bb50*/  IMAD.X R11, RZ, RZ, R153.reuse, P4 ;  /* 0x000000ffff0b7224 */ /* 0x100fe200020e0699 */
[----:B------:R-:W-:Y:S01]  /*bb60*/  F2FP.BF16.F32.PACK_AB R19, R103, R102 ;  /* 0x000000666713723e */ /* 0x000fe200000010ff */
[--C-:B------:R-:W-:Y:S01]  /*bb70*/  IMAD.X R9, RZ, RZ, R153.reuse, P3 ;  /* 0x000000ffff097224 */ /* 0x100fe200018e0699 */
[----:B------:R-:W-:Y:S01]  /*bb80*/  LOP3.LUT R10, R5, R160, RZ, 0x3c, !PT ;  /* 0x000000a0050a7212 */ /* 0x000fe200078e3cff */
[--C-:B------:R-:W-:Y:S01]  /*bb90*/  IMAD.X R5, RZ, RZ, R153.reuse, P0 ;  /* 0x000000ffff057224 */ /* 0x100fe200000e0699 */
[----:B------:R-:W-:Y:S01]  /*bba0*/  MOV R7, R154 ;  /* 0x0000009a00077202 */ /* 0x000fe20000000f00 */
[----:B------:R-:W-:Y:S01]  /*bbb0*/  IMAD.X R155, RZ, RZ, R153, P1 ;  /* 0x000000ffff9b7224 */ /* 0x000fe200008e0699 */
[----:B------:R-:W-:-:S02]  /*bbc0*/  LOP3.LUT R154, R152, R157, RZ, 0x3c, !PT ;  /* 0x0000009d989a7212 */ /* 0x000fc400078e3cff */
[----:B------:R-:W0:Y:S01]  /*bbd0*/  LDC.64 R152, c[0x0][0xd00] ;  /* 0x00034000ff987b82 */ /* 0x000e220000000a00 */
[----:B------:R1:W-:Y:S01]  /*bbe0*/  STSM.16.M88.4 [R156], R12 ;  /* 0x0000000c9c007844 */ /* 0x0003e20000000200 */
[----:B------:R-:W-:-:S03]  /*bbf0*/  MOV R154, R154 ;  /* 0x0000009a009a7202 */ /* 0x000fc60000000f00 */
[----:B------:R2:W-:Y:S01]  /*bc00*/  STSM.16.M88.4 [R2], R16 ;  /* 0x0000001002007844 */ /* 0x0005e20000000200 */
[----:B------:R-:W-:Y:S02]  /*bc10*/  MOV R21, R20 ;  /* 0x0000001400157202 */ /* 0x000fe40000000f00 */
[----:B-1----:R-:W-:Y:S02]  /*bc20*/  F2FP.BF16.F32.PACK_AB R12, R105, R104 ;  /* 0x00000068690c723e */ /* 0x002fe400000010ff */
[----:B------:R-:W-:Y:S02]  /*bc30*/  F2FP.BF16.F32.PACK_AB R13, R107, R106 ;  /* 0x0000006a6b0d723e */ /* 0x000fe400000010ff */
[----:B------:R-:W-:Y:S02]  /*bc40*/  F2FP.BF16.F32.PACK_AB R14, R109, R108 ;  /* 0x0000006c6d0e723e */ /* 0x000fe400000010ff */
[----:B------:R-:W-:Y:S02]  /*bc50*/  F2FP.BF16.F32.PACK_AB R15, R111, R110 ;  /* 0x0000006e6f0f723e */ /* 0x000fe400000010ff */
[----:B------:R-:W-:-:S02]  /*bc60*/  MOV R156, R10 ;  /* 0x0000000a009c7202 */ /* 0x000fc40000000f00 */
[----:B--2---:R-:W-:Y:S02]  /*bc70*/  F2FP.BF16.F32.PACK_AB R16, R113, R112 ;  /* 0x000000707110723e */ /* 0x004fe400000010ff */
[----:B------:R-:W-:Y:S02]  /*bc80*/  F2FP.BF16.F32.PACK_AB R17, R115, R114 ;  /* 0x000000727311723e */ /* 0x000fe400000010ff */
[----:B------:R-:W-:Y:S02]  /*bc90*/  F2FP.BF16.F32.PACK_AB R18, R117, R116 ;  /* 0x000000747512723e */ /* 0x000fe400000010ff */
[----:B------:R-:W-:Y:S02]  /*bca0*/  F2FP.BF16.F32.PACK_AB R19, R119, R118 ;  /* 0x000000767713723e */ /* 0x000fe400000010ff */
[----:B------:R-:W-:Y:S02]  /*bcb0*/  MOV R2, R8 ;  /* 0x0000000800027202 */ /* 0x000fe40000000f00 */
[----:B------:R-:W-:-:S02]  /*bcc0*/  F2FP.BF16.F32.PACK_AB R8, R121, R120 ;  /* 0x000000787908723e */ /* 0x000fc400000010ff */
[----:B------:R-:W-:Y:S02]  /*bcd0*/  F2FP.BF16.F32.PACK_AB R9, R123, R122 ;  /* 0x0000007a7b09723e */ /* 0x000fe400000010ff */
[----:B------:R-:W-:Y:S02]  /*bce0*/  F2FP.BF16.F32.PACK_AB R10, R125, R124 ;  /* 0x0000007c7d0a723e */ /* 0x000fe400000010ff */
[----:B------:R-:W-:Y:S01]  /*bcf0*/  F2FP.BF16.F32.PACK_AB R11, R127, R126 ;  /* 0x0000007e7f0b723e */ /* 0x000fe200000010ff */
[----:B------:R1:W-:Y:S04]  /*bd00*/  STSM.16.M88.4 [R7], R12 ;  /* 0x0000000c07007844 */ /* 0x0003e80000000200 */
[----:B------:R2:W-:Y:S04]  /*bd10*/  STSM.16.M88.4 [R156], R16 ;  /* 0x000000109c007844 */ /* 0x0005e80000000200 */
[----:B------:R4:W-:Y:S01]  /*bd20*/  STSM.16.M88.4 [R154], R8 ;  /* 0x000000089a007844 */ /* 0x0009e20000000200 */
[----:B-1----:R-:W-:-:S02]  /*bd30*/  F2FP.BF16.F32.PACK_AB R12, R129, R128 ;  /* 0x00000080810c723e */ /* 0x002fc400000010ff */
[----:B------:R-:W-:Y:S02]  /*bd40*/  F2FP.BF16.F32.PACK_AB R13, R131, R130 ;  /* 0x00000082830d723e */ /* 0x000fe400000010ff */
[----:B------:R-:W-:Y:S02]  /*bd50*/  F2FP.BF16.F32.PACK_AB R14, R133, R132 ;  /* 0x00000084850e723e */ /* 0x000fe400000010ff */
[----:B------:R-:W-:Y:S02]  /*bd60*/  F2FP.BF16.F32.PACK_AB R15, R135, R134 ;  /* 0x00000086870f723e */ /* 0x000fe400000010ff */
[----:B--2---:R-:W-:Y:S02]  /*bd70*/  F2FP.BF16.F32.PACK_AB R16, R137, R136 ;  /* 0x000000888910723e */ /* 0x004fe400000010ff */
[----:B------:R-:W-:Y:S02]  /*bd80*/  F2FP.BF16.F32.PACK_AB R17, R139, R138 ;  /* 0x0000008a8b11723e */ /* 0x000fe400000010ff */
[----:B------:R-:W-:-:S02]  /*bd90*/  F2FP.BF16.F32.PACK_AB R18, R141, R140 ;  /* 0x0000008c8d12723e */ /* 0x000fc400000010ff */
[----:B------:R-:W-:Y:S02]  /*bda0*/  F2FP.BF16.F32.PACK_AB R19, R143, R142 ;  /* 0x0000008e8f13723e */ /* 0x000fe400000010ff */
[----:B------:R-:W-:Y:S02]  /*bdb0*/  MOV R7, R4 ;  /* 0x0000000400077202 */ /* 0x000fe40000000f00 */
[----:B----4-:R-:W-:Y:S02]  /*bdc0*/  F2FP.BF16.F32.PACK_AB R8, R145, R144 ;  /* 0x000000909108723e */ /* 0x010fe400000010ff */
        /* <DEDUP_REMOVED lines=9> */
[----:B------:R-:W-:Y:S01]  /*be60*/  SHF.L.U64.HI R20, R212, 0x2, R222 ;  /* 0x00000002d4147819 */ /* 0x000fe200000102de */
        /* <DEDUP_REMOVED lines=8> */
[----:B------:R-:W4:-:S12]  /*bef0*/  @P0 LDG.E R2, desc[UR36][R4.64] ;  /* 0x0000002404020981 */ /* 0x000f18000c1e1900 */
[----:B--2---:R-:W-:-:S04]  /*bf00*/  @P1 IADD3 R8, P2, R155, UR10, RZ ;  /* 0x0000000a9b081c10 */ /* 0x004fc8000ff5e0ff */
[----:B------:R-:W-:Y:S01]  /*bf10*/  @P1 IADD3.X R9, R20, UR11, RZ, P2, !PT ;  /* 0x0000000b14091c10 */ /* 0x000fe200097fe4ff */
[----:B------:R-:W-:Y:S01]  /*bf20*/  IMAD.MOV.U32 R21, RZ, RZ, 0xab8 ;  /* 0x00000ab8ff157424 */ /* 0x000fe200078e00ff */
[----:B------:R-:W-:-:S03]  /*bf30*/  ULDC UR11, c[0x0][0xce8] ;  /* 0x00033a00000b7ab9 */ /* 0x000fc60000000800 */
[----:B------:R2:W5:Y:S01]  /*bf40*/  @P1 LDG.E R20, desc[UR36][R8.64] ;  /* 0x0000002408141981 */ /* 0x000562000c1e1900 */
        /* <DEDUP_REMOVED lines=10> */
[----:B------:R-:W4:Y:S01]  /*bff0*/  LDC.64 R12, c[0x0][R21+0x228] ;  /* 0x00008a00150c7b82 */ /* 0x000f220000000a00 */
[----:B------:R-:W-:Y:S02]  /*c000*/  PLOP3.LUT P4, PT, PT, PT, UP0, 0x80, 0x0 ;  /* 0x000000000000781c */ /* 0x000fe40003f8f008 */
[----:B------:R-:W-:Y:S01]  /*c010*/  SEL R7, R222, RZ, !P2 ;  /* 0x000000ffde077207 */ /* 0x000fe20005000000 */
[----:B------:R-:W-:Y:S01]  /*c020*/  VIADD R18, R206, UR12 ;  /* 0x0000000cce127c36 */ /* 0x000fe20008000000 */
[----:B------:R-:W-:Y:S01]  /*c030*/  @UP0 ULDC UR8, c[0x0][0xcec] ;  /* 0x00033b0000080ab9 */ /* 0x000fe20000000800 */
[-C--:B0-----:R-:W-:Y:S02]  /*c040*/  IMAD R11, R11, R212.reuse, RZ ;  /* 0x000000d40b0b7224 */ /* 0x081fe400078e02ff */
[----:B-1----:R-:W0:Y:S01]  /*c050*/  @!P3 LDC R14, c[0x0][0xc50] ;  /* 0x00031400ff0ebb82 */ /* 0x002e220000000800 */
[----:B------:R-:W-:-:S04]  /*c060*/  IMAD.WIDE.U32 R16, R10, R212, RZ ;  /* 0x000000d40a107225 */ /* 0x000fc800078e00ff */
[----:B------:R-:W-:Y:S02]  /*c070*/  IMAD R19, R10, R7, R11 ;  /* 0x000000070a137224 */ /* 0x000fe400078e020b */
[-C--:B--2---:R-:W-:Y:S01]  /*c080*/  IMAD.WIDE.U32 R10, R8, R213.reuse, RZ ;  /* 0x000000d5080a7225 */ /* 0x084fe200078e00ff */
[----:B------:R-:W1:Y:S03]  /*c090*/  @!P3 LDC R15, c[0x0][0xc54] ;  /* 0x00031500ff0fbb82 */ /* 0x000e660000000800 */
[----:B------:R-:W-:-:S05]  /*c0a0*/  IMAD R7, R9, R213, RZ ;  /* 0x000000d509077224 */ /* 0x000fca00078e02ff */
[----:B------:R2:W0:Y:S01]  /*c0b0*/  LDC.64 R8, c[0x0][R21+0x210] ;  /* 0x0000840015087b82 */ /* 0x0004220000000a00 */
[----:B------:R-:W-:Y:S01]  /*c0c0*/  IADD3 R152, R17, R19, RZ ;  /* 0x0000001311987210 */ /* 0x000fe20007ffe0ff */
[----:B------:R-:W-:Y:S01]  /*c0d0*/  IMAD.MOV.U32 R19, RZ, RZ, R18 ;  /* 0x000000ffff137224 */ /* 0x000fe200078e0012 */
[----:B---3--:R-:W-:Y:S02]  /*c0e0*/  SEL R17, R163, RZ, P3 ;  /* 0x000000ffa3117207 */ /* 0x008fe40001800000 */
[----:B----4-:R-:W-:Y:S01]  /*c0f0*/  IADD3 R16, P2, P5, R16, R10, R2 ;  /* 0x0000000a10107210 */ /* 0x010fe20007d5e002 */
        /* <DEDUP_REMOVED lines=14> */
[-C--:B0-----:R-:W-:Y:S01]  /*c1e0*/  IMAD R9, R9, R11.reuse, RZ ;  /* 0x0000000b09097224 */ /* 0x081fe200078e02ff */
[----:B------:R-:W-:Y:S01]  /*c1f0*/  SHF.R.S32.HI R17, RZ, 0x1f, R11 ;  /* 0x0000001fff117819 */ /* 0x000fe2000001140b */
[----:B------:R-:W-:-:S04]  /*c200*/  IMAD.WIDE.U32 R12, R8, R11, R12 ;  /* 0x0000000b080c7225 */ /* 0x000fc800078e000c */
[----:B------:R-:W-:Y:S01]  /*c210*/  IMAD R9, R8, R17, R9 ;  /* 0x0000001108097224 */ /* 0x000fe200078e0209 */
[----:B------:R-:W-:Y:S01]  /*c220*/  LEA R14, P2, R12, R14, 0x2 ;  /* 0x0000000e0c0e7211 */ /* 0x000fe200078410ff */
[----:B------:R-:W-:Y:S02]  /*c230*/  ULDC UR8, c[0x0][0xb88] ;  /* 0x0002e20000087ab9 */ /* 0x000fe40000000800 */
[----:B------:R-:W-:Y:S01]  /*c240*/  IMAD.IADD R8, R13, 0x1, R9 ;  /* 0x000000010d087824 */ /* 0x000fe200078e0209 */
[----:B-----5:R-:W-:-:S04]  /*c250*/  @P1 R2UR UR8, R20 ;  /* 0x00000000140812ca */ /* 0x020fc800000e0000 */
        /* <DEDUP_REMOVED lines=8> */
.L_x_5756:
[----:B------:R-:W2:Y:S04]  /*c2e0*/  LDL R11, [R1+0x30] ;  /* 0x00003000010b7983 */ /* 0x000ea80000100800 */
[----:B------:R-:W3:Y:S01]  /*c2f0*/  LDL R10, [R1+0x2c] ;  /* 0x00002c00010a7983 */ /* 0x000ee20000100800 */
[----:B------:R-:W-:Y:S01]  /*c300*/  R2UR UR10, R204 ;  /* 0x00000000cc0a72ca */ /* 0x000fe200000e0000 */
[----:B------:R-:W-:Y:S02]  /*c310*/  UIMAD UR8, UR8, UR11, URZ ;  /* 0x0000000b080872a4 */ /* 0x000fe4000f8e023f */
[----:B------:R-:W-:Y:S04]  /*c320*/  SHFL.IDX PT, R4, R14, RZ, 0x1c1f ;  /* 0x001c1fff0e047589 */ /* 0x000fe800000e0000 */
[----:B------:R-:W0:Y:S04]  /*c330*/  SHFL.IDX PT, R5, R15, RZ, 0x1c1f ;  /* 0x001c1fff0f057589 */ /* 0x000e2800000e0000 */
[----:B------:R-:W-:Y:S04]  /*c340*/  SHFL.IDX PT, R8, R14, 0x1, 0x1c1f ;  /* 0x003c1f000e087f89 */ /* 0x000fe800000e0000 */
[----:B------:R-:W1:Y:S01]  /*c350*/  SHFL.IDX PT, R9, R15, 0x1, 0x1c1f ;  /* 0x003c1f000f097f89 */ /* 0x000e6200000e0000 */
[----:B--2---:R-:W-:Y:S01]  /*c360*/  VIADD R11, R11, UR10 ;  /* 0x0000000a0b0b7c36 */ /* 0x004fe20008000000 */
        /* <DEDUP_REMOVED lines=53> */
[----:B------:R-:W-:Y:S02]  /*c6c0*/  LOP3.LUT R40, R41, 0x380, RZ, 0xc0, !PT ;  /* 0x0000038029287812 */ /* 0x000fe400078ec0ff */
        /* <DEDUP_REMOVED lines=15> */
[----:B------:R-:W-:Y:S02]  /*c7c0*/  LOP3.LUT R40, R40, R41, RZ, 0x3c, !PT ;  /* 0x0000002928287212 */ /* 0x000fe400078e3cff */
[----:B------:R-:W-:Y:S01]  /*c7d0*/  SHF.R.U64 R11, R11, 0x3, RZ ;  /* 0x000000030b0b7819 */ /* 0x000fe200000012ff */
[----:B------:R-:W-:Y:S01]  /*c7e0*/  IMAD R7, R2, UR7, R7 ;  /* 0x0000000702077c24 */ /* 0x000fe2000f8e0207 */
[----:B------:R-:W-:Y:S01]  /*c7f0*/  LOP3.LUT R44, R44, R45, RZ, 0x3c, !PT ;  /* 0x0000002d2c2c7212 */ /* 0x000fe200078e3cff */
[----:B------:R-:W-:Y:S01]  /*c800*/  IMAD.X R45, RZ, RZ, R5, P2 ;  /* 0x000000ffff2d7224 */ /* 0x000fe200010e0605 */
[----:B------:R-:W-:Y:S01]  /*c810*/  IADD3.X R41, RZ, R5, RZ, P3, !PT ;  /* 0x00000005ff297210 */ /* 0x000fe20001ffe4ff */
[----:B------:R-:W5:Y:S01]  /*c820*/  LD.E.128 R28, desc[UR36][R28.64] ;  /* 0x000000241c1c7980 */ /* 0x000f62000c101d00 */
[----:B------:R-:W-:-:S02]  /*c830*/  IADD3 R9, P1, R4, 0xf000, RZ ;  /* 0x0000f00004097810 */ /* 0x000fc40007f3e0ff */
[C---:B------:R-:W-:Y:S01]  /*c840*/  IADD3 R53, P0, R4.reuse, 0xa000, RZ ;  /* 0x0000a00004357810 */ /* 0x040fe20007f1e0ff */
[----:B------:R-:W5:Y:S01]  /*c850*/  LD.E.128 R32, desc[UR36][R32.64] ;  /* 0x0000002420207980 */ /* 0x000f62000c101d00 */
[C---:B------:R-:W-:Y:S01]  /*c860*/  IADD3 R57, P6, R4.reuse, 0xb000, RZ ;  /* 0x0000b00004397810 */ /* 0x040fe20007fde0ff */
[----:B------:R-:W-:Y:S01]  /*c870*/  IMAD.X R73, RZ, RZ, R5, P1 ;  /* 0x000000ffff497224 */ /* 0x000fe200008e0605 */
[C---:B------:R-:W-:Y:S01]  /*c880*/  IADD3 R61, P5, R4.reuse, 0xc000, RZ ;  /* 0x0000c000043d7810 */ /* 0x040fe20007fbe0ff */
[----:B------:R-:W5:Y:S01]  /*c890*/  LD.E.128 R36, desc[UR36][R36.64] ;  /* 0x0000002424247980 */ /* 0x000f62000c101d00 */
[C---:B------:R-:W-:Y:S02]  /*c8a0*/  IADD3 R65, P3, R4.reuse, 0xd000, RZ ;  /* 0x0000d00004417810 */ /* 0x040fe40007f7e0ff */
[----:B------:R-:W-:Y:S01]  /*c8b0*/  IADD3 R69, P2, R4, 0xe000, RZ ;  /* 0x0000e00004457810 */ /* 0x000fe20007f5e0ff */
[----:B------:R-:W5:Y:S01]  /*c8c0*/  LD.E.128 R40, desc[UR36][R40.64] ;  /* 0x0000002428287980 */ /* 0x000f62000c101d00 */
[----:B------:R-:W-:-:S02]  /*c8d0*/  LOP3.LUT R8, R9, 0x380, RZ, 0xc0, !PT ;  /* 0x0000038009087812 */ /* 0x000fc400078ec0ff */
[----:B------:R-:W-:Y:S01]  /*c8e0*/  LOP3.LUT R52, R53, 0x380, RZ, 0xc0, !PT ;  /* 0x0000038035347812 */ /* 0x000fe200078ec0ff */
[----:B------:R-:W5:Y:S01]  /*c8f0*/  LD.E.128 R44, desc[UR36][R44.64] ;  /* 0x000000242c2c7980 */ /* 0x000f62000c101d00 */
[----:B------:R-:W-:Y:S02]  /*c900*/  LOP3.LUT R56, R57, 0x380, RZ, 0xc0, !PT ;  /* 0x0000038039387812 */ /* 0x000fe400078ec0ff */
[----:B------:R-:W-:Y:S01]  /*c910*/  LOP3.LUT R60, R61, 0x380, RZ, 0xc0, !PT ;  /* 0x000003803d3c7812 */ /* 0x000fe200078ec0ff */
[----:B------:R-:W5:Y:S01]  /*c920*/  LD.E.128 R48, desc[UR36][R48.64] ;  /* 0x0000002430307980 */ /* 0x000f62000c101d00 */
[----:B------:R-:W-:Y:S02]  /*c930*/  LOP3.LUT R64, R65, 0x380, RZ, 0xc0, !PT ;  /* 0x0000038041407812 */ /* 0x000fe400078ec0ff */
[----:B------:R-:W-:Y:S02]  /*c940*/  LOP3.LUT R68, R69, 0x380, RZ, 0xc0, !PT ;  /* 0x0000038045447812 */ /* 0x000fe400078ec0ff */
[----:B------:R-:W-:-:S02]  /*c950*/  SHF.R.U64 R8, R8, 0x3, RZ ;  /* 0x0000000308087819 */ /* 0x000fc400000012ff */
[----:B------:R-:W-:Y:S02]  /*c960*/  SHF.R.U64 R52, R52, 0x3, RZ ;  /* 0x0000000334347819 */ /* 0x000fe400000012ff */
[----:B------:R-:W-:Y:S02]  /*c970*/  SHF.R.U64 R56, R56, 0x3, RZ ;  /* 0x0000000338387819 */ /* 0x000fe400000012ff */
[----:B------:R-:W-:Y:S02]  /*c980*/  SHF.R.U64 R60, R60, 0x3, RZ ;  /* 0x000000033c3c7819 */ /* 0x000fe400000012ff */
[----:B------:R-:W-:Y:S02]  /*c990*/  SHF.R.U64 R64, R64, 0x3, RZ ;  /* 0x0000000340407819 */ /* 0x000fe400000012ff */
        /* <DEDUP_REMOVED lines=15> */
[----:B------:R-:W-:Y:S01]  /*ca90*/  SHF.R.S32.HI R21, RZ, 0x1f, R212 ;  /* 0x0000001fff157819 */ /* 0x000fe200000114d4 */
[----:B------:R-:W-:-:S02]  /*caa0*/  VIADD R80, R3, UR12 ;  /* 0x0000000c03507c36 */ /* 0x000fc40008000000 */
[----:B------:R-:W5:Y:S04]  /*cab0*/  LD.E.128 R56, desc[UR36][R56.64] ;  /* 0x0000002438387980 */ /* 0x000f68000c101d00 */
[----:B------:R-:W5:Y:S01]  /*cac0*/  LD.E.128 R60, desc[UR36][R60.64] ;  /* 0x000000243c3c7980 */ /* 0x000f62000c101d00 */
[----:B0-----:R-:W-:Y:S01]  /*cad0*/  IMAD.WIDE.U32 R4, R2, UR6, RZ ;  /* 0x0000000602047c25 */ /* 0x001fe2000f8e00ff */
[----:B------:R-:W-:Y:S02]  /*cae0*/  ULDC.64 UR6, c[0x0][0xbe8] ;  /* 0x0002fa0000067ab9 */ /* 0x000fe40000000a00 */
[----:B------:R-:W5:Y:S01]  /*caf0*/  LD.E.128 R64, desc[UR36][R64.64] ;  /* 0x0000002440407980 */ /* 0x000f62000c101d00 */
[----:B------:R-:W-:Y:S02]  /*cb00*/  IMAD.IADD R5, R5, 0x1, R7 ;  /* 0x0000000105057824 */ /* 0x000fe400078e0207 */
[----:B------:R-:W-:Y:S01]  /*cb10*/  IMAD R2, R20, 0x20, R3 ;  /* 0x0000002014027824 */ /* 0x000fe200078e0203 */
[----:B------:R-:W5:Y:S01]  /*cb20*/  LD.E.128 R68, desc[UR36][R68.64] ;  /* 0x0000002444447980 */ /* 0x000f62000c101d00 */
[----:B------:R-:W-:-:S03]  /*cb30*/  IMAD.WIDE.U32 R4, R213, UR6, R4 ;  /* 0x00000006d5047c25 */ /* 0x000fc6000f8e0004 */
[----:B------:R-:W5:Y:S01]  /*cb40*/  LD.E.128 R72, desc[UR36][R72.64] ;  /* 0x0000002448487980 */ /* 0x000f62000c101d00 */
[----:B------:R-:W-:Y:S02]  /*cb50*/  VIADD R20, R2, UR12 ;  /* 0x0000000c02147c36 */ /* 0x000fe40008000000 */
[----:B------:R-:W-:Y:S01]  /*cb60*/  IMAD R5, R213, UR7, R5 ;  /* 0x00000007d5057c24 */ /* 0x000fe2000f8e0205 */
[----:B------:R-:W-:Y:S01]  /*cb70*/  ULDC.64 UR6, c[0x0][0xbf0] ;  /* 0x0002fc0000067ab9 */ /* 0x000fe20000000a00 */
        /* <DEDUP_REMOVED lines=8> */
[----:B------:R-:W-:-:S02]  /*cc00*/  IMAD R21, R21, UR6, RZ ;  /* 0x0000000615157c24 */ /* 0x000fc4000f8e02ff */
[----:B------:R-:W-:Y:S01]  /*cc10*/  IMAD.MOV.U32 R7, RZ, RZ, R20 ;  /* 0x000000ffff077224 */ /* 0x000fe200078e0014 */
[----:B------:R-:W-:Y:S01]  /*cc20*/  @P4 SHF.R.U32.HI R7, RZ, UR10, R2 ;  /* 0x0000000aff074c19 */ /* 0x000fe20008011602 */
[C---:B------:R-:W-:Y:S02]  /*cc30*/  IMAD R21, R212.reuse, UR7, R21 ;  /* 0x00000007d4157c24 */ /* 0x040fe4000f8e0215 */
[----:B------:R-:W-:Y:S01]  /*cc40*/  IMAD.WIDE.U32 R212, R212, UR6, R4 ;  /* 0x00000006d4d47c25 */ /* 0x000fe2000f8e0004 */
[----:B------:R-:W-:Y:S01]  /*cc50*/  SHF.R.S32.HI R2, RZ, 0x1f, R7 ;  /* 0x0000001fff027819 */ /* 0x000fe20000011407 */
[----:B------:R-:W-:Y:S02]  /*cc60*/  ULDC.64 UR6, c[0x0][0xbe0] ;  /* 0x0002f80000067ab9 */ /* 0x000fe40000000a00 */
[----:B------:R-:W-:Y:S02]  /*cc70*/  IMAD.IADD R213, R213, 0x1, R21 ;  /* 0x00000001d5d57824 */ /* 0x000fe400078e0215 */
[----:B------:R-:W-:-:S02]  /*cc80*/  IMAD.MOV R21, RZ, RZ, -R7 ;  /* 0x000000ffff157224 */ /* 0x000fc400078e0a07 */
        /* <DEDUP_REMOVED lines=10> */
[----:B------:R-:W-:-:S04]  /*cd30*/  ULDC.64 UR6, c[0x0][0xb80] ;  /* 0x0002e00000067ab9 */ /* 0x000fc80000000a00 */
[----:B------:R-:W-:Y:S02]  /*cd40*/  IADD3 R3, R3, R7, RZ ;  /* 0x0000000703037210 */ /* 0x000fe40007ffe0ff */
[----:B------:R-:W-:Y:S01]  /*cd50*/  LEA R7, P2, R2, UR6, 0x1 ;  /* 0x0000000602077c11 */ /* 0x000fe2000f8408ff */
[----:B------:R-:W-:-:S03]  /*cd60*/  UIADD3 UR6, UR9, 0x32420, URZ ;  /* 0x0003242009067890 */ /* 0x000fc6000fffe03f */
        /* <DEDUP_REMOVED lines=36> */
.L_x_5759:
[----:B------:R-:W-:Y:S05]  /*cfb0*/  BSYNC B1 ;  /* 0x0000000000017941 */ /* 0x000fea0003800000 */
.L_x_5758:
        /* <DEDUP_REMOVED lines=21> */
.L_x_5761:
[----:B------:R-:W-:Y:S05]  /*d110*/  BSYNC B1 ;  /* 0x0000000000017941 */ /* 0x000fea0003800000 */
.L_x_5760:
        /* <DEDUP_REMOVED lines=21> */
.L_x_5763:
[----:B------:R-:W-:Y:S05]  /*d270*/  BSYNC B1 ;  /* 0x0000000000017941 */ /* 0x000fea0003800000 */
.L_x_5762:
        /* <DEDUP_REMOVED lines=24> */
.L_x_5757:
[----:B------:R-:W-:Y:S01]  /*d400*/  ULDC.64 UR6, c[0x0][0xc08] ;  /* 0x0003020000067ab9 */ /* 0x000fe20000000a00 */
[----:B0-----:R-:W-:Y:S01]  /*d410*/  SHF.R.S32.HI R3, RZ, 0x1f, R212 ;  /* 0x0000001fff037819 */ /* 0x001fe200000114d4 */
[----:B------:R-:W-:Y:S01]  /*d420*/  IMAD R7, R7, UR6, RZ ;  /* 0x0000000607077c24 */ /* 0x000fe2000f8e02ff */
[----:B------:R-:W-:Y:S01]  /*d430*/  ULDC.64 UR12, c[0x0][0xc40] ;  /* 0x00031000000c7ab9 */ /* 0x000fe20000000a00 */
[----:B------:R-:W-:Y:S01]  /*d440*/  IMAD.WIDE.U32 R4, R2, UR6, RZ ;  /* 0x0000000602047c25 */ /* 0x000fe2000f8e00ff */
[----:B------:R-:W-:Y:S01]  /*d450*/  UIADD3 UR9, UR9, 0x32420, URZ ;  /* 0x0003242009097890 */ /* 0x000fe2000fffe03f */
[----:B------:R-:W-:Y:S01]  /*d460*/  IADD3 R184, R22, 0x30, RZ ;  /* 0x0000003016b87810 */ /* 0x000fe20007ffe0ff */
[----:B------:R-:W-:Y:S01]  /*d470*/  BSSY B1, `(.L_x_5765) ;  /* 0x00000f0000017945 */ /* 0x000fe20003800000 */
        /* <DEDUP_REMOVED lines=29> */
[----:B------:R-:W-:Y:S01]  /*d650*/  IADD3 R165, R22, 0x78, RZ ;  /* 0x0000007816a57810 */ /* 0x000fe20007ffe0ff */
        /* <DEDUP_REMOVED lines=14> */
[----:B------:R-:W-:Y:S01]  /*d740*/  IMAD.IADD R7, R5, 0x1, R3 ;  /* 0x0000000105077824 */ /* 0x000fe200078e0203 */
[----:B------:R-:W-:Y:S01]  /*d750*/  LEA R0, P1, R4, UR6, 0x2 ;  /* 0x0000000604007c11 */ /* 0x000fe2000f8210ff */
[C---:B------:R-:W-:Y:S02]  /*d760*/  VIADD R160, R22.reuse, 0x90 ;  /* 0x0000009016a07836 */ /* 0x040fe40000000000 */
[----:B------:R-:W-:Y:S01]  /*d770*/  VIADD R162, R22, 0x88 ;  /* 0x0000008816a27836 */ /* 0x000fe20000000000 */
[----:B------:R-:W-:Y:S01]  /*d780*/  LEA.HI.X R7, R4, UR7, R7, 0x2, P1 ;  /* 0x0000000704077c11 */ /* 0x000fe200088f1407 */
[C---:B------:R-:W-:Y:S01]  /*d790*/  VIADD R164, R22.reuse, 0x80 ;  /* 0x0000008016a47836 */ /* 0x040fe20000000000 */
[----:B------:R0:W1:Y:S01]  /*d7a0*/  SHFL.IDX PT, R2, R0, RZ, 0x1c1f ;  /* 0x001c1fff00027589 */ /* 0x00006200000e0000 */
[C---:B------:R-:W-:Y:S01]  /*d7b0*/  VIADD R166, R22.reuse, 0x78 ;  /* 0x0000007816a67836 */ /* 0x040fe20000000000 */
[----:B------:R-:W-:Y:S01]  /*d7c0*/  SHF.R.S32.HI R160, RZ, 0x1f, R160 ;  /* 0x0000001fffa07819 */ /* 0x000fe200000114a0 */
[C---:B------:R-:W-:Y:S01]  /*d7d0*/  VIADD R168, R22.reuse, 0x70 ;  /* 0x0000007016a87836 */ /* 0x040fe20000000000 */
[----:B------:R0:W2:Y:S01]  /*d7e0*/  SHFL.IDX PT, R3, R7, RZ, 0x1c1f ;  /* 0x001c1fff07037589 */ /* 0x0000a200000e0000 */
        /* <DEDUP_REMOVED lines=32> */
[----:B------:R-:W-:-:S02]  /*d9f0*/  VIADD R167, R22, 0x70 ;  /* 0x0000007016a77836 */ /* 0x000fc40000000000 */
[C---:B------:R-:W-:Y:S02]  /*da00*/  VIADD R169, R22.reuse, 0x68 ;  /* 0x0000006816a97836 */ /* 0x040fe40000000000 */
[C---:B------:R-:W-:Y:S02]  /*da10*/  VIADD R171, R22.reuse, 0x60 ;  /* 0x0000006016ab7836 */ /* 0x040fe40000000000 */
[C---:B------:R-:W-:Y:S02]  /*da20*/  VIADD R173, R22.reuse, 0x58 ;  /* 0x0000005816ad7836 */ /* 0x040fe40000000000 */
[C---:B------:R-:W-:Y:S02]  /*da30*/  VIADD R175, R22.reuse, 0x50 ;  /* 0x0000005016af7836 */ /* 0x040fe40000000000 */
[C---:B------:R-:W-:Y:S02]  /*da40*/  VIADD R177, R22.reuse, 0x48 ;  /* 0x0000004816b17836 */ /* 0x040fe40000000000 */
[----:B------:R-:W-:-:S02]  /*da50*/  VIADD R179, R22, 0x40 ;  /* 0x0000004016b37836 */ /* 0x000fc40000000000 */
[C---:B------:R-:W-:Y:S02]  /*da60*/  VIADD R181, R22.reuse, 0x38 ;  /* 0x0000003816b57836 */ /* 0x040fe40000000000 */
[C---:B------:R-:W-:Y:S02]  /*da70*/  VIADD R183, R22.reuse, 0x30 ;  /* 0x0000003016b77836 */ /* 0x040fe40000000000 */
[C---:B------:R-:W-:Y:S02]  /*da80*/  VIADD R16, R22.reuse, 0x28 ;  /* 0x0000002816107836 */ /* 0x040fe40000000000 */
[C---:B------:R-:W-:Y:S02]  /*da90*/  VIADD R186, R22.reuse, 0x20 ;  /* 0x0000002016ba7836 */ /* 0x040fe40000000000 */
[C---:B------:R-:W-:Y:S02]  /*daa0*/  VIADD R188, R22.reuse, 0x18 ;  /* 0x0000001816bc7836 */ /* 0x040fe40000000000 */
[----:B------:R-:W-:-:S02]  /*dab0*/  VIADD R190, R22, 0x10 ;  /* 0x0000001016be7836 */ /* 0x000fc40000000000 */
[----:B------:R-:W-:Y:S01]  /*dac0*/  VIADD R192, R22, 0x8 ;  /* 0x0000000816c07836 */ /* 0x000fe20000000000 */
[----:B012---:R-:W-:Y:S06]  /*dad0*/  @P2 BRA `(.L_x_5766) ;  /* 0x0000000800242947 */ /* 0x007fec0003800000 */
        /* <DEDUP_REMOVED lines=8> */
[----:B------:R-:W-:Y:S02]  /*db60*/  @!P2 LEA R8, P5, R192, R2, 0x2 ;  /* 0x00000002c008a211 */ /* 0x000fe400078a10ff */
[----:B------:R-:W-:Y:S02]  /*db70*/  @!P3 IMAD.WIDE R4, R22, 0x4, R2 ;  /* 0x000000041604b825 */ /* 0x000fe400078e0202 */
[----:B------:R-:W-:-:S03]  /*db80*/  @!P2 LEA.HI.X R9, R192, R3, R193, 0x2, P5 ;  /* 0x00000003c009a211 */ /* 0x000fc600028f14c1 */
        /* <DEDUP_REMOVED lines=69> */
[-C--:B------:R-:W-:Y:S02]  /*dfe0*/  @!P1 LEA.HI.X R5, R159, R3.reuse, R160, 0x2, P6 ;  /* 0x000000039f059211 */ /* 0x080fe400030f14a0 */
[-C--:B-1----:R-:W-:Y:S02]  /*dff0*/  @!P4 LEA R8, P5, R157, R2.reuse, 0x2 ;  /* 0x000000029d08c211 */ /* 0x082fe400078a10ff */
[-C--:B------:R-:W-:Y:S01]  /*e000*/  @!P3 LEA R10, P6, R229, R2.reuse, 0x2 ;  /* 0x00000002e50ab211 */ /* 0x080fe200078c10ff */
[----:B------:R0:W-:Y:S01]  /*e010*/  @!P1 ST.E.64 desc[UR36][R4.64], R96 ;  /* 0x0000006004009985 */ /* 0x0001e2000c101b24 */
[----:B------:R-:W-:Y:S02]  /*e020*/  @!P4 LEA.HI.X R9, R157, R3, R158, 0x2, P5 ;  /* 0x000000039d09c211 */ /* 0x000fe400028f149e */
[----:B------:R-:W-:Y:S02]  /*e030*/  ISETP.GE.AND P1, PT, R227, UR6, PT ;  /* 0x00000006e3007c0c */ /* 0x000fe4000bf26270 */
[----:B------:R-:W-:Y:S01]  /*e040*/  @!P2 LEA R12, P5, R228, R2, 0x2 ;  /* 0x00000002e40ca211 */ /* 0x000fe200078a10ff */
[----:B------:R1:W-:Y:S01]  /*e050*/  @!P4 ST.E.64 desc[UR36][R8.64], R100 ;  /* 0x000000640800c985 */ /* 0x0003e2000c101b24 */
[----:B------:R-:W-:-:S02]  /*e060*/  ISETP.GE.AND P4, PT, R226, UR6, PT ;  /* 0x00000006e2007c0c */ /* 0x000fc4000bf86270 */
[-C--:B------:R-:W-:Y:S02]  /*e070*/  @!P3 LEA.HI.X R11, R229, R3.reuse, R156, 0x2, P6 ;  /* 0x00000003e50bb211 */ /* 0x080fe400030f149c */
[----:B------:R-:W-:-:S03]  /*e080*/  @!P2 LEA.HI.X R13, R228, R3, R155, 0x2, P5 ;  /* 0x00000003e40da211 */ /* 0x000fc600028f149b */
[----:B------:R2:W-:Y:S01]  /*e090*/  @!P3 ST.E.64 desc[UR36][R10.64], R104 ;  /* 0x000000680a00b985 */ /* 0x0005e2000c101b24 */
[----:B------:R-:W-:Y:S02]  /*e0a0*/  ISETP.GE.AND P3, PT, R225, UR6, PT ;  /* 0x00000006e1007c0c */ /* 0x000fe4000bf66270 */
[CC--:B------:R-:W-:Y:S01]  /*e0b0*/  @!P1 LEA R14, P6, R227.reuse, R2.reuse, 0x2 ;  /* 0x00000002e30e9211 */ /* 0x0c0fe200078c10ff */
[----:B------:R-:W-:Y:S01]  /*e0c0*/  @!P2 ST.E.64 desc[UR36][R12.64], R108 ;  /* 0x0000006c0c00a985 */ /* 0x000fe2000c101b24 */
[----:B------:R-:W-:Y:S02]  /*e0d0*/  ISETP.GE.AND P2, PT, R224, UR6, PT ;  /* 0x00000006e0007c0c */ /* 0x000fe4000bf46270 */
[----:B------:R-:W-:Y:S02]  /*e0e0*/  @!P1 LEA.HI.X R15, R227, R3, R154, 0x2, P6 ;  /* 0x00000003e30f9211 */ /* 0x000fe400030f149a */
[----:B0-----:R-:W-:-:S03]  /*e0f0*/  @!P4 LEA R4, P5, R226, R2, 0x2 ;  /* 0x00000002e204c211 */ /* 0x001fc600078a10ff */
[----:B------:R0:W-:Y:S01]  /*e100*/  @!P1 ST.E.64 desc[UR36][R14.64], R112 ;  /* 0x000000700e009985 */ /* 0x0001e2000c101b24 */
[-C--:B------:R-:W-:Y:S02]  /*e110*/  @!P4 LEA.HI.X R5, R226, R3.reuse, R153, 0x2, P5 ;  /* 0x00000003e205c211 */ /* 0x080fe400028f1499 */
[----:B------:R-:W-:Y:S02]  /*e120*/  ISETP.GE.AND P1, PT, R223, UR6, PT ;  /* 0x00000006df007c0c */ /* 0x000fe4000bf26270 */
[CC--:B-1----:R-:W-:Y:S01]  /*e130*/  @!P3 LEA R8, P6, R225.reuse, R2.reuse, 0x2 ;  /* 0x00000002e108b211 */ /* 0x0c2fe200078c10ff */
[----:B------:R1:W-:Y:S01]  /*e140*/  @!P4 ST.E.64 desc[UR36][R4.64], R116 ;  /* 0x000000740400c985 */ /* 0x0003e2000c101b24 */
[C---:B--2---:R-:W-:Y:S02]  /*e150*/  @!P2 LEA R10, P4, R224.reuse, R2, 0x2 ;  /* 0x00000002e00aa211 */ /* 0x044fe400078810ff */
[-C--:B------:R-:W-:Y:S02]  /*e160*/  @!P3 LEA.HI.X R9, R225, R3.reuse, R152, 0x2, P6 ;  /* 0x00000003e109b211 */ /* 0x080fe400030f1498 */
[----:B------:R-:W-:-:S02]  /*e170*/  @!P2 LEA.HI.X R11, R224, R3, R20, 0x2, P4 ;  /* 0x00000003e00ba211 */ /* 0x000fc400020f1414 */
[----:B------:R-:W-:Y:S01]  /*e180*/  ISETP.GE.AND P4, PT, R221, UR6, PT ;  /* 0x00000006dd007c0c */ /* 0x000fe2000bf86270 */
[----:B------:R2:W-:Y:S01]  /*e190*/  @!P3 ST.E.64 desc[UR36][R8.64], R120 ;  /* 0x000000780800b985 */ /* 0x0005e2000c101b24 */
[----:B------:R-:W-:Y:S01]  /*e1a0*/  ISETP.GE.AND P3, PT, R17, UR6, PT ;  /* 0x0000000611007c0c */ /* 0x000fe2000bf66270 */
[----:B0-----:R-:W-:Y:S01]  /*e1b0*/  VIADD R15, R22, 0xe8 ;  /* 0x000000e8160f7836 */ /* 0x001fe20000000000 */
[C---:B------:R-:W-:Y:S01]  /*e1c0*/  @!P1 LEA R12, P5, R223.reuse, R2, 0x2 ;  /* 0x00000002df0c9211 */ /* 0x040fe200078a10ff */
[----:B------:R0:W-:Y:S01]  /*e1d0*/  @!P2 ST.E.64 desc[UR36][R10.64], R124 ;  /* 0x0000007c0a00a985 */ /* 0x0001e2000c101b24 */
[----:B------:R-:W-:Y:S02]  /*e1e0*/  SHF.R.S32.HI R14, RZ, 0x1f, R21 ;  /* 0x0000001fff0e7819 */ /* 0x000fe40000011415 */
[----:B------:R-:W-:Y:S02]  /*e1f0*/  @!P1 LEA.HI.X R13, R223, R3, R18, 0x2, P5 ;  /* 0x00000003df0d9211 */ /* 0x000fe400028f1412 */
[----:B------:R-:W-:-:S02]  /*e200*/  ISETP.GE.AND P2, PT, R15, UR6, PT ;  /* 0x000000060f007c0c */ /* 0x000fc4000bf46270 */
[----:B-1----:R-:W-:Y:S01]  /*e210*/  SHF.R.S32.HI R5, RZ, 0x1f, R17 ;  /* 0x0000001fff057819 */ /* 0x002fe20000011411 */
[----:B------:R1:W-:Y:S01]  /*e220*/  @!P1 ST.E.64 desc[UR36][R12.64], R128 ;  /* 0x000000800c009985 */ /* 0x0003e2000c101b24 */
[----:B------:R-:W-:Y:S02]  /*e230*/  ISETP.GE.AND P1, PT, R19, UR6, PT ;  /* 0x0000000613007c0c */ /* 0x000fe4000bf26270 */
[----:B--2---:R-:W-:Y:S02]  /*e240*/  SHF.R.S32.HI R9, RZ, 0x1f, R221 ;  /* 0x0000001fff097819 */ /* 0x004fe400000114dd */
[-C--:B------:R-:W-:Y:S02]  /*e250*/  @!P4 LEA R8, P5, R221, R2.reuse, 0x2 ;  /* 0x00000002dd08c211 */ /* 0x080fe400078a10ff */
[----:B------:R-:W-:Y:S02]  /*e260*/  @!P3 LEA R4, P6, R17, R2, 0x2 ;  /* 0x000000021104b211 */ /* 0x000fe400078c10ff */
[----:B------:R-:W-:-:S02]  /*e270*/  @!P4 LEA.HI.X R9, R221, R3, R9, 0x2, P5 ;  /* 0x00000003dd09c211 */ /* 0x000fc400028f1409 */
[----:B------:R-:W-:Y:S02]  /*e280*/  ISETP.GE.AND P5, PT, R21, UR6, PT ;  /* 0x0000000615007c0c */ /* 0x000fe4000bfa6270 */
[-C--:B------:R-:W-:Y:S01]  /*e290*/  @!P3 LEA.HI.X R5, R17, R3.reuse, R5, 0x2, P6 ;  /* 0x000000031105b211 */ /* 0x080fe200030f1405 */
[----:B------:R2:W-:Y:S01]  /*e2a0*/  @!P4 ST.E.64 desc[UR36][R8.64], R132 ;  /* 0x000000840800c985 */ /* 0x0005e2000c101b24 */
[----:B0-----:R-:W-:Y:S02]  /*e2b0*/  SHF.R.S32.HI R11, RZ, 0x1f, R15 ;  /* 0x0000001fff0b7819 */ /* 0x001fe4000001140f */
[C---:B------:R-:W-:Y:S01]  /*e2c0*/  @!P2 LEA R10, P6, R15.reuse, R2, 0x2 ;  /* 0x000000020f0aa211 */ /* 0x040fe200078c10ff */
[----:B------:R2:W-:Y:S01]  /*e2d0*/  @!P3 ST.E.64 desc[UR36][R4.64], R136 ;  /* 0x000000880400b985 */ /* 0x0005e2000c101b24 */
[----:B-1----:R-:W-:Y:S02]  /*e2e0*/  SHF.R.S32.HI R13, RZ, 0x1f, R19 ;  /* 0x0000001fff0d7819 */ /* 0x002fe40000011413 */
[----:B------:R-:W-:-:S02]  /*e2f0*/  @!P2 LEA.HI.X R11, R15, R3, R11, 0x2, P6 ;  /* 0x000000030f0ba211 */ /* 0x000fc400030f140b */
[----:B------:R-:W-:-:S03]  /*e300*/  @!P1 LEA R12, P6, R19, R2, 0x2 ;  /* 0x00000002130c9211 */ /* 0x000fc600078c10ff */
[----:B------:R2:W-:Y:S01]  /*e310*/  @!P2 ST.E.64 desc[UR36][R10.64], R140 ;  /* 0x0000008c0a00a985 */ /* 0x0005e2000c101b24 */
[----:B------:R-:W-:Y:S02]  /*e320*/  @!P1 LEA.HI.X R13, R19, R3, R13, 0x2, P6 ;  /* 0x00000003130d9211 */ /* 0x000fe400030f140d */
[----:B------:R-:W-:-:S03]  /*e330*/  @!P5 LEA R2, P6, R21, R2, 0x2 ;  /* 0x000000021502d211 */ /* 0x000fc600078c10ff */
[----:B------:R2:W-:Y:S01]  /*e340*/  @!P1 ST.E.64 desc[UR36][R12.64], R144 ;  /* 0x000000900c009985 */ /* 0x0005e2000c101b24 */
[----:B------:R-:W-:-:S05]  /*e350*/  @!P5 LEA.HI.X R3, R21, R3, R14, 0x2, P6 ;  /* 0x000000031503d211 */ /* 0x000fca00030f140e */
[----:B------:R2:W-:Y:S04]  /*e360*/  @!P5 ST.E.64 desc[UR36][R2.64], R148 ;  /* 0x000000940200d985 */ /* 0x0005e8000c101b24 */
.L_x_5766:
[----:B------:R-:W-:Y:S05]  /*e370*/  BSYNC B1 ;  /* 0x0000000000017941 */ /* 0x000fea0003800000 */
.L_x_5765:
[----:B--2---:R0:W1:Y:S04]  /*e380*/  SHFL.IDX PT, R3, R7, 0x1, 0x1c1f ;  /* 0x003c1f0007037f89 */ /* 0x00406800000e0000 */
[----:B------:R0:W2:Y:S01]  /*e390*/  SHFL.IDX PT, R2, R0, 0x1, 0x1c1f ;  /* 0x003c1f0000027f89 */ /* 0x0000a200000e0000 */
[----:B------:R-:W-:Y:S05]  /*e3a0*/  @P0 BRA `(.L_x_5764) ;  /* 0x0000001400d00947 */ /* 0x000fea0003800000 */
[----:B------:R-:W-:Y:S01]  /*e3b0*/  ULDC UR6, c[0x0][0xbc8] ;  /* 0x0002f20000067ab9 */ /* 0x000fe20000000800 */
[----:B------:R-:W-:Y:S01]  /*e3c0*/  VIADD R19, R22, 0xe0 ;  /* 0x000000e016137836 */ /* 0x000fe20000000000 */
[----:B------:R-:W-:Y:S01]  /*e3d0*/  ISETP.GE.AND P5, PT, R192, UR6, PT ;  /* 0x00000006c0007c0c */ /* 0x000fe2000bfa6270 */
[C---:B0-----:R-:W-:Y:S01]  /*e3e0*/  VIADD R7, R22.reuse, 0xf0 ;  /* 0x000000f016077836 */ /* 0x041fe20000000000 */
[----:B------:R-:W-:Y:S02]  /*e3f0*/  ISETP.GE.AND P4, PT, R22, UR6, PT ;  /* 0x0000000616007c0c */ /* 0x000fe4000bf86270 */
[----:B------:R-:W-:Y:S02]  /*e400*/  ISETP.GE.AND P2, PT, R190, UR6, PT ;  /* 0x00000006be007c0c */ /* 0x000fe4000bf46270 */
[----:B------:R-:W-:Y:S02]  /*e410*/  ISETP.GE.AND P1, PT, R188, UR6, PT ;  /* 0x00000006bc007c0c */ /* 0x000fe4000bf26270 */
[----:B------:R-:W-:-:S02]  /*e420*/  ISETP.GE.AND P0, PT, R186, UR6, PT ;  /* 0x00000006ba007c0c */ /* 0x000fc4000bf06270 */
[----:B------:R-:W-:-:S03]  /*e430*/  SHF.R.S32.HI R0, RZ, 0x1f, R19 ;  /* 0x0000001fff007819 */ /* 0x000fc60000011413 */
[-C--:B--2---:R-:W-:Y:S02]  /*e440*/  @!P5 LEA R8, P3, R192, R2.reuse, 0x2 ;  /* 0x00000002c008d211 */ /* 0x084fe400078610ff */
[----:B-1----:R-:W-:Y:S02]  /*e450*/  @!P4 IMAD.WIDE R4, R22, 0x4, R2 ;  /* 0x000000041604c825 */ /* 0x002fe400078e0202 */
        /* <DEDUP_REMOVED lines=26> */
[-C--:B--2---:R-:W-:Y:S02]  /*e600*/  @!P0 LEA R10, P4, R179, R2.reuse, 0x2 ;  /* 0x00000002b30a8211 */ /* 0x084fe400078810ff */
        /* <DEDUP_REMOVED lines=8> */
[-C--:B0-----:R-:W-:Y:S01]  /*e690*/  @!P2 LEA R14, P6, R175, R2.reuse, 0x2 ;  /* 0x00000002af0ea211 */ /* 0x081fe200078c10ff */
[----:B------:R0:W-:Y:S01]  /*e6a0*/  @!P1 ST.E.64 desc[UR36][R12.64], R62 ;  /* 0x0000003e0c009985 */ /* 0x0001e2000c101b24 */
[----:B------:R-:W-:Y:S02]  /*e6b0*/  ISETP.GE.AND P1, PT, R165, UR6, PT ;  /* 0x00000006a5007c0c */ /* 0x000fe4000bf26270 */
[----:B------:R-:W-:Y:S02]  /*e6c0*/  @!P2 LEA.HI.X R15, R175, R3, R176, 0x2, P6 ;  /* 0x00000003af0fa211 */ /* 0x000fe400030f14b0 */
[----:B-1----:R-:W-:-:S02]  /*e6d0*/  @!P3 LEA R4, P6, R173, R2, 0x2 ;  /* 0x00000002ad04b211 */ /* 0x002fc400078c10ff */
[----:B------:R-:W-:Y:S01]  /*e6e0*/  ISETP.GE.AND P0, PT, R167, UR6, PT ;  /* 0x00000006a7007c0c */ /* 0x000fe2000bf06270 */
[----:B------:R1:W-:Y:S01]  /*e6f0*/  @!P2 ST.E.64 desc[UR36][R14.64], R66 ;  /* 0x000000420e00a985 */ /* 0x0003e2000c101b24 */
[-C--:B----4-:R-:W-:Y:S02]  /*e700*/  @!P4 LEA R8, P2, R171, R2.reuse, 0x2 ;  /* 0x00000002ab08c211 */ /* 0x090fe400078410ff */
        /* <DEDUP_REMOVED lines=55> */
[----:B0-----:R-:W-:-:S02]  /*ea80*/  @!P2 LEA R10, P5, R224, R2, 0x2 ;  /* 0x00000002e00aa211 */ /* 0x001fc400078a10ff */
[----:B------:R-:W-:Y:S02]  /*ea90*/  SHF.R.S32.HI R16, RZ, 0x1f, R221 ;  /* 0x0000001fff107819 */ /* 0x000fe400000114dd */
[-C--:B--2---:R-:W-:Y:S02]  /*eaa0*/  @!P1 LEA R12, P6, R223, R2.reuse, 0x2 ;  /* 0x00000002df0c9211 */ /* 0x084fe400078c10ff */
[-C--:B------:R-:W-:Y:S02]  /*eab0*/  @!P2 LEA.HI.X R11, R224, R3.reuse, R20, 0x2, P5 ;  /* 0x00000003e00ba211 */ /* 0x080fe400028f1414 */
[----:B-1----:R-:W-:Y:S02]  /*eac0*/  @!P0 LEA R14, P5, R221, R2, 0x2 ;  /* 0x00000002dd0e8211 */ /* 0x002fe400078a10ff */
[----:B------:R-:W-:Y:S01]  /*ead0*/  @!P1 LEA.HI.X R13, R223, R3, R18, 0x2, P6 ;  /* 0x00000003df0d9211 */ /* 0x000fe200030f1412 */
[----:B------:R0:W-:Y:S01]  /*eae0*/  @!P2 ST.E.64 desc[UR36][R10.64], R126 ;  /* 0x0000007e0a00a985 */ /* 0x0001e2000c101b24 */
[----:B------:R-:W-:-:S02]  /*eaf0*/  ISETP.GE.AND P6, PT, R7, UR6, PT ;  /* 0x0000000607007c0c */ /* 0x000fc4000bfc6270 */
        /* <DEDUP_REMOVED lines=22> */
.L_x_5755:
[----:B------:R-:W1:Y:S01]  /*ec60*/  LDC.64 R4, c[0x0][0xd00] ;  /* 0x00034000ff047b82 */ /* 0x000e620000000a00 */
[----:B------:R-:W-:Y:S01]  /*ec70*/  ULDC.64 UR6, c[0x0][0xd08] ;  /* 0x0003420000067ab9 */ /* 0x000fe20000000a00 */
[----:B------:R-:W-:Y:S02]  /*ec80*/  MOV R7, RZ ;  /* 0x000000ff00077202 */ /* 0x000fe40000000f00 */
        /* <DEDUP_REMOVED lines=23> */
.L_x_5767:
[----:B------:R-:W-:Y:S01]  /*ee00*/  BSSY B1, `(.L_x_5768) ;  /* 0x0000039000017945 */ /* 0x000fe20003800000 */
[----:B------:R-:W-:Y:S02]  /*ee10*/  SEL R21, R212, RZ, !P0 ;  /* 0x000000ffd4157207 */ /* 0x000fe40004000000 */
[----:B------:R-:W-:Y:S02]  /*ee20*/  SEL R222, R222, RZ, !P0 ;  /* 0x000000ffdede7207 */ /* 0x000fe40004000000 */
[----:B-----5:R-:W-:Y:S01]  /*ee30*/  SHF.R.S32.HI R18, RZ, 0x1f, R7 ;  /* 0x0000001fff127819 */ /* 0x020fe20000011407 */
[----:B------:R-:W-:Y:S06]  /*ee40*/  @P3 BRA `(.L_x_5769) ;  /* 0x0000000000d03947 */ /* 0x000fec0003800000 */
[----:B------:R-:W1:Y:S01]  /*ee50*/  S2R R25, SR_TID.X ;  /* 0x0000000000197919 */ /* 0x000e620000002100 */
[----:B------:R-:W2:Y:S01]  /*ee60*/  LDC R29, c[0x0][0xce8] ;  /* 0x00033a00ff1d7b82 */ /* 0x000ea20000000800 */
[----:B------:R-:W-:-:S13]  /*ee70*/  R2UR UR6, R204 ;  /* 0x00000000cc0672ca */ /* 0x000fda00000e0000 */
[----:B------:R-:W-:Y:S02]  /*ee80*/  IMAD.U32 R4, RZ, RZ, UR6 ;  /* 0x00000006ff047e24 */ /* 0x000fe4000f8e00ff */
[----:B--2---:R-:W-:-:S03]  /*ee90*/  IMAD R2, R0, R29, RZ ;  /* 0x0000001d00027224 */ /* 0x004fc600078e02ff */
[----:B-1----:R-:W-:-:S04]  /*eea0*/  IADD3 R25, R4, -0x80, R25 ;  /* 0xffffff8004197810 */ /* 0x002fc80007ffe019 */
        /* <DEDUP_REMOVED lines=13> */
[----:B---3--:R-:W-:-:S02]  /*ef80*/  IMAD R5, R5, R21, RZ ;  /* 0x0000001505057224 */ /* 0x008fc400078e02ff */
[----:B------:R-:W-:-:S05]  /*ef90*/  IMAD.WIDE.U32 R12, R4, R21, RZ ;  /* 0x00000015040c7225 */ /* 0x000fca00078e00ff */
[----:B------:R-:W3:Y:S01]  /*efa0*/  LDC.64 R8, c[0x0][R16+0x228] ;  /* 0x00008a0010087b82 */ /* 0x000ee20000000a00 */
[----:B----4-:R-:W-:-:S07]  /*efb0*/  @P1 IMAD.HI.U32 R14, R25, R14, RZ ;  /* 0x0000000e190e1227 */ /* 0x010fce00078e00ff */
        /* <DEDUP_REMOVED lines=29> */
.L_x_5769:
[----:B------:R-:W-:Y:S05]  /*f190*/  BSYNC B1 ;  /* 0x0000000000017941 */ /* 0x000fea0003800000 */
.L_x_5768:
[----:B------:R-:W-:Y:S05]  /*f1a0*/  @P2 BRA `(.L_x_5764) ;  /* 0x0000000800502947 */ /* 0x000fea0003800000 */
[----:B------:R-:W2:Y:S01]  /*f1b0*/  LDC R11, c[0x0][0xce8] ;  /* 0x00033a00ff0b7b82 */ /* 0x000ea20000000800 */
[----:B-1----:R-:W-:Y:S01]  /*f1c0*/  SHF.R.S32.HI R3, RZ, 0x1f, R20 ;  /* 0x0000001fff037819 */ /* 0x002fe20000011414 */
[----:B------:R-:W-:Y:S01]  /*f1d0*/  ULDC.64 UR6, c[0x0][0xba0] ;  /* 0x0002e80000067ab9 */ /* 0x000fe20000000a00 */
[----:B------:R-:W-:Y:S01]  /*f1e0*/  R2UR UR8, R204 ;  /* 0x00000000cc0872ca */ /* 0x000fe200000e0000 */
[----:B------:R-:W-:Y:S01]  /*f1f0*/  IMAD R2, R18, UR6, RZ ;  /* 0x0000000612027c24 */ /* 0x000fe2000f8e02ff */
[----:B------:R-:W-:Y:S01]  /*f200*/  LEA.HI R4, R3, R20, RZ, 0x3 ;  /* 0x0000001403047211 */ /* 0x000fe200078f18ff */
[----:B------:R-:W-:Y:S02]  /*f210*/  BSSY B1, `(.L_x_5770) ;  /* 0x000004b000017945 */ /* 0x000fe40003800000 */
[C---:B------:R-:W-:Y:S01]  /*f220*/  IMAD R5, R7.reuse, UR7, R2 ;  /* 0x0000000707057c24 */ /* 0x040fe2000f8e0202 */
[----:B------:R-:W-:Y:S01]  /*f230*/  LOP3.LUT R9, R4, 0xfffffff8, RZ, 0xc0, !PT ;  /* 0xfffffff804097812 */ /* 0x000fe200078ec0ff */
[----:B------:R-:W-:Y:S01]  /*f240*/  IMAD.WIDE.U32 R2, R7, UR6, RZ ;  /* 0x0000000607027c25 */ /* 0x000fe2000f8e00ff */
[----:B------:R-:W-:Y:S01]  /*f250*/  SHF.R.S32.HI R15, RZ, 0x3, R4 ;  /* 0x00000003ff0f7819 */ /* 0x000fe20000011404 */
[----:B------:R-:W-:-:S02]  /*f260*/  ULDC.64 UR6, c[0x0][0xbe8] ;  /* 0x0002fa0000067ab9 */ /* 0x000fc40000000a00 */
[----:B------:R-:W-:Y:S02]  /*f270*/  IMAD.IADD R20, R20, 0x1, -R9 ;  /* 0x0000000114147824 */ /* 0x000fe400078e0a09 */
[----:B------:R-:W-:Y:S02]  /*f280*/  IMAD.IADD R3, R3, 0x1, R5 ;  /* 0x0000000103037824 */ /* 0x000fe400078e0205 */
[----:B------:R-:W-:Y:S02]  /*f290*/  IMAD R4, R20, 0x20, R15 ;  /* 0x0000002014047824 */ /* 0x000fe400078e020f */
[----:B------:R-:W-:Y:S01]  /*f2a0*/  IMAD.WIDE.U32 R2, R213, UR6, R2 ;  /* 0x00000006d5027c25 */ /* 0x000fe2000f8e0002 */
[----:B--2---:R-:W-:-:S03]  /*f2b0*/  ISETP.NE.AND P0, PT, R11, 0x1, PT ;  /* 0x000000010b00780c */ /* 0x004fc60003f05270 */
[----:B------:R-:W-:Y:S02]  /*f2c0*/  VIADD R9, R4, UR8 ;  /* 0x0000000804097c36 */ /* 0x000fe40008000000 */
[----:B------:R-:W-:Y:S01]  /*f2d0*/  IMAD R3, R213, UR7, R3 ;  /* 0x00000007d5037c24 */ /* 0x000fe2000f8e0203 */
[----:B------:R-:W-:Y:S01]  /*f2e0*/  ULDC.64 UR6, c[0x0][0xbf0] ;  /* 0x0002fc0000067ab9 */ /* 0x000fe20000000a00 */
[----:B------:R-:W-:Y:S02]  /*f2f0*/  IMAD.MOV.U32 R5, RZ, RZ, R9 ;  /* 0x000000ffff057224 */ /* 0x000fe400078e0009 */
[----:B------:R-:W-:Y:S02]  /*f300*/  IMAD R7, R222, UR6, RZ ;  /* 0x00000006de077c24 */ /* 0x000fe4000f8e02ff */
[C---:B------:R-:W-:Y:S02]  /*f310*/  IMAD.WIDE.U32 R2, R21.reuse, UR6, R2 ;  /* 0x0000000615027c25 */ /* 0x040fe4000f8e0002 */
[----:B------:R-:W1:Y:S02]  /*f320*/  @P0 LDC R8, c[0x0][0xcec] ;  /* 0x00033b00ff080b82 */ /* 0x000e640000000800 */
[----:B------:R-:W-:Y:S01]  /*f330*/  IMAD R7, R21, UR7, R7 ;  /* 0x0000000715077c24 */ /* 0x000fe2000f8e0207 */
[----:B------:R-:W-:-:S04]  /*f340*/  ULDC.64 UR6, c[0x0][0xbe0] ;  /* 0x0002f80000067ab9 */ /* 0x000fc80000000a00 */
[----:B------:R-:W-:Y:S01]  /*f350*/  IADD3 R3, R3, R7, RZ ;  /* 0x0000000703037210 */ /* 0x000fe20007ffe0ff */
[----:B------:R-:W2:Y:S01]  /*f360*/  @P0 LDC R13, c[0x0][0xcf0] ;  /* 0x00033c00ff0d0b82 */ /* 0x000ea20000000800 */
[----:B-1----:R-:W-:-:S05]  /*f370*/  @P0 IMAD.HI.U32 R4, R9, R8, RZ ;  /* 0x0000000809040227 */ /* 0x002fca00078e00ff */
[----:B--2---:R-:W-:-:S04]  /*f380*/  @P0 SHF.R.U32.HI R5, RZ, R13, R4 ;  /* 0x0000000dff050219 */ /* 0x004fc80000011604 */
        /* <DEDUP_REMOVED lines=8> */
[----:B------:R-:W-:Y:S01]  /*f410*/  ULDC.64 UR6, c[0x0][0xbd8] ;  /* 0x0002f60000067ab9 */ /* 0x000fe20000000a00 */
        /* <DEDUP_REMOVED lines=17> */
[----:B------:R1:W2:Y:S01]  /*f530*/  SHFL.IDX PT, R2, R5, RZ, 0x181f ;  /* 0x00181fff05027589 */ /* 0x0002a200000e0000 */
[----:B------:R-:W-:Y:S01]  /*f540*/  VIADD R15, R7, 0x40 ;  /* 0x00000040070f7836 */ /* 0x000fe20000000000 */
[----:B------:R-:W-:-:S02]  /*f550*/  SHF.R.S32.HI R12, RZ, 0x1f, R7 ;  /* 0x0000001fff0c7819 */ /* 0x000fc40000011407 */
[----:B------:R1:W3:Y:S01]  /*f560*/  SHFL.IDX PT, R0, R4, RZ, 0x181f ;  /* 0x00181fff04007589 */ /* 0x0002e200000e0000 */
[----:B0-----:R-:W-:Y:S02]  /*f570*/  SHF.R.S32.HI R10, RZ, 0x1f, R9 ;  /* 0x0000001fff0a7819 */ /* 0x001fe40000011409 */
        /* <DEDUP_REMOVED lines=8> */
[----:B--2---:R-:W-:-:S04]  /*f600*/  @!P5 LEA R18, P6, R7, R2, 0x1 ;  /* 0x000000020712d211 */ /* 0x004fc800078c08ff */
[----:B---3--:R-:W-:Y:S02]  /*f610*/  @!P5 LEA.HI.X R19, R7, R0, R12, 0x1, P6 ;  /* 0x000000000713d211 */ /* 0x008fe400030f0c0c */
        /* <DEDUP_REMOVED lines=10> */
.L_x_5771:
[----:B------:R-:W-:Y:S05]  /*f6c0*/  BSYNC B1 ;  /* 0x0000000000017941 */ /* 0x000fea0003800000 */
.L_x_5770:
[----:B---3--:R3:W4:Y:S01]  /*f6d0*/  SHFL.IDX PT, R0, R4, 0x1, 0x181f ;  /* 0x00381f0004007f89 */ /* 0x00872200000e0000 */
[----:B------:R-:W-:Y:S03]  /*f6e0*/  BSSY B1, `(.L_x_5772) ;  /* 0x0000014000017945 */ /* 0x000fe60003800000 */
[----:B0-2---:R3:W0:Y:S01]  /*f6f0*/  SHFL.IDX PT, R2, R5, 0x1, 0x181f ;  /* 0x00381f0005027f89 */ /* 0x00562200000e0000 */
        /* <DEDUP_REMOVED lines=18> */
.L_x_5773:
[----:B------:R-:W-:Y:S05]  /*f820*/  BSYNC B1 ;  /* 0x0000000000017941 */ /* 0x000fea0003800000 */
.L_x_5772:
[----:B----4-:R4:W1:Y:S01]  /*f830*/  SHFL.IDX PT, R0, R4, 0x2, 0x181f ;  /* 0x00581f0004007f89 */ /* 0x01086200000e0000 */
        /* <DEDUP_REMOVED lines=11> */
[----:B-1----:R-:W-:Y:S02]  /*f8f0*/  @!P3 LEA.HI.X R19, R7, R0, R12, 0x1, P6 ;  /* 0x000000000713b211 */ /* 0x002fe400030f0c0c */
        /* <DEDUP_REMOVED lines=8> */
.L_x_5775:
[----:B------:R-:W-:Y:S05]  /*f980*/  BSYNC B1 ;  /* 0x0000000000017941 */ /* 0x000fea0003800000 */
.L_x_5774:
[----:B-1----:R-:W-:Y:S01]  /*f990*/  VIADD R0, R8, 0x60 ;  /* 0x0000006008007836 */ /* 0x002fe20000000000 */
[----:B---34-:R-:W1:Y:S04]  /*f9a0*/  SHFL.IDX PT, R4, R4, 0x3, 0x181f ;  /* 0x00781f0004047f89 */ /* 0x018e6800000e0000 */
[----:B------:R-:W-:Y:S01]  /*f9b0*/  ISETP.GE.AND P0, PT, R0, R11, PT ;  /* 0x0000000b0000720c */ /* 0x000fe20003f06270 */
[----:B0-2---:R0:W2:-:S12]  /*f9c0*/  SHFL.IDX PT, R2, R5, 0x3, 0x181f ;  /* 0x00781f0005027f89 */ /* 0x00509800000e0000 */
[----:B0-----:R-:W-:Y:S05]  /*f9d0*/  @P0 BRA `(.L_x_5764) ;  /* 0x0000000000440947 */ /* 0x001fea0003800000 */
[----:B------:R-:W-:Y:S02]  /*f9e0*/  ULDC UR6, c[0x0][0xbc8] ;  /* 0x0002f20000067ab9 */ /* 0x000fe40000000800 */
[----:B------:R-:W-:Y:S02]  /*f9f0*/  ISETP.GE.AND P3, PT, R7, UR6, PT ;  /* 0x0000000607007c0c */ /* 0x000fe4000bf66270 */
[----:B------:R-:W-:Y:S02]  /*fa00*/  ISETP.GE.AND P2, PT, R15, UR6, PT ;  /* 0x000000060f007c0c */ /* 0x000fe4000bf46270 */
[----:B------:R-:W-:Y:S02]  /*fa10*/  ISETP.GE.AND P1, PT, R9, UR6, PT ;  /* 0x0000000609007c0c */ /* 0x000fe4000bf26270 */
[----:B------:R-:W-:-:S07]  /*fa20*/  ISETP.GE.AND P0, PT, R13, UR6, PT ;  /* 0x000000060d007c0c */ /* 0x000fce000bf06270 */
[----:B--2---:R-:W-:-:S04]  /*fa30*/  @!P3 LEA R18, P4, R7, R2, 0x1 ;  /* 0x000000020712b211 */ /* 0x004fc800078808ff */
[----:B-1----:R-:W-:Y:S02]  /*fa40*/  @!P3 LEA.HI.X R19, R7, R4, R12, 0x1, P4 ;  /* 0x000000040713b211 */ /* 0x002fe400020f0c0c */
        /* <DEDUP_REMOVED lines=10> */
.L_x_5764:
[----:B------:R-:W-:Y:S05]  /*faf0*/  BSYNC B0 ;  /* 0x0000000000007941 */ /* 0x000fea0003800000 */
.L_x_5754:
[----:B------:R-:W-:Y:S02]  /*fb00*/  ULDC UR6, c[0x0][0xd3c] ;  /* 0x00034f0000067ab9 */ /* 0x000fe40000000800 */
[----:B------:R-:W-:-:S06]  /*fb10*/  UISETP.GE.AND UP0, UPT, UR5, UR6, UPT ;  /* 0x000000060500728c */ /* 0x000fcc000bf06270 */
[----:B------:R-:W-:-:S13]  /*fb20*/  PLOP3.LUT P0, PT, PT, PT, UP0, 0x80, 0x0 ;  /* 0x000000000000781c */ /* 0x000fda0003f0f008 */
[----:B------:R-:W-:Y:S05]  /*fb30*/  @!P0 BRA `(.L_x_5776) ;  /* 0xffffff1400688947 */ /* 0x000fea000383ffff */
[----:B------:R-:W-:Y:S05]  /*fb40*/  EXIT ;  /* 0x000000000000794d */ /* 0x000fea0003800000 */
.L_x_5710:
        /* <DEDUP_REMOVED lines=16> */
.L_x_5777:
        /* <DEDUP_REMOVED lines=40> */
[----:B------:R-:W-:Y:S01]  /*fed0*/  MOV R8, R3 ;  /* 0x0000000300087202 */ /* 0x000fe20000000f00 */
[----:B------:R-:W-:Y:S01]  /*fee0*/  UMOV UR4, URZ ;  /* 0x0000003f00047c82 */ /* 0x000fe20008000000 */
[----:B------:R-:W-:-:S05]  /*fef0*/  ULDC UR5, c[0x0][0xd38] ;  /* 0x00034e0000057ab9 */ /* 0x000fca0000000800 */
.L_x_5781:
        /* <DEDUP_REMOVED lines=35> */
.L_x_5779:
        /* <DEDUP_REMOVED lines=13> */
.L_x_5782:
        /* <DEDUP_REMOVED lines=21> */
[----:B------:R-:W-:Y:S02]  /*10350*/  IADD3 R11, R10, 0xffffffe, RZ ;  /* 0x0ffffffe0a0b7810 */ /* 0x000fe40007ffe0ff */
[----:B------:R-:W-:Y:S02]  /*10360*/  LOP3.LUT R8, R5, R6, RZ, 0x3c, !PT ;  /* 0x0000000605087212 */ /* 0x000fe400078e3cff */
        /* <DEDUP_REMOVED lines=39> */
.L_x_5783:
        /* <DEDUP_REMOVED lines=12> */
[----:B0-----:R-:W-:-:S05]  /*106a0*/  IADD3 R11, RZ, -R3, RZ ;  /* 0x80000003ff0b7210 */ /* 0x001fca0007ffe0ff */
        /* <DEDUP_REMOVED lines=48> */
.L_x_5784:
[----:B------:R-:W-:-:S04]  /*109b0*/  LOP3.LUT R17, RZ, R2, RZ, 0x33, !PT ;  /* 0x00000002ff117212 */ /* 0x000fc800078e33ff */
[----:B------:R-:W-:Y:S01]  /*109c0*/  IADD3 R17, R6, R17, RZ ;  /* 0x0000001106117210 */ /* 0x000fe20007ffe0ff */
[----:B------:R-:W-:Y:S06]  /*109d0*/  BRA `(.L_x_5785) ;  /* 0x0000000000147947 */ /* 0x000fec0003800000 */
.L_x_5780:
[----:B------:R-:W-:Y:S01]  /*109e0*/  ULDC UR4, c[0x0][0xd3c] ;  /* 0x00034f0000047ab9 */ /* 0x000fe20000000800 */
[----:B------:R-:W-:Y:S02]  /*109f0*/  IMAD.MOV.U32 R17, RZ, RZ, RZ ;  /* 0x000000ffff117224 */ /* 0x000fe400078e00ff */
[----:B------:R-:W-:Y:S02]  /*10a00*/  IMAD.U32 R16, RZ, RZ, UR6 ;  /* 0x00000006ff107e24 */ /* 0x000fe4000f8e00ff */
[----:B------:R-:W-:Y:S02]  /*10a10*/  IMAD.MOV.U32 R18, RZ, RZ, RZ ;  /* 0x000000ffff127224 */ /* 0x000fe400078e00ff */
[----:B------:R-:W-:-:S07]  /*10a20*/  IMAD.U32 R19, RZ, RZ, UR4 ;  /* 0x00000004ff137e24 */ /* 0x000fce000f8e00ff */
.L_x_5785:
[----:B------:R-:W-:-:S13]  /*10a30*/  ISETP.NE.AND P0, PT, R7, RZ, PT ;  /* 0x000000ff0700720c */ /* 0x000fda0003f05270 */
[----:B------:R-:W0:Y:S01]  /*10a40*/  @!P0 S2R R3, SR_CgaCtaId ;  /* 0x0000000000038919 */ /* 0x000e220000008800 */
[----:B------:R-:W-:-:S04]  /*10a50*/  @!P0 MOV R2, 0x400 ;  /* 0x0000040000028802 */ /* 0x000fc80000000f00 */
[----:B0-----:R-:W-:-:S05]  /*10a60*/  @!P0 LEA R2, R3, R2, 0x18 ;  /* 0x0000000203028211 */ /* 0x001fca00078ec0ff */
[----:B------:R1:W-:Y:S01]  /*10a70*/  @!P0 STS.128 [R2+0x324d0], R16 ;  /* 0x0324d01002008388 */ /* 0x0003e20000000c00 */
[----:B------:R-:W-:Y:S06]  /*10a80*/  BAR.ARV 0x5, 0x180 ;  /* 0x0146000000007b1d */ /* 0x000fec0000002000 */
.L_x_5778:
        /* <DEDUP_REMOVED lines=31> */
.L_x_5855:
        /* <DEDUP_REMOVED lines=39> */
[----:B---3--:R-:W-:Y:S05]  /*10ef0*/  @P0 BRA `(.L_x_5787) ;  /* 0x0000000000200947 */ /* 0x008fea0003800000 */
        /* <DEDUP_REMOVED lines=8> */
.L_x_5787:
[----:B------:R-:W-:Y:S01]  /*10f80*/  ULDC.64 UR4, c[0x0][0xb18] ;  /* 0x0002c60000047ab9 */ /* 0x000fe20000000a00 */
[----:B------:R-:W-:Y:S02]  /*10f90*/  MOV R28, R34 ;  /* 0x00000022001c7202 */ /* 0x000fe40000000f00 */
[----:B------:R-:W-:-:S04]  /*10fa0*/  ISETP.NE.U32.AND P0, PT, RZ, UR4, PT ;  /* 0x00000004ff007c0c */ /* 0x000fc8000bf05070 */
[----:B------:R-:W-:-:S13]  /*10fb0*/  ISETP.NE.AND.EX P0, PT, RZ, UR5, PT, P0 ;  /* 0x00000005ff007c0c */ /* 0x000fda000bf05300 */
[----:B------:R-:W-:Y:S05]  /*10fc0*/  @!P0 BRA `(.L_x_5788) ;  /* 0x0000000000108947 */ /* 0x000fea0003800000 */
[----:B-1----:R-:W-:-:S04]  /*10fd0*/  IADD3 R2, P0, R31, UR4, RZ ;  /* 0x000000041f027c10 */ /* 0x002fc8000ff1e0ff */
[----:B------:R-:W-:-:S05]  /*10fe0*/  IADD3.X R3, R33, UR5, RZ, P0, !PT ;  /* 0x0000000521037c10 */ /* 0x000fca00087fe4ff */
[----:B------:R1:W5:Y:S01]  /*10ff0*/  LDG.E R25, desc[UR36][R2.64] ;  /* 0x0000002402197981 */ /* 0x000362000c1e1900 */
[----:B------:R-:W-:Y:S05]  /*11000*/  BRA `(.L_x_5789) ;  /* 0x0000000000247947 */ /* 0x000fea0003800000 */
.L_x_5788:
        /* <DEDUP_REMOVED lines=9> */
.L_x_5789:
[----:B------:R-:W3:Y:S01]  /*110a0*/  LDL R4, [R1+0x4] ;  /* 0x0000040001047983 */ /* 0x000ee20000100800 */
[----:B012---:R-:W0:Y:S01]  /*110b0*/  LDC R0, c[0x0][0x448] ;  /* 0x00011200ff007b82 */ /* 0x007e220000000800 */
[----:B-----5:R-:W-:Y:S01]  /*110c0*/  IMAD.IADD R25, R25, 0x1, -R32 ;  /* 0x0000000119197824 */ /* 0x020fe200078e0a20 */
[----:B------:R-:W-:Y:S01]  /*110d0*/  LOP3.LUT R23, R23, 0xfffeffff, RZ, 0xc0, !PT ;  /* 0xfffeffff17177812 */ /* 0x000fe200078ec0ff */
[----:B------:R-:W-:Y:S01]  /*110e0*/  BSSY B0, `(.L_x_5790) ;  /* 0x0000038000007945 */ /* 0x000fe20003800000 */
[----:B0-----:R-:W-:Y:S01]  /*110f0*/  ISETP.NE.AND P0, PT, R0, 0x1, PT ;  /* 0x000000010000780c */ /* 0x001fe20003f05270 */
[----:B------:R-:W-:-:S04]  /*11100*/  IMAD.SHL.U32 R0, R17, 0x80, RZ ;  /* 0x0000008011007824 */ /* 0x000fc800078e00ff */
[----:B------:R-:W-:-:S08]  /*11110*/  VIADD R0, R0, 0x7f ;  /* 0x0000007f00007836 */ /* 0x000fd00000000000 */
[----:B------:R-:W0:Y:S01]  /*11120*/  @P0 LDC R3, c[0x0][0x44c] ;  /* 0x00011300ff030b82 */ /* 0x000e220000000800 */
[----:B------:R-:W-:-:S07]  /*11130*/  @P0 LOP3.LUT R23, R23, 0x10000, RZ, 0xfc, !PT ;  /* 0x0001000017170812 */ /* 0x000fce00078efcff */
[----:B------:R-:W1:Y:S01]  /*11140*/  @P0 LDC R5, c[0x0][0x450] ;  /* 0x00011400ff050b82 */ /* 0x000e620000000800 */
[----:B0-----:R-:W-:-:S05]  /*11150*/  @P0 IMAD.HI.U32 R2, R0, R3, RZ ;  /* 0x0000000300020227 */ /* 0x001fca00078e00ff */
[----:B-1----:R-:W-:Y:S01]  /*11160*/  @P0 SHF.R.U32.HI R0, RZ, R5, R2 ;  /* 0x00000005ff000219 */ /* 0x002fe20000011602 */
[----:B------:R-:W-:-:S04]  /*11170*/  VIADD R2, R25, 0x5f ;  /* 0x0000005f19027836 */ /* 0x000fc80000000000 */
[----:B------:R-:W-:Y:S01]  /*11180*/  IMAD.HI R2, R2, 0x2aaaaaab, RZ ;  /* 0x2aaaaaab02027827 */ /* 0x000fe200078e02ff */
[----:B---3--:R-:W-:-:S05]  /*11190*/  IADD3 R3, R25, 0x60, -R4 ;  /* 0x0000006019037810 */ /* 0x008fca0007ffe804 */
        /* <DEDUP_REMOVED lines=44> */
.L_x_5791:
[----:B------:R-:W-:Y:S05]  /*11460*/  BSYNC B0 ;  /* 0x0000000000007941 */ /* 0x000fea0003800000 */
.L_x_5790:
        /* <DEDUP_REMOVED lines=23> */
.L_x_5793:
        /* <DEDUP_REMOVED lines=20> */
.L_x_5796:
[----:B------:R-:W-:Y:S05]  /*11720*/  BSYNC B6 ;  /* 0x0000000000067941 */ /* 0x000fea0003800000 */
.L_x_5795:
        /* <DEDUP_REMOVED lines=20> */
.L_x_5799:
        /* <DEDUP_REMOVED lines=15> */
.L_x_5798:
[----:B------:R-:W-:Y:S05]  /*11960*/  BSYNC B6 ;  /* 0x0000000000067941 */ /* 0x000fea0003800000 */
.L_x_5797:
        /* <DEDUP_REMOVED lines=9> */
[----:B------:R3:W5:Y:S01]  /*11a00*/  @P0 LDG.E R28, desc[UR36][R2.64] ;  /* 0x00000024021c0981 */ /* 0x000762000c1e1900 */
[----:B------:R-:W-:Y:S01]  /*11a10*/  LOP3.LUT R23, R23, 0xfffffffe, RZ, 0xc0, !PT ;  /* 0xfffffffe17177812 */ /* 0x000fe200078ec0ff */
[----:B------:R-:W-:Y:S01]  /*11a20*/  UMOV UR5, 0xffffffff ;  /* 0xffffffff00057882 */ /* 0x000fe20000000000 */
[----:B------:R-:W4:Y:S02]  /*11a30*/  S2R R21, SR_TID.X ;  /* 0x0000000000157919 */ /* 0x000f240000002100 */
[----:B------:R-:W-:Y:S01]  /*11a40*/  LOP3.LUT R23, R23, 0xffffffef, RZ, 0xc0, !PT ;  /* 0xffffffef17177812 */ /* 0x000fe200078ec0ff */
[----:B-1----:R-:W-:-:S05]  /*11a50*/  IMAD.SHL.U32 R20, R20, 0x8, RZ ;  /* 0x0000000814147824 */ /* 0x002fca00078e00ff */
[----:B------:R-:W-:-:S04]  /*11a60*/  LOP3.LUT R20, R20, 0x38, RZ, 0xc0, !PT ;  /* 0x0000003814147812 */ /* 0x000fc800078ec0ff */
[C---:B------:R-:W-:Y:S02]  /*11a70*/  LOP3.LUT R4, R20.reuse, 0x40, RZ, 0xfc, !PT ;  /* 0x0000004014047812 */ /* 0x040fe400078efcff */
[----:B------:R-:W-:Y:S02]  /*11a80*/  LOP3.LUT R20, R20, 0x80, RZ, 0xfc, !PT ;  /* 0x0000008014147812 */ /* 0x000fe400078efcff */
[----:B------:R-:W-:Y:S02]  /*11a90*/  ISETP.GE.AND P1, PT, R4, UR4, PT ;  /* 0x0000000404007c0c */ /* 0x000fe4000bf26270 */
[----:B------:R-:W-:Y:S02]  /*11aa0*/  ISETP.GE.AND P0, PT, R20, UR4, PT ;  /* 0x0000000414007c0c */ /* 0x000fe4000bf06270 */
[----:B------:R-:W1:Y:S09]  /*11ab0*/  S2R R20, SR_TID.X ;  /* 0x0000000000147919 */ /* 0x000e720000002100 */
[----:B------:R-:W-:Y:S01]  /*11ac0*/  @P1 LOP3.LUT R23, R23, 0x10, RZ, 0xfc, !PT ;  /* 0x0000001017171812 */ /* 0x000fe200078efcff */
[----:B----4-:R-:W-:-:S05]  /*11ad0*/  IMAD.SHL.U32 R21, R21, 0x8, RZ ;  /* 0x0000000815157824 */ /* 0x010fca00078e00ff */
[----:B------:R-:W-:-:S04]  /*11ae0*/  LOP3.LUT R21, R21, 0x38, RZ, 0xc0, !PT ;  /* 0x0000003815157812 */ /* 0x000fc800078ec0ff */
[C---:B------:R-:W-:Y:S02]  /*11af0*/  ISETP.GE.AND P2, PT, R21.reuse, UR4, PT ;  /* 0x0000000415007c0c */ /* 0x040fe4000bf46270 */
[----:B------:R-:W-:Y:S02]  /*11b00*/  LOP3.LUT R21, R21, 0xc0, RZ, 0xfc, !PT ;  /* 0x000000c015157812 */ /* 0x000fe400078efcff */
[----:B-1----:R-:W-:-:S09]  /*11b10*/  LOP3.LUT R20, R20, 0x7f, RZ, 0xc0, !PT ;  /* 0x0000007f14147812 */ /* 0x002fd200078ec0ff */
[----:B------:R-:W-:Y:S02]  /*11b20*/  @P2 LOP3.LUT R23, R23, 0x1, RZ, 0xfc, !PT ;  /* 0x0000000117172812 */ /* 0x000fe400078efcff */
[----:B------:R-:W-:Y:S02]  /*11b30*/  SHF.R.U32.HI R4, RZ, 0x3, R20 ;  /* 0x00000003ff047819 */ /* 0x000fe40000011614 */
[----:B------:R-:W1:Y:S01]  /*11b40*/  S2R R20, SR_TID.X ;  /* 0x0000000000147919 */ /* 0x000e620000002100 */
[----:B------:R-:W-:-:S04]  /*11b50*/  LOP3.LUT R23, R23, 0xfffffff7, RZ, 0xc0, !PT ;  /* 0xfffffff717177812 */ /* 0x000fc800078ec0ff */
[----:B------:R-:W-:Y:S02]  /*11b60*/  @P0 LOP3.LUT R23, R23, 0x8, RZ, 0xfc, !PT ;  /* 0x0000000817170812 */ /* 0x000fe400078efcff */
[----:B------:R-:W-:Y:S02]  /*11b70*/  ISETP.GE.AND P0, PT, R21, UR4, PT ;  /* 0x0000000415007c0c */ /* 0x000fe4000bf06270 */
[----:B------:R-:W-:-:S11]  /*11b80*/  LOP3.LUT R23, R23, 0xfffffffb, RZ, 0xc0, !PT ;  /* 0xfffffffb17177812 */ /* 0x000fd600078ec0ff */
[----:B------:R-:W-:Y:S01]  /*11b90*/  @P0 LOP3.LUT R23, R23, 0x4, RZ, 0xfc, !PT ;  /* 0x0000000417170812 */ /* 0x000fe200078efcff */
[----:B-1----:R-:W-:-:S05]  /*11ba0*/  IMAD.SHL.U32 R20, R20, 0x10, RZ ;  /* 0x0000001014147824 */ /* 0x002fca00078e00ff */
[----:B------:R-:W-:Y:S01]  /*11bb0*/  LOP3.LUT R20, R4, 0x70, R20, 0xf8, !PT ;  /* 0x0000007004147812 */ /* 0x000fe200078ef814 */
[----:B--2---:R-:W-:-:S04]  /*11bc0*/  VIADD R0, R0, 0xffffffff ;  /* 0xffffffff00007836 */ /* 0x004fc80000000000 */
[----:B------:R-:W-:Y:S01]  /*11bd0*/  IMAD R37, R0, 0x60, R20 ;  /* 0x0000006000257824 */ /* 0x000fe200078e0214 */
[----:B0--3--:R-:W-:Y:S06]  /*11be0*/  BRA.DIV UR5, `(.L_x_5800) ;  /* 0x0000005205147947 */ /* 0x009fec000b800000 */
.L_x_5873:
        /* <DEDUP_REMOVED lines=20> */
[----:B------:R-:W-:Y:S01]  /*11d30*/  @!P0 IMAD.IADD R7, R3, 0x1, R7 ;  /* 0x0000000103078824 */ /* 0x000fe200078e0207 */
[----:B------:R-:W-:-:S05]  /*11d40*/  SEL R3, RZ, 0x1, P2 ;  /* 0x00000001ff037807 */ /* 0x000fca0001000000 */
[----:B------:R1:W-:Y:S01]  /*11d50*/  STL [R1+0x20], R3 ;  /* 0x0000200301007387 */ /* 0x0003e20000100800 */
[----:B0-----:R-:W-:-:S04]  /*11d60*/  @!P0 LEA R4, P1, R2, R4, 0x2 ;  /* 0x0000000402048211 */ /* 0x001fc800078210ff */
[----:B------:R-:W-:Y:S01]  /*11d70*/  @!P0 LEA.HI.X R5, R2, R5, R7, 0x2, P1 ;  /* 0x0000000502058211 */ /* 0x000fe200008f1407 */
[----:B------:R-:W-:-:S04]  /*11d80*/  IMAD.MOV R2, RZ, RZ, -R6 ;  /* 0x000000ffff027224 */ /* 0x000fc800078e0a06 */
[----:B------:R-:W-:Y:S01]  /*11d90*/  IMAD R37, R8, R2, R37 ;  /* 0x0000000208257224 */ /* 0x000fe200078e0225 */
[----:B------:R1:W5:Y:S01]  /*11da0*/  @!P0 LDG.E R36, desc[UR36][R4.64] ;  /* 0x0000002404248981 */ /* 0x000362000c1e1900 */
[----:B------:R-:W-:Y:S01]  /*11db0*/  IMAD.U32 R2, RZ, RZ, UR38 ;  /* 0x00000026ff027e24 */ /* 0x000fe2000f8e00ff */
[----:B------:R-:W-:Y:S02]  /*11dc0*/  ISETP.GT.U32.AND P1, PT, R20, 0x5f, PT ;  /* 0x0000005f1400780c */ /* 0x000fe40003f24070 */
[----:B------:R-:W-:Y:S02]  /*11dd0*/  LOP3.LUT R23, R23, 0xfffffbff, RZ, 0xc0, !PT ;  /* 0xfffffbff17177812 */ /* 0x000fe400078ec0ff */
[----:B------:R-:W-:Y:S02]  /*11de0*/  ISETP.NE.AND P0, PT, R2, 0x3, PT ;  /* 0x000000030200780c */ /* 0x000fe40003f05270 */
[----:B------:R-:W-:-:S11]  /*11df0*/  LOP3.LUT R18, R18, 0xffff, RZ, 0xc0, !PT ;  /* 0x0000ffff12127812 */ /* 0x000fd600078ec0ff */
[----:B------:R-:W-:-:S04]  /*11e00*/  @P0 LOP3.LUT R23, R23, 0x400, RZ, 0xfc, !PT ;  /* 0x0000040017170812 */ /* 0x000fc800078efcff */
[----:B------:R-:W-:-:S04]  /*11e10*/  LOP3.LUT R23, R23, 0xffffffdf, RZ, 0xc0, !PT ;  /* 0xffffffdf17177812 */ /* 0x000fc800078ec0ff */
[----:B------:R-:W-:Y:S01]  /*11e20*/  @P1 LOP3.LUT R23, R23, 0x20, RZ, 0xfc, !PT ;  /* 0x0000002017171812 */ /* 0x000fe200078efcff */
[----:B-1----:R-:W-:Y:S06]  /*11e30*/  @!P0 BRA `(.L_x_5801) ;  /* 0x0000000000048947 */ /* 0x002fec0003800000 */
[----:B------:R-:W-:Y:S01]  /*11e40*/  BPT.TRAP 0x1 ;  /* 0x000000040000795c */ /* 0x000fe20000300000 */
.L_x_5801:
[----:B------:R-:W-:Y:S01]  /*11e50*/  IMAD R31, R0, -0x60, R25 ;  /* 0xffffffa0001f7824 */ /* 0x000fe200078e0219 */
[----:B------:R-:W-:Y:S01]  /*11e60*/  LEA R25, R24, R22, 0x3 ;  /* 0x0000001618197211 */ /* 0x000fe200078e18ff */
[----:B------:R-:W-:Y:S01]  /*11e70*/  BSSY B0, `(.L_x_5802) ;  /* 0x0000004000007945 */ /* 0x000fe20003800000 */
[----:B------:R-:W-:-:S04]  /*11e80*/  SHF.L.U32 R0, R27, 0x1f, RZ ;  /* 0x0000001f1b007819 */ /* 0x000fc800000006ff */
[----:B------:R-:W0:Y:S02]  /*11e90*/  SYNCS.PHASECHK.TRANS64.TRYWAIT P0, [R25+URZ+0x32440], R0 ;  /* 0x03244000190075a7 */ /* 0x000e24000800017f */
[----:B0-----:R-:W-:Y:S05]  /*11ea0*/  @!P0 BRA `(.L_x_5803) ;  /* 0x0000004c00988947 */ /* 0x001fea0003800000 */
.L_x_5874:
[----:B------:R-:W-:Y:S05]  /*11eb0*/  BSYNC B0 ;  /* 0x0000000000007941 */ /* 0x000fea0003800000 */
.L_x_5802:
        /* <DEDUP_REMOVED lines=87> */
.L_x_5888:
        /* <DEDUP_REMOVED lines=10> */
.L_x_5805:
        /* <DEDUP_REMOVED lines=10> */
.L_x_5806:
[----:B------:R1:W5:Y:S01]  /*12570*/  LDL.LU R0, [R1+0x8] ;  /* 0x0000080001007983 */ /* 0x0003620000300800 */
[----:B------:R-:W-:Y:S01]  /*12580*/  LOP3.LUT P0, RZ, R23, 0x40, RZ, 0xc0, !PT ;  /* 0x0000004017ff7812 */ /* 0x000fe2000780c0ff */
[----:B------:R1:W-:-:S12]  /*12590*/  SYNCS.ARRIVE.TRANS64.A1T0 RZ, [R25+URZ+0x32430], RZ ;  /* 0x032430ff19ff79a7 */ /* 0x0003d8000810003f */
[----:B------:R-:W-:Y:S05]  /*125a0*/  WARPSYNC.ALL ;  /* 0x0000000000007948 */ /* 0x000fea0003800000 */
[----:B0-----:R-:W-:Y:S01]  /*125b0*/  SEL R2, R34, RZ, !P0 ;  /* 0x000000ff22027207 */ /* 0x001fe20004000000 */
[----:B------:R-:W-:Y:S04]  /*125c0*/  BSSY B6, `(.L_x_5807) ;  /* 0x000001a000067945 */ /* 0x000fe80003800000 */
[----:B------:R0:W-:Y:S01]  /*125d0*/  STL [R1], R2 ;  /* 0x0000000201007387 */ /* 0x0001e20000100800 */
[----:B------:R-:W-:Y:S01]  /*125e0*/  BAR.SYNC.DEFER_BLOCKING 0x8, 0x180 ;  /* 0x0206000000007b1d */ /* 0x000fe20000010000 */
[----:B-----5:R-:W-:Y:S01]  /*125f0*/  SEL R34, R0, RZ, !P0 ;  /* 0x000000ff00227207 */ /* 0x020fe20004000000 */
[----:B------:R-:W-:-:S04]  /*12600*/  VIADD R0, R22, 0x18400 ;  /* 0x0001840016007836 */ /* 0x000fc80000000000 */
[----:B------:R0:W-:Y:S01]  /*12610*/  STL [R1+0xc], R34 ;  /* 0x00000c2201007387 */ /* 0x0001e20000100800 */
[----:B------:R-:W-:Y:S02]  /*12620*/  LOP3.LUT P0, RZ, R0, 0x3ff, RZ, 0xc0, !PT ;  /* 0x000003ff00ff7812 */ /* 0x000fe4000780c0ff */
[----:B------:R-:W-:-:S05]  /*12630*/  SHF.R.S32.HI R0, RZ, 0x1f, R35 ;  /* 0x0000001fff007819 */ /* 0x000fca0000011423 */
[----:B------:R0:W-:Y:S06]  /*12640*/  STL [R1+0x8], R0 ;  /* 0x0000080001007387 */ /* 0x0001ec0000100800 */
[----:B------:R-:W-:Y:S05]  /*12650*/  @!P0 BRA `(.L_x_5808) ;  /* 0x0000000000408947 */ /* 0x000fea0003800000 */
        /* <DEDUP_REMOVED lines=15> */
[----:B01----:R-:W-:Y:S05]  /*12750*/  CALL.ABS.NOINC R2 ;  /* 0x0000000002007343 */ /* 0x003fea0003c00000 */
.L_x_5808:
[----:B------:R-:W-:Y:S05]  /*12760*/  BSYNC B6 ;  /* 0x0000000000067941 */ /* 0x000fea0003800000 */
.L_x_5807:
[----:B------:R-:W2:Y:S01]  /*12770*/  LDL R4, [R1+0x8] ;  /* 0x0000080001047983 */ /* 0x000ea20000100800 */
[----:B0-----:R-:W0:Y:S01]  /*12780*/  S2R R2, SR_TID.X ;  /* 0x0000000000027919 */ /* 0x001e220000002100 */
[----:B------:R-:W-:Y:S01]  /*12790*/  IMAD.MOV.U32 R21, RZ, RZ, R34 ;  /* 0x000000ffff157224 */ /* 0x000fe200078e0022 */
[----:B------:R-:W-:Y:S01]  /*127a0*/  ULDC.64 UR4, c[0x0][0x298] ;  /* 0x0000a60000047ab9 */ /* 0x000fe20000000a00 */
[----:B------:R-:W3:Y:S01]  /*127b0*/  LDC R5, c[0x0][0x448] ;  /* 0x00011200ff057b82 */ /* 0x000ee20000000800 */
[----:B------:R-:W4:Y:S01]  /*127c0*/  LDL R20, [R1] ;  /* 0x0000000001147983 */ /* 0x000f220000100800 */
[----:B------:R-:W5:Y:S01]  /*127d0*/  S2R R34, SR_TID.X ;  /* 0x0000000000227919 */ /* 0x000f620000002100 */
[----:B0-----:R-:W-:-:S04]  /*127e0*/  LOP3.LUT R2, R2, 0x7f, RZ, 0xc0, !PT ;  /* 0x0000007f02027812 */ /* 0x001fc800078ec0ff */
[----:B------:R-:W-:Y:S02]  /*127f0*/  SHF.R.U32.HI R0, RZ, 0x3, R2 ;  /* 0x00000003ff007819 */ /* 0x000fe40000011602 */
[----:B------:R-:W0:Y:S02]  /*12800*/  LDC R2, c[0x0][0x448] ;  /* 0x00011200ff027b82 */ /* 0x000e240000000800 */
[----:B0-----:R-:W-:Y:S01]  /*12810*/  ISETP.NE.AND P6, PT, R2, 0x1, PT ;  /* 0x000000010200780c */ /* 0x001fe20003fc5270 */
[----:B-----5:R-:W-:-:S12]  /*12820*/  IMAD.SHL.U32 R34, R34, 0x10, RZ ;  /* 0x0000001022227824 */ /* 0x020fd800078e00ff */
[----:B------:R-:W0:Y:S08]  /*12830*/  @P6 LDC R3, c[0x0][0x44c] ;  /* 0x00011300ff036b82 */ /* 0x000e300000000800 */
[----:B------:R-:W5:Y:S01]  /*12840*/  @P6 LDC R2, c[0x0][0x450] ;  /* 0x00011400ff026b82 */ /* 0x000f620000000800 */
[----:B------:R-:W-:-:S05]  /*12850*/  LOP3.LUT R34, R0, 0x70, R34, 0xf8, !PT ;  /* 0x0000007000227812 */ /* 0x000fca00078ef822 */
[----:B------:R-:W-:-:S04]  /*12860*/  IMAD R34, R17, 0x80, R34 ;  /* 0x0000008011227824 */ /* 0x000fc800078e0222 */
[----:B------:R-:W-:Y:S02]  /*12870*/  IMAD.MOV.U32 R0, RZ, RZ, R34 ;  /* 0x000000ffff007224 */ /* 0x000fe400078e0022 */
[----:B0-----:R-:W-:-:S05]  /*12880*/  @P6 IMAD.HI.U32 R3, R34, R3, RZ ;  /* 0x0000000322036227 */ /* 0x001fca00078e00ff */
[----:B-----5:R-:W-:Y:S01]  /*12890*/  @P6 SHF.R.U32.HI R0, RZ, R2, R3 ;  /* 0x00000002ff006219 */ /* 0x020fe20000011603 */
[----:B------:R-:W-:-:S04]  /*128a0*/  IMAD.WIDE.U32 R2, R35, UR4, RZ ;  /* 0x0000000423027c25 */ /* 0x000fc8000f8e00ff */
[----:B--2---:R-:W-:-:S04]  /*128b0*/  IMAD R4, R4, UR4, RZ ;  /* 0x0000000404047c24 */ /* 0x004fc8000f8e02ff */
[----:B------:R-:W-:Y:S01]  /*128c0*/  IMAD R4, R35, UR5, R4 ;  /* 0x0000000523047c24 */ /* 0x000fe2000f8e0204 */
[----:B------:R-:W-:-:S03]  /*128d0*/  ULDC.64 UR4, c[0x0][0x2d8] ;  /* 0x0000b60000047ab9 */ /* 0x000fc60000000a00 */
[----:B------:R-:W-:Y:S02]  /*128e0*/  IMAD.IADD R3, R3, 0x1, R4 ;  /* 0x0000000103037824 */ /* 0x000fe400078e0204 */
[----:B------:R-:W-:-:S04]  /*128f0*/  IMAD.WIDE.U32 R2, R18, UR4, R2 ;  /* 0x0000000412027c25 */ /* 0x000fc8000f8e0002 */
[----:B------:R-:W-:Y:S01]  /*12900*/  IMAD R3, R18, UR5, R3 ;  /* 0x0000000512037c24 */ /* 0x000fe2000f8e0203 */
[----:B------:R-:W-:Y:S02]  /*12910*/  ULDC.64 UR4, c[0x0][0x2e0] ;  /* 0x0000b80000047ab9 */ /* 0x000fe40000000a00 */
[----:B------:R-:W-:Y:S02]  /*12920*/  IMAD R4, R21, UR4, RZ ;  /* 0x0000000415047c24 */ /* 0x000fe4000f8e02ff */
[----:B----4-:R-:W-:-:S04]  /*12930*/  IMAD.WIDE.U32 R2, R20, UR4, R2 ;  /* 0x0000000414027c25 */ /* 0x010fc8000f8e0002 */
[----:B------:R-:W-:Y:S01]  /*12940*/  IMAD R4, R20, UR5, R4 ;  /* 0x0000000514047c24 */ /* 0x000fe2000f8e0204 */
[----:B------:R-:W-:Y:S01]  /*12950*/  ULDC.64 UR4, c[0x0][0x2d0] ;  /* 0x0000b40000047ab9 */ /* 0x000fe20000000a00 */
[----:B------:R-:W0:Y:S02]  /*12960*/  S2R R20, SR_TID.X ;  /* 0x0000000000147919 */ /* 0x000e240000002100 */
[----:B------:R-:W-:Y:S01]  /*12970*/  IMAD.IADD R3, R3, 0x1, R4 ;  /* 0x0000000103037824 */ /* 0x000fe200078e0204 */
[----:B------:R-:W-:Y:S01]  /*12980*/  SHF.R.S32.HI R4, RZ, 0x1f, R0 ;  /* 0x0000001fff047819 */ /* 0x000fe20000011400 */
[----:B------:R-:W2:Y:S04]  /*12990*/  S2R R21, SR_TID.X ;  /* 0x0000000000157919 */ /* 0x000ea80000002100 */
[----:B------:R-:W-:-:S02]  /*129a0*/  IMAD R4, R4, UR4, RZ ;  /* 0x0000000404047c24 */ /* 0x000fc4000f8e02ff */
[----:B------:R-:W-:-:S04]  /*129b0*/  IMAD.WIDE.U32 R2, R0, UR4, R2 ;  /* 0x0000000400027c25 */ /* 0x000fc8000f8e0002 */
[----:B------:R-:W-:Y:S01]  /*129c0*/  IMAD R4, R0, UR5, R4 ;  /* 0x0000000500047c24 */ /* 0x000fe2000f8e0204 */
[----:B------:R-:W-:Y:S01]  /*129d0*/  ULDC.64 UR4, c[0x0][0x2c8] ;  /* 0x0000b20000047ab9 */ /* 0x000fe20000000a00 */
[----:B------:R-:W-:-:S04]  /*129e0*/  IMAD.MOV R0, RZ, RZ, -R0 ;  /* 0x000000ffff007224 */ /* 0x000fc800078e0a00 */
[----:B---3--:R-:W-:Y:S02]  /*129f0*/  IMAD R0, R5, R0, R34 ;  /* 0x0000000005007224 */ /* 0x008fe400078e0222 */
[----:B------:R-:W-:-:S03]  /*12a00*/  IMAD.IADD R3, R3, 0x1, R4 ;  /* 0x0000000103037824 */ /* 0x000fc600078e0204 */
[----:B------:R-:W-:Y:S01]  /*12a10*/  SHF.R.S32.HI R4, RZ, 0x1f, R0 ;  /* 0x0000001fff047819 */ /* 0x000fe20000011400 */
[----:B------:R-:W-:-:S04]  /*12a20*/  IMAD.WIDE.U32 R2, R0, UR4, R2 ;  /* 0x0000000400027c25 */ /* 0x000fc8000f8e0002 */
[----:B------:R-:W-:-:S04]  /*12a30*/  IMAD R4, R4, UR4, RZ ;  /* 0x0000000404047c24 */ /* 0x000fc8000f8e02ff */
[----:B------:R-:W-:Y:S01]  /*12a40*/  IMAD R4, R0, UR5, R4 ;  /* 0x0000000500047c24 */ /* 0x000fe2000f8e0204 */
[----:B------:R-:W-:Y:S01]  /*12a50*/  ULDC.64 UR4, c[0x0][0x280] ;  /* 0x0000a00000047ab9 */ /* 0x000fe20000000a00 */
[----:B0-----:R-:W-:Y:S01]  /*12a60*/  IMAD.SHL.U32 R20, R20, 0x8, RZ ;  /* 0x0000000814147824 */ /* 0x001fe200078e00ff */
[----:B------:R-:W-:Y:S01]  /*12a70*/  LEA R0, P0, R2, UR4, 0x1 ;  /* 0x0000000402007c11 */ /* 0x000fe2000f8008ff */
[----:B------:R-:W-:Y:S01]  /*12a80*/  IMAD.IADD R4, R3, 0x1, R4 ;  /* 0x0000000103047824 */ /* 0x000fe200078e0204 */
[----:B------:R-:W-:Y:S02]  /*12a90*/  ULDC UR4, c[0x0][0x2b8] ;  /* 0x0000ae0000047ab9 */ /* 0x000fe40000000800 */
[----:B------:R-:W-:Y:S02]  /*12aa0*/  LOP3.LUT R20, R20, 0x38, RZ, 0xc0, !PT ;  /* 0x0000003814147812 */ /* 0x000fe400078ec0ff */
[----:B------:R-:W-:Y:S01]  /*12ab0*/  LEA.HI.X R4, R2, UR5, R4, 0x1, P0 ;  /* 0x0000000502047c11 */ /* 0x000fe200080f0c04 */
[----:B------:R-:W-:Y:S01]  /*12ac0*/  UMOV UR5, 0xffffffff ;  /* 0xffffffff00057882 */ /* 0x000fe20000000000 */
[----:B--2---:R-:W-:-:S02]  /*12ad0*/  LOP3.LUT R21, R21, 0x7f, RZ, 0xc0, !PT ;  /* 0x0000007f15157812 */ /* 0x004fc400078ec0ff */
[----:B------:R-:W-:Y:S02]  /*12ae0*/  ISETP.GE.AND P0, PT, R20, UR4, PT ;  /* 0x0000000414007c0c */ /* 0x000fe4000bf06270 */
[----:B------:R-:W-:Y:S01]  /*12af0*/  SHF.R.U32.HI R21, RZ, 0x3, R21 ;  /* 0x00000003ff157819 */ /* 0x000fe20000011615 */
[----:B------:R-:W-:Y:S10]  /*12b00*/  BRA.DIV UR5, `(.L_x_5809) ;  /* 0x0000004a05947947 */ /* 0x000ff4000b800000 */
[----:B------:R-:W2:Y:S01]  /*12b10*/  LDL.LU R2, [R1+0x4] ;  /* 0x0000040001027983 */ /* 0x000ea20000300800 */
[----:B------:R-:W-:Y:S01]  /*12b20*/  IMAD R17, R17, 0x80, R21 ;  /* 0x0000008011117824 */ /* 0x000fe200078e0215 */
[----:B------:R-:W-:Y:S02]  /*12b30*/  LOP3.LUT R23, R23, 0xffffdfff, RZ, 0xc0, !PT ;  /* 0xffffdfff17177812 */ /* 0x000fe400078ec0ff */
[----:B------:R-:W0:Y:S01]  /*12b40*/  SHFL.IDX PT, R9, R0, RZ, 0x181f ;  /* 0x00181fff00097589 */ /* 0x000e2200000e0000 */
[----:B------:R-:W-:-:S03]  /*12b50*/  VIADD R7, R17, 0x10 ;  /* 0x0000001011077836 */ /* 0x000fc60000000000 */
[----:B------:R-:W3:Y:S04]  /*12b60*/  SHFL.IDX PT, R3, R4, RZ, 0x181f ;  /* 0x00181fff04037589 */ /* 0x000ee800000e0000 */
[----:B------:R-:W4:Y:S04]  /*12b70*/  SHFL.IDX PT, R6, R0, 0x1, 0x181f ;  /* 0x00381f0000067f89 */ /* 0x000f2800000e0000 */
[----:B------:R-:W-:Y:S04]  /*12b80*/  SHFL.IDX PT, R10, R0, 0x2, 0x181f ;  /* 0x00581f00000a7f89 */ /* 0x000fe800000e0000 */
[----:B------:R-:W-:Y:S01]  /*12b90*/  SHFL.IDX PT, R11, R0, 0x3, 0x181f ;  /* 0x00781f00000b7f89 */ /* 0x000fe200000e0000 */
[----:B--2---:R-:W-:-:S03]  /*12ba0*/  IMAD R5, R2, R5, RZ ;  /* 0x0000000502057224 */ /* 0x004fc600078e02ff */
[----:B------:R-:W2:Y:S02]  /*12bb0*/  SHFL.IDX PT, R2, R4, 0x1, 0x181f ;  /* 0x00381f0004027f89 */ /* 0x000ea400000e0000 */
[-C--:B------:R-:W-:Y:S02]  /*12bc0*/  ISETP.GE.AND P6, PT, R17, R5.reuse, PT ;  /* 0x000000051100720c */ /* 0x080fe40003fc6270 */
[----:B------:R-:W-:Y:S01]  /*12bd0*/  ISETP.GE.AND P5, PT, R7, R5, PT ;  /* 0x000000050700720c */ /* 0x000fe20003fa6270 */
[----:B------:R-:W-:-:S05]  /*12be0*/  VIADD R7, R17, 0x20 ;  /* 0x0000002011077836 */ /* 0x000fca0000000000 */
[----:B------:R-:W-:-:S05]  /*12bf0*/  ISETP.GE.AND P3, PT, R7, R5, PT ;  /* 0x000000050700720c */ /* 0x000fca0003f66270 */
[C---:B0-----:R-:W-:Y:S02]  /*12c00*/  @!P6 LEA R9, P1, R20.reuse, R9, 0x1 ;  /* 0x000000091409e211 */ /* 0x041fe400078208ff */
[----:B------:R-:W-:Y:S02]  /*12c10*/  @P6 LOP3.LUT R23, R23, 0x2000, RZ, 0xfc, !PT ;  /* 0x0000200017176812 */ /* 0x000fe400078efcff */
[----:B---3--:R-:W-:Y:S02]  /*12c20*/  @!P6 IADD3.X R3, RZ, R3, RZ, P1, !PT ;  /* 0x00000003ff03e210 */ /* 0x008fe40000ffe4ff */
[----:B----4-:R-:W-:Y:S02]  /*12c30*/  @!P5 LEA R6, P1, R20, R6, 0x1 ;  /* 0x000000061406d211 */ /* 0x010fe400078208ff */
[----:B------:R-:W-:-:S03]  /*12c40*/  LOP3.LUT R23, R23, 0xffffefff, RZ, 0xc0, !PT ;  /* 0xffffefff17177812 */ /* 0x000fc600078ec0ff */
[----:B--2---:R-:W-:Y:S01]  /*12c50*/  @!P5 IMAD.X R8, RZ, RZ, R2, P1 ;  /* 0x000000ffff08d224 */ /* 0x004fe200008e0602 */
[----:B------:R-:W-:Y:S01]  /*12c60*/  @!P3 LEA R10, P1, R20, R10, 0x1 ;  /* 0x0000000a140ab211 */ /* 0x000fe200078208ff */
[----:B------:R-:W0:Y:S01]  /*12c70*/  SHFL.IDX PT, R2, R4, 0x2, 0x181f ;  /* 0x00581f0004027f89 */ /* 0x000e2200000e0000 */
[----:B------:R-:W-:-:S04]  /*12c80*/  @P5 LOP3.LUT R23, R23, 0x1000, RZ, 0xfc, !PT ;  /* 0x0000100017175812 */ /* 0x000fc800078efcff */
[----:B------:R-:W-:-:S04]  /*12c90*/  LOP3.LUT R23, R23, 0xfffff7ff, RZ, 0xc0, !PT ;  /* 0xfffff7ff17177812 */ /* 0x000fc800078ec0ff */
[----:B------:R-:W-:-:S04]  /*12ca0*/  @P3 LOP3.LUT R23, R23, 0x800, RZ, 0xfc, !PT ;  /* 0x0000080017173812 */ /* 0x000fc800078efcff */
[----:B------:R-:W-:Y:S01]  /*12cb0*/  LOP3.LUT R23, R23, 0xfffffdff, RZ, 0xc0, !PT ;  /* 0xfffffdff17177812 */ /* 0x000fe200078ec0ff */
[----:B0-----:R-:W-:Y:S02]  /*12cc0*/  @!P3 IMAD.X R7, RZ, RZ, R2, P1 ;  /* 0x000000ffff07b224 */ /* 0x001fe400008e0602 */
[----:B------:R-:W-:-:S05]  /*12cd0*/  VIADD R2, R17, 0x30 ;  /* 0x0000003011027836 */ /* 0x000fca0000000000 */
[----:B------:R-:W-:Y:S01]  /*12ce0*/  ISETP.GE.AND P2, PT, R2, R5, PT ;  /* 0x000000050200720c */ /* 0x000fe20003f46270 */
[----:B------:R-:W-:-:S05]  /*12cf0*/  VIADD R2, R17, 0x40 ;  /* 0x0000004011027836 */ /* 0x000fca0000000000 */
[----:B------:R-:W-:Y:S02]  /*12d00*/  ISETP.GE.AND P4, PT, R2, R5, PT ;  /* 0x000000050200720c */ /* 0x000fe40003f86270 */
[----:B------:R-:W0:Y:S05]  /*12d10*/  SHFL.IDX PT, R2, R4, 0x3, 0x181f ;  /* 0x00781f0004027f89 */ /* 0x000e2a00000e0000 */
[----:B------:R-:W-:Y:S02]  /*12d20*/  @!P2 LEA R13, P1, R20, R11, 0x1 ;  /* 0x0000000b140da211 */ /* 0x000fe400078208ff */
[----:B------:R-:W2:Y:S01]  /*12d30*/  SHFL.IDX PT, R11, R0, 0x4, 0x181f ;  /* 0x00981f00000b7f89 */ /* 0x000ea200000e0000 */
[----:B------:R-:W-:-:S04]  /*12d40*/  @P2 LOP3.LUT R23, R23, 0x200, RZ, 0xfc, !PT ;  /* 0x0000020017172812 */ /* 0x000fc800078efcff */
[----:B------:R-:W-:-:S04]  /*12d50*/  LOP3.LUT R23, R23, 0xfffffeff, RZ, 0xc0, !PT ;  /* 0xfffffeff17177812 */ /* 0x000fc800078ec0ff */
[----:B------:R-:W-:-:S04]  /*12d60*/  @P4 LOP3.LUT R23, R23, 0x100, RZ, 0xfc, !PT ;  /* 0x0000010017174812 */ /* 0x000fc800078efcff */
[----:B------:R-:W-:Y:S01]  /*12d70*/  LOP3.LUT R23, R23, 0xffffff7f, RZ, 0xc0, !PT ;  /* 0xffffff7f17177812 */ /* 0x000fe200078ec0ff */
[----:B0-----:R-:W-:Y:S02]  /*12d80*/  @!P2 IMAD.X R12, RZ, RZ, R2, P1 ;  /* 0x000000ffff0ca224 */ /* 0x001fe400008e0602 */
[----:B------:R-:W0:Y:S01]  /*12d90*/  SHFL.IDX PT, R2, R4, 0x4, 0x181f ;  /* 0x00981f0004027f89 */ /* 0x000e2200000e0000 */
[----:B--2---:R-:W-:-:S05]  /*12da0*/  @!P4 LEA R14, P1, R20, R11, 0x1 ;  /* 0x0000000b140ec211 */ /* 0x004fca00078208ff */
[----:B0-----:R-:W-:Y:S02]  /*12db0*/  @!P4 IMAD.X R11, RZ, RZ, R2, P1 ;  /* 0x000000ffff0bc224 */ /* 0x001fe400008e0602 */
[----:B------:R-:W-:-:S05]  /*12dc0*/  @!P6 IMAD.MOV.U32 R2, RZ, RZ, R9 ;  /* 0x000000ffff02e224 */ /* 0x000fca00078e0009 */
[----:B------:R0:W-:Y:S02]  /*12dd0*/  @!P6 LDGSTS.E.BYPASS.LTC128B.128 [R26+0x18400], desc[UR36][R2.64], !P0 ;  /* 0x18400000021aefae */ /* 0x0001e4000c101d64 */
[----:B0-----:R-:W-:Y:S02]  /*12de0*/  @!P5 IMAD.MOV.U32 R2, RZ, RZ, R6 ;  /* 0x000000ffff02d224 */ /* 0x001fe400078e0006 */
[----:B------:R-:W-:Y:S01]  /*12df0*/  @!P5 IMAD.MOV.U32 R3, RZ, RZ, R8 ;  /* 0x000000ffff03d224 */ /* 0x000fe200078e0008 */
[----:B------:R-:W-:Y:S04]  /*12e00*/  SHFL.IDX PT, R6, R0, 0x6, 0x181f ;  /* 0x00d81f0000067f89 */ /* 0x000fe800000e0000 */
[----:B------:R0:W-:Y:S04]  /*12e10*/  @!P5 LDGSTS.E.BYPASS.LTC128B.128 [R26+0x18c00], desc[UR36][R2.64], !P0 ;  /* 0x18c00000021adfae */ /* 0x0001e8000c101d64 */
[----:B------:R-:W2:Y:S04]  /*12e20*/  SHFL.IDX PT, R8, R0, 0x5, 0x181f ;  /* 0x00b81f0000087f89 */ /* 0x000ea800000e0000 */
[----:B------:R-:W-:Y:S01]  /*12e30*/  SHFL.IDX PT, R0, R0, 0x7, 0x181f ;  /* 0x00f81f0000007f89 */ /* 0x000fe200000e0000 */
[----:B0-----:R-:W-:-:S02]  /*12e40*/  @!P3 IMAD.MOV.U32 R2, RZ, RZ, R10 ;  /* 0x000000ffff02b224 */ /* 0x001fc400078e000a */
[----:B------:R-:W-:Y:S02]  /*12e50*/  @!P3 IMAD.MOV.U32 R3, RZ, RZ, R7 ;  /* 0x000000ffff03b224 */ /* 0x000fe400078e0007 */
[----:B------:R-:W0:Y:S04]  /*12e60*/  SHFL.IDX PT, R7, R4, 0x5, 0x181f ;  /* 0x00b81f0004077f89 */ /* 0x000e2800000e0000 */
[----:B------:R3:W-:Y:S02]  /*12e70*/  @!P3 LDGSTS.E.BYPASS.LTC128B.128 [R26+0x19400], desc[UR36][R2.64], !P0 ;  /* 0x19400000021abfae */ /* 0x0007e4000c101d64 */
[----:B---3--:R-:W-:Y:S02]  /*12e80*/  VIADD R2, R17, 0x50 ;  /* 0x0000005011027836 */ /* 0x008fe40000000000 */
[----:B------:R-:W-:-:S03]  /*12e90*/  @!P2 IMAD.MOV.U32 R3, RZ, RZ, R12 ;  /* 0x000000ffff03a224 */ /* 0x000fc600078e000c */
[----:B------:R-:W-:Y:S01]  /*12ea0*/  ISETP.GE.AND P3, PT, R2, R5, PT ;  /* 0x000000050200720c */ /* 0x000fe20003f66270 */
[----:B------:R-:W-:-:S05]  /*12eb0*/  @!P2 IMAD.MOV.U32 R2, RZ, RZ, R13 ;  /* 0x000000ffff02a224 */ /* 0x000fca00078e000d */
[----:B------:R3:W-:Y:S07]  /*12ec0*/  @!P2 LDGSTS.E.BYPASS.LTC128B.128 [R26+0x19c00], desc[UR36][R2.64], !P0 ;  /* 0x19c00000021aafae */ /* 0x0007ee000c101d64 */
[----:B--2---:R-:W-:Y:S02]  /*12ed0*/  @!P3 LEA R8, P1, R20, R8, 0x1 ;  /* 0x000000081408b211 */ /* 0x004fe400078208ff */
[----:B------:R-:W-:Y:S01]  /*12ee0*/  @P3 LOP3.LUT R23, R23, 0x80, RZ, 0xfc, !PT ;  /* 0x0000008017173812 */ /* 0x000fe200078efcff */
[----:B---3--:R-:W2:Y:S01]  /*12ef0*/  SHFL.IDX PT, R2, R4, 0x6, 0x181f ;  /* 0x00d81f0004027f89 */ /* 0x008ea200000e0000 */
[----:B------:R-:W-:-:S02]  /*12f00*/  VIADD R3, R17, 0x60 ;  /* 0x0000006011037836 */ /* 0x000fc40000000000 */
[----:B------:R-:W-:Y:S01]  /*12f10*/  LOP3.LUT R23, R23, 0xffffffbf, RZ, 0xc0, !PT ;  /* 0xffffffbf17177812 */ /* 0x000fe200078ec0ff */
[----:B0-----:R-:W-:Y:S01]  /*12f20*/  @!P3 IMAD.X R7, RZ, RZ, R7, P1 ;  /* 0x000000ffff07b224 */ /* 0x001fe200008e0607 */
[----:B------:R-:W0:Y:S01]  /*12f30*/  SHFL.IDX PT, R4, R4, 0x7, 0x181f ;  /* 0x00f81f0004047f89 */ /* 0x000e2200000e0000 */
[----:B------:R-:W-:Y:S01]  /*12f40*/  ISETP.GE.AND P2, PT, R3, R5, PT ;  /* 0x000000050300720c */ /* 0x000fe20003f46270 */
[----:B------:R-:W-:-:S12]  /*12f50*/  @!P4 IMAD.MOV.U32 R3, RZ, RZ, R11 ;  /* 0x000000ffff03c224 */ /* 0x000fd800078e000b */
[----:B------:R-:W-:Y:S02]  /*12f60*/  @!P2 LEA R6, P1, R20, R6, 0x1 ;  /* 0x000000061406a211 */ /* 0x000fe400078208ff */
[----:B------:R-:W-:Y:S02]  /*12f70*/  @P2 LOP3.LUT R23, R23, 0x40, RZ, 0xfc, !PT ;  /* 0x0000004017172812 */ /* 0x000fe400078efcff */
[----:B--2---:R-:W-:Y:S01]  /*12f80*/  @!P2 IADD3.X R9, RZ, R2, RZ, P1, !PT ;  /* 0x00000002ff09a210 */ /* 0x004fe20000ffe4ff */
[----:B------:R-:W-:-:S05]  /*12f90*/  @!P4 IMAD.MOV.U32 R2, RZ, RZ, R14 ;  /* 0x000000ffff02c224 */ /* 0x000fca00078e000e */
[----:B------:R2:W-:Y:S02]  /*12fa0*/  @!P4 LDGSTS.E.BYPASS.LTC128B.128 [R26+0x1a400], desc[UR36][R2.64], !P0 ;  /* 0x1a400000021acfae */ /* 0x0005e4000c101d64 */
[----:B--2---:R-:W-:Y:S02]  /*12fb0*/  @!P3 IMAD.MOV.U32 R2, RZ, RZ, R8 ;  /* 0x000000ffff02b224 */ /* 0x004fe400078e0008 */
[----:B------:R-:W-:-:S05]  /*12fc0*/  @!P3 IMAD.MOV.U32 R3, RZ, RZ, R7 ;  /* 0x000000ffff03b224 */ /* 0x000fca00078e0007 */
[----:B------:R2:W-:Y:S02]  /*12fd0*/  @!P3 LDGSTS.E.BYPASS.LTC128B.128 [R26+0x1ac00], desc[UR36][R2.64], !P0 ;  /* 0x1ac00000021abfae */ /* 0x0005e4000c101d64 */
[----:B--2---:R-:W-:Y:S02]  /*12fe0*/  @!P2 IMAD.MOV.U32 R2, RZ, RZ, R6 ;  /* 0x000000ffff02a224 */ /* 0x004fe400078e0006 */
[----:B------:R-:W-:-:S05]  /*12ff0*/  @!P2 IMAD.MOV.U32 R3, RZ, RZ, R9 ;  /* 0x000000ffff03a224 */ /* 0x000fca00078e0009 */
[----:B0-----:R2:W-:Y:S02]  /*13000*/  @!P2 LDGSTS.E.BYPASS.LTC128B.128 [R26+0x1b400], desc[UR36][R2.64], !P0 ;  /* 0x1b400000021aafae */ /* 0x0015e4000c101d64 */
.L_x_5905:
[----:B------:R-:W-:Y:S01]  /*13010*/  VIADD R17, R17, 0x70 ;  /* 0x0000007011117836 */ /* 0x000fe20000000000 */
[----:B------:R-:W-:-:S04]  /*13020*/  LOP3.LUT R23, R23, 0xffffbfff, RZ, 0xc0, !PT ;  /* 0xffffbfff17177812 */ /* 0x000fc800078ec0ff */
[----:B------:R-:W-:-:S13]  /*13030*/  ISETP.GE.AND P2, PT, R17, R5, PT ;  /* 0x000000051100720c */ /* 0x000fda0003f46270 */
[----:B--2---:R-:W-:Y:S02]  /*13040*/  @!P2 LEA R2, P1, R20, R0, 0x1 ;  /* 0x000000001402a211 */ /* 0x004fe400078208ff */
        /* <DEDUP_REMOVED lines=8> */
.L_x_5810:
        /* <DEDUP_REMOVED lines=11> */
[----:B--2---:R-:W-:Y:S05]  /*13180*/  @!P0 BRA `(.L_x_5812) ;  /* 0x0000000000408947 */ /* 0x004fea0003800000 */
        /* <DEDUP_REMOVED lines=16> */
.L_x_5812:
[----:B------:R-:W-:Y:S05]  /*13290*/  BSYNC B6 ;  /* 0x0000000000067941 */ /* 0x000fea0003800000 */
.L_x_5811:
[----:B------:R-:W2:Y:S01]  /*132a0*/  LDL.LU R21, [R1+0x8] ;  /* 0x0000080001157983 */ /* 0x000ea20000300800 */
[----:B0-----:R-:W0:Y:S01]  /*132b0*/  LDC R2, c[0x0][0x448] ;  /* 0x00011200ff027b82 */ /* 0x001e220000000800 */
[----:B------:R-:W-:Y:S02]  /*132c0*/  ULDC.64 UR4, c[0x0][0x398] ;  /* 0x0000e60000047ab9 */ /* 0x000fe40000000a00 */
[----:B------:R-:W3:Y:S04]  /*132d0*/  LDL.LU R20, [R1+0xc] ;  /* 0x00000c0001147983 */ /* 0x000ee80000300800 */
[----:B------:R-:W4:Y:S01]  /*132e0*/  LDL.LU R17, [R1] ;  /* 0x0000000001117983 */ /* 0x000f220000300800 */
[----:B0-----:R-:W-:-:S13]  /*132f0*/  ISETP.NE.AND P6, PT, R2, 0x1, PT ;  /* 0x000000010200780c */ /* 0x001fda0003fc5270 */
[----:B------:R-:W0:Y:S08]  /*13300*/  @P6 LDC R3, c[0x0][0x44c] ;  /* 0x00011300ff036b82 */ /* 0x000e300000000800 */
[----:B------:R-:W5:Y:S01]  /*13310*/  @P6 LDC R2, c[0x0][0x450] ;  /* 0x00011400ff026b82 */ /* 0x000f620000000800 */
[----:B------:R-:W-:Y:S01]  /*13320*/  MOV R0, R34 ;  /* 0x0000002200007202 */ /* 0x000fe20000000f00 */
[----:B0-----:R-:W-:-:S05]  /*13330*/  @P6 IMAD.HI.U32 R3, R34, R3, RZ ;  /* 0x0000000322036227 */ /* 0x001fca00078e00ff */
[----:B-----5:R-:W-:Y:S01]  /*13340*/  @P6 SHF.R.U32.HI R0, RZ, R2, R3 ;  /* 0x00000002ff006219 */ /* 0x020fe20000011603 */
        /* <DEDUP_REMOVED lines=15> */
[----:B------:R-:W-:Y:S02]  /*13440*/  IMAD R4, R17, UR5, R4 ;  /* 0x0000000511047c24 */ /* 0x000fe4000f8e0204 */
[----:B------:R-:W0:Y:S02]  /*13450*/  S2R R17, SR_TID.X ;  /* 0x0000000000117919 */ /* 0x000e240000002100 */
        /* <DEDUP_REMOVED lines=14> */
[----:B0-----:R-:W-:Y:S02]  /*13540*/  IMAD.SHL.U32 R17, R17, 0x8, RZ ;  /* 0x0000000811117824 */ /* 0x001fe400078e00ff */
[----:B------:R-:W-:Y:S01]  /*13550*/  IMAD.IADD R3, R3, 0x1, R0 ;  /* 0x0000000103037824 */ /* 0x000fe200078e0200 */
[C---:B------:R-:W-:Y:S01]  /*13560*/  LEA R0, P0, R2.reuse, UR4, 0x1 ;  /* 0x0000000402007c11 */ /* 0x040fe2000f8008ff */
[----:B------:R-:W-:Y:S01]  /*13570*/  ULDC UR4, c[0x0][0x3b8] ;  /* 0x0000ee0000047ab9 */ /* 0x000fe20000000800 */
[----:B------:R-:W-:Y:S02]  /*13580*/  LOP3.LUT R17, R17, 0x38, RZ, 0xc0, !PT ;  /* 0x0000003811117812 */ /* 0x000fe400078ec0ff */
[----:B------:R-:W-:Y:S02]  /*13590*/  LEA.HI.X R4, R2, UR5, R3, 0x1, P0 ;  /* 0x0000000502047c11 */ /* 0x000fe400080f0c03 */
[----:B------:R-:W-:-:S02]  /*135a0*/  LOP3.LUT R9, R17, 0x40, RZ, 0xfc, !PT ;  /* 0x0000004011097812 */ /* 0x000fc400078efcff */
[C---:B------:R-:W-:Y:S02]  /*135b0*/  LOP3.LUT R7, R17.reuse, 0x80, RZ, 0xfc, !PT ;  /* 0x0000008011077812 */ /* 0x040fe400078efcff */
[----:B------:R-:W-:Y:S01]  /*135c0*/  LOP3.LUT R6, R17, 0xc0, RZ, 0xfc, !PT ;  /* 0x000000c011067812 */ /* 0x000fe200078efcff */
        /* <DEDUP_REMOVED lines=9> */
[----:B------:R-:W2:Y:S10]  /*13660*/  SHFL.IDX PT, R2, R4, RZ, 0x181f ;  /* 0x00181fff04027589 */ /* 0x000eb400000e0000 */
[----:B0-----:R-:W-:-:S02]  /*13670*/  @!P6 LEA R5, P0, R8, R14, 0x1 ;  /* 0x0000000e0805e211 */ /* 0x001fc400078008ff */
[----:B------:R-:W0:Y:S03]  /*13680*/  SHFL.IDX PT, R14, R0, 0x1, 0x181f ;  /* 0x00381f00000e7f89 */ /* 0x000e2600000e0000 */
[----:B--2---:R-:W-:Y:S02]  /*13690*/  @!P6 IMAD.X R3, RZ, RZ, R2, P0 ;  /* 0x000000ffff03e224 */ /* 0x004fe400000e0602 */
[----:B------:R-:W-:Y:S02]  /*136a0*/  @!P6 IMAD.MOV.U32 R2, RZ, RZ, R5 ;  /* 0x000000ffff02e224 */ /* 0x000fe400078e0005 */
[----:B------:R-:W2:Y:S04]  /*136b0*/  SHFL.IDX PT, R5, R4, 0x1, 0x181f ;  /* 0x00381f0004057f89 */ /* 0x000ea800000e0000 */
        /* <DEDUP_REMOVED lines=8> */
[----:B--2---:R-:W-:Y:S02]  /*13740*/  @!P5 IMAD.X R7, RZ, RZ, R5, P0 ;  /* 0x000000ffff07d224 */ /* 0x004fe400000e0605 */
[----:B------:R-:W2:Y:S01]  /*13750*/  SHFL.IDX PT, R5, R4, 0x2, 0x181f ;  /* 0x00581f0004057f89 */ /* 0x000ea200000e0000 */
[----:B---3--:R-:W-:Y:S02]  /*13760*/  @!P5 IMAD.MOV.U32 R2, RZ, RZ, R6 ;  /* 0x000000ffff02d224 */ /* 0x008fe400078e0006 */
        /* <DEDUP_REMOVED lines=16> */
[----:B--2---:R-:W-:Y:S02]  /*13870*/  @!P5 IMAD.X R7, RZ, RZ, R5, P0 ;  /* 0x000000ffff07d224 */ /* 0x004fe400000e0605 */
[----:B------:R-:W2:Y:S01]  /*13880*/  SHFL.IDX PT, R5, R4, 0x3, 0x181f ;  /* 0x00781f0004057f89 */ /* 0x000ea200000e0000 */
[----:B---3--:R-:W-:Y:S02]  /*13890*/  @!P5 IMAD.MOV.U32 R2, RZ, RZ, R6 ;  /* 0x000000ffff02d224 */ /* 0x008fe400078e0006 */
[----:B------:R-:W-:-:S05]  /*138a0*/  @!P5 IMAD.MOV.U32 R3, RZ, RZ, R7 ;  /* 0x000000ffff03d224 */ /* 0x000fca00078e0007 */
[----:B------:R-:W-:Y:S04]  /*138b0*/  @!P5 LDGSTS.E.BYPASS.LTC128B.128 [R26+0x23400], desc[UR36][R2.64], !P4 ;  /* 0x23400000021adfae */ /* 0x000fe8000e101d64 */
[----:B------:R-:W-:Y:S04]  /*138c0*/  @!P5 LDGSTS.E.BYPASS.LTC128B.128 [R26+0x27400], desc[UR36][R2.64+0x80], !P3 ;  /* 0x27400080021adfae */ /* 0x000fe8000d901d64 */
[----:B------:R-:W-:Y:S01]  /*138d0*/  @!P5 LDGSTS.E.BYPASS.LTC128B.128 [R26+0x2b400], desc[UR36][R2.64+0x100], !P2 ;  /* 0x2b400100021adfae */ /* 0x000fe2000d101d64 */
[----:B0-----:R-:W-:-:S03]  /*138e0*/  @!P6 LEA R6, P0, R8, R14, 0x1 ;  /* 0x0000000e0806e211 */ /* 0x001fc600078008ff */
[----:B------:R0:W-:Y:S01]  /*138f0*/  @!P5 LDGSTS.E.BYPASS.LTC128B.128 [R26+0x2f400], desc[UR36][R2.64+0x180], !P1 ;  /* 0x2f400180021adfae */ /* 0x0001e2000c901d64 */
[----:B------:R-:W-:-:S03]  /*13900*/  LOP3.LUT P5, RZ, R23, 0x100000, RZ, 0xc0, !PT ;  /* 0x0010000017ff7812 */ /* 0x000fc600078ac0ff */
[----:B------:R-:W3:Y:S01]  /*13910*/  SHFL.IDX PT, R14, R0, 0x4, 0x181f ;  /* 0x00981f00000e7f89 */ /* 0x000ee200000e0000 */
[----:B--2---:R-:W-:-:S03]  /*13920*/  @!P6 IMAD.X R7, RZ, RZ, R5, P0 ;  /* 0x000000ffff07e224 */ /* 0x004fc600000e0605 */
[----:B------:R-:W2:Y:S01]  /*13930*/  SHFL.IDX PT, R5, R4, 0x4, 0x181f ;  /* 0x00981f0004057f89 */ /* 0x000ea200000e0000 */
[----:B0-----:R-:W-:Y:S02]  /*13940*/  @!P6 IMAD.MOV.U32 R2, RZ, RZ, R6 ;  /* 0x000000ffff02e224 */ /* 0x001fe400078e0006 */
[----:B------:R-:W-:-:S05]  /*13950*/  @!P6 IMAD.MOV.U32 R3, RZ, RZ, R7 ;  /* 0x000000ffff03e224 */ /* 0x000fca00078e0007 */
[----:B------:R-:W-:Y:S04]  /*13960*/  @!P6 LDGSTS.E.BYPASS.LTC128B.128 [R26+0x23c00], desc[UR36][R2.64], !P4 ;  /* 0x23c00000021aefae */ /* 0x000fe8000e101d64 */
[----:B------:R-:W-:Y:S04]  /*13970*/  @!P6 LDGSTS.E.BYPASS.LTC128B.128 [R26+0x27c00], desc[UR36][R2.64+0x80], !P3 ;  /* 0x27c00080021aefae */ /* 0x000fe8000d901d64 */
[----:B------:R-:W-:Y:S01]  /*13980*/  @!P6 LDGSTS.E.BYPASS.LTC128B.128 [R26+0x2bc00], desc[UR36][R2.64+0x100], !P2 ;  /* 0x2bc00100021aefae */ /* 0x000fe2000d101d64 */
[----:B---3--:R-:W-:-:S03]  /*13990*/  @!P5 LEA R6, P0, R8, R14, 0x1 ;  /* 0x0000000e0806d211 */ /* 0x008fc600078008ff */
[----:B------:R-:W0:Y:S01]  /*139a0*/  SHFL.IDX PT, R14, R0, 0x5, 0x181f ;  /* 0x00b81f00000e7f89 */ /* 0x000e2200000e0000 */
[----:B--2---:R-:W-:-:S03]  /*139b0*/  @!P5 IADD3.X R7, RZ, R5, RZ, P0, !PT ;  /* 0x00000005ff07d210 */ /* 0x004fc600007fe4ff */
[----:B------:R-:W2:Y:S04]  /*139c0*/  SHFL.IDX PT, R5, R4, 0x5, 0x181f ;  /* 0x00b81f0004057f89 */ /* 0x000ea800000e0000 */
[----:B------:R3:W-:Y:S01]  /*139d0*/  @!P6 LDGSTS.E.BYPASS.LTC128B.128 [R26+0x2fc00], desc[UR36][R2.64+0x180], !P1 ;  /* 0x2fc00180021aefae */ /* 0x0007e2000c901d64 */
[----:B------:R-:W-:Y:S01]  /*139e0*/  LOP3.LUT P6, RZ, R23, 0x80000, RZ, 0xc0, !PT ;  /* 0x0008000017ff7812 */ /* 0x000fe200078cc0ff */
[----:B---3--:R-:W-:Y:S02]  /*139f0*/  @!P5 IMAD.MOV.U32 R2, RZ, RZ, R6 ;  /* 0x000000ffff02d224 */ /* 0x008fe400078e0006 */
[----:B------:R-:W-:-:S10]  /*13a00*/  @!P5 IMAD.MOV.U32 R3, RZ, RZ, R7 ;  /* 0x000000ffff03d224 */ /* 0x000fd400078e0007 */
[----:B0-----:R-:W-:Y:S02]  /*13a10*/  @!P6 LEA R6, P0, R8, R14, 0x1 ;  /* 0x0000000e0806e211 */ /* 0x001fe400078008ff */
[----:B------:R-:W0:Y:S03]  /*13a20*/  SHFL.IDX PT, R14, R0, 0x6, 0x181f ;  /* 0x00d81f00000e7f89 */ /* 0x000e2600000e0000 */
[----:B--2---:R-:W-:Y:S01]  /*13a30*/  @!P6 IMAD.X R7, RZ, RZ, R5, P0 ;  /* 0x000000ffff07e224 */ /* 0x004fe200000e0605 */
[----:B------:R-:W-:Y:S04]  /*13a40*/  @!P5 LDGSTS.E.BYPASS.LTC128B.128 [R26+0x24400], desc[UR36][R2.64], !P4 ;  /* 0x24400000021adfae */ /* 0x000fe8000e101d64 */
[----:B------:R-:W2:Y:S04]  /*13a50*/  SHFL.IDX PT, R5, R4, 0x6, 0x181f ;  /* 0x00d81f0004057f89 */ /* 0x000ea800000e0000 */
[----:B------:R-:W-:Y:S04]  /*13a60*/  @!P5 LDGSTS.E.BYPASS.LTC128B.128 [R26+0x28400], desc[UR36][R2.64+0x80], !P3 ;  /* 0x28400080021adfae */ /* 0x000fe8000d901d64 */
[----:B------:R-:W-:Y:S04]  /*13a70*/  @!P5 LDGSTS.E.BYPASS.LTC128B.128 [R26+0x2c400], desc[UR36][R2.64+0x100], !P2 ;  /* 0x2c400100021adfae */ /* 0x000fe8000d101d64 */
[----:B------:R3:W-:Y:S01]  /*13a80*/  @!P5 LDGSTS.E.BYPASS.LTC128B.128 [R26+0x30400], desc[UR36][R2.64+0x180], !P1 ;  /* 0x30400180021adfae */ /* 0x0007e2000c901d64 */
[----:B------:R-:W-:Y:S01]  /*13a90*/  LOP3.LUT P5, RZ, R23, 0x40000, RZ, 0xc0, !PT ;  /* 0x0004000017ff7812 */ /* 0x000fe200078ac0ff */
[----:B---3--:R-:W-:-:S02]  /*13aa0*/  @!P6 IMAD.MOV.U32 R2, RZ, RZ, R6 ;  /* 0x000000ffff02e224 */ /* 0x008fc400078e0006 */
[----:B------:R-:W-:-:S10]  /*13ab0*/  @!P6 IMAD.MOV.U32 R3, RZ, RZ, R7 ;  /* 0x000000ffff03e224 */ /* 0x000fd400078e0007 */
[----:B0-----:R-:W-:Y:S02]  /*13ac0*/  @!P5 LEA R6, P0, R8, R14, 0x1 ;  /* 0x0000000e0806d211 */ /* 0x001fe400078008ff */
[----:B------:R0:W3:Y:S03]  /*13ad0*/  SHFL.IDX PT, R14, R0, 0x7, 0x181f ;  /* 0x00f81f00000e7f89 */ /* 0x0000e600000e0000 */
[----:B--2---:R-:W-:Y:S01]  /*13ae0*/  @!P5 IMAD.X R7, RZ, RZ, R5, P0 ;  /* 0x000000ffff07d224 */ /* 0x004fe200000e0605 */
[----:B------:R-:W-:Y:S04]  /*13af0*/  @!P6 LDGSTS.E.BYPASS.LTC128B.128 [R26+0x24c00], desc[UR36][R2.64], !P4 ;  /* 0x24c00000021aefae */ /* 0x000fe8000e101d64 */
[----:B------:R-:W-:Y:S04]  /*13b00*/  @!P6 LDGSTS.E.BYPASS.LTC128B.128 [R26+0x28c00], desc[UR36][R2.64+0x80], !P3 ;  /* 0x28c00080021aefae */ /* 0x000fe8000d901d64 */
[----:B------:R-:W-:Y:S04]  /*13b10*/  @!P6 LDGSTS.E.BYPASS.LTC128B.128 [R26+0x2cc00], desc[UR36][R2.64+0x100], !P2 ;  /* 0x2cc00100021aefae */ /* 0x000fe8000d101d64 */
[----:B------:R2:W-:Y:S04]  /*13b20*/  @!P6 LDGSTS.E.BYPASS.LTC128B.128 [R26+0x30c00], desc[UR36][R2.64+0x180], !P1 ;  /* 0x30c00180021aefae */ /* 0x0005e8000c901d64 */
[----:B------:R0:W4:Y:S01]  /*13b30*/  SHFL.IDX PT, R5, R4, 0x7, 0x181f ;  /* 0x00f81f0004057f89 */ /* 0x00012200000e0000 */
[----:B--2---:R-:W-:-:S02]  /*13b40*/  @!P5 IMAD.MOV.U32 R2, RZ, RZ, R6 ;  /* 0x000000ffff02d224 */ /* 0x004fc400078e0006 */
[----:B------:R-:W-:-:S05]  /*13b50*/  @!P5 IMAD.MOV.U32 R3, RZ, RZ, R7 ;  /* 0x000000ffff03d224 */ /* 0x000fca00078e0007 */
[----:B------:R0:W-:Y:S04]  /*13b60*/  @!P5 LDGSTS.E.BYPASS.LTC128B.128 [R26+0x25400], desc[UR36][R2.64], !P4 ;  /* 0x25400000021adfae */ /* 0x0001e8000e101d64 */
[----:B------:R0:W-:Y:S04]  /*13b70*/  @!P5 LDGSTS.E.BYPASS.LTC128B.128 [R26+0x29400], desc[UR36][R2.64+0x80], !P3 ;  /* 0x29400080021adfae */ /* 0x0001e8000d901d64 */
[----:B------:R0:W-:Y:S04]  /*13b80*/  @!P5 LDGSTS.E.BYPASS.LTC128B.128 [R26+0x2d400], desc[UR36][R2.64+0x100], !P2 ;  /* 0x2d400100021adfae */ /* 0x0001e8000d101d64 */
[----:B---34-:R0:W-:Y:S02]  /*13b90*/  @!P5 LDGSTS.E.BYPASS.LTC128B.128 [R26+0x31400], desc[UR36][R2.64+0x180], !P1 ;  /* 0x31400180021adfae */ /* 0x0181e4000c901d64 */
.L_x_5923:
        /* <DEDUP_REMOVED lines=12> */
.L_x_5815:
[----:B------:R-:W-:Y:S05]  /*13c60*/  BSYNC B0 ;  /* 0x0000000000007941 */ /* 0x000fea0003800000 */
.L_x_5814:
[----:B------:R-:W-:Y:S01]  /*13c70*/  NOP ;  /* 0x0000000000007918 */ /* 0x000fe20000000000 */
[----:B------:R-:W-:-:S13]  /*13c80*/  PLOP3.LUT P0, PT, PT, PT, PT, 0x80, 0x0 ;  /* 0x000000000000781c */ /* 0x000fda0003f0f070 */
.L_x_5816:
[----:B------:R-:W-:Y:S02]  /*13c90*/  PLOP3.LUT P1, PT, P1, P0, PT, 0xa2, 0x0 ;  /* 0x000000000000781c */ /* 0x000fe40000f21472 */
[----:B------:R-:W-:-:S08]  /*13ca0*/  @P0 R2UR P1, UR4, R22 ;  /* 0x00000000160402ca */ /* 0x000fd00000020000 */
[----:B------:R-:W-:-:S05]  /*13cb0*/  @P0 PLOP3.LUT P0, PT, P1, PT, PT, 0x80, 0x0 ;  /* 0x000000000000081c */ /* 0x000fca0000f0f070 */
[----:B------:R-:W-:Y:S01]  /*13cc0*/  @!P1 SYNCS.ARRIVE.TRANS64.RED.A0T1 RZ, [UR4+0x32410], RZ ;  /* 0x032410ffffff99a7 */ /* 0x000fe20008200404 */
[----:B------:R-:W-:Y:S07]  /*13cd0*/  @!P1 ARRIVES.LDGSTSBAR.64.TRANSCNT [UR4+0x32410] ;  /* 0x03241000ff0099b0 */ /* 0x000fee0008000a84 */
[----:B------:R-:W-:Y:S05]  /*13ce0*/  @P0 BRA.U.ANY `(.L_x_5816) ;  /* 0xfffffffd00e80947 */ /* 0x000fea000393ffff */
[----:B0-2---:R-:W2:Y:S02]  /*13cf0*/  LDL.LU R2, [R1+0x1c] ;  /* 0x00001c0001027983 */ /* 0x005ea40000300800 */
        /* <DEDUP_REMOVED lines=11> */
.L_x_5924:
[----:B------:R-:W-:Y:S05]  /*13db0*/  BSYNC B0 ;  /* 0x0000000000007941 */ /* 0x000fea0003800000 */
.L_x_5817:
[----:B------:R-:W-:-:S13]  /*13dc0*/  LOP3.LUT P0, RZ, R23, 0x400, RZ, 0xc0, !PT ;  /* 0x0000040017ff7812 */ /* 0x000fda000780c0ff */
[----:B------:R-:W-:Y:S05]  /*13dd0*/  @!P0 BRA `(.L_x_5819) ;  /* 0x0000000000048947 */ /* 0x000fea0003800000 */
[----:B------:R-:W-:Y:S01]  /*13de0*/  BPT.TRAP 0x1 ;  /* 0x000000040000795c */ /* 0x000fe20000300000 */
.L_x_5819:
[----:B------:R-:W-:Y:S01]  /*13df0*/  SHF.L.U32 R0, R27, 0x1f, RZ ;  /* 0x0000001f1b007819 */ /* 0x000fe200000006ff */
[----:B------:R-:W-:Y:S03]  /*13e00*/  BSSY B0, `(.L_x_5820) ;  /* 0x0000003000007945 */ /* 0x000fe60003800000 */
[----:B------:R-:W2:Y:S02]  /*13e10*/  SYNCS.PHASECHK.TRANS64.TRYWAIT P0, [R25+URZ+0x32460], R0 ;  /* 0x03246000190075a7 */ /* 0x000ea4000800017f */
[----:B--2---:R-:W-:Y:S05]  /*13e20*/  @!P0 BRA `(.L_x_5821) ;  /* 0x0000004c00548947 */ /* 0x004fea0003800000 */
.L_x_5925:
[----:B------:R-:W-:Y:S05]  /*13e30*/  BSYNC B0 ;  /* 0x0000000000007941 */ /* 0x000fea0003800000 */
.L_x_5820:
        /* <DEDUP_REMOVED lines=8> */
[----:B------:R-:W-:Y:S02]  /*13ec0*/  LOP3.LUT P4, RZ, R23, 0x1, RZ, 0xc0, !PT ;  /* 0x0000000117ff7812 */ /* 0x000fe4000788c0ff */
[----:B------:R-:W-:Y:S01]  /*13ed0*/  SEL R7, RZ, 0x8, P1 ;  /* 0x00000008ff077807 */ /* 0x000fe20000800000 */
[----:B--2---:R-:W-:Y:S02]  /*13ee0*/  IMAD R0, R2, UR4, RZ ;  /* 0x0000000402007c24 */ /* 0x004fe4000f8e02ff */
[----:B0-----:R-:W-:-:S04]  /*13ef0*/  IMAD.WIDE.U32 R2, R37, UR4, RZ ;  /* 0x0000000425027c25 */ /* 0x001fc8000f8e00ff */
[----:B------:R-:W-:Y:S01]  /*13f00*/  IMAD R5, R37, UR5, R0 ;  /* 0x0000000525057c24 */ /* 0x000fe2000f8e0200 */
[----:B------:R-:W-:Y:S01]  /*13f10*/  ULDC.64 UR4, c[0x0][0x338] ;  /* 0x0000ce0000047ab9 */ /* 0x000fe20000000a00 */
[----:B------:R-:W-:Y:S02]  /*13f20*/  SEL R0, RZ, 0x2, P3 ;  /* 0x00000002ff007807 */ /* 0x000fe40001800000 */
        /* <DEDUP_REMOVED lines=40> */
[----:B0-----:R-:W-:Y:S02]  /*141b0*/  IADD3.X R9, RZ, R3, RZ, P3, !PT ;  /* 0x00000003ff097210 */ /* 0x001fe40001ffe4ff */
        /* <DEDUP_REMOVED lines=45> */
.L_x_5939:
        /* <DEDUP_REMOVED lines=15> */
.L_x_5823:
        /* <DEDUP_REMOVED lines=10> */
.L_x_5824:
[----:B0-----:R-:W2:Y:S01]  /*14620*/  LDL.LU R2, [R1+0x10] ;  /* 0x0000100001027983 */ /* 0x001ea20000300800 */
[----:B------:R0:W-:Y:S01]  /*14630*/  SYNCS.ARRIVE.TRANS64.A1T0 RZ, [R25+URZ+0x32450], RZ ;  /* 0x032450ff19ff79a7 */ /* 0x0001e2000810003f */
[----:B------:R-:W-:Y:S01]  /*14640*/  BSSY B0, `(.L_x_5825) ;  /* 0x00000d9000007945 */ /* 0x000fe20003800000 */
[----:B--2---:R-:W-:-:S05]  /*14650*/  VIADD R21, R2, 0xfffffffe ;  /* 0xfffffffe02157836 */ /* 0x004fca0000000000 */
[----:B------:R-:W-:-:S13]  /*14660*/  ISETP.GE.AND P0, PT, R21, R30, PT ;  /* 0x0000001e1500720c */ /* 0x000fda0003f06270 */
[----:B0-----:R-:W-:Y:S05]  /*14670*/  @!P0 BRA `(.L_x_5826) ;  /* 0x0000000c00548947 */ /* 0x001fea0003800000 */
.L_x_5839:
[----:B0-----:R-:W0:Y:S01]  /*14680*/  S2R R2, SR_TID.X ;  /* 0x0000000000027919 */ /* 0x001e220000002100 */
[----:B--2---:R-:W2:Y:S01]  /*14690*/  LDC R3, c[0x0][0x430] ;  /* 0x00010c00ff037b82 */ /* 0x004ea20000000800 */
[----:B------:R-:W-:Y:S01]  /*146a0*/  IMAD R8, R21, 0x60, R32 ;  /* 0x0000006015087824 */ /* 0x000fe200078e0220 */
[----:B------:R-:W-:Y:S01]  /*146b0*/  LOP3.LUT P1, RZ, R23, 0x400, RZ, 0xc0, !PT ;  /* 0x0000040017ff7812 */ /* 0x000fe2000782c0ff */
[----:B------:R-:W-:Y:S01]  /*146c0*/  VIADD R24, R24, 0x1 ;  /* 0x0000000118187836 */ /* 0x000fe20000000000 */
[----:B--2---:R-:W-:Y:S02]  /*146d0*/  ISETP.NE.AND P0, PT, R3, 0x1, PT ;  /* 0x000000010300780c */ /* 0x004fe40003f05270 */
[----:B0-----:R-:W-:-:S04]  /*146e0*/  LOP3.LUT R2, R2, 0x7f, RZ, 0xc0, !PT ;  /* 0x0000007f02027812 */ /* 0x001fc800078ec0ff */
[----:B------:R-:W-:Y:S02]  /*146f0*/  SHF.R.U32.HI R4, RZ, 0x3, R2 ;  /* 0x00000003ff047819 */ /* 0x000fe40000011602 */
[----:B------:R-:W0:Y:S05]  /*14700*/  S2R R2, SR_TID.X ;  /* 0x0000000000027919 */ /* 0x000e2a0000002100 */
[----:B------:R-:W2:Y:S08]  /*14710*/  @P0 LDC R3, c[0x0][0x434] ;  /* 0x00010d00ff030b82 */ /* 0x000eb00000000800 */
[----:B---3--:R-:W3:Y:S01]  /*14720*/  @P0 LDC R7, c[0x0][0x438] ;  /* 0x00010e00ff070b82 */ /* 0x008ee20000000800 */
        /* <DEDUP_REMOVED lines=15> */
[----:B--2---:R-:W-:Y:S01]  /*14820*/  @!P2 LEA R6, P0, R2, R6, 0x2 ;  /* 0x000000060206a211 */ /* 0x004fe200078010ff */
        /* <DEDUP_REMOVED lines=16> */
.L_x_5827:
[----:B------:R-:W-:Y:S01]  /*14930*/  IMAD R10, R24, 0x8, R22 ;  /* 0x00000008180a7824 */ /* 0x000fe200078e0216 */
[----:B------:R-:W-:Y:S01]  /*14940*/  SHF.L.U32 R20, R27, 0x1f, RZ ;  /* 0x0000001f1b147819 */ /* 0x000fe200000006ff */
[----:B------:R-:W-:Y:S01]  /*14950*/  BSSY B1, `(.L_x_5828) ;  /* 0x0000004000017945 */ /* 0x000fe20003800000 */
[----:B------:R-:W-:Y:S02]  /*14960*/  SHF.R.S32.HI R9, RZ, 0x1f, R5 ;  /* 0x0000001fff097819 */ /* 0x000fe40000011405 */
[----:B------:R-:W2:Y:S02]  /*14970*/  SYNCS.PHASECHK.TRANS64.TRYWAIT P0, [R10+URZ+0x32440], R20 ;  /* 0x032440140a0075a7 */ /* 0x000ea4000800017f */
[----:B--2---:R-:W-:Y:S05]  /*14980*/  @!P0 BRA `(.L_x_5829) ;  /* 0x0000004800d08947 */ /* 0x004fea0003800000 */
.L_x_5940:
[----:B------:R-:W-:Y:S05]  /*14990*/  BSYNC B1 ;  /* 0x0000000000017941 */ /* 0x000fea0003800000 */
.L_x_5828:
        /* <DEDUP_REMOVED lines=23> */
[----:B------:R-:W3:Y:S04]  /*14b10*/  SHFL.IDX PT, R3, R8, RZ, 0x181f ;  /* 0x00181fff08037589 */ /* 0x000ee800000e0000 */
[----:B------:R-:W-:Y:S01]  /*14b20*/  SHFL.IDX PT, R14, R6, 0x5, 0x181f ;  /* 0x00b81f00060e7f89 */ /* 0x000fe200000e0000 */
[----:B0-----:R-:W-:-:S04]  /*14b30*/  IADD3 R2, P0, R2, R0, RZ ;  /* 0x0000000002027210 */ /* 0x001fc80007f1e0ff */
[----:B---3--:R-:W-:-:S05]  /*14b40*/  IADD3.X R3, RZ, R3, RZ, P0, !PT ;  /* 0x00000003ff037210 */ /* 0x008fca00007fe4ff */
[----:B------:R0:W-:Y:S04]  /*14b50*/  LDGSTS.E.BYPASS.LTC128B.128 [R7+0x1c400], desc[UR36][R2.64], !P1 ;  /* 0x1c40000002077fae */ /* 0x0001e8000c901d64 */
[----:B0-----:R-:W0:Y:S04]  /*14b60*/  SHFL.IDX PT, R2, R6, 0x1, 0x181f ;  /* 0x00381f0006027f89 */ /* 0x001e2800000e0000 */
[----:B------:R-:W3:Y:S01]  /*14b70*/  SHFL.IDX PT, R3, R8, 0x1, 0x181f ;  /* 0x00381f0008037f89 */ /* 0x000ee200000e0000 */
[----:B0-----:R-:W-:-:S05]  /*14b80*/  IADD3 R2, P0, R2, R0, RZ ;  /* 0x0000000002027210 */ /* 0x001fca0007f1e0ff */
[----:B---3--:R-:W-:-:S05]  /*14b90*/  IMAD.X R3, RZ, RZ, R3, P0 ;  /* 0x000000ffff037224 */ /* 0x008fca00000e0603 */
        /* <DEDUP_REMOVED lines=12> */
[----:B------:R-:W3:Y:S04]  /*14c60*/  SHFL.IDX PT, R3, R8, 0x4, 0x181f ;  /* 0x00981f0008037f89 */ /* 0x000ee800000e0000 */
[----:B------:R-:W4:Y:S01]  /*14c70*/  SHFL.IDX PT, R8, R8, 0x5, 0x181f ;  /* 0x00b81f0008087f89 */ /* 0x000f2200000e0000 */
[----:B0-----:R-:W-:-:S05]  /*14c80*/  IADD3 R2, P0, R2, R0, RZ ;  /* 0x0000000002027210 */ /* 0x001fca0007f1e0ff */
[----:B---3--:R-:W-:-:S05]  /*14c90*/  IMAD.X R3, RZ, RZ, R3, P0 ;  /* 0x000000ffff037224 */ /* 0x008fca00000e0603 */
[----:B----4-:R0:W-:Y:S03]  /*14ca0*/  LDGSTS.E.BYPASS.LTC128B.128 [R7+0x1e400], desc[UR36][R2.64], !P1 ;  /* 0x1e40000002077fae */ /* 0x0101e6000c901d64 */
.L_x_5954:
        /* <DEDUP_REMOVED lines=8> */
.L_x_5831:
        /* <DEDUP_REMOVED lines=10> */
.L_x_5832:
[----:B------:R3:W-:Y:S01]  /*14dd0*/  SYNCS.ARRIVE.TRANS64.A1T0 RZ, [R10+URZ+0x32430], RZ ;  /* 0x032430ff0aff79a7 */ /* 0x0007e2000810003f */
[----:B------:R-:W-:Y:S05]  /*14de0*/  @!P3 BRA `(.L_x_5833) ;  /* 0x000000000004b947 */ /* 0x000fea0003800000 */
[----:B------:R-:W-:Y:S01]  /*14df0*/  BPT.TRAP 0x1 ;  /* 0x000000040000795c */ /* 0x000fe20000300000 */
.L_x_5833:
[----:B------:R-:W4:Y:S01]  /*14e00*/  SYNCS.PHASECHK.TRANS64.TRYWAIT P0, [R10+URZ+0x32460], R20 ;  /* 0x032460140a0075a7 */ /* 0x000f22000800017f */
[----:B------:R-:W-:Y:S04]  /*14e10*/  BSSY B1, `(.L_x_5834) ;  /* 0x0000002000017945 */ /* 0x000fe80003800000 */
[----:B----4-:R-:W-:Y:S05]  /*14e20*/  @!P0 BRA `(.L_x_5835) ;  /* 0x0000004c005c8947 */ /* 0x010fea0003800000 */
.L_x_5955:
[----:B------:R-:W-:Y:S05]  /*14e30*/  BSYNC B1 ;  /* 0x0000000000017941 */ /* 0x000fea0003800000 */
.L_x_5834:
[----:B------:R-:W-:Y:S01]  /*14e40*/  ULDC.64 UR4, c[0x0][0x328] ;  /* 0x0000ca0000047ab9 */ /* 0x000fe20000000a00 */
[----:B------:R-:W-:Y:S01]  /*14e50*/  ULDC.64 UR6, c[0x0][0x318] ;  /* 0x0000c60000067ab9 */ /* 0x000fe20000000a00 */
[----:B0-----:R-:W-:Y:S01]  /*14e60*/  IMAD R2, R9, UR4, RZ ;  /* 0x0000000409027c24 */ /* 0x001fe2000f8e02ff */
[C---:B------:R-:W-:Y:S01]  /*14e70*/  LOP3.LUT P5, RZ, R23.reuse, 0x1, RZ, 0xc0, !PT ;  /* 0x0000000117ff7812 */ /* 0x040fe200078ac0ff */
[----:B--2-4-:R-:W-:Y:S01]  /*14e80*/  IMAD R20, R24, 0x6000, R29 ;  /* 0x0000600018147824 */ /* 0x014fe200078e021d */
        /* <DEDUP_REMOVED lines=14> */
[----:B-1----:R-:W-:Y:S01]  /*14f70*/  IMAD R25, R18, UR5, R3 ;  /* 0x0000000512197c24 */ /* 0x002fe2000f8e0203 */
        /* <DEDUP_REMOVED lines=46> */
.L_x_5969:
        /* <DEDUP_REMOVED lines=11> */
.L_x_5837:
        /* <DEDUP_REMOVED lines=10> */
.L_x_5838:
[----:B------:R2:W-:Y:S01]  /*153b0*/  SYNCS.ARRIVE.TRANS64.A1T0 RZ, [R10+URZ+0x32450], RZ ;  /* 0x032450ff0aff79a7 */ /* 0x0005e2000810003f */
[----:B------:R-:W-:Y:S05]  /*153c0*/  @P2 BRA `(.L_x_5839) ;  /* 0xfffffff000ac2947 */ /* 0x000fea000383ffff */
.L_x_5826:
[----:B------:R-:W-:Y:S05]  /*153d0*/  BSYNC B0 ;  /* 0x0000000000007941 */ /* 0x000fea0003800000 */
.L_x_5825:
        /* <DEDUP_REMOVED lines=10> */
[----:B------:R-:W4:Y:S01]  /*15480*/  LDC.64 R2, c[0x0][0xd60] ;  /* 0x00035800ff027b82 */ /* 0x000f220000000a00 */
[----:B------:R-:W0:Y:S02]  /*15490*/  FLO.U32 R4, UR4 ;  /* 0x0000000400047d00 */ /* 0x000e2400080e0000 */
[----:B0-----:R-:W-:-:S06]  /*154a0*/  ISETP.EQ.U32.AND P1, PT, R4, R5, PT ;  /* 0x000000050400720c */ /* 0x001fcc0003f22070 */
[----:B------:R-:W4:Y:S07]  /*154b0*/  POPC R5, UR4 ;  /* 0x0000000400057d09 */ /* 0x000f2e0008000000 */
[----:B----4-:R-:W4:Y:S01]  /*154c0*/  @P1 ATOMG.E.ADD.STRONG.GPU PT, R3, desc[UR36][R2.64], R5 ;  /* 0x00000005020319a8 */ /* 0x010f2200081ee1e4 */
[----:B------:R-:W0:Y:S02]  /*154d0*/  S2R R6, SR_LTMASK ;  /* 0x0000000000067919 */ /* 0x000e240000003900 */
[----:B0-----:R-:W-:-:S04]  /*154e0*/  LOP3.LUT R6, R6, UR4, RZ, 0xc0, !PT ;  /* 0x0000000406067c12 */ /* 0x001fc8000f8ec0ff */
[----:B------:R-:W0:Y:S01]  /*154f0*/  POPC R7, R6 ;  /* 0x0000000600077309 */ /* 0x000e220000000000 */
[----:B----4-:R-:W0:Y:S02]  /*15500*/  SHFL.IDX PT, R4, R3, R4, 0x1f ;  /* 0x00001f0403047589 */ /* 0x010e2400000e0000 */
[----:B0-----:R-:W-:-:S07]  /*15510*/  IADD3 R16, R4, UR39, R7 ;  /* 0x0000002704107c10 */ /* 0x001fce000fffe007 */
.L_x_5841:
[----:B------:R-:W-:Y:S05]  /*15520*/  BSYNC B0 ;  /* 0x0000000000007941 */ /* 0x000fea0003800000 */
.L_x_5840:
[----:B------:R-:W-:Y:S02]  /*15530*/  SEL R24, R24, RZ, P0 ;  /* 0x000000ff18187207 */ /* 0x000fe40000000000 */
[----:B------:R-:W-:-:S07]  /*15540*/  LOP3.LUT R27, R27, R0, RZ, 0x3c, !PT ;  /* 0x000000001b1b7212 */ /* 0x000fce00078e3cff */
.L_x_5794:
[----:B------:R-:W-:Y:S05]  /*15550*/  BSYNC B7 ;  /* 0x0000000000077941 */ /* 0x000fea0003800000 */
.L_x_5792:
        /* <DEDUP_REMOVED lines=11> */
.L_x_5842:
        /* <DEDUP_REMOVED lines=9> */
[----:B------:R-:W4:Y:S01]  /*156a0*/  @!P1 LDC.64 R4, c[0x0][0xd78] ;  /* 0x00035e00ff049b82 */ /* 0x000f220000000a00 */
[----:B0-----:R-:W-:-:S05]  /*156b0*/  @!P1 IMAD.WIDE R2, R7, 0x4, R2 ;  /* 0x0000000407029825 */ /* 0x001fca00078e0202 */
[----:B------:R4:W5:Y:S02]  /*156c0*/  @!P1 LDG.E R6, desc[UR36][R2.64] ;  /* 0x0000002402069981 */ /* 0x000964000c1e1900 */
[----:B----4-:R-:W-:-:S05]  /*156d0*/  @!P1 IMAD.WIDE R2, R7, 0x4, R4 ;  /* 0x0000000407029825 */ /* 0x010fca00078e0204 */
[----:B------:R-:W4:Y:S01]  /*156e0*/  @!P1 LDG.E R5, desc[UR36][R2.64] ;  /* 0x0000002402059981 */ /* 0x000f22000c1e1900 */
[----:B------:R-:W-:Y:S01]  /*156f0*/  MOV R17, RZ ;  /* 0x000000ff00117202 */ /* 0x000fe20000000f00 */
[----:B------:R-:W-:Y:S01]  /*15700*/  IMAD.MOV.U32 R4, RZ, RZ, RZ ;  /* 0x000000ffff047224 */ /* 0x000fe200078e00ff */
[C---:B------:R-:W-:Y:S01]  /*15710*/  ISETP.GE.U32.AND P2, PT, R8.reuse, 0x2, PT ;  /* 0x000000020800780c */ /* 0x040fe20003f46070 */
[----:B------:R-:W-:Y:S01]  /*15720*/  SHFL.IDX PT, R0, R16, RZ, 0x1f ;  /* 0x00001fff10007589 */ /* 0x000fe200000e0000 */
[C---:B------:R-:W-:Y:S02]  /*15730*/  ISETP.GE.U32.AND P3, PT, R8.reuse, 0x4, PT ;  /* 0x000000040800780c */ /* 0x040fe40003f66070 */
[C---:B------:R-:W-:Y:S01]  /*15740*/  ISETP.GE.U32.AND P4, PT, R8.reuse, 0x8, PT ;  /* 0x000000080800780c */ /* 0x040fe20003f86070 */
[----:B------:R-:W-:Y:S01]  /*15750*/  SHFL.IDX PT, R7, R16, 0x1, 0x1f ;  /* 0x00201f0010077f89 */ /* 0x000fe200000e0000 */
[----:B------:R-:W-:Y:S01]  /*15760*/  ISETP.GE.U32.AND P5, PT, R8, 0x10, PT ;  /* 0x000000100800780c */ /* 0x000fe20003fa6070 */
[----:B-----5:R-:W-:-:S02]  /*15770*/  @!P1 IMAD.MOV.U32 R17, RZ, RZ, R6 ;  /* 0x000000ffff119224 */ /* 0x020fc400078e0006 */
[----:B------:R-:W-:Y:S02]  /*15780*/  IMAD.MOV.U32 R6, RZ, RZ, RZ ;  /* 0x000000ffff067224 */ /* 0x000fe400078e00ff */
[----:B----4-:R-:W-:Y:S01]  /*15790*/  @!P1 IMAD.MOV.U32 R4, RZ, RZ, R5 ;  /* 0x000000ffff049224 */ /* 0x010fe200078e0005 */
        /* <DEDUP_REMOVED lines=17> */
[----:B------:R0:W4:Y:S02]  /*158b0*/  SHFL.IDX PT, R14, R2, 0x1f, 0x1f ;  /* 0x03e01f00020e7f89 */ /* 0x00012400000e0000 */
.L_x_5979:
[----:B------:R-:W-:Y:S02]  /*158c0*/  ULDC UR4, c[0x0][0xd38] ;  /* 0x00034e0000047ab9 */ /* 0x000fe40000000800 */
[----:B------:R-:W-:-:S04]  /*158d0*/  IMAD.U32 R5, RZ, RZ, UR4 ;  /* 0x00000004ff057e24 */ /* 0x000fc8000f8e00ff */
[----:B----4-:R-:W-:-:S04]  /*158e0*/  IMAD R14, R14, R5, RZ ;  /* 0x000000050e0e7224 */ /* 0x010fc800078e02ff */
[----:B------:R-:W-:-:S05]  /*158f0*/  IMAD.IADD R7, R7, 0x1, R14 ;  /* 0x0000000107077824 */ /* 0x000fca00078e020e */
[----:B------:R-:W-:-:S13]  /*15900*/  ISETP.GT.AND P6, PT, R7, R0, PT ;  /* 0x000000000700720c */ /* 0x000fda0003fc4270 */
[----:B------:R-:W-:Y:S05]  /*15910*/  @P6 BRA `(.L_x_5845) ;  /* 0x0000000000a46947 */ /* 0x000fea0003800000 */
.L_x_5848:
        /* <DEDUP_REMOVED lines=10> */
[----:B------:R-:W4:Y:S01]  /*159c0*/  @!P6 LDC.64 R4, c[0x0][0xd78] ;  /* 0x00035e00ff04eb82 */ /* 0x000f220000000a00 */
[----:B0-----:R-:W-:-:S05]  /*159d0*/  @!P6 IMAD.WIDE R2, R9, 0x4, R2 ;  /* 0x000000040902e825 */ /* 0x001fca00078e0202 */
[----:B------:R4:W5:Y:S02]  /*159e0*/  @!P6 LDG.E R17, desc[UR36][R2.64] ;  /* 0x000000240211e981 */ /* 0x000964000c1e1900 */
[----:B----4-:R-:W-:-:S04]  /*159f0*/  @!P6 IMAD.WIDE R2, R9, 0x4, R4 ;  /* 0x000000040902e825 */ /* 0x010fc800078e0204 */
[----:B------:R-:W-:-:S06]  /*15a00*/  IMAD.MOV.U32 R4, RZ, RZ, RZ ;  /* 0x000000ffff047224 */ /* 0x000fcc00078e00ff */
[----:B------:R-:W5:Y:S01]  /*15a10*/  @!P6 LDG.E R4, desc[UR36][R2.64] ;  /* 0x000000240204e981 */ /* 0x000f62000c1e1900 */
[----:B------:R-:W-:Y:S01]  /*15a20*/  UMOV UR4, 0xffffffff ;  /* 0xffffffff00047882 */ /* 0x000fe20000000000 */
[----:B-----5:R-:W-:Y:S02]  /*15a30*/  IMAD R13, R4, R17, RZ ;  /* 0x00000011040d7224 */ /* 0x020fe400078e02ff */
        /* <DEDUP_REMOVED lines=13> */
[----:B------:R-:W0:Y:S02]  /*15b10*/  SHFL.UP PT, R14, R5, 0x10, RZ ;  /* 0x06000000050e7989 */ /* 0x000e2400000e00ff */
[----:B0-----:R-:W-:-:S05]  /*15b20*/  SEL R14, R14, RZ, P5 ;  /* 0x000000ff0e0e7207 */ /* 0x001fca0002800000 */
[----:B------:R-:W-:-:S05]  /*15b30*/  IMAD.IADD R2, R5, 0x1, R14 ;  /* 0x0000000105027824 */ /* 0x000fca00078e020e */
[----:B------:R0:W4:Y:S02]  /*15b40*/  SHFL.IDX PT, R14, R2, 0x1f, 0x1f ;  /* 0x03e01f00020e7f89 */ /* 0x00012400000e0000 */
.L_x_5987:
[----:B------:R-:W-:Y:S02]  /*15b50*/  ULDC UR4, c[0x0][0xd38] ;  /* 0x00034e0000047ab9 */ /* 0x000fe40000000800 */
[----:B------:R-:W-:-:S04]  /*15b60*/  IMAD.U32 R5, RZ, RZ, UR4 ;  /* 0x00000004ff057e24 */ /* 0x000fc8000f8e00ff */
[----:B----4-:R-:W-:-:S04]  /*15b70*/  IMAD R14, R14, R5, RZ ;  /* 0x000000050e0e7224 */ /* 0x010fc800078e02ff */
[----:B------:R-:W-:-:S05]  /*15b80*/  IMAD.IADD R7, R14, 0x1, R7 ;  /* 0x000000010e077824 */ /* 0x000fca00078e0207 */
[----:B------:R-:W-:-:S13]  /*15b90*/  ISETP.GT.AND P6, PT, R7, R0, PT ;  /* 0x000000000700720c */ /* 0x000fda0003fc4270 */
[----:B------:R-:W-:Y:S05]  /*15ba0*/  @!P6 BRA `(.L_x_5848) ;  /* 0xfffffffc005ce947 */ /* 0x000fea000383ffff */
.L_x_5845:
[----:B------:R-:W-:Y:S01]  /*15bb0*/  IMAD.IADD R7, R7, 0x1, -R14 ;  /* 0x0000000107077824 */ /* 0x000fe200078e0a0e */
[----:B------:R-:W-:-:S03]  /*15bc0*/  UMOV UR4, 0xffffffff ;  /* 0xffffffff00047882 */ /* 0x000fc60000000000 */
[----:B------:R-:W-:-:S05]  /*15bd0*/  IMAD R3, R2, R5, R7 ;  /* 0x0000000502037224 */ /* 0x000fca00078e0207 */
[----:B------:R-:W-:Y:S01]  /*15be0*/  ISETP.GT.AND P6, PT, R3, R0, PT ;  /* 0x000000000300720c */ /* 0x000fe20003fc4270 */
[----:B------:R-:W-:-:S12]  /*15bf0*/  BRA.DIV UR4, `(.L_x_5849) ;  /* 0x0000004e04bc7947 */ /* 0x000fd8000b800000 */
[----:B------:R-:W-:-:S04]  /*15c00*/  VOTE.ANY R3, PT, !P6 ;  /* 0x0000000000037806 */ /* 0x000fc800070e0100 */
[----:B------:R-:W4:Y:S02]  /*15c10*/  POPC R12, R3 ;  /* 0x00000003000c7309 */ /* 0x000f240000000000 */
[----:B----4-:R4:W0:Y:S01]  /*15c20*/  SHFL.IDX PT, R17, R17, R12, 0x1f ;  /* 0x00001f0c11117589 */ /* 0x01082200000e0000 */
[----:B------:R-:W-:-:S03]  /*15c30*/  IMAD.IADD R19, R12, 0x1, R19 ;  /* 0x000000010c137824 */ /* 0x000fc600078e0213 */
[----:B------:R4:W0:Y:S04]  /*15c40*/  SHFL.IDX PT, R4, R4, R12, 0x1f ;  /* 0x00001f0c04047589 */ /* 0x00082800000e0000 */
.L_x_5992:
[----:B------:R-:W-:-:S13]  /*15c50*/  ISETP.NE.AND P0, PT, R3, RZ, PT ;  /* 0x000000ff0300720c */ /* 0x000fda0003f05270 */
[----:B------:R-:W-:Y:S05]  /*15c60*/  @!P0 BRA `(.L_x_5850) ;  /* 0x0000000000108947 */ /* 0x000fea0003800000 */
[----:B------:R-:W-:Y:S01]  /*15c70*/  UMOV UR4, 0xffffffff ;  /* 0xffffffff00047882 */ /* 0x000fe20000000000 */
[----:B----4-:R-:W-:Y:S02]  /*15c80*/  VIADD R12, R12, 0xffffffff ;  /* 0xffffffff0c0c7836 */ /* 0x010fe40000000000 */
[----:B------:R-:W-:Y:S05]  /*15c90*/  BRA.DIV UR4, `(.L_x_5851) ;  /* 0x0000004e04f07947 */ /* 0x000fea000b800000 */
[----:B------:R4:W0:Y:S02]  /*15ca0*/  SHFL.IDX PT, R6, R2, R12, 0x1f ;  /* 0x00001f0c02067589 */ /* 0x00082400000e0000 */
.L_x_5850:
[----:B0-----:R-:W-:Y:S01]  /*15cb0*/  ISETP.NE.AND P0, PT, R4, 0x1, PT ;  /* 0x000000010400780c */ /* 0x001fe20003f05270 */
[----:B------:R-:W-:-:S04]  /*15cc0*/  IMAD R16, R6, R5, R7 ;  /* 0x0000000506107224 */ /* 0x000fc800078e0207 */
[----:B------:R-:W-:-:S08]  /*15cd0*/  IMAD.IADD R0, R0, 0x1, -R16 ;  /* 0x0000000100007824 */ /* 0x000fd000078e0a10 */
[----:B------:R-:W-:Y:S05]  /*15ce0*/  @!P0 BRA `(.L_x_5852) ;  /* 0x0000000000dc8947 */ /* 0x000fea0003800000 */
[-C--:B------:R-:W-:Y:S02]  /*15cf0*/  IABS R6, R17.reuse ;  /* 0x0000001100067213 */ /* 0x080fe40000000000 */
[----:B------:R-:W-:Y:S02]  /*15d00*/  IABS R5, R4 ;  /* 0x0000000400057213 */ /* 0x000fe40000000000 */
[----:B------:R-:W0:Y:S08]  /*15d10*/  I2F.RP R7, R6 ;  /* 0x0000000600077306 */ /* 0x000e300000209400 */
[----:B------:R-:W5:Y:S08]  /*15d20*/  I2F.RP R8, R5 ;  /* 0x0000000500087306 */ /* 0x000f700000209400 */
[----:B0-----:R-:W4:Y:S08]  /*15d30*/  MUFU.RCP R7, R7 ;  /* 0x0000000700077308 */ /* 0x001f300000001000 */
[----:B-----5:R-:W-:Y:S01]  /*15d40*/  MUFU.RCP R8, R8 ;  /* 0x0000000800087308 */ /* 0x020fe20000001000 */
[----:B----4-:R-:W-:Y:S01]  /*15d50*/  VIADD R2, R7, 0xffffffe ;  /* 0x0ffffffe07027836 */ /* 0x010fe20000000000 */
[----:B------:R-:W-:-:S06]  /*15d60*/  IABS R7, R17 ;  /* 0x0000001100077213 */ /* 0x000fcc0000000000 */
[----:B------:R0:W4:Y:S02]  /*15d70*/  F2I.FTZ.U32.TRUNC.NTZ R3, R2 ;  /* 0x0000000200037305 */ /* 0x000124000021f000 */
[----:B0-----:R-:W-:Y:S02]  /*15d80*/  IMAD.MOV.U32 R2, RZ, RZ, RZ ;  /* 0x000000ffff027224 */ /* 0x001fe400078e00ff */
[----:B----4-:R-:W-:-:S04]  /*15d90*/  IMAD.MOV R9, RZ, RZ, -R3 ;  /* 0x000000ffff097224 */ /* 0x010fc800078e0a03 */
        /* <DEDUP_REMOVED lines=20> */
[----:B------:R-:W-:-:S04]  /*15ee0*/  IABS R2, R4 ;  /* 0x0000000400027213 */ /* 0x000fc80000000000 */
[----:B------:R-:W-:-:S07]  /*15ef0*/  IADD3 R2, RZ, -R2, RZ ;  /* 0x80000002ff027210 */ /* 0x000fce0007ffe0ff */
        /* <DEDUP_REMOVED lines=22> */
.L_x_5852:
[----:B----4-:R-:W0:Y:S02]  /*16060*/  LDC.64 R2, c[0x0][0xd90] ;  /* 0x00036400ff027b82 */ /* 0x010e240000000a00 */
        /* <DEDUP_REMOVED lines=27> */
[----:B------:R-:W-:Y:S01]  /*16220*/  IMAD R4, R6, R2, RZ ;  /* 0x0000000206047224 */ /* 0x000fe200078e02ff */
[----:B------:R-:W-:-:S03]  /*16230*/  IADD3 R2, -R2, RZ, RZ ;  /* 0x000000ff02027210 */ /* 0x000fc60007ffe1ff */
        /* <DEDUP_REMOVED lines=30> */
.L_x_5853:
[----:B------:R-:W-:-:S05]  /*16420*/  LOP3.LUT R2, RZ, R2, RZ, 0x33, !PT ;  /* 0x00000002ff027212 */ /* 0x000fca00078e33ff */
[----:B------:R-:W-:Y:S01]  /*16430*/  IMAD.IADD R17, R17, 0x1, R2 ;  /* 0x0000000111117824 */ /* 0x000fe200078e0202 */
[----:B------:R-:W-:Y:S06]  /*16440*/  BRA `(.L_x_5854) ;  /* 0x00000000001c7947 */ /* 0x000fec0003800000 */
.L_x_5846:
[----:B------:R-:W-:Y:S01]  /*16450*/  UMOV UR4, URZ ;  /* 0x0000003f00047c82 */ /* 0x000fe20008000000 */
[----:B------:R-:W-:Y:S01]  /*16460*/  UMOV UR5, URZ ;  /* 0x0000003f00057c82 */ /* 0x000fe20008000000 */
[----:B------:R-:W-:Y:S01]  /*16470*/  ULDC UR6, c[0x0][0xd3c] ;  /* 0x00034f0000067ab9 */ /* 0x000fe20000000800 */
[----:B------:R-:W-:Y:S02]  /*16480*/  IMAD.MOV.U32 R16, RZ, RZ, R0 ;  /* 0x000000ffff107224 */ /* 0x000fe400078e0000 */
[----:B------:R-:W-:Y:S02]  /*16490*/  IMAD.U32 R17, RZ, RZ, UR4 ;  /* 0x00000004ff117e24 */ /* 0x000fe4000f8e00ff */
[----:B------:R-:W-:Y:S02]  /*164a0*/  IMAD.U32 R18, RZ, RZ, UR5 ;  /* 0x00000005ff127e24 */ /* 0x000fe4000f8e00ff */
[----:B------:R-:W-:-:S07]  /*164b0*/  IMAD.U32 R19, RZ, RZ, UR6 ;  /* 0x00000006ff137e24 */ /* 0x000fce000f8e00ff */
.L_x_5854:
        /* <DEDUP_REMOVED lines=10> */
.L_x_5843:
[----:B------:R-:W-:Y:S02]  /*16560*/  ULDC UR4, c[0x0][0xd3c] ;  /* 0x00034f0000047ab9 */ /* 0x000fe40000000800 */
[----:B----4-:R-:W-:-:S13]  /*16570*/  ISETP.GE.AND P0, PT, R19, UR4, PT ;  /* 0x0000000413007c0c */ /* 0x010fda000bf06270 */
[----:B------:R-:W-:Y:S05]  /*16580*/  @!P0 BRA `(.L_x_5855) ;  /* 0xffffffa400bc8947 */ /* 0x000fea000383ffff */
[----:B------:R-:W-:Y:S05]  /*16590*/  BSYNC B8 ;  /* 0x0000000000087941 */ /* 0x000fea0003800000 */
.L_x_5786:
        /* <DEDUP_REMOVED lines=12> */
.L_x_5995:
[----:B------:R-:W-:Y:S05]  /*16660*/  BSYNC B0 ;  /* 0x0000000000007941 */ /* 0x000fea0003800000 */
.L_x_5856:
[----:B------:R-:W-:-:S03]  /*16670*/  UMOV UR4, 0xffffffff ;  /* 0xffffffff00047882 */ /* 0x000fc60000000000 */
[----:B------:R-:W-:Y:S05]  /*16680*/  BRA.DIV UR4, `(.L_x_5858) ;  /* 0x0000004604b07947 */ /* 0x000fea000b800000 */
[----:B-1----:R-:W1:Y:S02]  /*16690*/  S2R R0, SR_TID.X ;  /* 0x0000000000007919 */ /* 0x002e640000002100 */
[----:B-1----:R-:W-:-:S04]  /*166a0*/  SHF.R.U32.HI R0, RZ, 0x5, R0 ;  /* 0x00000005ff007819 */ /* 0x002fc80000011600 */
[----:B------:R-:W-:-:S05]  /*166b0*/  LOP3.LUT R0, R0, 0x3, RZ, 0xc0, !PT ;  /* 0x0000000300007812 */ /* 0x000fca00078ec0ff */
[----:B------:R1:W4:Y:S02]  /*166c0*/  SHFL.IDX PT, R14, R0, RZ, 0x1f ;  /* 0x00001fff000e7589 */ /* 0x00032400000e0000 */
.L_x_5998:
[----:B----4-:R-:W-:Y:S01]  /*166d0*/  ISETP.NE.AND P0, PT, R14, RZ, PT ;  /* 0x000000ff0e00720c */ /* 0x010fe20003f05270 */
[----:B------:R-:W-:-:S12]  /*166e0*/  BSSY B0, `(.L_x_5859) ;  /* 0x0000026000007945 */ /* 0x000fd80003800000 */
[----:B------:R-:W-:Y:S05]  /*166f0*/  @P0 BRA `(.L_x_5860) ;  /* 0x0000000000900947 */ /* 0x000fea0003800000 */
[----:B------:R-:W-:-:S03]  /*16700*/  UMOV UR4, 0xffffffff ;  /* 0xffffffff00047882 */ /* 0x000fc60000000000 */
[----:B------:R-:W-:Y:S05]  /*16710*/  BRA.DIV UR4, `(.L_x_5861) ;  /* 0x0000004604c07947 */ /* 0x000fea000b800000 */
[----:B------:R-:W-:-:S13]  /*16720*/  ELECT P6, URZ, PT ;  /* 0x00000000003f782f */ /* 0x000fda00038c0000 */
.L_x_6001:
[----:B------:R-:W-:Y:S05]  /*16730*/  @!P6 BRA `(.L_x_5860) ;  /* 0x000000000080e947 */ /* 0x000fea0003800000 */
[----:B-1----:R-:W4:Y:S02]  /*16740*/  LDL R0, [R1+0x3c] ;  /* 0x00003c0001007983 */ /* 0x002f240000100800 */
[----:B----4-:R-:W-:-:S13]  /*16750*/  R2UR UR4, R0 ;  /* 0x00000000000472ca */ /* 0x010fda00000e0000 */
[----:B------:R-:W-:-:S06]  /*16760*/  ULOP3.LUT UR4, UR4, 0x2, URZ, 0xfc, !UPT ;  /* 0x0000000204047892 */ /* 0x000fcc000f8efc3f */
[----:B------:R-:W-:-:S05]  /*16770*/  IMAD.U32 R0, RZ, RZ, UR4 ;  /* 0x00000004ff007e24 */ /* 0x000fca000f8e00ff */
[----:B------:R-:W-:-:S13]  /*16780*/  ISETP.NE.AND P0, PT, R0, 0x3, PT ;  /* 0x000000030000780c */ /* 0x000fda0003f05270 */
[----:B------:R-:W-:Y:S05]  /*16790*/  @!P0 BRA `(.L_x_5862) ;  /* 0x0000000000048947 */ /* 0x000fea0003800000 */
[----:B------:R-:W-:Y:S01]  /*167a0*/  BPT.TRAP 0x1 ;  /* 0x000000040000795c */ /* 0x000fe20000300000 */
.L_x_5862:
[C---:B------:R-:W-:Y:S01]  /*167b0*/  IMAD R3, R24.reuse, 0x8, R5 ;  /* 0x0000000818037824 */ /* 0x040fe200078e0205 */
[----:B------:R-:W-:Y:S01]  /*167c0*/  SHF.L.U32 R2, R27, 0x1f, RZ ;  /* 0x0000001f1b027819 */ /* 0x000fe200000006ff */
[----:B------:R-:W-:-:S03]  /*167d0*/  VIADD R24, R24, 0x1 ;  /* 0x0000000118187836 */ /* 0x000fc60000000000 */
[----:B------:R-:W1:Y:S02]  /*167e0*/  SYNCS.PHASECHK.TRANS64.TRYWAIT P1, [R3+URZ+0x32440], R2 ;  /* 0x03244002030075a7 */ /* 0x000e64000802017f */
[----:B------:R-:W-:-:S04]  /*167f0*/  ISETP.NE.AND P2, PT, R24, 0x2, PT ;  /* 0x000000021800780c */ /* 0x000fc80003f45270 */
[----:B------:R-:W-:Y:S01]  /*16800*/  SEL R0, RZ, 0x1, P2 ;  /* 0x00000001ff007807 */ /* 0x000fe20001000000 */
[----:B-1----:R-:W-:Y:S08]  /*16810*/  @!P1 BRA `(.L_x_5863) ;  /* 0x0000004400a09947 */ /* 0x002ff00003800000 */
.L_x_6002:
[----:B------:R-:W-:Y:S02]  /*16820*/  SEL R24, R24, RZ, P2 ;  /* 0x000000ff18187207 */ /* 0x000fe40001000000 */
[----:B------:R-:W-:Y:S01]  /*16830*/  LOP3.LUT R0, R27, R0, RZ, 0x3c, !PT ;  /* 0x000000001b007212 */ /* 0x000fe200078e3cff */
[----:B------:R-:W-:Y:S06]  /*16840*/  @!P0 BRA `(.L_x_5864) ;  /* 0x0000000000048947 */ /* 0x000fec0003800000 */
[----:B------:R-:W-:Y:S01]  /*16850*/  BPT.TRAP 0x1 ;  /* 0x000000040000795c */ /* 0x000fe20000300000 */
.L_x_5864:
[----:B------:R-:W-:Y:S02]  /*16860*/  LEA R5, R24, R5, 0x3 ;  /* 0x0000000518057211 */ /* 0x000fe400078e18ff */
[----:B------:R-:W-:-:S04]  /*16870*/  SHF.L.U32 R0, R0, 0x1f, RZ ;  /* 0x0000001f00007819 */ /* 0x000fc800000006ff */
[----:B------:R-:W4:Y:S02]  /*16880*/  SYNCS.PHASECHK.TRANS64.TRYWAIT P1, [R5+URZ+0x32440], R0 ;  /* 0x03244000050075a7 */ /* 0x000f24000802017f */
[----:B----4-:R-:W-:Y:S05]  /*16890*/  @!P1 BRA `(.L_x_5865) ;  /* 0x0000004400949947 */ /* 0x010fea0003800000 */
.L_x_6003:
[----:B------:R-:W-:Y:S05]  /*168a0*/  @!P0 BRA `(.L_x_5866) ;  /* 0x0000000000048947 */ /* 0x000fea0003800000 */
[----:B------:R-:W-:Y:S01]  /*168b0*/  BPT.TRAP 0x1 ;  /* 0x000000040000795c */ /* 0x000fe20000300000 */
.L_x_5866:
[----:B------:R-:W5:Y:S02]  /*168c0*/  SYNCS.PHASECHK.TRANS64.TRYWAIT P1, [R3+URZ+0x32460], R2 ;  /* 0x03246002030075a7 */ /* 0x000f64000802017f */
[----:B-----5:R-:W-:Y:S05]  /*168d0*/  @!P1 BRA `(.L_x_5867) ;  /* 0x0000004400989947 */ /* 0x020fea0003800000 */
.L_x_6004:
[----:B------:R-:W-:Y:S05]  /*168e0*/  @!P0 BRA `(.L_x_5868) ;  /* 0x0000000000048947 */ /* 0x000fea0003800000 */
[----:B------:R-:W-:Y:S01]  /*168f0*/  BPT.TRAP 0x1 ;  /* 0x000000040000795c */ /* 0x000fe20000300000 */
.L_x_5868:
[----:B------:R0:W0:Y:S02]  /*16900*/  SYNCS.PHASECHK.TRANS64.TRYWAIT P0, [R5+URZ+0x32460], R0 ;  /* 0x03246000050075a7 */ /* 0x000024000800017f */
[----:B0-----:R-:W-:Y:S05]  /*16910*/  @!P0 NANOSLEEP.SYNCS 0x989680 ;  /* 0x009896800000895d */ /* 0x001fea0003900000 */
[----:B------:R-:W0:Y:S02]  /*16920*/  @!P0 SYNCS.PHASECHK.TRANS64 P0, [R5+URZ+0x32460], R0 ;  /* 0x03246000050085a7 */ /* 0x000e24000800007f */
[----:B0-----:R-:W-:Y:S05]  /*16930*/  @!P0 BRA `(.L_x_5868) ;  /* 0xfffffffc00f08947 */ /* 0x001fea000383ffff */
.L_x_5860:
[----:B------:R-:W-:Y:S05]  /*16940*/  BSYNC B0 ;  /* 0x0000000000007941 */ /* 0x000fea0003800000 */
.L_x_5859:
[----:B------:R-:W-:Y:S05]  /*16950*/  EXIT ;  /* 0x000000000000794d */ /* 0x000fea0003800000 */
.L_x_5718:
[----:B-1----:R1:W2:Y:S02]  /*16960*/  SYNCS.PHASECHK.TRANS64.TRYWAIT P0, [R5+URZ+0x32400], R0 ;  /* 0x03240000050075a7 */ /* 0x0022a4000800017f */
[----:B--2---:R-:W-:Y:S05]  /*16970*/  @!P0 NANOSLEEP.SYNCS 0x989680 ;  /* 0x009896800000895d */ /* 0x004fea0003900000 */
[----:B------:R-:W2:Y:S02]  /*16980*/  @!P0 SYNCS.PHASECHK.TRANS64 P0, [R5+URZ+0x32400], R0 ;  /* 0x03240000050085a7 */ /* 0x000ea4000800007f */
[----:B--2---:R-:W-:Y:S05]  /*16990*/  @!P0 BRA `(.L_x_5718) ;  /* 0xfffffffc00f08947 */ /* 0x004fea000383ffff */
[----:B------:R-:W-:Y:S05]  /*169a0*/  BRA `(.L_x_5869) ;  /* 0xfffffeb400ac7947 */ /* 0x000fea000383ffff */
.L_x_5722:
[----:B---3--:R-:W-:-:S04]  /*169b0*/  IMAD.U32 R4, RZ, RZ, UR6 ;  /* 0x00000006ff047e24 */ /* 0x008fc8000f8e00ff */
[----:B------:R3:W4:Y:S03]  /*169c0*/  SYNCS.PHASECHK.TRANS64.TRYWAIT P1, [R4+URZ+0x32430], R3 ;  /* 0x03243003040075a7 */ /* 0x000726000802017f */
[----:B----4-:R-:W-:Y:S05]  /*169d0*/  @!P1 NANOSLEEP.SYNCS 0x989680 ;  /* 0x009896800000995d */ /* 0x010fea0003900000 */
[----:B------:R-:W4:Y:S02]  /*169e0*/  @!P1 SYNCS.PHASECHK.TRANS64 P1, [R4+URZ+0x32430], R3 ;  /* 0x03243003040095a7 */ /* 0x000f24000802007f */
[----:B----4-:R-:W-:Y:S05]  /*169f0*/  @!P1 BRA `(.L_x_5722) ;  /* 0xfffffffc00ec9947 */ /* 0x010fea000383ffff */
[----:B------:R-:W-:Y:S05]  /*16a00*/  BRA `(.L_x_5721) ;  /* 0xfffffeb400dc7947 */ /* 0x000fea000383ffff */
.L_x_5723:
[----:B----4-:R4:W0:Y:S02]  /*16a10*/  SYNCS.PHASECHK.TRANS64.TRYWAIT P1, [R5+URZ+0x32410], R0 ;  /* 0x03241000050075a7 */ /* 0x010824000802017f */
[----:B0-----:R-:W-:Y:S05]  /*16a20*/  @!P1 NANOSLEEP.SYNCS 0x989680 ;  /* 0x009896800000995d */ /* 0x001fea0003900000 */
[----:B------:R-:W0:Y:S02]  /*16a30*/  @!P1 SYNCS.PHASECHK.TRANS64 P1, [R5+URZ+0x32410], R0 ;  /* 0x03241000050095a7 */ /* 0x000e24000802007f */
[----:B0-----:R-:W-:Y:S05]  /*16a40*/  @!P1 BRA `(.L_x_5723) ;  /* 0xfffffffc00f09947 */ /* 0x001fea000383ffff */
[----:B------:R-:W-:Y:S05]  /*16a50*/  BRA `(.L_x_5870) ;  /* 0xfffffeb800887947 */ /* 0x000fea000383ffff */
.L_x_5727:
[----:B01--4-:R-:W-:-:S04]  /*16a60*/  IMAD.U32 R0, RZ, RZ, UR6 ;  /* 0x00000006ff007e24 */ /* 0x013fc8000f8e00ff */
[----:B------:R0:W1:Y:S03]  /*16a70*/  SYNCS.PHASECHK.TRANS64.TRYWAIT P1, [R0+URZ+0x32450], R3 ;  /* 0x03245003000075a7 */ /* 0x000066000802017f */
[----:B-1----:R-:W-:Y:S05]  /*16a80*/  @!P1 NANOSLEEP.SYNCS 0x989680 ;  /* 0x009896800000995d */ /* 0x002fea0003900000 */
[----:B------:R-:W1:Y:S02]  /*16a90*/  @!P1 SYNCS.PHASECHK.TRANS64 P1, [R0+URZ+0x32450], R3 ;  /* 0x03245003000095a7 */ /* 0x000e64000802007f */
[----:B-1----:R-:W-:Y:S05]  /*16aa0*/  @!P1 BRA `(.L_x_5727) ;  /* 0xfffffffc00ec9947 */ /* 0x002fea000383ffff */
[----:B------:R-:W-:Y:S05]  /*16ab0*/  BRA `(.L_x_5726) ;  /* 0xfffffeb800907947 */ /* 0x000fea000383ffff */
.L_x_5734:
[----:B-1----:R-:W-:-:S04]  /*16ac0*/  IMAD.U32 R21, RZ, RZ, UR4 ;  /* 0x00000004ff157e24 */ /* 0x002fc8000f8e00ff */
[----:B------:R1:W2:Y:S03]  /*16ad0*/  SYNCS.PHASECHK.TRANS64.TRYWAIT P1, [R21+URZ+0x32430], R0 ;  /* 0x03243000150075a7 */ /* 0x0002a6000802017f */
[----:B--2---:R-:W-:Y:S05]  /*16ae0*/  @!P1 NANOSLEEP.SYNCS 0x989680 ;  /* 0x009896800000995d */ /* 0x004fea0003900000 */
[----:B------:R-:W2:Y:S02]  /*16af0*/  @!P1 SYNCS.PHASECHK.TRANS64 P1, [R21+URZ+0x32430], R0 ;  /* 0x03243000150095a7 */ /* 0x000ea4000802007f */
[----:B--2---:R-:W-:Y:S05]  /*16b00*/  @!P1 BRA `(.L_x_5734) ;  /* 0xfffffffc00ec9947 */ /* 0x004fea000383ffff */
[----:B------:R-:W-:Y:S05]  /*16b10*/  BRA `(.L_x_5733) ;  /* 0xfffffee000cc7947 */ /* 0x000fea000383ffff */
.L_x_5738:
[----:B-1----:R-:W-:-:S04]  /*16b20*/  IMAD.U32 R21, RZ, RZ, UR4 ;  /* 0x00000004ff157e24 */ /* 0x002fc8000f8e00ff */
[----:B------:R1:W3:Y:S03]  /*16b30*/  SYNCS.PHASECHK.TRANS64.TRYWAIT P1, [R21+URZ+0x32450], R0 ;  /* 0x03245000150075a7 */ /* 0x0002e6000802017f */
[----:B---3--:R-:W-:Y:S05]  /*16b40*/  @!P1 NANOSLEEP.SYNCS 0x989680 ;  /* 0x009896800000995d */ /* 0x008fea0003900000 */
[----:B------:R-:W3:Y:S02]  /*16b50*/  @!P1 SYNCS.PHASECHK.TRANS64 P1, [R21+URZ+0x32450], R0 ;  /* 0x03245000150095a7 */ /* 0x000ee4000802007f */
[----:B---3--:R-:W-:Y:S05]  /*16b60*/  @!P1 BRA `(.L_x_5738) ;  /* 0xfffffffc00ec9947 */ /* 0x008fea000383ffff */
[----:B------:R-:W-:Y:S05]  /*16b70*/  BRA `(.L_x_5737) ;  /* 0xfffffee400487947 */ /* 0x000fea000383ffff */
.L_x_5746:
[----:B-1----:R-:W-:-:S04]  /*16b80*/  IMAD.U32 R21, RZ, RZ, UR4 ;  /* 0x00000004ff157e24 */ /* 0x002fc8000f8e00ff */
[----:B------:R1:W2:Y:S03]  /*16b90*/  SYNCS.PHASECHK.TRANS64.TRYWAIT P1, [R21+URZ+0x32430], R0 ;  /* 0x03243000150075a7 */ /* 0x0002a6000802017f */
[----:B--2---:R-:W-:Y:S05]  /*16ba0*/  @!P1 NANOSLEEP.SYNCS 0x989680 ;  /* 0x009896800000995d */ /* 0x004fea0003900000 */
[----:B------:R-:W2:Y:S02]  /*16bb0*/  @!P1 SYNCS.PHASECHK.TRANS64 P1, [R21+URZ+0x32430], R0 ;  /* 0x03243000150095a7 */ /* 0x000ea4000802007f */
[----:B--2---:R-:W-:Y:S05]  /*16bc0*/  @!P1 BRA `(.L_x_5746) ;  /* 0xfffffffc00ec9947 */ /* 0x004fea000383ffff */
[----:B------:R-:W-:Y:S05]  /*16bd0*/  BRA `(.L_x_5745) ;  /* 0xffffff1000e07947 */ /* 0x000fea000383ffff */
.L_x_5750:
[----:B-1----:R-:W-:-:S04]  /*16be0*/  IMAD.U32 R21, RZ, RZ, UR4 ;  /* 0x00000004ff157e24 */ /* 0x002fc8000f8e00ff */
[----:B------:R1:W3:Y:S03]  /*16bf0*/  SYNCS.PHASECHK.TRANS64.TRYWAIT P1, [R21+URZ+0x32450], R0 ;  /* 0x03245000150075a7 */ /* 0x0002e6000802017f */
[----:B---3--:R-:W-:Y:S05]  /*16c00*/  @!P1 NANOSLEEP.SYNCS 0x989680 ;  /* 0x009896800000995d */ /* 0x008fea0003900000 */
[----:B------:R-:W3:Y:S02]  /*16c10*/  @!P1 SYNCS.PHASECHK.TRANS64 P1, [R21+URZ+0x32450], R0 ;  /* 0x03245000150095a7 */ /* 0x000ee4000802007f */
[----:B---3--:R-:W-:Y:S05]  /*16c20*/  @!P1 BRA `(.L_x_5750) ;  /* 0xfffffffc00ec9947 */ /* 0x008fea000383ffff */
[----:B------:R-:W-:Y:S05]  /*16c30*/  BRA `(.L_x_5749) ;  /* 0xffffff14005c7947 */ /* 0x000fea000383ffff */
.L_x_5800:
        /* <DEDUP_REMOVED lines=11> */
.L_x_5872:
[----:B------:R-:W-:Y:S05]  /*16cf0*/  BSYNC B0 ;  /* 0x0000000000007941 */ /* 0x000fea0003800000 */
.L_x_5871:
[----:B------:R-:W-:Y:S05]  /*16d00*/  BRA `(.L_x_5873) ;  /* 0xffffffac00b87947 */ /* 0x000fea000383ffff */
.L_x_5803:
[----:B0-----:R0:W1:Y:S02]  /*16d10*/  SYNCS.PHASECHK.TRANS64.TRYWAIT P0, [R25+URZ+0x32440], R0 ;  /* 0x03244000190075a7 */ /* 0x001064000800017f */
[----:B-1----:R-:W-:Y:S05]  /*16d20*/  @!P0 NANOSLEEP.SYNCS 0x989680 ;  /* 0x009896800000895d */ /* 0x002fea0003900000 */
[----:B------:R-:W1:Y:S02]  /*16d30*/  @!P0 SYNCS.PHASECHK.TRANS64 P0, [R25+URZ+0x32440], R0 ;  /* 0x03244000190085a7 */ /* 0x000e64000800007f */
[----:B-1----:R-:W-:Y:S05]  /*16d40*/  @!P0 BRA `(.L_x_5803) ;  /* 0xfffffffc00f08947 */ /* 0x002fea000383ffff */
[----:B------:R-:W-:Y:S05]  /*16d50*/  BRA `(.L_x_5874) ;  /* 0xffffffb000547947 */ /* 0x000fea000383ffff */
.L_x_5804:
        /* <DEDUP_REMOVED lines=8> */
.L_x_5876:
[----:B------:R-:W-:Y:S05]  /*16de0*/  BSYNC B0 ;  /* 0x0000000000007941 */ /* 0x000fea0003800000 */
.L_x_5875:
[----:B------:R-:W-:Y:S01]  /*16df0*/  IMAD.MOV.U32 R13, RZ, RZ, R0 ;  /* 0x000000ffff0d7224 */ /* 0x000fe200078e0000 */
[----:B------:R-:W-:Y:S01]  /*16e00*/  MOV R15, 0xffffffff ;  /* 0xffffffff000f7802 */ /* 0x000fe20000000f00 */
[----:B------:R-:W-:Y:S02]  /*16e10*/  IMAD.MOV.U32 R12, RZ, RZ, RZ ;  /* 0x000000ffff0c7224 */ /* 0x000fe400078e00ff */
[----:B------:R-:W-:Y:S02]  /*16e20*/  IMAD.MOV.U32 R11, RZ, RZ, 0x181f ;  /* 0x0000181fff0b7424 */ /* 0x000fe400078e00ff */
[----:B------:R-:W-:Y:S02]  /*16e30*/  IMAD.MOV.U32 R2, RZ, RZ, R14 ;  /* 0x000000ffff027224 */ /* 0x000fe400078e000e */
[----:B------:R-:W-:-:S07]  /*16e40*/  @P0 IMAD R6, R5, 0x2, R22 ;  /* 0x0000000205060824 */ /* 0x000fce00078e0216 */
[----:B------:R-:W-:Y:S05]  /*16e50*/  WARPSYNC.COLLECTIVE R15, `(.L_x_5877) ;  /* 0x000000000f087348 */ /* 0x000fea0003c00000 */
[----:B------:R0:W1:Y:S02]  /*16e60*/  SHFL.IDX P6, R14, R13, R12, R11 ;  /* 0x0000000c0d0e7389 */ /* 0x00006400000c000b */
[----:B01----:R-:W-:Y:S01]  /*16e70*/  ENDCOLLECTIVE ;  /* 0x000000000000791b */ /* 0x003fe20003800000 */
.L_x_5877:
[----:B------:R-:W-:Y:S02]  /*16e80*/  IMAD.MOV.U32 R13, RZ, RZ, R4 ;  /* 0x000000ffff0d7224 */ /* 0x000fe400078e0004 */
[----:B------:R-:W-:Y:S02]  /*16e90*/  IMAD.MOV.U32 R12, RZ, RZ, 0x1 ;  /* 0x00000001ff0c7424 */ /* 0x000fe400078e00ff */
[----:B------:R-:W-:-:S07]  /*16ea0*/  IMAD.MOV.U32 R3, RZ, RZ, R14 ;  /* 0x000000ffff037224 */ /* 0x000fce00078e000e */
[----:B------:R-:W-:Y:S05]  /*16eb0*/  WARPSYNC.COLLECTIVE R15, `(.L_x_5878) ;  /* 0x000000000f087348 */ /* 0x000fea0003c00000 */
[----:B------:R0:W1:Y:S02]  /*16ec0*/  SHFL.IDX P6, R14, R13, R12, R11 ;  /* 0x0000000c0d0e7389 */ /* 0x00006400000c000b */
[----:B01----:R-:W-:Y:S01]  /*16ed0*/  ENDCOLLECTIVE ;  /* 0x000000000000791b */ /* 0x003fe20003800000 */
.L_x_5878:
        /* <DEDUP_REMOVED lines=15> */
.L_x_5879:
[----:B------:R-:W-:Y:S02]  /*16fd0*/  @P0 IMAD R6, R5, 0x2, R22 ;  /* 0x0000000205060824 */ /* 0x000fe400078e0216 */
[----:B------:R-:W-:Y:S02]  /*16fe0*/  IMAD.MOV.U32 R13, RZ, RZ, R4 ;  /* 0x000000ffff0d7224 */ /* 0x000fe400078e0004 */
[----:B------:R-:W-:Y:S02]  /*16ff0*/  IMAD.MOV.U32 R12, RZ, RZ, 0x2 ;  /* 0x00000002ff0c7424 */ /* 0x000fe400078e00ff */
[----:B------:R-:W-:-:S07]  /*17000*/  IMAD.MOV.U32 R3, RZ, RZ, R14 ;  /* 0x000000ffff037224 */ /* 0x000fce00078e000e */
[----:B------:R-:W-:Y:S05]  /*17010*/  WARPSYNC.COLLECTIVE R15, `(.L_x_5880) ;  /* 0x000000000f087348 */ /* 0x000fea0003c00000 */
[----:B------:R0:W1:Y:S02]  /*17020*/  SHFL.IDX P6, R14, R13, R12, R11 ;  /* 0x0000000c0d0e7389 */ /* 0x00006400000c000b */
[----:B01----:R-:W-:Y:S01]  /*17030*/  ENDCOLLECTIVE ;  /* 0x000000000000791b */ /* 0x003fe20003800000 */
.L_x_5880:
        /* <DEDUP_REMOVED lines=15> */
.L_x_5881:
[----:B------:R-:W-:Y:S02]  /*17130*/  @P0 IMAD R6, R5, 0x2, R22 ;  /* 0x0000000205060824 */ /* 0x000fe400078e0216 */
[----:B------:R-:W-:Y:S01]  /*17140*/  IMAD.MOV.U32 R13, RZ, RZ, R4 ;  /* 0x000000ffff0d7224 */ /* 0x000fe200078e0004 */
[----:B------:R-:W-:Y:S01]  /*17150*/  MOV R12, 0x3 ;  /* 0x00000003000c7802 */ /* 0x000fe20000000f00 */
[----:B------:R-:W-:-:S07]  /*17160*/  IMAD.MOV.U32 R3, RZ, RZ, R14 ;  /* 0x000000ffff037224 */ /* 0x000fce00078e000e */
[----:B------:R-:W-:Y:S05]  /*17170*/  WARPSYNC.COLLECTIVE R15, `(.L_x_5882) ;  /* 0x000000000f087348 */ /* 0x000fea0003c00000 */
[----:B------:R0:W1:Y:S02]  /*17180*/  SHFL.IDX P6, R14, R13, R12, R11 ;  /* 0x0000000c0d0e7389 */ /* 0x00006400000c000b */
[----:B01----:R-:W-:Y:S01]  /*17190*/  ENDCOLLECTIVE ;  /* 0x000000000000791b */ /* 0x003fe20003800000 */
.L_x_5882:
        /* <DEDUP_REMOVED lines=15> */
.L_x_5883:
[----:B------:R-:W-:Y:S02]  /*17290*/  @P0 IMAD R6, R5, 0x2, R22 ;  /* 0x0000000205060824 */ /* 0x000fe400078e0216 */
[----:B------:R-:W-:Y:S02]  /*172a0*/  IMAD.MOV.U32 R13, RZ, RZ, R4 ;  /* 0x000000ffff0d7224 */ /* 0x000fe400078e0004 */
[----:B------:R-:W-:Y:S02]  /*172b0*/  IMAD.MOV.U32 R12, RZ, RZ, 0x4 ;  /* 0x00000004ff0c7424 */ /* 0x000fe400078e00ff */
[----:B------:R-:W-:-:S07]  /*172c0*/  IMAD.MOV.U32 R3, RZ, RZ, R14 ;  /* 0x000000ffff037224 */ /* 0x000fce00078e000e */
[----:B------:R-:W-:Y:S05]  /*172d0*/  WARPSYNC.COLLECTIVE R15, `(.L_x_5884) ;  /* 0x000000000f087348 */ /* 0x000fea0003c00000 */
[----:B------:R0:W1:Y:S02]  /*172e0*/  SHFL.IDX P6, R14, R13, R12, R11 ;  /* 0x0000000c0d0e7389 */ /* 0x00006400000c000b */
[----:B01----:R-:W-:Y:S01]  /*172f0*/  ENDCOLLECTIVE ;  /* 0x000000000000791b */ /* 0x003fe20003800000 */
.L_x_5884:
        /* <DEDUP_REMOVED lines=15> */
.L_x_5885:
[----:B------:R-:W-:Y:S02]  /*173f0*/  @P0 IMAD R6, R5, 0x2, R22 ;  /* 0x0000000205060824 */ /* 0x000fe400078e0216 */
[----:B------:R-:W-:Y:S02]  /*17400*/  IMAD.MOV.U32 R13, RZ, RZ, R4 ;  /* 0x000000ffff0d7224 */ /* 0x000fe400078e0004 */
[----:B------:R-:W-:Y:S02]  /*17410*/  IMAD.MOV.U32 R12, RZ, RZ, 0x5 ;  /* 0x00000005ff0c7424 */ /* 0x000fe400078e00ff */
[----:B------:R-:W-:-:S07]  /*17420*/  IMAD.MOV.U32 R3, RZ, RZ, R14 ;  /* 0x000000ffff037224 */ /* 0x000fce00078e000e */
[----:B------:R-:W-:Y:S05]  /*17430*/  WARPSYNC.COLLECTIVE R15, `(.L_x_5886) ;  /* 0x000000000f087348 */ /* 0x000fea0003c00000 */
[----:B------:R0:W1:Y:S02]  /*17440*/  SHFL.IDX P6, R14, R13, R12, R11 ;  /* 0x0000000c0d0e7389 */ /* 0x00006400000c000b */
[----:B01----:R-:W-:Y:S01]  /*17450*/  ENDCOLLECTIVE ;  /* 0x000000000000791b */ /* 0x003fe20003800000 */
.L_x_5886:
        /* <DEDUP_REMOVED lines=10> */
.L_x_5887:
[----:B------:R-:W-:Y:S01]  /*17500*/  @!PT LDS RZ, [RZ] ;  /* 0x00000000fffff984 */ /* 0x000fe20000000800 */
[----:B------:R-:W-:Y:S01]  /*17510*/  @!PT LDS RZ, [RZ] ;  /* 0x00000000fffff984 */ /* 0x000fe20000000800 */
[----:B------:R-:W-:Y:S01]  /*17520*/  @!PT LDS RZ, [RZ] ;  /* 0x00000000fffff984 */ /* 0x000fe20000000800 */
[----:B------:R0:W-:Y:S01]  /*17530*/  @P0 LDGSTS.E.BYPASS.LTC128B.128 [R6+0x1e400], desc[UR36][R2.64], !P2 ;  /* 0x1e40000002060fae */ /* 0x0001e2000d101d64 */
[----:B------:R-:W-:Y:S01]  /*17540*/  IMAD.MOV.U32 R0, RZ, RZ, R14 ;  /* 0x000000ffff007224 */ /* 0x000fe200078e000e */
[----:B------:R-:W-:Y:S06]  /*17550*/  BRA `(.L_x_5888) ;  /* 0xffffffac00b47947 */ /* 0x000fec000383ffff */
.L_x_5809:
[----:B------:R0:W5:Y:S01]  /*17560*/  LDL.LU R6, [R1+0x4] ;  /* 0x0000040001067983 */ /* 0x0001620000300800 */
[----:B------:R-:W-:Y:S01]  /*17570*/  IMAD.MOV.U32 R13, RZ, RZ, R4 ;  /* 0x000000ffff0d7224 */ /* 0x000fe200078e0004 */
[----:B------:R-:W-:Y:S01]  /*17580*/  MOV R12, RZ ;  /* 0x000000ff000c7202 */ /* 0x000fe20000000f00 */
[----:B------:R-:W-:Y:S01]  /*17590*/  IMAD.MOV.U32 R11, RZ, RZ, 0x181f ;  /* 0x0000181fff0b7424 */ /* 0x000fe200078e00ff */
[----:B------:R-:W-:Y:S01]  /*175a0*/  LOP3.LUT R23, R23, 0xffffdfff, RZ, 0xc0, !PT ;  /* 0xffffdfff17177812 */ /* 0x000fe200078ec0ff */
[----:B------:R-:W-:Y:S02]  /*175b0*/  IMAD.MOV.U32 R15, RZ, RZ, -0x1 ;  /* 0xffffffffff0f7424 */ /* 0x000fe400078e00ff */
[----:B------:R-:W-:-:S07]  /*175c0*/  IMAD R17, R17, 0x80, R21 ;  /* 0x0000008011117824 */ /* 0x000fce00078e0215 */
[----:B01---5:R-:W-:Y:S05]  /*175d0*/  WARPSYNC.COLLECTIVE R15, `(.L_x_5889) ;  /* 0x000000000f087348 */ /* 0x023fea0003c00000 */
[----:B------:R2:W3:Y:S02]  /*175e0*/  SHFL.IDX P6, R14, R13, R12, R11 ;  /* 0x0000000c0d0e7389 */ /* 0x0004e400000c000b */
[----:B0123-5:R-:W-:Y:S01]  /*175f0*/  ENDCOLLECTIVE ;  /* 0x000000000000791b */ /* 0x02ffe20003800000 */
.L_x_5889:
[----:B------:R-:W-:Y:S02]  /*17600*/  IMAD.MOV.U32 R13, RZ, RZ, R0 ;  /* 0x000000ffff0d7224 */ /* 0x000fe400078e0000 */
[----:B------:R-:W-:-:S07]  /*17610*/  IMAD.MOV.U32 R3, RZ, RZ, R14 ;  /* 0x000000ffff037224 */ /* 0x000fce00078e000e */
[----:B------:R-:W-:Y:S05]  /*17620*/  WARPSYNC.COLLECTIVE R15, `(.L_x_5890) ;  /* 0x000000000f087348 */ /* 0x000fea0003c00000 */
[----:B------:R0:W1:Y:S02]  /*17630*/  SHFL.IDX P6, R14, R13, R12, R11 ;  /* 0x0000000c0d0e7389 */ /* 0x00006400000c000b */
[----:B01----:R-:W-:Y:S01]  /*17640*/  ENDCOLLECTIVE ;  /* 0x000000000000791b */ /* 0x003fe20003800000 */
.L_x_5890:
[----:B------:R-:W-:Y:S02]  /*17650*/  IMAD.MOV.U32 R13, RZ, RZ, R4 ;  /* 0x000000ffff0d7224 */ /* 0x000fe400078e0004 */
[----:B------:R-:W-:Y:S02]  /*17660*/  IMAD.MOV.U32 R12, RZ, RZ, 0x1 ;  /* 0x00000001ff0c7424 */ /* 0x000fe400078e00ff */
[----:B------:R-:W-:-:S07]  /*17670*/  IMAD.MOV.U32 R9, RZ, RZ, R14 ;  /* 0x000000ffff097224 */ /* 0x000fce00078e000e */
[----:B------:R-:W-:Y:S05]  /*17680*/  WARPSYNC.COLLECTIVE R15, `(.L_x_5891) ;  /* 0x000000000f087348 */ /* 0x000fea0003c00000 */
[----:B------:R0:W1:Y:S02]  /*17690*/  SHFL.IDX P6, R14, R13, R12, R11 ;  /* 0x0000000c0d0e7389 */ /* 0x00006400000c000b */
[----:B01----:R-:W-:Y:S01]  /*176a0*/  ENDCOLLECTIVE ;  /* 0x000000000000791b */ /* 0x003fe20003800000 */
.L_x_5891:
        /* <DEDUP_REMOVED lines=18> */
.L_x_5892:
[----:B------:R-:W-:Y:S02]  /*177d0*/  @P2 LOP3.LUT R23, R23, 0x1000, RZ, 0xfc, !PT ;  /* 0x0000100017172812 */ /* 0x000fe400078efcff */
[----:B------:R-:W-:Y:S01]  /*177e0*/  MOV R13, R4 ;  /* 0x00000004000d7202 */ /* 0x000fe20000000f00 */
[----:B------:R-:W-:Y:S01]  /*177f0*/  IMAD.MOV.U32 R12, RZ, RZ, 0x2 ;  /* 0x00000002ff0c7424 */ /* 0x000fe200078e00ff */
[----:B------:R-:W-:Y:S01]  /*17800*/  LOP3.LUT R23, R23, 0xfffff7ff, RZ, 0xc0, !PT ;  /* 0xfffff7ff17177812 */ /* 0x000fe200078ec0ff */
[----:B------:R-:W-:-:S07]  /*17810*/  IMAD.MOV.U32 R6, RZ, RZ, R14 ;  /* 0x000000ffff067224 */ /* 0x000fce00078e000e */
[----:B------:R-:W-:Y:S05]  /*17820*/  WARPSYNC.COLLECTIVE R15, `(.L_x_5893) ;  /* 0x000000000f087348 */ /* 0x000fea0003c00000 */
[----:B------:R0:W1:Y:S02]  /*17830*/  SHFL.IDX P6, R14, R13, R12, R11 ;  /* 0x0000000c0d0e7389 */ /* 0x00006400000c000b */
[----:B01----:R-:W-:Y:S01]  /*17840*/  ENDCOLLECTIVE ;  /* 0x000000000000791b */ /* 0x003fe20003800000 */
.L_x_5893:
        /* <DEDUP_REMOVED lines=15> */
.L_x_5894:
        /* <DEDUP_REMOVED lines=8> */
.L_x_5895:
        /* <DEDUP_REMOVED lines=15> */
.L_x_5896:
[----:B------:R-:W-:-:S04]  /*17ab0*/  @P2 LOP3.LUT R23, R23, 0x200, RZ, 0xfc, !PT ;  /* 0x0000020017172812 */ /* 0x000fc800078efcff */
[----:B------:R-:W-:Y:S01]  /*17ac0*/  LOP3.LUT R23, R23, 0xfffffeff, RZ, 0xc0, !PT ;  /* 0xfffffeff17177812 */ /* 0x000fe200078ec0ff */
[----:B------:R-:W-:-:S05]  /*17ad0*/  IMAD.MOV.U32 R11, RZ, RZ, R14 ;  /* 0x000000ffff0b7224 */ /* 0x000fca00078e000e */
[----:B------:R-:W-:Y:S01]  /*17ae0*/  @!P2 LEA R13, P1, R20, R11, 0x1 ;  /* 0x0000000b140da211 */ /* 0x000fe200078208ff */
[----:B------:R-:W-:-:S04]  /*17af0*/  IMAD.MOV.U32 R11, RZ, RZ, 0x181f ;  /* 0x0000181fff0b7424 */ /* 0x000fc800078e00ff */
[----:B------:R-:W-:Y:S02]  /*17b00*/  @!P2 IMAD.X R12, RZ, RZ, R2, P1 ;  /* 0x000000ffff0ca224 */ /* 0x000fe400008e0602 */
[----:B------:R-:W-:Y:S02]  /*17b10*/  @!P2 IMAD.MOV.U32 R2, RZ, RZ, R13 ;  /* 0x000000ffff02a224 */ /* 0x000fe400078e000d */
[----:B------:R-:W-:Y:S01]  /*17b20*/  @!P2 IMAD.MOV.U32 R3, RZ, RZ, R12 ;  /* 0x000000ffff03a224 */ /* 0x000fe200078e000c */
[----:B------:R-:W-:Y:S01]  /*17b30*/  MOV R12, 0x4 ;  /* 0x00000004000c7802 */ /* 0x000fe20000000f00 */
        /* <DEDUP_REMOVED lines=8> */
.L_x_5897:
[----:B------:R-:W-:-:S05]  /*17bc0*/  VIADD R2, R17, 0x40 ;  /* 0x0000004011027836 */ /* 0x000fca0000000000 */
[----:B------:R-:W-:Y:S01]  /*17bd0*/  ISETP.GE.AND P2, PT, R2, R5, PT ;  /* 0x000000050200720c */ /* 0x000fe20003f46270 */
[----:B------:R-:W-:Y:S02]  /*17be0*/  IMAD.MOV.U32 R13, RZ, RZ, R0 ;  /* 0x000000ffff0d7224 */ /* 0x000fe400078e0000 */
[----:B------:R-:W-:-:S10]  /*17bf0*/  IMAD.MOV.U32 R2, RZ, RZ, R14 ;  /* 0x000000ffff027224 */ /* 0x000fd400078e000e */
[----:B------:R-:W-:Y:S05]  /*17c00*/  WARPSYNC.COLLECTIVE R15, `(.L_x_5898) ;  /* 0x000000000f087348 */ /* 0x000fea0003c00000 */
[----:B------:R0:W1:Y:S02]  /*17c10*/  SHFL.IDX P6, R14, R13, R12, R11 ;  /* 0x0000000c0d0e7389 */ /* 0x00006400000c000b */
[----:B01----:R-:W-:Y:S01]  /*17c20*/  ENDCOLLECTIVE ;  /* 0x000000000000791b */ /* 0x003fe20003800000 */
.L_x_5898:
[----:B------:R-:W-:-:S04]  /*17c30*/  @P2 LOP3.LUT R23, R23, 0x100, RZ, 0xfc, !PT ;  /* 0x0000010017172812 */ /* 0x000fc800078efcff */
[----:B------:R-:W-:Y:S01]  /*17c40*/  LOP3.LUT R23, R23, 0xffffff7f, RZ, 0xc0, !PT ;  /* 0xffffff7f17177812 */ /* 0x000fe200078ec0ff */
[----:B------:R-:W-:Y:S02]  /*17c50*/  IMAD.MOV.U32 R13, RZ, RZ, R4 ;  /* 0x000000ffff0d7224 */ /* 0x000fe400078e0004 */
[----:B------:R-:W-:Y:S02]  /*17c60*/  IMAD.MOV.U32 R12, RZ, RZ, 0x5 ;  /* 0x00000005ff0c7424 */ /* 0x000fe400078e00ff */
[----:B------:R-:W-:-:S05]  /*17c70*/  IMAD.MOV.U32 R11, RZ, RZ, R14 ;  /* 0x000000ffff0b7224 */ /* 0x000fca00078e000e */
        /* <DEDUP_REMOVED lines=8> */
[----:B------:R0:W-:Y:S04]  /*17d00*/  @!P2 LDGSTS.E.BYPASS.LTC128B.128 [R26+0x1a400], desc[UR36][R2.64], !P0 ;  /* 0x1a400000021aafae */ /* 0x0001e8000c101d64 */
[----:B0-----:R-:W-:Y:S05]  /*17d10*/  WARPSYNC.COLLECTIVE R15, `(.L_x_5899) ;  /* 0x000000000f087348 */ /* 0x001fea0003c00000 */
[----:B------:R1:W2:Y:S02]  /*17d20*/  SHFL.IDX P6, R14, R13, R12, R11 ;  /* 0x0000000c0d0e7389 */ /* 0x0002a400000c000b */
[----:B012---:R-:W-:Y:S01]  /*17d30*/  ENDCOLLECTIVE ;  /* 0x000000000000791b */ /* 0x007fe20003800000 */
.L_x_5899:
[----:B------:R-:W-:-:S05]  /*17d40*/  VIADD R2, R17, 0x50 ;  /* 0x0000005011027836 */ /* 0x000fca0000000000 */
[----:B------:R-:W-:Y:S01]  /*17d50*/  ISETP.GE.AND P2, PT, R2, R5, PT ;  /* 0x000000050200720c */ /* 0x000fe20003f46270 */
[----:B------:R-:W-:Y:S02]  /*17d60*/  IMAD.MOV.U32 R13, RZ, RZ, R0 ;  /* 0x000000ffff0d7224 */ /* 0x000fe400078e0000 */
[----:B------:R-:W-:-:S10]  /*17d70*/  IMAD.MOV.U32 R7, RZ, RZ, R14 ;  /* 0x000000ffff077224 */ /* 0x000fd400078e000e */
[----:B------:R-:W-:Y:S05]  /*17d80*/  WARPSYNC.COLLECTIVE R15, `(.L_x_5900) ;  /* 0x000000000f087348 */ /* 0x000fea0003c00000 */
[----:B------:R0:W1:Y:S02]  /*17d90*/  SHFL.IDX P6, R14, R13, R12, R11 ;  /* 0x0000000c0d0e7389 */ /* 0x00006400000c000b */
[----:B01----:R-:W-:Y:S01]  /*17da0*/  ENDCOLLECTIVE ;  /* 0x000000000000791b */ /* 0x003fe20003800000 */
.L_x_5900:
[----:B------:R-:W-:-:S04]  /*17db0*/  @P2 LOP3.LUT R23, R23, 0x80, RZ, 0xfc, !PT ;  /* 0x0000008017172812 */ /* 0x000fc800078efcff */
[----:B------:R-:W-:Y:S01]  /*17dc0*/  LOP3.LUT R23, R23, 0xffffffbf, RZ, 0xc0, !PT ;  /* 0xffffffbf17177812 */ /* 0x000fe200078ec0ff */
[----:B------:R-:W-:Y:S01]  /*17dd0*/  IMAD.MOV.U32 R13, RZ, RZ, R4 ;  /* 0x000000ffff0d7224 */ /* 0x000fe200078e0004 */
[----:B------:R-:W-:Y:S01]  /*17de0*/  MOV R12, 0x6 ;  /* 0x00000006000c7802 */ /* 0x000fe20000000f00 */
[----:B------:R-:W-:-:S07]  /*17df0*/  IMAD.MOV.U32 R8, RZ, RZ, R14 ;  /* 0x000000ffff087224 */ /* 0x000fce00078e000e */
[----:B------:R-:W-:Y:S05]  /*17e00*/  WARPSYNC.COLLECTIVE R15, `(.L_x_5901) ;  /* 0x000000000f087348 */ /* 0x000fea0003c00000 */
[----:B------:R0:W1:Y:S02]  /*17e10*/  SHFL.IDX P6, R14, R13, R12, R11 ;  /* 0x0000000c0d0e7389 */ /* 0x00006400000c000b */
[----:B01----:R-:W-:Y:S01]  /*17e20*/  ENDCOLLECTIVE ;  /* 0x000000000000791b */ /* 0x003fe20003800000 */
.L_x_5901:
        /* <DEDUP_REMOVED lines=15> */
.L_x_5902:
[----:B------:R-:W-:Y:S01]  /*17f20*/  @P2 LOP3.LUT R23, R23, 0x40, RZ, 0xfc, !PT ;  /* 0x0000004017172812 */ /* 0x000fe200078efcff */
[----:B------:R-:W-:Y:S02]  /*17f30*/  IMAD.MOV.U32 R13, RZ, RZ, R4 ;  /* 0x000000ffff0d7224 */ /* 0x000fe400078e0004 */
[----:B------:R-:W-:Y:S02]  /*17f40*/  IMAD.MOV.U32 R12, RZ, RZ, 0x7 ;  /* 0x00000007ff0c7424 */ /* 0x000fe400078e00ff */
[----:B------:R-:W-:-:S07]  /*17f50*/  IMAD.MOV.U32 R6, RZ, RZ, R14 ;  /* 0x000000ffff067224 */ /* 0x000fce00078e000e */
[----:B------:R-:W-:Y:S05]  /*17f60*/  WARPSYNC.COLLECTIVE R15, `(.L_x_5903) ;  /* 0x000000000f087348 */ /* 0x000fea0003c00000 */
[----:B------:R0:W1:Y:S02]  /*17f70*/  SHFL.IDX P6, R14, R13, R12, R11 ;  /* 0x0000000c0d0e7389 */ /* 0x00006400000c000b */
[----:B01----:R-:W-:Y:S01]  /*17f80*/  ENDCOLLECTIVE ;  /* 0x000000000000791b */ /* 0x003fe20003800000 */
.L_x_5903:
        /* <DEDUP_REMOVED lines=13> */
.L_x_5904:
[----:B------:R-:W-:Y:S01]  /*18060*/  IMAD.MOV.U32 R0, RZ, RZ, R14 ;  /* 0x000000ffff007224 */ /* 0x000fe200078e000e */
[----:B------:R-:W-:Y:S06]  /*18070*/  BRA `(.L_x_5905) ;  /* 0xffffffac00e47947 */ /* 0x000fec000383ffff */
.L_x_5813:
        /* <DEDUP_REMOVED lines=8> */
.L_x_5907:
[----:B------:R-:W-:Y:S05]  /*18100*/  BSYNC B0 ;  /* 0x0000000000007941 */ /* 0x000fea0003800000 */
.L_x_5906:
[----:B------:R-:W-:Y:S01]  /*18110*/  IMAD.MOV.U32 R13, RZ, RZ, R0 ;  /* 0x000000ffff0d7224 */ /* 0x000fe200078e0000 */
[----:B------:R-:W-:Y:S01]  /*18120*/  MOV R12, RZ ;  /* 0x000000ff000c7202 */ /* 0x000fe20000000f00 */
[----:B------:R-:W-:Y:S01]  /*18130*/  IMAD.MOV.U32 R11, RZ, RZ, 0x181f ;  /* 0x0000181fff0b7424 */ /* 0x000fe200078e00ff */
[----:B------:R-:W-:Y:S01]  /*18140*/  LOP3.LUT P5, RZ, R23, 0x2000, RZ, 0xc0, !PT ;  /* 0x0000200017ff7812 */ /* 0x000fe200078ac0ff */
[----:B------:R-:W-:Y:S02]  /*18150*/  IMAD.MOV.U32 R15, RZ, RZ, -0x1 ;  /* 0xffffffffff0f7424 */ /* 0x000fe400078e00ff */
[----:B------:R-:W-:-:S10]  /*18160*/  IMAD.MOV.U32 R2, RZ, RZ, R14 ;  /* 0x000000ffff027224 */ /* 0x000fd400078e000e */
[----:B------:R-:W-:Y:S05]  /*18170*/  WARPSYNC.COLLECTIVE R15, `(.L_x_5908) ;  /* 0x000000000f087348 */ /* 0x000fea0003c00000 */
[----:B------:R0:W1:Y:S02]  /*18180*/  SHFL.IDX P6, R14, R13, R12, R11 ;  /* 0x0000000c0d0e7389 */ /* 0x00006400000c000b */
[----:B01----:R-:W-:Y:S01]  /*18190*/  ENDCOLLECTIVE ;  /* 0x000000000000791b */ /* 0x003fe20003800000 */
.L_x_5908:
[----:B------:R-:W-:Y:S02]  /*181a0*/  IMAD.MOV.U32 R13, RZ, RZ, R4 ;  /* 0x000000ffff0d7224 */ /* 0x000fe400078e0004 */
[----:B------:R-:W-:Y:S01]  /*181b0*/  IMAD.MOV.U32 R12, RZ, RZ, 0x1 ;  /* 0x00000001ff0c7424 */ /* 0x000fe200078e00ff */
[----:B------:R-:W-:-:S13]  /*181c0*/  @!P5 LEA R5, P0, R8, R14, 0x1 ;  /* 0x0000000e0805d211 */ /* 0x000fda00078008ff */
[----:B------:R-:W-:Y:S05]  /*181d0*/  WARPSYNC.COLLECTIVE R15, `(.L_x_5909) ;  /* 0x000000000f087348 */ /* 0x000fea0003c00000 */
[----:B------:R0:W1:Y:S02]  /*181e0*/  SHFL.IDX P6, R14, R13, R12, R11 ;  /* 0x0000000c0d0e7389 */ /* 0x00006400000c000b */
[----:B01----:R-:W-:Y:S01]  /*181f0*/  ENDCOLLECTIVE ;  /* 0x000000000000791b */ /* 0x003fe20003800000 */
.L_x_5909:
        /* <DEDUP_REMOVED lines=15> */
.L_x_5910:
        /* <DEDUP_REMOVED lines=17> */
.L_x_5911:
[----:B------:R-:W-:Y:S02]  /*18400*/  IMAD.MOV.U32 R13, RZ, RZ, R0 ;  /* 0x000000ffff0d7224 */ /* 0x000fe400078e0000 */
[----:B------:R-:W-:-:S07]  /*18410*/  IMAD.MOV.U32 R5, RZ, RZ, R14 ;  /* 0x000000ffff057224 */ /* 0x000fce00078e000e */
[----:B------:R-:W-:Y:S05]  /*18420*/  WARPSYNC.COLLECTIVE R15, `(.L_x_5912) ;  /* 0x000000000f087348 */ /* 0x000fea0003c00000 */
[----:B------:R0:W1:Y:S02]  /*18430*/  SHFL.IDX P6, R14, R13, R12, R11 ;  /* 0x0000000c0d0e7389 */ /* 0x00006400000c000b */
[----:B01----:R-:W-:Y:S01]  /*18440*/  ENDCOLLECTIVE ;  /* 0x000000000000791b */ /* 0x003fe20003800000 */
.L_x_5912:
[----:B------:R-:W-:Y:S01]  /*18450*/  MOV R13, R4 ;  /* 0x00000004000d7202 */ /* 0x000fe20000000f00 */
[----:B------:R-:W-:Y:S01]  /*18460*/  IMAD.MOV.U32 R12, RZ, RZ, 0x3 ;  /* 0x00000003ff0c7424 */ /* 0x000fe200078e00ff */
[----:B------:R-:W-:-:S13]  /*18470*/  @!P5 LEA R6, P0, R8, R14, 0x1 ;  /* 0x0000000e0806d211 */ /* 0x000fda00078008ff */
[----:B------:R-:W-:Y:S05]  /*18480*/  WARPSYNC.COLLECTIVE R15, `(.L_x_5913) ;  /* 0x000000000f087348 */ /* 0x000fea0003c00000 */
[----:B------:R0:W1:Y:S02]  /*18490*/  SHFL.IDX P6, R14, R13, R12, R11 ;  /* 0x0000000c0d0e7389 */ /* 0x00006400000c000b */
[----:B01----:R-:W-:Y:S01]  /*184a0*/  ENDCOLLECTIVE ;  /* 0x000000000000791b */ /* 0x003fe20003800000 */
.L_x_5913:
        /* <DEDUP_REMOVED lines=16> */
.L_x_5914:
        /* <DEDUP_REMOVED lines=17> */
.L_x_5915:
[----:B------:R-:W-:Y:S02]  /*186c0*/  IMAD.MOV.U32 R13, RZ, RZ, R0 ;  /* 0x000000ffff0d7224 */ /* 0x000fe400078e0000 */
[----:B------:R-:W-:-:S07]  /*186d0*/  IMAD.MOV.U32 R5, RZ, RZ, R14 ;  /* 0x000000ffff057224 */ /* 0x000fce00078e000e */
[----:B------:R-:W-:Y:S05]  /*186e0*/  WARPSYNC.COLLECTIVE R15, `(.L_x_5916) ;  /* 0x000000000f087348 */ /* 0x000fea0003c00000 */
[----:B------:R0:W1:Y:S02]  /*186f0*/  SHFL.IDX P6, R14, R13, R12, R11 ;  /* 0x0000000c0d0e7389 */ /* 0x00006400000c000b */
[----:B01----:R-:W-:Y:S01]  /*18700*/  ENDCOLLECTIVE ;  /* 0x000000000000791b */ /* 0x003fe20003800000 */
.L_x_5916:
[----:B------:R-:W-:Y:S02]  /*18710*/  IMAD.MOV.U32 R13, RZ, RZ, R4 ;  /* 0x000000ffff0d7224 */ /* 0x000fe400078e0004 */
[----:B------:R-:W-:Y:S01]  /*18720*/  IMAD.MOV.U32 R12, RZ, RZ, 0x5 ;  /* 0x00000005ff0c7424 */ /* 0x000fe200078e00ff */
[----:B------:R-:W-:-:S13]  /*18730*/  @!P5 LEA R6, P0, R8, R14, 0x1 ;  /* 0x0000000e0806d211 */ /* 0x000fda00078008ff */
[----:B------:R-:W-:Y:S05]  /*18740*/  WARPSYNC.COLLECTIVE R15, `(.L_x_5917) ;  /* 0x000000000f087348 */ /* 0x000fea0003c00000 */
[----:B------:R0:W1:Y:S02]  /*18750*/  SHFL.IDX P6, R14, R13, R12, R11 ;  /* 0x0000000c0d0e7389 */ /* 0x00006400000c000b */
[----:B01----:R-:W-:Y:S01]  /*18760*/  ENDCOLLECTIVE ;  /* 0x000000000000791b */ /* 0x003fe20003800000 */
.L_x_5917:
        /* <DEDUP_REMOVED lines=16> */
.L_x_5918:
[----:B------:R-:W-:Y:S02]  /*18870*/  IMAD.MOV.U32 R13, RZ, RZ, R4 ;  /* 0x000000ffff0d7224 */ /* 0x000fe400078e0004 */
[----:B------:R-:W-:Y:S01]  /*18880*/  IMAD.MOV.U32 R12, RZ, RZ, 0x6 ;  /* 0x00000006ff0c7424 */ /* 0x000fe200078e00ff */
[----:B------:R-:W-:-:S13]  /*18890*/  LOP3.LUT P6, RZ, R23, 0x80, RZ, 0xc0, !PT ;  /* 0x0000008017ff7812 */ /* 0x000fda00078cc0ff */
[----:B------:R-:W-:-:S04]  /*188a0*/  @!P6 LEA R6, P0, R8, R14, 0x1 ;  /* 0x0000000e0806e211 */ /* 0x000fc800078008ff */
[----:B------:R-:W-:Y:S01]  /*188b0*/  @!P6 MOV R2, R6 ;  /* 0x000000060002e202 */ /* 0x000fe20000000f00 */
[----:B------:R-:W-:-:S04]  /*188c0*/  @!P6 IMAD.X R7, RZ, RZ, R5, P0 ;  /* 0x000000ffff07e224 */ /* 0x000fc800000e0605 */
        /* <DEDUP_REMOVED lines=11> */
.L_x_5919:
[----:B------:R-:W-:Y:S02]  /*18980*/  IMAD.MOV.U32 R13, RZ, RZ, R0 ;  /* 0x000000ffff0d7224 */ /* 0x000fe400078e0000 */
[----:B------:R-:W-:-:S07]  /*18990*/  IMAD.MOV.U32 R5, RZ, RZ, R14 ;  /* 0x000000ffff057224 */ /* 0x000fce00078e000e */
[----:B------:R-:W-:Y:S05]  /*189a0*/  WARPSYNC.COLLECTIVE R15, `(.L_x_5920) ;  /* 0x000000000f087348 */ /* 0x000fea0003c00000 */
[----:B------:R0:W1:Y:S02]  /*189b0*/  SHFL.IDX P6, R14, R13, R12, R11 ;  /* 0x0000000c0d0e7389 */ /* 0x00006400000c000b */
[----:B01----:R-:W-:Y:S01]  /*189c0*/  ENDCOLLECTIVE ;  /* 0x000000000000791b */ /* 0x003fe20003800000 */
.L_x_5920:
[----:B------:R-:W-:Y:S02]  /*189d0*/  IMAD.MOV.U32 R13, RZ, RZ, R4 ;  /* 0x000000ffff0d7224 */ /* 0x000fe400078e0004 */
[----:B------:R-:W-:Y:S01]  /*189e0*/  IMAD.MOV.U32 R12, RZ, RZ, 0x7 ;  /* 0x00000007ff0c7424 */ /* 0x000fe200078e00ff */
[----:B------:R-:W-:-:S13]  /*189f0*/  @!P5 LEA R6, P0, R8, R14, 0x1 ;  /* 0x0000000e0806d211 */ /* 0x000fda00078008ff */
[----:B------:R-:W-:Y:S05]  /*18a00*/  WARPSYNC.COLLECTIVE R15, `(.L_x_5921) ;  /* 0x000000000f087348 */ /* 0x000fea0003c00000 */
[----:B------:R0:W1:Y:S02]  /*18a10*/  SHFL.IDX P6, R14, R13, R12, R11 ;  /* 0x0000000c0d0e7389 */ /* 0x00006400000c000b */
[----:B01----:R-:W-:Y:S01]  /*18a20*/  ENDCOLLECTIVE ;  /* 0x000000000000791b */ /* 0x003fe20003800000 */
.L_x_5921:
        /* <DEDUP_REMOVED lines=15> */
.L_x_5922:
[----:B------:R-:W-:Y:S05]  /*18b20*/  BRA `(.L_x_5923) ;  /* 0xffffffb0001c7947 */ /* 0x000fea000383ffff */
.L_x_5818:
[----:B0-----:R0:W2:Y:S02]  /*18b30*/  SYNCS.PHASECHK.TRANS64.TRYWAIT P0, [R22+URZ+0x32420], R3 ;  /* 0x03242003160075a7 */ /* 0x0010a4000800017f */
[----:B--2---:R-:W-:Y:S05]  /*18b40*/  @!P0 NANOSLEEP.SYNCS 0x989680 ;  /* 0x009896800000895d */ /* 0x004fea0003900000 */
[----:B------:R-:W2:Y:S02]  /*18b50*/  @!P0 SYNCS.PHASECHK.TRANS64 P0, [R22+URZ+0x32420], R3 ;  /* 0x03242003160085a7 */ /* 0x000ea4000800007f */
[----:B--2---:R-:W-:Y:S05]  /*18b60*/  @!P0 BRA `(.L_x_5818) ;  /* 0xfffffffc00f08947 */ /* 0x004fea000383ffff */
[----:B------:R-:W-:Y:S05]  /*18b70*/  BRA `(.L_x_5924) ;  /* 0xffffffb0008c7947 */ /* 0x000fea000383ffff */
.L_x_5821:
[----:B--2---:R2:W3:Y:S02]  /*18b80*/  SYNCS.PHASECHK.TRANS64.TRYWAIT P0, [R25+URZ+0x32460], R0 ;  /* 0x03246000190075a7 */ /* 0x0044e4000800017f */
[----:B---3--:R-:W-:Y:S05]  /*18b90*/  @!P0 NANOSLEEP.SYNCS 0x989680 ;  /* 0x009896800000895d */ /* 0x008fea0003900000 */
[----:B------:R-:W3:Y:S02]  /*18ba0*/  @!P0 SYNCS.PHASECHK.TRANS64 P0, [R25+URZ+0x32460], R0 ;  /* 0x03246000190085a7 */ /* 0x000ee4000800007f */
[----:B---3--:R-:W-:Y:S05]  /*18bb0*/  @!P0 BRA `(.L_x_5821) ;  /* 0xfffffffc00f08947 */ /* 0x008fea000383ffff */
[----:B------:R-:W-:Y:S05]  /*18bc0*/  BRA `(.L_x_5925) ;  /* 0xffffffb000987947 */ /* 0x000fea000383ffff */
.L_x_5822:
        /* <DEDUP_REMOVED lines=8> */
.L_x_5927:
[----:B------:R-:W-:Y:S05]  /*18c50*/  BSYNC B0 ;  /* 0x0000000000007941 */ /* 0x000fea0003800000 */
.L_x_5926:
[----:B------:R-:W0:Y:S01]  /*18c60*/  S2R R8, SR_TID.X ;  /* 0x0000000000087919 */ /* 0x000e220000002100 */
[----:B------:R-:W-:Y:S01]  /*18c70*/  MOV R13, R5 ;  /* 0x00000005000d7202 */ /* 0x000fe20000000f00 */
[----:B------:R-:W-:Y:S01]  /*18c80*/  IMAD.MOV.U32 R12, RZ, RZ, RZ ;  /* 0x000000ffff0c7224 */ /* 0x000fe200078e00ff */
[C---:B------:R-:W-:Y:S01]  /*18c90*/  LOP3.LUT P2, RZ, R7.reuse, 0x2, RZ, 0xc0, !PT ;  /* 0x0000000207ff7812 */ /* 0x040fe2000784c0ff */
[----:B------:R-:W-:Y:S01]  /*18ca0*/  IMAD.MOV.U32 R11, RZ, RZ, 0x181f ;  /* 0x0000181fff0b7424 */ /* 0x000fe200078e00ff */
[----:B------:R-:W-:Y:S01]  /*18cb0*/  LOP3.LUT P1, RZ, R7, 0x4, RZ, 0xc0, !PT ;  /* 0x0000000407ff7812 */ /* 0x000fe2000782c0ff */
[----:B------:R-:W-:Y:S02]  /*18cc0*/  IMAD.MOV.U32 R15, RZ, RZ, -0x1 ;  /* 0xffffffffff0f7424 */ /* 0x000fe400078e00ff */
[----:B------:R-:W-:Y:S01]  /*18cd0*/  IMAD.MOV.U32 R3, RZ, RZ, R14 ;  /* 0x000000ffff037224 */ /* 0x000fe200078e000e */
[----:B------:R-:W-:Y:S01]  /*18ce0*/  ISETP.LT.OR P3, PT, R31, 0x1, !P1 ;  /* 0x000000011f00780c */ /* 0x000fe20004f61670 */
[----:B------:R-:W-:-:S12]  /*18cf0*/  IMAD R4, R4, 0x2, R22 ;  /* 0x0000000204047824 */ /* 0x000fd800078e0216 */
[----:B0-----:R-:W-:Y:S05]  /*18d00*/  WARPSYNC.COLLECTIVE R15, `(.L_x_5928) ;  /* 0x000000000f087348 */ /* 0x001fea0003c00000 */
[----:B------:R1:W2:Y:S02]  /*18d10*/  SHFL.IDX P6, R14, R13, R12, R11 ;  /* 0x0000000c0d0e7389 */ /* 0x0002a400000c000b */
[----:B012---:R-:W-:Y:S01]  /*18d20*/  ENDCOLLECTIVE ;  /* 0x000000000000791b */ /* 0x007fe20003800000 */
.L_x_5928:
        /* <DEDUP_REMOVED lines=9> */
.L_x_5929:
        /* <DEDUP_REMOVED lines=17> */
.L_x_5930:
[----:B------:R-:W-:Y:S02]  /*18ed0*/  IMAD.MOV.U32 R13, RZ, RZ, R6 ;  /* 0x000000ffff0d7224 */ /* 0x000fe400078e0006 */
[----:B------:R-:W-:Y:S01]  /*18ee0*/  IMAD.MOV.U32 R12, RZ, RZ, 0x2 ;  /* 0x00000002ff0c7424 */ /* 0x000fe200078e00ff */
[----:B------:R-:W-:-:S13]  /*18ef0*/  IADD3 R2, P3, R14, R0, RZ ;  /* 0x000000000e027210 */ /* 0x000fda0007f7e0ff */
[----:B------:R-:W-:Y:S05]  /*18f00*/  WARPSYNC.COLLECTIVE R15, `(.L_x_5931) ;  /* 0x000000000f087348 */ /* 0x000fea0003c00000 */
[----:B------:R0:W1:Y:S02]  /*18f10*/  SHFL.IDX P6, R14, R13, R12, R11 ;  /* 0x0000000c0d0e7389 */ /* 0x00006400000c000b */
[----:B01----:R-:W-:Y:S01]  /*18f20*/  ENDCOLLECTIVE ;  /* 0x000000000000791b */ /* 0x003fe20003800000 */
.L_x_5931:
        /* <DEDUP_REMOVED lines=17> */
.L_x_5932:
[----:B------:R-:W-:Y:S01]  /*19040*/  MOV R13, R6 ;  /* 0x00000006000d7202 */ /* 0x000fe20000000f00 */
[----:B------:R-:W-:Y:S01]  /*19050*/  IMAD.MOV.U32 R12, RZ, RZ, 0x3 ;  /* 0x00000003ff0c7424 */ /* 0x000fe200078e00ff */
[----:B------:R-:W-:-:S13]  /*19060*/  IADD3 R2, P3, R14, R0, RZ ;  /* 0x000000000e027210 */ /* 0x000fda0007f7e0ff */
[----:B------:R-:W-:Y:S05]  /*19070*/  WARPSYNC.COLLECTIVE R15, `(.L_x_5933) ;  /* 0x000000000f087348 */ /* 0x000fea0003c00000 */
[----:B------:R0:W1:Y:S02]  /*19080*/  SHFL.IDX P6, R14, R13, R12, R11 ;  /* 0x0000000c0d0e7389 */ /* 0x00006400000c000b */
[----:B01----:R-:W-:Y:S01]  /*19090*/  ENDCOLLECTIVE ;  /* 0x000000000000791b */ /* 0x003fe20003800000 */
.L_x_5933:
        /* <DEDUP_REMOVED lines=17> */
.L_x_5934:
[----:B------:R-:W-:Y:S02]  /*191b0*/  IMAD.MOV.U32 R13, RZ, RZ, R6 ;  /* 0x000000ffff0d7224 */ /* 0x000fe400078e0006 */
[----:B------:R-:W-:Y:S01]  /*191c0*/  IMAD.MOV.U32 R12, RZ, RZ, 0x4 ;  /* 0x00000004ff0c7424 */ /* 0x000fe200078e00ff */
[----:B------:R-:W-:-:S13]  /*191d0*/  IADD3 R2, P3, R14, R0, RZ ;  /* 0x000000000e027210 */ /* 0x000fda0007f7e0ff */
[----:B------:R-:W-:Y:S05]  /*191e0*/  WARPSYNC.COLLECTIVE R15, `(.L_x_5935) ;  /* 0x000000000f087348 */ /* 0x000fea0003c00000 */
[----:B------:R0:W1:Y:S02]  /*191f0*/  SHFL.IDX P6, R14, R13, R12, R11 ;  /* 0x0000000c0d0e7389 */ /* 0x00006400000c000b */
[----:B01----:R-:W-:Y:S01]  /*19200*/  ENDCOLLECTIVE ;  /* 0x000000000000791b */ /* 0x003fe20003800000 */
.L_x_5935:
        /* <DEDUP_REMOVED lines=17> */
.L_x_5936:
[----:B------:R-:W-:Y:S02]  /*19320*/  IMAD.MOV.U32 R13, RZ, RZ, R6 ;  /* 0x000000ffff0d7224 */ /* 0x000fe400078e0006 */
[----:B------:R-:W-:Y:S01]  /*19330*/  IMAD.MOV.U32 R12, RZ, RZ, 0x5 ;  /* 0x00000005ff0c7424 */ /* 0x000fe200078e00ff */
[----:B------:R-:W-:-:S13]  /*19340*/  IADD3 R2, P3, R14, R0, RZ ;  /* 0x000000000e027210 */ /* 0x000fda0007f7e0ff */
[----:B------:R-:W-:Y:S05]  /*19350*/  WARPSYNC.COLLECTIVE R15, `(.L_x_5937) ;  /* 0x000000000f087348 */ /* 0x000fea0003c00000 */
[----:B------:R0:W1:Y:S02]  /*19360*/  SHFL.IDX P6, R14, R13, R12, R11 ;  /* 0x0000000c0d0e7389 */ /* 0x00006400000c000b */
[----:B01----:R-:W-:Y:S01]  /*19370*/  ENDCOLLECTIVE ;  /* 0x000000000000791b */ /* 0x003fe20003800000 */
.L_x_5937:
        /* <DEDUP_REMOVED lines=12> */
.L_x_5938:
        /* <DEDUP_REMOVED lines=9> */
.L_x_5829:
[----:B--2---:R2:W3:Y:S02]  /*194d0*/  SYNCS.PHASECHK.TRANS64.TRYWAIT P0, [R10+URZ+0x32440], R20 ;  /* 0x032440140a0075a7 */ /* 0x0044e4000800017f */
[----:B---3--:R-:W-:Y:S05]  /*194e0*/  @!P0 NANOSLEEP.SYNCS 0x989680 ;  /* 0x009896800000895d */ /* 0x008fea0003900000 */
[----:B------:R-:W3:Y:S02]  /*194f0*/  @!P0 SYNCS.PHASECHK.TRANS64 P0, [R10+URZ+0x32440], R20 ;  /* 0x032440140a0085a7 */ /* 0x000ee4000800007f */
[----:B---3--:R-:W-:Y:S05]  /*19500*/  @!P0 BRA `(.L_x_5829) ;  /* 0xfffffffc00f08947 */ /* 0x008fea000383ffff */
[----:B------:R-:W-:Y:S05]  /*19510*/  BRA `(.L_x_5940) ;  /* 0xffffffb4001c7947 */ /* 0x000fea000383ffff */
.L_x_5830:
        /* <DEDUP_REMOVED lines=8> */
.L_x_5942:
[----:B------:R-:W-:Y:S05]  /*195a0*/  BSYNC B1 ;  /* 0x0000000000017941 */ /* 0x000fea0003800000 */
.L_x_5941:
[----:B------:R-:W-:Y:S01]  /*195b0*/  IMAD.MOV.U32 R13, RZ, RZ, R6 ;  /* 0x000000ffff0d7224 */ /* 0x000fe200078e0006 */
[----:B------:R-:W-:Y:S01]  /*195c0*/  MOV R3, R14 ;  /* 0x0000000e00037202 */ /* 0x000fe20000000f00 */
[----:B------:R-:W-:Y:S02]  /*195d0*/  IMAD.MOV.U32 R12, RZ, RZ, RZ ;  /* 0x000000ffff0c7224 */ /* 0x000fe400078e00ff */
[----:B------:R-:W-:Y:S02]  /*195e0*/  IMAD.MOV.U32 R11, RZ, RZ, 0x181f ;  /* 0x0000181fff0b7424 */ /* 0x000fe400078e00ff */
[----:B------:R-:W-:Y:S02]  /*195f0*/  IMAD.MOV.U32 R15, RZ, RZ, -0x1 ;  /* 0xffffffffff0f7424 */ /* 0x000fe400078e00ff */
[----:B------:R-:W-:-:S07]  /*19600*/  IMAD R7, R7, 0x2, R22 ;  /* 0x0000000207077824 */ /* 0x000fce00078e0216 */
[----:B------:R-:W-:Y:S05]  /*19610*/  WARPSYNC.COLLECTIVE R15, `(.L_x_5943) ;  /* 0x000000000f087348 */ /* 0x000fea0003c00000 */
[----:B------:R0:W1:Y:S02]  /*19620*/  SHFL.IDX P6, R14, R13, R12, R11 ;  /* 0x0000000c0d0e7389 */ /* 0x00006400000c000b */
[----:B01----:R-:W-:Y:S01]  /*19630*/  ENDCOLLECTIVE ;  /* 0x000000000000791b */ /* 0x003fe20003800000 */
.L_x_5943:
[----:B------:R-:W-:Y:S02]  /*19640*/  IMAD.MOV.U32 R13, RZ, RZ, R8 ;  /* 0x000000ffff0d7224 */ /* 0x000fe400078e0008 */
[----:B------:R-:W-:Y:S02]  /*19650*/  IMAD.MOV.U32 R12, RZ, RZ, 0x1 ;  /* 0x00000001ff0c7424 */ /* 0x000fe400078e00ff */
[----:B------:R-:W-:-:S07]  /*19660*/  IMAD.MOV.U32 R2, RZ, RZ, R14 ;  /* 0x000000ffff027224 */ /* 0x000fce00078e000e */
[----:B------:R-:W-:Y:S05]  /*19670*/  WARPSYNC.COLLECTIVE R15, `(.L_x_5944) ;  /* 0x000000000f087348 */ /* 0x000fea0003c00000 */
[----:B------:R0:W1:Y:S02]  /*19680*/  SHFL.IDX P6, R14, R13, R12, R11 ;  /* 0x0000000c0d0e7389 */ /* 0x00006400000c000b */
[----:B01----:R-:W-:Y:S01]  /*19690*/  ENDCOLLECTIVE ;  /* 0x000000000000791b */ /* 0x003fe20003800000 */
.L_x_5944:
        /* <DEDUP_REMOVED lines=11> */
.L_x_5945:
[----:B------:R-:W-:Y:S02]  /*19750*/  IMAD.MOV.U32 R13, RZ, RZ, R8 ;  /* 0x000000ffff0d7224 */ /* 0x000fe400078e0008 */
[----:B------:R-:W-:Y:S02]  /*19760*/  IMAD.MOV.U32 R12, RZ, RZ, 0x2 ;  /* 0x00000002ff0c7424 */ /* 0x000fe400078e00ff */
[----:B------:R-:W-:-:S07]  /*19770*/  IMAD.MOV.U32 R2, RZ, RZ, R14 ;  /* 0x000000ffff027224 */ /* 0x000fce00078e000e */
[----:B------:R-:W-:Y:S05]  /*19780*/  WARPSYNC.COLLECTIVE R15, `(.L_x_5946) ;  /* 0x000000000f087348 */ /* 0x000fea0003c00000 */
[----:B------:R0:W1:Y:S02]  /*19790*/  SHFL.IDX P6, R14, R13, R12, R11 ;  /* 0x0000000c0d0e7389 */ /* 0x00006400000c000b */
[----:B01----:R-:W-:Y:S01]  /*197a0*/  ENDCOLLECTIVE ;  /* 0x000000000000791b */ /* 0x003fe20003800000 */
.L_x_5946:
        /* <DEDUP_REMOVED lines=11> */
.L_x_5947:
[----:B------:R-:W-:Y:S02]  /*19860*/  IMAD.MOV.U32 R13, RZ, RZ, R8 ;  /* 0x000000ffff0d7224 */ /* 0x000fe400078e0008 */
[----:B------:R-:W-:Y:S01]  /*19870*/  IMAD.MOV.U32 R12, RZ, RZ, 0x3 ;  /* 0x00000003ff0c7424 */ /* 0x000fe200078e00ff */
[----:B------:R-:W-:-:S07]  /*19880*/  MOV R2, R14 ;  /* 0x0000000e00027202 */ /* 0x000fce0000000f00 */
[----:B------:R-:W-:Y:S05]  /*19890*/  WARPSYNC.COLLECTIVE R15, `(.L_x_5948) ;  /* 0x000000000f087348 */ /* 0x000fea0003c00000 */
[----:B------:R0:W1:Y:S02]  /*198a0*/  SHFL.IDX P6, R14, R13, R12, R11 ;  /* 0x0000000c0d0e7389 */ /* 0x00006400000c000b */
[----:B01----:R-:W-:Y:S01]  /*198b0*/  ENDCOLLECTIVE ;  /* 0x000000000000791b */ /* 0x003fe20003800000 */
.L_x_5948:
        /* <DEDUP_REMOVED lines=11> */
.L_x_5949:
[----:B------:R-:W-:Y:S02]  /*19970*/  IMAD.MOV.U32 R13, RZ, RZ, R8 ;  /* 0x000000ffff0d7224 */ /* 0x000fe400078e0008 */
[----:B------:R-:W-:Y:S02]  /*19980*/  IMAD.MOV.U32 R12, RZ, RZ, 0x4 ;  /* 0x00000004ff0c7424 */ /* 0x000fe400078e00ff */
[----:B------:R-:W-:-:S07]  /*19990*/  IMAD.MOV.U32 R2, RZ, RZ, R14 ;  /* 0x000000ffff027224 */ /* 0x000fce00078e000e */
[----:B------:R-:W-:Y:S05]  /*199a0*/  WARPSYNC.COLLECTIVE R15, `(.L_x_5950) ;  /* 0x000000000f087348 */ /* 0x000fea0003c00000 */
[----:B------:R0:W1:Y:S02]  /*199b0*/  SHFL.IDX P6, R14, R13, R12, R11 ;  /* 0x0000000c0d0e7389 */ /* 0x00006400000c000b */
[----:B01----:R-:W-:Y:S01]  /*199c0*/  ENDCOLLECTIVE ;  /* 0x000000000000791b */ /* 0x003fe20003800000 */
.L_x_5950:
        /* <DEDUP_REMOVED lines=11> */
.L_x_5951:
[----:B------:R-:W-:Y:S02]  /*19a80*/  IMAD.MOV.U32 R13, RZ, RZ, R8 ;  /* 0x000000ffff0d7224 */ /* 0x000fe400078e0008 */
[----:B------:R-:W-:Y:S02]  /*19a90*/  IMAD.MOV.U32 R12, RZ, RZ, 0x5 ;  /* 0x00000005ff0c7424 */ /* 0x000fe400078e00ff */
[----:B------:R-:W-:-:S07]  /*19aa0*/  IMAD.MOV.U32 R2, RZ, RZ, R14 ;  /* 0x000000ffff027224 */ /* 0x000fce00078e000e */
[----:B------:R-:W-:Y:S05]  /*19ab0*/  WARPSYNC.COLLECTIVE R15, `(.L_x_5952) ;  /* 0x000000000f087348 */ /* 0x000fea0003c00000 */
[----:B------:R0:W1:Y:S02]  /*19ac0*/  SHFL.IDX P6, R14, R13, R12, R11 ;  /* 0x0000000c0d0e7389 */ /* 0x00006400000c000b */
[----:B01----:R-:W-:Y:S01]  /*19ad0*/  ENDCOLLECTIVE ;  /* 0x000000000000791b */ /* 0x003fe20003800000 */
.L_x_5952:
        /* <DEDUP_REMOVED lines=11> */
.L_x_5953:
[----:B------:R-:W-:Y:S05]  /*19b90*/  BRA `(.L_x_5954) ;  /* 0xffffffb000447947 */ /* 0x000fea000383ffff */
.L_x_5835:
[----:B----4-:R4:W0:Y:S02]  /*19ba0*/  SYNCS.PHASECHK.TRANS64.TRYWAIT P0, [R10+URZ+0x32460], R20 ;  /* 0x032460140a0075a7 */ /* 0x010824000800017f */
[----:B0-----:R-:W-:Y:S05]  /*19bb0*/  @!P0 NANOSLEEP.SYNCS 0x989680 ;  /* 0x009896800000895d */ /* 0x001fea0003900000 */
[----:B------:R-:W0:Y:S02]  /*19bc0*/  @!P0 SYNCS.PHASECHK.TRANS64 P0, [R10+URZ+0x32460], R20 ;  /* 0x032460140a0085a7 */ /* 0x000e24000800007f */
[----:B0-----:R-:W-:Y:S05]  /*19bd0*/  @!P0 BRA `(.L_x_5835) ;  /* 0xfffffffc00f08947 */ /* 0x001fea000383ffff */
[----:B------:R-:W-:Y:S05]  /*19be0*/  BRA `(.L_x_5955) ;  /* 0xffffffb000907947 */ /* 0x000fea000383ffff */
.L_x_5836:
[----:B------:R-:W-:Y:S01]  /*19bf0*/  BSSY B1, `(.L_x_5956) ;  /* 0x0000008000017945 */ /* 0x000fe20003800000 */
[----:B------:R-:W-:Y:S01]  /*19c00*/  MOV R13, R25 ;  /* 0x00000019000d7202 */ /* 0x000fe20000000f00 */
[----:B------:R-:W-:Y:S02]  /*19c10*/  IMAD.MOV.U32 R12, RZ, RZ, RZ ;  /* 0x000000ffff0c7224 */ /* 0x000fe400078e00ff */
[----:B------:R-:W-:Y:S02]  /*19c20*/  IMAD.MOV.U32 R11, RZ, RZ, 0x181f ;  /* 0x0000181fff0b7424 */ /* 0x000fe400078e00ff */
[----:B------:R-:W-:-:S07]  /*19c30*/  IMAD.MOV.U32 R15, RZ, RZ, -0x1 ;  /* 0xffffffffff0f7424 */ /* 0x000fce00078e00ff */
[----:B---3--:R-:W-:Y:S05]  /*19c40*/  WARPSYNC.COLLECTIVE R15, `(.L_x_5957) ;  /* 0x000000000f087348 */ /* 0x008fea0003c00000 */
[----:B------:R0:W1:Y:S02]  /*19c50*/  SHFL.IDX P6, R14, R13, R12, R11 ;  /* 0x0000000c0d0e7389 */ /* 0x00006400000c000b */
[----:B01-3--:R-:W-:Y:S01]  /*19c60*/  ENDCOLLECTIVE ;  /* 0x000000000000791b */ /* 0x00bfe20003800000 */
.L_x_5957:
[----:B------:R-:W-:Y:S05]  /*19c70*/  BSYNC B1 ;  /* 0x0000000000017941 */ /* 0x000fea0003800000 */
.L_x_5956:
        /* <DEDUP_REMOVED lines=9> */
.L_x_5958:
[----:B------:R-:W-:Y:S02]  /*19d10*/  IMAD.MOV.U32 R13, RZ, RZ, R25 ;  /* 0x000000ffff0d7224 */ /* 0x000fe400078e0019 */
[----:B------:R-:W-:Y:S01]  /*19d20*/  IMAD.MOV.U32 R12, RZ, RZ, 0x1 ;  /* 0x00000001ff0c7424 */ /* 0x000fe200078e00ff */
[----:B------:R-:W-:-:S13]  /*19d30*/  IADD3 R2, P0, R14, R0, RZ ;  /* 0x000000000e027210 */ /* 0x000fda0007f1e0ff */
[----:B------:R-:W-:Y:S05]  /*19d40*/  WARPSYNC.COLLECTIVE R15, `(.L_x_5959) ;  /* 0x000000000f087348 */ /* 0x000fea0003c00000 */
[----:B------:R0:W1:Y:S02]  /*19d50*/  SHFL.IDX P6, R14, R13, R12, R11 ;  /* 0x0000000c0d0e7389 */ /* 0x00006400000c000b */
[----:B01----:R-:W-:Y:S01]  /*19d60*/  ENDCOLLECTIVE ;  /* 0x000000000000791b */ /* 0x003fe20003800000 */
.L_x_5959:
        /* <DEDUP_REMOVED lines=13> */
.L_x_5960:
[----:B------:R-:W-:Y:S02]  /*19e40*/  IMAD.MOV.U32 R13, RZ, RZ, R25 ;  /* 0x000000ffff0d7224 */ /* 0x000fe400078e0019 */
[----:B------:R-:W-:Y:S01]  /*19e50*/  IMAD.MOV.U32 R12, RZ, RZ, 0x2 ;  /* 0x00000002ff0c7424 */ /* 0x000fe200078e00ff */
[----:B------:R-:W-:-:S13]  /*19e60*/  IADD3 R2, P0, R14, R0, RZ ;  /* 0x000000000e027210 */ /* 0x000fda0007f1e0ff */
[----:B------:R-:W-:Y:S05]  /*19e70*/  WARPSYNC.COLLECTIVE R15, `(.L_x_5961) ;  /* 0x000000000f087348 */ /* 0x000fea0003c00000 */
[----:B------:R0:W1:Y:S02]  /*19e80*/  SHFL.IDX P6, R14, R13, R12, R11 ;  /* 0x0000000c0d0e7389 */ /* 0x00006400000c000b */
[----:B01----:R-:W-:Y:S01]  /*19e90*/  ENDCOLLECTIVE ;  /* 0x000000000000791b */ /* 0x003fe20003800000 */
.L_x_5961:
        /* <DEDUP_REMOVED lines=13> */
.L_x_5962:
[----:B------:R-:W-:Y:S02]  /*19f70*/  IMAD.MOV.U32 R13, RZ, RZ, R25 ;  /* 0x000000ffff0d7224 */ /* 0x000fe400078e0019 */
[----:B------:R-:W-:Y:S02]  /*19f80*/  IMAD.MOV.U32 R12, RZ, RZ, 0x3 ;  /* 0x00000003ff0c7424 */ /* 0x000fe400078e00ff */
[----:B------:R-:W-:-:S07]  /*19f90*/  IMAD.MOV.U32 R8, RZ, RZ, R14 ;  /* 0x000000ffff087224 */ /* 0x000fce00078e000e */
[----:B------:R-:W-:Y:S05]  /*19fa0*/  WARPSYNC.COLLECTIVE R15, `(.L_x_5963) ;  /* 0x000000000f087348 */ /* 0x000fea0003c00000 */
[----:B------:R0:W1:Y:S02]  /*19fb0*/  SHFL.IDX P6, R14, R13, R12, R11 ;  /* 0x0000000c0d0e7389 */ /* 0x00006400000c000b */
[----:B01----:R-:W-:Y:S01]  /*19fc0*/  ENDCOLLECTIVE ;  /* 0x000000000000791b */ /* 0x003fe20003800000 */
.L_x_5963:
        /* <DEDUP_REMOVED lines=14> */
.L_x_5964:
[----:B------:R-:W-:Y:S02]  /*1a0b0*/  IMAD.MOV.U32 R13, RZ, RZ, R25 ;  /* 0x000000ffff0d7224 */ /* 0x000fe400078e0019 */
[----:B------:R-:W-:Y:S01]  /*1a0c0*/  IMAD.MOV.U32 R12, RZ, RZ, 0x4 ;  /* 0x00000004ff0c7424 */ /* 0x000fe200078e00ff */
[----:B------:R-:W-:-:S13]  /*1a0d0*/  IADD3 R2, P0, R14, R0, RZ ;  /* 0x000000000e027210 */ /* 0x000fda0007f1e0ff */
[----:B------:R-:W-:Y:S05]  /*1a0e0*/  WARPSYNC.COLLECTIVE R15, `(.L_x_5965) ;  /* 0x000000000f087348 */ /* 0x000fea0003c00000 */
[----:B------:R0:W1:Y:S02]  /*1a0f0*/  SHFL.IDX P6, R14, R13, R12, R11 ;  /* 0x0000000c0d0e7389 */ /* 0x00006400000c000b */
[----:B01----:R-:W-:Y:S01]  /*1a100*/  ENDCOLLECTIVE ;  /* 0x000000000000791b */ /* 0x003fe20003800000 */
.L_x_5965:
        /* <DEDUP_REMOVED lines=13> */
.L_x_5966:
[----:B------:R-:W-:Y:S02]  /*1a1e0*/  IMAD.MOV.U32 R13, RZ, RZ, R25 ;  /* 0x000000ffff0d7224 */ /* 0x000fe400078e0019 */
[----:B------:R-:W-:Y:S01]  /*1a1f0*/  IMAD.MOV.U32 R12, RZ, RZ, 0x5 ;  /* 0x00000005ff0c7424 */ /* 0x000fe200078e00ff */
[----:B------:R-:W-:-:S13]  /*1a200*/  IADD3 R2, P0, R14, R0, RZ ;  /* 0x000000000e027210 */ /* 0x000fda0007f1e0ff */
[----:B------:R-:W-:Y:S05]  /*1a210*/  WARPSYNC.COLLECTIVE R15, `(.L_x_5967) ;  /* 0x000000000f087348 */ /* 0x000fea0003c00000 */
[----:B------:R0:W1:Y:S02]  /*1a220*/  SHFL.IDX P6, R14, R13, R12, R11 ;  /* 0x0000000c0d0e7389 */ /* 0x00006400000c000b */
[----:B01----:R-:W-:Y:S01]  /*1a230*/  ENDCOLLECTIVE ;  /* 0x000000000000791b */ /* 0x003fe20003800000 */
.L_x_5967:
        /* <DEDUP_REMOVED lines=13> */
.L_x_5968:
[----:B------:R-:W-:Y:S05]  /*1a310*/  BRA `(.L_x_5969) ;  /* 0xffffffac00d07947 */ /* 0x000fea000383ffff */
.L_x_5844:
[----:B------:R-:W-:Y:S01]  /*1a320*/  BSSY B0, `(.L_x_5970) ;  /* 0x0000008000007945 */ /* 0x000fe20003800000 */
[----:B------:R-:W-:Y:S01]  /*1a330*/  MOV R13, R16 ;  /* 0x00000010000d7202 */ /* 0x000fe20000000f00 */
[----:B------:R-:W-:Y:S02]  /*1a340*/  IMAD.MOV.U32 R12, RZ, RZ, RZ ;  /* 0x000000ffff0c7224 */ /* 0x000fe400078e00ff */
[----:B------:R-:W-:Y:S02]  /*1a350*/  IMAD.MOV.U32 R11, RZ, RZ, 0x1f ;  /* 0x0000001fff0b7424 */ /* 0x000fe400078e00ff */
[----:B------:R-:W-:-:S07]  /*1a360*/  IMAD.MOV.U32 R15, RZ, RZ, -0x1 ;  /* 0xffffffffff0f7424 */ /* 0x000fce00078e00ff */
[----:B-123--:R-:W-:Y:S05]  /*1a370*/  WARPSYNC.COLLECTIVE R15, `(.L_x_5971) ;  /* 0x000000000f087348 */ /* 0x00efea0003c00000 */
[----:B------:R0:W4:Y:S02]  /*1a380*/  SHFL.IDX P6, R14, R13, R12, R11 ;  /* 0x0000000c0d0e7389 */ /* 0x00012400000c000b */
[----:B01234-:R-:W-:Y:S01]  /*1a390*/  ENDCOLLECTIVE ;  /* 0x000000000000791b */ /* 0x01ffe20003800000 */
.L_x_5971:
[----:B------:R-:W-:Y:S05]  /*1a3a0*/  BSYNC B0 ;  /* 0x0000000000007941 */ /* 0x000fea0003800000 */
.L_x_5970:
        /* <DEDUP_REMOVED lines=9> */
.L_x_5972:
        /* <DEDUP_REMOVED lines=24> */
.L_x_5973:
[----:B------:R-:W-:Y:S02]  /*1a5c0*/  MOV R12, 0x2 ;  /* 0x00000002000c7802 */ /* 0x000fe40000000f00 */
[----:B------:R-:W-:-:S05]  /*1a5d0*/  SEL R14, R14, RZ, P1 ;  /* 0x000000ff0e0e7207 */ /* 0x000fca0000800000 */
[----:B------:R-:W-:-:S04]  /*1a5e0*/  IMAD.IADD R5, R13, 0x1, R14 ;  /* 0x000000010d057824 */ /* 0x000fc800078e020e */
[----:B------:R-:W-:-:S07]  /*1a5f0*/  IMAD.MOV.U32 R13, RZ, RZ, R5 ;  /* 0x000000ffff0d7224 */ /* 0x000fce00078e0005 */
[----:B------:R-:W-:Y:S05]  /*1a600*/  WARPSYNC.COLLECTIVE R15, `(.L_x_5974) ;  /* 0x000000000f087348 */ /* 0x000fea0003c00000 */
[----:B------:R0:W1:Y:S02]  /*1a610*/  SHFL.UP P6, R14, R13, R12, R11 ;  /* 0x0400000c0d0e7389 */ /* 0x00006400000c000b */
[----:B01----:R-:W-:Y:S01]  /*1a620*/  ENDCOLLECTIVE ;  /* 0x000000000000791b */ /* 0x003fe20003800000 */
.L_x_5974:
[----:B------:R-:W-:Y:S01]  /*1a630*/  IMAD.MOV.U32 R12, RZ, RZ, 0x4 ;  /* 0x00000004ff0c7424 */ /* 0x000fe200078e00ff */
[----:B------:R-:W-:-:S05]  /*1a640*/  SEL R2, R14, RZ, P2 ;  /* 0x000000ff0e027207 */ /* 0x000fca0001000000 */
[----:B------:R-:W-:-:S04]  /*1a650*/  IMAD.IADD R2, R5, 0x1, R2 ;  /* 0x0000000105027824 */ /* 0x000fc800078e0202 */
[----:B------:R-:W-:-:S07]  /*1a660*/  IMAD.MOV.U32 R13, RZ, RZ, R2 ;  /* 0x000000ffff0d7224 */ /* 0x000fce00078e0002 */
[----:B------:R-:W-:Y:S05]  /*1a670*/  WARPSYNC.COLLECTIVE R15, `(.L_x_5975) ;  /* 0x000000000f087348 */ /* 0x000fea0003c00000 */
[----:B------:R0:W1:Y:S02]  /*1a680*/  SHFL.UP P6, R14, R13, R12, R11 ;  /* 0x0400000c0d0e7389 */ /* 0x00006400000c000b */
[----:B01----:R-:W-:Y:S01]  /*1a690*/  ENDCOLLECTIVE ;  /* 0x000000000000791b */ /* 0x003fe20003800000 */
.L_x_5975:
[----:B------:R-:W-:Y:S01]  /*1a6a0*/  IMAD.MOV.U32 R12, RZ, RZ, 0x8 ;  /* 0x00000008ff0c7424 */ /* 0x000fe200078e00ff */
[----:B------:R-:W-:-:S05]  /*1a6b0*/  SEL R3, R14, RZ, P3 ;  /* 0x000000ff0e037207 */ /* 0x000fca0001800000 */
[----:B------:R-:W-:-:S04]  /*1a6c0*/  IMAD.IADD R3, R2, 0x1, R3 ;  /* 0x0000000102037824 */ /* 0x000fc800078e0203 */
[----:B------:R-:W-:-:S07]  /*1a6d0*/  IMAD.MOV.U32 R13, RZ, RZ, R3 ;  /* 0x000000ffff0d7224 */ /* 0x000fce00078e0003 */
[----:B------:R-:W-:Y:S05]  /*1a6e0*/  WARPSYNC.COLLECTIVE R15, `(.L_x_5976) ;  /* 0x000000000f087348 */ /* 0x000fea0003c00000 */
[----:B------:R0:W1:Y:S02]  /*1a6f0*/  SHFL.UP P6, R14, R13, R12, R11 ;  /* 0x0400000c0d0e7389 */ /* 0x00006400000c000b */
[----:B01----:R-:W-:Y:S01]  /*1a700*/  ENDCOLLECTIVE ;  /* 0x000000000000791b */ /* 0x003fe20003800000 */
.L_x_5976:
[----:B------:R-:W-:Y:S01]  /*1a710*/  IMAD.MOV.U32 R12, RZ, RZ, 0x10 ;  /* 0x00000010ff0c7424 */ /* 0x000fe200078e00ff */
[----:B------:R-:W-:-:S05]  /*1a720*/  SEL R14, R14, RZ, P4 ;  /* 0x000000ff0e0e7207 */ /* 0x000fca0002000000 */
[----:B------:R-:W-:-:S04]  /*1a730*/  IMAD.IADD R5, R3, 0x1, R14 ;  /* 0x0000000103057824 */ /* 0x000fc800078e020e */
[----:B------:R-:W-:-:S07]  /*1a740*/  IMAD.MOV.U32 R13, RZ, RZ, R5 ;  /* 0x000000ffff0d7224 */ /* 0x000fce00078e0005 */
[----:B------:R-:W-:Y:S05]  /*1a750*/  WARPSYNC.COLLECTIVE R15, `(.L_x_5977) ;  /* 0x000000000f087348 */ /* 0x000fea0003c00000 */
[----:B------:R0:W1:Y:S02]  /*1a760*/  SHFL.UP P6, R14, R13, R12, R11 ;  /* 0x0400000c0d0e7389 */ /* 0x00006400000c000b */
[----:B01----:R-:W-:Y:S01]  /*1a770*/  ENDCOLLECTIVE ;  /* 0x000000000000791b */ /* 0x003fe20003800000 */
.L_x_5977:
        /* <DEDUP_REMOVED lines=8> */
.L_x_5978:
[----:B------:R-:W-:Y:S05]  /*1a800*/  BRA `(.L_x_5979) ;  /* 0xffffffb0002c7947 */ /* 0x000fea000383ffff */
.L_x_5847:
[----:B------:R-:W-:Y:S01]  /*1a810*/  BSSY B0, `(.L_x_5980) ;  /* 0x0000007000007945 */ /* 0x000fe20003800000 */
[----:B------:R-:W-:Y:S02]  /*1a820*/  IMAD.MOV.U32 R12, RZ, RZ, 0x1 ;  /* 0x00000001ff0c7424 */ /* 0x000fe400078e00ff */
[----:B------:R-:W-:Y:S02]  /*1a830*/  IMAD.MOV.U32 R11, RZ, RZ, RZ ;  /* 0x000000ffff0b7224 */ /* 0x000fe400078e00ff */
[----:B------:R-:W-:-:S07]  /*1a840*/  IMAD.MOV.U32 R15, RZ, RZ, -0x1 ;  /* 0xffffffffff0f7424 */ /* 0x000fce00078e00ff */
[----:B-123--:R-:W-:Y:S05]  /*1a850*/  WARPSYNC.COLLECTIVE R15, `(.L_x_5981) ;  /* 0x000000000f087348 */ /* 0x00efea0003c00000 */
[----:B------:R0:W4:Y:S02]  /*1a860*/  SHFL.UP P6, R14, R13, R12, R11 ;  /* 0x0400000c0d0e7389 */ /* 0x00012400000c000b */
[----:B01234-:R-:W-:Y:S01]  /*1a870*/  ENDCOLLECTIVE ;  /* 0x000000000000791b */ /* 0x01ffe20003800000 */
.L_x_5981:
[----:B------:R-:W-:Y:S05]  /*1a880*/  BSYNC B0 ;  /* 0x0000000000007941 */ /* 0x000fea0003800000 */
.L_x_5980:
[----:B------:R-:W-:Y:S01]  /*1a890*/  SEL R14, R14, RZ, P1 ;  /* 0x000000ff0e0e7207 */ /* 0x000fe20000800000 */
[----:B------:R-:W-:Y:S02]  /*1a8a0*/  IMAD.MOV.U32 R12, RZ, RZ, 0x2 ;  /* 0x00000002ff0c7424 */ /* 0x000fe400078e00ff */
[----:B------:R-:W-:Y:S01]  /*1a8b0*/  IMAD.MOV.U32 R11, RZ, RZ, RZ ;  /* 0x000000ffff0b7224 */ /* 0x000fe200078e00ff */
[----:B------:R-:W-:Y:S01]  /*1a8c0*/  IADD3 R13, R13, R14, RZ ;  /* 0x0000000e0d0d7210 */ /* 0x000fe20007ffe0ff */
[----:B------:R-:W-:-:S07]  /*1a8d0*/  IMAD.MOV.U32 R15, RZ, RZ, -0x1 ;  /* 0xffffffffff0f7424 */ /* 0x000fce00078e00ff */
[----:B------:R-:W-:Y:S05]  /*1a8e0*/  WARPSYNC.COLLECTIVE R15, `(.L_x_5982) ;  /* 0x000000000f087348 */ /* 0x000fea0003c00000 */
[----:B------:R0:W1:Y:S02]  /*1a8f0*/  SHFL.UP P6, R14, R13, R12, R11 ;  /* 0x0400000c0d0e7389 */ /* 0x00006400000c000b */
[----:B01----:R-:W-:Y:S01]  /*1a900*/  ENDCOLLECTIVE ;  /* 0x000000000000791b */ /* 0x003fe20003800000 */
.L_x_5982:
[----:B------:R-:W-:Y:S01]  /*1a910*/  IMAD.MOV.U32 R12, RZ, RZ, 0x4 ;  /* 0x00000004ff0c7424 */ /* 0x000fe200078e00ff */
[----:B------:R-:W-:-:S05]  /*1a920*/  SEL R2, R14, RZ, P2 ;  /* 0x000000ff0e027207 */ /* 0x000fca0001000000 */
[----:B------:R-:W-:-:S04]  /*1a930*/  IMAD.IADD R2, R13, 0x1, R2 ;  /* 0x000000010d027824 */ /* 0x000fc800078e0202 */
[----:B------:R-:W-:-:S07]  /*1a940*/  IMAD.MOV.U32 R13, RZ, RZ, R2 ;  /* 0x000000ffff0d7224 */ /* 0x000fce00078e0002 */
[----:B------:R-:W-:Y:S05]  /*1a950*/  WARPSYNC.COLLECTIVE R15, `(.L_x_5983) ;  /* 0x000000000f087348 */ /* 0x000fea0003c00000 */
[----:B------:R0:W1:Y:S02]  /*1a960*/  SHFL.UP P6, R14, R13, R12, R11 ;  /* 0x0400000c0d0e7389 */ /* 0x00006400000c000b */
[----:B01----:R-:W-:Y:S01]  /*1a970*/  ENDCOLLECTIVE ;  /* 0x000000000000791b */ /* 0x003fe20003800000 */
.L_x_5983:
[----:B------:R-:W-:Y:S01]  /*1a980*/  IMAD.MOV.U32 R12, RZ, RZ, 0x8 ;  /* 0x00000008ff0c7424 */ /* 0x000fe200078e00ff */
[----:B------:R-:W-:-:S05]  /*1a990*/  SEL R3, R14, RZ, P3 ;  /* 0x000000ff0e037207 */ /* 0x000fca0001800000 */
[----:B------:R-:W-:-:S04]  /*1a9a0*/  IMAD.IADD R3, R2, 0x1, R3 ;  /* 0x0000000102037824 */ /* 0x000fc800078e0203 */
[----:B------:R-:W-:-:S07]  /*1a9b0*/  IMAD.MOV.U32 R13, RZ, RZ, R3 ;  /* 0x000000ffff0d7224 */ /* 0x000fce00078e0003 */
[----:B------:R-:W-:Y:S05]  /*1a9c0*/  WARPSYNC.COLLECTIVE R15, `(.L_x_5984) ;  /* 0x000000000f087348 */ /* 0x000fea0003c00000 */
[----:B------:R0:W1:Y:S02]  /*1a9d0*/  SHFL.UP P6, R14, R13, R12, R11 ;  /* 0x0400000c0d0e7389 */ /* 0x00006400000c000b */
[----:B01----:R-:W-:Y:S01]  /*1a9e0*/  ENDCOLLECTIVE ;  /* 0x000000000000791b */ /* 0x003fe20003800000 */
.L_x_5984:
[----:B------:R-:W-:Y:S01]  /*1a9f0*/  IMAD.MOV.U32 R12, RZ, RZ, 0x10 ;  /* 0x00000010ff0c7424 */ /* 0x000fe200078e00ff */
[----:B------:R-:W-:-:S05]  /*1aa00*/  SEL R14, R14, RZ, P4 ;  /* 0x000000ff0e0e7207 */ /* 0x000fca0002000000 */
[----:B------:R-:W-:-:S04]  /*1aa10*/  IMAD.IADD R5, R3, 0x1, R14 ;  /* 0x0000000103057824 */ /* 0x000fc800078e020e */
[----:B------:R-:W-:-:S07]  /*1aa20*/  IMAD.MOV.U32 R13, RZ, RZ, R5 ;  /* 0x000000ffff0d7224 */ /* 0x000fce00078e0005 */
[----:B------:R-:W-:Y:S05]  /*1aa30*/  WARPSYNC.COLLECTIVE R15, `(.L_x_5985) ;  /* 0x000000000f087348 */ /* 0x000fea0003c00000 */
[----:B------:R0:W1:Y:S02]  /*1aa40*/  SHFL.UP P6, R14, R13, R12, R11 ;  /* 0x0400000c0d0e7389 */ /* 0x00006400000c000b */
[----:B01----:R-:W-:Y:S01]  /*1aa50*/  ENDCOLLECTIVE ;  /* 0x000000000000791b */ /* 0x003fe20003800000 */
.L_x_5985:
        /* <DEDUP_REMOVED lines=8> */
.L_x_5986:
[----:B------:R-:W-:Y:S05]  /*1aae0*/  BRA `(.L_x_5987) ;  /* 0xffffffb000187947 */ /* 0x000fea000383ffff */
.L_x_5849:
[----:B------:R-:W-:Y:S01]  /*1aaf0*/  BSSY B0, `(.L_x_5988) ;  /* 0x0000006000007945 */ /* 0x000fe20003800000 */
[----:B------:R-:W-:Y:S01]  /*1ab00*/  PLOP3.LUT P6, PT, P6, PT, PT, 0x8, 0x0 ;  /* 0x000000000000781c */ /* 0x000fe200037ce170 */
[----:B------:R-:W-:-:S12]  /*1ab10*/  IMAD.MOV.U32 R15, RZ, RZ, -0x1 ;  /* 0xffffffffff0f7424 */ /* 0x000fd800078e00ff */
[----:B0123--:R-:W-:Y:S05]  /*1ab20*/  WARPSYNC.COLLECTIVE R15, `(.L_x_5989) ;  /* 0x000000000f087348 */ /* 0x00ffea0003c00000 */
[----:B------:R-:W-:Y:S01]  /*1ab30*/  VOTE.ANY R14, PT, P6 ;  /* 0x00000000000e7806 */ /* 0x000fe200030e0100 */
[----:B0123--:R-:W-:Y:S06]  /*1ab40*/  ENDCOLLECTIVE ;  /* 0x000000000000791b */ /* 0x00ffec0003800000 */
.L_x_5989:
[----:B------:R-:W-:Y:S05]  /*1ab50*/  BSYNC B0 ;  /* 0x0000000000007941 */ /* 0x000fea0003800000 */
.L_x_5988:
[----:B------:R-:W-:Y:S01]  /*1ab60*/  MOV R3, R14 ;  /* 0x0000000e00037202 */ /* 0x000fe20000000f00 */
[----:B------:R-:W-:Y:S02]  /*1ab70*/  IMAD.MOV.U32 R13, RZ, RZ, R17 ;  /* 0x000000ffff0d7224 */ /* 0x000fe400078e0011 */
[----:B------:R-:W-:Y:S01]  /*1ab80*/  IMAD.MOV.U32 R11, RZ, RZ, 0x1f ;  /* 0x0000001fff0b7424 */ /* 0x000fe200078e00ff */
[----:B------:R0:W1:Y:S01]  /*1ab90*/  POPC R12, R3 ;  /* 0x00000003000c7309 */ /* 0x0000620000000000 */
[----:B------:R-:W-:-:S07]  /*1aba0*/  IMAD.MOV.U32 R15, RZ, RZ, -0x1 ;  /* 0xffffffffff0f7424 */ /* 0x000fce00078e00ff */
[----:B01----:R-:W-:Y:S05]  /*1abb0*/  WARPSYNC.COLLECTIVE R15, `(.L_x_5990) ;  /* 0x000000000f087348 */ /* 0x003fea0003c00000 */
[----:B-1----:R1:W2:Y:S02]  /*1abc0*/  SHFL.IDX P6, R14, R13, R12, R11 ;  /* 0x0000000c0d0e7389 */ /* 0x0022a400000c000b */
[----:B012---:R-:W-:Y:S01]  /*1abd0*/  ENDCOLLECTIVE ;  /* 0x000000000000791b */ /* 0x007fe20003800000 */
.L_x_5990:
[----:B------:R-:W-:Y:S02]  /*1abe0*/  IMAD.IADD R19, R12, 0x1, R19 ;  /* 0x000000010c137824 */ /* 0x000fe400078e0213 */
[----:B------:R-:W-:Y:S02]  /*1abf0*/  IMAD.MOV.U32 R13, RZ, RZ, R4 ;  /* 0x000000ffff0d7224 */ /* 0x000fe400078e0004 */
[----:B------:R-:W-:-:S07]  /*1ac00*/  IMAD.MOV.U32 R17, RZ, RZ, R14 ;  /* 0x000000ffff117224 */ /* 0x000fce00078e000e */
[----:B------:R-:W-:Y:S05]  /*1ac10*/  WARPSYNC.COLLECTIVE R15, `(.L_x_5991) ;  /* 0x000000000f087348 */ /* 0x000fea0003c00000 */
[----:B------:R0:W1:Y:S02]  /*1ac20*/  SHFL.IDX P6, R14, R13, R12, R11 ;  /* 0x0000000c0d0e7389 */ /* 0x00006400000c000b */
[----:B01----:R-:W-:Y:S01]  /*1ac30*/  ENDCOLLECTIVE ;  /* 0x000000000000791b */ /* 0x003fe20003800000 */
.L_x_5991:
[----:B------:R-:W-:Y:S01]  /*1ac40*/  IMAD.MOV.U32 R4, RZ, RZ, R14 ;  /* 0x000000ffff047224 */ /* 0x000fe200078e000e */
[----:B------:R-:W-:Y:S06]  /*1ac50*/  BRA `(.L_x_5992) ;  /* 0xffffffac00fc7947 */ /* 0x000fec000383ffff */
.L_x_5851:
[----:B------:R-:W-:Y:S01]  /*1ac60*/  BSSY B0, `(.L_x_5993) ;  /* 0x0000007000007945 */ /* 0x000fe20003800000 */
[----:B------:R-:W-:Y:S02]  /*1ac70*/  IMAD.MOV.U32 R13, RZ, RZ, R2 ;  /* 0x000000ffff0d7224 */ /* 0x000fe400078e0002 */
[----:B------:R-:W-:Y:S02]  /*1ac80*/  IMAD.MOV.U32 R11, RZ, RZ, 0x1f ;  /* 0x0000001fff0b7424 */ /* 0x000fe400078e00ff */
[----:B------:R-:W-:-:S07]  /*1ac90*/  IMAD.MOV.U32 R15, RZ, RZ, -0x1 ;  /* 0xffffffffff0f7424 */ /* 0x000fce00078e00ff */
[----:B0123--:R-:W-:Y:S05]  /*1aca0*/  WARPSYNC.COLLECTIVE R15, `(.L_x_5994) ;  /* 0x000000000f087348 */ /* 0x00ffea0003c00000 */
[----:B------:R4:W0:Y:S02]  /*1acb0*/  SHFL.IDX P6, R14, R13, R12, R11 ;  /* 0x0000000c0d0e7389 */ /* 0x00082400000c000b */
[----:B01234-:R-:W-:Y:S01]  /*1acc0*/  ENDCOLLECTIVE ;  /* 0x000000000000791b */ /* 0x01ffe20003800000 */
.L_x_5994:
[----:B------:R-:W-:Y:S05]  /*1acd0*/  BSYNC B0 ;  /* 0x0000000000007941 */ /* 0x000fea0003800000 */
.L_x_5993:
[----:B------:R-:W-:Y:S01]  /*1ace0*/  IMAD.MOV.U32 R6, RZ, RZ, R14 ;  /* 0x000000ffff067224 */ /* 0x000fe200078e000e */
[----:B------:R-:W-:Y:S06]  /*1acf0*/  BRA `(.L_x_5850) ;  /* 0xffffffac00ec7947 */ /* 0x000fec000383ffff */
.L_x_5857:
[----:B-1----:R1:W4:Y:S02]  /*1ad00*/  SYNCS.PHASECHK.TRANS64.TRYWAIT P0, [R5+URZ+0x32420], R0 ;  /* 0x03242000050075a7 */ /* 0x002324000800017f */
[----:B----4-:R-:W-:Y:S05]  /*1ad10*/  @!P0 NANOSLEEP.SYNCS 0x989680 ;  /* 0x009896800000895d */ /* 0x010fea0003900000 */
[----:B------:R-:W4:Y:S02]  /*1ad20*/  @!P0 SYNCS.PHASECHK.TRANS64 P0, [R5+URZ+0x32420], R0 ;  /* 0x03242000050085a7 */ /* 0x000f24000800007f */
[----:B----4-:R-:W-:Y:S05]  /*1ad30*/  @!P0 BRA `(.L_x_5857) ;  /* 0xfffffffc00f08947 */ /* 0x010fea000383ffff */
[----:B------:R-:W-:Y:S05]  /*1ad40*/  BRA `(.L_x_5995) ;  /* 0xffffffb800447947 */ /* 0x000fea000383ffff */
.L_x_5858:
        /* <DEDUP_REMOVED lines=11> */
.L_x_5997:
[----:B------:R-:W-:Y:S05]  /*1ae00*/  BSYNC B0 ;  /* 0x0000000000007941 */ /* 0x000fea0003800000 */
.L_x_5996:
[----:B------:R-:W-:Y:S05]  /*1ae10*/  BRA `(.L_x_5998) ;  /* 0xffffffb8002c7947 */ /* 0x000fea000383ffff */
.L_x_5861:
[----:B------:R-:W-:Y:S01]  /*1ae20*/  BSSY B1, `(.L_x_5999) ;  /* 0x0000006000017945 */ /* 0x000fe20003800000 */
[----:B------:R-:W-:-:S07]  /*1ae30*/  IMAD.MOV.U32 R15, RZ, RZ, -0x1 ;  /* 0xffffffffff0f7424 */ /* 0x000fce00078e00ff */
[----:B0123--:R-:W-:Y:S05]  /*1ae40*/  WARPSYNC.COLLECTIVE R15, `(.L_x_6000) ;  /* 0x000000000f0c7348 */ /* 0x00ffea0003c00000 */
[----:B------:R-:W-:Y:S02]  /*1ae50*/  ELECT P6, UR62, PT ;  /* 0x00000000003e782f */ /* 0x000fe400038c0000 */
[----:B------:R-:W-:Y:S01]  /*1ae60*/  MOV R14, UR62 ;  /* 0x0000003e000e7c02 */ /* 0x000fe20008000f00 */
[----:B0123--:R-:W-:Y:S10]  /*1ae70*/  ENDCOLLECTIVE ;  /* 0x000000000000791b */ /* 0x00fff40003800000 */
.L_x_6000:
[----:B------:R-:W-:Y:S05]  /*1ae80*/  BSYNC B1 ;  /* 0x0000000000017941 */ /* 0x000fea0003800000 */
.L_x_5999:
[----:B------:R-:W-:Y:S05]  /*1ae90*/  BRA `(.L_x_6001) ;  /* 0xffffffb800247947 */ /* 0x000fea000383ffff */
.L_x_5863:
[----:B-1----:R1:W4:Y:S02]  /*1aea0*/  SYNCS.PHASECHK.TRANS64.TRYWAIT P1, [R3+URZ+0x32440], R2 ;  /* 0x03244002030075a7 */ /* 0x002324000802017f */
[----:B----4-:R-:W-:Y:S05]  /*1aeb0*/  @!P1 NANOSLEEP.SYNCS 0x989680 ;  /* 0x009896800000995d */ /* 0x010fea0003900000 */
[----:B------:R-:W4:Y:S02]  /*1aec0*/  @!P1 SYNCS.PHASECHK.TRANS64 P1, [R3+URZ+0x32440], R2 ;  /* 0x03244002030095a7 */ /* 0x000f24000802007f */
[----:B----4-:R-:W-:Y:S05]  /*1aed0*/  @!P1 BRA `(.L_x_5863) ;  /* 0xfffffffc00f09947 */ /* 0x010fea000383ffff */
[----:B------:R-:W-:Y:S05]  /*1aee0*/  BRA `(.L_x_6002) ;  /* 0xffffffb8004c7947 */ /* 0x000fea000383ffff */
.L_x_5865:
[----:B----4-:R4:W0:Y:S02]  /*1aef0*/  SYNCS.PHASECHK.TRANS64.TRYWAIT P1, [R5+URZ+0x32440], R0 ;  /* 0x03244000050075a7 */ /* 0x010824000802017f */
[----:B0-----:R-:W-:Y:S05]  /*1af00*/  @!P1 NANOSLEEP.SYNCS 0x989680 ;  /* 0x009896800000995d */ /* 0x001fea0003900000 */
[----:B------:R-:W0:Y:S02]  /*1af10*/  @!P1 SYNCS.PHASECHK.TRANS64 P1, [R5+URZ+0x32440], R0 ;  /* 0x03244000050095a7 */ /* 0x000e24000802007f */
[----:B0-----:R-:W-:Y:S05]  /*1af20*/  @!P1 BRA `(.L_x_5865) ;  /* 0xfffffffc00f09947 */ /* 0x001fea000383ffff */
[----:B------:R-:W-:Y:S05]  /*1af30*/  BRA `(.L_x_6003) ;  /* 0xffffffb800587947 */ /* 0x000fea000383ffff */
.L_x_5867:
[----:B------:R0:W0:Y:S02]  /*1af40*/  SYNCS.PHASECHK.TRANS64.TRYWAIT P1, [R3+URZ+0x32460], R2 ;  /* 0x03246002030075a7 */ /* 0x000024000802017f */
[----:B0-----:R-:W-:Y:S05]  /*1af50*/  @!P1 NANOSLEEP.SYNCS 0x989680 ;  /* 0x009896800000995d */ /* 0x001fea0003900000 */
[----:B------:R-:W0:Y:S02]  /*1af60*/  @!P1 SYNCS.PHASECHK.TRANS64 P1, [R3+URZ+0x32460], R2 ;  /* 0x03246002030095a7 */ /* 0x000e24000802007f */
[----:B0-----:R-:W-:Y:S05]  /*1af70*/  @!P1 BRA `(.L_x_5867) ;  /* 0xfffffffc00f09947 */ /* 0x001fea000383ffff */
[----:B------:R-:W-:Y:S05]  /*1af80*/  BRA `(.L_x_6004) ;  /* 0xffffffb800547947 */ /* 0x000fea000383ffff */
.L_x_6005:
        /* <DEDUP_REMOVED lines=15> */
.L_x_6575:


//--------------------- .text._ZN7cutlass13device_kernelIN5flash11enable_sm90INS1_16FlashAttnFwdSm90INS1_25CollectiveMainloopFwdSm90ILi2EN4cute5tupleIJNS5_1CILi1EEES8_S8_EEENS6_IJNS7_ILi128EEENS7_ILi96EEENS7_ILi64EEEEEELi256ENS_10bfloat16_tEfNS_4arch4Sm90ELb1ELb0ELb1ELb1ELb1ELb1ELb1ELb1ELb0ELb1ELb1ELb0EEENS1_21CollectiveEpilogueFwdINS6_IJSA_NS7_ILi256EEESB_EEES9_SE_SG_Li256ELb1ELb1ELb1ELb0EEENS1_36VarlenDynamicPersistentTileSchedulerILi128ELi96ELi256ELi128ELb1ELb1ELb1ELb1ELb1ELb1EEEEEEEEEvNT_6ParamsE --------------------------
	.section	.text._ZN7cutlass13device_kernelIN5flash11enable_sm90INS1_16FlashAttnFwdSm90INS1_25CollectiveMainloopFwdSm90ILi2EN4cute5tupleIJNS5_1CILi1EEES8_S8_EEENS6_IJNS7_ILi128EEENS7_ILi96EEENS7_ILi64EEEEEELi256ENS_10bfloat16_tEfNS_4arch4Sm90ELb1ELb0ELb1ELb1ELb1ELb1ELb1ELb1ELb0ELb1ELb1ELb0EEENS1_21CollectiveEpilogueFwdINS6_IJSA_NS7_ILi256EEESB_EEES9_SE_SG_Li256ELb1ELb1ELb1ELb0EEENS1_36VarlenDynamicPersistentTileSchedulerILi128ELi96ELi256ELi128ELb1ELb1ELb1ELb1ELb1ELb1EEEEEEEEEvNT_6ParamsE,"ax",@progbits
	.align	128
.text._ZN7cutlass13device_kernelIN5flash11enable_sm90INS1_16FlashAttnFwdSm90INS1_25CollectiveMainloopFwdSm90ILi2EN4cute5tupleIJNS5_1CILi1EEES8_S8_EEENS6_IJNS7_ILi128EEENS7_ILi96EEENS7_ILi64EEEEEELi256ENS_10bfloat16_tEfNS_4arch4Sm90ELb1ELb0ELb1ELb1ELb1ELb1ELb1ELb1ELb0ELb1ELb1ELb0EEENS1_21CollectiveEpilogueFwdINS6_IJSA_NS7_ILi256EEESB_EEES9_SE_SG_Li256ELb1ELb1ELb1ELb0EEENS1_36VarlenDynamicPersistentTileSchedulerILi128ELi96ELi256ELi128ELb1ELb1ELb1ELb1ELb1ELb1EEEEEEEEEvNT_6ParamsE:
        .type           _ZN7cutlass13device_kernelIN5flash11enable_sm90INS1_16FlashAttnFwdSm90INS1_25CollectiveMainloopFwdSm90ILi2EN4cute5tupleIJNS5_1CILi1EEES8_S8_EEENS6_IJNS7_ILi128EEENS7_ILi96EEENS7_ILi64EEEEEELi256ENS_10bfloat16_tEfNS_4arch4Sm90ELb1ELb0ELb1ELb1ELb1ELb1ELb1ELb1ELb0ELb1ELb1ELb0EEENS1_21CollectiveEpilogueFwdINS6_IJSA_NS7_ILi256EEESB_EEES9_SE_SG_Li256ELb1ELb1ELb1ELb0EEENS1_36VarlenDynamicPersistentTileSchedulerILi128ELi96ELi256ELi128ELb1ELb1ELb1ELb1ELb1ELb1EEEEEEEEEvNT_6ParamsE,@function
        .size           _ZN7cutlass13device_kernelIN5flash11enable_sm90INS1_16FlashAttnFwdSm90INS1_25CollectiveMainloopFwdSm90ILi2EN4cute5tupleIJNS5_1CILi1EEES8_S8_EEENS6_IJNS7_ILi128EEENS7_ILi96EEENS7_ILi64EEEEEELi256ENS_10bfloat16_tEfNS_4arch4Sm90ELb1ELb0ELb1ELb1ELb1ELb1ELb1ELb1ELb0ELb1ELb1ELb0EEENS1_21CollectiveEpilogueFwdINS6_IJSA_NS7_ILi256EEESB_EEES9_SE_SG_Li256ELb1ELb1ELb1ELb0EEENS1_36VarlenDynamicPersistentTileSchedulerILi128ELi96ELi256ELi128ELb1ELb1ELb1ELb1ELb1ELb1EEEEEEEEEvNT_6ParamsE,(.L_x_6576 - _ZN7cutlass13device_kernelIN5flash11enable_sm90INS1_16FlashAttnFwdSm90INS1_25CollectiveMainloopFwdSm90ILi2EN4cute5tupleIJNS5_1CILi1EEES8_S8_EEENS6_IJNS7_ILi128EEENS7_ILi96EEENS7_ILi64EEEEEELi256ENS_10bfloat16_tEfNS_4arch4Sm90ELb1ELb0ELb1ELb1ELb1ELb1ELb1ELb1ELb0ELb1ELb1ELb0EEENS1_21CollectiveEpilogueFwdINS6_IJSA_NS7_ILi256EEESB_EEES9_SE_SG_Li256ELb1ELb1ELb1ELb0EEENS1_36VarlenDynamicPersistentTileSchedulerILi128ELi96ELi256ELi128ELb1ELb1ELb1ELb1ELb1ELb1EEEEEEEEEvNT_6ParamsE)
        .other          _ZN7cutlass13device_kernelIN5flash11enable_sm90INS1_16FlashAttnFwdSm90INS1_25CollectiveMainloopFwdSm90ILi2EN4cute5tupleIJNS5_1CILi1EEES8_S8_EEENS6_IJNS7_ILi128EEENS7_ILi96EEENS7_ILi64EEEEEELi256ENS_10bfloat16_tEfNS_4arch4Sm90ELb1ELb0ELb1ELb1ELb1ELb1ELb1ELb1ELb0ELb1ELb1ELb0EEENS1_21CollectiveEpilogueFwdINS6_IJSA_NS7_ILi256EEESB_EEES9_SE_SG_Li256ELb1ELb1ELb1ELb0EEENS1_36VarlenDynamicPersistentTileSchedulerILi128ELi96ELi256ELi128ELb1ELb1ELb1ELb1ELb1ELb1EEEEEEEEEvNT_6ParamsE,@"STO_CUDA_ENTRY STV_DEFAULT"
_ZN7cutlass13device_kernelIN5flash11enable_sm90INS1_16FlashAttnFwdSm90INS1_25CollectiveMainloopFwdSm90ILi2EN4cute5tupleIJNS5_1CILi1EEES8_S8_EEENS6_IJNS7_ILi128EEENS7_ILi96EEENS7_ILi64EEEEEELi256ENS_10bfloat16_tEfNS_4arch4Sm90ELb1ELb0ELb1ELb1ELb1ELb1ELb1ELb1ELb0ELb1ELb1ELb0EEENS1_21CollectiveEpilogueFwdINS6_IJSA_NS7_ILi256EEESB_EEES9_SE_SG_Li256ELb1ELb1ELb1ELb0EEENS1_36VarlenDynamicPersistentTileSchedulerILi128ELi96ELi256ELi128ELb1ELb1ELb1ELb1ELb1ELb1EEEEEEEEEvNT_6ParamsE:
        /* <DEDUP_REMOVED lines=18> */
.L_x_6007:
[----:B------:R-:W-:Y:S05]  /*0120*/  BSYNC B0 ;  /* 0x0000000000007941 */ /* 0x000fea0003800000 */
.L_x_6006:
        /* <DEDUP_REMOVED lines=43> */
.L_x_6008:
        /* <DEDUP_REMOVED lines=22> */
.L_x_6009:
        /* <DEDUP_REMOVED lines=18> */
.L_x_6010:
        /* <DEDUP_REMOVED lines=22> */
.L_x_6011:
        /* <DEDUP_REMOVED lines=22> */
.L_x_6012:
[----:B------:R-:W-:Y:S01]  /*0920*/  PLOP3.LUT P0, PT, PT, PT, UP0, 0x80, 0x0 ;  /* 0x000000000000781c */ /* 0x000fe20003f0f008 */
[----:B------:R-:W-:Y:S01]  /*0930*/  UMOV UR36, 0x1 ;  /* 0x0000000100247882 */ /* 0x000fe20000000000 */
[----:B------:R-:W-:Y:S01]  /*0940*/  NOP ;  /* 0x0000000000007918 */ /* 0x000fe20000000000 */
[----:B------:R-:W-:Y:S01]  /*0950*/  USEL UR36, UR36, 0x2, !UP0 ;  /* 0x0000000224247887 */ /* 0x000fe2000c000000 */
[----:B------:R-:W-:Y:S01]  /*0960*/  BSSY B9, `(.L_x_6013) ;  /* 0x00021b7000097945 */ /* 0x000fe20003800000 */
[----:B------:R-:W-:Y:S01]  /*0970*/  ULDC.64 UR40, c[0x0][0x208] ;  /* 0x0000820000287ab9 */ /* 0x000fe20000000a00 */
[----:B0123--:R-:W-:Y:S07]  /*0980*/  BAR.SYNC.DEFER_BLOCKING 0x0 ;  /* 0x0000000000007b1d */ /* 0x00ffee0000010000 */
[----:B------:R-:W-:Y:S05]  /*0990*/  @!P0 BRA `(.L_x_6014) ;  /* 0x0000019400a48947 */ /* 0x000fea0003800000 */
.L_x_6015:
        /* <DEDUP_REMOVED lines=21> */
[----:B------:R-:W-:Y:S01]  /*0af0*/  CS2R R18, SRZ ;  /* 0x0000000000127805 */ /* 0x000fe2000001ff00 */
[----:B------:R-:W-:Y:S01]  /*0b00*/  IMAD.MOV.U32 R206, RZ, RZ, RZ ;  /* 0x000000ffffce7224 */ /* 0x000fe200078e00ff */
[----:B------:R-:W-:Y:S01]  /*0b10*/  ULOP3.LUT UR47, UR36, 0x1, URZ, 0xfc, !UPT ;  /* 0x00000001242f7892 */ /* 0x000fe2000f8efc3f */
[----:B------:R-:W-:Y:S01]  /*0b20*/  IMAD.MOV.U32 R204, RZ, RZ, RZ ;  /* 0x000000ffffcc7224 */ /* 0x000fe200078e00ff */
[----:B------:R-:W-:-:S04]  /*0b30*/  SHF.R.S32.HI R3, RZ, 0x1f, R0 ;  /* 0x0000001fff037819 */ /* 0x000fc80000011400 */
        /* <DEDUP_REMOVED lines=15> */
[----:B------:R-:W-:Y:S02]  /*0c30*/  LEA.HI R9, R9, R20, RZ, 0x5 ;  /* 0x0000001409097211 */ /* 0x000fe400078f28ff */
[----:B------:R-:W-:Y:S02]  /*0c40*/  LEA.HI R8, R8, R11, RZ, 0x3 ;  /* 0x0000000b08087211 */ /* 0x000fe400078f18ff */
[----:B------:R-:W-:Y:S02]  /*0c50*/  LOP3.LUT R6, R6, 0x1ffffffe, RZ, 0xc0, !PT ;  /* 0x1ffffffe06067812 */ /* 0x000fe400078ec0ff */
[----:B------:R-:W-:Y:S01]  /*0c60*/  LOP3.LUT R12, R8, 0xfffffff8, RZ, 0xc0, !PT ;  /* 0xfffffff8080c7812 */ /* 0x000fe200078ec0ff */
[----:B------:R-:W-:Y:S01]  /*0c70*/  IMAD.IADD R8, R5, 0x1, -R2 ;  /* 0x0000000105087824 */ /* 0x000fe200078e0a02 */
[-C--:B------:R-:W-:Y:S01]  /*0c80*/  LEA.HI R2, R3, R0.reuse, RZ, 0x5 ;  /* 0x0000000003027211 */ /* 0x080fe200078f28ff */
[----:B------:R-:W-:Y:S01]  /*0c90*/  IMAD.IADD R6, R7, 0x1, -R6 ;  /* 0x0000000107067824 */ /* 0x000fe200078e0a06 */
[----:B------:R-:W-:Y:S01]  /*0ca0*/  LEA.HI R3, R3, R0, RZ, 0x3 ;  /* 0x0000000003037211 */ /* 0x000fe200078f18ff */
[----:B------:R-:W-:Y:S01]  /*0cb0*/  IMAD.IADD R12, R11, 0x1, -R12 ;  /* 0x000000010b0c7824 */ /* 0x000fe200078e0a0c */
[----:B------:R-:W-:-:S02]  /*0cc0*/  SHF.R.S32.HI R9, RZ, 0x5, R9 ;  /* 0x00000005ff097819 */ /* 0x000fc40000011409 */
[----:B------:R-:W-:Y:S02]  /*0cd0*/  LOP3.LUT R5, R4, 0x3fffff0, RZ, 0xc0, !PT ;  /* 0x03fffff004057812 */ /* 0x000fe400078ec0ff */
        /* <DEDUP_REMOVED lines=9> */
[----:B------:R-:W-:-:S02]  /*0d70*/  VIADD R9, R202, 0x40 ;  /* 0x00000040ca097836 */ /* 0x000fc40000000000 */
[----:B------:R0:W-:Y:S01]  /*0d80*/  STL [R1+0xbc], R16 ;  /* 0x0000bc1001007387 */ /* 0x0001e20000100800 */
[----:B------:R-:W-:Y:S02]  /*0d90*/  IMAD R5, R16, 0x10, R5 ;  /* 0x0000001010057824 */ /* 0x000fe400078e0205 */
[----:B------:R-:W-:Y:S01]  /*0da0*/  IMAD.IADD R222, R0, 0x1, -R7 ;  /* 0x0000000100de7824 */ /* 0x000fe200078e0a07 */
[----:B------:R-:W-:Y:S01]  /*0db0*/  LEA.HI R0, R3, R3, RZ, 0x1 ;  /* 0x0000000303007211 */ /* 0x000fe200078f08ff */
[----:B------:R-:W-:Y:S01]  /*0dc0*/  IMAD.SHL.U32 R2, R9, 0x40, RZ ;  /* 0x0000004009027824 */ /* 0x000fe200078e00ff */
[----:B------:R-:W-:Y:S01]  /*0dd0*/  SHF.R.S32.HI R4, RZ, 0x1f, R9 ;  /* 0x0000001fff047819 */ /* 0x000fe20000011409 */
[----:B------:R-:W-:Y:S01]  /*0de0*/  IMAD.MOV.U32 R7, RZ, RZ, R15 ;  /* 0x000000ffff077224 */ /* 0x000fe200078e000f */
[----:B------:R-:W-:Y:S01]  /*0df0*/  LOP3.LUT R0, R0, 0x1ffffffe, RZ, 0xc0, !PT ;  /* 0x1ffffffe00007812 */ /* 0x000fe200078ec0ff */
[C---:B------:R-:W-:Y:S01]  /*0e00*/  IMAD.SHL.U32 R200, R3.reuse, 0x4, RZ ;  /* 0x0000000403c87824 */ /* 0x040fe200078e00ff */
[----:B------:R-:W-:Y:S01]  /*0e10*/  LEA.HI R4, R4, R9, RZ, 0x3 ;  /* 0x0000000904047211 */ /* 0x000fe200078f18ff */
[C---:B0-----:R-:W-:Y:S01]  /*0e20*/  IMAD.SHL.U32 R16, R3.reuse, 0x8, RZ ;  /* 0x0000000803107824 */ /* 0x041fe200078e00ff */
[----:B------:R-:W-:Y:S01]  /*0e30*/  STL [R1+0x1e4], R8 ;  /* 0x0001e40801007387 */ /* 0x000fe20000100800 */
[----:B------:R-:W-:Y:S01]  /*0e40*/  IMAD.IADD R0, R3, 0x1, -R0 ;  /* 0x0000000103007824 */ /* 0x000fe200078e0a00 */
[----:B------:R-:W-:Y:S01]  /*0e50*/  LOP3.LUT R3, R2, 0x1c0, RZ, 0xc0, !PT ;  /* 0x000001c002037812 */ /* 0x000fe200078ec0ff */
[C---:B------:R-:W-:Y:S01]  /*0e60*/  VIADD R226, R16.reuse, 0x40 ;  /* 0x0000004010e27836 */ /* 0x040fe20000000000 */
[C---:B------:R-:W-:Y:S01]  /*0e70*/  IADD3 R228, R16.reuse, 0xc0, RZ ;  /* 0x000000c010e47810 */ /* 0x040fe20007ffe0ff */
[C---:B------:R-:W-:Y:S01]  /*0e80*/  VIADD R225, R16.reuse, 0x60 ;  /* 0x0000006010e17836 */ /* 0x040fe20000000000 */
[----:B------:R-:W-:Y:S01]  /*0e90*/  STL [R1+0xd8], RZ ;  /* 0x0000d8ff01007387 */ /* 0x000fe20000100800 */
[C---:B------:R-:W-:Y:S01]  /*0ea0*/  VIADD R224, R16.reuse, 0x80 ;  /* 0x0000008010e07836 */ /* 0x040fe20000000000 */
[----:B------:R-:W-:Y:S01]  /*0eb0*/  SHF.R.S32.HI R24, RZ, 0x1f, R226 ;  /* 0x0000001fff187819 */ /* 0x000fe200000114e2 */
[----:B------:R-:W-:Y:S01]  /*0ec0*/  VIADD R223, R16, 0xa0 ;  /* 0x000000a010df7836 */ /* 0x000fe20000000000 */
[----:B------:R-:W-:Y:S01]  /*0ed0*/  SHF.R.S32.HI R21, RZ, 0x1f, R225 ;  /* 0x0000001fff157819 */ /* 0x000fe200000114e1 */
[----:B------:R-:W-:Y:S01]  /*0ee0*/  IMAD.SHL.U32 R4, R4, 0x40, RZ ;  /* 0x0000004004047824 */ /* 0x000fe200078e00ff */
[----:B------:R-:W-:Y:S01]  /*0ef0*/  SHF.R.S32.HI R15, RZ, 0x1f, R224 ;  /* 0x0000001fff0f7819 */ /* 0x000fe200000114e0 */
[----:B------:R-:W-:Y:S01]  /*0f00*/  VIADD R227, R16, 0xe0 ;  /* 0x000000e010e37836 */ /* 0x000fe20000000000 */
[----:B------:R0:W-:Y:S01]  /*0f10*/  STL [R1+0xac], R24 ;  /* 0x0000ac1801007387 */ /* 0x0001e20000100800 */
[----:B------:R-:W-:Y:S01]  /*0f20*/  SHF.R.U32.HI R12, RZ, 0x3, R3 ;  /* 0x00000003ff0c7819 */ /* 0x000fe20000011603 */
[----:B------:R-:W-:Y:S01]  /*0f30*/  IMAD.IADD R10, R20, 0x1, -R10 ;  /* 0x00000001140a7824 */ /* 0x000fe200078e0a0a */
[----:B------:R-:W-:Y:S01]  /*0f40*/  LOP3.LUT R3, R3, 0x38, R16, 0xf8, !PT ;  /* 0x0000003803037812 */ /* 0x000fe200078ef810 */
[----:B------:R1:W-:Y:S01]  /*0f50*/  STL [R1+0xa8], R21 ;  /* 0x0000a81501007387 */ /* 0x0003e20000100800 */
[----:B------:R-:W-:Y:S01]  /*0f60*/  LOP3.LUT R4, R4, 0xfffffe00, RZ, 0xc0, !PT ;  /* 0xfffffe0004047812 */ /* 0x000fe200078ec0ff */
[----:B------:R-:W-:Y:S01]  /*0f70*/  IMAD R11, R5, 0x8, R6 ;  /* 0x00000008050b7824 */ /* 0x000fe200078e0206 */
[----:B------:R-:W-:Y:S01]  /*0f80*/  SHF.R.S32.HI R17, RZ, 0x1f, R16 ;  /* 0x0000001fff117819 */ /* 0x000fe20000011410 */
[----:B------:R2:W-:Y:S01]  /*0f90*/  STL [R1+0xa4], R15 ;  /* 0x0000a40f01007387 */ /* 0x0005e20000100800 */
[----:B------:R-:W-:Y:S01]  /*0fa0*/  LOP3.LUT R3, R4, R3, R12, 0xf6, !PT ;  /* 0x0000000304037212 */ /* 0x000fe200078ef60c */
[----:B------:R-:W-:Y:S01]  /*0fb0*/  IMAD.SHL.U32 R44, R10, 0x2, RZ ;  /* 0x000000020a2c7824 */ /* 0x000fe200078e00ff */
[----:B0-----:R-:W-:Y:S01]  /*0fc0*/  SHF.R.S32.HI R24, RZ, 0x1f, R223 ;  /* 0x0000001fff187819 */ /* 0x001fe200000114df */
[----:B------:R-:W-:Y:S01]  /*0fd0*/  IMAD.SHL.U32 R222, R222, 0x8, RZ ;  /* 0x00000008dede7824 */ /* 0x000fe200078e00ff */
[----:B-1----:R-:W-:Y:S01]  /*0fe0*/  SHF.R.S32.HI R21, RZ, 0x1f, R228 ;  /* 0x0000001fff157819 */ /* 0x002fe200000114e4 */
[----:B------:R-:W-:-:S02]  /*0ff0*/  IMAD R3, R3, 0x2, R22 ;  /* 0x0000000203037824 */ /* 0x000fc400078e0216 */
[----:B------:R0:W-:Y:S01]  /*1000*/  STL [R1+0xa0], R24 ;  /* 0x0000a01801007387 */ /* 0x0001e20000100800 */
[C---:B------:R-:W-:Y:S01]  /*1010*/  VIADD R43, R44.reuse, 0x8 ;  /* 0x000000082c2b7836 */ /* 0x040fe20000000000 */
[----:B--2---:R-:W-:Y:S01]  /*1020*/  SHF.R.S32.HI R15, RZ, 0x1f, R227 ;  /* 0x0000001fff0f7819 */ /* 0x004fe200000114e3 */
[C---:B------:R-:W-:Y:S01]  /*1030*/  VIADD R42, R44.reuse, 0x10 ;  /* 0x000000102c2a7836 */ /* 0x040fe20000000000 */
[----:B------:R-:W-:Y:S01]  /*1040*/  STL [R1+0x9c], R21 ;  /* 0x00009c1501007387 */ /* 0x000fe20000100800 */
[C---:B------:R-:W-:Y:S01]  /*1050*/  VIADD R41, R44.reuse, 0x18 ;  /* 0x000000182c297836 */ /* 0x040fe20000000000 */
[----:B------:R-:W-:Y:S01]  /*1060*/  SHF.R.S32.HI R9, RZ, 0x1f, R222 ;  /* 0x0000001fff097819 */ /* 0x000fe200000114de */
[C---:B------:R-:W-:Y:S01]  /*1070*/  VIADD R40, R44.reuse, 0x20 ;  /* 0x000000202c287836 */ /* 0x040fe20000000000 */
[----:B------:R-:W-:Y:S01]  /*1080*/  STL [R1+0x98], R15 ;  /* 0x0000980f01007387 */ /* 0x000fe20000100800 */
[C---:B------:R-:W-:Y:S01]  /*1090*/  VIADD R39, R44.reuse, 0x28 ;  /* 0x000000282c277836 */ /* 0x040fe20000000000 */
[C---:B0-----:R-:W-:Y:S01]  /*10a0*/  IADD3 R24, R44.reuse, 0xa0, RZ ;  /* 0x000000a02c187810 */ /* 0x041fe20007ffe0ff */
[C---:B------:R-:W-:Y:S01]  /*10b0*/  VIADD R38, R44.reuse, 0x30 ;  /* 0x000000302c267836 */ /* 0x040fe20000000000 */
[----:B------:R0:W-:Y:S01]  /*10c0*/  STL [R1+0xc0], R4 ;  /* 0x0000c00401007387 */ /* 0x0001e20000100800 */
[----:B------:R-:W-:-:S02]  /*10d0*/  VIADD R37, R44, 0x38 ;  /* 0x000000382c257836 */ /* 0x000fc40000000000 */
[C---:B------:R-:W-:Y:S01]  /*10e0*/  VIADD R36, R44.reuse, 0x40 ;  /* 0x000000402c247836 */ /* 0x040fe20000000000 */
[----:B------:R-:W-:Y:S01]  /*10f0*/  STL [R1+0xb4], R44 ;  /* 0x0000b42c01007387 */ /* 0x000fe20000100800 */
[C---:B------:R-:W-:Y:S02]  /*1100*/  VIADD R35, R44.reuse, 0x48 ;  /* 0x000000482c237836 */ /* 0x040fe40000000000 */
[C---:B------:R-:W-:Y:S02]  /*1110*/  VIADD R34, R44.reuse, 0x50 ;  /* 0x000000502c227836 */ /* 0x040fe40000000000 */
[C---:B------:R-:W-:Y:S02]  /*1120*/  VIADD R33, R44.reuse, 0x58 ;  /* 0x000000582c217836 */ /* 0x040fe40000000000 */
[----:B0-----:R-:W-:Y:S02]  /*1130*/  IMAD.SHL.U32 R4, R11, 0x8, RZ ;  /* 0x000000080b047824 */ /* 0x001fe400078e00ff */
[----:B------:R-:W-:-:S02]  /*1140*/  VIADD R32, R44, 0x60 ;  /* 0x000000602c207836 */ /* 0x000fc40000000000 */
[C---:B------:R-:W-:Y:S01]  /*1150*/  VIADD R31, R44.reuse, 0x68 ;  /* 0x000000682c1f7836 */ /* 0x040fe20000000000 */
[----:B------:R-:W-:Y:S01]  /*1160*/  STL [R1+0x1e8], R4 ;  /* 0x0001e80401007387 */ /* 0x000fe20000100800 */
[C---:B------:R-:W-:Y:S02]  /*1170*/  VIADD R30, R44.reuse, 0x70 ;  /* 0x000000702c1e7836 */ /* 0x040fe40000000000 */
[C---:B------:R-:W-:Y:S01]  /*1180*/  VIADD R29, R44.reuse, 0x78 ;  /* 0x000000782c1d7836 */ /* 0x040fe20000000000 */
[----:B------:R-:W-:Y:S01]  /*1190*/  STL [R1+0x1e0], R3 ;  /* 0x0001e00301007387 */ /* 0x000fe20000100800 */
[C---:B------:R-:W-:Y:S02]  /*11a0*/  VIADD R28, R44.reuse, 0x80 ;  /* 0x000000802c1c7836 */ /* 0x040fe40000000000 */
[----:B------:R-:W-:Y:S01]  /*11b0*/  IMAD.MOV.U32 R6, RZ, RZ, R14 ;  /* 0x000000ffff067224 */ /* 0x000fe200078e000e */
[----:B------:R0:W-:Y:S01]  /*11c0*/  STL [R1+0x158], R43 ;  /* 0x0001582b01007387 */ /* 0x0001e20000100800 */
[----:B------:R-:W-:-:S02]  /*11d0*/  VIADD R27, R44, 0x88 ;  /* 0x000000882c1b7836 */ /* 0x000fc40000000000 */
[----:B------:R-:W-:Y:S01]  /*11e0*/  IMAD.MOV.U32 R5, RZ, RZ, R13 ;  /* 0x000000ffff057224 */ /* 0x000fe200078e000d */
[----:B------:R1:W-:Y:S01]  /*11f0*/  STL [R1+0x154], R42 ;  /* 0x0001542a01007387 */ /* 0x0003e20000100800 */
[----:B------:R-:W-:Y:S02]  /*1200*/  VIADD R14, R222, 0x40 ;  /* 0x00000040de0e7836 */ /* 0x000fe40000000000 */
[----:B------:R-:W-:Y:S01]  /*1210*/  VIADD R26, R44, 0x90 ;  /* 0x000000902c1a7836 */ /* 0x000fe20000000000 */
[----:B------:R2:W-:Y:S01]  /*1220*/  STL [R1+0x150], R41 ;  /* 0x0001502901007387 */ /* 0x0005e20000100800 */
[----:B------:R-:W-:Y:S01]  /*1230*/  VIADD R13, R222, 0x80 ;  /* 0x00000080de0d7836 */ /* 0x000fe20000000000 */
[----:B------:R-:W-:Y:S01]  /*1240*/  SHF.R.S32.HI R14, RZ, 0x1f, R14 ;  /* 0x0000001fff0e7819 */ /* 0x000fe2000001140e */
[C---:B------:R-:W-:Y:S01]  /*1250*/  VIADD R25, R44.reuse, 0x98 ;  /* 0x000000982c197836 */ /* 0x040fe20000000000 */
[----:B------:R3:W-:Y:S01]  /*1260*/  STL [R1+0x14c], R40 ;  /* 0x00014c2801007387 */ /* 0x0007e20000100800 */
[C---:B------:R-:W-:Y:S01]  /*1270*/  VIADD R21, R44.reuse, 0xa8 ;  /* 0x000000a82c157836 */ /* 0x040fe20000000000 */
[----:B------:R-:W-:Y:S01]  /*1280*/  SHF.R.S32.HI R13, RZ, 0x1f, R13 ;  /* 0x0000001fff0d7819 */ /* 0x000fe2000001140d */
[----:B------:R-:W-:Y:S01]  /*1290*/  VIADD R20, R44, 0xb0 ;  /* 0x000000b02c147836 */ /* 0x000fe20000000000 */
[----:B------:R4:W-:Y:S01]  /*12a0*/  STL [R1+0x148], R39 ;  /* 0x0001482701007387 */ /* 0x0009e20000100800 */
[----:B------:R-:W-:Y:S01]  /*12b0*/  VIADD R9, R222, 0xc0 ;  /* 0x000000c0de097836 */ /* 0x000fe20000000000 */
[----:B0-----:R-:W-:Y:S01]  /*12c0*/  SHF.R.S32.HI R43, RZ, 0x1f, R43 ;  /* 0x0000001fff2b7819 */ /* 0x001fe2000001142b */
[C---:B------:R-:W-:Y:S01]  /*12d0*/  VIADD R15, R44.reuse, 0xb8 ;  /* 0x000000b82c0f7836 */ /* 0x040fe20000000000 */
[----:B------:R0:W-:Y:S01]  /*12e0*/  STL [R1+0x144], R38 ;  /* 0x0001442601007387 */ /* 0x0001e20000100800 */
        /* <DEDUP_REMOVED lines=11> */
[----:B------:R2:W-:Y:S01]  /*13a0*/  STL [R1+0x138], R35 ;  /* 0x0001382301007387 */ /* 0x0005e20000100800 */
[C---:B------:R-:W-:Y:S01]  /*13b0*/  VIADD R4, R44.reuse, 0xf0 ;  /* 0x000000f02c047836 */ /* 0x040fe20000000000 */
[----:B---3--:R-:W-:Y:S01]  /*13c0*/  SHF.R.S32.HI R40, RZ, 0x1f, R40 ;  /* 0x0000001fff287819 */ /* 0x008fe20000011428 */
[----:B------:R-:W-:Y:S01]  /*13d0*/  VIADD R3, R44, 0xf8 ;  /* 0x000000f82c037836 */ /* 0x000fe20000000000 */
[----:B------:R3:W-:Y:S01]  /*13e0*/  STL [R1+0x134], R34 ;  /* 0x0001342201007387 */ /* 0x0007e20000100800 */
[----:B----4-:R-:W-:Y:S01]  /*13f0*/  SHF.R.S32.HI R39, RZ, 0x1f, R39 ;  /* 0x0000001fff277819 */ /* 0x010fe20000011427 */
[----:B------:R-:W-:Y:S01]  /*1400*/  IMAD R0, R0, 0x8, R8 ;  /* 0x0000000800007824 */ /* 0x000fe200078e0208 */
[----:B0-----:R-:W-:Y:S01]  /*1410*/  SHF.R.S32.HI R38, RZ, 0x1f, R38 ;  /* 0x0000001fff267819 */ /* 0x001fe20000011426 */
[----:B------:R0:W-:Y:S01]  /*1420*/  STL [R1+0x130], R33 ;  /* 0x0001302101007387 */ /* 0x0001e20000100800 */
[----:B-----5:R-:W-:Y:S01]  /*1430*/  SHF.R.S32.HI R37, RZ, 0x1f, R37 ;  /* 0x0000001fff257819 */ /* 0x020fe20000011425 */
[----:B------:R-:W-:Y:S01]  /*1440*/  VIADD R2, R16, 0x20 ;  /* 0x0000002010027836 */ /* 0x000fe20000000000 */
[----:B-1----:R-:W-:Y:S01]  /*1450*/  SHF.R.S32.HI R36, RZ, 0x1f, R36 ;  /* 0x0000001fff247819 */ /* 0x002fe20000011424 */
[----:B------:R1:W-:Y:S01]  /*1460*/  STL [R1+0x12c], R32 ;  /* 0x00012c2001007387 */ /* 0x0003e20000100800 */
[----:B--2---:R-:W-:Y:S01]  /*1470*/  SHF.R.S32.HI R35, RZ, 0x1f, R35 ;  /* 0x0000001fff237819 */ /* 0x004fe20000011423 */
[----:B------:R-:W-:Y:S01]  /*1480*/  VIADD R207, R200, 0x10 ;  /* 0x00000010c8cf7836 */ /* 0x000fe20000000000 */
[----:B---3--:R-:W-:Y:S01]  /*1490*/  SHF.R.S32.HI R34, RZ, 0x1f, R34 ;  /* 0x0000001fff227819 */ /* 0x008fe20000011422 */
[----:B------:R2:W-:Y:S01]  /*14a0*/  STL [R1+0x128], R31 ;  /* 0x0001281f01007387 */ /* 0x0005e20000100800 */
[----:B------:R-:W-:-:S02]  /*14b0*/  SHF.R.S32.HI R205, RZ, 0x1f, R2 ;  /* 0x0000001fffcd7819 */ /* 0x000fc40000011402 */
[----:B0-----:R-:W-:Y:S01]  /*14c0*/  SHF.R.S32.HI R33, RZ, 0x1f, R33 ;  /* 0x0000001fff217819 */ /* 0x001fe20000011421 */
[----:B------:R0:W-:Y:S01]  /*14d0*/  STL [R1+0x124], R30 ;  /* 0x0001241e01007387 */ /* 0x0001e20000100800 */
[----:B-1----:R-:W-:-:S03]  /*14e0*/  SHF.R.S32.HI R32, RZ, 0x1f, R32 ;  /* 0x0000001fff207819 */ /* 0x002fc60000011420 */
[----:B------:R1:W-:Y:S01]  /*14f0*/  STL [R1+0x120], R29 ;  /* 0x0001201d01007387 */ /* 0x0003e20000100800 */
[----:B--2---:R-:W-:-:S03]  /*1500*/  SHF.R.S32.HI R31, RZ, 0x1f, R31 ;  /* 0x0000001fff1f7819 */ /* 0x004fc6000001141f */
[----:B------:R2:W-:Y:S01]  /*1510*/  STL [R1+0x11c], R28 ;  /* 0x00011c1c01007387 */ /* 0x0005e20000100800 */
[----:B0-----:R-:W-:-:S03]  /*1520*/  SHF.R.S32.HI R30, RZ, 0x1f, R30 ;  /* 0x0000001fff1e7819 */ /* 0x001fc6000001141e */
        /* <DEDUP_REMOVED lines=26> */
[----:B------:R-:W-:Y:S01]  /*16d0*/  STL [R1+0x1dc], R43 ;  /* 0x0001dc2b01007387 */ /* 0x000fe20000100800 */
[----:B--2---:R-:W-:-:S03]  /*16e0*/  SHF.R.S32.HI R10, RZ, 0x1f, R10 ;  /* 0x0000001fff0a7819 */ /* 0x004fc6000001140a */
[----:B------:R1:W-:Y:S01]  /*16f0*/  STL [R1+0xe4], R4 ;  /* 0x0000e40401007387 */ /* 0x0003e20000100800 */
[----:B0-----:R-:W-:-:S03]  /*1700*/  SHF.R.S32.HI R9, RZ, 0x1f, R9 ;  /* 0x0000001fff097819 */ /* 0x001fc60000011409 */
[----:B------:R-:W-:Y:S04]  /*1710*/  STL [R1+0x1d8], R42 ;  /* 0x0001d82a01007387 */ /* 0x000fe80000100800 */
[----:B------:R0:W-:Y:S01]  /*1720*/  STL [R1+0xe0], R3 ;  /* 0x0000e00301007387 */ /* 0x0001e20000100800 */
[----:B-1----:R-:W-:-:S03]  /*1730*/  SHF.R.S32.HI R4, RZ, 0x1f, R4 ;  /* 0x0000001fff047819 */ /* 0x002fc60000011404 */
[----:B------:R1:W-:Y:S04]  /*1740*/  STL [R1+0x1d4], R41 ;  /* 0x0001d42901007387 */ /* 0x0003e80000100800 */
[----:B------:R1:W-:Y:S01]  /*1750*/  STL [R1+0x1d0], R40 ;  /* 0x0001d02801007387 */ /* 0x0003e20000100800 */
[----:B0-----:R-:W-:-:S03]  /*1760*/  SHF.R.S32.HI R3, RZ, 0x1f, R3 ;  /* 0x0000001fff037819 */ /* 0x001fc60000011403 */
        /* <DEDUP_REMOVED lines=28> */
.L_x_6187:
[----:B0123--:R-:W0:Y:S02]  /*1930*/  LDC.64 R8, c[0x0][0xd88] ;  /* 0x00036200ff087b82 */ /* 0x00fe240000000a00 */
[----:B0-----:R-:W-:-:S05]  /*1940*/  IMAD.WIDE R8, R7, 0x4, R8 ;  /* 0x0000000407087825 */ /* 0x001fca00078e0208 */
[----:B-----5:R-:W2:Y:S01]  /*1950*/  LDG.E R34, desc[UR40][R8.64] ;  /* 0x0000002808227981 */ /* 0x020ea2000c1e1900 */
[----:B------:R-:W-:Y:S05]  /*1960*/  YIELD ;  /* 0x0000000000007946 */ /* 0x000fea0003800000 */
[----:B------:R-:W-:Y:S01]  /*1970*/  ULDC.64 UR4, c[0x0][0xb20] ;  /* 0x0002c80000047ab9 */ /* 0x000fe20000000a00 */
[----:B------:R-:W-:Y:S01]  /*1980*/  ULDC.64 UR8, c[0x0][0xb10] ;  /* 0x0002c40000087ab9 */ /* 0x000fe20000000a00 */
[----:B------:R-:W-:Y:S01]  /*1990*/  ISETP.NE.U32.AND P1, PT, RZ, UR4, PT ;  /* 0x00000004ff007c0c */ /* 0x000fe2000bf25070 */
[----:B----4-:R-:W-:Y:S01]  /*19a0*/  IMAD.MOV.U32 R4, RZ, RZ, RZ ;  /* 0x000000ffff047224 */ /* 0x010fe200078e00ff */
        /* <DEDUP_REMOVED lines=48> */
.L_x_6017:
        /* <DEDUP_REMOVED lines=13> */
.L_x_6018:
[----:B------:R-:W-:Y:S05]  /*1d80*/  @!P0 BRA `(.L_x_6019) ;  /* 0x00000000000c8947 */ /* 0x000fea0003800000 */
[----:B------:R-:W2:Y:S04]  /*1d90*/  LDG.E R0, desc[UR40][R8.64] ;  /* 0x0000002808007981 */ /* 0x000ea8000c1e1900 */
[----:B------:R-:W2:Y:S02]  /*1da0*/  LDG.E R33, desc[UR40][R8.64+0x4] ;  /* 0x0000042808217981 */ /* 0x000ea4000c1e1900 */
[----:B--2---:R-:W-:-:S07]  /*1db0*/  IMAD.IADD R33, R33, 0x1, -R0 ;  /* 0x0000000121217824 */ /* 0x004fce00078e0a00 */
.L_x_6019:
        /* <DEDUP_REMOVED lines=24> */
[----:B----4-:R-:W-:-:S04]  /*1f40*/  @P1 IMAD.HI.U32 R0, R5, R8, RZ ;  /* 0x0000000805001227 */ /* 0x010fc800078e00ff */
[----:B-1----:R-:W-:Y:S01]  /*1f50*/  IMAD.IADD R6, R12, 0x1, R25 ;  /* 0x000000010c067824 */ /* 0x002fe200078e0219 */
[----:B--2---:R-:W-:-:S03]  /*1f60*/  @P1 SHF.R.U32.HI R5, RZ, R9, R0 ;  /* 0x00000009ff051219 */ /* 0x004fc60000011600 */
[C---:B------:R-:W-:Y:S01]  /*1f70*/  VIADD R0, R6.reuse, 0x5f ;  /* 0x0000005f06007836 */ /* 0x040fe20000000000 */
[----:B------:R-:W-:Y:S01]  /*1f80*/  IADD3 R31, R6, 0x60, -R13 ;  /* 0x00000060061f7810 */ /* 0x000fe20007ffe80d */
[----:B------:R1:W-:Y:S01]  /*1f90*/  STL [R1+0xb0], R6 ;  /* 0x0000b00601007387 */ /* 0x0003e20000100800 */
[----:B0-----:R-:W-:Y:S01]  /*1fa0*/  LOP3.LUT R13, R10, 0xff, RZ, 0xc0, !PT ;  /* 0x000000ff0a0d7812 */ /* 0x001fe200078ec0ff */
[----:B------:R-:W-:-:S04]  /*1fb0*/  IMAD.HI R0, R0, 0x2aaaaaab, RZ ;  /* 0x2aaaaaab00007827 */ /* 0x000fc800078e02ff */
[----:B------:R-:W-:Y:S01]  /*1fc0*/  IMAD.IADD R5, R31, 0x1, R5 ;  /* 0x000000011f057824 */ /* 0x000fe200078e0205 */
[----:B------:R-:W-:Y:S01]  /*1fd0*/  SHF.R.U32.HI R3, RZ, 0x1f, R0 ;  /* 0x0000001fff037819 */ /* 0x000fe20000011600 */
[----:B------:R0:W-:Y:S02]  /*1fe0*/  STL [R1+0xdc], R13 ;  /* 0x0000dc0d01007387 */ /* 0x0001e40000100800 */
[----:B------:R-:W-:Y:S01]  /*1ff0*/  IMAD.HI R5, R5, 0x2aaaaaab, RZ ;  /* 0x2aaaaaab05057827 */ /* 0x000fe200078e02ff */
[----:B-1----:R-:W-:Y:S02]  /*2000*/  SHF.R.U32.HI R6, RZ, 0x10, R10 ;  /* 0x00000010ff067819 */ /* 0x002fe4000001160a */
[----:B------:R-:W-:Y:S02]  /*2010*/  LEA.HI.SX32 R30, R0, R3, 0x1c ;  /* 0x00000003001e7211 */ /* 0x000fe400078fe2ff */
[----:B------:R-:W-:Y:S01]  /*2020*/  SHF.R.U32.HI R4, RZ, 0x1f, R5 ;  /* 0x0000001fff047819 */ /* 0x000fe20000011605 */
[----:B------:R0:W-:Y:S01]  /*2030*/  STL [R1+0xc8], R6 ;  /* 0x0000c80601007387 */ /* 0x0001e20000100800 */
[----:B------:R-:W-:-:S02]  /*2040*/  MOV R0, RZ ;  /* 0x000000ff00007202 */ /* 0x000fc40000000f00 */
[----:B------:R-:W-:-:S04]  /*2050*/  LEA.HI.SX32 R5, R5, R4, 0x1c ;  /* 0x0000000405057211 */ /* 0x000fc800078fe2ff */
        /* <DEDUP_REMOVED lines=32> */
.L_x_6021:
[----:B------:R-:W-:Y:S05]  /*2260*/  BSYNC B0 ;  /* 0x0000000000007941 */ /* 0x000fea0003800000 */
.L_x_6020:
        /* <DEDUP_REMOVED lines=37> */
.L_x_6024:
[----:B------:R-:W-:Y:S05]  /*24c0*/  BSYNC B6 ;  /* 0x0000000000067941 */ /* 0x000fea0003800000 */
.L_x_6023:
[----:B------:R-:W-:Y:S01]  /*24d0*/  VIADD R26, R22, 0x400 ;  /* 0x00000400161a7836 */ /* 0x000fe20000000000 */
[----:B------:R-:W-:Y:S04]  /*24e0*/  BSSY B6, `(.L_x_6025) ;  /* 0x0000013000067945 */ /* 0x000fe80003800000 */
[----:B------:R-:W-:-:S13]  /*24f0*/  LOP3.LUT P0, RZ, R26, 0x3ff, RZ, 0xc0, !PT ;  /* 0x000003ff1aff7812 */ /* 0x000fda000780c0ff */
[----:B------:R-:W-:Y:S05]  /*2500*/  @!P0 BRA `(.L_x_6026) ;  /* 0x0000000000408947 */ /* 0x000fea0003800000 */
[----:B------:R-:W-:Y:S01]  /*2510*/  MOV R14, 0x0 ;  /* 0x00000000000e7802 */ /* 0x000fe20000000f00 */
[----:B------:R-:W-:Y:S01]  /*2520*/  ULDC.64 UR4, c[0x4][0x98] ;  /* 0x0100260000047ab9 */ /* 0x000fe20000000a00 */
[----:B------:R-:W-:Y:S01]  /*2530*/  ULDC.64 UR6, c[0x4][0xa0] ;  /* 0x0100280000067ab9 */ /* 0x000fe20000000a00 */
[----:B------:R-:W-:Y:S01]  /*2540*/  IMAD.U32 R4, RZ, RZ, UR4 ;  /* 0x00000004ff047e24 */ /* 0x000fe2000f8e00ff */
[----:B------:R-:W-:Y:S01]  /*2550*/  MOV R12, 0x1 ;  /* 0x00000001000c7802 */ /* 0x000fe20000000f00 */
        /* <DEDUP_REMOVED lines=8> */
[----:B------:R-:W-:-:S07]  /*25e0*/  IMAD.MOV.U32 R13, RZ, RZ, RZ ;  /* 0x000000ffff0d7224 */ /* 0x000fce00078e00ff */
[----:B------:R-:W-:-:S07]  /*25f0*/  LEPC R20, `(.L_x_6026) ;  /* 0x000000001014794e */ /* 0x000fce0000000000 */
[----:B0----5:R-:W-:Y:S05]  /*2600*/  CALL.ABS.NOINC R14 ;  /* 0x000000000e007343 */ /* 0x021fea0003c00000 */
.L_x_6026:
[----:B------:R-:W-:Y:S05]  /*2610*/  BSYNC B6 ;  /* 0x0000000000067941 */ /* 0x000fea0003800000 */
.L_x_6025:
        /* <DEDUP_REMOVED lines=55> */
[----:B------:R-:W-:Y:S01]  /*2990*/  SEL R5, R61, RZ, P0 ;  /* 0x000000ff3d057207 */ /* 0x000fe20000000000 */
[----:B------:R-:W-:-:S04]  /*29a0*/  IMAD.WIDE.U32 R50, R202, R54, R200 ;  /* 0x00000036ca327225 */ /* 0x000fc800078e00c8 */
[----:B------:R-:W-:Y:S02]  /*29b0*/  IMAD.IADD R5, R16, 0x1, R5 ;  /* 0x0000000110057824 */ /* 0x000fe400078e0205 */
[----:B------:R-:W-:-:S03]  /*29c0*/  IMAD.WIDE.U32 R52, R202, R54, R16 ;  /* 0x00000036ca347225 */ /* 0x000fc600078e0010 */
[----:B------:R-:W-:Y:S02]  /*29d0*/  SHF.R.S32.HI R4, RZ, 0x1f, R5 ;  /* 0x0000001fff047819 */ /* 0x000fe40000011405 */
[----:B0-----:R-:W-:-:S04]  /*29e0*/  SHF.R.U32.HI R35, RZ, 0x7, R35 ;  /* 0x00000007ff237819 */ /* 0x001fc80000011623 */
[C---:B------:R-:W-:Y:S01]  /*29f0*/  ISETP.NE.AND P6, PT, R35.reuse, 0x1, PT ;  /* 0x000000012300780c */ /* 0x040fe20003fc5270 */
[----:B------:R-:W-:Y:S02]  /*2a00*/  VIADD R60, R35, 0x8 ;  /* 0x00000008233c7836 */ /* 0x000fe40000000000 */
[----:B------:R-:W-:Y:S01]  /*2a10*/  VIADD R35, R202, 0x40 ;  /* 0x00000040ca237836 */ /* 0x000fe20000000000 */
[----:B------:R-:W-:Y:S01]  /*2a20*/  LEA.HI R4, R4, R5, RZ, 0x3 ;  /* 0x0000000504047211 */ /* 0x000fe200078f18ff */
[----:B------:R-:W-:Y:S02]  /*2a30*/  IMAD.IADD R51, R51, 0x1, R13 ;  /* 0x0000000133337824 */ /* 0x000fe400078e020d */
[----:B------:R-:W-:Y:S02]  /*2a40*/  IMAD.SHL.U32 R35, R35, 0x40, RZ ;  /* 0x0000004023237824 */ /* 0x000fe400078e00ff */
[----:B------:R-:W-:Y:S01]  /*2a50*/  IMAD.IADD R53, R13, 0x1, R53 ;  /* 0x000000010d357824 */ /* 0x000fe200078e0235 */
[----:B------:R-:W-:Y:S01]  /*2a60*/  SHF.R.S32.HI R13, RZ, 0x1f, R14 ;  /* 0x0000001fff0d7819 */ /* 0x000fe2000001140e */
[----:B------:R-:W-:Y:S01]  /*2a70*/  IMAD R5, R49, 0x60, RZ ;  /* 0x0000006031057824 */ /* 0x000fe200078e02ff */
[C---:B------:R-:W-:Y:S01]  /*2a80*/  SHF.L.U64.HI R56, R48.reuse, 0x6, R49 ;  /* 0x0000000630387819 */ /* 0x040fe20000010231 */
[----:B------:R-:W-:-:S02]  /*2a90*/  IMAD.SHL.U32 R57, R48, 0x40, RZ ;  /* 0x0000004030397824 */ /* 0x000fc400078e00ff */
[----:B------:R-:W-:Y:S01]  /*2aa0*/  IMAD.WIDE.U32 R8, R24, R48, R8 ;  /* 0x0000003018087225 */ /* 0x000fe200078e0008 */
[----:B------:R-:W-:-:S03]  /*2ab0*/  LOP3.LUT R35, R35, 0x1c0, RZ, 0xc0, !PT ;  /* 0x000001c023237812 */ /* 0x000fc600078ec0ff */
[----:B------:R-:W-:Y:S01]  /*2ac0*/  IMAD.WIDE.U32 R20, R24, R48, R20 ;  /* 0x0000003018147225 */ /* 0x000fe200078e0014 */
[----:B------:R-:W-:-:S03]  /*2ad0*/  LEA.HI R13, R13, R202, RZ, 0x3 ;  /* 0x000000ca0d0d7211 */ /* 0x000fc600078f18ff */
[----:B------:R-:W-:Y:S01]  /*2ae0*/  IMAD.WIDE.U32 R48, R48, 0x60, RZ ;  /* 0x0000006030307825 */ /* 0x000fe200078e00ff */
[----:B------:R-:W-:-:S03]  /*2af0*/  LOP3.LUT R13, R13, 0xfffffff8, RZ, 0xc0, !PT ;  /* 0xfffffff80d0d7812 */ /* 0x000fc600078ec0ff */
[----:B------:R-:W-:Y:S01]  /*2b00*/  IMAD.IADD R62, R49, 0x1, R5 ;  /* 0x00000001313e7824 */ /* 0x000fe200078e0205 */
[----:B------:R-:W-:Y:S01]  /*2b10*/  LOP3.LUT R5, R35, 0x38, R4, 0xf8, !PT ;  /* 0x0000003823057812 */ /* 0x000fe200078ef804 */
[C---:B------:R-:W-:Y:S01]  /*2b20*/  VIADD R35, R202.reuse, 0x40 ;  /* 0x00000040ca237836 */ /* 0x040fe20000000000 */
        /* <DEDUP_REMOVED lines=13> */
[----:B------:R-:W-:Y:S02]  /*2c00*/  LOP3.LUT R23, R23, 0xfffffffe, RZ, 0xc0, !PT ;  /* 0xfffffffe17177812 */ /* 0x000fe400078ec0ff */
[----:B------:R-:W-:Y:S01]  /*2c10*/  LOP3.LUT R5, R5, R35, RZ, 0x3c, !PT ;  /* 0x0000002305057212 */ /* 0x000fe200078e3cff */
        /* <DEDUP_REMOVED lines=32> */
[----:B------:R-:W-:Y:S02]  /*2e20*/  LOP3.LUT R84, R84, 0x40, RZ, 0xc0, !PT ;  /* 0x0000004054547812 */ /* 0x000fe400078ec0ff */
[----:B---3--:R-:W-:Y:S02]  /*2e30*/  IADD3 R74, R34, R5, RZ ;  /* 0x00000005224a7210 */ /* 0x008fe40007ffe0ff */
[----:B------:R-:W-:-:S04]  /*2e40*/  LOP3.LUT R5, R73, 0x38, R4, 0xf8, !PT ;  /* 0x0000003849057812 */ /* 0x000fc800078ef804 */
[----:B------:R-:W-:Y:S02]  /*2e50*/  LOP3.LUT R5, R5, R76, RZ, 0x3c, !PT ;  /* 0x0000004c05057212 */ /* 0x000fe400078e3cff */
[----:B------:R-:W-:Y:S01]  /*2e60*/  SHF.R.S32.HI R71, RZ, 0x1f, R0 ;  /* 0x0000001fff477819 */ /* 0x000fe20000011400 */
[C---:B--2---:R-:W-:Y:S02]  /*2e70*/  IMAD R82, R6.reuse, 0x200, R7 ;  /* 0x0000020006527824 */ /* 0x044fe400078e0207 */
[----:B------:R-:W-:Y:S02]  /*2e80*/  IMAD R85, R6, 0x200, R5 ;  /* 0x0000020006557824 */ /* 0x000fe400078e0205 */
[----:B------:R-:W-:-:S07]  /*2e90*/  IMAD.IADD R86, R75, 0x1, R82 ;  /* 0x000000014b567824 */ /* 0x000fce00078e0252 */
.L_x_6080:
        /* <DEDUP_REMOVED lines=28> */
[----:B------:R-:W-:Y:S01]  /*3060*/  IMAD R98, R19, 0x1800, R82 ;  /* 0x0000180013627824 */ /* 0x000fe200078e0252 */
        /* <DEDUP_REMOVED lines=68> */
.L_x_6031:
[----:B------:R-:W-:Y:S05]  /*34b0*/  BSYNC B1 ;  /* 0x0000000000017941 */ /* 0x000fea0003800000 */
.L_x_6030:
        /* <DEDUP_REMOVED lines=29> */
.L_x_6033:
[----:B------:R-:W-:Y:S05]  /*3690*/  BSYNC B1 ;  /* 0x0000000000017941 */ /* 0x000fea0003800000 */
.L_x_6032:
        /* <DEDUP_REMOVED lines=34> */
.L_x_6034:
[----:B------:R-:W-:Y:S01]  /*38c0*/  IMAD R87, R19, 0x8, R22 ;  /* 0x0000000813577824 */ /* 0x000fe200078e0216 */
[----:B------:R-:W-:Y:S01]  /*38d0*/  SHF.L.U32 R95, R206, 0x1f, RZ ;  /* 0x0000001fce5f7819 */ /* 0x000fe200000006ff */
[----:B------:R-:W-:Y:S03]  /*38e0*/  BSSY B1, `(.L_x_6035) ;  /* 0x0000003000017945 */ /* 0x000fe60003800000 */
[----:B------:R-:W0:Y:S02]  /*38f0*/  SYNCS.PHASECHK.TRANS64.TRYWAIT P5, [R87+URZ+0x32490], R95 ;  /* 0x0324905f570075a7 */ /* 0x000e2400080a017f */
[----:B0-----:R-:W-:Y:S05]  /*3900*/  @!P5 BRA `(.L_x_6036) ;  /* 0x000001e800f8d947 */ /* 0x001fea0003800000 */
.L_x_6318:
[----:B------:R-:W-:Y:S05]  /*3910*/  BSYNC B1 ;  /* 0x0000000000017941 */ /* 0x000fea0003800000 */
.L_x_6035:
[----:B------:R-:W-:-:S03]  /*3920*/  UMOV UR4, 0xffffffff ;  /* 0xffffffff00047882 */ /* 0x000fc60000000000 */
[----:B------:R-:W-:Y:S05]  /*3930*/  BRA.DIV UR4, `(.L_x_6037) ;  /* 0x000001ee04007947 */ /* 0x000fea000b800000 */
[----:B------:R1:W2:Y:S04]  /*3940*/  SHFL.IDX PT, R99, R97, RZ, 0x1c1f ;  /* 0x001c1fff61637589 */ /* 0x0002a800000e0000 */
[----:B------:R1:W3:Y:S02]  /*3950*/  SHFL.IDX PT, R14, R96, RZ, 0x1c1f ;  /* 0x001c1fff600e7589 */ /* 0x0002e400000e0000 */
.L_x_6322:
        /* <DEDUP_REMOVED lines=13> */
[----:B------:R-:W-:Y:S02]  /*3a30*/  PRMT R11, R104, 0x5410, R11 ;  /* 0x00005410680b7816 */ /* 0x000fe4000000000b */
[----:B0-----:R-:W-:Y:S02]  /*3a40*/  LOP3.LUT R105, R5, 0xffff0000, RZ, 0xc0, !PT ;  /* 0xffff000005697812 */ /* 0x001fe400078ec0ff */
[C---:B------:R-:W-:Y:S01]  /*3a50*/  LOP3.LUT R44, R15.reuse, 0xffff0000, RZ, 0xc0, !PT ;  /* 0xffff00000f2c7812 */ /* 0x040fe200078ec0ff */
[----:B------:R-:W-:Y:S01]  /*3a60*/  IMAD.U32 R15, R15, 0x10000, RZ ;  /* 0x000100000f0f7824 */ /* 0x000fe200078e00ff */
[----:B------:R-:W-:-:S02]  /*3a70*/  LOP3.LUT R104, R11, 0xffff0000, RZ, 0xc0, !PT ;  /* 0xffff00000b687812 */ /* 0x000fc400078ec0ff */
[----:B------:R-:W-:Y:S01]  /*3a80*/  SHF.R.U32.HI R46, RZ, 0x10, R47 ;  /* 0x00000010ff2e7819 */ /* 0x000fe2000001162f */
[----:B------:R-:W-:Y:S01]  /*3a90*/  FMUL.FTZ R106, R105, R44 ;  /* 0x0000002c696a7220 */ /* 0x000fe20000410000 */
[----:B------:R-:W-:Y:S02]  /*3aa0*/  IMAD.U32 R47, R5, 0x10000, RZ ;  /* 0x00010000052f7824 */ /* 0x000fe400078e00ff */
[-C--:B------:R-:W-:Y:S01]  /*3ab0*/  FMUL.FTZ R105, R105, R104.reuse ;  /* 0x0000006869697220 */ /* 0x080fe20000410000 */
[----:B------:R-:W-:Y:S02]  /*3ac0*/  SHF.R.U32.HI R45, RZ, 0x10, R45 ;  /* 0x00000010ff2d7819 */ /* 0x000fe4000001162d */
[----:B------:R-:W-:Y:S01]  /*3ad0*/  PRMT R46, R101, 0x5432, R46 ;  /* 0x00005432652e7816 */ /* 0x000fe2000000002e */
[C---:B------:R-:W-:Y:S01]  /*3ae0*/  FFMA.FTZ R5, R47.reuse, R104, -R106 ;  /* 0x000000682f057223 */ /* 0x040fe2000001086a */
[----:B------:R-:W-:Y:S01]  /*3af0*/  FFMA.FTZ R44, R47, R44, R105 ;  /* 0x0000002c2f2c7223 */ /* 0x000fe20000010069 */
[----:B------:R-:W-:Y:S01]  /*3b00*/  PRMT R47, R107, 0x5410, R45 ;  /* 0x000054106b2f7816 */ /* 0x000fe2000000002d */
[C---:B------:R-:W-:Y:S01]  /*3b10*/  IMAD.U32 R104, R6.reuse, 0x10000, RZ ;  /* 0x0001000006687824 */ /* 0x040fe200078e00ff */
[----:B------:R-:W-:Y:S01]  /*3b20*/  LOP3.LUT R106, R6, 0xffff0000, RZ, 0xc0, !PT ;  /* 0xffff0000066a7812 */ /* 0x000fe200078ec0ff */
[C---:B------:R-:W-:Y:S01]  /*3b30*/  IMAD.U32 R45, R46.reuse, 0x10000, RZ ;  /* 0x000100002e2d7824 */ /* 0x040fe200078e00ff */
[----:B------:R-:W-:Y:S01]  /*3b40*/  LOP3.LUT R46, R46, 0xffff0000, RZ, 0xc0, !PT ;  /* 0xffff00002e2e7812 */ /* 0x000fe200078ec0ff */
[C---:B------:R-:W-:Y:S01]  /*3b50*/  IMAD.U32 R105, R47.reuse, 0x10000, RZ ;  /* 0x000100002f697824 */ /* 0x040fe200078e00ff */
[----:B------:R-:W-:Y:S01]  /*3b60*/  LOP3.LUT R47, R47, 0xffff0000, RZ, 0xc0, !PT ;  /* 0xffff00002f2f7812 */ /* 0x000fe200078ec0ff */
[----:B------:R-:W-:Y:S01]  /*3b70*/  FMUL.FTZ R107, R106, R45 ;  /* 0x0000002d6a6b7220 */ /* 0x000fe20000410000 */
        /* <DEDUP_REMOVED lines=20> */
.L_x_6043:
[----:B------:R-:W-:Y:S05]  /*3cc0*/  BSYNC B3 ;  /* 0x0000000000037941 */ /* 0x000fea0003800000 */
.L_x_6042:
[----:B0-----:R4:W-:Y:S02]  /*3cd0*/  ST.E.128 desc[UR40][R12.64], R4 ;  /* 0x000000040c007985 */ /* 0x0019e4000c101d28 */
.L_x_6041:
[----:B------:R-:W-:Y:S05]  /*3ce0*/  BSYNC B2 ;  /* 0x0000000000027941 */ /* 0x000fea0003800000 */
.L_x_6040:
        /* <DEDUP_REMOVED lines=13> */
[----:B------:R-:W-:Y:S02]  /*3dc0*/  LOP3.LUT R15, R5, 0xffff0000, RZ, 0xc0, !PT ;  /* 0xffff0000050f7812 */ /* 0x000fe400078ec0ff */
[C---:B------:R-:W-:Y:S01]  /*3dd0*/  LOP3.LUT R44, R14.reuse, 0xffff0000, RZ, 0xc0, !PT ;  /* 0xffff00000e2c7812 */ /* 0x040fe200078ec0ff */
[----:B------:R-:W-:Y:S01]  /*3de0*/  IMAD.U32 R14, R14, 0x10000, RZ ;  /* 0x000100000e0e7824 */ /* 0x000fe200078e00ff */
[C---:B------:R-:W-:Y:S01]  /*3df0*/  LOP3.LUT R42, R11.reuse, 0xffff0000, RZ, 0xc0, !PT ;  /* 0xffff00000b2a7812 */ /* 0x040fe200078ec0ff */
[----:B------:R-:W-:Y:S01]  /*3e00*/  IMAD.U32 R11, R11, 0x10000, RZ ;  /* 0x000100000b0b7824 */ /* 0x000fe200078e00ff */
[----:B------:R-:W-:Y:S01]  /*3e10*/  SHF.R.U32.HI R45, RZ, 0x10, R43 ;  /* 0x00000010ff2d7819 */ /* 0x000fe2000001162b */
[C---:B------:R-:W-:Y:S01]  /*3e20*/  FMUL.FTZ R5, R15.reuse, R44 ;  /* 0x0000002c0f057220 */ /* 0x040fe20000410000 */
[----:B------:R-:W-:Y:S01]  /*3e30*/  SHF.R.U32.HI R41, RZ, 0x10, R41 ;  /* 0x00000010ff297819 */ /* 0x000fe20000011629 */
[-C--:B------:R-:W-:Y:S01]  /*3e40*/  FMUL.FTZ R15, R15, R42.reuse ;  /* 0x0000002a0f0f7220 */ /* 0x080fe20000410000 */
[----:B------:R-:W-:Y:S01]  /*3e50*/  PRMT R45, R110, 0x5410, R45 ;  /* 0x000054106e2d7816 */ /* 0x000fe2000000002d */
[C---:B------:R-:W-:Y:S01]  /*3e60*/  FFMA.FTZ R5, R40.reuse, R42, -R5 ;  /* 0x0000002a28057223 */ /* 0x040fe20000010805 */
[----:B------:R-:W-:Y:S01]  /*3e70*/  PRMT R41, R109, 0x5410, R41 ;  /* 0x000054106d297816 */ /* 0x000fe20000000029 */
[----:B------:R-:W-:Y:S01]  /*3e80*/  FFMA.FTZ R40, R40, R44, R15 ;  /* 0x0000002c28287223 */ /* 0x000fe2000001000f */
[C---:B------:R-:W-:Y:S01]  /*3e90*/  LOP3.LUT R42, R6.reuse, 0xffff0000, RZ, 0xc0, !PT ;  /* 0xffff0000062a7812 */ /* 0x040fe200078ec0ff */
[C---:B------:R-:W-:Y:S01]  /*3ea0*/  IMAD.U32 R44, R45.reuse, 0x10000, RZ ;  /* 0x000100002d2c7824 */ /* 0x040fe200078e00ff */
[----:B------:R-:W-:Y:S01]  /*3eb0*/  LOP3.LUT R45, R45, 0xffff0000, RZ, 0xc0, !PT ;  /* 0xffff00002d2d7812 */ /* 0x000fe200078ec0ff */
[----:B------:R-:W-:Y:S01]  /*3ec0*/  IMAD.U32 R15, R6, 0x10000, RZ ;  /* 0x00010000060f7824 */ /* 0x000fe200078e00ff */
[----:B------:R-:W-:Y:S01]  /*3ed0*/  F2FP.BF16.F32.PACK_AB R5, R40, R5 ;  /* 0x000000052805723e */ /* 0x000fe200000010ff */
[----:B------:R-:W-:-:S02]  /*3ee0*/  IMAD.U32 R43, R41, 0x10000, RZ ;  /* 0x00010000292b7824 */ /* 0x000fc400078e00ff */
[CC--:B------:R-:W-:Y:S01]  /*3ef0*/  FMUL.FTZ R6, R42.reuse, R44.reuse ;  /* 0x0000002c2a067220 */ /* 0x0c0fe20000410000 */
[----:B------:R-:W-:Y:S01]  /*3f00*/  LOP3.LUT R41, R41, 0xffff0000, RZ, 0xc0, !PT ;  /* 0xffff000029297812 */ /* 0x000fe200078ec0ff */
[-C--:B------:R-:W-:Y:S02]  /*3f10*/  FMUL.FTZ R47, R42, R43.reuse ;  /* 0x0000002b2a2f7220 */ /* 0x080fe40000410000 */
[----:B------:R-:W-:Y:S01]  /*3f20*/  FFMA.FTZ R6, R15, R43, -R6 ;  /* 0x0000002b0f067223 */ /* 0x000fe20000010806 */
[C---:B------:R-:W-:Y:S01]  /*3f30*/  LOP3.LUT R43, R7.reuse, 0xffff0000, RZ, 0xc0, !PT ;  /* 0xffff0000072b7812 */ /* 0x040fe200078ec0ff */
[----:B------:R-:W-:Y:S02]  /*3f40*/  IMAD.U32 R42, R7, 0x10000, RZ ;  /* 0x00010000072a7824 */ /* 0x000fe400078e00ff */
[----:B------:R-:W-:Y:S01]  /*3f50*/  FFMA.FTZ R15, R15, R44, R47 ;  /* 0x0000002c0f0f7223 */ /* 0x000fe2000001002f */
[C---:B------:R-:W-:Y:S01]  /*3f60*/  IMAD.U32 R7, R4.reuse, 0x10000, RZ ;  /* 0x0001000004077824 */ /* 0x040fe200078e00ff */
[----:B------:R-:W-:Y:S01]  /*3f70*/  LOP3.LUT R4, R4, 0xffff0000, RZ, 0xc0, !PT ;  /* 0xffff000004047812 */ /* 0x000fe200078ec0ff */
[C---:B------:R-:W-:Y:S01]  /*3f80*/  FMUL.FTZ R47, R43.reuse, R45 ;  /* 0x0000002d2b2f7220 */ /* 0x040fe20000410000 */
[----:B------:R-:W-:Y:S01]  /*3f90*/  FMUL.FTZ R46, R43, R41 ;  /* 0x000000292b2e7220 */ /* 0x000fe20000410000 */
[----:B------:R-:W-:-:S02]  /*3fa0*/  F2FP.BF16.F32.PACK_AB R6, R15, R6 ;  /* 0x000000060f06723e */ /* 0x000fc400000010ff */
[----:B------:R-:W-:Y:S01]  /*3fb0*/  FFMA.FTZ R47, R42, R41, -R47 ;  /* 0x000000292a2f7223 */ /* 0x000fe2000001082f */
[CC--:B------:R-:W-:Y:S01]  /*3fc0*/  FMUL.FTZ R44, R4.reuse, R14.reuse ;  /* 0x0000000e042c7220 */ /* 0x0c0fe20000410000 */
[----:B------:R-:W-:Y:S01]  /*3fd0*/  FMUL.FTZ R41, R4, R11 ;  /* 0x0000000b04297220 */ /* 0x000fe20000410000 */
[----:B------:R-:W-:Y:S02]  /*3fe0*/  FFMA.FTZ R46, R42, R45, R46 ;  /* 0x0000002d2a2e7223 */ /* 0x000fe4000001002e */
[C---:B------:R-:W-:Y:S01]  /*3ff0*/  FFMA.FTZ R44, R7.reuse, R11, -R44 ;  /* 0x0000000b072c7223 */ /* 0x040fe2000001082c */
[----:B------:R-:W-:Y:S02]  /*4000*/  FFMA.FTZ R41, R7, R14, R41 ;  /* 0x0000000e07297223 */ /* 0x000fe40000010029 */
[----:B------:R-:W-:-:S03]  /*4010*/  F2FP.BF16.F32.PACK_AB R7, R46, R47 ;  /* 0x0000002f2e07723e */ /* 0x000fc600000010ff */
[----:B------:R-:W-:-:S07]  /*4020*/  F2FP.BF16.F32.PACK_AB R4, R41, R44 ;  /* 0x0000002c2904723e */ /* 0x000fce00000010ff */
.L_x_6045:
[----:B------:R-:W-:Y:S05]  /*4030*/  BSYNC B2 ;  /* 0x0000000000027941 */ /* 0x000fea0003800000 */
.L_x_6044:
[----:B0-----:R0:W-:Y:S02]  /*4040*/  ST.E.128 desc[UR40][R12.64], R4 ;  /* 0x000000040c007985 */ /* 0x0011e4000c101d28 */
.L_x_6039:
[----:B------:R-:W-:Y:S05]  /*4050*/  BSYNC B1 ;  /* 0x0000000000017941 */ /* 0x000fea0003800000 */
.L_x_6038:
[----:B------:R-:W-:-:S03]  /*4060*/  UMOV UR4, 0xffffffff ;  /* 0xffffffff00047882 */ /* 0x000fc60000000000 */
[----:B------:R-:W-:Y:S05]  /*4070*/  BRA.DIV UR4, `(.L_x_6046) ;  /* 0x000001e604787947 */ /* 0x000fea000b800000 */
[----:B-1----:R-:W1:Y:S04]  /*4080*/  SHFL.IDX PT, R97, R97, 0x1, 0x1c1f ;  /* 0x003c1f0061617f89 */ /* 0x002e6800000e0000 */
[----:B---3--:R3:W0:Y:S02]  /*4090*/  SHFL.IDX PT, R14, R96, 0x1, 0x1c1f ;  /* 0x003c1f00600e7f89 */ /* 0x00862400000e0000 */
.L_x_6326:
        /* <DEDUP_REMOVED lines=11> */
[----:B------:R-:W-:Y:S02]  /*4150*/  SHF.R.U64 R36, R36, 0x10, R37 ;  /* 0x0000001024247819 */ /* 0x000fe40000001225 */
[----:B------:R-:W-:Y:S02]  /*4160*/  PRMT R41, R111, 0x5410, R41 ;  /* 0x000054106f297816 */ /* 0x000fe40000000029 */
[----:B------:R-:W-:Y:S02]  /*4170*/  SHF.R.U32.HI R44, RZ, 0x10, R39 ;  /* 0x00000010ff2c7819 */ /* 0x000fe40000011627 */
[----:B------:R-:W-:Y:S02]  /*4180*/  PRMT R38, R102, 0x5432, R36 ;  /* 0x0000543266267816 */ /* 0x000fe40000000024 */
[----:B------:R-:W-:-:S02]  /*4190*/  SHF.R.U32.HI R40, RZ, 0x10, R37 ;  /* 0x00000010ff287819 */ /* 0x000fc40000011625 */
[----:B------:R-:W-:Y:S02]  /*41a0*/  LOP3.LUT R36, R5, 0xffff0000, RZ, 0xc0, !PT ;  /* 0xffff000005247812 */ /* 0x000fe400078ec0ff */
[C---:B------:R-:W-:Y:S01]  /*41b0*/  LOP3.LUT R43, R41.reuse, 0xffff0000, RZ, 0xc0, !PT ;  /* 0xffff0000292b7812 */ /* 0x040fe200078ec0ff */
[----:B------:R-:W-:Y:S01]  /*41c0*/  IMAD.U32 R41, R41, 0x10000, RZ ;  /* 0x0001000029297824 */ /* 0x000fe200078e00ff */
[----:B------:R-:W-:Y:S02]  /*41d0*/  PRMT R44, R108, 0x5432, R44 ;  /* 0x000054326c2c7816 */ /* 0x000fe4000000002c */
[----:B------:R-:W-:Y:S01]  /*41e0*/  LOP3.LUT R39, R38, 0xffff0000, RZ, 0xc0, !PT ;  /* 0xffff000026277812 */ /* 0x000fe200078ec0ff */
[----:B---3--:R-:W-:Y:S01]  /*41f0*/  FMUL.FTZ R96, R36, R43 ;  /* 0x0000002b24607220 */ /* 0x008fe20000410000 */
[----:B------:R-:W-:Y:S01]  /*4200*/  PRMT R40, R103, 0x5432, R40 ;  /* 0x0000543267287816 */ /* 0x000fe20000000028 */
[----:B------:R-:W-:Y:S01]  /*4210*/  IMAD.U32 R46, R44, 0x10000, RZ ;  /* 0x000100002c2e7824 */ /* 0x000fe200078e00ff */
[----:B------:R-:W-:Y:S01]  /*4220*/  LOP3.LUT R37, R6, 0xffff0000, RZ, 0xc0, !PT ;  /* 0xffff000006257812 */ /* 0x000fe200078ec0ff */
[C---:B------:R-:W-:Y:S01]  /*4230*/  IMAD.U32 R6, R7.reuse, 0x10000, RZ ;  /* 0x0001000007067824 */ /* 0x040fe200078e00ff */
[----:B------:R-:W-:Y:S01]  /*4240*/  LOP3.LUT R11, R7, 0xffff0000, RZ, 0xc0, !PT ;  /* 0xffff0000070b7812 */ /* 0x000fe200078ec0ff */
[----:B------:R-:W-:-:S02]  /*4250*/  IMAD.U32 R7, R5, 0x10000, RZ ;  /* 0x0001000005077824 */ /* 0x000fc400078e00ff */
[-C--:B------:R-:W-:Y:S01]  /*4260*/  FMUL.FTZ R36, R36, R39.reuse ;  /* 0x0000002724247220 */ /* 0x080fe20000410000 */
        /* <DEDUP_REMOVED lines=13> */
[CC--:B------:R-:W-:Y:S01]  /*4340*/  FMUL.FTZ R36, R4.reuse, R41.reuse ;  /* 0x0000002904247220 */ /* 0x0c0fe20000410000 */
[----:B------:R-:W-:Y:S01]  /*4350*/  FMUL.FTZ R11, R11, R40 ;  /* 0x000000280b0b7220 */ /* 0x000fe20000410000 */
[----:B------:R-:W-:Y:S01]  /*4360*/  FMUL.FTZ R4, R4, R38 ;  /* 0x0000002604047220 */ /* 0x000fe20000410000 */
[C---:B------:R-:W-:Y:S01]  /*4370*/  FFMA.FTZ R37, R6.reuse, R40, -R37 ;  /* 0x0000002806257223 */ /* 0x040fe20000010825 */
[C---:B------:R-:W-:Y:S01]  /*4380*/  FFMA.FTZ R36, R5.reuse, R38, -R36 ;  /* 0x0000002605247223 */ /* 0x040fe20000010824 */
[----:B------:R-:W-:Y:S01]  /*4390*/  FFMA.FTZ R6, R6, R44, R11 ;  /* 0x0000002c06067223 */ /* 0x000fe2000001000b */
[----:B------:R-:W-:Y:S01]  /*43a0*/  FFMA.FTZ R5, R5, R41, R4 ;  /* 0x0000002905057223 */ /* 0x000fe20000010004 */
[----:B------:R-:W-:-:S03]  /*43b0*/  F2FP.BF16.F32.PACK_AB R96, R7, R96 ;  /* 0x000000600760723e */ /* 0x000fc600000010ff */
[----:B------:R-:W-:Y:S02]  /*43c0*/  F2FP.BF16.F32.PACK_AB R7, R6, R37 ;  /* 0x000000250607723e */ /* 0x000fe400000010ff */
[----:B------:R-:W-:Y:S02]  /*43d0*/  F2FP.BF16.F32.PACK_AB R4, R5, R36 ;  /* 0x000000240504723e */ /* 0x000fe400000010ff */
[----:B------:R-:W-:Y:S02]  /*43e0*/  F2FP.BF16.F32.PACK_AB R6, R15, R98 ;  /* 0x000000620f06723e */ /* 0x000fe400000010ff */
[----:B------:R-:W-:-:S07]  /*43f0*/  MOV R5, R96 ;  /* 0x0000006000057202 */ /* 0x000fce0000000f00 */
.L_x_6051:
[----:B------:R-:W-:Y:S05]  /*4400*/  BSYNC B2 ;  /* 0x0000000000027941 */ /* 0x000fea0003800000 */
.L_x_6050:
[----:B----4-:R0:W-:Y:S02]  /*4410*/  ST.E.128 desc[UR40][R12.64], R4 ;  /* 0x000000040c007985 */ /* 0x0101e4000c101d28 */
.L_x_6049:
[----:B------:R-:W-:Y:S05]  /*4420*/  BSYNC B1 ;  /* 0x0000000000017941 */ /* 0x000fea0003800000 */
.L_x_6048:
        /* <DEDUP_REMOVED lines=54> */
.L_x_6053:
[----:B------:R-:W-:Y:S05]  /*4790*/  BSYNC B1 ;  /* 0x0000000000017941 */ /* 0x000fea0003800000 */
.L_x_6052:
[----:B----4-:R0:W-:Y:S01]  /*47a0*/  ST.E.128 desc[UR40][R12.64], R4 ;  /* 0x000000040c007985 */ /* 0x0101e2000c101d28 */
[----:B------:R-:W-:Y:S05]  /*47b0*/  BRA `(.L_x_6047) ;  /* 0x0000001800587947 */ /* 0x000fea0003800000 */
.L_x_6029:
        /* <DEDUP_REMOVED lines=45> */
[----:B------:R-:W-:-:S04]  /*4a90*/  PRMT R101, R101, 0x5410, R46 ;  /* 0x0000541065657816 */ /* 0x000fc8000000002e */
        /* <DEDUP_REMOVED lines=11> */
[----:B------:R-:W-:Y:S02]  /*4b50*/  IMAD.MOV.U32 R13, RZ, RZ, R36 ;  /* 0x000000ffff0d7224 */ /* 0x000fe400078e0024 */
[----:B------:R-:W-:Y:S01]  /*4b60*/  IMAD.MOV.U32 R14, RZ, RZ, R37 ;  /* 0x000000ffff0e7224 */ /* 0x000fe200078e0025 */
[----:B------:R-:W-:Y:S01]  /*4b70*/  PRMT R111, R11, 0x5410, R12 ;  /* 0x000054100b6f7816 */ /* 0x000fe2000000000c */
        /* <DEDUP_REMOVED lines=11> */
.L_x_6054:
[----:B------:R-:W-:Y:S01]  /*4c30*/  LEA R87, R19, R22, 0x3 ;  /* 0x0000001613577211 */ /* 0x000fe200078e18ff */
[----:B------:R-:W0:Y:S01]  /*4c40*/  LDC R98, c[0x0][0x2f4] ;  /* 0x0000bd00ff627b82 */ /* 0x000e220000000800 */
[----:B------:R-:W-:Y:S01]  /*4c50*/  SHF.L.U32 R95, R206, 0x1f, RZ ;  /* 0x0000001fce5f7819 */ /* 0x000fe200000006ff */
[----:B------:R-:W-:Y:S03]  /*4c60*/  BSSY B1, `(.L_x_6055) ;  /* 0x0000003000017945 */ /* 0x000fe60003800000 */
[----:B------:R-:W1:Y:S02]  /*4c70*/  SYNCS.PHASECHK.TRANS64.TRYWAIT P4, [R87+URZ+0x32490], R95 ;  /* 0x0324905f570075a7 */ /* 0x000e64000808017f */
[----:B-1----:R-:W-:Y:S05]  /*4c80*/  @!P4 BRA `(.L_x_6056) ;  /* 0x000001d800bcc947 */ /* 0x002fea0003800000 */
.L_x_6327:
[----:B------:R-:W-:Y:S05]  /*4c90*/  BSYNC B1 ;  /* 0x0000000000017941 */ /* 0x000fea0003800000 */
.L_x_6055:
[----:B------:R-:W-:Y:S01]  /*4ca0*/  UMOV UR4, 0xffffffff ;  /* 0xffffffff00047882 */ /* 0x000fe20000000000 */
[----:B0-----:R-:W-:Y:S02]  /*4cb0*/  IMAD.IADD R102, R98, 0x1, -R61 ;  /* 0x0000000162667824 */ /* 0x001fe400078e0a3d */
[----:B------:R-:W-:Y:S05]  /*4cc0*/  BRA.DIV UR4, `(.L_x_6057) ;  /* 0x000001da04c07947 */ /* 0x000fea000b800000 */
[----:B------:R0:W2:Y:S04]  /*4cd0*/  SHFL.IDX PT, R99, R97, RZ, 0x1c1f ;  /* 0x001c1fff61637589 */ /* 0x0000a800000e0000 */
[----:B------:R0:W3:Y:S02]  /*4ce0*/  SHFL.IDX PT, R100, R96, RZ, 0x1c1f ;  /* 0x001c1fff60647589 */ /* 0x0000e400000e0000 */
.L_x_6331:
        /* <DEDUP_REMOVED lines=40> */
[----:B------:R-:W-:Y:S01]  /*4f70*/  LOP3.LUT R13, R13, 0xffff0000, RZ, 0xc0, !PT ;  /* 0xffff00000d0d7812 */ /* 0x000fe200078ec0ff */
[C---:B------:R-:W-:Y:S01]  /*4f80*/  FMUL.FTZ R106, R33.reuse, R32 ;  /* 0x00000020216a7220 */ /* 0x040fe20000410000 */
[----:B------:R-:W-:Y:S01]  /*4f90*/  SHF.R.U32.HI R105, RZ, 0x10, R7 ;  /* 0x00000010ff697819 */ /* 0x000fe20000011607 */
[-C--:B------:R-:W-:Y:S01]  /*4fa0*/  FMUL.FTZ R33, R33, R104.reuse ;  /* 0x0000006821217220 */ /* 0x080fe20000410000 */
[----:B------:R-:W-:Y:S01]  /*4fb0*/  PRMT R45, R112, 0x5410, R45 ;  /* 0x00005410702d7816 */ /* 0x000fe2000000002d */
[C---:B------:R-:W-:Y:S01]  /*4fc0*/  FFMA.FTZ R104, R13.reuse, R104, -R106 ;  /* 0x000000680d687223 */ /* 0x040fe2000001086a */
[C---:B------:R-:W-:Y:S01]  /*4fd0*/  PRMT R105, R110.reuse, 0x5410, R105 ;  /* 0x000054106e697816 */ /* 0x040fe20000000069 */
[----:B------:R-:W-:Y:S01]  /*4fe0*/  FFMA.FTZ R32, R13, R32, R33 ;  /* 0x000000200d207223 */ /* 0x000fe20000010021 */
[----:B------:R-:W-:Y:S01]  /*4ff0*/  PRMT R33, R110, 0x5432, R4 ;  /* 0x000054326e217816 */ /* 0x000fe20000000004 */
[----:B------:R-:W-:Y:S01]  /*5000*/  IMAD.U32 R108, R47, 0x10000, RZ ;  /* 0x000100002f6c7824 */ /* 0x000fe200078e00ff */
[----:B------:R-:W-:Y:S01]  /*5010*/  PRMT R4, R116, 0x5410, R5 ;  /* 0x0000541074047816 */ /* 0x000fe20000000005 */
        /* <DEDUP_REMOVED lines=8> */
[----:B------:R-:W-:Y:S02]  /*50a0*/  IMAD.U32 R112, R44, 0x10000, RZ ;  /* 0x000100002c707824 */ /* 0x000fe400078e00ff */
[C---:B------:R-:W-:Y:S01]  /*50b0*/  FFMA.FTZ R13, R106.reuse, R13, -R107 ;  /* 0x0000000d6a0d7223 */ /* 0x040fe2000001086b */
[----:B------:R-:W-:Y:S01]  /*50c0*/  FFMA.FTZ R5, R106, R5, R108 ;  /* 0x000000056a057223 */ /* 0x000fe2000001006c */
[----:B------:R-:W-:Y:S01]  /*50d0*/  LOP3.LUT R108, R15, 0xffff0000, RZ, 0xc0, !PT ;  /* 0xffff00000f6c7812 */ /* 0x000fe200078ec0ff */
[C---:B------:R-:W-:Y:S01]  /*50e0*/  FMUL.FTZ R15, R110.reuse, R45 ;  /* 0x0000002d6e0f7220 */ /* 0x040fe20000410000 */
[----:B------:R-:W-:Y:S01]  /*50f0*/  FMUL.FTZ R110, R110, R105 ;  /* 0x000000696e6e7220 */ /* 0x000fe20000410000 */
[----:B------:R-:W-:Y:S01]  /*5100*/  SHF.R.U64 R6, R6, 0x10, R7 ;  /* 0x0000001006067819 */ /* 0x000fe20000001207 */
[----:B------:R-:W-:-:S02]  /*5110*/  IMAD.U32 R47, R33, 0x10000, RZ ;  /* 0x00010000212f7824 */ /* 0x000fc400078e00ff */
[C---:B------:R-:W-:Y:S01]  /*5120*/  FFMA.FTZ R106, R108.reuse, R105, -R15 ;  /* 0x000000696c6a7223 */ /* 0x040fe2000001080f */
[----:B------:R-:W-:Y:S01]  /*5130*/  FFMA.FTZ R108, R108, R45, R110 ;  /* 0x0000002d6c6c7223 */ /* 0x000fe2000001006e */
[----:B------:R-:W-:Y:S01]  /*5140*/  IMAD.U32 R45, R4, 0x10000, RZ ;  /* 0x00010000042d7824 */ /* 0x000fe200078e00ff */
[----:B------:R-:W-:Y:S01]  /*5150*/  LOP3.LUT R44, R44, 0xffff0000, RZ, 0xc0, !PT ;  /* 0xffff00002c2c7812 */ /* 0x000fe200078ec0ff */
[----:B------:R-:W-:Y:S01]  /*5160*/  IMAD.U32 R110, R12, 0x10000, RZ ;  /* 0x000100000c6e7824 */ /* 0x000fe200078e00ff */
[----:B------:R-:W-:Y:S01]  /*5170*/  LOP3.LUT R7, R4, 0xffff0000, RZ, 0xc0, !PT ;  /* 0xffff000004077812 */ /* 0x000fe200078ec0ff */
[----:B------:R-:W-:Y:S01]  /*5180*/  FMUL.FTZ R15, R112, R45 ;  /* 0x0000002d700f7220 */ /* 0x000fe20000410000 */
[----:B------:R-:W-:Y:S01]  /*5190*/  SHF.R.U64 R34, R34, 0x10, R35 ;  /* 0x0000001022227819 */ /* 0x000fe20000001223 */
[----:B------:R-:W-:Y:S01]  /*51a0*/  FMUL.FTZ R112, R112, R47 ;  /* 0x0000002f70707220 */ /* 0x000fe20000410000 */
[----:B------:R-:W-:Y:S01]  /*51b0*/  LOP3.LUT R33, R33, 0xffff0000, RZ, 0xc0, !PT ;  /* 0xffff000021217812 */ /* 0x000fe200078ec0ff */
[----:B------:R-:W-:Y:S01]  /*51c0*/  FMUL.FTZ R35, R44, R7 ;  /* 0x000000072c237220 */ /* 0x000fe20000410000 */
[----:B------:R-:W-:Y:S01]  /*51d0*/  LOP3.LUT R12, R12, 0xffff0000, RZ, 0xc0, !PT ;  /* 0xffff00000c0c7812 */ /* 0x000fe200078ec0ff */
[----:B------:R-:W-:Y:S01]  /*51e0*/  FFMA.FTZ R15, R110, R47, -R15 ;  /* 0x0000002f6e0f7223 */ /* 0x000fe2000001080f */
[----:B------:R-:W-:Y:S01]  /*51f0*/  PRMT R34, R115, 0x5432, R34 ;  /* 0x0000543273227816 */ /* 0x000fe20000000022 */
[----:B------:R-:W-:Y:S01]  /*5200*/  FMUL.FTZ R44, R44, R33 ;  /* 0x000000212c2c7220 */ /* 0x000fe20000410000 */
[----:B------:R-:W-:Y:S01]  /*5210*/  PRMT R6, R114, 0x5432, R6 ;  /* 0x0000543272067816 */ /* 0x000fe20000000006 */
        /* <DEDUP_REMOVED lines=11> */
[----:B------:R-:W-:Y:S01]  /*52d0*/  FMUL.FTZ R110, R110, R7 ;  /* 0x000000076e6e7220 */ /* 0x000fe20000410000 */
        /* <DEDUP_REMOVED lines=19> */
[----:B------:R-:W-:-:S07]  /*5410*/  IMAD.MOV.U32 R47, RZ, RZ, R5 ;  /* 0x000000ffff2f7224 */ /* 0x000fce00078e0005 */
.L_x_6061:
[----:B------:R-:W-:Y:S05]  /*5420*/  BSYNC B2 ;  /* 0x0000000000027941 */ /* 0x000fea0003800000 */
.L_x_6060:
[----:B------:R-:W-:Y:S01]  /*5430*/  ISETP.GE.AND P4, PT, R11, R98, PT ;  /* 0x000000620b00720c */ /* 0x000fe20003f86270 */
[----:B------:R-:W-:Y:S01]  /*5440*/  IMAD.MOV.U32 R4, RZ, RZ, R100 ;  /* 0x000000ffff047224 */ /* 0x000fe200078e0064 */
[----:B--2---:R4:W-:Y:S01]  /*5450*/  ST.E.128 desc[UR40][R88.64], R12 ;  /* 0x0000000c58007985 */ /* 0x0049e2000c101d28 */
[----:B------:R-:W-:-:S10]  /*5460*/  IMAD.MOV.U32 R5, RZ, RZ, R99 ;  /* 0x000000ffff057224 */ /* 0x000fd400078e0063 */
[----:B------:R-:W-:-:S05]  /*5470*/  @!P4 IMAD.WIDE R4, R11, 0x2, R4 ;  /* 0x000000020b04c825 */ /* 0x000fca00078e0204 */
[----:B---3--:R4:W-:Y:S02]  /*5480*/  @!P4 ST.E.128 desc[UR40][R4.64], R44 ;  /* 0x0000002c0400c985 */ /* 0x0089e4000c101d28 */
.L_x_6059:
[----:B------:R-:W-:Y:S05]  /*5490*/  BSYNC B1 ;  /* 0x0000000000017941 */ /* 0x000fea0003800000 */
.L_x_6058:
[----:B------:R-:W-:-:S03]  /*54a0*/  UMOV UR4, 0xffffffff ;  /* 0xffffffff00047882 */ /* 0x000fc60000000000 */
[----:B------:R-:W-:Y:S05]  /*54b0*/  BRA.DIV UR4, `(.L_x_6062) ;  /* 0x000001d604107947 */ /* 0x000fea000b800000 */
[----:B0-----:R-:W0:Y:S04]  /*54c0*/  SHFL.IDX PT, R97, R97, 0x1, 0x1c1f ;  /* 0x003c1f0061617f89 */ /* 0x001e2800000e0000 */
[----:B------:R-:W0:Y:S02]  /*54d0*/  SHFL.IDX PT, R96, R96, 0x1, 0x1c1f ;  /* 0x003c1f0060607f89 */ /* 0x000e2400000e0000 */
.L_x_6335:
[----:B----4-:R-:W-:-:S05]  /*54e0*/  VIADD R4, R202, 0x40 ;  /* 0x00000040ca047836 */ /* 0x010fca0000000000 */
[----:B------:R-:W-:-:S13]  /*54f0*/  ISETP.GE.OR P4, PT, R4, R94, P1 ;  /* 0x0000005e0400720c */ /* 0x000fda0000f86670 */
[----:B------:R-:W-:Y:S05]  /*5500*/  @P4 BRA `(.L_x_6047) ;  /* 0x0000000c00044947 */ /* 0x000fea0003800000 */
[----:B------:R-:W4:Y:S01]  /*5510*/  LDL R6, [R1+0xc0] ;  /* 0x0000c00001067983 */ /* 0x000f220000100800 */
[----:B------:R-:W-:Y:S01]  /*5520*/  SEL R102, R61, R102, !P0 ;  /* 0x000000663d667207 */ /* 0x000fe20004000000 */
[C---:B------:R-:W-:Y:S01]  /*5530*/  VIADD R4, R202.reuse, 0x40 ;  /* 0x00000040ca047836 */ /* 0x040fe20000000000 */
[----:B------:R-:W-:Y:S01]  /*5540*/  IADD3 R7, R202, 0x40, RZ ;  /* 0x00000040ca077810 */ /* 0x000fe20007ffe0ff */
[----:B------:R-:W-:Y:S01]  /*5550*/  BSSY B1, `(.L_x_6063) ;  /* 0x0000071000017945 */ /* 0x000fe20003800000 */
[----:B------:R-:W-:Y:S01]  /*5560*/  SHF.R.S32.HI R5, RZ, 0x1f, R102 ;  /* 0x0000001fff057819 */ /* 0x000fe20000011466 */
[----:B------:R-:W-:Y:S01]  /*5570*/  IMAD.SHL.U32 R4, R4, 0x40, RZ ;  /* 0x0000004004047824 */ /* 0x000fe200078e00ff */
[----:B0-----:R-:W-:Y:S01]  /*5580*/  LEA R32, P4, R70, R96, 0x1 ;  /* 0x0000006046207211 */ /* 0x001fe200078808ff */
[----:B------:R-:W-:Y:S01]  /*5590*/  IMAD.SHL.U32 R7, R7, 0x40, RZ ;  /* 0x0000004007077824 */ /* 0x000fe200078e00ff */
[----:B------:R-:W-:Y:S01]  /*55a0*/  LEA.HI R102, R5, R102, RZ, 0x4 ;  /* 0x0000006605667211 */ /* 0x000fe200078f20ff */
[----:B------:R-:W-:Y:S01]  /*55b0*/  IMAD R5, R19, 0x1800, R74 ;  /* 0x0000180013057824 */ /* 0x000fe200078e024a */
[----:B------:R-:W-:-:S02]  /*55c0*/  LOP3.LUT R4, R4, 0x1c0, RZ, 0xc0, !PT ;  /* 0x000001c004047812 */ /* 0x000fc400078ec0ff */
[----:B------:R-:W-:Y:S01]  /*55d0*/  LEA.HI.SX32 R11, R102, R69, 0x1c ;  /* 0x00000045660b7211 */ /* 0x000fe200078fe2ff */
[----:B------:R-:W-:Y:S01]  /*55e0*/  IMAD R5, R5, 0x2, R22 ;  /* 0x0000000205057824 */ /* 0x000fe200078e0216 */
[----:B------:R-:W-:Y:S02]  /*55f0*/  LOP3.LUT R7, R7, 0x1c0, RZ, 0xc0, !PT ;  /* 0x000001c007077812 */ /* 0x000fe400078ec0ff */
[----:B------:R-:W-:Y:S01]  /*5600*/  LEA.HI.X R33, R70, R97, R72, 0x1, P4 ;  /* 0x0000006146217211 */ /* 0x000fe200020f0c48 */
[----:B------:R-:W-:Y:S01]  /*5610*/  IMAD.SHL.U32 R11, R11, 0x8, RZ ;  /* 0x000000080b0b7824 */ /* 0x000fe200078e00ff */
[----:B------:R-:W-:-:S04]  /*5620*/  SHF.R.U32.HI R7, RZ, 0x3, R7 ;  /* 0x00000003ff077819 */ /* 0x000fc80000011607 */
[----:B------:R-:W-:-:S04]  /*5630*/  LOP3.LUT R4, R4, 0x38, R11, 0xf8, !PT ;  /* 0x0000003804047812 */ /* 0x000fc800078ef80b */
[----:B------:R-:W-:-:S05]  /*5640*/  LOP3.LUT R4, R4, R7, RZ, 0x3c, !PT ;  /* 0x0000000704047212 */ /* 0x000fca00078e3cff */
[----:B----4-:R-:W-:-:S04]  /*5650*/  IMAD.IADD R4, R6, 0x1, R4 ;  /* 0x0000000106047824 */ /* 0x010fc800078e0204 */
[----:B------:R-:W-:-:S04]  /*5660*/  IMAD R7, R19, 0x1800, R4 ;  /* 0x0000180013077824 */ /* 0x000fc800078e0204 */
[----:B------:R-:W-:Y:S02]  /*5670*/  IMAD R12, R7, 0x2, R22 ;  /* 0x00000002070c7824 */ /* 0x000fe400078e0216 */
[----:B------:R-:W0:Y:S04]  /*5680*/  LDS.128 R4, [R5+0x1c400] ;  /* 0x01c4000005047984 */ /* 0x000e280000000c00 */
[----:B------:R-:W4:Y:S01]  /*5690*/  LDS.128 R12, [R12+0x1c400] ;  /* 0x01c400000c0c7984 */ /* 0x000f220000000c00 */
[----:B------:R-:W-:Y:S05]  /*56a0*/  @P2 BRA `(.L_x_6064) ;  /* 0x00000004006c2947 */ /* 0x000fea0003800000 */
[--C-:B------:R-:W-:Y:S01]  /*56b0*/  SHF.R.U64 R34, R36, 0x10, R37.reuse ;  /* 0x0000001024227819 */ /* 0x100fe20000001225 */
[----:B0-----:R-:W-:Y:S01]  /*56c0*/  IMAD.U32 R45, R7, 0x10000, RZ ;  /* 0x00010000072d7824 */ /* 0x001fe200078e00ff */
[----:B------:R-:W-:Y:S02]  /*56d0*/  SHF.R.U32.HI R44, RZ, 0x10, R37 ;  /* 0x00000010ff2c7819 */ /* 0x000fe40000011625 */
[----:B------:R-:W-:Y:S02]  /*56e0*/  SHF.R.U32.HI R37, RZ, 0x10, R41 ;  /* 0x00000010ff257819 */ /* 0x000fe40000011629 */
[----:B------:R-:W-:Y:S02]  /*56f0*/  PRMT R115, R115, 0x5410, R44 ;  /* 0x0000541073737816 */ /* 0x000fe4000000002c */
[----:B------:R-:W-:Y:S01]  /*5700*/  PRMT R114, R114, 0x5410, R37 ;  /* 0x0000541072727816 */ /* 0x000fe20000000025 */
[----:B------:R-:W-:Y:S01]  /*5710*/  IMAD.U32 R37, R5, 0x10000, RZ ;  /* 0x0001000005257824 */ /* 0x000fe200078e00ff */
[----:B------:R-:W-:Y:S01]  /*5720*/  SHF.R.U64 R35, R38, 0x10, R39 ;  /* 0x0000001026237819 */ /* 0x000fe20000001227 */
[----:B------:R-:W-:Y:S01]  /*5730*/  IMAD.U32 R88, R115, 0x10000, RZ ;  /* 0x0001000073587824 */ /* 0x000fe200078e00ff */
[----:B----4-:R-:W-:Y:S01]  /*5740*/  LOP3.LUT R46, R13, 0xffff0000, RZ, 0xc0, !PT ;  /* 0xffff00000d2e7812 */ /* 0x010fe200078ec0ff */
[C---:B---3--:R-:W-:Y:S01]  /*5750*/  IMAD.U32 R100, R114.reuse, 0x10000, RZ ;  /* 0x0001000072647824 */ /* 0x048fe200078e00ff */
[----:B------:R-:W-:-:S02]  /*5760*/  LOP3.LUT R89, R114, 0xffff0000, RZ, 0xc0, !PT ;  /* 0xffff000072597812 */ /* 0x000fc400078ec0ff */
[----:B------:R-:W-:Y:S01]  /*5770*/  SHF.R.U32.HI R38, RZ, 0x10, R39 ;  /* 0x00000010ff267819 */ /* 0x000fe20000011627 */
[----:B------:R-:W-:Y:S01]  /*5780*/  IMAD.U32 R39, R13, 0x10000, RZ ;  /* 0x000100000d277824 */ /* 0x000fe200078e00ff */
[--C-:B------:R-:W-:Y:S01]  /*5790*/  SHF.R.U64 R36, R42, 0x10, R43.reuse ;  /* 0x000000102a247819 */ /* 0x100fe2000000122b */
[----:B--2---:R-:W-:Y:S01]  /*57a0*/  FMUL.FTZ R99, R46, R89 ;  /* 0x000000592e637220 */ /* 0x004fe20000410000 */
[----:B------:R-:W-:Y:S01]  /*57b0*/  LOP3.LUT R115, R115, 0xffff0000, RZ, 0xc0, !PT ;  /* 0xffff000073737812 */ /* 0x000fe200078ec0ff */
[----:B------:R-:W-:Y:S01]  /*57c0*/  FMUL.FTZ R102, R39, R100 ;  /* 0x0000006427667220 */ /* 0x000fe20000410000 */
[----:B------:R-:W-:Y:S01]  /*57d0*/  SHF.R.U32.HI R42, RZ, 0x10, R43 ;  /* 0x00000010ff2a7819 */ /* 0x000fe2000001162b */
[----:B------:R-:W-:Y:S01]  /*57e0*/  IMAD.U32 R13, R12, 0x10000, RZ ;  /* 0x000100000c0d7824 */ /* 0x000fe200078e00ff */
[----:B------:R-:W-:Y:S01]  /*57f0*/  LOP3.LUT R44, R5, 0xffff0000, RZ, 0xc0, !PT ;  /* 0xffff0000052c7812 */ /* 0x000fe200078ec0ff */
[-C--:B------:R-:W-:Y:S01]  /*5800*/  FMUL.FTZ R46, R46, R115.reuse ;  /* 0x000000732e2e7220 */ /* 0x080fe20000410000 */
[C---:B------:R-:W-:Y:S01]  /*5810*/  PRMT R47, R113.reuse, 0x5432, R34 ;  /* 0x00005432712f7816 */ /* 0x040fe20000000022 */
[----:B------:R-:W-:Y:S01]  /*5820*/  IMAD.U32 R5, R4, 0x10000, RZ ;  /* 0x0001000004057824 */ /* 0x000fe200078e00ff */
[----:B------:R-:W-:Y:S01]  /*5830*/  PRMT R113, R113, 0x5410, R42 ;  /* 0x0000541071717816 */ /* 0x000fe2000000002a */
[C---:B------:R-:W-:Y:S01]  /*5840*/  FFMA.FTZ R34, R44.reuse, R115, -R99 ;  /* 0x000000732c227223 */ /* 0x040fe20000010863 */
[----:B------:R-:W-:Y:S01]  /*5850*/  PRMT R38, R111, 0x5432, R38 ;  /* 0x000054326f267816 */ /* 0x000fe20000000026 */
[----:B------:R-:W-:Y:S01]  /*5860*/  FFMA.FTZ R44, R44, R89, R46 ;  /* 0x000000592c2c7223 */ /* 0x000fe2000001002e */
[----:B------:R-:W-:Y:S01]  /*5870*/  SHF.R.U64 R40, R40, 0x10, R41 ;  /* 0x0000001028287819 */ /* 0x000fe20000001229 */
[-C--:B------:R-:W-:Y:S01]  /*5880*/  FMUL.FTZ R41, R39, R88.reuse ;  /* 0x0000005827297220 */ /* 0x080fe20000410000 */
[----:B------:R-:W-:Y:S01]  /*5890*/  FFMA.FTZ R39, R37, R88, -R102 ;  /* 0x0000005825277223 */ /* 0x000fe20000010866 */
[----:B------:R-:W-:Y:S01]  /*58a0*/  IMAD.U32 R88, R15, 0x10000, RZ ;  /* 0x000100000f587824 */ /* 0x000fe200078e00ff */
[----:B------:R-:W-:Y:S01]  /*58b0*/  PRMT R46, R109, 0x5432, R40 ;  /* 0x000054326d2e7816 */ /* 0x000fe20000000028 */
[----:B------:R-:W-:-:S02]  /*58c0*/  IMAD.U32 R89, R113, 0x10000, RZ ;  /* 0x0001000071597824 */ /* 0x000fc400078e00ff */
[----:B------:R-:W-:Y:S01]  /*58d0*/  FFMA.FTZ R37, R37, R100, R41 ;  /* 0x0000006425257223 */ /* 0x000fe20000010029 */
[----:B------:R-:W-:Y:S01]  /*58e0*/  IMAD.U32 R42, R38, 0x10000, RZ ;  /* 0x00010000262a7824 */ /* 0x000fe200078e00ff */
[----:B------:R-:W-:Y:S01]  /*58f0*/  PRMT R109, R109, 0x5410, R36 ;  /* 0x000054106d6d7816 */ /* 0x000fe20000000024 */
[CC--:B------:R-:W-:Y:S01]  /*5900*/  FMUL.FTZ R40, R88.reuse, R89.reuse ;  /* 0x0000005958287220 */ /* 0x0c0fe20000410000 */
[----:B------:R-:W-:Y:S01]  /*5910*/  LOP3.LUT R15, R15, 0xffff0000, RZ, 0xc0, !PT ;  /* 0xffff00000f0f7812 */ /* 0x000fe200078ec0ff */
[-C--:B------:R-:W-:Y:S01]  /*5920*/  FMUL.FTZ R88, R88, R42.reuse ;  /* 0x0000002a58587220 */ /* 0x080fe20000410000 */
[----:B------:R-:W-:Y:S02]  /*5930*/  LOP3.LUT R100, R113, 0xffff0000, RZ, 0xc0, !PT ;  /* 0xffff000071647812 */ /* 0x000fe400078ec0ff */
[----:B------:R-:W-:Y:S02]  /*5940*/  LOP3.LUT R36, R38, 0xffff0000, RZ, 0xc0, !PT ;  /* 0xffff000026247812 */ /* 0x000fe400078ec0ff */
[----:B------:R-:W-:Y:S01]  /*5950*/  PRMT R111, R111, 0x5410, R35 ;  /* 0x000054106f6f7816 */ /* 0x000fe20000000023 */
[----:B------:R-:W-:Y:S01]  /*5960*/  FFMA.FTZ R35, R45, R42, -R40 ;  /* 0x0000002a2d237223 */ /* 0x000fe20000010828 */
[----:B------:R-:W-:Y:S01]  /*5970*/  LOP3.LUT R43, R7, 0xffff0000, RZ, 0xc0, !PT ;  /* 0xffff0000072b7812 */ /* 0x000fe200078ec0ff */
[----:B------:R-:W-:Y:S01]  /*5980*/  FFMA.FTZ R45, R45, R89, R88 ;  /* 0x000000592d2d7223 */ /* 0x000fe20000010058 */
[----:B------:R-:W-:-:S02]  /*5990*/  IMAD.U32 R40, R47, 0x10000, RZ ;  /* 0x000100002f287824 */ /* 0x000fc400078e00ff */
[C---:B------:R-:W-:Y:S01]  /*59a0*/  FMUL.FTZ R38, R15.reuse, R100 ;  /* 0x000000640f267220 */ /* 0x040fe20000410000 */
[----:B------:R-:W-:Y:S02]  /*59b0*/  IMAD.U32 R42, R46, 0x10000, RZ ;  /* 0x000100002e2a7824 */ /* 0x000fe400078e00ff */
[----:B------:R-:W-:Y:S01]  /*59c0*/  FMUL.FTZ R88, R15, R36 ;  /* 0x000000240f587220 */ /* 0x000fe20000410000 */
[----:B------:R-:W-:Y:S01]  /*59d0*/  LOP3.LUT R12, R12, 0xffff0000, RZ, 0xc0, !PT ;  /* 0xffff00000c0c7812 */ /* 0x000fe200078ec0ff */
[C---:B------:R-:W-:Y:S01]  /*59e0*/  FMUL.FTZ R89, R13.reuse, R40 ;  /* 0x000000280d597220 */ /* 0x040fe20000410000 */
[----:B------:R-:W-:Y:S01]  /*59f0*/  LOP3.LUT R15, R46, 0xffff0000, RZ, 0xc0, !PT ;  /* 0xffff00002e0f7812 */ /* 0x000fe200078ec0ff */
[----:B------:R-:W-:Y:S01]  /*5a00*/  FMUL.FTZ R46, R13, R42 ;  /* 0x0000002a0d2e7220 */ /* 0x000fe20000410000 */
[----:B------:R-:W-:Y:S01]  /*5a10*/  LOP3.LUT R47, R47, 0xffff0000, RZ, 0xc0, !PT ;  /* 0xffff00002f2f7812 */ /* 0x000fe200078ec0ff */
[C---:B------:R-:W-:Y:S01]  /*5a20*/  FFMA.FTZ R36, R43.reuse, R36, -R38 ;  /* 0x000000242b247223 */ /* 0x040fe20000010826 */
[----:B------:R-:W-:Y:S01]  /*5a30*/  LOP3.LUT R4, R4, 0xffff0000, RZ, 0xc0, !PT ;  /* 0xffff000004047812 */ /* 0x000fe200078ec0ff */
[----:B------:R-:W-:Y:S01]  /*5a40*/  FFMA.FTZ R38, R43, R100, R88 ;  /* 0x000000642b267223 */ /* 0x000fe20000010058 */
[C---:B------:R-:W-:Y:S01]  /*5a50*/  IMAD.U32 R7, R6.reuse, 0x10000, RZ ;  /* 0x0001000006077824 */ /* 0x040fe200078e00ff */
[----:B------:R-:W-:Y:S01]  /*5a60*/  LOP3.LUT R41, R6, 0xffff0000, RZ, 0xc0, !PT ;  /* 0xffff000006297812 */ /* 0x000fe200078ec0ff */
[C---:B------:R-:W-:Y:S01]  /*5a70*/  FMUL.FTZ R43, R12.reuse, R15 ;  /* 0x0000000f0c2b7220 */ /* 0x040fe20000410000 */
[----:B------:R-:W-:Y:S01]  /*5a80*/  FMUL.FTZ R99, R12, R47 ;  /* 0x0000002f0c637220 */ /* 0x000fe20000410000 */
[----:B------:R-:W-:-:S02]  /*5a90*/  IMAD.U32 R6, R14, 0x10000, RZ ;  /* 0x000100000e067824 */ /* 0x000fc400078e00ff */
[C---:B------:R-:W-:Y:S01]  /*5aa0*/  FFMA.FTZ R13, R5.reuse, R40, -R46 ;  /* 0x00000028050d7223 */ /* 0x040fe2000001082e */
[----:B------:R-:W-:Y:S01]  /*5ab0*/  FFMA.FTZ R89, R5, R42, R89 ;  /* 0x0000002a05597223 */ /* 0x000fe20000010059 */
        /* <DEDUP_REMOVED lines=26> */
.L_x_6064:
[----:B------:R-:W-:Y:S05]  /*5c60*/  BSYNC B1 ;  /* 0x0000000000017941 */ /* 0x000fea0003800000 */
.L_x_6063:
        /* <DEDUP_REMOVED lines=8> */
.L_x_6028:
[----:B------:R-:W-:-:S06]  /*5cf0*/  UISETP.NE.AND UP0, UPT, UR47, 0x3, UPT ;  /* 0x000000032f00788c */ /* 0x000fcc000bf05270 */
[----:B------:R-:W-:-:S13]  /*5d00*/  PLOP3.LUT P3, PT, PT, PT, UP0, 0x80, 0x0 ;  /* 0x000000000000781c */ /* 0x000fda0003f6f008 */
[----:B------:R-:W-:Y:S05]  /*5d10*/  @!P3 BRA `(.L_x_6065) ;  /* 0x000000000004b947 */ /* 0x000fea0003800000 */
[----:B------:R-:W-:Y:S01]  /*5d20*/  BPT.TRAP 0x1 ;  /* 0x000000040000795c */ /* 0x000fe20000300000 */
.L_x_6065:
[----:B------:R-:W-:Y:S01]  /*5d30*/  IMAD R87, R19, 0x8, R22 ;  /* 0x0000000813577824 */ /* 0x000fe200078e0216 */
[----:B------:R-:W-:Y:S01]  /*5d40*/  SHF.L.U32 R95, R206, 0x1f, RZ ;  /* 0x0000001fce5f7819 */ /* 0x000fe200000006ff */
[----:B------:R-:W-:Y:S01]  /*5d50*/  BSSY B1, `(.L_x_6066) ;  /* 0x0000004000017945 */ /* 0x000fe20003800000 */
[----:B------:R-:W-:Y:S02]  /*5d60*/  SHF.R.S32.HI R92, RZ, 0x1f, R91 ;  /* 0x0000001fff5c7819 */ /* 0x000fe4000001145b */
[----:B------:R-:W0:Y:S02]  /*5d70*/  SYNCS.PHASECHK.TRANS64.TRYWAIT P2, [R87+URZ+0x32490], R95 ;  /* 0x0324905f570075a7 */ /* 0x000e24000804017f */
[----:B0-----:R-:W-:Y:S05]  /*5d80*/  @!P2 BRA `(.L_x_6067) ;  /* 0x000001cc0028a947 */ /* 0x001fea0003800000 */
.L_x_6336:
[----:B------:R-:W-:Y:S05]  /*5d90*/  BSYNC B1 ;  /* 0x0000000000017941 */ /* 0x000fea0003800000 */
.L_x_6066:
        /* <DEDUP_REMOVED lines=8> */
[----:B------:R-:W-:Y:S01]  /*5e20*/  IMAD R11, R93, UR4, RZ ;  /* 0x000000045d0b7c24 */ /* 0x000fe2000f8e02ff */
[----:B------:R-:W-:Y:S02]  /*5e30*/  IADD3 R5, R5, R7, RZ ;  /* 0x0000000705057210 */ /* 0x000fe40007ffe0ff */
        /* <DEDUP_REMOVED lines=15> */
.L_x_6340:
        /* <DEDUP_REMOVED lines=13> */
.L_x_6070:
[----:B------:R-:W-:Y:S05]  /*6000*/  BSYNC B1 ;  /* 0x0000000000017941 */ /* 0x000fea0003800000 */
.L_x_6069:
[----:B------:R-:W-:-:S03]  /*6010*/  UMOV UR4, 0xffffffff ;  /* 0xffffffff00047882 */ /* 0x000fc60000000000 */
[----:B------:R-:W-:Y:S05]  /*6020*/  BRA.DIV UR4, `(.L_x_6071) ;  /* 0x000001ca04e07947 */ /* 0x000fea000b800000 */
[----:B--2-4-:R2:W4:Y:S04]  /*6030*/  SHFL.IDX PT, R5, R33, 0x1, 0x1c1f ;  /* 0x003c1f0021057f89 */ /* 0x01452800000e0000 */
[----:B---3--:R2:W3:Y:S02]  /*6040*/  SHFL.IDX PT, R7, R32, 0x1, 0x1c1f ;  /* 0x003c1f0020077f89 */ /* 0x0084e400000e0000 */
.L_x_6344:
        /* <DEDUP_REMOVED lines=13> */
.L_x_6047:
[----:B------:R-:W-:Y:S05]  /*6120*/  BSYNC B0 ;  /* 0x0000000000007941 */ /* 0x000fea0003800000 */
.L_x_6027:
        /* <DEDUP_REMOVED lines=17> */
.L_x_6073:
[----:B------:R-:W-:Y:S05]  /*6240*/  BSYNC B0 ;  /* 0x0000000000007941 */ /* 0x000fea0003800000 */
.L_x_6072:
[----:B------:R-:W3:Y:S01]  /*6250*/  SYNCS.PHASECHK.TRANS64.TRYWAIT P3, [R87+URZ+0x324b0], R95 ;  /* 0x0324b05f570075a7 */ /* 0x000ee2000806017f */
[----:B------:R-:W-:Y:S04]  /*6260*/  BSSY B0, `(.L_x_6074) ;  /* 0x0000002000007945 */ /* 0x000fe80003800000 */
[----:B---3--:R-:W-:Y:S05]  /*6270*/  @!P3 BRA `(.L_x_6075) ;  /* 0x000001c80098b947 */ /* 0x008fea0003800000 */
.L_x_6345:
[----:B------:R-:W-:Y:S05]  /*6280*/  BSYNC B0 ;  /* 0x0000000000007941 */ /* 0x000fea0003800000 */
.L_x_6074:
        /* <DEDUP_REMOVED lines=73> */
.L_x_6077:
[----:B------:R-:W-:Y:S05]  /*6720*/  BSYNC B0 ;  /* 0x0000000000007941 */ /* 0x000fea0003800000 */
.L_x_6076:
        /* <DEDUP_REMOVED lines=46> */
.L_x_6079:
[----:B------:R-:W-:Y:S05]  /*6a10*/  BSYNC B0 ;  /* 0x0000000000007941 */ /* 0x000fea0003800000 */
.L_x_6078:
        /* <DEDUP_REMOVED lines=23> */
.L_x_6022:
        /* <DEDUP_REMOVED lines=19> */
.L_x_6081:
        /* <DEDUP_REMOVED lines=32> */
.L_x_6083:
[----:B------:R-:W-:Y:S05]  /*6ec0*/  BSYNC B0 ;  /* 0x0000000000007941 */ /* 0x000fea0003800000 */
.L_x_6082:
        /* <DEDUP_REMOVED lines=80> */
.L_x_6348:
[----:B-1----:R-:W-:Y:S01]  /*73d0*/  LEA.HI R0, R14, R14, RZ, 0x1 ;  /* 0x0000000e0e007211 */ /* 0x002fe200078f08ff */
[----:B------:R-:W-:Y:S01]  /*73e0*/  VIADD R26, R22, 0x18400 ;  /* 0x00018400161a7836 */ /* 0x000fe20000000000 */
[----:B------:R-:W-:Y:S01]  /*73f0*/  BSSY B6, `(.L_x_6086) ;  /* 0x000001d000067945 */ /* 0x000fe20003800000 */
[----:B------:R-:W-:Y:S01]  /*7400*/  IMAD.MOV.U32 R213, RZ, RZ, 0x40000040 ;  /* 0x40000040ffd57424 */ /* 0x000fe200078e00ff */
[----:B------:R-:W-:Y:S02]  /*7410*/  LOP3.LUT R3, R0, 0x7fffe, RZ, 0xc0, !PT ;  /* 0x0007fffe00037812 */ /* 0x000fe400078ec0ff */
[----:B------:R-:W-:-:S03]  /*7420*/  LOP3.LUT P0, RZ, R26, 0x1bf, RZ, 0xc0, !PT ;  /* 0x000001bf1aff7812 */ /* 0x000fc6000780c0ff */
[----:B------:R-:W-:-:S04]  /*7430*/  IMAD.IADD R3, R14, 0x1, -R3 ;  /* 0x000000010e037824 */ /* 0x000fc800078e0a03 */
[----:B------:R-:W-:-:S05]  /*7440*/  IMAD R3, R3, 0x2000, R26 ;  /* 0x0000200003037824 */ /* 0x000fca00078e021a */
[----:B------:R-:W-:Y:S01]  /*7450*/  SHF.R.U32.HI R0, RZ, 0x4, R3 ;  /* 0x00000004ff007819 */ /* 0x000fe20000011603 */
[----:B------:R-:W-:-:S03]  /*7460*/  VIADD R3, R3, 0xa000 ;  /* 0x0000a00003037836 */ /* 0x000fc60000000000 */
[----:B------:R-:W-:Y:S02]  /*7470*/  LOP3.LUT R0, R0, 0x3fff, RZ, 0xc0, !PT ;  /* 0x00003fff00007812 */ /* 0x000fe400078ec0ff */
[----:B------:R-:W-:Y:S02]  /*7480*/  SHF.R.U32.HI R3, RZ, 0x4, R3 ;  /* 0x00000004ff037819 */ /* 0x000fe40000011603 */
[----:B------:R-:W-:Y:S02]  /*7490*/  LOP3.LUT R212, R0, 0x10000, RZ, 0xfc, !PT ;  /* 0x0001000000d47812 */ /* 0x000fe400078efcff */
        /* <DEDUP_REMOVED lines=18> */
.L_x_6087:
[----:B------:R-:W-:Y:S05]  /*75c0*/  BSYNC B6 ;  /* 0x0000000000067941 */ /* 0x000fea0003800000 */
.L_x_6086:
        /* <DEDUP_REMOVED lines=13> */
.L_x_6091:
[----:B--2---:R2:W3:Y:S02]  /*76a0*/  SYNCS.PHASECHK.TRANS64.TRYWAIT P0, [R22+URZ+0x32400], R3 ;  /* 0x03240003160075a7 */ /* 0x0044e4000800017f */
[----:B---3--:R-:W-:Y:S05]  /*76b0*/  @!P0 NANOSLEEP.SYNCS 0x989680 ;  /* 0x009896800000895d */ /* 0x008fea0003900000 */
[----:B------:R-:W3:Y:S02]  /*76c0*/  @!P0 SYNCS.PHASECHK.TRANS64 P0, [R22+URZ+0x32400], R3 ;  /* 0x03240003160085a7 */ /* 0x000ee4000800007f */
[----:B---3--:R-:W-:Y:S05]  /*76d0*/  @!P0 BRA `(.L_x_6091) ;  /* 0xfffffffc00f08947 */ /* 0x008fea000383ffff */
.L_x_6090:
[----:B------:R-:W-:Y:S05]  /*76e0*/  BSYNC B0 ;  /* 0x0000000000007941 */ /* 0x000fea0003800000 */
.L_x_6089:
[----:B------:R-:W-:Y:S05]  /*76f0*/  BRA `(.L_x_6092) ;  /* 0x0000002c00c47947 */ /* 0x000fea0003800000 */
.L_x_6088:
        /* <DEDUP_REMOVED lines=30> */
.L_x_6094:
[----:B------:R-:W-:Y:S05]  /*78e0*/  BSYNC B6 ;  /* 0x0000000000067941 */ /* 0x000fea0003800000 */
.L_x_6093:
        /* <DEDUP_REMOVED lines=46> */
.L_x_6354:
        /* <DEDUP_REMOVED lines=31> */
.L_x_6099:
[----:B------:R-:W-:Y:S05]  /*7dc0*/  BSYNC B1 ;  /* 0x0000000000017941 */ /* 0x000fea0003800000 */
.L_x_6098:
        /* <DEDUP_REMOVED lines=19> */
.L_x_6360:
        /* <DEDUP_REMOVED lines=18> */
[----:B-1----:R-:W-:-:S08]  /*8020*/  IMAD.MOV.U32 R8, RZ, RZ, R30 ;  /* 0x000000ffff087224 */ /* 0x002fd000078e001e */
        /* <DEDUP_REMOVED lines=8> */
[----:B----4-:R-:W-:Y:S02]  /*80b0*/  IMAD.MOV.U32 R9, RZ, RZ, R7 ;  /* 0x000000ffff097224 */ /* 0x010fe400078e0007 */
[----:B------:R-:W-:Y:S02]  /*80c0*/  @!P3 IMAD.X R5, R3, 0x1, R32, P0 ;  /* 0x000000010305b824 */ /* 0x000fe400000e0620 */
[----:B------:R-:W-:Y:S01]  /*80d0*/  @!P2 IMAD.WIDE R30, R200, 0x2, R8 ;  /* 0x00000002c81ea825 */ /* 0x000fe200078e0208 */
[----:B------:R-:W-:Y:S02]  /*80e0*/  CS2R R8, SRZ ;  /* 0x0000000000087805 */ /* 0x000fe4000001ff00 */
[----:B------:R0:W5:Y:S01]  /*80f0*/  @!P3 LD.E.64 R10, desc[UR40][R4.64] ;  /* 0x00000028040ab980 */ /* 0x000162000c101b00 */
[----:B------:R-:W-:-:S03]  /*8100*/  @!P3 IMAD.X R7, R7, 0x1, R32, P1 ;  /* 0x000000010707b824 */ /* 0x000fc600008e0620 */
[----:B------:R0:W5:Y:S04]  /*8110*/  @!P2 LD.E.64 R12, desc[UR40][R30.64] ;  /* 0x000000281e0ca980 */ /* 0x000168000c101b00 */
[----:B------:R0:W5:Y:S02]  /*8120*/  @!P3 LD.E.64 R8, desc[UR40][R6.64] ;  /* 0x000000280608b980 */ /* 0x000164000c101b00 */
.L_x_6102:
[----:B------:R-:W-:Y:S05]  /*8130*/  BSYNC B1 ;  /* 0x0000000000017941 */ /* 0x000fea0003800000 */
.L_x_6101:
[----:B01----:R-:W4:Y:S01]  /*8140*/  LDL R30, [R1+0xbc] ;  /* 0x0000bc00011e7983 */ /* 0x003f220000100800 */
[----:B------:R-:W0:Y:S01]  /*8150*/  SYNCS.PHASECHK.TRANS64.TRYWAIT P0, [R22+URZ+0x32400], R33 ;  /* 0x03240021160075a7 */ /* 0x000e22000800017f */
[----:B--2---:R-:W-:Y:S01]  /*8160*/  IMAD.SHL.U32 R3, R34, 0x40, RZ ;  /* 0x0000004022037824 */ /* 0x004fe200078e00ff */
[----:B------:R-:W-:Y:S01]  /*8170*/  VIADDMNMX R31, R35, -R41, 0x80, PT ;  /* 0x00000080231f7446 */ /* 0x000fe20003800929 */
[----:B-----5:R-:W-:Y:S01]  /*8180*/  IMAD.MOV.U32 R5, RZ, RZ, R8 ;  /* 0x000000ffff057224 */ /* 0x020fe200078e0008 */
[----:B------:R-:W-:Y:S01]  /*8190*/  BSSY B1, `(.L_x_6103) ;  /* 0x0000019000017945 */ /* 0x000fe20003800000 */
[----:B---3--:R-:W-:Y:S01]  /*81a0*/  IMAD.MOV.U32 R6, RZ, RZ, R13 ;  /* 0x000000ffff067224 */ /* 0x008fe200078e000d */
[----:B------:R-:W-:Y:S01]  /*81b0*/  LOP3.LUT R3, R3, 0x1c0, RZ, 0xc0, !PT ;  /* 0x000001c003037812 */ /* 0x000fe200078ec0ff */
[----:B----4-:R-:W-:Y:S01]  /*81c0*/  IMAD.MOV.U32 R7, RZ, RZ, R14 ;  /* 0x000000ffff077224 */ /* 0x010fe200078e000e */
[----:B------:R-:W-:Y:S01]  /*81d0*/  PRMT R43, R5, 0x7610, R43 ;  /* 0x00007610052b7816 */ /* 0x000fe2000000002b */
[----:B------:R-:W-:Y:S01]  /*81e0*/  IMAD.MOV.U32 R5, RZ, RZ, R12 ;  /* 0x000000ffff057224 */ /* 0x000fe200078e000c */
[----:B------:R-:W-:-:S02]  /*81f0*/  LOP3.LUT R4, R3, 0x18, R16, 0xf8, !PT ;  /* 0x0000001803047812 */ /* 0x000fc400078ef810 */
[----:B------:R-:W-:Y:S02]  /*8200*/  SHF.R.U32.HI R3, RZ, 0x3, R3 ;  /* 0x00000003ff037819 */ /* 0x000fe40000011603 */
[----:B------:R-:W-:Y:S02]  /*8210*/  PRMT R44, R5, 0x5410, R6 ;  /* 0x00005410052c7816 */ /* 0x000fe40000000006 */
[----:B------:R-:W-:Y:S01]  /*8220*/  LOP3.LUT R3, R4, R3, RZ, 0x3c, !PT ;  /* 0x0000000304037212 */ /* 0x000fe200078e3cff */
[----:B------:R-:W-:Y:S01]  /*8230*/  IMAD.MOV.U32 R4, RZ, RZ, R9 ;  /* 0x000000ffff047224 */ /* 0x000fe200078e0009 */
[----:B------:R-:W-:Y:S02]  /*8240*/  PRMT R45, R45, 0x5410, R7 ;  /* 0x000054102d2d7816 */ /* 0x000fe40000000007 */
[----:B------:R-:W-:Y:S02]  /*8250*/  MOV R5, R10 ;  /* 0x0000000a00057202 */ /* 0x000fe40000000f00 */
[----:B------:R-:W-:Y:S01]  /*8260*/  PRMT R43, R43, 0x5410, R4 ;  /* 0x000054102b2b7816 */ /* 0x000fe20000000004 */
[----:B------:R-:W-:Y:S01]  /*8270*/  IMAD.MOV.U32 R4, RZ, RZ, R15 ;  /* 0x000000ffff047224 */ /* 0x000fe200078e000f */
[----:B------:R-:W-:Y:S01]  /*8280*/  PRMT R46, R46, 0x5410, R5 ;  /* 0x000054102e2e7816 */ /* 0x000fe20000000005 */
[----:B------:R-:W-:Y:S01]  /*8290*/  IMAD.MOV.U32 R5, RZ, RZ, R11 ;  /* 0x000000ffff057224 */ /* 0x000fe200078e000b */
[----:B------:R-:W-:-:S02]  /*82a0*/  LOP3.LUT P2, RZ, R34, 0x4, RZ, 0xc0, !PT ;  /* 0x0000000422ff7812 */ /* 0x000fc4000784c0ff */
[----:B------:R-:W-:Y:S02]  /*82b0*/  PRMT R45, R4, 0x7610, R45 ;  /* 0x00007610042d7816 */ /* 0x000fe4000000002d */
[----:B------:R-:W-:Y:S01]  /*82c0*/  ISETP.GE.AND P1, PT, R202, R31, PT ;  /* 0x0000001fca00720c */ /* 0x000fe20003f26270 */
[----:B------:R-:W-:-:S04]  /*82d0*/  IMAD R3, R30, 0x200, R3 ;  /* 0x000002001e037824 */ /* 0x000fc800078e0203 */
[----:B------:R-:W-:-:S04]  /*82e0*/  IMAD R30, R3, 0x2, R22 ;  /* 0x00000002031e7824 */ /* 0x000fc800078e0216 */
[C---:B------:R-:W-:Y:S02]  /*82f0*/  VIADD R4, R30.reuse, 0x18400 ;  /* 0x000184001e047836 */ /* 0x040fe40000000000 */
[----:B------:R-:W-:Y:S01]  /*8300*/  VIADD R3, R30, 0x18440 ;  /* 0x000184401e037836 */ /* 0x000fe20000000000 */
[----:B0-----:R-:W-:Y:S06]  /*8310*/  @!P0 BRA `(.L_x_6104) ;  /* 0x000001ac00908947 */ /* 0x001fec0003800000 */
.L_x_6361:
[----:B------:R-:W-:Y:S05]  /*8320*/  BSYNC B1 ;  /* 0x0000000000017941 */ /* 0x000fea0003800000 */
.L_x_6103:
        /* <DEDUP_REMOVED lines=11> */
[--C-:B0-----:R-:W-:Y:S02]  /*83e0*/  SHF.R.U32.HI R33, RZ, 0x10, R27.reuse ;  /* 0x00000010ff217819 */ /* 0x101fe4000001161b */
[----:B------:R-:W-:Y:S02]  /*83f0*/  SHF.R.U64 R32, R26, 0x10, R27 ;  /* 0x000000101a207819 */ /* 0x000fe4000000121b */
        /* <DEDUP_REMOVED lines=42> */
.L_x_6108:
[----:B------:R-:W-:Y:S05]  /*86a0*/  BSYNC B2 ;  /* 0x0000000000027941 */ /* 0x000fea0003800000 */
.L_x_6107:
[----:B------:R-:W-:Y:S05]  /*86b0*/  @P1 BRA `(.L_x_6106) ;  /* 0x0000000000b81947 */ /* 0x000fea0003800000 */
[----:B-1----:R-:W1:Y:S01]  /*86c0*/  LDS.128 R4, [R3] ;  /* 0x0000000003047984 */ /* 0x002e620000000c00 */
[----:B------:R-:W-:Y:S02]  /*86d0*/  SHF.R.U32.HI R32, RZ, 0x10, R21 ;  /* 0x00000010ff207819 */ /* 0x000fe40000011615 */
[----:B------:R-:W-:Y:S02]  /*86e0*/  SHF.R.U32.HI R27, RZ, 0x10, R25 ;  /* 0x00000010ff1b7819 */ /* 0x000fe40000011619 */
[----:B------:R-:W-:Y:S02]  /*86f0*/  PRMT R32, R42, 0x5432, R32 ;  /* 0x000054322a207816 */ /* 0x000fe40000000020 */
[----:B------:R-:W-:Y:S02]  /*8700*/  PRMT R27, R40, 0x5410, R27 ;  /* 0x00005410281b7816 */ /* 0x000fe4000000001b */
[----:B------:R-:W-:Y:S01]  /*8710*/  SHF.R.U64 R29, R20, 0x10, R21 ;  /* 0x00000010141d7819 */ /* 0x000fe20000001215 */
[----:B0-----:R-:W-:Y:S01]  /*8720*/  IMAD.U32 R33, R32, 0x10000, RZ ;  /* 0x0001000020217824 */ /* 0x001fe200078e00ff */
        /* <DEDUP_REMOVED lines=39> */
.L_x_6106:
[----:B------:R-:W-:Y:S05]  /*89a0*/  BSYNC B1 ;  /* 0x0000000000017941 */ /* 0x000fea0003800000 */
.L_x_6105:
        /* <DEDUP_REMOVED lines=54> */
.L_x_6111:
[----:B------:R-:W-:Y:S05]  /*8d10*/  BSYNC B1 ;  /* 0x0000000000017941 */ /* 0x000fea0003800000 */
.L_x_6110:
[----:B------:R-:W-:Y:S05]  /*8d20*/  @P1 BRA `(.L_x_6109) ;  /* 0x0000001800141947 */ /* 0x000fea0003800000 */
[----:B-1----:R-:W1:Y:S01]  /*8d30*/  LDS.128 R4, [R3+0x2000] ;  /* 0x0020000003047984 */ /* 0x002e620000000c00 */
        /* <DEDUP_REMOVED lines=46> */
.L_x_6096:
        /* <DEDUP_REMOVED lines=31> */
[----:B------:R-:W-:Y:S04]  /*9210*/  SHFL.IDX PT, R14, R36, RZ, 0x1c1f ;  /* 0x001c1fff240e7589 */ /* 0x000fe800000e0000 */
[----:B------:R-:W-:Y:S01]  /*9220*/  SHFL.IDX PT, R4, R25, RZ, 0x1c1f ;  /* 0x001c1fff19047589 */ /* 0x000fe200000e0000 */
[----:B-1----:R-:W-:Y:S01]  /*9230*/  ISETP.GE.AND P0, PT, R16, R39, PT ;  /* 0x000000271000720c */ /* 0x002fe20003f06270 */
[----:B--2---:R-:W-:-:S02]  /*9240*/  IMAD R27, R0, R6, RZ ;  /* 0x00000006001b7224 */ /* 0x004fc400078e02ff */
[----:B------:R-:W1:Y:S03]  /*9250*/  SHFL.IDX PT, R0, R26, RZ, 0x1c1f ;  /* 0x001c1fff1a007589 */ /* 0x000e6600000e0000 */
[----:B------:R-:W-:-:S13]  /*9260*/  ISETP.GE.OR P1, PT, R38, R27, P0 ;  /* 0x0000001b2600720c */ /* 0x000fda0000726670 */
[C---:B------:R-:W-:Y:S01]  /*9270*/  @!P1 IMAD.SHL.U32 R5, R16.reuse, 0x2, RZ ;  /* 0x0000000210059824 */ /* 0x040fe200078e00ff */
[----:B------:R-:W-:-:S04]  /*9280*/  @!P1 SHF.L.U64.HI R7, R16, 0x1, R17 ;  /* 0x0000000110079819 */ /* 0x000fc80000010211 */
[----:B---3--:R-:W-:-:S05]  /*9290*/  @!P1 IADD3 R8, P2, R3, R5, RZ ;  /* 0x0000000503089210 */ /* 0x008fca0007f5e0ff */
[----:B-1----:R-:W-:-:S06]  /*92a0*/  @!P1 IMAD.X R9, R0, 0x1, R7, P2 ;  /* 0x0000000100099824 */ /* 0x002fcc00010e0607 */
[----:B------:R-:W2:Y:S01]  /*92b0*/  @!P1 LD.E.128 R8, desc[UR40][R8.64] ;  /* 0x0000002808089980 */ /* 0x000ea2000c101d00 */
[----:B------:R-:W-:-:S05]  /*92c0*/  @!P1 IADD3 R14, P2, R14, R5, RZ ;  /* 0x000000050e0e9210 */ /* 0x000fca0007f5e0ff */
[----:B------:R-:W-:Y:S02]  /*92d0*/  @!P1 IMAD.X R5, R4, 0x1, R7, P2 ;  /* 0x0000000104059824 */ /* 0x000fe400010e0607 */
[----:B------:R-:W-:-:S06]  /*92e0*/  @!P1 IMAD.MOV.U32 R4, RZ, RZ, R14 ;  /* 0x000000ffff049224 */ /* 0x000fcc00078e000e */
[----:B------:R-:W3:Y:S01]  /*92f0*/  @!P1 LD.E.128 R4, desc[UR40][R4.64] ;  /* 0x0000002804049980 */ /* 0x000ee2000c101d00 */
[----:B------:R-:W-:Y:S02]  /*9300*/  CS2R R20, SRZ ;  /* 0x0000000000147805 */ /* 0x000fe4000001ff00 */
[----:B------:R-:W-:Y:S02]  /*9310*/  CS2R R28, SRZ ;  /* 0x00000000001c7805 */ /* 0x000fe4000001ff00 */
[----:B------:R-:W-:Y:S01]  /*9320*/  CS2R R30, SRZ ;  /* 0x00000000001e7805 */ /* 0x000fe2000001ff00 */
[----:B------:R-:W1:Y:S01]  /*9330*/  SHFL.IDX PT, R14, R36, 0x1, 0x1c1f ;  /* 0x003c1f00240e7f89 */ /* 0x000e6200000e0000 */
[----:B------:R-:W-:-:S03]  /*9340*/  CS2R R32, SRZ ;  /* 0x0000000000207805 */ /* 0x000fc6000001ff00 */
[----:B------:R-:W4:Y:S04]  /*9350*/  SHFL.IDX PT, R25, R25, 0x1, 0x1c1f ;  /* 0x003c1f0019197f89 */ /* 0x000f2800000e0000 */
[----:B------:R5:W0:Y:S01]  /*9360*/  SHFL.IDX PT, R24, R35, 0x1, 0x1c1f ;  /* 0x003c1f0023187f89 */ /* 0x000a2200000e0000 */
[----:B--2---:R-:W-:Y:S02]  /*9370*/  @!P1 IMAD.MOV.U32 R21, RZ, RZ, R9 ;  /* 0x000000ffff159224 */ /* 0x004fe400078e0009 */
[----:B------:R-:W-:Y:S02]  /*9380*/  @!P1 IMAD.MOV.U32 R20, RZ, RZ, R8 ;  /* 0x000000ffff149224 */ /* 0x000fe400078e0008 */
[----:B------:R-:W-:Y:S02]  /*9390*/  IMAD.MOV.U32 R3, RZ, RZ, R21 ;  /* 0x000000ffff037224 */ /* 0x000fe400078e0015 */
[----:B------:R-:W-:-:S02]  /*93a0*/  IMAD.MOV.U32 R0, RZ, RZ, R20 ;  /* 0x000000ffff007224 */ /* 0x000fc400078e0014 */
[----:B------:R-:W-:Y:S01]  /*93b0*/  @!P1 IMAD.MOV.U32 R28, RZ, RZ, R10 ;  /* 0x000000ffff1c9224 */ /* 0x000fe200078e000a */
[----:B------:R-:W-:Y:S01]  /*93c0*/  PRMT R49, R3, 0x7610, R49 ;  /* 0x0000761003317816 */ /* 0x000fe20000000031 */
[----:B------:R-:W-:Y:S01]  /*93d0*/  @!P1 IMAD.MOV.U32 R29, RZ, RZ, R11 ;  /* 0x000000ffff1d9224 */ /* 0x000fe200078e000b */
[----:B------:R2:W0:Y:S01]  /*93e0*/  SHFL.IDX PT, R3, R26, 0x1, 0x1c1f ;  /* 0x003c1f001a037f89 */ /* 0x00042200000e0000 */
[----:B------:R-:W-:Y:S01]  /*93f0*/  PRMT R37, R37, 0x5410, R0 ;  /* 0x0000541025257816 */ /* 0x000fe20000000000 */
[----:B------:R-:W-:Y:S02]  /*9400*/  IMAD.MOV.U32 R0, RZ, RZ, R28 ;  /* 0x000000ffff007224 */ /* 0x000fe400078e001c */
[----:B------:R-:W-:Y:S02]  /*9410*/  IMAD.MOV.U32 R8, RZ, RZ, R29 ;  /* 0x000000ffff087224 */ /* 0x000fe400078e001d */
[----:B---3--:R-:W-:Y:S01]  /*9420*/  @!P1 IMAD.MOV.U32 R30, RZ, RZ, R4 ;  /* 0x000000ffff1e9224 */ /* 0x008fe200078e0004 */
[----:B------:R-:W-:Y:S01]  /*9430*/  PRMT R37, R0, 0x7610, R37 ;  /* 0x0000761000257816 */ /* 0x000fe20000000025 */
[----:B------:R-:W-:Y:S01]  /*9440*/  @!P1 IMAD.MOV.U32 R31, RZ, RZ, R5 ;  /* 0x000000ffff1f9224 */ /* 0x000fe200078e0005 */
[----:B-----5:R-:W-:Y:S01]  /*9450*/  PRMT R35, R8, 0x7610, R35 ;  /* 0x0000761008237816 */ /* 0x020fe20000000023 */
[----:B------:R-:W-:Y:S01]  /*9460*/  @!P1 IMAD.MOV.U32 R32, RZ, RZ, R6 ;  /* 0x000000ffff209224 */ /* 0x000fe200078e0006 */
[----:B------:R-:W-:Y:S01]  /*9470*/  MOV R0, R30 ;  /* 0x0000001e00007202 */ /* 0x000fe20000000f00 */
[----:B------:R-:W-:-:S02]  /*9480*/  @!P1 IMAD.MOV.U32 R33, RZ, RZ, R7 ;  /* 0x000000ffff219224 */ /* 0x000fc400078e0007 */
[----:B------:R-:W-:Y:S02]  /*9490*/  IMAD.MOV.U32 R4, RZ, RZ, R31 ;  /* 0x000000ffff047224 */ /* 0x000fe400078e001f */
[----:B------:R-:W-:Y:S02]  /*94a0*/  IMAD.MOV.U32 R5, RZ, RZ, R32 ;  /* 0x000000ffff057224 */ /* 0x000fe400078e0020 */
[----:B------:R-:W-:Y:S01]  /*94b0*/  IMAD.MOV.U32 R6, RZ, RZ, R33 ;  /* 0x000000ffff067224 */ /* 0x000fe200078e0021 */
[----:B------:R-:W-:Y:S02]  /*94c0*/  PRMT R35, R35, 0x5410, R4 ;  /* 0x0000541023237816 */ /* 0x000fe40000000004 */
[----:B------:R-:W-:Y:S02]  /*94d0*/  PRMT R45, R0, 0x5410, R5 ;  /* 0x00005410002d7816 */ /* 0x000fe40000000005 */
[----:B------:R-:W-:Y:S02]  /*94e0*/  CS2R R4, SRZ ;  /* 0x0000000000047805 */ /* 0x000fe4000001ff00 */
[----:B012-4-:R-:W-:-:S07]  /*94f0*/  PRMT R48, R6, 0x7610, R48 ;  /* 0x0000761006307816 */ /* 0x017fce0000000030 */
.L_x_6371:
        /* <DEDUP_REMOVED lines=24> */
.L_x_6114:
[----:B------:R-:W-:Y:S05]  /*9680*/  BSYNC B1 ;  /* 0x0000000000017941 */ /* 0x000fea0003800000 */
.L_x_6113:
[----:B------:R-:W2:Y:S01]  /*9690*/  LDL R3, [R1+0x94] ;  /* 0x0000940001037983 */ /* 0x000ea20000100800 */
[----:B------:R-:W0:Y:S01]  /*96a0*/  SYNCS.PHASECHK.TRANS64.TRYWAIT P1, [R22+URZ+0x32400], R13 ;  /* 0x0324000d160075a7 */ /* 0x000e22000802017f */
[----:B------:R-:W-:Y:S01]  /*96b0*/  VIADD R14, R202, 0x40 ;  /* 0x00000040ca0e7836 */ /* 0x000fe20000000000 */
[----:B------:R-:W-:Y:S01]  /*96c0*/  BSSY B1, `(.L_x_6115) ;  /* 0x0000013000017945 */ /* 0x000fe20003800000 */
[----:B-----5:R-:W-:Y:S02]  /*96d0*/  IMAD.MOV.U32 R12, RZ, RZ, R5 ;  /* 0x000000ffff0c7224 */ /* 0x020fe400078e0005 */
[----:B------:R-:W-:Y:S02]  /*96e0*/  IMAD.MOV.U32 R15, RZ, RZ, R9 ;  /* 0x000000ffff0f7224 */ /* 0x000fe400078e0009 */
[----:B------:R-:W-:Y:S01]  /*96f0*/  IMAD.MOV.U32 R36, RZ, RZ, R11 ;  /* 0x000000ffff247224 */ /* 0x000fe200078e000b */
[----:B------:R-:W-:Y:S01]  /*9700*/  PRMT R56, R56, 0x5410, R12 ;  /* 0x0000541038387816 */ /* 0x000fe2000000000c */
[----:B------:R-:W-:-:S03]  /*9710*/  IMAD.MOV.U32 R12, RZ, RZ, R7 ;  /* 0x000000ffff0c7224 */ /* 0x000fc600078e0007 */
[----:B------:R-:W-:Y:S02]  /*9720*/  PRMT R56, R15, 0x7610, R56 ;  /* 0x000076100f387816 */ /* 0x000fe40000000038 */
[----:B------:R-:W-:Y:S02]  /*9730*/  PRMT R57, R57, 0x5410, R12 ;  /* 0x0000541039397816 */ /* 0x000fe4000000000c */
[----:B--2---:R-:W-:Y:S01]  /*9740*/  VIADDMNMX R27, R27, -R3, 0x80, PT ;  /* 0x000000801b1b7446 */ /* 0x004fe20003800903 */
[----:B------:R-:W-:-:S03]  /*9750*/  IMAD.MOV.U32 R3, RZ, RZ, R4 ;  /* 0x000000ffff037224 */ /* 0x000fc600078e0004 */
[-C--:B------:R-:W-:Y:S02]  /*9760*/  ISETP.GE.OR P2, PT, R202, R27.reuse, P0 ;  /* 0x0000001bca00720c */ /* 0x080fe40000746670 */
[----:B------:R-:W-:Y:S01]  /*9770*/  PRMT R55, R55, 0x5410, R3 ;  /* 0x0000541037377816 */ /* 0x000fe20000000003 */
[----:B------:R-:W-:Y:S01]  /*9780*/  IMAD.MOV.U32 R3, RZ, RZ, R6 ;  /* 0x000000ffff037224 */ /* 0x000fe200078e0006 */
[----:B------:R-:W-:Y:S01]  /*9790*/  ISETP.GE.OR P0, PT, R14, R27, P0 ;  /* 0x0000001b0e00720c */ /* 0x000fe20000706670 */
[----:B------:R-:W-:-:S03]  /*97a0*/  IMAD.MOV.U32 R14, RZ, RZ, R8 ;  /* 0x000000ffff0e7224 */ /* 0x000fc600078e0008 */
[----:B------:R-:W-:Y:S01]  /*97b0*/  PRMT R55, R3, 0x7610, R55 ;  /* 0x0000761003377816 */ /* 0x000fe20000000037 */
[----:B------:R-:W-:Y:S01]  /*97c0*/  IMAD.MOV.U32 R3, RZ, RZ, R10 ;  /* 0x000000ffff037224 */ /* 0x000fe200078e000a */
[----:B------:R-:W-:Y:S01]  /*97d0*/  PRMT R58, R58, 0x5410, R14 ;  /* 0x000054103a3a7816 */ /* 0x000fe2000000000e */
[----:B0-----:R-:W-:Y:S06]  /*97e0*/  @!P1 BRA `(.L_x_6116) ;  /* 0x0000019c00dc9947 */ /* 0x001fec0003800000 */
.L_x_6372:
[----:B------:R-:W-:Y:S05]  /*97f0*/  BSYNC B1 ;  /* 0x0000000000017941 */ /* 0x000fea0003800000 */
.L_x_6115:
[----:B------:R-:W-:Y:S04]  /*9800*/  BSSY B1, `(.L_x_6117) ;  /* 0x000006b000017945 */ /* 0x000fe80003800000 */
[----:B------:R-:W-:Y:S05]  /*9810*/  @P2 BRA `(.L_x_6118) ;  /* 0x0000000400a42947 */ /* 0x000fea0003800000 */
[----:B------:R-:W2:Y:S01]  /*9820*/  LDL R24, [R1+0xbc] ;  /* 0x0000bc0001187983 */ /* 0x000ea20000100800 */
[----:B------:R-:W-:Y:S01]  /*9830*/  IMAD.SHL.U32 R34, R34, 0x40, RZ ;  /* 0x0000004022227824 */ /* 0x000fe200078e00ff */
[----:B------:R-:W-:Y:S01]  /*9840*/  SHF.R.U64 R43, R30, 0x10, R31 ;  /* 0x000000101e2b7819 */ /* 0x000fe2000000121f */
[----:B0-----:R-:W-:Y:S01]  /*9850*/  IMAD.IADD R13, R16, 0x1, R39 ;  /* 0x00000001100d7824 */ /* 0x001fe200078e0227 */
[----:B------:R-:W-:Y:S02]  /*9860*/  SHF.R.U64 R46, R32, 0x10, R33 ;  /* 0x00000010202e7819 */ /* 0x000fe40000001221 */
[----:B------:R-:W-:Y:S02]  /*9870*/  LOP3.LUT R34, R34, 0x1c0, RZ, 0xc0, !PT ;  /* 0x000001c022227812 */ /* 0x000fe400078ec0ff */
[----:B------:R-:W-:Y:S02]  /*9880*/  SHF.R.U64 R40, R20, 0x10, R21 ;  /* 0x0000001014287819 */ /* 0x000fe40000001215 */
[----:B------:R-:W-:-:S02]  /*9890*/  SHF.R.U32.HI R15, RZ, 0x3, R34 ;  /* 0x00000003ff0f7819 */ /* 0x000fc40000011622 */
[C---:B------:R-:W-:Y:S02]  /*98a0*/  LOP3.LUT R14, R34.reuse, 0x38, R13, 0xf8, !PT ;  /* 0x00000038220e7812 */ /* 0x040fe400078ef80d */
[----:B------:R-:W-:Y:S02]  /*98b0*/  LOP3.LUT R12, R34, 0x38, R16, 0xf8, !PT ;  /* 0x00000038220c7812 */ /* 0x000fe400078ef810 */
[-C--:B------:R-:W-:Y:S02]  /*98c0*/  LOP3.LUT R14, R14, R15.reuse, RZ, 0x3c, !PT ;  /* 0x0000000f0e0e7212 */ /* 0x080fe400078e3cff */
[----:B------:R-:W-:Y:S02]  /*98d0*/  LOP3.LUT R12, R12, R15, RZ, 0x3c, !PT ;  /* 0x0000000f0c0c7212 */ /* 0x000fe400078e3cff */
[C---:B------:R-:W-:Y:S02]  /*98e0*/  PRMT R43, R45.reuse, 0x5410, R43 ;  /* 0x000054102d2b7816 */ /* 0x040fe4000000002b */
[----:B------:R-:W-:-:S02]  /*98f0*/  PRMT R46, R45, 0x5432, R46 ;  /* 0x000054322d2e7816 */ /* 0x000fc4000000002e */
[----:B------:R-:W-:Y:S02]  /*9900*/  SHF.R.U32.HI R41, RZ, 0x10, R21 ;  /* 0x00000010ff297819 */ /* 0x000fe40000011615 */
[--C-:B------:R-:W-:Y:S02]  /*9910*/  SHF.R.U64 R20, R28, 0x10, R29.reuse ;  /* 0x000000101c147819 */ /* 0x100fe4000000121d */
[----:B------:R-:W-:Y:S02]  /*9920*/  SHF.R.U32.HI R42, RZ, 0x10, R29 ;  /* 0x00000010ff2a7819 */ /* 0x000fe4000001161d */
[----:B------:R-:W-:Y:S02]  /*9930*/  SHF.R.U32.HI R44, RZ, 0x10, R31 ;  /* 0x00000010ff2c7819 */ /* 0x000fe4000001161f */
[----:B------:R-:W-:Y:S02]  /*9940*/  PRMT R40, R37, 0x5432, R40 ;  /* 0x0000543225287816 */ /* 0x000fe40000000028 */
[----:B------:R-:W-:-:S02]  /*9950*/  SHF.L.U32 R45, R43, 0x10, RZ ;  /* 0x000000102b2d7819 */ /* 0x000fc400000006ff */
[----:B------:R-:W-:Y:S02]  /*9960*/  PRMT R41, R49, 0x5410, R41 ;  /* 0x0000541031297816 */ /* 0x000fe40000000029 */
[----:B------:R-:W-:Y:S02]  /*9970*/  PRMT R37, R37, 0x5410, R20 ;  /* 0x0000541025257816 */ /* 0x000fe40000000014 */
[C---:B------:R-:W-:Y:S02]  /*9980*/  PRMT R42, R35.reuse, 0x5410, R42 ;  /* 0x00005410232a7816 */ /* 0x040fe4000000002a */
[----:B------:R-:W-:Y:S01]  /*9990*/  PRMT R44, R35, 0x5432, R44 ;  /* 0x00005432232c7816 */ /* 0x000fe2000000002c */
[----:B------:R-:W-:Y:S01]  /*99a0*/  IMAD.U32 R35, R40, 0x10000, RZ ;  /* 0x0001000028237824 */ /* 0x000fe200078e00ff */
[----:B------:R-:W-:Y:S02]  /*99b0*/  SHF.R.U32.HI R47, RZ, 0x10, R33 ;  /* 0x00000010ff2f7819 */ /* 0x000fe40000011621 */
[----:B------:R-:W-:-:S02]  /*99c0*/  LOP3.LUT R43, R43, 0xffff0000, RZ, 0xc0, !PT ;  /* 0xffff00002b2b7812 */ /* 0x000fc400078ec0ff */
[----:B------:R-:W-:Y:S01]  /*99d0*/  PRMT R47, R48, 0x5410, R47 ;  /* 0x00005410302f7816 */ /* 0x000fe2000000002f */
[C---:B--2---:R-:W-:Y:S02]  /*99e0*/  IMAD R25, R24.reuse, 0x200, R14 ;  /* 0x0000020018197824 */ /* 0x044fe400078e020e */
        /* <DEDUP_REMOVED lines=11> */
[-C--:B------:R-:W-:Y:S01]  /*9aa0*/  FMUL.FTZ R51, R30, R35.reuse ;  /* 0x000000231e337220 */ /* 0x080fe20000410000 */
[----:B------:R-:W-:Y:S01]  /*9ab0*/  IMAD.U32 R30, R44, 0x10000, RZ ;  /* 0x000100002c1e7824 */ /* 0x000fe200078e00ff */
[----:B------:R-:W-:Y:S01]  /*9ac0*/  LOP3.LUT R12, R12, 0xffff0000, RZ, 0xc0, !PT ;  /* 0xffff00000c0c7812 */ /* 0x000fe200078ec0ff */
[----:B------:R-:W-:Y:S01]  /*9ad0*/  FFMA.FTZ R49, R20, R35, -R49 ;  /* 0x0000002314317223 */ /* 0x000fe20000010831 */
[----:B------:R-:W-:Y:S01]  /*9ae0*/  LOP3.LUT R35, R40, 0xffff0000, RZ, 0xc0, !PT ;  /* 0xffff000028237812 */ /* 0x000fe200078ec0ff */
[----:B------:R-:W-:Y:S01]  /*9af0*/  FFMA.FTZ R51, R20, R45, R51 ;  /* 0x0000002d14337223 */ /* 0x000fe20000010033 */
[----:B------:R-:W-:-:S02]  /*9b00*/  IMAD.U32 R21, R13, 0x10000, RZ ;  /* 0x000100000d157824 */ /* 0x000fc400078e00ff */
[C---:B------:R-:W-:Y:S01]  /*9b10*/  FMUL.FTZ R53, R24.reuse, R43 ;  /* 0x0000002b18357220 */ /* 0x040fe20000410000 */
[----:B------:R-:W-:Y:S02]  /*9b20*/  IMAD.U32 R20, R41, 0x10000, RZ ;  /* 0x0001000029147824 */ /* 0x000fe400078e00ff */
[-C--:B------:R-:W-:Y:S01]  /*9b30*/  FMUL.FTZ R45, R24, R35.reuse ;  /* 0x00000023182d7220 */ /* 0x080fe20000410000 */
[----:B------:R-:W-:Y:S01]  /*9b40*/  FMUL.FTZ R50, R31, R30 ;  /* 0x0000001e1f327220 */ /* 0x000fe20000410000 */
[----:B------:R-:W-:Y:S02]  /*9b50*/  IMAD.U32 R33, R27, 0x10000, RZ ;  /* 0x000100001b217824 */ /* 0x000fe400078e00ff */
[C---:B------:R-:W-:Y:S01]  /*9b60*/  FFMA.FTZ R40, R12.reuse, R35, -R53 ;  /* 0x000000230c287223 */ /* 0x040fe20000010835 */
[----:B------:R-:W-:Y:S02]  /*9b70*/  IMAD.U32 R24, R47, 0x10000, RZ ;  /* 0x000100002f187824 */ /* 0x000fe400078e00ff */
[-C--:B------:R-:W-:Y:S01]  /*9b80*/  FMUL.FTZ R31, R31, R20.reuse ;  /* 0x000000141f1f7220 */ /* 0x080fe20000410000 */
[----:B------:R-:W-:Y:S01]  /*9b90*/  FFMA.FTZ R48, R12, R43, R45 ;  /* 0x0000002b0c307223 */ /* 0x000fe2000001002d */
[----:B------:R-:W-:Y:S01]  /*9ba0*/  FFMA.FTZ R50, R21, R20, -R50 ;  /* 0x0000001415327223 */ /* 0x000fe20000010832 */
[----:B------:R-:W-:-:S02]  /*9bb0*/  IMAD.U32 R29, R15, 0x10000, RZ ;  /* 0x000100000f1d7824 */ /* 0x000fc400078e00ff */
[----:B------:R-:W-:Y:S01]  /*9bc0*/  FMUL.FTZ R52, R33, R24 ;  /* 0x0000001821347220 */ /* 0x000fe20000410000 */
[----:B------:R-:W-:Y:S01]  /*9bd0*/  IMAD.U32 R20, R42, 0x10000, RZ ;  /* 0x000100002a147824 */ /* 0x000fe200078e00ff */
[----:B------:R-:W-:Y:S01]  /*9be0*/  LOP3.LUT R12, R41, 0xffff0000, RZ, 0xc0, !PT ;  /* 0xffff0000290c7812 */ /* 0x000fe200078ec0ff */
[----:B------:R-:W-:Y:S01]  /*9bf0*/  FFMA.FTZ R30, R21, R30, R31 ;  /* 0x0000001e151e7223 */ /* 0x000fe2000001001f */
[----:B------:R-:W-:Y:S01]  /*9c00*/  LOP3.LUT R44, R44, 0xffff0000, RZ, 0xc0, !PT ;  /* 0xffff00002c2c7812 */ /* 0x000fe200078ec0ff */
[-C--:B------:R-:W-:Y:S01]  /*9c10*/  FMUL.FTZ R54, R33, R20.reuse ;  /* 0x0000001421367220 */ /* 0x080fe20000410000 */
[----:B------:R-:W-:Y:S01]  /*9c20*/  LOP3.LUT R13, R13, 0xffff0000, RZ, 0xc0, !PT ;  /* 0xffff00000d0d7812 */ /* 0x000fe200078ec0ff */
[----:B------:R-:W-:Y:S01]  /*9c30*/  FFMA.FTZ R52, R29, R20, -R52 ;  /* 0x000000141d347223 */ /* 0x000fe20000010834 */
[C---:B------:R-:W-:Y:S01]  /*9c40*/  FMUL.FTZ R33, R25.reuse, R12 ;  /* 0x0000000c19217220 */ /* 0x040fe20000410000 */
[----:B------:R-:W-:Y:S01]  /*9c50*/  FMUL.FTZ R20, R25, R44 ;  /* 0x0000002c19147220 */ /* 0x000fe20000410000 */
[----:B------:R-:W-:-:S02]  /*9c60*/  IMAD.U32 R32, R26, 0x10000, RZ ;  /* 0x000100001a207824 */ /* 0x000fc400078e00ff */
[----:B------:R-:W-:Y:S01]  /*9c70*/  FFMA.FTZ R54, R29, R24, R54 ;  /* 0x000000181d367223 */ /* 0x000fe20000010036 */
[----:B------:R-:W-:Y:S02]  /*9c80*/  IMAD.U32 R31, R46, 0x10000, RZ ;  /* 0x000100002e1f7824 */ /* 0x000fe400078e00ff */
[C---:B------:R-:W-:Y:S01]  /*9c90*/  FFMA.FTZ R25, R13.reuse, R12, -R20 ;  /* 0x0000000c0d197223 */ /* 0x040fe20000010814 */
[----:B------:R-:W-:Y:S01]  /*9ca0*/  FFMA.FTZ R33, R13, R44, R33 ;  /* 0x0000002c0d217223 */ /* 0x000fe20000010021 */
[----:B------:R-:W-:Y:S01]  /*9cb0*/  IMAD.U32 R28, R14, 0x10000, RZ ;  /* 0x000100000e1c7824 */ /* 0x000fe200078e00ff */
[----:B------:R-:W-:Y:S01]  /*9cc0*/  LOP3.LUT R26, R26, 0xffff0000, RZ, 0xc0, !PT ;  /* 0xffff00001a1a7812 */ /* 0x000fe200078ec0ff */
[----:B------:R-:W-:Y:S02]  /*9cd0*/  IMAD.U32 R21, R37, 0x10000, RZ ;  /* 0x0001000025157824 */ /* 0x000fe400078e00ff */
[----:B------:R-:W-:Y:S01]  /*9ce0*/  FMUL.FTZ R29, R32, R31 ;  /* 0x0000001f201d7220 */ /* 0x000fe20000410000 */
[----:B------:R-:W-:-:S02]  /*9cf0*/  LOP3.LUT R13, R46, 0xffff0000, RZ, 0xc0, !PT ;  /* 0xffff00002e0d7812 */ /* 0x000fc400078ec0ff */
[----:B------:R-:W-:Y:S01]  /*9d00*/  LOP3.LUT R27, R27, 0xffff0000, RZ, 0xc0, !PT ;  /* 0xffff00001b1b7812 */ /* 0x000fe200078ec0ff */
[-C--:B------:R-:W-:Y:S01]  /*9d10*/  FMUL.FTZ R35, R32, R21.reuse ;  /* 0x0000001520237220 */ /* 0x080fe20000410000 */
[----:B------:R-:W-:Y:S01]  /*9d20*/  LOP3.LUT R12, R47, 0xffff0000, RZ, 0xc0, !PT ;  /* 0xffff00002f0c7812 */ /* 0x000fe200078ec0ff */
[----:B------:R-:W-:Y:S01]  /*9d30*/  FFMA.FTZ R29, R28, R21, -R29 ;  /* 0x000000151c1d7223 */ /* 0x000fe2000001081d */
[----:B------:R-:W-:Y:S01]  /*9d40*/  LOP3.LUT R37, R37, 0xffff0000, RZ, 0xc0, !PT ;  /* 0xffff000025257812 */ /* 0x000fe200078ec0ff */
[----:B------:R-:W-:Y:S01]  /*9d50*/  FMUL.FTZ R21, R26, R13 ;  /* 0x0000000d1a157220 */ /* 0x000fe20000410000 */
[----:B------:R-:W-:Y:S01]  /*9d60*/  LOP3.LUT R42, R42, 0xffff0000, RZ, 0xc0, !PT ;  /* 0xffff00002a2a7812 */ /* 0x000fe200078ec0ff */
[----:B------:R-:W-:Y:S01]  /*9d70*/  FMUL.FTZ R24, R27, R12 ;  /* 0x0000000c1b187220 */ /* 0x000fe20000410000 */
[----:B------:R-:W-:Y:S01]  /*9d80*/  LOP3.LUT R14, R14, 0xffff0000, RZ, 0xc0, !PT ;  /* 0xffff00000e0e7812 */ /* 0x000fe200078ec0ff */
[----:B------:R-:W-:Y:S01]  /*9d90*/  FMUL.FTZ R26, R26, R37 ;  /* 0x000000251a1a7220 */ /* 0x000fe20000410000 */
[----:B------:R-:W-:Y:S01]  /*9da0*/  LOP3.LUT R15, R15, 0xffff0000, RZ, 0xc0, !PT ;  /* 0xffff00000f0f7812 */ /* 0x000fe200078ec0ff */
[-C--:B------:R-:W-:Y:S01]  /*9db0*/  FMUL.FTZ R27, R27, R42.reuse ;  /* 0x0000002a1b1b7220 */ /* 0x080fe20000410000 */
[----:B------:R-:W-:Y:S01]  /*9dc0*/  FFMA.FTZ R35, R28, R31, R35 ;  /* 0x0000001f1c237223 */ /* 0x000fe20000010023 */
        /* <DEDUP_REMOVED lines=14> */
.L_x_6118:
[----:B------:R-:W-:Y:S05]  /*9eb0*/  BSYNC B1 ;  /* 0x0000000000017941 */ /* 0x000fea0003800000 */
.L_x_6117:
[----:B------:R-:W-:Y:S01]  /*9ec0*/  PRMT R20, R36, 0x5410, R3 ;  /* 0x0000541024147816 */ /* 0x000fe20000000003 */
[----:B------:R-:W-:Y:S06]  /*9ed0*/  @P0 BRA `(.L_x_6109) ;  /* 0x0000000400a80947 */ /* 0x000fec0003800000 */
[----:B-1----:R-:W2:Y:S01]  /*9ee0*/  LDL R12, [R1+0xc0] ;  /* 0x0000c000010c7983 */ /* 0x002ea20000100800 */
[C---:B0-----:R-:W-:Y:S02]  /*9ef0*/  VIADD R13, R202.reuse, 0x40 ;  /* 0x00000040ca0d7836 */ /* 0x041fe40000000000 */
        /* <DEDUP_REMOVED lines=11> */
[--C-:B------:R-:W-:Y:S02]  /*9fb0*/  SHF.R.U64 R32, R4, 0x10, R5.reuse ;  /* 0x0000001004207819 */ /* 0x100fe40000001205 */
[----:B------:R-:W-:Y:S02]  /*9fc0*/  PRMT R28, R58, 0x5432, R28 ;  /* 0x000054323a1c7816 */ /* 0x000fe4000000001c */
[----:B------:R-:W-:Y:S02]  /*9fd0*/  PRMT R32, R55, 0x5432, R32 ;  /* 0x0000543237207816 */ /* 0x000fe40000000020 */
[----:B------:R-:W-:-:S02]  /*9fe0*/  SHF.R.U32.HI R34, RZ, 0x10, R5 ;  /* 0x00000010ff227819 */ /* 0x000fc40000011605 */
[--C-:B------:R-:W-:Y:S02]  /*9ff0*/  SHF.R.U64 R30, R10, 0x10, R11.reuse ;  /* 0x000000100a1e7819 */ /* 0x100fe4000000120b */
[----:B------:R-:W-:Y:S02]  /*a000*/  SHF.R.U32.HI R31, RZ, 0x10, R11 ;  /* 0x00000010ff1f7819 */ /* 0x000fe4000001160b */
[----:B------:R-:W-:Y:S01]  /*a010*/  SHF.R.U64 R35, R6, 0x10, R7 ;  /* 0x0000001006237819 */ /* 0x000fe20000001207 */
[----:B------:R-:W-:Y:S01]  /*a020*/  IMAD.U32 R33, R32, 0x10000, RZ ;  /* 0x0001000020217824 */ /* 0x000fe200078e00ff */
[----:B------:R-:W-:Y:S02]  /*a030*/  SHF.R.U32.HI R29, RZ, 0x10, R9 ;  /* 0x00000010ff1d7819 */ /* 0x000fe40000011609 */
[----:B------:R-:W-:Y:S02]  /*a040*/  SHF.R.U32.HI R36, RZ, 0x10, R7 ;  /* 0x00000010ff247819 */ /* 0x000fe40000011607 */
[----:B------:R-:W-:-:S02]  /*a050*/  PRMT R34, R56, 0x5432, R34 ;  /* 0x0000543238227816 */ /* 0x000fc40000000022 */
[C---:B------:R-:W-:Y:S02]  /*a060*/  PRMT R30, R20.reuse, 0x5432, R30 ;  /* 0x00005432141e7816 */ /* 0x040fe4000000001e */
[----:B------:R-:W-:Y:S02]  /*a070*/  PRMT R31, R20, 0x5410, R31 ;  /* 0x00005410141f7816 */ /* 0x000fe4000000001f */
[----:B------:R-:W-:Y:S02]  /*a080*/  PRMT R29, R56, 0x5410, R29 ;  /* 0x00005410381d7816 */ /* 0x000fe4000000001d */
[----:B------:R-:W-:-:S05]  /*a090*/  PRMT R36, R57, 0x5432, R36 ;  /* 0x0000543239247816 */ /* 0x000fca0000000024 */
[----:B------:R-:W-:Y:S01]  /*a0a0*/  IMAD.U32 R38, R36, 0x10000, RZ ;  /* 0x0001000024267824 */ /* 0x000fe200078e00ff */
[----:B------:R-:W-:Y:S02]  /*a0b0*/  LOP3.LUT R32, R32, 0xffff0000, RZ, 0xc0, !PT ;  /* 0xffff000020207812 */ /* 0x000fe400078ec0ff */
[----:B------:R-:W-:Y:S01]  /*a0c0*/  PRMT R35, R55, 0x5410, R35 ;  /* 0x0000541037237816 */ /* 0x000fe20000000023 */
[----:B--2---:R-:W-:-:S04]  /*a0d0*/  IMAD.IADD R3, R12, 0x1, R3 ;  /* 0x000000010c037824 */ /* 0x004fc800078e0203 */
[----:B------:R-:W-:Y:S01]  /*a0e0*/  IMAD R3, R3, 0x2, R22 ;  /* 0x0000000203037824 */ /* 0x000fe200078e0216 */
[----:B---3--:R-:W0:Y:S04]  /*a0f0*/  LDS.128 R12, [R40+0x18400] ;  /* 0x01840000280c7984 */ /* 0x008e280000000c00 */
[----:B------:R-:W1:Y:S01]  /*a100*/  LDS.128 R24, [R3+0x18400] ;  /* 0x0184000003187984 */ /* 0x000e620000000c00 */
[C---:B0-----:R-:W-:Y:S01]  /*a110*/  IMAD.U32 R4, R12.reuse, 0x10000, RZ ;  /* 0x000100000c047824 */ /* 0x041fe200078e00ff */
[----:B------:R-:W-:Y:S01]  /*a120*/  LOP3.LUT R5, R12, 0xffff0000, RZ, 0xc0, !PT ;  /* 0xffff00000c057812 */ /* 0x000fe200078ec0ff */
[C---:B------:R-:W-:Y:S01]  /*a130*/  IMAD.U32 R6, R13.reuse, 0x10000, RZ ;  /* 0x000100000d067824 */ /* 0x040fe200078e00ff */
[----:B------:R-:W-:Y:S01]  /*a140*/  LOP3.LUT R12, R13, 0xffff0000, RZ, 0xc0, !PT ;  /* 0xffff00000d0c7812 */ /* 0x000fe200078ec0ff */
[C---:B-1----:R-:W-:Y:S01]  /*a150*/  IMAD.U32 R10, R24.reuse, 0x10000, RZ ;  /* 0x00010000180a7824 */ /* 0x042fe200078e00ff */
[----:B------:R-:W-:Y:S01]  /*a160*/  LOP3.LUT R11, R24, 0xffff0000, RZ, 0xc0, !PT ;  /* 0xffff0000180b7812 */ /* 0x000fe200078ec0ff */
[C---:B------:R-:W-:Y:S01]  /*a170*/  IMAD.U32 R13, R25.reuse, 0x10000, RZ ;  /* 0x00010000190d7824 */ /* 0x040fe200078e00ff */
[----:B------:R-:W-:Y:S01]  /*a180*/  LOP3.LUT R24, R25, 0xffff0000, RZ, 0xc0, !PT ;  /* 0xffff000019187812 */ /* 0x000fe200078ec0ff */
[----:B------:R-:W-:Y:S01]  /*a190*/  IMAD.U32 R25, R28, 0x10000, RZ ;  /* 0x000100001c197824 */ /* 0x000fe200078e00ff */
[C---:B------:R-:W-:Y:S01]  /*a1a0*/  LOP3.LUT R8, R14.reuse, 0xffff0000, RZ, 0xc0, !PT ;  /* 0xffff00000e087812 */ /* 0x040fe200078ec0ff */
[----:B------:R-:W-:Y:S01]  /*a1b0*/  IMAD.U32 R7, R14, 0x10000, RZ ;  /* 0x000100000e077824 */ /* 0x000fe200078e00ff */
[C---:B------:R-:W-:Y:S01]  /*a1c0*/  LOP3.LUT R14, R15.reuse, 0xffff0000, RZ, 0xc0, !PT ;  /* 0xffff00000f0e7812 */ /* 0x040fe200078ec0ff */
[----:B------:R-:W-:Y:S01]  /*a1d0*/  IMAD.U32 R9, R15, 0x10000, RZ ;  /* 0x000100000f097824 */ /* 0x000fe200078e00ff */
[C---:B------:R-:W-:Y:S01]  /*a1e0*/  LOP3.LUT R20, R26.reuse, 0xffff0000, RZ, 0xc0, !PT ;  /* 0xffff00001a147812 */ /* 0x040fe200078ec0ff */
[----:B------:R-:W-:-:S02]  /*a1f0*/  IMAD.U32 R15, R26, 0x10000, RZ ;  /* 0x000100001a0f7824 */ /* 0x000fc400078e00ff */
[C---:B------:R-:W-:Y:S01]  /*a200*/  FMUL.FTZ R37, R10.reuse, R33 ;  /* 0x000000210a257220 */ /* 0x040fe20000410000 */
[C---:B------:R-:W-:Y:S01]  /*a210*/  IMAD.U32 R21, R27.reuse, 0x10000, RZ ;  /* 0x000100001b157824 */ /* 0x040fe200078e00ff */
[----:B------:R-:W-:Y:S01]  /*a220*/  LOP3.LUT R26, R27, 0xffff0000, RZ, 0xc0, !PT ;  /* 0xffff00001b1a7812 */ /* 0x000fe200078ec0ff */
[-C--:B------:R-:W-:Y:S01]  /*a230*/  FMUL.FTZ R39, R10, R25.reuse ;  /* 0x000000190a277220 */ /* 0x080fe20000410000 */
[----:B------:R-:W-:Y:S02]  /*a240*/  IMAD.U32 R27, R34, 0x10000, RZ ;  /* 0x00010000221b7824 */ /* 0x000fe400078e00ff */
[C---:B------:R-:W-:Y:S01]  /*a250*/  FFMA.FTZ R37, R4.reuse, R25, -R37 ;  /* 0x0000001904257223 */ /* 0x040fe20000010825 */
[----:B------:R-:W-:Y:S02]  /*a260*/  IMAD.U32 R10, R29, 0x10000, RZ ;  /* 0x000100001d0a7824 */ /* 0x000fe400078e00ff */
[----:B------:R-:W-:Y:S01]  /*a270*/  FFMA.FTZ R39, R4, R33, R39 ;  /* 0x0000002104277223 */ /* 0x000fe20000010027 */
[----:B------:R-:W-:Y:S01]  /*a280*/  FMUL.FTZ R25, R13, R27 ;  /* 0x0000001b0d197220 */ /* 0x000fe20000410000 */
[----:B------:R-:W-:Y:S01]  /*a290*/  SHF.L.U32 R4, R31, 0x10, RZ ;  /* 0x000000101f047819 */ /* 0x000fe200000006ff */
[----:B------:R-:W-:-:S02]  /*a2a0*/  FMUL.FTZ R13, R13, R10 ;  /* 0x0000000a0d0d7220 */ /* 0x000fc40000410000 */
[----:B------:R-:W-:Y:S01]  /*a2b0*/  FFMA.FTZ R25, R6, R10, -R25 ;  /* 0x0000000a06197223 */ /* 0x000fe20000010819 */
[C---:B------:R-:W-:Y:S01]  /*a2c0*/  FMUL.FTZ R10, R21.reuse, R38 ;  /* 0x00000026150a7220 */ /* 0x040fe20000410000 */
[-C--:B------:R-:W-:Y:S01]  /*a2d0*/  FMUL.FTZ R33, R21, R4.reuse ;  /* 0x0000000415217220 */ /* 0x080fe20000410000 */
[----:B------:R-:W-:Y:S02]  /*a2e0*/  LOP3.LUT R28, R28, 0xffff0000, RZ, 0xc0, !PT ;  /* 0xffff00001c1c7812 */ /* 0x000fe400078ec0ff */
[C---:B------:R-:W-:Y:S01]  /*a2f0*/  FFMA.FTZ R21, R9.reuse, R4, -R10 ;  /* 0x0000000409157223 */ /* 0x040fe2000001080a */
[----:B------:R-:W-:Y:S01]  /*a300*/  FFMA.FTZ R33, R9, R38, R33 ;  /* 0x0000002609217223 */ /* 0x000fe20000010021 */
[----:B------:R-:W-:Y:S01]  /*a310*/  LOP3.LUT R29, R29, 0xffff0000, RZ, 0xc0, !PT ;  /* 0xffff00001d1d7812 */ /* 0x000fe200078ec0ff */
[C---:B------:R-:W-:Y:S01]  /*a320*/  FMUL.FTZ R4, R11.reuse, R32 ;  /* 0x000000200b047220 */ /* 0x040fe20000410000 */
[----:B------:R-:W-:Y:S01]  /*a330*/  LOP3.LUT R9, R34, 0xffff0000, RZ, 0xc0, !PT ;  /* 0xffff000022097812 */ /* 0x000fe200078ec0ff */
[-C--:B------:R-:W-:Y:S01]  /*a340*/  FMUL.FTZ R10, R11, R28.reuse ;  /* 0x0000001c0b0a7220 */ /* 0x080fe20000410000 */
[----:B------:R-:W-:Y:S01]  /*a350*/  FFMA.FTZ R13, R6, R27, R13 ;  /* 0x0000001b060d7223 */ /* 0x000fe2000001000d */
[----:B------:R-:W-:Y:S01]  /*a360*/  FFMA.FTZ R28, R5, R28, -R4 ;  /* 0x0000001c051c7223 */ /* 0x000fe20000010804 */
[C---:B------:R-:W-:Y:S01]  /*a370*/  FMUL.FTZ R34, R24.reuse, R29 ;  /* 0x0000001d18227220 */ /* 0x040fe20000410000 */
[----:B------:R-:W-:Y:S01]  /*a380*/  FMUL.FTZ R11, R24, R9 ;  /* 0x00000009180b7220 */ /* 0x000fe20000410000 */
[----:B------:R-:W-:-:S02]  /*a390*/  IMAD.U32 R6, R35, 0x10000, RZ ;  /* 0x0001000023067824 */ /* 0x000fc400078e00ff */
[----:B------:R-:W-:Y:S02]  /*a3a0*/  IMAD.U32 R4, R30, 0x10000, RZ ;  /* 0x000100001e047824 */ /* 0x000fe400078e00ff */
[----:B------:R-:W-:Y:S01]  /*a3b0*/  FFMA.FTZ R10, R5, R32, R10 ;  /* 0x00000020050a7223 */ /* 0x000fe2000001000a */
[C---:B------:R-:W-:Y:S01]  /*a3c0*/  FFMA.FTZ R24, R12.reuse, R29, -R11 ;  /* 0x0000001d0c187223 */ /* 0x040fe2000001080b */
[----:B------:R-:W-:Y:S01]  /*a3d0*/  FFMA.FTZ R34, R12, R9, R34 ;  /* 0x000000090c227223 */ /* 0x000fe20000010022 */
[C---:B------:R-:W-:Y:S01]  /*a3e0*/  FMUL.FTZ R32, R15.reuse, R6 ;  /* 0x000000060f207220 */ /* 0x040fe20000410000 */
[-C--:B------:R-:W-:Y:S01]  /*a3f0*/  FMUL.FTZ R12, R15, R4.reuse ;  /* 0x000000040f0c7220 */ /* 0x080fe20000410000 */
[----:B------:R-:W-:Y:S02]  /*a400*/  LOP3.LUT R35, R35, 0xffff0000, RZ, 0xc0, !PT ;  /* 0xffff000023237812 */ /* 0x000fe400078ec0ff */
[----:B------:R-:W-:Y:S02]  /*a410*/  LOP3.LUT R5, R30, 0xffff0000, RZ, 0xc0, !PT ;  /* 0xffff00001e057812 */ /* 0x000fe400078ec0ff */
[----:B------:R-:W-:Y:S01]  /*a420*/  LOP3.LUT R9, R36, 0xffff0000, RZ, 0xc0, !PT ;  /* 0xffff000024097812 */ /* 0x000fe200078ec0ff */
[----:B------:R-:W-:Y:S01]  /*a430*/  FFMA.FTZ R32, R7, R4, -R32 ;  /* 0x0000000407207223 */ /* 0x000fe20000010820 */
        /* <DEDUP_REMOVED lines=20> */
.L_x_6109:
[----:B------:R-:W-:Y:S05]  /*a580*/  BSYNC B0 ;  /* 0x0000000000007941 */ /* 0x000fea0003800000 */
.L_x_6095:
        /* <DEDUP_REMOVED lines=8> */
.L_x_6092:
        /* <DEDUP_REMOVED lines=9> */
.L_x_6119:
[----:B------:R-:W-:Y:S01]  /*a6a0*/  IMAD R14, R18, 0x8, R22 ;  /* 0x00000008120e7824 */ /* 0x000fe200078e0216 */
[----:B------:R-:W-:-:S04]  /*a6b0*/  SHF.L.U32 R9, R204, 0x1f, RZ ;  /* 0x0000001fcc097819 */ /* 0x000fc800000006ff */
[----:B------:R1:W2:Y:S01]  /*a6c0*/  SYNCS.PHASECHK.TRANS64.TRYWAIT P1, [R14+URZ+0x32430], R9 ;  /* 0x032430090e0075a7 */ /* 0x0002a2000802017f */
[----:B------:R-:W-:Y:S05]  /*a6d0*/  @!P0 BRA `(.L_x_6120) ;  /* 0x0000000000048947 */ /* 0x000fea0003800000 */
[----:B------:R-:W-:Y:S01]  /*a6e0*/  BPT.TRAP 0x1 ;  /* 0x000000040000795c */ /* 0x000fe20000300000 */
.L_x_6120:
[----:B------:R-:W-:-:S05]  /*a6f0*/  VIADD R3, R22, 0x1c400 ;  /* 0x0001c40016037836 */ /* 0x000fca0000000000 */
[----:B------:R-:W-:-:S04]  /*a700*/  SHF.R.U32.HI R3, RZ, 0x4, R3 ;  /* 0x00000004ff037819 */ /* 0x000fc80000011603 */
[----:B------:R-:W-:-:S04]  /*a710*/  LOP3.LUT R3, R3, 0x3fff, RZ, 0xc0, !PT ;  /* 0x00003fff03037812 */ /* 0x000fc800078ec0ff */
[----:B------:R-:W-:-:S05]  /*a720*/  LOP3.LUT R3, R3, 0x10000, RZ, 0xfc, !PT ;  /* 0x0001000003037812 */ /* 0x000fca00078efcff */
[----:B------:R3:W-:Y:S01]  /*a730*/  STL [R1+0x88], R3 ;  /* 0x0000880301007387 */ /* 0x0007e20000100800 */
[----:B--2---:R-:W-:Y:S05]  /*a740*/  @P1 BRA `(.L_x_6121) ;  /* 0x0000000000081947 */ /* 0x004fea0003800000 */
[----:B------:R-:W2:Y:S02]  /*a750*/  SYNCS.PHASECHK.TRANS64.TRYWAIT P1, [R14+URZ+0x32430], R9 ;  /* 0x032430090e0075a7 */ /* 0x000ea4000802017f */
[----:B--2---:R-:W-:Y:S05]  /*a760*/  @!P1 BRA `(.L_x_6122) ;  /* 0x0000019000109947 */ /* 0x004fea0003800000 */
.L_x_6121:
[----:B---3--:R-:W3:Y:S01]  /*a770*/  LDL R3, [R1+0x88] ;  /* 0x0000880001037983 */ /* 0x008ee20000100800 */
[----:B------:R-:W-:Y:S01]  /*a780*/  IMAD.MOV.U32 R5, RZ, RZ, 0x40000040 ;  /* 0x40000040ff057424 */ /* 0x000fe200078e00ff */
[----:B------:R-:W-:Y:S05]  /*a790*/  WARPSYNC.ALL ;  /* 0x0000000000007948 */ /* 0x000fea0003800000 */
[C---:B------:R-:W-:Y:S01]  /*a7a0*/  R2UR UR4, R212.reuse ;  /* 0x00000000d40472ca */ /* 0x040fe200000e0000 */
[----:B0-----:R-:W-:Y:S01]  /*a7b0*/  WARPGROUP.ARRIVE ;  /* 0x00000000000079c5 */ /* 0x001fe20000000000 */
[----:B------:R-:W-:Y:S01]  /*a7c0*/  R2UR UR5, R213 ;  /* 0x00000000d50572ca */ /* 0x000fe200000e0000 */
[----:B------:R-:W-:Y:S01]  /*a7d0*/  VIADD R20, R212, 0x2 ;  /* 0x00000002d4147836 */ /* 0x000fe20000000000 */
[----:B------:R-:W-:Y:S01]  /*a7e0*/  R2UR UR7, R5 ;  /* 0x00000000050772ca */ /* 0x000fe200000e0000 */
[----:B------:R-:W-:Y:S01]  /*a7f0*/  IMAD.MOV.U32 R21, RZ, RZ, 0x40000040 ;  /* 0x40000040ff157424 */ /* 0x000fe200078e00ff */
[----:B------:R-:W-:Y:S01]  /*a800*/  BSSY B0, `(.L_x_6123) ;  /* 0x000002a000007945 */ /* 0x000fe20003800000 */
[----:B------:R-:W-:-:S02]  /*a810*/  IMAD.MOV.U32 R7, RZ, RZ, 0x40000040 ;  /* 0x40000040ff077424 */ /* 0x000fc400078e00ff */
[C---:B------:R-:W-:Y:S01]  /*a820*/  VIADD R12, R212.reuse, 0x4 ;  /* 0x00000004d40c7836 */ /* 0x040fe20000000000 */
[----:B------:R0:W-:Y:S01]  /*a830*/  STL.64 [R1+0x80], R20 ;  /* 0x0000801401007387 */ /* 0x0001e20000100a00 */
[----:B------:R-:W-:Y:S02]  /*a840*/  IMAD.MOV.U32 R13, RZ, RZ, 0x40000040 ;  /* 0x40000040ff0d7424 */ /* 0x000fe400078e00ff */
[----:B------:R-:W-:Y:S02]  /*a850*/  VIADD R10, R212, 0x6 ;  /* 0x00000006d40a7836 */ /* 0x000fe40000000000 */
[----:B------:R-:W-:Y:S01]  /*a860*/  IMAD.MOV.U32 R11, RZ, RZ, 0x40000040 ;  /* 0x40000040ff0b7424 */ /* 0x000fe200078e00ff */
[----:B------:R0:W-:Y:S01]  /*a870*/  STL.64 [R1+0x78], R12 ;  /* 0x0000780c01007387 */ /* 0x0001e20000100a00 */
[----:B------:R-:W-:-:S03]  /*a880*/  IMAD.MOV.U32 R5, RZ, RZ, 0x40000040 ;  /* 0x40000040ff057424 */ /* 0x000fc600078e00ff */
[----:B------:R0:W-:Y:S01]  /*a890*/  STL.64 [R1+0x70], R10 ;  /* 0x0000700a01007387 */ /* 0x0001e20000100a00 */
[----:B---3--:R-:W-:Y:S01]  /*a8a0*/  IMAD R4, R18, 0x300, R3 ;  /* 0x0000030012047824 */ /* 0x008fe200078e0203 */
[----:B------:R-:W-:-:S03]  /*a8b0*/  SHF.L.U32 R3, R0, 0x1f, RZ ;  /* 0x0000001f00037819 */ /* 0x000fc600000006ff */
        /* <DEDUP_REMOVED lines=28> */
[----:B------:R-:W3:Y:S02]  /*aa80*/  SYNCS.PHASECHK.TRANS64.TRYWAIT P1, [R22+URZ+0x32410], R3 ;  /* 0x03241003160075a7 */ /* 0x000ee4000802017f */
[----:B0--3--:R-:W-:Y:S05]  /*aa90*/  @!P1 BRA `(.L_x_6124) ;  /* 0x0000018c00589947 */ /* 0x009fea0003800000 */
.L_x_6373:
[----:B------:R-:W-:Y:S05]  /*aaa0*/  BSYNC B0 ;  /* 0x0000000000007941 */ /* 0x000fea0003800000 */
.L_x_6123:
[----:B------:R-:W-:Y:S05]  /*aab0*/  @!P0 BRA `(.L_x_6125) ;  /* 0x0000000000048947 */ /* 0x000fea0003800000 */
[----:B------:R-:W-:Y:S01]  /*aac0*/  BPT.TRAP 0x1 ;  /* 0x000000040000795c */ /* 0x000fe20000300000 */
.L_x_6125:
[----:B------:R3:W4:Y:S01]  /*aad0*/  SYNCS.PHASECHK.TRANS64.TRYWAIT P1, [R14+URZ+0x32450], R9 ;  /* 0x032450090e0075a7 */ /* 0x000722000802017f */
[----:B------:R-:W-:Y:S05]  /*aae0*/  @!P0 BRA `(.L_x_6126) ;  /* 0x0000000000048947 */ /* 0x000fea0003800000 */
[----:B------:R-:W-:Y:S01]  /*aaf0*/  BPT.TRAP 0x1 ;  /* 0x000000040000795c */ /* 0x000fe20000300000 */
.L_x_6126:
[----:B----4-:R-:W-:Y:S05]  /*ab00*/  @P1 BRA `(.L_x_6127) ;  /* 0x0000000000081947 */ /* 0x010fea0003800000 */
[----:B------:R-:W4:Y:S02]  /*ab10*/  SYNCS.PHASECHK.TRANS64.TRYWAIT P1, [R14+URZ+0x32450], R9 ;  /* 0x032450090e0075a7 */ /* 0x000f24000802017f */
[----:B----4-:R-:W-:Y:S05]  /*ab20*/  @!P1 BRA `(.L_x_6128) ;  /* 0x0000018c00489947 */ /* 0x010fea0003800000 */
.L_x_6127:
[----:B------:R-:W-:Y:S05]  /*ab30*/  WARPSYNC.ALL ;  /* 0x0000000000007948 */ /* 0x000fea0003800000 */
[----:B------:R-:W-:Y:S01]  /*ab40*/  R2UR UR39, R22 ;  /* 0x00000000162772ca */ /* 0x000fe200000e0000 */
[----:B------:R-:W-:Y:S01]  /*ab50*/  IMAD.MOV.U32 R7, RZ, RZ, 0xc00 ;  /* 0x00000c00ff077424 */ /* 0x000fe200078e00ff */
[----:B------:R-:W-:Y:S01]  /*ab60*/  LOP3.LUT R4, R72, 0x10000, RZ, 0xfc, !PT ;  /* 0x0001000048047812 */ /* 0x000fe200078efcff */
[----:B------:R-:W-:Y:S01]  /*ab70*/  IMAD.MOV.U32 R5, RZ, RZ, 0x40000040 ;  /* 0x40000040ff057424 */ /* 0x000fe200078e00ff */
[----:B------:R-:W-:Y:S01]  /*ab80*/  WARPGROUP.ARRIVE ;  /* 0x00000000000079c5 */ /* 0x000fe20000000000 */
[----:B------:R-:W-:Y:S01]  /*ab90*/  IMAD.MOV.U32 R85, RZ, RZ, 0x40000040 ;  /* 0x40000040ff557424 */ /* 0x000fe200078e00ff */
[C---:B------:R-:W-:Y:S01]  /*aba0*/  R2UR UR4, R4.reuse ;  /* 0x00000000040472ca */ /* 0x040fe200000e0000 */
[C---:B------:R-:W-:Y:S01]  /*abb0*/  VIADD R84, R4.reuse, 0x2 ;  /* 0x0000000204547836 */ /* 0x040fe20000000000 */
[----:B------:R-:W-:Y:S01]  /*abc0*/  R2UR UR5, R5 ;  /* 0x00000000050572ca */ /* 0x000fe200000e0000 */
[----:B-1234-:R-:W-:Y:S01]  /*abd0*/  IMAD.MOV.U32 R9, RZ, RZ, 0x40000040 ;  /* 0x40000040ff097424 */ /* 0x01efe200078e00ff */
[----:B------:R-:W1:Y:S01]  /*abe0*/  S2R R0, SR_TID.X ;  /* 0x0000000000007919 */ /* 0x000e620000002100 */
[----:B------:R-:W-:-:S02]  /*abf0*/  VIADD R82, R4, 0x4 ;  /* 0x0000000404527836 */ /* 0x000fc40000000000 */
[----:B------:R-:W-:Y:S01]  /*ac00*/  UIADD3 UR39, UR39, 0x400, URZ ;  /* 0x0000040027277890 */ /* 0x000fe2000fffe03f */
[----:B------:R-:W-:Y:S01]  /*ac10*/  IMAD.MOV.U32 R83, RZ, RZ, 0x40000040 ;  /* 0x40000040ff537424 */ /* 0x000fe200078e00ff */
[----:B------:R2:W-:Y:S01]  /*ac20*/  STL.64 [R1+0x68], R84 ;  /* 0x0000685401007387 */ /* 0x0005e20000100a00 */
[C---:B------:R-:W-:Y:S01]  /*ac30*/  VIADD R80, R4.reuse, 0x6 ;  /* 0x0000000604507836 */ /* 0x040fe20000000000 */
[----:B------:R-:W-:Y:S01]  /*ac40*/  USHF.R.U32.HI UR39, URZ, 0x4, UR39 ;  /* 0x000000043f277899 */ /* 0x000fe20008011627 */
[----:B------:R-:W-:Y:S01]  /*ac50*/  IMAD.MOV.U32 R81, RZ, RZ, 0x40000040 ;  /* 0x40000040ff517424 */ /* 0x000fe200078e00ff */
[----:B------:R2:W-:Y:S01]  /*ac60*/  STL.64 [R1+0x60], R82 ;  /* 0x0000605201007387 */ /* 0x0005e20000100a00 */
[C---:B------:R-:W-:Y:S01]  /*ac70*/  VIADD R78, R4.reuse, 0x400 ;  /* 0x00000400044e7836 */ /* 0x040fe20000000000 */
[----:B------:R-:W-:Y:S01]  /*ac80*/  ULOP3.LUT UR39, UR39, 0x3fff, URZ, 0xc0, !UPT ;  /* 0x00003fff27277892 */ /* 0x000fe2000f8ec03f */
[----:B------:R-:W-:Y:S01]  /*ac90*/  IMAD.MOV.U32 R79, RZ, RZ, 0x40000040 ;  /* 0x40000040ff4f7424 */ /* 0x000fe200078e00ff */
[----:B------:R2:W-:Y:S01]  /*aca0*/  STL.64 [R1+0x58], R80 ;  /* 0x0000585001007387 */ /* 0x0005e20000100a00 */
[C---:B------:R-:W-:Y:S01]  /*acb0*/  VIADD R76, R4.reuse, 0x402 ;  /* 0x00000402044c7836 */ /* 0x040fe20000000000 */
[----:B------:R-:W-:Y:S01]  /*acc0*/  ULOP3.LUT UR38, UR39, 0x10000, URZ, 0xfc, !UPT ;  /* 0x0001000027267892 */ /* 0x000fe2000f8efc3f */
[----:B------:R-:W-:Y:S01]  /*acd0*/  IMAD.MOV.U32 R77, RZ, RZ, 0x40000040 ;  /* 0x40000040ff4d7424 */ /* 0x000fe200078e00ff */
[----:B------:R2:W-:Y:S01]  /*ace0*/  STL.64 [R1+0x50], R78 ;  /* 0x0000504e01007387 */ /* 0x0005e20000100a00 */
[----:B------:R-:W-:-:S02]  /*acf0*/  VIADD R74, R4, 0x404 ;  /* 0x00000404044a7836 */ /* 0x000fc40000000000 */
[----:B------:R-:W-:Y:S01]  /*ad00*/  IMAD.MOV.U32 R75, RZ, RZ, 0x40000040 ;  /* 0x40000040ff4b7424 */ /* 0x000fe200078e00ff */
[----:B------:R2:W-:Y:S01]  /*ad10*/  STL.64 [R1+0x48], R76 ;  /* 0x0000484c01007387 */ /* 0x0005e20000100a00 */
[----:B------:R-:W-:Y:S02]  /*ad20*/  IMAD R6, R18, R7, UR38 ;  /* 0x0000002612067e24 */ /* 0x000fe4000f8e0207 */
[----:B------:R-:W-:Y:S01]  /*ad30*/  IMAD.MOV.U32 R7, RZ, RZ, 0x40000040 ;  /* 0x40000040ff077424 */ /* 0x000fe200078e00ff */
[----:B------:R2:W-:Y:S01]  /*ad40*/  STL.64 [R1+0x40], R74 ;  /* 0x0000404a01007387 */ /* 0x0005e20000100a00 */
[C---:B------:R-:W-:Y:S01]  /*ad50*/  VIADD R8, R6.reuse, 0x2 ;  /* 0x0000000206087836 */ /* 0x040fe20000000000 */
[----:B------:R-:W-:Y:S01]  /*ad60*/  R2UR UR6, R6 ;  /* 0x00000000060672ca */ /* 0x000fe200000e0000 */
[----:B------:R-:W-:Y:S01]  /*ad70*/  VIADD R72, R4, 0x406 ;  /* 0x0000040604487836 */ /* 0x000fe20000000000 */
[----:B------:R-:W-:Y:S01]  /*ad80*/  R2UR UR7, R7 ;  /* 0x00000000070772ca */ /* 0x000fe200000e0000 */
[----:B------:R-:W-:-:S02]  /*ad90*/  IMAD.MOV.U32 R73, RZ, RZ, 0x40000040 ;  /* 0x40000040ff497424 */ /* 0x000fc400078e00ff */
[C---:B------:R-:W-:Y:S01]  /*ada0*/  VIADD R220, R4.reuse, 0x800 ;  /* 0x0000080004dc7836 */ /* 0x040fe20000000000 */
[----:B-1----:R-:W-:Y:S01]  /*adb0*/  SHF.R.U32.HI R0, RZ, 0x7, R0 ;  /* 0x00000007ff007819 */ /* 0x002fe20000011600 */
[----:B------:R-:W-:Y:S01]  /*adc0*/  IMAD.MOV.U32 R221, RZ, RZ, 0x40000040 ;  /* 0x40000040ffdd7424 */ /* 0x000fe200078e00ff */
[----:B------:R2:W-:Y:S01]  /*add0*/  STL.64 [R1+0x18], R72 ;  /* 0x0000184801007387 */ /* 0x0005e20000100a00 */
[C---:B------:R-:W-:Y:S02]  /*ade0*/  VIADD R218, R4.reuse, 0x802 ;  /* 0x0000080204da7836 */ /* 0x040fe40000000000 */
[----:B------:R-:W-:Y:S02]  /*adf0*/  IMAD.MOV.U32 R219, RZ, RZ, 0x40000040 ;  /* 0x40000040ffdb7424 */ /* 0x000fe400078e00ff */
[----:B------:R-:W-:Y:S02]  /*ae00*/  VIADD R216, R4, 0x804 ;  /* 0x0000080404d87836 */ /* 0x000fe40000000000 */
[----:B------:R-:W-:Y:S01]  /*ae10*/  HGMMA.64x96x16.F32.BF16 R24, gdesc[UR4], R24, gsb0 ;  /* 0x01600000041879f0 */ /* 0x000fe20008001818 */
[----:B------:R-:W-:Y:S01]  /*ae20*/  R2UR UR4, R84 ;  /* 0x00000000540472ca */ /* 0x000fe200000e0000 */
[----:B------:R-:W-:Y:S01]  /*ae30*/  IMAD.MOV.U32 R217, RZ, RZ, 0x40000040 ;  /* 0x40000040ffd97424 */ /* 0x000fe200078e00ff */
[----:B------:R-:W-:Y:S01]  /*ae40*/  R2UR UR5, R85 ;  /* 0x00000000550572ca */ /* 0x000fe200000e0000 */
[----:B------:R-:W-:Y:S01]  /*ae50*/  VIADD R214, R4, 0x806 ;  /* 0x0000080604d67836 */ /* 0x000fe20000000000 */
[----:B------:R-:W-:Y:S01]  /*ae60*/  R2UR UR6, R8 ;  /* 0x00000000080672ca */ /* 0x000fe200000e0000 */
[----:B------:R-:W-:Y:S01]  /*ae70*/  VIADD R8, R6, 0x4 ;  /* 0x0000000406087836 */ /* 0x000fe20000000000 */
[----:B------:R-:W-:Y:S01]  /*ae80*/  R2UR UR7, R9 ;  /* 0x00000000090772ca */ /* 0x000fe200000e0000 */
[----:B------:R-:W-:Y:S01]  /*ae90*/  IMAD.MOV.U32 R215, RZ, RZ, 0x40000040 ;  /* 0x40000040ffd77424 */ /* 0x000fe200078e00ff */
[----:B------:R-:W-:Y:S01]  /*aea0*/  MOV R9, 0x40000040 ;  /* 0x4000004000097802 */ /* 0x000fe20000000f00 */
[----:B------:R-:W-:-:S02]  /*aeb0*/  VIADD R12, R4, 0xc00 ;  /* 0x00000c00040c7836 */ /* 0x000fc40000000000 */
[----:B------:R-:W-:Y:S02]  /*aec0*/  IMAD.MOV.U32 R13, RZ, RZ, 0x40000040 ;  /* 0x40000040ff0d7424 */ /* 0x000fe400078e00ff */
[----:B------:R-:W-:Y:S02]  /*aed0*/  VIADD R10, R4, 0xc02 ;  /* 0x00000c02040a7836 */ /* 0x000fe40000000000 */
[----:B------:R-:W-:Y:S02]  /*aee0*/  IMAD.MOV.U32 R11, RZ, RZ, 0x40000040 ;  /* 0x40000040ff0b7424 */ /* 0x000fe400078e00ff */
[----:B------:R-:W-:Y:S02]  /*aef0*/  VIADD R20, R6, 0x904 ;  /* 0x0000090406147836 */ /* 0x000fe40000000000 */
[----:B------:R-:W-:Y:S02]  /*af00*/  IMAD.MOV.U32 R21, RZ, RZ, 0x40000040 ;  /* 0x40000040ff157424 */ /* 0x000fe400078e00ff */
[----:B------:R-:W-:Y:S01]  /*af10*/  IMAD.MOV.U32 R7, RZ, RZ, 0x40000040 ;  /* 0x40000040ff077424 */ /* 0x000fe200078e00ff */
[----:B------:R-:W-:-:S02]  /*af20*/  WARPGROUP.DEPBAR.LE gsb0, 0x0 ;  /* 0x00008000000079c5 */ /* 0x000fc40000010000 */
        /* <DEDUP_REMOVED lines=69> */
[----:B------:R-:W-:Y:S01]  /*b380*/  IMAD.MOV.U32 R9, RZ, RZ, 0x40000040 ;  /* 0x40000040ff097424 */ /* 0x000fe200078e00ff */
[----:B------:R-:W-:Y:S01]  /*b390*/  IADD3 R8, R6, 0x604, RZ ;  /* 0x0000060406087810 */ /* 0x000fe20007ffe0ff */
[----:B------:R-:W-:-:S02]  /*b3a0*/  WARPGROUP.DEPBAR.LE gsb0, 0x0 ;  /* 0x00008000000079c5 */ /* 0x000fc40000010000 */
[----:B------:R-:W-:-:S08]  /*b3b0*/  WARPGROUP.ARRIVE ;  /* 0x00000000000079c5 */ /* 0x000fd00000000000 */
        /* <DEDUP_REMOVED lines=37> */
[----:B------:R-:W-:Y:S01]  /*b610*/  R2UR UR6, R20 ;  /* 0x00000000140672ca */ /* 0x000fe200000e0000 */
[----:B------:R-:W-:Y:S01]  /*b620*/  VIADD R20, R6, 0x906 ;  /* 0x0000090606147836 */ /* 0x000fe20000000000 */
[----:B------:R-:W-:Y:S01]  /*b630*/  R2UR UR7, R21 ;  /* 0x00000000150772ca */ /* 0x000fe200000e0000 */
[----:B------:R-:W-:Y:S01]  /*b640*/  VIADD R6, R4, 0xc06 ;  /* 0x00000c0604067836 */ /* 0x000fe20000000000 */
[----:B------:R-:W-:Y:S01]  /*b650*/  R2UR UR4, R8 ;  /* 0x00000000080472ca */ /* 0x000fe200000e0000 */
[----:B------:R-:W-:Y:S01]  /*b660*/  IMAD.MOV.U32 R21, RZ, RZ, 0x40000040 ;  /* 0x40000040ff157424 */ /* 0x000fe200078e00ff */
        /* <DEDUP_REMOVED lines=11> */
[----:B------:R-:W-:Y:S03]  /*b720*/  HGMMA.64x96x16.F32.BF16 R24, gdesc[UR4], R24, gsb0 ;  /* 0x01600000041879f0 */ /* 0x000fe60008001818 */
[----:B------:R-:W-:Y:S02]  /*b730*/  WARPGROUP.DEPBAR.LE gsb0, 0x0 ;  /* 0x00008000000079c5 */ /* 0x000fe40000010000 */
[----:B------:R2:W-:Y:S06]  /*b740*/  BAR.ARV R21, 0x100 ;  /* 0x000400150000751d */ /* 0x0005ec0000002000 */
[----:B------:R-:W-:Y:S05]  /*b750*/  @!P0 BRA `(.L_x_6129) ;  /* 0x0000000000048947 */ /* 0x000fea0003800000 */
[----:B------:R-:W-:Y:S01]  /*b760*/  BPT.TRAP 0x1 ;  /* 0x000000040000795c */ /* 0x000fe20000300000 */
.L_x_6129:
[----:B------:R-:W3:Y:S01]  /*b770*/  LDL R20, [R1+0xc4] ;  /* 0x0000c40001147983 */ /* 0x000ee20000100800 */
[----:B--2---:R-:W1:Y:S01]  /*b780*/  LDC R74, c[0x0][0x448] ;  /* 0x00011200ff4a7b82 */ /* 0x004e620000000800 */
[----:B------:R-:W-:Y:S01]  /*b790*/  ULDC UR4, c[0x0][0xad0] ;  /* 0x0002b40000047ab9 */ /* 0x000fe20000000800 */
[----:B------:R-:W-:Y:S01]  /*b7a0*/  ULDC UR46, c[0x0][0xa80] ;  /* 0x0002a000002e7ab9 */ /* 0x000fe20000000800 */
[----:B------:R-:W3:Y:S04]  /*b7b0*/  LDL R180, [R1+0x94] ;  /* 0x0000940001b47983 */ /* 0x000ee80000100800 */
[----:B------:R-:W2:Y:S01]  /*b7c0*/  LDL R178, [R1+0xb0] ;  /* 0x0000b00001b27983 */ /* 0x000ea20000100800 */
[----:B------:R-:W-:Y:S01]  /*b7d0*/  FMUL.FTZ R73, R35, UR4 ;  /* 0x0000000423497c20 */ /* 0x000fe20008410000 */
[----:B0-----:R-:W-:Y:S01]  /*b7e0*/  FMUL.FTZ R3, R25, UR4 ;  /* 0x0000000419037c20 */ /* 0x001fe20008410000 */
[----:B------:R-:W-:Y:S01]  /*b7f0*/  FMUL.FTZ R25, R26, UR4 ;  /* 0x000000041a197c20 */ /* 0x000fe20008410000 */
[----:B------:R-:W4:Y:S01]  /*b800*/  LDL R78, [R1+0xb4] ;  /* 0x0000b400014e7983 */ /* 0x000f220000100800 */
[----:B------:R-:W-:Y:S01]  /*b810*/  FMUL.FTZ R26, R31, UR4 ;  /* 0x000000041f1a7c20 */ /* 0x000fe20008410000 */
[----:B------:R-:W-:-:S02]  /*b820*/  FMUL.FTZ R31, R33, UR4 ;  /* 0x00000004211f7c20 */ /* 0x000fc40008410000 */
[----:B------:R-:W5:Y:S01]  /*b830*/  LDL R179, [R1+0x8c] ;  /* 0x00008c0001b37983 */ /* 0x000f620000100800 */
[----:B-1----:R-:W-:Y:S01]  /*b840*/  ISETP.NE.AND P5, PT, R74, 0x1, PT ;  /* 0x000000014a00780c */ /* 0x002fe20003fa5270 */
        /* <DEDUP_REMOVED lines=12> */
[----:B------:R-:W1:Y:S07]  /*b910*/  @P5 LDC R35, c[0x0][0x44c] ;  /* 0x00011300ff235b82 */ /* 0x000e6e0000000800 */
[----:B------:R-:W0:Y:S01]  /*b920*/  MUFU.TANH R28, R28 ;  /* 0x0000001c001c7308 */ /* 0x000e220000002400 */
[----:B------:R-:W0:Y:S07]  /*b930*/  @P5 LDC R37, c[0x0][0x450] ;  /* 0x00011400ff255b82 */ /* 0x000e2e0000000800 */
[----:B------:R-:W5:Y:S01]  /*b940*/  MUFU.TANH R72, R72 ;  /* 0x0000004800487308 */ /* 0x000f620000002400 */
[----:B------:R-:W-:-:S07]  /*b950*/  FMUL.FTZ R39, R49, UR4 ;  /* 0x0000000431277c20 */ /* 0x000fce0008410000 */
[----:B------:R-:W5:Y:S01]  /*b960*/  MUFU.TANH R30, R30 ;  /* 0x0000001e001e7308 */ /* 0x000f620000002400 */
[----:B------:R-:W-:-:S07]  /*b970*/  FMUL.FTZ R34, R40, UR4 ;  /* 0x0000000428227c20 */ /* 0x000fce0008410000 */
[----:B------:R-:W5:Y:S01]  /*b980*/  MUFU.TANH R31, R31 ;  /* 0x0000001f001f7308 */ /* 0x000f620000002400 */
[----:B------:R-:W-:Y:S01]  /*b990*/  FMUL.FTZ R74, R38, UR4 ;  /* 0x00000004264a7c20 */ /* 0x000fe20008410000 */
[----:B------:R-:W-:-:S06]  /*b9a0*/  FMUL.FTZ R76, R43, UR4 ;  /* 0x000000042b4c7c20 */ /* 0x000fcc0008410000 */
[----:B------:R-:W5:Y:S01]  /*b9b0*/  MUFU.TANH R32, R32 ;  /* 0x0000002000207308 */ /* 0x000f620000002400 */
[----:B------:R-:W-:-:S07]  /*b9c0*/  FMUL.FTZ R36, R41, UR4 ;  /* 0x0000000429247c20 */ /* 0x000fce0008410000 */
[----:B------:R-:W5:Y:S01]  /*b9d0*/  MUFU.TANH R33, R33 ;  /* 0x0000002100217308 */ /* 0x000f620000002400 */
[----:B------:R-:W-:-:S07]  /*b9e0*/  FMUL.FTZ R77, R42, UR4 ;  /* 0x000000042a4d7c20 */ /* 0x000fce0008410000 */
[----:B------:R-:W5:Y:S01]  /*b9f0*/  MUFU.TANH R34, R34 ;  /* 0x0000002200227308 */ /* 0x000f620000002400 */
[----:B------:R-:W-:-:S07]  /*ba00*/  FMUL.FTZ R41, R48, UR4 ;  /* 0x0000000430297c20 */ /* 0x000fce0008410000 */
[----:B------:R-:W5:Y:S01]  /*ba10*/  MUFU.TANH R36, R36 ;  /* 0x0000002400247308 */ /* 0x000f620000002400 */
[----:B------:R-:W-:-:S07]  /*ba20*/  FMUL.FTZ R40, R52, UR4 ;  /* 0x0000000434287c20 */ /* 0x000fce0008410000 */
[----:B------:R-:W-:Y:S08]  /*ba30*/  MUFU.TANH R41, R41 ;  /* 0x0000002900297308 */ /* 0x000ff00000002400 */
[----:B------:R-:W-:Y:S08]  /*ba40*/  MUFU.TANH R39, R39 ;  /* 0x0000002700277308 */ /* 0x000ff00000002400 */
[----:B------:R-:W-:Y:S01]  /*ba50*/  MUFU.TANH R40, R40 ;  /* 0x0000002800287308 */ /* 0x000fe20000002400 */
[----:B------:R-:W-:Y:S01]  /*ba60*/  FMUL.FTZ R61, R61, UR4 ;  /* 0x000000043d3d7c20 */ /* 0x000fe20008410000 */
[----:B------:R-:W-:-:S06]  /*ba70*/  FMUL.FTZ R52, R64, UR4 ;  /* 0x0000000440347c20 */ /* 0x000fcc0008410000 */
[----:B------:R-:W-:Y:S01]  /*ba80*/  MUFU.TANH R52, R52 ;  /* 0x0000003400347308 */ /* 0x000fe20000002400 */
[----:B------:R-:W-:Y:S01]  /*ba90*/  FMUL.FTZ R69, R69, UR4 ;  /* 0x0000000445457c20 */ /* 0x000fe20008410000 */
[----:B------:R-:W-:Y:S01]  /*baa0*/  FMUL.FTZ R46, R46, UR4 ;  /* 0x000000042e2e7c20 */ /* 0x000fe20008410000 */
[----:B------:R-:W-:Y:S01]  /*bab0*/  FMUL.FTZ R82, R47, UR4 ;  /* 0x000000042f527c20 */ /* 0x000fe20008410000 */
[----:B------:R-:W-:Y:S01]  /*bac0*/  FMUL.FTZ R83, R50, UR4 ;  /* 0x0000000432537c20 */ /* 0x000fe20008410000 */
[----:B------:R-:W-:-:S03]  /*bad0*/  FMUL.FTZ R80, R51, UR4 ;  /* 0x0000000433507c20 */ /* 0x000fc60008410000 */
[----:B------:R-:W-:Y:S08]  /*bae0*/  MUFU.TANH R25, R25 ;  /* 0x0000001900197308 */ /* 0x000ff00000002400 */
[----:B------:R-:W-:Y:S08]  /*baf0*/  MUFU.TANH R15, R15 ;  /* 0x0000000f000f7308 */ /* 0x000ff00000002400 */
[----:B------:R-:W-:Y:S08]  /*bb00*/  MUFU.TANH R27, R27 ;  /* 0x0000001b001b7308 */ /* 0x000ff00000002400 */
[----:B------:R-:W-:Y:S08]  /*bb10*/  MUFU.TANH R26, R26 ;  /* 0x0000001a001a7308 */ /* 0x000ff00000002400 */
[----:B------:R-:W-:Y:S08]  /*bb20*/  MUFU.TANH R29, R29 ;  /* 0x0000001d001d7308 */ /* 0x000ff00000002400 */
[----:B------:R-:W-:Y:S01]  /*bb30*/  MUFU.TANH R73, R73 ;  /* 0x0000004900497308 */ /* 0x000fe20000002400 */
[----:B---3--:R-:W-:-:S04]  /*bb40*/  IMAD.IADD R20, R20, 0x1, R180 ;  /* 0x0000000114147824 */ /* 0x008fc800078e02b4 */
[----:B-1----:R-:W-:-:S05]  /*bb50*/  @P5 IMAD.HI.U32 R24, R20, R35, RZ ;  /* 0x0000002314185227 */ /* 0x002fca00078e00ff */
[----:B0-----:R-:W-:-:S05]  /*bb60*/  @P5 SHF.R.U32.HI R20, RZ, R37, R24 ;  /* 0x00000025ff145219 */ /* 0x001fca0000011618 */
[----:B------:R-:W0:Y:S01]  /*bb70*/  SHFL.IDX PT, R24, R20, RZ, 0x1c1f ;  /* 0x001c1fff14187589 */ /* 0x000e2200000e0000 */
[----:B--2---:R-:W-:-:S05]  /*bb80*/  IMAD R84, R177, -0x60, R178 ;  /* 0xffffffa0b1547824 */ /* 0x004fca00078e02b2 */
[C-C-:B----4-:R-:W-:Y:S02]  /*bb90*/  IADD3 R85, -R78.reuse, 0x61, R84.reuse ;  /* 0x000000614e557810 */ /* 0x150fe40007ffe154 */
[----:B------:R-:W-:-:S03]  /*bba0*/  IADD3 R84, -R78, 0x60, R84 ;  /* 0x000000604e547810 */ /* 0x000fc60007ffe154 */
[----:B-----5:R-:W-:Y:S02]  /*bbb0*/  IMAD.IADD R85, R85, 0x1, -R179 ;  /* 0x0000000155557824 */ /* 0x020fe400078e0ab3 */
[----:B------:R-:W-:Y:S01]  /*bbc0*/  FMUL.FTZ R35, R44, UR4 ;  /* 0x000000042c237c20 */ /* 0x000fe20008410000 */
[----:B------:R-:W-:Y:S02]  /*bbd0*/  FMUL.FTZ R37, R45, UR4 ;  /* 0x000000042d257c20 */ /* 0x000fe40008410000 */
[----:B0-----:R-:W-:-:S04]  /*bbe0*/  VIADDMNMX R24, R24, R85, R84, PT ;  /* 0x0000005518187246 */ /* 0x001fc80003800154 */
[C---:B------:R-:W-:Y:S02]  /*bbf0*/  ISETP.GT.AND P1, PT, R24.reuse, RZ, PT ;  /* 0x000000ff1800720c */ /* 0x040fe40003f24270 */
[C---:B------:R-:W-:Y:S02]  /*bc00*/  ISETP.GT.AND P2, PT, R24.reuse, 0x1, PT ;  /* 0x000000011800780c */ /* 0x040fe40003f44270 */
[----:B------:R-:W-:Y:S02]  /*bc10*/  ISETP.GT.AND P3, PT, R24, 0x8, PT ;  /* 0x000000081800780c */ /* 0x000fe40003f64270 */
[----:B------:R-:W-:Y:S02]  /*bc20*/  FSEL R49, R0, -INF , P1 ;  /* 0xff80000000317808 */ /* 0x000fe40000800000 */
[----:B------:R-:W-:Y:S02]  /*bc30*/  FSEL R44, R3, -INF , P2 ;  /* 0xff800000032c7808 */ /* 0x000fe40001000000 */
[----:B------:R-:W-:-:S02]  /*bc40*/  FSEL R45, R28, -INF , P3 ;  /* 0xff8000001c2d7808 */ /* 0x000fc40001800000 */
[C---:B------:R-:W-:Y:S02]  /*bc50*/  ISETP.GT.AND P1, PT, R24.reuse, 0x9, PT ;  /* 0x000000091800780c */ /* 0x040fe40003f24270 */
[----:B------:R-:W-:Y:S02]  /*bc60*/  FMNMX.FTZ R28, R49, R44, !PT ;  /* 0x0000002c311c7209 */ /* 0x000fe40007810000 */
[----:B------:R-:W-:Y:S02]  /*bc70*/  ISETP.GT.AND P2, PT, R24, 0x10, PT ;  /* 0x000000101800780c */ /* 0x000fe40003f44270 */
[----:B------:R-:W-:Y:S02]  /*bc80*/  FSEL R43, R72, -INF , P1 ;  /* 0xff800000482b7808 */ /* 0x000fe40000800000 */
[----:B------:R-:W-:Y:S01]  /*bc90*/  FMNMX.FTZ R38, R45, R28, !PT ;  /* 0x0000001c2d267209 */ /* 0x000fe20007810000 */
[----:B------:R-:W-:Y:S01]  /*bca0*/  FMUL.FTZ R0, R53, UR4 ;  /* 0x0000000435007c20 */ /* 0x000fe20008410000 */
[----:B------:R-:W-:-:S02]  /*bcb0*/  ISETP.GT.AND P1, PT, R24, 0x11, PT ;  /* 0x000000111800780c */ /* 0x000fc40003f24270 */
        /* <DEDUP_REMOVED lines=8> */
[----:B------:R-:W-:Y:S02]  /*bd40*/  FMNMX.FTZ R53, R42, R53, !PT ;  /* 0x000000352a357209 */ /* 0x000fe40007810000 */
[----:B------:R-:W-:Y:S01]  /*bd50*/  ISETP.GT.AND P2, PT, R24, 0x20, PT ;  /* 0x000000201800780c */ /* 0x000fe20003f44270 */
[----:B------:R-:W1:Y:S01]  /*bd60*/  MUFU.TANH R37, R37 ;  /* 0x0000002500257308 */ /* 0x000e620000002400 */
[----:B------:R-:W-:Y:S02]  /*bd70*/  FSEL R38, R33, -INF , P1 ;  /* 0xff80000021267808 */ /* 0x000fe40000800000 */
[----:B------:R-:W-:Y:S02]  /*bd80*/  FMNMX.FTZ R53, R48, R53, !PT ;  /* 0x0000003530357209 */ /* 0x000fe40007810000 */
[----:B------:R-:W-:-:S02]  /*bd90*/  ISETP.GT.AND P1, PT, R24, 0x21, PT ;  /* 0x000000211800780c */ /* 0x000fc40003f24270 */
[----:B------:R-:W-:Y:S02]  /*bda0*/  FSEL R72, R34, -INF , P2 ;  /* 0xff80000022487808 */ /* 0x000fe40001000000 */
[----:B------:R-:W-:Y:S02]  /*bdb0*/  FMNMX.FTZ R53, R38, R53, !PT ;  /* 0x0000003526357209 */ /* 0x000fe40007810000 */
[----:B------:R-:W-:Y:S02]  /*bdc0*/  ISETP.GT.AND P2, PT, R24, 0x28, PT ;  /* 0x000000281800780c */ /* 0x000fe40003f44270 */
[----:B------:R-:W-:Y:S02]  /*bdd0*/  FSEL R36, R36, -INF , P1 ;  /* 0xff80000024247808 */ /* 0x000fe40000800000 */
[----:B------:R-:W-:Y:S01]  /*bde0*/  FMNMX.FTZ R53, R72, R53, !PT ;  /* 0x0000003548357209 */ /* 0x000fe20007810000 */
[----:B------:R-:W-:Y:S01]  /*bdf0*/  FMUL.FTZ R32, R60, UR4 ;  /* 0x000000043c207c20 */ /* 0x000fe20008410000 */
[----:B------:R-:W-:Y:S01]  /*be00*/  ISETP.GT.AND P1, PT, R24, 0x29, PT ;  /* 0x000000291800780c */ /* 0x000fe20003f24270 */
[----:B------:R-:W-:Y:S01]  /*be10*/  FMUL.FTZ R3, R56, UR4 ;  /* 0x0000000438037c20 */ /* 0x000fe20008410000 */
[----:B0-----:R-:W-:-:S02]  /*be20*/  FSEL R60, R35, -INF , P2 ;  /* 0xff800000233c7808 */ /* 0x001fc40001000000 */
[----:B------:R-:W-:Y:S01]  /*be30*/  FMNMX.FTZ R53, R36, R53, !PT ;  /* 0x0000003524357209 */ /* 0x000fe20007810000 */
[----:B------:R-:W0:Y:S01]  /*be40*/  MUFU.TANH R0, R0 ;  /* 0x0000000000007308 */ /* 0x000e220000002400 */
[----:B------:R-:W-:Y:S01]  /*be50*/  ISETP.GT.AND P2, PT, R24, 0x30, PT ;  /* 0x000000301800780c */ /* 0x000fe20003f44270 */
[----:B------:R-:W-:Y:S01]  /*be60*/  FMUL.FTZ R30, R57, UR4 ;  /* 0x00000004391e7c20 */ /* 0x000fe20008410000 */
[----:B-1----:R-:W-:Y:S02]  /*be70*/  FSEL R34, R37, -INF , P1 ;  /* 0xff80000025227808 */ /* 0x002fe40000800000 */
[----:B------:R-:W-:Y:S02]  /*be80*/  FMNMX.FTZ R53, R60, R53, !PT ;  /* 0x000000353c357209 */ /* 0x000fe40007810000 */
[----:B------:R-:W-:Y:S01]  /*be90*/  ISETP.GT.AND P1, PT, R24, 0x31, PT ;  /* 0x000000311800780c */ /* 0x000fe20003f24270 */
[----:B------:R-:W1:Y:S01]  /*bea0*/  MUFU.TANH R3, R3 ;  /* 0x0000000300037308 */ /* 0x000e620000002400 */
[----:B------:R-:W-:-:S02]  /*beb0*/  FSEL R41, R41, -INF , P2 ;  /* 0xff80000029297808 */ /* 0x000fc40001000000 */
[----:B------:R-:W-:Y:S02]  /*bec0*/  FMNMX.FTZ R56, R34, R53, !PT ;  /* 0x0000003522387209 */ /* 0x000fe40007810000 */
[C---:B------:R-:W-:Y:S02]  /*bed0*/  ISETP.GT.AND P2, PT, R24.reuse, 0x38, PT ;  /* 0x000000381800780c */ /* 0x040fe40003f44270 */
[----:B------:R-:W-:Y:S01]  /*bee0*/  FSEL R33, R39, -INF , P1 ;  /* 0xff80000027217808 */ /* 0x000fe20000800000 */
[----:B------:R-:W2:Y:S01]  /*bef0*/  MUFU.TANH R30, R30 ;  /* 0x0000001e001e7308 */ /* 0x000ea20000002400 */
[----:B------:R-:W-:Y:S02]  /*bf00*/  FMNMX.FTZ R56, R41, R56, !PT ;  /* 0x0000003829387209 */ /* 0x000fe40007810000 */
[----:B------:R-:W-:Y:S02]  /*bf10*/  ISETP.GT.AND P1, PT, R24, 0x39, PT ;  /* 0x000000391800780c */ /* 0x000fe40003f24270 */
[----:B------:R-:W-:-:S02]  /*bf20*/  FSEL R40, R40, -INF , P2 ;  /* 0xff80000028287808 */ /* 0x000fc40001000000 */
[----:B------:R-:W-:Y:S01]  /*bf30*/  FMNMX.FTZ R37, R33, R56, !PT ;  /* 0x0000003821257209 */ /* 0x000fe20007810000 */
[----:B------:R-:W3:Y:S01]  /*bf40*/  MUFU.TANH R32, R32 ;  /* 0x0000002000207308 */ /* 0x000ee20000002400 */
[----:B0-----:R-:W-:Y:S01]  /*bf50*/  FSEL R31, R0, -INF , P1 ;  /* 0xff800000001f7808 */ /* 0x001fe20000800000 */
[----:B------:R-:W-:Y:S01]  /*bf60*/  FMUL.FTZ R53, R65, UR4 ;  /* 0x0000000441357c20 */ /* 0x000fe20008410000 */
[----:B------:R-:W-:Y:S02]  /*bf70*/  ISETP.GT.AND P2, PT, R24, 0x40, PT ;  /* 0x000000401800780c */ /* 0x000fe40003f44270 */
[----:B------:R-:W-:-:S03]  /*bf80*/  FMNMX.FTZ R0, R40, R37, !PT ;  /* 0x0000002528007209 */ /* 0x000fc60007810000 */
[----:B------:R-:W0:Y:S01]  /*bf90*/  MUFU.TANH R35, R61 ;  /* 0x0000003d00237308 */ /* 0x000e220000002400 */
[----:B------:R-:W-:Y:S01]  /*bfa0*/  ISETP.GT.AND P1, PT, R24, 0x41, PT ;  /* 0x000000411800780c */ /* 0x000fe20003f24270 */
[----:B------:R-:W-:Y:S01]  /*bfb0*/  FMUL.FTZ R56, R68, UR4 ;  /* 0x0000000444387c20 */ /* 0x000fe20008410000 */
[----:B-1----:R-:W-:Y:S02]  /*bfc0*/  FSEL R39, R3, -INF , P2 ;  /* 0xff80000003277808 */ /* 0x002fe40001000000 */
[----:B------:R-:W-:-:S03]  /*bfd0*/  FMNMX.FTZ R0, R31, R0, !PT ;  /* 0x000000001f007209 */ /* 0x000fc60007810000 */
[----:B------:R-:W1:Y:S01]  /*bfe0*/  MUFU.TANH R53, R53 ;  /* 0x0000003500357308 */ /* 0x000e620000002400 */
[----:B------:R-:W-:Y:S02]  /*bff0*/  ISETP.GT.AND P2, PT, R24, 0x48, PT ;  /* 0x000000481800780c */ /* 0x000fe40003f44270 */
[----:B--2---:R-:W-:Y:S02]  /*c000*/  FSEL R30, R30, -INF , P1 ;  /* 0xff8000001e1e7808 */ /* 0x004fe40000800000 */
[----:B------:R-:W-:Y:S02]  /*c010*/  FMNMX.FTZ R3, R39, R0, !PT ;  /* 0x0000000027037209 */ /* 0x000fe40007810000 */
[----:B------:R-:W-:Y:S01]  /*c020*/  ISETP.GT.AND P1, PT, R24, 0x49, PT ;  /* 0x000000491800780c */ /* 0x000fe20003f24270 */
[----:B------:R-:W2:Y:S01]  /*c030*/  MUFU.TANH R56, R56 ;  /* 0x0000003800387308 */ /* 0x000ea20000002400 */
[----:B---3--:R-:W-:Y:S02]  /*c040*/  FSEL R37, R32, -INF , P2 ;  /* 0xff80000020257808 */ /* 0x008fe40001000000 */
[----:B------:R-:W-:-:S02]  /*c050*/  FMNMX.FTZ R0, R30, R3, !PT ;  /* 0x000000031e007209 */ /* 0x000fc40007810000 */
[C---:B------:R-:W-:Y:S02]  /*c060*/  ISETP.GT.AND P2, PT, R24.reuse, 0x50, PT ;  /* 0x000000501800780c */ /* 0x040fe40003f44270 */
[----:B0-----:R-:W-:Y:S01]  /*c070*/  FSEL R3, R35, -INF , P1 ;  /* 0xff80000023037808 */ /* 0x001fe20000800000 */
[----:B------:R-:W0:Y:S01]  /*c080*/  MUFU.TANH R32, R69 ;  /* 0x0000004500207308 */ /* 0x000e220000002400 */
[----:B------:R-:W-:Y:S02]  /*c090*/  FMNMX.FTZ R0, R37, R0, !PT ;  /* 0x0000000025007209 */ /* 0x000fe40007810000 */
[----:B------:R-:W-:Y:S02]  /*c0a0*/  ISETP.GT.AND P1, PT, R24, 0x51, PT ;  /* 0x000000511800780c */ /* 0x000fe40003f24270 */
[----:B------:R-:W-:Y:S02]  /*c0b0*/  FSEL R35, R52, -INF , P2 ;  /* 0xff80000034237808 */ /* 0x000fe40001000000 */
[----:B------:R-:W-:-:S02]  /*c0c0*/  FMNMX.FTZ R64, R3, R0, !PT ;  /* 0x0000000003407209 */ /* 0x000fc40007810000 */
[----:B-1----:R-:W-:Y:S02]  /*c0d0*/  FSEL R0, R53, -INF , P1 ;  /* 0xff80000035007808 */ /* 0x002fe40000800000 */
[C---:B------:R-:W-:Y:S02]  /*c0e0*/  ISETP.GT.AND P2, PT, R24.reuse, 0x58, PT ;  /* 0x000000581800780c */ /* 0x040fe40003f44270 */
[----:B------:R-:W-:Y:S02]  /*c0f0*/  FMNMX.FTZ R53, R35, R64, !PT ;  /* 0x0000004023357209 */ /* 0x000fe40007810000 */
[----:B------:R-:W-:Y:S02]  /*c100*/  ISETP.GT.AND P1, PT, R24, 0x59, PT ;  /* 0x000000591800780c */ /* 0x000fe40003f24270 */
[----:B--2---:R-:W-:Y:S02]  /*c110*/  FSEL R24, R56, -INF , P2 ;  /* 0xff80000038187808 */ /* 0x004fe40001000000 */
[----:B------:R-:W-:-:S02]  /*c120*/  FMNMX.FTZ R53, R0, R53, !PT ;  /* 0x0000003500357209 */ /* 0x000fc40007810000 */
[----:B0-----:R-:W-:Y:S02]  /*c130*/  FSEL R32, R32, -INF , P1 ;  /* 0xff80000020207808 */ /* 0x001fe40000800000 */
[----:B------:R-:W-:Y:S01]  /*c140*/  FMNMX.FTZ R53, R24, R53, !PT ;  /* 0x0000003518357209 */ /* 0x000fe20007810000 */
[----:B------:R0:W-:Y:S03]  /*c150*/  MUFU.TANH R52, R46 ;  /* 0x0000002e00347308 */ /* 0x0001e60000002400 */
[----:B0-----:R-:W-:-:S05]  /*c160*/  FMNMX.FTZ R46, R32, R53, !PT ;  /* 0x00000035202e7209 */ /* 0x001fca0007810000 */
[----:B------:R-:W0:Y:S04]  /*c170*/  SHFL.BFLY PT, R47, R46, 0x2, 0x1f ;  /* 0x0c401f002e2f7f89 */ /* 0x000e2800000e0000 */
[----:B------:R-:W1:Y:S01]  /*c180*/  SHFL.IDX PT, R64, R20, 0x1, 0x1c1f ;  /* 0x003c1f0014407f89 */ /* 0x000e6200000e0000 */
[----:B0-----:R-:W-:-:S05]  /*c190*/  FMNMX.FTZ R50, R46, R47, !PT ;  /* 0x0000002f2e327209 */ /* 0x001fca0007810000 */
[----:B------:R-:W0:Y:S01]  /*c1a0*/  SHFL.BFLY PT, R51, R50, 0x1, 0x1f ;  /* 0x0c201f0032337f89 */ /* 0x000e2200000e0000 */
[----:B-1----:R-:W-:Y:S01]  /*c1b0*/  VIADDMNMX R64, R64, R85, R84, PT ;  /* 0x0000005540407246 */ /* 0x002fe20003800154 */
[----:B------:R-:W-:-:S03]  /*c1c0*/  FMUL.FTZ R69, R62, UR4 ;  /* 0x000000043e457c20 */ /* 0x000fc60008410000 */
[C---:B------:R-:W-:Y:S02]  /*c1d0*/  ISETP.GT.AND P1, PT, R64.reuse, RZ, PT ;  /* 0x000000ff4000720c */ /* 0x040fe40003f24270 */
[C---:B------:R-:W-:Y:S01]  /*c1e0*/  ISETP.GT.AND P2, PT, R64.reuse, 0x1, PT ;  /* 0x000000014000780c */ /* 0x040fe20003f44270 */
[----:B------:R-:W-:Y:S01]  /*c1f0*/  FMUL.FTZ R46, R63, UR4 ;  /* 0x000000043f2e7c20 */ /* 0x000fe20008410000 */
[C---:B------:R-:W-:Y:S02]  /*c200*/  ISETP.GT.AND P3, PT, R64.reuse, 0x8, PT ;  /* 0x000000084000780c */ /* 0x040fe40003f64270 */
[----:B------:R-:W-:Y:S02]  /*c210*/  FSEL R63, R25, -INF , P1 ;  /* 0xff800000193f7808 */ /* 0x000fe40000800000 */
[----:B------:R-:W-:Y:S01]  /*c220*/  FSEL R62, R15, -INF , P2 ;  /* 0xff8000000f3e7808 */ /* 0x000fe20001000000 */
[----:B------:R-:W1:Y:S01]  /*c230*/  MUFU.TANH R74, R74 ;  /* 0x0000004a004a7308 */ /* 0x000e620000002400 */
[----:B------:R-:W-:-:S02]  /*c240*/  ISETP.GT.AND P1, PT, R64, 0x9, PT ;  /* 0x000000094000780c */ /* 0x000fc40003f24270 */
[----:B------:R-:W-:Y:S01]  /*c250*/  FSEL R61, R27, -INF , P3 ;  /* 0xff8000001b3d7808 */ /* 0x000fe20001800000 */
[----:B------:R-:W-:Y:S01]  /*c260*/  FMUL.FTZ R68, R59, UR4 ;  /* 0x000000043b447c20 */ /* 0x000fe20008410000 */
[----:B------:R-:W-:Y:S02]  /*c270*/  ISETP.GT.AND P2, PT, R64, 0x10, PT ;  /* 0x000000104000780c */ /* 0x000fe40003f44270 */
[----:B0-----:R-:W-:Y:S02]  /*c280*/  FMNMX.FTZ R20, R50, R51, !PT ;  /* 0x0000003332147209 */ /* 0x001fe40007810000 */
[----:B------:R-:W-:Y:S01]  /*c290*/  FMNMX.FTZ R50, R63, R62, !PT ;  /* 0x0000003e3f327209 */ /* 0x000fe20007810000 */
[----:B------:R-:W0:Y:S01]  /*c2a0*/  MUFU.TANH R75, R75 ;  /* 0x0000004b004b7308 */ /* 0x000e220000002400 */
[----:B------:R-:W-:Y:S02]  /*c2b0*/  FSEL R59, R26, -INF , P1 ;  /* 0xff8000001a3b7808 */ /* 0x000fe40000800000 */
[----:B------:R-:W-:Y:S01]  /*c2c0*/  FMNMX.FTZ R50, R61, R50, !PT ;  /* 0x000000323d327209 */ /* 0x000fe20007810000 */
[----:B------:R-:W-:Y:S01]  /*c2d0*/  FMUL.FTZ R79, R58, UR4 ;  /* 0x000000043a4f7c20 */ /* 0x000fe20008410000 */
[----:B------:R-:W-:-:S02]  /*c2e0*/  ISETP.GT.AND P3, PT, R64, 0x11, PT ;  /* 0x000000114000780c */ /* 0x000fc40003f64270 */
[----:B------:R-:W-:Y:S01]  /*c2f0*/  FSEL R58, R29, -INF , P2 ;  /* 0xff8000001d3a7808 */ /* 0x000fe20001000000 */
[----:B------:R-:W2:Y:S01]  /*c300*/  MUFU.TANH R77, R77 ;  /* 0x0000004d004d7308 */ /* 0x000ea20000002400 */
[----:B------:R-:W-:Y:S02]  /*c310*/  FMNMX.FTZ R15, R59, R50, !PT ;  /* 0x000000323b0f7209 */ /* 0x000fe40007810000 */
[----:B------:R-:W-:Y:S02]  /*c320*/  ISETP.GT.AND P1, PT, R64, 0x18, PT ;  /* 0x000000184000780c */ /* 0x000fe40003f24270 */
[----:B------:R-:W-:Y:S02]  /*c330*/  FSEL R57, R73, -INF , P3 ;  /* 0xff80000049397808 */ /* 0x000fe40001800000 */
[----:B------:R-:W-:Y:S01]  /*c340*/  FMNMX.FTZ R26, R58, R15, !PT ;  /* 0x0000000f3a1a7209 */ /* 0x000fe20007810000 */
[----:B------:R-:W3:Y:S01]  /*c350*/  MUFU.TANH R76, R76 ;  /* 0x0000004c004c7308 */ /* 0x000ee20000002400 */
[----:B------:R-:W-:-:S02]  /*c360*/  ISETP.GT.AND P2, PT, R64, 0x19, PT ;  /* 0x000000194000780c */ /* 0x000fc40003f44270 */
[----:B-1----:R-:W-:Y:S02]  /*c370*/  FSEL R56, R74, -INF , P1 ;  /* 0xff8000004a387808 */ /* 0x002fe40000800000 */
[----:B------:R-:W-:Y:S01]  /*c380*/  FMNMX.FTZ R15, R57, R26, !PT ;  /* 0x0000001a390f7209 */ /* 0x000fe20007810000 */
[----:B------:R-:W-:Y:S01]  /*c390*/  FMUL.FTZ R78, R55, UR4 ;  /* 0x00000004374e7c20 */ /* 0x000fe20008410000 */
[----:B------:R-:W-:Y:S01]  /*c3a0*/  ISETP.GT.AND P1, PT, R64, 0x20, PT ;  /* 0x000000204000780c */ /* 0x000fe20003f24270 */
[----:B------:R-:W1:Y:S01]  /*c3b0*/  MUFU.TANH R82, R82 ;  /* 0x0000005200527308 */ /* 0x000e620000002400 */
[----:B0-----:R-:W-:Y:S02]  /*c3c0*/  FSEL R55, R75, -INF , P2 ;  /* 0xff8000004b377808 */ /* 0x001fe40001000000 */
[----:B------:R-:W-:Y:S01]  /*c3d0*/  FMNMX.FTZ R26, R56, R15, !PT ;  /* 0x0000000f381a7209 */ /* 0x000fe20007810000 */
[----:B------:R-:W-:Y:S01]  /*c3e0*/  FMUL.FTZ R81, R54, UR4 ;  /* 0x0000000436517c20 */ /* 0x000fe20008410000 */
[----:B------:R-:W-:-:S02]  /*c3f0*/  ISETP.GT.AND P2, PT, R64, 0x21, PT ;  /* 0x000000214000780c */ /* 0x000fc40003f44270 */
[----:B--2---:R-:W-:Y:S01]  /*c400*/  FSEL R54, R77, -INF , P1 ;  /* 0xff8000004d367808 */ /* 0x004fe20000800000 */
[----:B------:R-:W0:Y:S01]  /*c410*/  MUFU.TANH R83, R83 ;  /* 0x0000005300537308 */ /* 0x000e220000002400 */
[----:B------:R-:W-:Y:S02]  /*c420*/  FMNMX.FTZ R15, R55, R26, !PT ;  /* 0x0000001a370f7209 */ /* 0x000fe40007810000 */
[----:B------:R-:W-:Y:S02]  /*c430*/  ISETP.GT.AND P1, PT, R64, 0x28, PT ;  /* 0x000000284000780c */ /* 0x000fe40003f24270 */
[----:B---3--:R-:W-:Y:S02]  /*c440*/  FSEL R53, R76, -INF , P2 ;  /* 0xff8000004c357808 */ /* 0x008fe40001000000 */
[----:B------:R-:W-:Y:S01]  /*c450*/  FMNMX.FTZ R26, R54, R15, !PT ;  /* 0x0000000f361a7209 */ /* 0x000fe20007810000 */
[----:B------:R-:W2:Y:S01]  /*c460*/  MUFU.TANH R80, R80 ;  /* 0x0000005000507308 */ /* 0x000ea20000002400 */
[----:B------:R-:W-:-:S02]  /*c470*/  ISETP.GT.AND P2, PT, R64, 0x29, PT ;  /* 0x000000294000780c */ /* 0x000fc40003f44270 */
[----:B------:R-:W-:Y:S02]  /*c480*/  FSEL R52, R52, -INF , P1 ;  /* 0xff80000034347808 */ /* 0x000fe40000800000 */
[----:B------:R-:W-:-:S03]  /*c490*/  FMNMX.FTZ R15, R53, R26, !PT ;  /* 0x0000001a350f7209 */ /* 0x000fc60007810000 */
[----:B------:R-:W3:Y:S01]  /*c4a0*/  MUFU.TANH R81, R81 ;  /* 0x0000005100517308 */ /* 0x000ee20000002400 */
[----:B------:R-:W-:Y:S02]  /*c4b0*/  ISETP.GT.AND P1, PT, R64, 0x30, PT ;  /* 0x000000304000780c */ /* 0x000fe40003f24270 */
[----:B-1----:R-:W-:Y:S02]  /*c4c0*/  FSEL R51, R82, -INF , P2 ;  /* 0xff80000052337808 */ /* 0x002fe40001000000 */
[----:B------:R-:W-:-:S03]  /*c4d0*/  FMNMX.FTZ R26, R52, R15, !PT ;  /* 0x0000000f341a7209 */ /* 0x000fc60007810000 */
[----:B------:R-:W1:Y:S01]  /*c4e0*/  MUFU.TANH R78, R78 ;  /* 0x0000004e004e7308 */ /* 0x000e620000002400 */
[----:B------:R-:W-:Y:S02]  /*c4f0*/  ISETP.GT.AND P2, PT, R64, 0x31, PT ;  /* 0x000000314000780c */ /* 0x000fe40003f44270 */
[----:B0-----:R-:W-:Y:S02]  /*c500*/  FSEL R15, R83, -INF , P1 ;  /* 0xff800000530f7808 */ /* 0x001fe40000800000 */
[----:B------:R-:W-:-:S03]  /*c510*/  FMNMX.FTZ R26, R51, R26, !PT ;  /* 0x0000001a331a7209 */ /* 0x000fc60007810000 */
[----:B------:R-:W0:Y:S01]  /*c520*/  MUFU.TANH R79, R79 ;  /* 0x0000004f004f7308 */ /* 0x000e220000002400 */
[----:B------:R-:W-:Y:S01]  /*c530*/  FMUL.FTZ R47, R66, UR4 ;  /* 0x00000004422f7c20 */ /* 0x000fe20008410000 */
[----:B------:R-:W-:Y:S01]  /*c540*/  FMUL.FTZ R66, R70, UR4 ;  /* 0x0000000446427c20 */ /* 0x000fe20008410000 */
[----:B------:R-:W-:Y:S01]  /*c550*/  ISETP.GT.AND P1, PT, R64, 0x38, PT ;  /* 0x000000384000780c */ /* 0x000fe20003f24270 */
[----:B------:R-:W-:Y:S01]  /*c560*/  FMUL.FTZ R50, R20, UR46 ;  /* 0x0000002e14327c20 */ /* 0x000fe20008410000 */
[----:B--2---:R-:W-:-:S03]  /*c570*/  FSEL R25, R80, -INF , P2 ;  /* 0xff80000050197808 */ /* 0x004fc60001000000 */
[----:B------:R-:W2:Y:S01]  /*c580*/  MUFU.TANH R68, R68 ;  /* 0x0000004400447308 */ /* 0x000ea20000002400 */
[----:B------:R-:W-:Y:S02]  /*c590*/  FMNMX.FTZ R70, R15, R26, !PT ;  /* 0x0000001a0f467209 */ /* 0x000fe40007810000 */
[----:B------:R-:W-:Y:S02]  /*c5a0*/  FSETP.NEU.FTZ.AND P4, PT, R20, -INF , PT ;  /* 0xff8000001400780b */ /* 0x000fe40003f9d000 */
[----:B------:R-:W-:Y:S02]  /*c5b0*/  ISETP.GT.AND P2, PT, R64, 0x39, PT ;  /* 0x000000394000780c */ /* 0x000fe40003f44270 */
[----:B---3--:R-:W-:Y:S01]  /*c5c0*/  FSEL R26, R81, -INF , P1 ;  /* 0xff800000511a7808 */ /* 0x008fe20000800000 */
[----:B------:R-:W3:Y:S01]  /*c5d0*/  MUFU.TANH R69, R69 ;  /* 0x0000004500457308 */ /* 0x000ee20000002400 */
[----:B------:R-:W-:Y:S02]  /*c5e0*/  FMNMX.FTZ R29, R25, R70, !PT ;  /* 0x00000046191d7209 */ /* 0x000fe40007810000 */
[----:B------:R-:W-:Y:S01]  /*c5f0*/  FSEL R50, R50, RZ, P4 ;  /* 0x000000ff32327208 */ /* 0x000fe20002000000 */
[----:B------:R-:W-:Y:S01]  /*c600*/  FMUL.FTZ R65, R67, UR4 ;  /* 0x0000000443417c20 */ /* 0x000fe20008410000 */
[----:B------:R-:W-:-:S02]  /*c610*/  ISETP.GT.AND P1, PT, R64, 0x40, PT ;  /* 0x000000404000780c */ /* 0x000fc40003f24270 */
[----:B-1----:R-:W-:Y:S01]  /*c620*/  FSEL R27, R78, -INF , P2 ;  /* 0xff8000004e1b7808 */ /* 0x002fe20001000000 */
[----:B------:R-:W1:Y:S01]  /*c630*/  MUFU.TANH R46, R46 ;  /* 0x0000002e002e7308 */ /* 0x000e620000002400 */
[----:B------:R-:W-:Y:S01]  /*c640*/  FMNMX.FTZ R70, R26, R29, !PT ;  /* 0x0000001d1a467209 */ /* 0x000fe20007810000 */
[--C-:B------:R-:W-:Y:S01]  /*c650*/  FFMA.FTZ R154, R45, UR46, -R50.reuse ;  /* 0x0000002e2d9a7c23 */ /* 0x100fe20008010832 */
[----:B------:R-:W-:Y:S01]  /*c660*/  FFMA.FTZ R168, R28, UR46, -R50 ;  /* 0x0000002e1ca87c23 */ /* 0x000fe20008010832 */
[----:B------:R-:W-:Y:S02]  /*c670*/  ISETP.GT.AND P2, PT, R64, 0x41, PT ;  /* 0x000000414000780c */ /* 0x000fe40003f44270 */
[----:B0-----:R-:W-:Y:S02]  /*c680*/  FSEL R28, R79, -INF , P1 ;  /* 0xff8000004f1c7808 */ /* 0x001fe40000800000 */
[----:B------:R-:W0:Y:S01]  /*c690*/  MUFU.TANH R47, R47 ;  /* 0x0000002f002f7308 */ /* 0x000e220000002400 */
[----:B------:R-:W-:-:S02]  /*c6a0*/  FMNMX.FTZ R45, R27, R70, !PT ;  /* 0x000000461b2d7209 */ /* 0x000fc40007810000 */
[----:B--2---:R-:W-:Y:S01]  /*c6b0*/  FSEL R29, R68, -INF , P2 ;  /* 0xff800000441d7808 */ /* 0x004fe20001000000 */
[----:B------:R-:W-:Y:S01]  /*c6c0*/  FMUL.FTZ R175, R71, UR4 ;  /* 0x0000000447af7c20 */ /* 0x000fe20008410000 */
[----:B------:R-:W-:-:S03]  /*c6d0*/  ISETP.GT.AND P1, PT, R64, 0x48, PT ;  /* 0x000000484000780c */ /* 0x000fc60003f24270 */
[----:B------:R-:W2:Y:S01]  /*c6e0*/  MUFU.TANH R65, R65 ;  /* 0x0000004100417308 */ /* 0x000ea20000002400 */
[----:B------:R-:W-:Y:S02]  /*c6f0*/  FMNMX.FTZ R68, R28, R45, !PT ;  /* 0x0000002d1c447209 */ /* 0x000fe40007810000 */
[C---:B------:R-:W-:Y:S02]  /*c700*/  ISETP.GT.AND P2, PT, R64.reuse, 0x49, PT ;  /* 0x000000494000780c */ /* 0x040fe40003f44270 */
[----:B---3--:R-:W-:Y:S02]  /*c710*/  FSEL R45, R69, -INF , P1 ;  /* 0xff800000452d7808 */ /* 0x008fe40000800000 */
[----:B------:R-:W-:Y:S01]  /*c720*/  FMNMX.FTZ R68, R29, R68, !PT ;  /* 0x000000441d447209 */ /* 0x000fe20007810000 */
[----:B------:R-:W3:Y:S01]  /*c730*/  MUFU.TANH R66, R66 ;  /* 0x0000004200427308 */ /* 0x000ee20000002400 */
[----:B------:R-:W-:Y:S01]  /*c740*/  FFMA.FTZ R152, R49, UR46, -R50 ;  /* 0x0000002e31987c23 */ /* 0x000fe20008010832 */
[----:B------:R-:W-:-:S02]  /*c750*/  ISETP.GT.AND P1, PT, R64, 0x50, PT ;  /* 0x000000504000780c */ /* 0x000fc40003f24270 */
[----:B-1----:R-:W-:Y:S02]  /*c760*/  FSEL R46, R46, -INF , P2 ;  /* 0xff8000002e2e7808 */ /* 0x002fe40001000000 */
[----:B------:R-:W-:Y:S02]  /*c770*/  FMNMX.FTZ R49, R45, R68, !PT ;  /* 0x000000442d317209 */ /* 0x000fe40007810000 */
[----:B------:R-:W1:Y:S01]  /*c780*/  MUFU.TANH R175, R175 ;  /* 0x000000af00af7308 */ /* 0x000e620000002400 */
[----:B------:R-:W-:Y:S02]  /*c790*/  ISETP.GT.AND P2, PT, R64, 0x51, PT ;  /* 0x000000514000780c */ /* 0x000fe40003f44270 */
[----:B0-----:R-:W-:Y:S02]  /*c7a0*/  FSEL R47, R47, -INF , P1 ;  /* 0xff8000002f2f7808 */ /* 0x001fe40000800000 */
[----:B------:R-:W-:Y:S01]  /*c7b0*/  FMNMX.FTZ R68, R46, R49, !PT ;  /* 0x000000312e447209 */ /* 0x000fe20007810000 */
[----:B------:R-:W-:Y:S01]  /*c7c0*/  FFMA.FTZ R170, R48, UR46, -R50 ;  /* 0x0000002e30aa7c23 */ /* 0x000fe20008010832 */
[----:B--2---:R-:W-:-:S02]  /*c7d0*/  FSEL R48, R65, -INF , P2 ;  /* 0xff80000041307808 */ /* 0x004fc40001000000 */
[C---:B------:R-:W-:Y:S02]  /*c7e0*/  ISETP.GT.AND P1, PT, R64.reuse, 0x58, PT ;  /* 0x000000584000780c */ /* 0x040fe40003f24270 */
[----:B------:R-:W-:Y:S02]  /*c7f0*/  FMNMX.FTZ R65, R47, R68, !PT ;  /* 0x000000442f417209 */ /* 0x000fe40007810000 */
[----:B------:R-:W-:Y:S02]  /*c800*/  ISETP.GT.AND P2, PT, R64, 0x59, PT ;  /* 0x000000594000780c */ /* 0x000fe40003f44270 */
[----:B---3--:R-:W-:Y:S02]  /*c810*/  FSEL R49, R66, -INF , P1 ;  /* 0xff80000042317808 */ /* 0x008fe40000800000 */
[----:B------:R-:W-:Y:S02]  /*c820*/  FMNMX.FTZ R64, R48, R65, !PT ;  /* 0x0000004130407209 */ /* 0x000fe40007810000 */
[----:B-1----:R-:W-:-:S02]  /*c830*/  FSEL R175, R175, -INF , P2 ;  /* 0xff800000afaf7808 */ /* 0x002fc40001000000 */
[----:B------:R-:W-:-:S04]  /*c840*/  FMNMX.FTZ R64, R49, R64, !PT ;  /* 0x0000004031407209 */ /* 0x000fc80007810000 */
[----:B------:R-:W-:-:S05]  /*c850*/  FMNMX.FTZ R64, R175, R64, !PT ;  /* 0x00000040af407209 */ /* 0x000fca0007810000 */
[----:B------:R-:W0:Y:S01]  /*c860*/  SHFL.BFLY PT, R65, R64, 0x2, 0x1f ;  /* 0x0c401f0040417f89 */ /* 0x000e2200000e0000 */
[--C-:B------:R-:W-:Y:S01]  /*c870*/  FFMA.FTZ R162, R40, UR46, -R50.reuse ;  /* 0x0000002e28a27c23 */ /* 0x100fe20008010832 */
[----:B------:R-:W-:Y:S01]  /*c880*/  FFMA.FTZ R160, R41, UR46, -R50 ;  /* 0x0000002e29a07c23 */ /* 0x000fe20008010832 */
[----:B0-----:R-:W-:-:S05]  /*c890*/  FMNMX.FTZ R40, R64, R65, !PT ;  /* 0x0000004140287209 */ /* 0x001fca0007810000 */
[----:B------:R-:W0:Y:S01]  /*c8a0*/  SHFL.BFLY PT, R41, R40, 0x1, 0x1f ;  /* 0x0c201f0028297f89 */ /* 0x000e2200000e0000 */
[--C-:B------:R-:W-:Y:S01]  /*c8b0*/  FFMA.FTZ R166, R60, UR46, -R50.reuse ;  /* 0x0000002e3ca67c23 */ /* 0x100fe20008010832 */
[--C-:B------:R-:W-:Y:S01]  /*c8c0*/  FFMA.FTZ R44, R44, UR46, -R50.reuse ;  /* 0x0000002e2c2c7c23 */ /* 0x100fe20008010832 */
[----:B------:R-:W-:Y:S01]  /*c8d0*/  MUFU.EX2 R152, R152 ;  /* 0x0000009800987308 */ /* 0x000fe20000000800 */
[----:B------:R-:W-:-:S07]  /*c8e0*/  FFMA.FTZ R43, R43, UR46, -R50 ;  /* 0x0000002e2b2b7c23 */ /* 0x000fce0008010832 */
[----:B------:R-:W1:Y:S01]  /*c8f0*/  MUFU.EX2 R44, R44 ;  /* 0x0000002c002c7308 */ /* 0x000e620000000800 */
[----:B0-----:R-:W-:-:S04]  /*c900*/  FMNMX.FTZ R176, R40, R41, !PT ;  /* 0x0000002928b07209 */ /* 0x001fc80007810000 */
[C---:B------:R-:W-:Y:S01]  /*c910*/  FSETP.NEU.FTZ.AND P1, PT, R176.reuse, -INF , PT ;  /* 0xff800000b000780b */ /* 0x040fe20003f3d000 */
[----:B------:R-:W-:-:S05]  /*c920*/  FMUL.FTZ R60, R176, UR46 ;  /* 0x0000002eb03c7c20 */ /* 0x000fca0008410000 */
[----:B------:R-:W-:Y:S01]  /*c930*/  FSEL R60, R60, RZ, P1 ;  /* 0x000000ff3c3c7208 */ /* 0x000fe20000800000 */
[----:B------:R-:W-:Y:S01]  /*c940*/  MUFU.EX2 R154, R154 ;  /* 0x0000009a009a7308 */ /* 0x000fe20000000800 */
[----:B------:R-:W-:-:S03]  /*c950*/  FFMA.FTZ R172, R35, UR46, -R50 ;  /* 0x0000002e23ac7c23 */ /* 0x000fc60008010832 */
[--C-:B------:R-:W-:Y:S01]  /*c960*/  FFMA.FTZ R153, R63, UR46, -R60.reuse ;  /* 0x0000002e3f997c23 */ /* 0x100fe2000801083c */
[----:B------:R-:W-:Y:S01]  /*c970*/  FFMA.FTZ R41, R62, UR46, -R60 ;  /* 0x0000002e3e297c23 */ /* 0x000fe2000801083c */
[--C-:B------:R-:W-:Y:S01]  /*c980*/  FFMA.FTZ R158, R37, UR46, -R50.reuse ;  /* 0x0000002e259e7c23 */ /* 0x100fe20008010832 */
[----:B------:R-:W-:Y:S01]  /*c990*/  FFMA.FTZ R174, R24, UR46, -R50 ;  /* 0x0000002e18ae7c23 */ /* 0x000fe20008010832 */
[----:B------:R-:W-:Y:S01]  /*c9a0*/  MUFU.EX2 R43, R43 ;  /* 0x0000002b002b7308 */ /* 0x000fe20000000800 */
[--C-:B------:R-:W-:Y:S01]  /*c9b0*/  FFMA.FTZ R155, R61, UR46, -R60.reuse ;  /* 0x0000002e3d9b7c23 */ /* 0x100fe2000801083c */
[--C-:B------:R-:W-:Y:S01]  /*c9c0*/  FFMA.FTZ R35, R53, UR46, -R60.reuse ;  /* 0x0000002e35237c23 */ /* 0x100fe2000801083c */
[----:B------:R-:W-:Y:S01]  /*c9d0*/  FFMA.FTZ R37, R55, UR46, -R60 ;  /* 0x0000002e37257c23 */ /* 0x000fe2000801083c */
[----:B------:R-:W-:Y:S02]  /*c9e0*/  VIADD R24, R14, 0x32440 ;  /* 0x000324400e187836 */ /* 0x000fe40000000000 */
[----:B------:R-:W-:Y:S01]  /*c9f0*/  FFMA.FTZ R42, R42, UR46, -R50 ;  /* 0x0000002e2a2a7c23 */ /* 0x000fe20008010832 */
[----:B------:R-:W-:-:S02]  /*ca00*/  IMAD.U32 R53, RZ, RZ, UR37 ;  /* 0x00000025ff357e24 */ /* 0x000fc4000f8e00ff */
[--C-:B------:R-:W-:Y:S01]  /*ca10*/  FFMA.FTZ R55, R25, UR46, -R60.reuse ;  /* 0x0000002e19377c23 */ /* 0x100fe2000801083c */
[----:B------:R-:W-:Y:S01]  /*ca20*/  MUFU.EX2 R153, R153 ;  /* 0x0000009900997308 */ /* 0x000fe20000000800 */
[----:B------:R-:W-:Y:S02]  /*ca30*/  IMAD.MOV.U32 R25, RZ, RZ, 0x40000040 ;  /* 0x40000040ff197424 */ /* 0x000fe400078e00ff */
[----:B------:R-:W-:Y:S01]  /*ca40*/  FFMA.FTZ R40, R59, UR46, -R60 ;  /* 0x0000002e3b287c23 */ /* 0x000fe2000801083c */
[----:B------:R-:W-:Y:S01]  /*ca50*/  ULOP3.LUT UR39, UR39, 0x3000000, URZ, 0xfc, !UPT ;  /* 0x0300000027277892 */ /* 0x000fe2000f8efc3f */
[----:B------:R-:W-:-:S03]  /*ca60*/  PRMT R24, R53, 0x654, R24 ;  /* 0x0000065435187816 */ /* 0x000fc60000000018 */
[----:B------:R-:W0:Y:S01]  /*ca70*/  MUFU.EX2 R41, R41 ;  /* 0x0000002900297308 */ /* 0x000e220000000800 */
[--C-:B------:R-:W-:Y:S01]  /*ca80*/  FFMA.FTZ R171, R56, UR46, -R60.reuse ;  /* 0x0000002e38ab7c23 */ /* 0x100fe2000801083c */
[----:B------:R-:W-:Y:S02]  /*ca90*/  IMAD.MOV.U32 R53, RZ, RZ, 0xc00 ;  /* 0x00000c00ff357424 */ /* 0x000fe400078e00ff */
[--C-:B------:R-:W-:Y:S01]  /*caa0*/  FFMA.FTZ R169, R58, UR46, -R60.reuse ;  /* 0x0000002e3aa97c23 */ /* 0x100fe2000801083c */
[----:B------:R-:W-:-:S03]  /*cab0*/  FFMA.FTZ R56, R51, UR46, -R60 ;  /* 0x0000002e33387c23 */ /* 0x000fc6000801083c */
[----:B------:R-:W2:Y:S01]  /*cac0*/  MUFU.EX2 R168, R168 ;  /* 0x000000a800a87308 */ /* 0x000ea20000000800 */
[----:B------:R-:W-:Y:S01]  /*cad0*/  R2UR UR7, R25 ;  /* 0x00000000190772ca */ /* 0x000fe200000e0000 */
[----:B-1----:R-:W-:Y:S01]  /*cae0*/  FADD.FTZ R25, R152, R44 ;  /* 0x0000002c98197221 */ /* 0x002fe20000010000 */
[--C-:B------:R-:W-:Y:S01]  /*caf0*/  FFMA.FTZ R38, R38, UR46, -R50.reuse ;  /* 0x0000002e26267c23 */ /* 0x100fe20008010832 */
[----:B------:R1:W-:Y:S04]  /*cb00*/  SYNCS.ARRIVE.TRANS64.RED.A1T0 RZ, [R24+URZ], RZ ;  /* 0x000000ff18ff79a7 */ /* 0x0003e8000810043f */
[----:B------:R-:W3:Y:S01]  /*cb10*/  MUFU.EX2 R155, R155 ;  /* 0x0000009b009b7308 */ /* 0x000ee20000000800 */
[--C-:B------:R-:W-:Y:S01]  /*cb20*/  FFMA.FTZ R164, R72, UR46, -R50.reuse ;  /* 0x0000002e48a47c23 */ /* 0x100fe20008010832 */
[--C-:B------:R-:W-:Y:S01]  /*cb30*/  FFMA.FTZ R36, R36, UR46, -R50.reuse ;  /* 0x0000002e24247c23 */ /* 0x100fe20008010832 */
[--C-:B------:R-:W-:Y:S01]  /*cb40*/  FFMA.FTZ R34, R34, UR46, -R50.reuse ;  /* 0x0000002e22227c23 */ /* 0x100fe20008010832 */
[--C-:B------:R-:W-:Y:S01]  /*cb50*/  FFMA.FTZ R33, R33, UR46, -R50.reuse ;  /* 0x0000002e21217c23 */ /* 0x100fe20008010832 */
[----:B------:R-:W-:-:S03]  /*cb60*/  FFMA.FTZ R31, R31, UR46, -R50 ;  /* 0x0000002e1f1f7c23 */ /* 0x000fc60008010832 */
[----:B------:R-:W4:Y:S01]  /*cb70*/  MUFU.EX2 R42, R42 ;  /* 0x0000002a002a7308 */ /* 0x000f220000000800 */
[--C-:B------:R-:W-:Y:S01]  /*cb80*/  FFMA.FTZ R156, R39, UR46, -R50.reuse ;  /* 0x0000002e279c7c23 */ /* 0x100fe20008010832 */
[--C-:B------:R-:W-:Y:S01]  /*cb90*/  FFMA.FTZ R30, R30, UR46, -R50.reuse ;  /* 0x0000002e1e1e7c23 */ /* 0x100fe20008010832 */
[--C-:B------:R-:W-:Y:S01]  /*cba0*/  FFMA.FTZ R3, R3, UR46, -R50.reuse ;  /* 0x0000002e03037c23 */ /* 0x100fe20008010832 */
[--C-:B------:R-:W-:Y:S01]  /*cbb0*/  FFMA.FTZ R0, R0, UR46, -R50.reuse ;  /* 0x0000002e00007c23 */ /* 0x100fe20008010832 */
[----:B------:R-:W-:Y:S01]  /*cbc0*/  FFMA.FTZ R32, R32, UR46, -R50 ;  /* 0x0000002e20207c23 */ /* 0x000fe20008010832 */
[----:B-1----:R-:W-:Y:S02]  /*cbd0*/  IMAD R24, R18, R53, UR39 ;  /* 0x0000002712187e24 */ /* 0x002fe4000f8e0235 */
[----:B------:R-:W1:Y:S01]  /*cbe0*/  MUFU.EX2 R40, R40 ;  /* 0x0000002800287308 */ /* 0x000e620000000800 */
[--C-:B------:R-:W-:Y:S01]  /*cbf0*/  FFMA.FTZ R39, R57, UR46, -R60.reuse ;  /* 0x0000002e39277c23 */ /* 0x100fe2000801083c */
[--C-:B------:R-:W-:Y:S01]  /*cc00*/  FFMA.FTZ R165, R54, UR46, -R60.reuse ;  /* 0x0000002e36a57c23 */ /* 0x100fe2000801083c */
[--C-:B------:R-:W-:Y:S01]  /*cc10*/  FFMA.FTZ R163, R26, UR46, -R60.reuse ;  /* 0x0000002e1aa37c23 */ /* 0x100fe2000801083c */
[----:B------:R-:W-:Y:S01]  /*cc20*/  FFMA.FTZ R54, R27, UR46, -R60 ;  /* 0x0000002e1b367c23 */ /* 0x000fe2000801083c */
[----:B------:R-:W-:-:S03]  /*cc30*/  VIADD R26, R24, 0x80 ;  /* 0x00000080181a7836 */ /* 0x000fc60000000000 */
[----:B------:R-:W5:Y:S01]  /*cc40*/  MUFU.EX2 R170, R170 ;  /* 0x000000aa00aa7308 */ /* 0x000f620000000800 */
[----:B------:R-:W-:Y:S01]  /*cc50*/  FFMA.FTZ R53, R29, UR46, -R60 ;  /* 0x0000002e1d357c23 */ /* 0x000fe2000801083c */
[----:B------:R-:W-:-:S06]  /*cc60*/  MOV R27, 0x40000040 ;  /* 0x40000040001b7802 */ /* 0x000fcc0000000f00 */
[----:B------:R2:W-:Y:S01]  /*cc70*/  MUFU.EX2 R50, R56 ;  /* 0x0000003800327308 */ /* 0x0005e20000000800 */
[----:B------:R-:W-:Y:S01]  /*cc80*/  FFMA.FTZ R51, R46, UR46, -R60 ;  /* 0x0000002e2e337c23 */ /* 0x000fe2000801083c */
[----:B0-----:R-:W-:-:S06]  /*cc90*/  FADD.FTZ R46, R153, R41 ;  /* 0x00000029992e7221 */ /* 0x001fcc0000010000 */
[----:B------:R-:W0:Y:S01]  /*cca0*/  MUFU.EX2 R169, R169 ;  /* 0x000000a900a97308 */ /* 0x000e220000000800 */
[----:B--2---:R-:W-:Y:S01]  /*ccb0*/  FADD.FTZ R56, R154, R25 ;  /* 0x000000199a387221 */ /* 0x004fe20000010000 */
[----:B------:R-:W-:-:S03]  /*ccc0*/  R2UR UR10, R26 ;  /* 0x000000001a0a72ca */ /* 0x000fc600000e0000 */
[----:B------:R-:W-:-:S03]  /*ccd0*/  FADD.FTZ R29, R43, R56 ;  /* 0x000000382b1d7221 */ /* 0x000fc60000010000 */
[----:B------:R-:W2:Y:S01]  /*cce0*/  MUFU.EX2 R38, R38 ;  /* 0x0000002600267308 */ /* 0x000ea20000000800 */
[C---:B------:R-:W-:Y:S01]  /*ccf0*/  R2UR UR11, R27.reuse ;  /* 0x000000001b0b72ca */ /* 0x040fe200000e0000 */
[----:B------:R-:W-:Y:S01]  /*cd00*/  VIADD R26, R24, 0x100 ;  /* 0x00000100181a7836 */ /* 0x000fe20000000000 */
[----:B------:R-:W-:Y:S01]  /*cd10*/  R2UR UR15, R27 ;  /* 0x000000001b0f72ca */ /* 0x000fe200000e0000 */
[----:B------:R-:W-:-:S04]  /*cd20*/  FADD.FTZ R27, R168, R29 ;  /* 0x0000001da81b7221 */ /* 0x000fc80000010000 */
[----:B------:R-:W2:Y:S01]  /*cd30*/  MUFU.EX2 R39, R39 ;  /* 0x0000002700277308 */ /* 0x000ea20000000800 */
[----:B---3--:R-:W-:Y:S01]  /*cd40*/  FADD.FTZ R25, R155, R46 ;  /* 0x0000002e9b197221 */ /* 0x008fe20000010000 */
[----:B------:R-:W-:Y:S01]  /*cd50*/  FFMA.FTZ R157, R28, UR46, -R60 ;  /* 0x0000002e1c9d7c23 */ /* 0x000fe2000801083c */
[----:B------:R-:W-:Y:S02]  /*cd60*/  VIADD R28, R24, 0x180 ;  /* 0x00000180181c7836 */ /* 0x000fe40000000000 */
[----:B----4-:R-:W-:-:S03]  /*cd70*/  FADD.FTZ R27, R42, R27 ;  /* 0x0000001b2a1b7221 */ /* 0x010fc60000010000 */
[----:B------:R-:W3:Y:S01]  /*cd80*/  MUFU.EX2 R171, R171 ;  /* 0x000000ab00ab7308 */ /* 0x000ee20000000800 */
[----:B------:R-:W-:Y:S01]  /*cd90*/  R2UR UR14, R26 ;  /* 0x000000001a0e72ca */ /* 0x000fe200000e0000 */
[----:B-1----:R-:W-:-:S06]  /*cda0*/  FADD.FTZ R26, R40, R25 ;  /* 0x00000019281a7221 */ /* 0x002fcc0000010000 */
[----:B------:R-:W1:Y:S01]  /*cdb0*/  MUFU.EX2 R164, R164 ;  /* 0x000000a400a47308 */ /* 0x000e620000000800 */
[----:B-----5:R-:W-:Y:S01]  /*cdc0*/  FADD.FTZ R27, R170, R27 ;  /* 0x0000001baa1b7221 */ /* 0x020fe20000010000 */
[----:B------:R-:W-:Y:S01]  /*cdd0*/  R2UR UR18, R28 ;  /* 0x000000001c1272ca */ /* 0x000fe200000e0000 */
[----:B0-----:R-:W-:-:S05]  /*cde0*/  FADD.FTZ R28, R169, R26 ;  /* 0x0000001aa91c7221 */ /* 0x001fca0000010000 */
[----:B------:R-:W0:Y:S01]  /*cdf0*/  MUFU.EX2 R37, R37 ;  /* 0x0000002500257308 */ /* 0x000e220000000800 */
[----:B------:R-:W-:Y:S01]  /*ce00*/  FFMA.FTZ R167, R52, UR46, -R60 ;  /* 0x0000002e34a77c23 */ /* 0x000fe2000801083c */
[----:B--2---:R-:W-:-:S06]  /*ce10*/  FADD.FTZ R25, R38, R27 ;  /* 0x0000001b26197221 */ /* 0x004fcc0000010000 */
[----:B------:R-:W2:Y:S01]  /*ce20*/  MUFU.EX2 R36, R36 ;  /* 0x0000002400247308 */ /* 0x000ea20000000800 */
[----:B------:R-:W-:Y:S02]  /*ce30*/  IMAD.MOV.U32 R27, RZ, RZ, 0x40000040 ;  /* 0x40000040ff1b7424 */ /* 0x000fe400078e00ff */
[----:B------:R-:W-:-:S05]  /*ce40*/  FADD.FTZ R28, R39, R28 ;  /* 0x0000001c271c7221 */ /* 0x000fca0000010000 */
[----:B------:R-:W4:Y:S08]  /*ce50*/  MUFU.EX2 R165, R165 ;  /* 0x000000a500a57308 */ /* 0x000f300000000800 */
[----:B------:R-:W5:Y:S01]  /*ce60*/  MUFU.EX2 R166, R166 ;  /* 0x000000a600a67308 */ /* 0x000f620000000800 */
[----:B---3--:R-:W-:Y:S01]  /*ce70*/  FADD.FTZ R28, R171, R28 ;  /* 0x0000001cab1c7221 */ /* 0x008fe20000010000 */
[----:B------:R-:W-:-:S06]  /*ce80*/  R2UR UR23, R27 ;  /* 0x000000001b1772ca */ /* 0x000fcc00000e0000 */
[----:B------:R-:W3:Y:S01]  /*ce90*/  MUFU.EX2 R35, R35 ;  /* 0x0000002300237308 */ /* 0x000ee20000000800 */
[----:B------:R-:W-:Y:S01]  /*cea0*/  FFMA.FTZ R161, R15, UR46, -R60 ;  /* 0x0000002e0fa17c23 */ /* 0x000fe2000801083c */
[----:B-1----:R-:W-:-:S06]  /*ceb0*/  FADD.FTZ R27, R164, R25 ;  /* 0x00000019a41b7221 */ /* 0x002fcc0000010000 */
[----:B------:R-:W1:Y:S01]  /*cec0*/  MUFU.EX2 R34, R34 ;  /* 0x0000002200227308 */ /* 0x000e620000000800 */
[----:B0-----:R-:W-:Y:S01]  /*ced0*/  FADD.FTZ R28, R37, R28 ;  /* 0x0000001c251c7221 */ /* 0x001fe20000010000 */
[----:B--2---:R-:W-:-:S06]  /*cee0*/  FADD.FTZ R27, R36, R27 ;  /* 0x0000001b241b7221 */ /* 0x004fcc0000010000 */
[----:B------:R-:W0:Y:S08]  /*cef0*/  MUFU.EX2 R167, R167 ;  /* 0x000000a700a77308 */ /* 0x000e300000000800 */
[----:B------:R-:W2:Y:S01]  /*cf00*/  MUFU.EX2 R160, R160 ;  /* 0x000000a000a07308 */ /* 0x000ea20000000800 */
[----:B----4-:R-:W-:Y:S01]  /*cf10*/  FADD.FTZ R28, R165, R28 ;  /* 0x0000001ca51c7221 */ /* 0x010fe20000010000 */
[----:B-----5:R-:W-:-:S06]  /*cf20*/  FADD.FTZ R27, R166, R27 ;  /* 0x0000001ba61b7221 */ /* 0x020fcc0000010000 */
[----:B------:R-:W4:Y:S01]  /*cf30*/  MUFU.EX2 R33, R33 ;  /* 0x0000002100217308 */ /* 0x000f220000000800 */
[----:B------:R-:W-:Y:S01]  /*cf40*/  FFMA.FTZ R52, R45, UR46, -R60 ;  /* 0x0000002e2d347c23 */ /* 0x000fe2000801083c */
[----:B------:R-:W-:Y:S02]  /*cf50*/  IMAD.MOV.U32 R25, RZ, RZ, 0x40000040 ;  /* 0x40000040ff197424 */ /* 0x000fe400078e00ff */
[----:B---3--:R-:W-:Y:S01]  /*cf60*/  FADD.FTZ R28, R35, R28 ;  /* 0x0000001c231c7221 */ /* 0x008fe20000010000 */
[----:B------:R-:W-:-:S03]  /*cf70*/  VIADD R26, R24, 0x200 ;  /* 0x00000200181a7836 */ /* 0x000fc60000000000 */
[----:B------:R-:W3:Y:S01]  /*cf80*/  MUFU.EX2 R161, R161 ;  /* 0x000000a100a17308 */ /* 0x000ee20000000800 */
[----:B------:R-:W-:Y:S01]  /*cf90*/  R2UR UR6, R24 ;  /* 0x00000000180672ca */ /* 0x000fe200000e0000 */
[----:B-1----:R-:W-:-:S06]  /*cfa0*/  FADD.FTZ R27, R34, R27 ;  /* 0x0000001b221b7221 */ /* 0x002fcc0000010000 */
[----:B------:R-:W1:Y:S01]  /*cfb0*/  MUFU.EX2 R162, R162 ;  /* 0x000000a200a27308 */ /* 0x000e620000000800 */
[----:B------:R-:W-:Y:S01]  /*cfc0*/  VIADD R24, R24, 0x280 ;  /* 0x0000028018187836 */ /* 0x000fe20000000000 */
[----:B------:R-:W-:Y:S01]  /*cfd0*/  R2UR UR27, R25 ;  /* 0x00000000191b72ca */ /* 0x000fe200000e0000 */
[----:B0-----:R-:W-:-:S05]  /*cfe0*/  FADD.FTZ R25, R167, R28 ;  /* 0x0000001ca7197221 */ /* 0x001fca0000010000 */
[----:B------:R-:W0:Y:S01]  /*cff0*/  MUFU.EX2 R45, R55 ;  /* 0x00000037002d7308 */ /* 0x000e220000000800 */
[----:B------:R-:W-:Y:S01]  /*d000*/  R2UR UR22, R26 ;  /* 0x000000001a1672ca */ /* 0x000fe200000e0000 */
[----:B--2---:R-:W-:-:S06]  /*d010*/  FADD.FTZ R26, R160, R27 ;  /* 0x0000001ba01a7221 */ /* 0x004fcc0000010000 */
[----:B------:R-:W2:Y:S01]  /*d020*/  MUFU.EX2 R31, R31 ;  /* 0x0000001f001f7308 */ /* 0x000ea20000000800 */
[----:B------:R-:W-:Y:S01]  /*d030*/  R2UR UR26, R24 ;  /* 0x00000000181a72ca */ /* 0x000fe200000e0000 */
[----:B------:R-:W-:-:S06]  /*d040*/  FADD.FTZ R24, R50, R25 ;  /* 0x0000001932187221 */ /* 0x000fcc0000010000 */
[----:B------:R-:W5:Y:S01]  /*d050*/  MUFU.EX2 R163, R163 ;  /* 0x000000a300a37308 */ /* 0x000f620000000800 */
[----:B----4-:R-:W-:-:S07]  /*d060*/  FADD.FTZ R25, R33, R26 ;  /* 0x0000001a21197221 */ /* 0x010fce0000010000 */
[----:B------:R-:W4:Y:S01]  /*d070*/  MUFU.EX2 R156, R156 ;  /* 0x0000009c009c7308 */ /* 0x000f220000000800 */
[----:B---3--:R-:W-:Y:S01]  /*d080*/  FADD.FTZ R24, R161, R24 ;  /* 0x00000018a1187221 */ /* 0x008fe20000010000 */
[----:B-1----:R-:W-:-:S06]  /*d090*/  FADD.FTZ R26, R162, R25 ;  /* 0x00000019a21a7221 */ /* 0x002fcc0000010000 */
[----:B------:R-:W1:Y:S08]  /*d0a0*/  MUFU.EX2 R46, R54 ;  /* 0x00000036002e7308 */ /* 0x000e700000000800 */
[----:B------:R-:W3:Y:S01]  /*d0b0*/  MUFU.EX2 R30, R30 ;  /* 0x0000001e001e7308 */ /* 0x000ee20000000800 */
[----:B0-----:R-:W-:Y:S01]  /*d0c0*/  FADD.FTZ R24, R45, R24 ;  /* 0x000000182d187221 */ /* 0x001fe20000010000 */
[----:B--2---:R-:W-:-:S06]  /*d0d0*/  FADD.FTZ R27, R31, R26 ;  /* 0x0000001a1f1b7221 */ /* 0x004fcc0000010000 */
[----:B------:R-:W0:Y:S08]  /*d0e0*/  MUFU.EX2 R157, R157 ;  /* 0x0000009d009d7308 */ /* 0x000e300000000800 */
[----:B------:R-:W2:Y:S01]  /*d0f0*/  MUFU.EX2 R158, R158 ;  /* 0x0000009e009e7308 */ /* 0x000ea20000000800 */
[----:B-----5:R-:W-:Y:S01]  /*d100*/  FADD.FTZ R25, R163, R24 ;  /* 0x00000018a3197221 */ /* 0x020fe20000010000 */
[----:B------:R-:W-:-:S06]  /*d110*/  FFMA.FTZ R47, R47, UR46, -R60 ;  /* 0x0000002e2f2f7c23 */ /* 0x000fcc000801083c */
[----:B------:R-:W5:Y:S01]  /*d120*/  MUFU.EX2 R53, R53 ;  /* 0x0000003500357308 */ /* 0x000f620000000800 */
[----:B----4-:R-:W-:-:S07]  /*d130*/  FADD.FTZ R27, R156, R27 ;  /* 0x0000001b9c1b7221 */ /* 0x010fce0000010000 */
[----:B------:R-:W4:Y:S01]  /*d140*/  MUFU.EX2 R3, R3 ;  /* 0x0000000300037308 */ /* 0x000f220000000800 */
[----:B-1----:R-:W-:Y:S01]  /*d150*/  FADD.FTZ R24, R46, R25 ;  /* 0x000000192e187221 */ /* 0x002fe20000010000 */
[----:B---3--:R-:W-:-:S06]  /*d160*/  FADD.FTZ R27, R30, R27 ;  /* 0x0000001b1e1b7221 */ /* 0x008fcc0000010000 */
[----:B------:R-:W1:Y:S01]  /*d170*/  MUFU.EX2 R52, R52 ;  /* 0x0000003400347308 */ /* 0x000e620000000800 */
[----:B------:R-:W-:-:S07]  /*d180*/  FFMA.FTZ R48, R48, UR46, -R60 ;  /* 0x0000002e30307c23 */ /* 0x000fce000801083c */
[----:B------:R-:W3:Y:S01]  /*d190*/  MUFU.EX2 R172, R172 ;  /* 0x000000ac00ac7308 */ /* 0x000ee20000000800 */
[----:B------:R-:W-:Y:S02]  /*d1a0*/  IMAD.MOV.U32 R29, RZ, RZ, 0x40000040 ;  /* 0x40000040ff1d7424 */ /* 0x000fe400078e00ff */
[----:B0-----:R-:W-:-:S05]  /*d1b0*/  FADD.FTZ R24, R157, R24 ;  /* 0x000000189d187221 */ /* 0x001fca0000010000 */
[----:B------:R-:W0:Y:S01]  /*d1c0*/  MUFU.EX2 R51, R51 ;  /* 0x0000003300337308 */ /* 0x000e220000000800 */
[----:B--2---:R-:W-:-:S07]  /*d1d0*/  FADD.FTZ R26, R158, R27 ;  /* 0x0000001b9e1a7221 */ /* 0x004fce0000010000 */
[----:B------:R-:W2:Y:S01]  /*d1e0*/  MUFU.EX2 R0, R0 ;  /* 0x0000000000007308 */ /* 0x000ea20000000800 */
[----:B------:R-:W-:Y:S01]  /*d1f0*/  R2UR UR19, R29 ;  /* 0x000000001d1372ca */ /* 0x000fe200000e0000 */
[----:B-----5:R-:W-:-:S06]  /*d200*/  FADD.FTZ R27, R53, R24 ;  /* 0x00000018351b7221 */ /* 0x020fcc0000010000 */
[----:B------:R-:W5:Y:S01]  /*d210*/  MUFU.EX2 R47, R47 ;  /* 0x0000002f002f7308 */ /* 0x000f620000000800 */
[----:B----4-:R-:W-:-:S07]  /*d220*/  FADD.FTZ R29, R3, R26 ;  /* 0x0000001a031d7221 */ /* 0x010fce0000010000 */
[----:B------:R-:W4:Y:S01]  /*d230*/  MUFU.EX2 R174, R174 ;  /* 0x000000ae00ae7308 */ /* 0x000f220000000800 */
[----:B-1----:R-:W-:Y:S01]  /*d240*/  FADD.FTZ R24, R52, R27 ;  /* 0x0000001b34187221 */ /* 0x002fe20000010000 */
[----:B---3--:R-:W-:-:S06]  /*d250*/  FADD.FTZ R29, R172, R29 ;  /* 0x0000001dac1d7221 */ /* 0x008fcc0000010000 */
[----:B------:R-:W1:Y:S01]  /*d260*/  MUFU.EX2 R48, R48 ;  /* 0x0000003000307308 */ /* 0x000e620000000800 */
[----:B0-----:R-:W-:-:S07]  /*d270*/  FADD.FTZ R24, R51, R24 ;  /* 0x0000001833187221 */ /* 0x001fce0000010000 */
[----:B------:R-:W0:Y:S01]  /*d280*/  MUFU.EX2 R25, R32 ;  /* 0x0000002000197308 */ /* 0x000e220000000800 */
[----:B--2---:R-:W-:Y:S01]  /*d290*/  FADD.FTZ R29, R0, R29 ;  /* 0x0000001d001d7221 */ /* 0x004fe20000010000 */
[----:B------:R-:W-:Y:S01]  /*d2a0*/  F2FP.BF16.F32.PACK_AB R158, R3, R158 ;  /* 0x0000009e039e723e */ /* 0x000fe200000010ff */
[----:B-----5:R-:W-:Y:S02]  /*d2b0*/  FADD.FTZ R3, R47, R24 ;  /* 0x000000182f037221 */ /* 0x020fe40000010000 */
[----:B----4-:R-:W-:Y:S01]  /*d2c0*/  FADD.FTZ R24, R174, R29 ;  /* 0x0000001dae187221 */ /* 0x010fe20000010000 */
[----:B------:R-:W-:Y:S02]  /*d2d0*/  F2FP.BF16.F32.PACK_AB R152, R44, R152 ;  /* 0x000000982c98723e */ /* 0x000fe400000010ff */
[----:B------:R-:W-:Y:S02]  /*d2e0*/  F2FP.BF16.F32.PACK_AB R154, R43, R154 ;  /* 0x0000009a2b9a723e */ /* 0x000fe400000010ff */
[----:B------:R-:W-:-:S02]  /*d2f0*/  F2FP.BF16.F32.PACK_AB R153, R41, R153 ;  /* 0x000000992999723e */ /* 0x000fc400000010ff */
[----:B------:R-:W-:Y:S02]  /*d300*/  F2FP.BF16.F32.PACK_AB R155, R40, R155 ;  /* 0x0000009b289b723e */ /* 0x000fe400000010ff */
[----:B------:R-:W-:Y:S01]  /*d310*/  F2FP.BF16.F32.PACK_AB R172, R0, R172 ;  /* 0x000000ac00ac723e */ /* 0x000fe200000010ff */
[----:B-1----:R-:W-:Y:S01]  /*d320*/  FADD.FTZ R0, R48, R3 ;  /* 0x0000000330007221 */ /* 0x002fe20000010000 */
[--C-:B------:R-:W-:Y:S01]  /*d330*/  FFMA.FTZ R15, R49, UR46, -R60.reuse ;  /* 0x0000002e310f7c23 */ /* 0x100fe2000801083c */
[----:B------:R-:W-:Y:S01]  /*d340*/  FFMA.FTZ R175, R175, UR46, -R60 ;  /* 0x0000002eafaf7c23 */ /* 0x000fe2000801083c */
[----:B------:R-:W-:Y:S01]  /*d350*/  F2FP.BF16.F32.PACK_AB R168, R42, R168 ;  /* 0x000000a82aa8723e */ /* 0x000fe200000010ff */
[----:B0-----:R-:W-:Y:S01]  /*d360*/  FADD.FTZ R3, R25, R24 ;  /* 0x0000001819037221 */ /* 0x001fe20000010000 */
        /* <DEDUP_REMOVED lines=16> */
[----:B------:R0:W-:Y:S06]  /*d470*/  BAR.SYNC.DEFER_BLOCKING R86, 0x100 ;  /* 0x000400560000751d */ /* 0x0001ec0000010000 */
[----:B0-----:R-:W-:-:S06]  /*d480*/  WARPGROUP.ARRIVE ;  /* 0x00000000000079c5 */ /* 0x001fcc0000000000 */
        /* <DEDUP_REMOVED lines=12> */
[----:B------:R-:W-:Y:S01]  /*d550*/  HGMMA.64x256x16.F32.BF16 R24, R160, gdesc[UR16].tnspB, R24, gsb0 ;  /* 0x43e00010a0187df0 */ /* 0x000fe20008001818 */
[----:B------:R-:W0:Y:S08]  /*d560*/  MUFU.EX2 R15, R15 ;  /* 0x0000000f000f7308 */ /* 0x000e300000000800 */
[----:B------:R-:W1:Y:S01]  /*d570*/  MUFU.EX2 R175, R175 ;  /* 0x000000af00af7308 */ /* 0x000e620000000800 */
[----:B0-----:R-:W-:-:S04]  /*d580*/  FADD.FTZ R0, R15, R0 ;  /* 0x000000000f007221 */ /* 0x001fc80000010000 */
[C---:B-1----:R-:W-:Y:S01]  /*d590*/  FADD.FTZ R0, R175.reuse, R0 ;  /* 0x00000000af007221 */ /* 0x042fe20000010000 */
[----:B------:R-:W-:Y:S01]  /*d5a0*/  F2FP.BF16.F32.PACK_AB R175, R175, R15 ;  /* 0x0000000fafaf723e */ /* 0x000fe200000010ff */
[----:B------:R-:W-:Y:S02]  /*d5b0*/  WARPGROUP.DEPBAR.LE gsb0, 0x0 ;  /* 0x00008000000079c5 */ /* 0x000fe40000010000 */
[----:B------:R-:W-:-:S10]  /*d5c0*/  WARPGROUP.ARRIVE ;  /* 0x00000000000079c5 */ /* 0x000fd40000000000 */
[----:B------:R-:W-:Y:S01]  /*d5d0*/  HGMMA.64x256x16.F32.BF16 R24, R156, gdesc[UR20].tnspB, R24, gsb0 ;  /* 0x43e000149c187df0 */ /* 0x000fe20008001818 */
[----:B------:R-:W-:-:S04]  /*d5e0*/  LOP3.LUT R23, R23, 0xfffffffe, RZ, 0xc0, !PT ;  /* 0xfffffffe17177812 */ /* 0x000fc800078ec0ff */
[----:B------:R-:W-:Y:S01]  /*d5f0*/  @P5 LOP3.LUT R23, R23, 0x1, RZ, 0xfc, !PT ;  /* 0x0000000117175812 */ /* 0x000fe200078efcff */
[----:B------:R-:W-:Y:S02]  /*d600*/  WARPGROUP.DEPBAR.LE gsb0, 0x0 ;  /* 0x00008000000079c5 */ /* 0x000fe40000010000 */
[----:B------:R-:W-:-:S15]  /*d610*/  WARPGROUP.ARRIVE ;  /* 0x00000000000079c5 */ /* 0x000fde0000000000 */
[----:B------:R-:W-:-:S05]  /*d620*/  NOP ;  /* 0x0000000000007918 */ /* 0x000fca0000000000 */
[----:B------:R-:W-:Y:S03]  /*d630*/  HGMMA.64x256x16.F32.BF16 R24, R172, gdesc[UR24].tnspB, R24, gsb0 ;  /* 0x43e00018ac187df0 */ /* 0x000fe60008001818 */
[----:B------:R-:W-:Y:S02]  /*d640*/  WARPGROUP.DEPBAR.LE gsb0, 0x0 ;  /* 0x00008000000079c5 */ /* 0x000fe40000010000 */
[----:B------:R-:W-:Y:S05]  /*d650*/  @!P0 BRA `(.L_x_6130) ;  /* 0x0000000000048947 */ /* 0x000fea0003800000 */
[----:B------:R-:W-:Y:S01]  /*d660*/  BPT.TRAP 0x1 ;  /* 0x000000040000795c */ /* 0x000fe20000300000 */
.L_x_6130:
[----:B------:R-:W2:Y:S01]  /*d670*/  LDL R153, [R1+0xb8] ;  /* 0x0000b80001997983 */ /* 0x000ea20000100800 */
[----:B------:R-:W-:Y:S01]  /*d680*/  VIADD R14, R14, 0x32460 ;  /* 0x000324600e0e7836 */ /* 0x000fe20000000000 */
[----:B------:R-:W-:Y:S01]  /*d690*/  ULDC UR42, c[0x0][0xad0] ;  /* 0x0002b400002a7ab9 */ /* 0x000fe20000000800 */
[----:B------:R-:W-:Y:S01]  /*d6a0*/  IMAD.U32 R15, RZ, RZ, UR37 ;  /* 0x00000025ff0f7e24 */ /* 0x000fe2000f8e00ff */
[----:B------:R-:W-:Y:S01]  /*d6b0*/  ULDC UR43, c[0x0][0xad0] ;  /* 0x0002b400002b7ab9 */ /* 0x000fe20000000800 */
[----:B------:R-:W-:Y:S01]  /*d6c0*/  IMAD.MOV.U32 R152, RZ, RZ, R180 ;  /* 0x000000ffff987224 */ /* 0x000fe200078e00b4 */
[----:B------:R-:W-:Y:S01]  /*d6d0*/  ULDC UR44, c[0x0][0xa80] ;  /* 0x0002a000002c7ab9 */ /* 0x000fe20000000800 */
[----:B------:R-:W-:Y:S01]  /*d6e0*/  ULDC UR45, c[0x0][0xa80] ;  /* 0x0002a000002d7ab9 */ /* 0x000fe20000000800 */
[----:B------:R-:W-:Y:S02]  /*d6f0*/  PRMT R14, R15, 0x654, R14 ;  /* 0x000006540f0e7816 */ /* 0x000fe4000000000e */
[----:B------:R-:W0:Y:S02]  /*d700*/  @P5 LDC R15, c[0x0][0x44c] ;  /* 0x00011300ff0f5b82 */ /* 0x000e240000000800 */
[----:B------:R1:W-:Y:S06]  /*d710*/  SYNCS.ARRIVE.TRANS64.RED.A1T0 RZ, [R14+URZ], RZ ;  /* 0x000000ff0eff79a7 */ /* 0x0003ec000810043f */
[----:B-1----:R-:W1:Y:S01]  /*d720*/  @P5 LDC R14, c[0x0][0x450] ;  /* 0x00011400ff0e5b82 */ /* 0x002e620000000800 */
[----:B0-----:R-:W-:-:S05]  /*d730*/  @P5 IMAD.HI.U32 R15, R180, R15, RZ ;  /* 0x0000000fb40f5227 */ /* 0x001fca00078e00ff */
[----:B-1----:R-:W-:-:S04]  /*d740*/  @P5 SHF.R.U32.HI R152, RZ, R14, R15 ;  /* 0x0000000eff985219 */ /* 0x002fc8000001160f */
[----:B------:R-:W-:-:S05]  /*d750*/  IADD3 R14, R152, R178, -R179 ;  /* 0x000000b2980e7210 */ /* 0x000fca0007ffe8b3 */
[----:B------:R-:W-:-:S05]  /*d760*/  IMAD.HI R14, R14, 0x2aaaaaab, RZ ;  /* 0x2aaaaaab0e0e7827 */ /* 0x000fca00078e02ff */
[----:B------:R-:W-:-:S04]  /*d770*/  SHF.R.U32.HI R15, RZ, 0x1f, R14 ;  /* 0x0000001fff0f7819 */ /* 0x000fc8000001160e */
[----:B------:R-:W-:Y:S01]  /*d780*/  LEA.HI.SX32 R15, R14, R15, 0x1c ;  /* 0x0000000f0e0f7211 */ /* 0x000fe200078fe2ff */
[----:B------:R-:W-:-:S03]  /*d790*/  VIADD R14, R177, 0xfffffffe ;  /* 0xfffffffeb10e7836 */ /* 0x000fc60000000000 */
[----:B--2---:R-:W-:-:S04]  /*d7a0*/  VIMNMX R153, R153, R15, !PT ;  /* 0x0000000f99997248 */ /* 0x004fc80007fe0100 */
[----:B------:R-:W-:Y:S01]  /*d7b0*/  ISETP.GE.AND P1, PT, R14, R153, PT ;  /* 0x000000990e00720c */ /* 0x000fe20003f26270 */
[----:B------:R0:W-:-:S12]  /*d7c0*/  STL [R1+0x90], R153 ;  /* 0x0000909901007387 */ /* 0x0001d80000100800 */
[----:B0-----:R-:W-:Y:S05]  /*d7d0*/  @!P1 BRA `(.L_x_6131) ;  /* 0x0000003800589947 */ /* 0x001fea0003800000 */
[----:B------:R-:W-:Y:S02]  /*d7e0*/  IMAD.MOV.U32 R208, RZ, RZ, R176 ;  /* 0x000000ffffd07224 */ /* 0x000fe400078e00b0 */
[----:B------:R-:W-:-:S07]  /*d7f0*/  IMAD.MOV.U32 R209, RZ, RZ, R20 ;  /* 0x000000ffffd17224 */ /* 0x000fce00078e0014 */
.L_x_6142:
[----:B------:R-:W-:Y:S01]  /*d800*/  VIADD R18, R18, 0x1 ;  /* 0x0000000112127836 */ /* 0x000fe20000000000 */
[----:B------:R-:W-:Y:S05]  /*d810*/  YIELD ;  /* 0x0000000000007946 */ /* 0x000fea0003800000 */
[----:B------:R-:W-:-:S04]  /*d820*/  ISETP.NE.AND P1, PT, R18, 0x2, PT ;  /* 0x000000021200780c */ /* 0x000fc80003f25270 */
[----:B------:R-:W-:Y:S02]  /*d830*/  SEL R15, RZ, 0x1, P1 ;  /* 0x00000001ff0f7807 */ /* 0x000fe40000800000 */
[----:B------:R-:W-:Y:S02]  /*d840*/  SEL R18, R18, RZ, P1 ;  /* 0x000000ff12127207 */ /* 0x000fe40000800000 */
[----:B------:R-:W-:Y:S01]  /*d850*/  LOP3.LUT R204, R204, R15, RZ, 0x3c, !PT ;  /* 0x0000000fcccc7212 */ /* 0x000fe200078e3cff */
[----:B-----5:R-:W-:Y:S06]  /*d860*/  @!P0 BRA `(.L_x_6132) ;  /* 0x0000000000048947 */ /* 0x020fec0003800000 */
[----:B------:R-:W-:Y:S01]  /*d870*/  BPT.TRAP 0x1 ;  /* 0x000000040000795c */ /* 0x000fe20000300000 */
.L_x_6132:
[----:B------:R-:W-:Y:S01]  /*d880*/  IMAD R15, R18, 0x8, R22 ;  /* 0x00000008120f7824 */ /* 0x000fe200078e0216 */
[----:B------:R-:W-:-:S04]  /*d890*/  SHF.L.U32 R20, R204, 0x1f, RZ ;  /* 0x0000001fcc147819 */ /* 0x000fc800000006ff */
[----:B------:R0:W1:Y:S01]  /*d8a0*/  SYNCS.PHASECHK.TRANS64.TRYWAIT P1, [R15+URZ+0x32430], R20 ;  /* 0x032430140f0075a7 */ /* 0x000062000802017f */
[----:B------:R-:W-:Y:S05]  /*d8b0*/  @!P0 BRA `(.L_x_6133) ;  /* 0x0000000000048947 */ /* 0x000fea0003800000 */
[----:B------:R-:W-:Y:S01]  /*d8c0*/  BPT.TRAP 0x1 ;  /* 0x000000040000795c */ /* 0x000fe20000300000 */
.L_x_6133:
[----:B------:R-:W2:Y:S01]  /*d8d0*/  LDL R21, [R1+0x88] ;  /* 0x0000880001157983 */ /* 0x000ea20000100800 */
[----:B------:R-:W-:Y:S02]  /*d8e0*/  IMAD.MOV.U32 R157, RZ, RZ, 0x40000040 ;  /* 0x40000040ff9d7424 */ /* 0x000fe400078e00ff */
[----:B--2---:R-:W-:Y:S01]  /*d8f0*/  IMAD R156, R18, 0x300, R21 ;  /* 0x00000300129c7824 */ /* 0x004fe200078e0215 */
[----:B-1----:R-:W-:Y:S06]  /*d900*/  @P1 BRA `(.L_x_6134) ;  /* 0x0000000000081947 */ /* 0x002fec0003800000 */
[----:B------:R-:W1:Y:S02]  /*d910*/  SYNCS.PHASECHK.TRANS64.TRYWAIT P1, [R15+URZ+0x32430], R20 ;  /* 0x032430140f0075a7 */ /* 0x000e64000802017f */
[----:B-1----:R-:W-:Y:S05]  /*d920*/  @!P1 BRA `(.L_x_6135) ;  /* 0x0000015c00dc9947 */ /* 0x002fea0003800000 */
.L_x_6134:
[----:B------:R2:W-:Y:S04]  /*d930*/  STL.64 [R1+0x1f8], R4 ;  /* 0x0001f80401007387 */ /* 0x0005e80000100a00 */
[----:B--2---:R-:W2:Y:S04]  /*d940*/  LDL.64 R4, [R1+0x80] ;  /* 0x0000800001047983 */ /* 0x004ea80000100a00 */
[----:B------:R3:W-:Y:S01]  /*d950*/  STL.64 [R1+0x1f0], R2 ;  /* 0x0001f00201007387 */ /* 0x0007e20000100a00 */
[----:B------:R-:W-:Y:S05]  /*d960*/  WARPSYNC.ALL ;  /* 0x0000000000007948 */ /* 0x000fea0003800000 */
[----:B------:R-:W4:Y:S04]  /*d970*/  LDL.64 R210, [R1+0x70] ;  /* 0x0000700001d27983 */ /* 0x000f280000100a00 */
[----:B---3--:R-:W3:Y:S01]  /*d980*/  LDL.64 R2, [R1+0x78] ;  /* 0x0000780001027983 */ /* 0x008ee20000100a00 */
[C---:B------:R-:W-:Y:S01]  /*d990*/  R2UR UR6, R156.reuse ;  /* 0x000000009c0672ca */ /* 0x040fe200000e0000 */
[C---:B------:R-:W-:Y:S01]  /*d9a0*/  VIADD R154, R156.reuse, 0x2 ;  /* 0x000000029c9a7836 */ /* 0x040fe20000000000 */
[----:B------:R-:W-:Y:S01]  /*d9b0*/  R2UR UR7, R157 ;  /* 0x000000009d0772ca */ /* 0x000fe200000e0000 */
[----:B------:R-:W-:Y:S01]  /*d9c0*/  VIADD R152, R156, 0x4 ;  /* 0x000000049c987836 */ /* 0x000fe20000000000 */
[----:B------:R-:W-:Y:S01]  /*d9d0*/  R2UR UR4, R212 ;  /* 0x00000000d40472ca */ /* 0x000fe200000e0000 */
[----:B------:R-:W-:Y:S01]  /*d9e0*/  VIADD R156, R156, 0x6 ;  /* 0x000000069c9c7836 */ /* 0x000fe20000000000 */
[----:B------:R-:W-:Y:S01]  /*d9f0*/  R2UR UR5, R213 ;  /* 0x00000000d50572ca */ /* 0x000fe200000e0000 */
[----:B------:R-:W-:-:S02]  /*da00*/  IMAD.MOV.U32 R155, RZ, RZ, 0x40000040 ;  /* 0x40000040ff9b7424 */ /* 0x000fc400078e00ff */
[----:B------:R-:W-:Y:S02]  /*da10*/  IMAD.MOV.U32 R153, RZ, RZ, 0x40000040 ;  /* 0x40000040ff997424 */ /* 0x000fe400078e00ff */
[----:B------:R-:W-:Y:S01]  /*da20*/  IMAD.MOV.U32 R157, RZ, RZ, 0x40000040 ;  /* 0x40000040ff9d7424 */ /* 0x000fe200078e00ff */
[----:B------:R-:W-:Y:S02]  /*da30*/  R2UR UR10, R154 ;  /* 0x000000009a0a72ca */ /* 0x000fe400000e0000 */
[----:B------:R-:W-:Y:S02]  /*da40*/  R2UR UR11, R155 ;  /* 0x000000009b0b72ca */ /* 0x000fe400000e0000 */
[----:B------:R-:W-:Y:S02]  /*da50*/  R2UR UR14, R152 ;  /* 0x00000000980e72ca */ /* 0x000fe400000e0000 */
[----:B------:R-:W-:Y:S02]  /*da60*/  R2UR UR15, R153 ;  /* 0x00000000990f72ca */ /* 0x000fe400000e0000 */
[----:B------:R-:W-:-:S02]  /*da70*/  R2UR UR18, R156 ;  /* 0x000000009c1272ca */ /* 0x000fc400000e0000 */
[----:B------:R-:W-:Y:S02]  /*da80*/  R2UR UR19, R157 ;  /* 0x000000009d1372ca */ /* 0x000fe400000e0000 */
[----:B------:R-:W-:-:S06]  /*da90*/  WARPGROUP.ARRIVE ;  /* 0x00000000000079c5 */ /* 0x000fcc0000000000 */
[----:B------:R-:W-:Y:S03]  /*daa0*/  HGMMA.64x96x16.F32.BF16 R152, gdesc[UR4], RZ, !UPT, gsb0 ;  /* 0x01600000049879f0 */ /* 0x000fe6000c0018ff */
[----:B------:R-:W-:Y:S02]  /*dab0*/  WARPGROUP.DEPBAR.LE gsb0, 0x0 ;  /* 0x00008000000079c5 */ /* 0x000fe40000010000 */
[----:B------:R-:W-:Y:S01]  /*dac0*/  WARPGROUP.ARRIVE ;  /* 0x00000000000079c5 */ /* 0x000fe20000000000 */
[----:B--2---:R-:W-:Y:S02]  /*dad0*/  R2UR UR8, R4 ;  /* 0x00000000040872ca */ /* 0x004fe400000e0000 */
[----:B------:R-:W-:Y:S02]  /*dae0*/  R2UR UR9, R5 ;  /* 0x00000000050972ca */ /* 0x000fe400000e0000 */
[----:B------:R2:W5:Y:S11]  /*daf0*/  LDL.LU.64 R4, [R1+0x1f8] ;  /* 0x0001f80001047983 */ /* 0x0005760000300a00 */
[----:B------:R-:W-:Y:S01]  /*db00*/  HGMMA.64x96x16.F32.BF16 R152, gdesc[UR8], R152, gsb0 ;  /* 0x01600000089879f0 */ /* 0x000fe20008001898 */
[----:B---3--:R-:W-:-:S02]  /*db10*/  R2UR UR12, R2 ;  /* 0x00000000020c72ca */ /* 0x008fc400000e0000 */
[----:B------:R-:W-:Y:S02]  /*db20*/  R2UR UR13, R3 ;  /* 0x00000000030d72ca */ /* 0x000fe400000e0000 */
[----:B------:R2:W5:Y:S01]  /*db30*/  LDL.LU.64 R2, [R1+0x1f0] ;  /* 0x0001f00001027983 */ /* 0x0005620000300a00 */
[----:B----4-:R-:W-:Y:S02]  /*db40*/  R2UR UR16, R210 ;  /* 0x00000000d21072ca */ /* 0x010fe400000e0000 */
        /* <DEDUP_REMOVED lines=8> */
[----:B--2---:R-:W-:Y:S05]  /*dbd0*/  @!P0 BRA `(.L_x_6136) ;  /* 0x0000000000048947 */ /* 0x004fea0003800000 */
[----:B------:R-:W-:Y:S01]  /*dbe0*/  BPT.TRAP 0x1 ;  /* 0x000000040000795c */ /* 0x000fe20000300000 */
.L_x_6136:
[----:B------:R2:W3:Y:S01]  /*dbf0*/  SYNCS.PHASECHK.TRANS64.TRYWAIT P1, [R15+URZ+0x32450], R20 ;  /* 0x032450140f0075a7 */ /* 0x0004e2000802017f */
[----:B------:R-:W-:Y:S05]  /*dc00*/  @!P0 BRA `(.L_x_6137) ;  /* 0x0000000000048947 */ /* 0x000fea0003800000 */
[----:B------:R-:W-:Y:S01]  /*dc10*/  BPT.TRAP 0x1 ;  /* 0x000000040000795c */ /* 0x000fe20000300000 */
.L_x_6137:
[----:B---3--:R-:W-:Y:S05]  /*dc20*/  @P1 BRA `(.L_x_6138) ;  /* 0x0000000000081947 */ /* 0x008fea0003800000 */
[----:B------:R-:W3:Y:S02]  /*dc30*/  SYNCS.PHASECHK.TRANS64.TRYWAIT P1, [R15+URZ+0x32450], R20 ;  /* 0x032450140f0075a7 */ /* 0x000ee4000802017f */
[----:B---3--:R-:W-:Y:S05]  /*dc40*/  @!P1 BRA `(.L_x_6139) ;  /* 0x0000015c00289947 */ /* 0x008fea0003800000 */
.L_x_6138:
[----:B------:R4:W-:Y:S04]  /*dc50*/  STL.64 [R1+0x208], R22 ;  /* 0x0002081601007387 */ /* 0x0009e80000100a00 */
[----:B----4-:R-:W4:Y:S04]  /*dc60*/  LDL.64 R22, [R1+0x68] ;  /* 0x0000680001167983 */ /* 0x010f280000100a00 */
[----:B------:R0:W-:Y:S04]  /*dc70*/  STL.64 [R1+0x200], R16 ;  /* 0x0002001001007387 */ /* 0x0001e80000100a00 */
[----:B0-----:R-:W4:Y:S01]  /*dc80*/  LDL.64 R16, [R1+0x60] ;  /* 0x0000600001107983 */ /* 0x001f220000100a00 */
[----:B-123--:R-:W-:-:S02]  /*dc90*/  IMAD.MOV.U32 R20, RZ, RZ, 0xc00 ;  /* 0x00000c00ff147424 */ /* 0x00efc400078e00ff */
[----:B------:R-:W-:Y:S01]  /*dca0*/  IMAD.MOV.U32 R21, RZ, RZ, 0x40000040 ;  /* 0x40000040ff157424 */ /* 0x000fe200078e00ff */
[----:B------:R0:W-:Y:S01]  /*dcb0*/  STL.64 [R1+0x1f8], R14 ;  /* 0x0001f80e01007387 */ /* 0x0001e20000100a00 */
[----:B------:R-:W-:-:S03]  /*dcc0*/  IMAD R20, R18, R20, UR38 ;  /* 0x0000002612147e24 */ /* 0x000fc6000f8e0214 */
[----:B-----5:R1:W-:Y:S01]  /*dcd0*/  STL.64 [R1+0x1f0], R2 ;  /* 0x0001f00201007387 */ /* 0x0203e20000100a00 */
[----:B------:R-:W-:Y:S05]  /*dce0*/  WARPSYNC.ALL ;  /* 0x0000000000007948 */ /* 0x000fea0003800000 */
[C---:B------:R-:W-:Y:S02]  /*dcf0*/  R2UR UR6, R20.reuse ;  /* 0x00000000140672ca */ /* 0x040fe400000e0000 */
[----:B------:R-:W-:Y:S01]  /*dd00*/  R2UR UR7, R21 ;  /* 0x00000000150772ca */ /* 0x000fe200000e0000 */
[----:B------:R-:W-:Y:S01]  /*dd10*/  VIADD R210, R20, 0x2 ;  /* 0x0000000214d27836 */ /* 0x000fe20000000000 */
[----:B0-----:R-:W2:Y:S01]  /*dd20*/  LDL.64 R14, [R1+0x40] ;  /* 0x00004000010e7983 */ /* 0x001ea20000100a00 */
[----:B------:R-:W-:-:S03]  /*dd30*/  R2UR UR4, R4 ;  /* 0x00000000040472ca */ /* 0x000fc600000e0000 */
[----:B-1----:R-:W3:Y:S01]  /*dd40*/  LDL.64 R2, [R1+0x58] ;  /* 0x0000580001027983 */ /* 0x002ee20000100a00 */
[----:B------:R-:W-:Y:S01]  /*dd50*/  R2UR UR5, R5 ;  /* 0x00000000050572ca */ /* 0x000fe200000e0000 */
[----:B------:R-:W-:Y:S01]  /*dd60*/  WARPGROUP.ARRIVE ;  /* 0x00000000000079c5 */ /* 0x000fe20000000000 */
[----:B------:R-:W-:-:S11]  /*dd70*/  IMAD.MOV.U32 R211, RZ, RZ, 0x40000040 ;  /* 0x40000040ffd37424 */ /* 0x000fd600078e00ff */
[----:B------:R-:W-:Y:S01]  /*dd80*/  HGMMA.64x96x16.F32.BF16 R152, gdesc[UR4], R152, gsb0 ;  /* 0x01600000049879f0 */ /* 0x000fe20008001898 */
[----:B------:R-:W-:Y:S02]  /*dd90*/  R2UR UR6, R210 ;  /* 0x00000000d20672ca */ /* 0x000fe400000e0000 */
[----:B------:R-:W-:Y:S01]  /*dda0*/  R2UR UR7, R211 ;  /* 0x00000000d30772ca */ /* 0x000fe200000e0000 */
[----:B------:R-:W-:Y:S02]  /*ddb0*/  VIADD R210, R20, 0x4 ;  /* 0x0000000414d27836 */ /* 0x000fe40000000000 */
[----:B------:R-:W-:Y:S01]  /*ddc0*/  IMAD.MOV.U32 R211, RZ, RZ, 0x40000040 ;  /* 0x40000040ffd37424 */ /* 0x000fe200078e00ff */
[----:B------:R-:W-:Y:S02]  /*ddd0*/  WARPGROUP.DEPBAR.LE gsb0, 0x0 ;  /* 0x00008000000079c5 */ /* 0x000fe40000010000 */
[----:B------:R-:W-:Y:S01]  /*dde0*/  WARPGROUP.ARRIVE ;  /* 0x00000000000079c5 */ /* 0x000fe20000000000 */
[----:B----4-:R-:W-:-:S02]  /*ddf0*/  R2UR UR4, R22 ;  /* 0x00000000160472ca */ /* 0x010fc400000e0000 */
[----:B------:R-:W-:Y:S02]  /*de00*/  R2UR UR5, R23 ;  /* 0x00000000170572ca */ /* 0x000fe400000e0000 */
[----:B------:R-:W4:Y:S11]  /*de10*/  LDL.64 R22, [R1+0x50] ;  /* 0x0000500001167983 */ /* 0x000f360000100a00 */
[----:B------:R-:W-:Y:S01]  /*de20*/  HGMMA.64x96x16.F32.BF16 R152, gdesc[UR4], R152, gsb0 ;  /* 0x01600000049879f0 */ /* 0x000fe20008001898 */
[----:B------:R-:W-:-:S02]  /*de30*/  R2UR UR4, R16 ;  /* 0x00000000100472ca */ /* 0x000fc400000e0000 */
[----:B------:R-:W-:Y:S02]  /*de40*/  R2UR UR5, R17 ;  /* 0x00000000110572ca */ /* 0x000fe400000e0000 */
[----:B------:R-:W2:Y:S01]  /*de50*/  LDL.64 R16, [R1+0x48] ;  /* 0x0000480001107983 */ /* 0x000ea20000100a00 */
[----:B------:R-:W-:Y:S02]  /*de60*/  R2UR UR6, R210 ;  /* 0x00000000d20672ca */ /* 0x000fe400000e0000 */
[----:B------:R-:W-:Y:S01]  /*de70*/  R2UR UR7, R211 ;  /* 0x00000000d30772ca */ /* 0x000fe200000e0000 */
[----:B------:R-:W-:Y:S01]  /*de80*/  VIADD R210, R20, 0x6 ;  /* 0x0000000614d27836 */ /* 0x000fe20000000000 */
[----:B------:R-:W-:Y:S01]  /*de90*/  MOV R211, 0x40000040 ;  /* 0x4000004000d37802 */ /* 0x000fe20000000f00 */
[----:B------:R-:W-:Y:S02]  /*dea0*/  WARPGROUP.DEPBAR.LE gsb0, 0x0 ;  /* 0x00008000000079c5 */ /* 0x000fe40000010000 */
[----:B------:R-:W-:-:S08]  /*deb0*/  WARPGROUP.ARRIVE ;  /* 0x00000000000079c5 */ /* 0x000fd00000000000 */
[----:B------:R-:W-:Y:S01]  /*dec0*/  HGMMA.64x96x16.F32.BF16 R152, gdesc[UR4], R152, gsb0 ;  /* 0x01600000049879f0 */ /* 0x000fe20008001898 */
[----:B------:R-:W-:Y:S02]  /*ded0*/  R2UR UR6, R210 ;  /* 0x00000000d20672ca */ /* 0x000fe400000e0000 */
[----:B------:R-:W-:Y:S02]  /*dee0*/  R2UR UR7, R211 ;  /* 0x00000000d30772ca */ /* 0x000fe400000e0000 */
[----:B---3--:R-:W-:Y:S02]  /*def0*/  R2UR UR4, R2 ;  /* 0x00000000020472ca */ /* 0x008fe400000e0000 */
[----:B------:R-:W-:Y:S01]  /*df00*/  R2UR UR5, R3 ;  /* 0x00000000030572ca */ /* 0x000fe200000e0000 */
[----:B------:R-:W-:Y:S01]  /*df10*/  VIADD R210, R20, 0x300 ;  /* 0x0000030014d27836 */ /* 0x000fe20000000000 */
[----:B------:R-:W3:Y:S01]  /*df20*/  LDL.64 R2, [R1+0x18] ;  /* 0x0000180001027983 */ /* 0x000ee20000100a00 */
[----:B------:R-:W-:Y:S01]  /*df30*/  IMAD.MOV.U32 R211, RZ, RZ, 0x40000040 ;  /* 0x40000040ffd37424 */ /* 0x000fe200078e00ff */
[----:B------:R-:W-:-:S02]  /*df40*/  WARPGROUP.DEPBAR.LE gsb0, 0x0 ;  /* 0x00008000000079c5 */ /* 0x000fc40000010000 */
[----:B------:R-:W-:-:S07]  /*df50*/  WARPGROUP.ARRIVE ;  /* 0x00000000000079c5 */ /* 0x000fce0000000000 */
[----:B------:R-:W-:Y:S01]  /*df60*/  HGMMA.64x96x16.F32.BF16 R152, gdesc[UR4], R152, gsb0 ;  /* 0x01600000049879f0 */ /* 0x000fe20008001898 */
[----:B------:R-:W-:Y:S02]  /*df70*/  R2UR UR6, R210 ;  /* 0x00000000d20672ca */ /* 0x000fe400000e0000 */
[----:B------:R-:W-:Y:S02]  /*df80*/  R2UR UR7, R211 ;  /* 0x00000000d30772ca */ /* 0x000fe400000e0000 */
[----:B----4-:R-:W-:Y:S02]  /*df90*/  R2UR UR4, R22 ;  /* 0x00000000160472ca */ /* 0x010fe400000e0000 */
        /* <DEDUP_REMOVED lines=8> */
[----:B--2---:R-:W-:Y:S02]  /*e020*/  R2UR UR4, R16 ;  /* 0x00000000100472ca */ /* 0x004fe400000e0000 */
[----:B------:R-:W-:Y:S02]  /*e030*/  R2UR UR7, R211 ;  /* 0x00000000d30772ca */ /* 0x000fe400000e0000 */
[----:B------:R-:W-:Y:S01]  /*e040*/  R2UR UR5, R17 ;  /* 0x00000000110572ca */ /* 0x000fe200000e0000 */
[----:B------:R-:W-:Y:S01]  /*e050*/  VIADD R210, R20, 0x304 ;  /* 0x0000030414d27836 */ /* 0x000fe20000000000 */
[----:B------:R0:W5:Y:S01]  /*e060*/  LDL.LU.64 R16, [R1+0x200] ;  /* 0x0002000001107983 */ /* 0x0001620000300a00 */
[----:B------:R-:W-:Y:S01]  /*e070*/  IMAD.MOV.U32 R211, RZ, RZ, 0x40000040 ;  /* 0x40000040ffd37424 */ /* 0x000fe200078e00ff */
[----:B------:R-:W-:Y:S02]  /*e080*/  WARPGROUP.DEPBAR.LE gsb0, 0x0 ;  /* 0x00008000000079c5 */ /* 0x000fe40000010000 */
[----:B------:R-:W-:-:S07]  /*e090*/  WARPGROUP.ARRIVE ;  /* 0x00000000000079c5 */ /* 0x000fce0000000000 */
[----:B------:R-:W-:Y:S01]  /*e0a0*/  HGMMA.64x96x16.F32.BF16 R152, gdesc[UR4], R152, gsb0 ;  /* 0x01600000049879f0 */ /* 0x000fe20008001898 */
[----:B------:R-:W-:Y:S02]  /*e0b0*/  R2UR UR6, R210 ;  /* 0x00000000d20672ca */ /* 0x000fe400000e0000 */
[----:B------:R-:W-:Y:S02]  /*e0c0*/  R2UR UR7, R211 ;  /* 0x00000000d30772ca */ /* 0x000fe400000e0000 */
[----:B------:R-:W-:Y:S02]  /*e0d0*/  R2UR UR4, R14 ;  /* 0x000000000e0472ca */ /* 0x000fe400000e0000 */
[----:B------:R-:W-:Y:S01]  /*e0e0*/  R2UR UR5, R15 ;  /* 0x000000000f0572ca */ /* 0x000fe200000e0000 */
[----:B------:R-:W-:Y:S01]  /*e0f0*/  VIADD R210, R20, 0x306 ;  /* 0x0000030614d27836 */ /* 0x000fe20000000000 */
[----:B------:R0:W5:Y:S01]  /*e100*/  LDL.LU.64 R14, [R1+0x1f8] ;  /* 0x0001f800010e7983 */ /* 0x0001620000300a00 */
[----:B------:R-:W-:Y:S01]  /*e110*/  IMAD.MOV.U32 R211, RZ, RZ, 0x40000040 ;  /* 0x40000040ffd37424 */ /* 0x000fe200078e00ff */
[----:B------:R-:W-:-:S02]  /*e120*/  WARPGROUP.DEPBAR.LE gsb0, 0x0 ;  /* 0x00008000000079c5 */ /* 0x000fc40000010000 */
[----:B------:R-:W-:-:S07]  /*e130*/  WARPGROUP.ARRIVE ;  /* 0x00000000000079c5 */ /* 0x000fce0000000000 */
[----:B------:R-:W-:Y:S01]  /*e140*/  HGMMA.64x96x16.F32.BF16 R152, gdesc[UR4], R152, gsb0 ;  /* 0x01600000049879f0 */ /* 0x000fe20008001898 */
[----:B------:R-:W-:Y:S02]  /*e150*/  R2UR UR6, R210 ;  /* 0x00000000d20672ca */ /* 0x000fe400000e0000 */
[----:B------:R-:W-:Y:S02]  /*e160*/  R2UR UR7, R211 ;  /* 0x00000000d30772ca */ /* 0x000fe400000e0000 */
[----:B---3--:R-:W-:Y:S02]  /*e170*/  R2UR UR4, R2 ;  /* 0x00000000020472ca */ /* 0x008fe400000e0000 */
        /* <DEDUP_REMOVED lines=75> */
[----:B------:R-:W-:Y:S02]  /*e630*/  WARPGROUP.DEPBAR.LE gsb0, 0x0 ;  /* 0x00008000000079c5 */ /* 0x000fe40000010000 */
[----:B------:R-:W-:-:S09]  /*e640*/  WARPGROUP.ARRIVE ;  /* 0x00000000000079c5 */ /* 0x000fd20000000000 */
[----:B------:R-:W-:Y:S01]  /*e650*/  HGMMA.64x96x16.F32.BF16 R152, gdesc[UR4], R152, gsb0 ;  /* 0x01600000049879f0 */ /* 0x000fe20008001898 */
[----:B-1----:R-:W-:-:S04]  /*e660*/  SHF.R.U32.HI R211, RZ, 0x7, R211 ;  /* 0x00000007ffd37819 */ /* 0x002fc800000116d3 */
[----:B------:R-:W-:Y:S01]  /*e670*/  IADD3 R21, -R211, 0xb, RZ ;  /* 0x0000000bd3157810 */ /* 0x000fe20007ffe1ff */
[----:B------:R-:W-:-:S04]  /*e680*/  WARPGROUP.DEPBAR.LE gsb0, 0x0 ;  /* 0x00008000000079c5 */ /* 0x000fc80000010000 */
[----:B------:R0:W-:Y:S06]  /*e690*/  BAR.ARV R21, 0x100 ;  /* 0x000400150000751d */ /* 0x0001ec0000002000 */
[----:B------:R-:W-:Y:S05]  /*e6a0*/  @!P0 BRA `(.L_x_6140) ;  /* 0x0000000000048947 */ /* 0x000fea0003800000 */
[----:B------:R-:W-:Y:S01]  /*e6b0*/  BPT.TRAP 0x1 ;  /* 0x000000040000795c */ /* 0x000fe20000300000 */
.L_x_6140:
[----:B------:R-:W2:Y:S01]  /*e6c0*/  LDL R211, [R1+0xc4] ;  /* 0x0000c40001d37983 */ /* 0x000ea20000100800 */
[----:B------:R-:W1:Y:S03]  /*e6d0*/  LDC R20, c[0x0][0x448] ;  /* 0x00011200ff147b82 */ /* 0x000e660000000800 */
[----:B------:R3:W-:Y:S04]  /*e6e0*/  STL [R1+0x1fc], R6 ;  /* 0x0001fc0601007387 */ /* 0x0007e80000100800 */
[----:B---3--:R-:W2:Y:S01]  /*e6f0*/  LDL R6, [R1+0x94] ;  /* 0x0000940001067983 */ /* 0x008ea20000100800 */
[----:B------:R-:W-:Y:S01]  /*e700*/  FMUL.FTZ R153, R153, UR43 ;  /* 0x0000002b99997c20 */ /* 0x000fe20008410000 */
[----:B------:R-:W-:Y:S01]  /*e710*/  FMUL.FTZ R154, R154, UR43 ;  /* 0x0000002b9a9a7c20 */ /* 0x000fe20008410000 */
[----:B------:R-:W-:Y:S01]  /*e720*/  FMUL.FTZ R155, R155, UR43 ;  /* 0x0000002b9b9b7c20 */ /* 0x000fe20008410000 */
[----:B------:R3:W-:Y:S01]  /*e730*/  STL [R1+0x1f8], R5 ;  /* 0x0001f80501007387 */ /* 0x0007e20000100800 */
[----:B------:R-:W-:Y:S01]  /*e740*/  FMUL.FTZ R152, R152, UR43 ;  /* 0x0000002b98987c20 */ /* 0x000fe20008410000 */
[----:B------:R-:W-:Y:S01]  /*e750*/  FMUL.FTZ R157, R157, UR43 ;  /* 0x0000002b9d9d7c20 */ /* 0x000fe20008410000 */
[----:B------:R-:W-:Y:S01]  /*e760*/  FMUL.FTZ R163, R163, UR43 ;  /* 0x0000002ba3a37c20 */ /* 0x000fe20008410000 */
[----:B------:R4:W-:Y:S01]  /*e770*/  STL [R1+0x1f4], R4 ;  /* 0x0001f40401007387 */ /* 0x0009e20000100800 */
[----:B------:R-:W-:Y:S01]  /*e780*/  FMUL.FTZ R158, R158, UR43 ;  /* 0x0000002b9e9e7c20 */ /* 0x000fe20008410000 */
[----:B------:R-:W-:Y:S01]  /*e790*/  FMUL.FTZ R162, R162, UR43 ;  /* 0x0000002ba2a27c20 */ /* 0x000fe20008410000 */
[----:B-1----:R-:W-:Y:S01]  /*e7a0*/  ISETP.NE.AND P1, PT, R20, 0x1, PT ;  /* 0x000000011400780c */ /* 0x002fe20003f25270 */
[----:B-----5:R1:W-:Y:S01]  /*e7b0*/  STL [R1+0x1f0], R2 ;  /* 0x0001f00201007387 */ /* 0x0203e20000100800 */
[----:B------:R-:W-:Y:S01]  /*e7c0*/  FMUL.FTZ R159, R159, UR43 ;  /* 0x0000002b9f9f7c20 */ /* 0x000fe20008410000 */
[----:B---3--:R3:W-:Y:S01]  /*e7d0*/  MUFU.TANH R5, R152 ;  /* 0x0000009800057308 */ /* 0x0087e20000002400 */
[----:B------:R-:W-:Y:S01]  /*e7e0*/  FMUL.FTZ R167, R167, UR43 ;  /* 0x0000002ba7a77c20 */ /* 0x000fe20008410000 */
[----:B------:R-:W-:Y:S01]  /*e7f0*/  FMUL.FTZ R166, R166, UR43 ;  /* 0x0000002ba6a67c20 */ /* 0x000fe20008410000 */
[----:B------:R-:W-:Y:S01]  /*e800*/  FMUL.FTZ R175, R175, UR43 ;  /* 0x0000002bafaf7c20 */ /* 0x000fe20008410000 */
[----:B------:R-:W-:Y:S01]  /*e810*/  FMUL.FTZ R171, R171, UR43 ;  /* 0x0000002babab7c20 */ /* 0x000fe20008410000 */
[----:B------:R-:W-:Y:S01]  /*e820*/  FMUL.FTZ R174, R174, UR43 ;  /* 0x0000002baeae7c20 */ /* 0x000fe20008410000 */
[----:B------:R-:W-:Y:S01]  /*e830*/  FMUL.FTZ R186, R186, UR43 ;  /* 0x0000002bbaba7c20 */ /* 0x000fe20008410000 */
[----:B------:R-:W-:Y:S01]  /*e840*/  FMUL.FTZ R170, R170, UR43 ;  /* 0x0000002baaaa7c20 */ /* 0x000fe20008410000 */
[----:B----4-:R4:W0:Y:S01]  /*e850*/  MUFU.TANH R4, R153 ;  /* 0x0000009900047308 */ /* 0x0108220000002400 */
[----:B---3--:R-:W-:Y:S01]  /*e860*/  FMUL.FTZ R152, R161, UR43 ;  /* 0x0000002ba1987c20 */ /* 0x008fe20008410000 */
[----:B------:R-:W3:Y:S06]  /*e870*/  @P1 LDC R210, c[0x0][0x44c] ;  /* 0x00011300ffd21b82 */ /* 0x000eec0000000800 */
[----:B-1----:R1:W-:Y:S01]  /*e880*/  MUFU.TANH R2, R155 ;  /* 0x0000009b00027308 */ /* 0x0023e20000002400 */
[----:B----4-:R-:W-:Y:S01]  /*e890*/  FMUL.FTZ R153, R165, UR43 ;  /* 0x0000002ba5997c20 */ /* 0x010fe20008410000 */
[----:B------:R-:W4:Y:S06]  /*e8a0*/  @P1 LDC R20, c[0x0][0x450] ;  /* 0x00011400ff141b82 */ /* 0x000f2c0000000800 */
[----:B------:R-:W-:Y:S01]  /*e8b0*/  MUFU.TANH R166, R166 ;  /* 0x000000a600a67308 */ /* 0x000fe20000002400 */
[----:B0-----:R-:W-:-:S02]  /*e8c0*/  IMAD.MOV.U32 R161, RZ, RZ, R4 ;  /* 0x000000ffffa17224 */ /* 0x001fc400078e0004 */
[----:B-1----:R-:W-:-:S05]  /*e8d0*/  FMUL.FTZ R155, R164, UR43 ;  /* 0x0000002ba49b7c20 */ /* 0x002fca0008410000 */
[----:B------:R-:W-:Y:S01]  /*e8e0*/  MUFU.TANH R4, R163 ;  /* 0x000000a300047308 */ /* 0x000fe20000002400 */
[----:B------:R-:W-:-:S07]  /*e8f0*/  FMUL.FTZ R229, R193, UR43 ;  /* 0x0000002bc1e57c20 */ /* 0x000fce0008410000 */
[----:B------:R-:W-:Y:S08]  /*e900*/  MUFU.TANH R152, R152 ;  /* 0x0000009800987308 */ /* 0x000ff00000002400 */
[----:B------:R-:W-:Y:S08]  /*e910*/  MUFU.TANH R153, R153 ;  /* 0x0000009900997308 */ /* 0x000ff00000002400 */
[----:B------:R-:W-:Y:S01]  /*e920*/  MUFU.TANH R155, R155 ;  /* 0x0000009b009b7308 */ /* 0x000fe20000002400 */
[----:B--2---:R-:W-:-:S07]  /*e930*/  IMAD.IADD R211, R211, 0x1, R6 ;  /* 0x00000001d3d37824 */ /* 0x004fce00078e0206 */
[----:B------:R0:W1:Y:S01]  /*e940*/  MUFU.TANH R6, R154 ;  /* 0x0000009a00067308 */ /* 0x0000620000002400 */
[----:B---3--:R-:W-:-:S05]  /*e950*/  @P1 IMAD.HI.U32 R210, R211, R210, RZ ;  /* 0x000000d2d3d21227 */ /* 0x008fca00078e00ff */
[----:B----4-:R-:W-:Y:S01]  /*e960*/  @P1 SHF.R.U32.HI R211, RZ, R20, R210 ;  /* 0x00000014ffd31219 */ /* 0x010fe200000116d2 */
[----:B------:R-:W-:Y:S01]  /*e970*/  FMUL.FTZ R210, R160, UR43 ;  /* 0x0000002ba0d27c20 */ /* 0x000fe20008410000 */
[----:B0-----:R-:W-:Y:S01]  /*e980*/  FMUL.FTZ R154, R156, UR43 ;  /* 0x0000002b9c9a7c20 */ /* 0x001fe20008410000 */
[----:B------:R0:W-:Y:S01]  /*e990*/  MUFU.TANH R20, R157 ;  /* 0x0000009d00147308 */ /* 0x0001e20000002400 */
[----:B-1----:R-:W-:-:S07]  /*e9a0*/  IMAD.MOV.U32 R156, RZ, RZ, R6 ;  /* 0x000000ffff9c7224 */ /* 0x002fce00078e0006 */
[----:B------:R1:W2:Y:S01]  /*e9b0*/  MUFU.TANH R160, R170 ;  /* 0x000000aa00a07308 */ /* 0x0002a20000002400 */
[----:B0-----:R-:W-:Y:S02]  /*e9c0*/  IMAD.MOV.U32 R157, RZ, RZ, R2 ;  /* 0x000000ffff9d7224 */ /* 0x001fe400078e0002 */
[----:B------:R-:W-:Y:S02]  /*e9d0*/  IMAD.MOV.U32 R164, RZ, RZ, R156 ;  /* 0x000000ffffa47224 */ /* 0x000fe400078e009c */
[----:B------:R-:W-:Y:S01]  /*e9e0*/  FMUL.FTZ R156, R169, UR43 ;  /* 0x0000002ba99c7c20 */ /* 0x000fe20008410000 */
[----:B------:R-:W-:Y:S02]  /*e9f0*/  IMAD.MOV.U32 R169, RZ, RZ, R4 ;  /* 0x000000ffffa97224 */ /* 0x000fe400078e0004 */
[----:B------:R-:W-:Y:S01]  /*ea00*/  IMAD.MOV.U32 R163, RZ, RZ, R157 ;  /* 0x000000ffffa37224 */ /* 0x000fe200078e009d */
[----:B------:R0:W-:Y:S01]  /*ea10*/  MUFU.TANH R2, R158 ;  /* 0x0000009e00027308 */ /* 0x0001e20000002400 */
[----:B------:R-:W-:Y:S01]  /*ea20*/  FMUL.FTZ R157, R168, UR43 ;  /* 0x0000002ba89d7c20 */ /* 0x000fe20008410000 */
[----:B-1----:R-:W-:Y:S01]  /*ea30*/  FMUL.FTZ R170, R178, UR43 ;  /* 0x0000002bb2aa7c20 */ /* 0x002fe20008410000 */
[----:B------:R-:W-:-:S02]  /*ea40*/  IMAD.MOV.U32 R178, RZ, RZ, R163 ;  /* 0x000000ffffb27224 */ /* 0x000fc400078e00a3 */
[----:B------:R-:W-:Y:S02]  /*ea50*/  FMUL.FTZ R163, R184, UR43 ;  /* 0x0000002bb8a37c20 */ /* 0x000fe40008410000 */
[----:B------:R-:W-:Y:S01]  /*ea60*/  IMAD.MOV.U32 R184, RZ, RZ, R178 ;  /* 0x000000ffffb87224 */ /* 0x000fe200078e00b2 */
[----:B------:R-:W1:Y:S01]  /*ea70*/  MUFU.TANH R6, R162 ;  /* 0x000000a200067308 */ /* 0x000e620000002400 */
[----:B0-----:R-:W-:-:S05]  /*ea80*/  IMAD.MOV.U32 R158, RZ, RZ, R5 ;  /* 0x000000ffff9e7224 */ /* 0x001fca00078e0005 */
[----:B------:R-:W-:Y:S01]  /*ea90*/  MOV R165, R158 ;  /* 0x0000009e00a57202 */ /* 0x000fe20000000f00 */
[----:B------:R-:W-:Y:S01]  /*eaa0*/  FMUL.FTZ R158, R173, UR43 ;  /* 0x0000002bad9e7c20 */ /* 0x000fe20008410000 */
[----:B------:R0:W3:Y:S01]  /*eab0*/  MUFU.TANH R5, R159 ;  /* 0x0000009f00057308 */ /* 0x0000e20000002400 */
[----:B------:R-:W-:Y:S01]  /*eac0*/  FMUL.FTZ R173, R180, UR43 ;  /* 0x0000002bb4ad7c20 */ /* 0x000fe20008410000 */
[----:B--2---:R-:W-:-:S06]  /*ead0*/  IMAD.MOV.U32 R180, RZ, RZ, R160 ;  /* 0x000000ffffb47224 */ /* 0x004fcc00078e00a0 */
[----:B------:R1:W2:Y:S01]  /*eae0*/  MUFU.TANH R162, R167 ;  /* 0x000000a700a27308 */ /* 0x0002a20000002400 */
[----:B0-----:R-:W-:Y:S01]  /*eaf0*/  FMUL.FTZ R159, R172, UR43 ;  /* 0x0000002bac9f7c20 */ /* 0x001fe20008410000 */
[----:B------:R-:W-:-:S06]  /*eb00*/  FMUL.FTZ R172, R177, UR43 ;  /* 0x0000002bb1ac7c20 */ /* 0x000fcc0008410000 */
[----:B------:R0:W-:Y:S01]  /*eb10*/  MUFU.TANH R4, R175 ;  /* 0x000000af00047308 */ /* 0x0001e20000002400 */
[----:B-1----:R-:W-:Y:S02]  /*eb20*/  IMAD.MOV.U32 R167, RZ, RZ, R6 ;  /* 0x000000ffffa77224 */ /* 0x002fe400078e0006 */
[----:B---3--:R-:W-:Y:S02]  /*eb30*/  IMAD.MOV.U32 R168, RZ, RZ, R5 ;  /* 0x000000ffffa87224 */ /* 0x008fe400078e0005 */
[----:B------:R-:W-:Y:S02]  /*eb40*/  IMAD.MOV.U32 R177, RZ, RZ, R167 ;  /* 0x000000ffffb17224 */ /* 0x000fe400078e00a7 */
[----:B------:R-:W-:Y:S01]  /*eb50*/  FMUL.FTZ R167, R179, UR43 ;  /* 0x0000002bb3a77c20 */ /* 0x000fe20008410000 */
[----:B------:R-:W-:Y:S01]  /*eb60*/  IMAD.MOV.U32 R179, RZ, RZ, R164 ;  /* 0x000000ffffb37224 */ /* 0x000fe200078e00a4 */
[----:B------:R1:W-:Y:S01]  /*eb70*/  MUFU.TANH R6, R171 ;  /* 0x000000ab00067308 */ /* 0x0003e20000002400 */
[----:B0-----:R-:W-:-:S02]  /*eb80*/  IMAD.MOV.U32 R175, RZ, RZ, R169 ;  /* 0x000000ffffaf7224 */ /* 0x001fc400078e00a9 */
[----:B------:R-:W-:Y:S01]  /*eb90*/  FMUL.FTZ R169, R183, UR43 ;  /* 0x0000002bb7a97c20 */ /* 0x000fe20008410000 */
[----:B------:R-:W-:Y:S01]  /*eba0*/  FMUL.FTZ R164, R185, UR43 ;  /* 0x0000002bb9a47c20 */ /* 0x000fe20008410000 */
[----:B------:R-:W-:Y:S02]  /*ebb0*/  IMAD.MOV.U32 R185, RZ, RZ, R2 ;  /* 0x000000ffffb97224 */ /* 0x000fe400078e0002 */
[----:B------:R-:W-:Y:S01]  /*ebc0*/  IMAD.MOV.U32 R183, RZ, RZ, R175 ;  /* 0x000000ffffb77224 */ /* 0x000fe200078e00af */
[----:B------:R0:W-:Y:S01]  /*ebd0*/  MUFU.TANH R5, R174 ;  /* 0x000000ae00057308 */ /* 0x0001e20000002400 */
[----:B-1----:R-:W-:Y:S01]  /*ebe0*/  FMUL.FTZ R171, R176, UR43 ;  /* 0x0000002bb0ab7c20 */ /* 0x002fe20008410000 */
[----:B------:R-:W-:Y:S02]  /*ebf0*/  IMAD.MOV.U32 R176, RZ, RZ, R168 ;  /* 0x000000ffffb07224 */ /* 0x000fe400078e00a8 */
[----:B------:R-:W-:Y:S01]  /*ec00*/  FMUL.FTZ R168, R182, UR43 ;  /* 0x0000002bb6a87c20 */ /* 0x000fe20008410000 */
[----:B------:R-:W-:-:S02]  /*ec10*/  IMAD.MOV.U32 R175, RZ, RZ, R161 ;  /* 0x000000ffffaf7224 */ /* 0x000fc400078e00a1 */
[----:B------:R-:W-:Y:S01]  /*ec20*/  IMAD.MOV.U32 R161, RZ, RZ, R20 ;  /* 0x000000ffffa17224 */ /* 0x000fe200078e0014 */
[----:B------:R1:W-:Y:S01]  /*ec30*/  MUFU.TANH R2, R186 ;  /* 0x000000ba00027308 */ /* 0x0003e20000002400 */
[----:B0-----:R-:W-:Y:S01]  /*ec40*/  FMUL.FTZ R174, R181, UR43 ;  /* 0x0000002bb5ae7c20 */ /* 0x001fe20008410000 */
[----:B--2---:R-:W-:Y:S01]  /*ec50*/  IMAD.MOV.U32 R181, RZ, RZ, R162 ;  /* 0x000000ffffb57224 */ /* 0x004fe200078e00a2 */
[----:B------:R-:W-:Y:S01]  /*ec60*/  SHFL.IDX PT, R20, R211, 0x1, 0x1c1f ;  /* 0x003c1f00d3147f89 */ /* 0x000fe200000e0000 */
[----:B------:R-:W-:-:S03]  /*ec70*/  IMAD.MOV.U32 R182, RZ, RZ, R166 ;  /* 0x000000ffffb67224 */ /* 0x000fc600078e00a6 */
[----:B------:R0:W2:Y:S01]  /*ec80*/  SHFL.IDX PT, R162, R211, RZ, 0x1c1f ;  /* 0x001c1fffd3a27589 */ /* 0x0000a200000e0000 */
[----:B------:R-:W-:Y:S01]  /*ec90*/  IMAD R160, R14, -0x60, RZ ;  /* 0xffffffa00ea07824 */ /* 0x000fe200078e02ff */
[----:B------:R-:W3:Y:S01]  /*eca0*/  MUFU.TANH R210, R210 ;  /* 0x000000d200d27308 */ /* 0x000ee20000002400 */
[----:B-1----:R-:W-:Y:S02]  /*ecb0*/  IMAD.MOV.U32 R186, RZ, RZ, R176 ;  /* 0x000000ffffba7224 */ /* 0x002fe400078e00b0 */
[----:B------:R-:W-:Y:S01]  /*ecc0*/  FMUL.FTZ R176, R187, UR43 ;  /* 0x0000002bbbb07c20 */ /* 0x000fe20008410000 */
[----:B------:R-:W-:Y:S02]  /*ecd0*/  IMAD.MOV.U32 R187, RZ, RZ, R177 ;  /* 0x000000ffffbb7224 */ /* 0x000fe400078e00b1 */
[----:B------:R-:W-:Y:S01]  /*ece0*/  FMUL.FTZ R166, R189, UR43 ;  /* 0x0000002bbda67c20 */ /* 0x000fe20008410000 */
[----:B------:R-:W-:Y:S01]  /*ecf0*/  IMAD.MOV.U32 R177, RZ, RZ, R165 ;  /* 0x000000ffffb17224 */ /* 0x000fe200078e00a5 */
[----:B0-----:R-:W4:Y:S01]  /*ed00*/  LDL R211, [R1+0xb4] ;  /* 0x0000b40001d37983 */ /* 0x001f220000100800 */
[----:B------:R-:W-:Y:S01]  /*ed10*/  FMUL.FTZ R165, R188, UR43 ;  /* 0x0000002bbca57c20 */ /* 0x000fe20008410000 */
[----:B------:R-:W0:Y:S02]  /*ed20*/  MUFU.TANH R157, R157 ;  /* 0x0000009d009d7308 */ /* 0x000e240000002400 */
[----:B------:R-:W3:Y:S04]  /*ed30*/  LDL R188, [R1+0x8c] ;  /* 0x00008c0001bc7983 */ /* 0x000ee80000100800 */
[----:B------:R-:W3:Y:S02]  /*ed40*/  LDL R189, [R1+0xb0] ;  /* 0x0000b00001bd7983 */ /* 0x000ee40000100800 */
[----:B------:R-:W1:Y:S01]  /*ed50*/  MUFU.TANH R171, R171 ;  /* 0x000000ab00ab7308 */ /* 0x000e620000002400 */
[----:B------:R-:W-:Y:S01]  /*ed60*/  FMUL.FTZ R178, R192, UR43 ;  /* 0x0000002bc0b27c20 */ /* 0x000fe20008410000 */
[----:B------:R-:W-:-:S06]  /*ed70*/  IMAD.MOV.U32 R193, RZ, RZ, R184 ;  /* 0x000000ffffc17224 */ /* 0x000fcc00078e00b8 */
[----:B------:R-:W1:Y:S08]  /*ed80*/  MUFU.TANH R163, R163 ;  /* 0x000000a300a37308 */ /* 0x000e700000002400 */
[----:B------:R-:W1:Y:S08]  /*ed90*/  MUFU.TANH R178, R178 ;  /* 0x000000b200b27308 */ /* 0x000e700000002400 */
[----:B------:R-:W1:Y:S08]  /*eda0*/  MUFU.TANH R154, R154 ;  /* 0x0000009a009a7308 */ /* 0x000e700000002400 */
[----:B------:R-:W1:Y:S08]  /*edb0*/  MUFU.TANH R156, R156 ;  /* 0x0000009c009c7308 */ /* 0x000e700000002400 */
[----:B------:R-:W1:Y:S08]  /*edc0*/  MUFU.TANH R159, R159 ;  /* 0x0000009f009f7308 */ /* 0x000e700000002400 */
[----:B------:R-:W1:Y:S01]  /*edd0*/  MUFU.TANH R158, R158 ;  /* 0x0000009e009e7308 */ /* 0x000e620000002400 */
[----:B------:R-:W-:-:S07]  /*ede0*/  IMAD.MOV.U32 R192, RZ, RZ, R185 ;  /* 0x000000ffffc07224 */ /* 0x000fce00078e00b9 */
        /* <DEDUP_REMOVED lines=8> */
[----:B------:R-:W-:Y:S08]  /*ee70*/  MUFU.TANH R170, R170 ;  /* 0x000000aa00aa7308 */ /* 0x000ff00000002400 */
[----:B------:R-:W-:Y:S08]  /*ee80*/  MUFU.TANH R167, R167 ;  /* 0x000000a700a77308 */ /* 0x000ff00000002400 */
[----:B------:R-:W-:Y:S08]  /*ee90*/  MUFU.TANH R168, R168 ;  /* 0x000000a800a87308 */ /* 0x000ff00000002400 */
[----:B------:R-:W-:Y:S08]  /*eea0*/  MUFU.TANH R169, R169 ;  /* 0x000000a900a97308 */ /* 0x000ff00000002400 */
[----:B------:R-:W-:Y:S01]  /*eeb0*/  MUFU.TANH R176, R176 ;  /* 0x000000b000b07308 */ /* 0x000fe20000002400 */
[----:B----4-:R-:W-:-:S04]  /*eec0*/  IADD3 R160, -R211, 0x1, R160 ;  /* 0x00000001d3a07810 */ /* 0x010fc80007ffe1a0 */
[----:B---3--:R-:W-:-:S05]  /*eed0*/  IADD3 R160, -R188, R160, R189 ;  /* 0x000000a0bca07210 */ /* 0x008fca0007ffe1bd */
[----:B--2---:R-:W-:-:S05]  /*eee0*/  IMAD.IADD R162, R160, 0x1, R162 ;  /* 0x00000001a0a27824 */ /* 0x004fca00078e02a2 */
[----:B------:R-:W-:-:S04]  /*eef0*/  ISETP.GT.AND P2, PT, R162, RZ, PT ;  /* 0x000000ffa200720c */ /* 0x000fc80003f44270 */
[----:B------:R-:W-:Y:S02]  /*ef00*/  FSEL R177, R177, -INF , P2 ;  /* 0xff800000b1b17808 */ /* 0x000fe40001000000 */
[----:B------:R-:W-:-:S04]  /*ef10*/  ISETP.GT.AND P2, PT, R162, 0x10, PT ;  /* 0x00000010a200780c */ /* 0x000fc80003f44270 */
[----:B------:R-:W-:Y:S02]  /*ef20*/  FSEL R210, R210, -INF , P2 ;  /* 0xff800000d2d27808 */ /* 0x000fe40001000000 */
[----:B------:R-:W-:-:S04]  /*ef30*/  ISETP.GT.AND P2, PT, R162, 0x20, PT ;  /* 0x00000020a200780c */ /* 0x000fc80003f44270 */
[----:B0-----:R-:W-:Y:S02]  /*ef40*/  FSEL R184, R157, -INF , P2 ;  /* 0xff8000009db87808 */ /* 0x001fe40001000000 */
[C---:B------:R-:W-:Y:S02]  /*ef50*/  ISETP.GT.AND P2, PT, R162.reuse, 0x30, PT ;  /* 0x00000030a200780c */ /* 0x040fe40003f44270 */
[C---:B------:R-:W-:Y:S02]  /*ef60*/  ISETP.GT.AND P3, PT, R162.reuse, 0x1, PT ;  /* 0x00000001a200780c */ /* 0x040fe40003f64270 */
[----:B-1----:R-:W-:Y:S02]  /*ef70*/  FSEL R171, R171, -INF , P2 ;  /* 0xff800000abab7808 */ /* 0x002fe40001000000 */
[----:B------:R-:W-:Y:S02]  /*ef80*/  ISETP.GT.AND P2, PT, R162, 0x40, PT ;  /* 0x00000040a200780c */ /* 0x000fe40003f44270 */
[----:B------:R-:W-:Y:S01]  /*ef90*/  FSEL R175, R175, -INF , P3 ;  /* 0xff800000afaf7808 */ /* 0x000fe20001800000 */
[----:B------:R-:W-:Y:S01]  /*efa0*/  IMAD.IADD R20, R160, 0x1, R20 ;  /* 0x00000001a0147824 */ /* 0x000fe200078e0214 */
[----:B------:R-:W-:-:S02]  /*efb0*/  ISETP.GT.AND P1, PT, R162, 0x9, PT ;  /* 0x00000009a200780c */ /* 0x000fc40003f24270 */
[C---:B------:R-:W-:Y:S02]  /*efc0*/  ISETP.GT.AND P3, PT, R162.reuse, 0x11, PT ;  /* 0x00000011a200780c */ /* 0x040fe40003f64270 */
[----:B------:R-:W-:Y:S02]  /*efd0*/  FSEL R163, R163, -INF , P2 ;  /* 0xff800000a3a37808 */ /* 0x000fe40001000000 */
[----:B------:R-:W-:Y:S01]  /*efe0*/  ISETP.GT.AND P2, PT, R162, 0x50, PT ;  /* 0x00000050a200780c */ /* 0x000fe20003f44270 */
[----:B------:R-:W-:Y:S01]  /*eff0*/  FMUL.FTZ R211, R196, UR43 ;  /* 0x0000002bc4d37c20 */ /* 0x000fe20008410000 */
[----:B------:R-:W-:Y:S02]  /*f000*/  FSEL R161, R161, -INF , P1 ;  /* 0xff800000a1a17808 */ /* 0x000fe40000800000 */
[----:B------:R-:W-:Y:S01]  /*f010*/  FSEL R196, R152, -INF , P3 ;  /* 0xff80000098c47808 */ /* 0x000fe20001800000 */
[----:B------:R-:W-:Y:S01]  /*f020*/  IMAD.MOV.U32 R152, RZ, RZ, R179 ;  /* 0x000000ffff987224 */ /* 0x000fe200078e00b3 */
[----:B------:R-:W-:-:S02]  /*f030*/  ISETP.GT.AND P1, PT, R162, 0x19, PT ;  /* 0x00000019a200780c */ /* 0x000fc40003f24270 */
[----:B------:R-:W-:Y:S02]  /*f040*/  FSEL R178, R178, -INF , P2 ;  /* 0xff800000b2b27808 */ /* 0x000fe40001000000 */
[----:B------:R-:W-:Y:S02]  /*f050*/  ISETP.GT.AND P2, PT, R20, RZ, PT ;  /* 0x000000ff1400720c */ /* 0x000fe40003f44270 */
[----:B------:R-:W-:Y:S02]  /*f060*/  FSEL R179, R153, -INF , P1 ;  /* 0xff80000099b37808 */ /* 0x000fe40000800000 */
[----:B------:R-:W-:Y:S02]  /*f070*/  FSEL R153, R152, -INF , P2 ;  /* 0xff80000098997808 */ /* 0x000fe40001000000 */
[----:B------:R-:W-:Y:S02]  /*f080*/  ISETP.GT.AND P4, PT, R162, 0x8, PT ;  /* 0x00000008a200780c */ /* 0x000fe40003f84270 */
[----:B------:R-:W-:-:S02]  /*f090*/  FMNMX.FTZ R152, R177, R209, !PT ;  /* 0x000000d1b1987209 */ /* 0x000fc40007810000 */
[----:B------:R-:W-:Y:S02]  /*f0a0*/  FSEL R154, R154, -INF , P4 ;  /* 0xff8000009a9a7808 */ /* 0x000fe40002000000 */
[----:B------:R-:W-:-:S04]  /*f0b0*/  FMNMX.FTZ R152, R175, R152, !PT ;  /* 0x00000098af987209 */ /* 0x000fc80007810000 */
[----:B------:R-:W-:-:S04]  /*f0c0*/  FMNMX.FTZ R152, R154, R152, !PT ;  /* 0x000000989a987209 */ /* 0x000fc80007810000 */
[----:B------:R-:W-:Y:S02]  /*f0d0*/  FMNMX.FTZ R152, R161, R152, !PT ;  /* 0x00000098a1987209 */ /* 0x000fe40007810000 */
[----:B------:R-:W-:Y:S02]  /*f0e0*/  ISETP.GT.AND P4, PT, R162, 0x18, PT ;  /* 0x00000018a200780c */ /* 0x000fe40003f84270 */
[----:B------:R-:W-:Y:S01]  /*f0f0*/  FMNMX.FTZ R152, R210, R152, !PT ;  /* 0x00000098d2987209 */ /* 0x000fe20007810000 */
[----:B------:R-:W-:Y:S01]  /*f100*/  FMUL.FTZ R160, R197, UR43 ;  /* 0x0000002bc5a07c20 */ /* 0x000fe20008410000 */
[----:B------:R-:W-:Y:S02]  /*f110*/  FSEL R197, R155, -INF , P4 ;  /* 0xff8000009bc57808 */ /* 0x000fe40002000000 */
[----:B------:R-:W-:-:S04]  /*f120*/  FMNMX.FTZ R152, R196, R152, !PT ;  /* 0x00000098c4987209 */ /* 0x000fc80007810000 */
[----:B------:R-:W-:Y:S02]  /*f130*/  FMNMX.FTZ R152, R197, R152, !PT ;  /* 0x00000098c5987209 */ /* 0x000fe40007810000 */
[C---:B------:R-:W-:Y:S02]  /*f140*/  ISETP.GT.AND P3, PT, R162.reuse, 0x21, PT ;  /* 0x00000021a200780c */ /* 0x040fe40003f64270 */
[----:B------:R-:W-:Y:S02]  /*f150*/  FMNMX.FTZ R152, R179, R152, !PT ;  /* 0x00000098b3987209 */ /* 0x000fe40007810000 */
[----:B------:R-:W-:Y:S02]  /*f160*/  ISETP.GT.AND P4, PT, R162, 0x28, PT ;  /* 0x00000028a200780c */ /* 0x000fe40003f84270 */
[----:B------:R-:W-:Y:S02]  /*f170*/  FSEL R185, R156, -INF , P3 ;  /* 0xff8000009cb97808 */ /* 0x000fe40001800000 */
[----:B------:R-:W-:Y:S01]  /*f180*/  FMNMX.FTZ R152, R184, R152, !PT ;  /* 0x00000098b8987209 */ /* 0x000fe20007810000 */
[----:B------:R-:W-:Y:S01]  /*f190*/  IMAD.MOV.U32 R189, RZ, RZ, R186 ;  /* 0x000000ffffbd7224 */ /* 0x000fe200078e00ba */
[----:B------:R-:W-:-:S02]  /*f1a0*/  ISETP.GT.AND P1, PT, R162, 0x29, PT ;  /* 0x00000029a200780c */ /* 0x000fc40003f24270 */
[----:B------:R-:W-:Y:S02]  /*f1b0*/  FSEL R186, R159, -INF , P4 ;  /* 0xff8000009fba7808 */ /* 0x000fe40002000000 */
[----:B------:R-:W-:Y:S01]  /*f1c0*/  FMNMX.FTZ R152, R185, R152, !PT ;  /* 0x00000098b9987209 */ /* 0x000fe20007810000 */
[----:B------:R-:W-:Y:S01]  /*f1d0*/  IMAD.MOV.U32 R188, RZ, RZ, R187 ;  /* 0x000000ffffbc7224 */ /* 0x000fe200078e00bb */
[----:B------:R-:W-:Y:S02]  /*f1e0*/  FSEL R187, R158, -INF , P1 ;  /* 0xff8000009ebb7808 */ /* 0x000fe40000800000 */
[----:B------:R-:W-:Y:S01]  /*f1f0*/  FMNMX.FTZ R152, R186, R152, !PT ;  /* 0x00000098ba987209 */ /* 0x000fe20007810000 */
[----:B------:R-:W0:Y:S01]  /*f200*/  MUFU.TANH R211, R211 ;  /* 0x000000d300d37308 */ /* 0x000e220000002400 */
[----:B------:R-:W-:Y:S02]  /*f210*/  ISETP.GT.AND P3, PT, R162, 0x31, PT ;  /* 0x00000031a200780c */ /* 0x000fe40003f64270 */
[----:B------:R-:W-:-:S02]  /*f220*/  FMNMX.FTZ R152, R187, R152, !PT ;  /* 0x00000098bb987209 */ /* 0x000fc40007810000 */
[----:B------:R-:W-:Y:S02]  /*f230*/  ISETP.GT.AND P4, PT, R162, 0x38, PT ;  /* 0x00000038a200780c */ /* 0x000fe40003f84270 */
[----:B------:R-:W-:Y:S01]  /*f240*/  FSEL R172, R172, -INF , P3 ;  /* 0xff800000acac7808 */ /* 0x000fe20001800000 */
[----:B------:R-:W1:Y:S01]  /*f250*/  MUFU.TANH R160, R160 ;  /* 0x000000a000a07308 */ /* 0x000e620000002400 */
[----:B------:R-:W-:Y:S02]  /*f260*/  FMNMX.FTZ R152, R171, R152, !PT ;  /* 0x00000098ab987209 */ /* 0x000fe40007810000 */
[C---:B------:R-:W-:Y:S02]  /*f270*/  ISETP.GT.AND P1, PT, R162.reuse, 0x39, PT ;  /* 0x00000039a200780c */ /* 0x040fe40003f24270 */
[----:B------:R-:W-:Y:S02]  /*f280*/  FSEL R173, R173, -INF , P4 ;  /* 0xff800000adad7808 */ /* 0x000fe40002000000 */
[----:B------:R-:W-:-:S02]  /*f290*/  ISETP.GT.AND P3, PT, R162, 0x41, PT ;  /* 0x00000041a200780c */ /* 0x000fc40003f64270 */
[----:B------:R-:W-:Y:S02]  /*f2a0*/  ISETP.GT.AND P4, PT, R162, 0x48, PT ;  /* 0x00000048a200780c */ /* 0x000fe40003f84270 */
[----:B------:R-:W-:Y:S02]  /*f2b0*/  FMNMX.FTZ R152, R172, R152, !PT ;  /* 0x00000098ac987209 */ /* 0x000fe40007810000 */
[----:B------:R-:W-:Y:S02]  /*f2c0*/  FSEL R174, R174, -INF , P1 ;  /* 0xff800000aeae7808 */ /* 0x000fe40000800000 */
[----:B------:R-:W-:Y:S02]  /*f2d0*/  ISETP.GT.AND P1, PT, R162, 0x49, PT ;  /* 0x00000049a200780c */ /* 0x000fe40003f24270 */
[----:B------:R-:W-:Y:S02]  /*f2e0*/  FSEL R164, R164, -INF , P3 ;  /* 0xff800000a4a47808 */ /* 0x000fe40001800000 */
[----:B------:R-:W-:-:S02]  /*f2f0*/  FSEL R165, R165, -INF , P4 ;  /* 0xff800000a5a57808 */ /* 0x000fc40002000000 */
[----:B------:R-:W-:Y:S02]  /*f300*/  FMNMX.FTZ R152, R173, R152, !PT ;  /* 0x00000098ad987209 */ /* 0x000fe40007810000 */
[C---:B------:R-:W-:Y:S02]  /*f310*/  ISETP.GT.AND P3, PT, R162.reuse, 0x51, PT ;  /* 0x00000051a200780c */ /* 0x040fe40003f64270 */
[----:B------:R-:W-:Y:S02]  /*f320*/  ISETP.GT.AND P4, PT, R162, 0x58, PT ;  /* 0x00000058a200780c */ /* 0x000fe40003f84270 */
[----:B------:R-:W-:Y:S02]  /*f330*/  FSEL R166, R166, -INF , P1 ;  /* 0xff800000a6a67808 */ /* 0x000fe40000800000 */
[----:B------:R-:W-:Y:S02]  /*f340*/  FMNMX.FTZ R152, R174, R152, !PT ;  /* 0x00000098ae987209 */ /* 0x000fe40007810000 */
[----:B------:R-:W-:-:S02]  /*f350*/  ISETP.GT.AND P1, PT, R162, 0x59, PT ;  /* 0x00000059a200780c */ /* 0x000fc40003f24270 */
[----:B------:R-:W-:Y:S02]  /*f360*/  FSEL R229, R229, -INF , P3 ;  /* 0xff800000e5e57808 */ /* 0x000fe40001800000 */
[----:B0-----:R-:W-:Y:S02]  /*f370*/  FSEL R211, R211, -INF , P4 ;  /* 0xff800000d3d37808 */ /* 0x001fe40002000000 */
[C---:B------:R-:W-:Y:S02]  /*f380*/  ISETP.GT.AND P3, PT, R20.reuse, 0x1, PT ;  /* 0x000000011400780c */ /* 0x040fe40003f64270 */
[----:B------:R-:W-:Y:S02]  /*f390*/  ISETP.GT.AND P4, PT, R20, 0x8, PT ;  /* 0x000000081400780c */ /* 0x000fe40003f84270 */
[----:B------:R-:W-:Y:S02]  /*f3a0*/  FMNMX.FTZ R152, R163, R152, !PT ;  /* 0x00000098a3987209 */ /* 0x000fe40007810000 */
[----:B-1----:R-:W-:-:S02]  /*f3b0*/  FSEL R156, R160, -INF , P1 ;  /* 0xff800000a09c7808 */ /* 0x002fc40000800000 */
[C---:B------:R-:W-:Y:S02]  /*f3c0*/  ISETP.GT.AND P1, PT, R20.reuse, 0x9, PT ;  /* 0x000000091400780c */ /* 0x040fe40003f24270 */
[----:B------:R-:W-:Y:S02]  /*f3d0*/  ISETP.GT.AND P2, PT, R20, 0x10, PT ;  /* 0x000000101400780c */ /* 0x000fe40003f44270 */
[----:B------:R-:W-:Y:S02]  /*f3e0*/  FSEL R160, R193, -INF , P3 ;  /* 0xff800000c1a07808 */ /* 0x000fe40001800000 */
[----:B------:R-:W-:Y:S02]  /*f3f0*/  FSEL R155, R192, -INF , P4 ;  /* 0xff800000c09b7808 */ /* 0x000fe40002000000 */
[C---:B------:R-:W-:Y:S02]  /*f400*/  ISETP.GT.AND P3, PT, R20.reuse, 0x11, PT ;  /* 0x000000111400780c */ /* 0x040fe40003f64270 */
[----:B------:R-:W-:Y:S01]  /*f410*/  ISETP.GT.AND P4, PT, R20, 0x18, PT ;  /* 0x000000181400780c */ /* 0x000fe20003f84270 */
[----:B------:R0:W1:Y:S01]  /*f420*/  MUFU.TANH R158, R190 ;  /* 0x000000be009e7308 */ /* 0x0000620000002400 */
[----:B------:R-:W-:-:S02]  /*f430*/  FMNMX.FTZ R152, R164, R152, !PT ;  /* 0x00000098a4987209 */ /* 0x000fc40007810000 */
[----:B------:R-:W-:Y:S02]  /*f440*/  FSEL R193, R189, -INF , P1 ;  /* 0xff800000bdc17808 */ /* 0x000fe40000800000 */
[----:B------:R-:W-:Y:S02]  /*f450*/  ISETP.GT.AND P1, PT, R20, 0x19, PT ;  /* 0x000000191400780c */ /* 0x000fe40003f24270 */
[----:B------:R-:W-:Y:S02]  /*f460*/  FSEL R192, R182, -INF , P4 ;  /* 0xff800000b6c07808 */ /* 0x000fe40002000000 */
[----:B0-----:R-:W-:Y:S02]  /*f470*/  FSEL R190, R188, -INF , P2 ;  /* 0xff800000bcbe7808 */ /* 0x001fe40001000000 */
[----:B------:R-:W-:Y:S02]  /*f480*/  FSEL R188, R183, -INF , P3 ;  /* 0xff800000b7bc7808 */ /* 0x000fe40001800000 */
[----:B------:R-:W-:-:S02]  /*f490*/  ISETP.GT.AND P2, PT, R20, 0x20, PT ;  /* 0x000000201400780c */ /* 0x000fc40003f44270 */
[C---:B------:R-:W-:Y:S02]  /*f4a0*/  ISETP.GT.AND P3, PT, R20.reuse, 0x21, PT ;  /* 0x000000211400780c */ /* 0x040fe40003f64270 */
[----:B------:R-:W-:Y:S02]  /*f4b0*/  ISETP.GT.AND P4, PT, R20, 0x28, PT ;  /* 0x000000281400780c */ /* 0x000fe40003f84270 */
[----:B------:R-:W-:Y:S02]  /*f4c0*/  FMNMX.FTZ R152, R165, R152, !PT ;  /* 0x00000098a5987209 */ /* 0x000fe40007810000 */
[----:B------:R-:W-:Y:S02]  /*f4d0*/  FSEL R189, R181, -INF , P1 ;  /* 0xff800000b5bd7808 */ /* 0x000fe40000800000 */
[----:B------:R-:W-:Y:S02]  /*f4e0*/  FSEL R180, R180, -INF , P2 ;  /* 0xff800000b4b47808 */ /* 0x000fe40001000000 */
[----:B------:R-:W-:-:S02]  /*f4f0*/  FSEL R181, R6, -INF , P3 ;  /* 0xff80000006b57808 */ /* 0x000fc40001800000 */
[----:B------:R-:W-:Y:S01]  /*f500*/  FSEL R182, R5, -INF , P4 ;  /* 0xff80000005b67808 */ /* 0x000fe20002000000 */
[----:B------:R-:W-:Y:S01]  /*f510*/  UMOV UR46, UR45 ;  /* 0x0000002d002e7c82 */ /* 0x000fe20008000000 */
[----:B------:R-:W-:Y:S01]  /*f520*/  FMNMX.FTZ R152, R166, R152, !PT ;  /* 0x00000098a6987209 */ /* 0x000fe20007810000 */
[----:B------:R-:W-:Y:S01]  /*f530*/  FMUL.FTZ R191, R191, UR43 ;  /* 0x0000002bbfbf7c20 */ /* 0x000fe20008410000 */
[----:B------:R-:W-:Y:S01]  /*f540*/  ISETP.GT.AND P1, PT, R20, 0x29, PT ;  /* 0x000000291400780c */ /* 0x000fe20003f24270 */
[----:B------:R-:W-:Y:S01]  /*f550*/  FMUL.FTZ R194, R194, UR43 ;  /* 0x0000002bc2c27c20 */ /* 0x000fe20008410000 */
[C---:B------:R-:W-:Y:S01]  /*f560*/  ISETP.GT.AND P2, PT, R20.reuse, 0x30, PT ;  /* 0x000000301400780c */ /* 0x040fe20003f44270 */
[----:B------:R-:W-:Y:S01]  /*f570*/  FMUL.FTZ R195, R195, UR43 ;  /* 0x0000002bc3c37c20 */ /* 0x000fe20008410000 */
[C---:B------:R-:W-:Y:S01]  /*f580*/  ISETP.GT.AND P3, PT, R20.reuse, 0x31, PT ;  /* 0x000000311400780c */ /* 0x040fe20003f64270 */
[----:B------:R0:W5:Y:S01]  /*f590*/  LDL.LU R6, [R1+0x1fc] ;  /* 0x0001fc0001067983 */ /* 0x0001620000300800 */
[----:B------:R-:W-:-:S02]  /*f5a0*/  ISETP.GT.AND P4, PT, R20, 0x38, PT ;  /* 0x000000381400780c */ /* 0x000fc40003f84270 */
[----:B------:R-:W-:Y:S02]  /*f5b0*/  FMNMX.FTZ R152, R178, R152, !PT ;  /* 0x00000098b2987209 */ /* 0x000fe40007810000 */
[----:B------:R-:W-:Y:S01]  /*f5c0*/  ISETP.GT.AND P5, PT, R20, 0x59, PT ;  /* 0x000000591400780c */ /* 0x000fe20003fa4270 */
[----:B------:R2:W-:Y:S01]  /*f5d0*/  MUFU.TANH R162, R191 ;  /* 0x000000bf00a27308 */ /* 0x0005e20000002400 */
[----:B------:R-:W-:Y:S01]  /*f5e0*/  FSEL R183, R4, -INF , P1 ;  /* 0xff80000004b77808 */ /* 0x000fe20000800000 */
[----:B------:R0:W5:Y:S01]  /*f5f0*/  LDL.LU R5, [R1+0x1f8] ;  /* 0x0001f80001057983 */ /* 0x0001620000300800 */
[----:B------:R-:W-:Y:S02]  /*f600*/  FSEL R170, R170, -INF , P2 ;  /* 0xff800000aaaa7808 */ /* 0x000fe40001000000 */
[----:B------:R-:W-:Y:S01]  /*f610*/  FSEL R167, R167, -INF , P3 ;  /* 0xff800000a7a77808 */ /* 0x000fe20001800000 */
[----:B------:R0:W5:Y:S01]  /*f620*/  LDL.LU R4, [R1+0x1f4] ;  /* 0x0001f40001047983 */ /* 0x0001620000300800 */
[----:B------:R-:W-:-:S02]  /*f630*/  FSEL R168, R168, -INF , P4 ;  /* 0xff800000a8a87808 */ /* 0x000fc40002000000 */
[C---:B------:R-:W-:Y:S02]  /*f640*/  ISETP.GT.AND P1, PT, R20.reuse, 0x39, PT ;  /* 0x000000391400780c */ /* 0x040fe40003f24270 */
[C---:B------:R-:W-:Y:S02]  /*f650*/  ISETP.GT.AND P2, PT, R20.reuse, 0x40, PT ;  /* 0x000000401400780c */ /* 0x040fe40003f44270 */
[C---:B------:R-:W-:Y:S02]  /*f660*/  ISETP.GT.AND P3, PT, R20.reuse, 0x41, PT ;  /* 0x000000411400780c */ /* 0x040fe40003f64270 */
[----:B------:R-:W-:Y:S02]  /*f670*/  ISETP.GT.AND P4, PT, R20, 0x48, PT ;  /* 0x000000481400780c */ /* 0x000fe40003f84270 */
[----:B------:R-:W-:Y:S02]  /*f680*/  FMNMX.FTZ R152, R229, R152, !PT ;  /* 0x00000098e5987209 */ /* 0x000fe40007810000 */
[----:B------:R-:W-:-:S02]  /*f690*/  FSEL R169, R169, -INF , P1 ;  /* 0xff800000a9a97808 */ /* 0x000fc40000800000 */
[----:B------:R-:W-:Y:S02]  /*f6a0*/  FSEL R159, R2, -INF , P2 ;  /* 0xff800000029f7808 */ /* 0x000fe40001000000 */
[----:B------:R-:W-:Y:S02]  /*f6b0*/  FSEL R157, R176, -INF , P3 ;  /* 0xff800000b09d7808 */ /* 0x000fe40001800000 */
[----:B-1----:R-:W-:Y:S02]  /*f6c0*/  FSEL R158, R158, -INF , P4 ;  /* 0xff8000009e9e7808 */ /* 0x002fe40002000000 */
[C---:B------:R-:W-:Y:S02]  /*f6d0*/  ISETP.GT.AND P1, PT, R20.reuse, 0x49, PT ;  /* 0x000000491400780c */ /* 0x040fe40003f24270 */
[C---:B------:R-:W-:Y:S02]  /*f6e0*/  ISETP.GT.AND P2, PT, R20.reuse, 0x50, PT ;  /* 0x000000501400780c */ /* 0x040fe40003f44270 */
[----:B------:R-:W-:-:S02]  /*f6f0*/  ISETP.GT.AND P3, PT, R20, 0x51, PT ;  /* 0x000000511400780c */ /* 0x000fc40003f64270 */
[----:B------:R-:W-:Y:S02]  /*f700*/  ISETP.GT.AND P4, PT, R20, 0x58, PT ;  /* 0x000000581400780c */ /* 0x000fe40003f84270 */
[----:B------:R-:W-:-:S04]  /*f710*/  FMNMX.FTZ R20, R211, R152, !PT ;  /* 0x00000098d3147209 */ /* 0x000fc80007810000 */
[----:B------:R-:W-:-:S05]  /*f720*/  FMNMX.FTZ R20, R156, R20, !PT ;  /* 0x000000149c147209 */ /* 0x000fca0007810000 */
[----:B------:R-:W1:Y:S02]  /*f730*/  SHFL.BFLY PT, R152, R20, 0x2, 0x1f ;  /* 0x0c401f0014987f89 */ /* 0x000e6400000e0000 */
[----:B-1----:R-:W-:-:S05]  /*f740*/  FMNMX.FTZ R20, R20, R152, !PT ;  /* 0x0000009814147209 */ /* 0x002fca0007810000 */
[----:B------:R-:W1:Y:S02]  /*f750*/  SHFL.BFLY PT, R152, R20, 0x1, 0x1f ;  /* 0x0c201f0014987f89 */ /* 0x000e6400000e0000 */
[----:B-1----:R-:W-:-:S04]  /*f760*/  FMNMX.FTZ R20, R20, R152, !PT ;  /* 0x0000009814147209 */ /* 0x002fc80007810000 */
[C---:B------:R-:W-:Y:S01]  /*f770*/  FSETP.NEU.FTZ.AND P6, PT, R20.reuse, -INF , PT ;  /* 0xff8000001400780b */ /* 0x040fe20003fdd000 */
[----:B------:R-:W-:-:S03]  /*f780*/  FMUL.FTZ R176, R20, UR46 ;  /* 0x0000002e14b07c20 */ /* 0x000fc60008410000 */
[----:B------:R-:W-:Y:S02]  /*f790*/  FSEL R152, R20, RZ, P6 ;  /* 0x000000ff14987208 */ /* 0x000fe40003000000 */
[----:B------:R-:W-:-:S03]  /*f7a0*/  FSEL R176, R176, RZ, P6 ;  /* 0x000000ffb0b07208 */ /* 0x000fc60003000000 */
[----:B------:R-:W-:Y:S02]  /*f7b0*/  FADD.FTZ R152, -R152, R209 ;  /* 0x000000d198987221 */ /* 0x000fe40000010100 */
[--C-:B------:R-:W-:Y:S02]  /*f7c0*/  FFMA.FTZ R177, R177, UR46, -R176.reuse ;  /* 0x0000002eb1b17c23 */ /* 0x100fe400080108b0 */
[----:B------:R-:W-:Y:S01]  /*f7d0*/  FMUL.FTZ R152, R152, UR46 ;  /* 0x0000002e98987c20 */ /* 0x000fe20008410000 */
[----:B--2---:R-:W-:-:S03]  /*f7e0*/  FFMA.FTZ R191, R210, UR46, -R176 ;  /* 0x0000002ed2bf7c23 */ /* 0x004fc600080108b0 */
[----:B------:R-:W-:Y:S08]  /*f7f0*/  MUFU.EX2 R177, R177 ;  /* 0x000000b100b17308 */ /* 0x000ff00000000800 */
[----:B------:R-:W1:Y:S01]  /*f800*/  MUFU.EX2 R210, R152 ;  /* 0x0000009800d27308 */ /* 0x000e620000000800 */
[----:B------:R-:W-:Y:S01]  /*f810*/  FFMA.FTZ R209, R179, UR46, -R176 ;  /* 0x0000002eb3d17c23 */ /* 0x000fe200080108b0 */
[----:B-1----:R-:W-:Y:S01]  /*f820*/  FFMA.FTZ R179, R210, R3, R177 ;  /* 0x00000003d2b37223 */ /* 0x002fe200000100b1 */
        /* <DEDUP_REMOVED lines=9> */
[----:B------:R-:W-:-:S03]  /*f8c0*/  FFMA.FTZ R175, R175, UR46, -R176 ;  /* 0x0000002eafaf7c23 */ /* 0x000fc600080108b0 */
[----:B------:R-:W-:Y:S01]  /*f8d0*/  FMNMX.FTZ R3, R181, R3, !PT ;  /* 0x00000003b5037209 */ /* 0x000fe20007810000 */
[----:B------:R1:W2:Y:S03]  /*f8e0*/  MUFU.EX2 R152, R175 ;  /* 0x000000af00987308 */ /* 0x0002a60000000800 */
[----:B------:R-:W-:-:S04]  /*f8f0*/  FMNMX.FTZ R3, R182, R3, !PT ;  /* 0x00000003b6037209 */ /* 0x000fc80007810000 */
[----:B-1----:R-:W-:Y:S01]  /*f900*/  FMNMX.FTZ R175, R183, R3, !PT ;  /* 0x00000003b7af7209 */ /* 0x002fe20007810000 */
[----:B------:R-:W-:-:S03]  /*f910*/  FFMA.FTZ R154, R154, UR46, -R176 ;  /* 0x0000002e9a9a7c23 */ /* 0x000fc600080108b0 */
        /* <DEDUP_REMOVED lines=21> */
[----:B--2---:R-:W-:-:S03]  /*fa70*/  FADD.FTZ R179, R152, R179 ;  /* 0x000000b398b37221 */ /* 0x004fc60000010000 */
[----:B------:R-:W-:Y:S01]  /*fa80*/  FMNMX.FTZ R176, R168, R176, !PT ;  /* 0x000000b0a8b07209 */ /* 0x000fe20007810000 */
[----:B------:R-:W1:Y:S01]  /*fa90*/  MUFU.TANH R3, R194 ;  /* 0x000000c200037308 */ /* 0x000e620000002400 */
[----:B------:R-:W-:Y:S01]  /*faa0*/  F2FP.BF16.F32.PACK_AB R152, R152, R177 ;  /* 0x000000b19898723e */ /* 0x000fe200000010ff */
[----:B------:R-:W-:Y:S01]  /*fab0*/  FMUL.FTZ R177, R198, UR43 ;  /* 0x0000002bc6b17c20 */ /* 0x000fe20008410000 */
[----:B------:R-:W-:Y:S01]  /*fac0*/  FMNMX.FTZ R176, R169, R176, !PT ;  /* 0x000000b0a9b07209 */ /* 0x000fe20007810000 */
[----:B------:R-:W-:-:S03]  /*fad0*/  FMUL.FTZ R178, R199, UR43 ;  /* 0x0000002bc7b27c20 */ /* 0x000fc60008410000 */
[----:B------:R-:W-:Y:S01]  /*fae0*/  FMNMX.FTZ R176, R159, R176, !PT ;  /* 0x000000b09fb07209 */ /* 0x000fe20007810000 */
[----:B------:R-:W2:Y:S03]  /*faf0*/  MUFU.TANH R175, R195 ;  /* 0x000000c300af7308 */ /* 0x000ea60000002400 */
[----:B------:R-:W-:-:S05]  /*fb00*/  FMNMX.FTZ R176, R157, R176, !PT ;  /* 0x000000b09db07209 */ /* 0x000fca0007810000 */
[----:B------:R-:W3:Y:S01]  /*fb10*/  MUFU.TANH R177, R177 ;  /* 0x000000b100b17308 */ /* 0x000ee20000002400 */
[----:B------:R-:W-:Y:S02]  /*fb20*/  FSEL R162, R162, -INF , P1 ;  /* 0xff800000a2a27808 */ /* 0x000fe40000800000 */
[----:B------:R-:W-:-:S05]  /*fb30*/  FMNMX.FTZ R176, R158, R176, !PT ;  /* 0x000000b09eb07209 */ /* 0x000fca0007810000 */
[----:B------:R-:W4:Y:S01]  /*fb40*/  MUFU.TANH R178, R178 ;  /* 0x000000b200b27308 */ /* 0x000f220000002400 */
[----:B-1----:R-:W-:Y:S02]  /*fb50*/  FSEL R3, R3, -INF , P2 ;  /* 0xff80000003037808 */ /* 0x002fe40001000000 */
[----:B------:R-:W-:Y:S02]  /*fb60*/  FMNMX.FTZ R176, R162, R176, !PT ;  /* 0x000000b0a2b07209 */ /* 0x000fe40007810000 */
[----:B--2---:R-:W-:Y:S02]  /*fb70*/  FSEL R175, R175, -INF , P3 ;  /* 0xff800000afaf7808 */ /* 0x004fe40001800000 */
[----:B------:R-:W-:Y:S02]  /*fb80*/  FMNMX.FTZ R176, R3, R176, !PT ;  /* 0x000000b003b07209 */ /* 0x000fe40007810000 */
[----:B---3--:R-:W-:Y:S02]  /*fb90*/  FSEL R177, R177, -INF , P4 ;  /* 0xff800000b1b17808 */ /* 0x008fe40002000000 */
[----:B------:R-:W-:-:S04]  /*fba0*/  FMNMX.FTZ R176, R175, R176, !PT ;  /* 0x000000b0afb07209 */ /* 0x000fc80007810000 */
[----:B------:R-:W-:Y:S02]  /*fbb0*/  FMNMX.FTZ R176, R177, R176, !PT ;  /* 0x000000b0b1b07209 */ /* 0x000fe40007810000 */
[----:B----4-:R-:W-:-:S04]  /*fbc0*/  FSEL R178, R178, -INF , P5 ;  /* 0xff800000b2b27808 */ /* 0x010fc80002800000 */
[----:B------:R-:W-:-:S05]  /*fbd0*/  FMNMX.FTZ R176, R178, R176, !PT ;  /* 0x000000b0b2b07209 */ /* 0x000fca0007810000 */
[----:B------:R-:W1:Y:S01]  /*fbe0*/  SHFL.BFLY PT, R194, R176, 0x2, 0x1f ;  /* 0x0c401f00b0c27f89 */ /* 0x000e6200000e0000 */
[----:B------:R-:W2:Y:S01]  /*fbf0*/  MUFU.EX2 R154, R154 ;  /* 0x0000009a009a7308 */ /* 0x000ea20000000800 */
[----:B-1----:R-:W-:-:S05]  /*fc00*/  FMNMX.FTZ R176, R176, R194, !PT ;  /* 0x000000c2b0b07209 */ /* 0x002fca0007810000 */
[----:B------:R-:W1:Y:S02]  /*fc10*/  SHFL.BFLY PT, R194, R176, 0x1, 0x1f ;  /* 0x0c201f00b0c27f89 */ /* 0x000e6400000e0000 */
[----:B------:R-:W3:Y:S01]  /*fc20*/  MUFU.EX2 R161, R161 ;  /* 0x000000a100a17308 */ /* 0x000ee20000000800 */
[----:B--2---:R-:W-:Y:S01]  /*fc30*/  FADD.FTZ R179, R154, R179 ;  /* 0x000000b39ab37221 */ /* 0x004fe20000010000 */
[----:B------:R-:W2:Y:S01]  /*fc40*/  S2R R199, SR_TID.X ;  /* 0x0000000000c77919 */ /* 0x000ea20000002100 */
[----:B-1----:R-:W-:Y:S02]  /*fc50*/  FMNMX.FTZ R176, R176, R194, !PT ;  /* 0x000000c2b0b07209 */ /* 0x002fe40007810000 */
[C---:B---3--:R-:W-:Y:S02]  /*fc60*/  FADD.FTZ R194, R161.reuse, R179 ;  /* 0x000000b3a1c27221 */ /* 0x048fe40000010000 */
[----:B------:R-:W-:Y:S02]  /*fc70*/  FSETP.NEU.FTZ.AND P1, PT, R176, -INF , PT ;  /* 0xff800000b000780b */ /* 0x000fe40003f3d000 */
[----:B------:R-:W-:-:S02]  /*fc80*/  F2FP.BF16.F32.PACK_AB R154, R161, R154 ;  /* 0x0000009aa19a723e */ /* 0x000fc400000010ff */
[C---:B------:R-:W-:Y:S01]  /*fc90*/  FSEL R161, R176.reuse, RZ, P1 ;  /* 0x000000ffb0a17208 */ /* 0x040fe20000800000 */
[----:B------:R-:W-:-:S04]  /*fca0*/  FMUL.FTZ R179, R176, UR46 ;  /* 0x0000002eb0b37c20 */ /* 0x000fc80008410000 */
[----:B------:R-:W-:Y:S01]  /*fcb0*/  FADD.FTZ R161, -R161, R208 ;  /* 0x000000d0a1a17221 */ /* 0x000fe20000010100 */
[----:B------:R-:W-:-:S03]  /*fcc0*/  FSEL R179, R179, RZ, P1 ;  /* 0x000000ffb3b37208 */ /* 0x000fc60000800000 */
[----:B------:R-:W-:Y:S01]  /*fcd0*/  FMUL.FTZ R161, R161, UR46 ;  /* 0x0000002ea1a17c20 */ /* 0x000fe20008410000 */
[----:B------:R-:W-:-:S03]  /*fce0*/  MOV R198, UR37 ;  /* 0x0000002500c67c02 */ /* 0x000fc60008000f00 */
[----:B------:R1:W-:Y:S01]  /*fcf0*/  MUFU.EX2 R195, R161 ;  /* 0x000000a100c37308 */ /* 0x0003e20000000800 */
[--C-:B------:R-:W-:Y:S01]  /*fd00*/  FFMA.FTZ R153, R153, UR46, -R179.reuse ;  /* 0x0000002e99997c23 */ /* 0x100fe200080108b3 */
[----:B------:R-:W-:Y:S01]  /*fd10*/  FFMA.FTZ R160, R160, UR46, -R179 ;  /* 0x0000002ea0a07c23 */ /* 0x000fe200080108b3 */
[----:B-1----:R-:W-:-:S05]  /*fd20*/  VIADD R161, R15, 0x32440 ;  /* 0x000324400fa17836 */ /* 0x002fca0000000000 */
[----:B------:R-:W1:Y:S01]  /*fd30*/  MUFU.EX2 R153, R153 ;  /* 0x0000009900997308 */ /* 0x000e620000000800 */
[----:B------:R-:W-:-:S04]  /*fd40*/  PRMT R161, R198, 0x654, R161 ;  /* 0x00000654c6a17816 */ /* 0x000fc800000000a1 */
[----:B------:R3:W-:Y:S03]  /*fd50*/  SYNCS.ARRIVE.TRANS64.RED.A1T0 RZ, [R161+URZ], RZ ;  /* 0x000000ffa1ff79a7 */ /* 0x0007e6000810043f */
[----:B------:R-:W4:Y:S01]  /*fd60*/  MUFU.EX2 R160, R160 ;  /* 0x000000a000a07308 */ /* 0x000f220000000800 */
[----:B--2---:R-:W-:Y:S01]  /*fd70*/  SHF.R.U32.HI R199, RZ, 0x7, R199 ;  /* 0x00000007ffc77819 */ /* 0x004fe200000116c7 */
[----:B---3--:R-:W-:Y:S02]  /*fd80*/  IMAD.MOV.U32 R161, RZ, RZ, 0x40000040 ;  /* 0x40000040ffa17424 */ /* 0x008fe400078e00ff */
[----:B------:R-:W-:-:S03]  /*fd90*/  FFMA.FTZ R193, R193, UR46, -R179 ;  /* 0x0000002ec1c17c23 */ /* 0x000fc600080108b3 */
[----:B------:R-:W-:Y:S01]  /*fda0*/  R2UR UR7, R161 ;  /* 0x00000000a10772ca */ /* 0x000fe200000e0000 */
[----:B------:R-:W-:Y:S01]  /*fdb0*/  FFMA.FTZ R161, R155, UR46, -R179 ;  /* 0x0000002e9ba17c23 */ /* 0x000fe200080108b3 */
[----:B------:R-:W-:Y:S02]  /*fdc0*/  VIADD R155, R199, 0x8 ;  /* 0x00000008c79b7836 */ /* 0x000fe40000000000 */
[----:B-1----:R-:W-:Y:S01]  /*fdd0*/  FFMA.FTZ R0, R195, R0, R153 ;  /* 0x00000000c3007223 */ /* 0x002fe20000010099 */
[----:B------:R-:W-:Y:S01]  /*fde0*/  MUFU.EX2 R193, R193 ;  /* 0x000000c100c17308 */ /* 0x000fe20000000800 */
[C---:B----4-:R-:W-:Y:S02]  /*fdf0*/  F2FP.BF16.F32.PACK_AB R153, R160.reuse, R153 ;  /* 0x00000099a099723e */ /* 0x050fe400000010ff */
[----:B------:R-:W-:-:S05]  /*fe00*/  FADD.FTZ R0, R160, R0 ;  /* 0x00000000a0007221 */ /* 0x000fca0000010000 */
[----:B------:R-:W1:Y:S01]  /*fe10*/  MUFU.EX2 R161, R161 ;  /* 0x000000a100a17308 */ /* 0x000e620000000800 */
[----:B------:R1:W-:Y:S01]  /*fe20*/  BAR.SYNC.DEFER_BLOCKING R155, 0x100 ;  /* 0x0004009b0000751d */ /* 0x0003e20000010000 */
[----:B------:R-:W-:-:S04]  /*fe30*/  IMAD.MOV.U32 R160, RZ, RZ, 0xc00 ;  /* 0x00000c00ffa07424 */ /* 0x000fc800078e00ff */
[----:B------:R-:W-:Y:S02]  /*fe40*/  IMAD R160, R18, R160, UR39 ;  /* 0x0000002712a07e24 */ /* 0x000fe4000f8e02a0 */
[-C--:B------:R-:W-:Y:S01]  /*fe50*/  FMUL.FTZ R24, R24, R210.reuse ;  /* 0x000000d218187220 */ /* 0x080fe20000410000 */
[-C--:B------:R-:W-:Y:S01]  /*fe60*/  FMUL.FTZ R25, R25, R210.reuse ;  /* 0x000000d219197220 */ /* 0x080fe20000410000 */
[-C--:B------:R-:W-:Y:S01]  /*fe70*/  FMUL.FTZ R28, R28, R210.reuse ;  /* 0x000000d21c1c7220 */ /* 0x080fe20000410000 */
[-C--:B------:R-:W-:Y:S01]  /*fe80*/  FMUL.FTZ R29, R29, R210.reuse ;  /* 0x000000d21d1d7220 */ /* 0x080fe20000410000 */
[----:B------:R-:W-:Y:S01]  /*fe90*/  R2UR UR6, R160 ;  /* 0x00000000a00672ca */ /* 0x000fe200000e0000 */
        /* <DEDUP_REMOVED lines=124> */
[----:B-1----:R-:W-:-:S05]  /*10660*/  F2FP.BF16.F32.PACK_AB R155, R193, R161 ;  /* 0x000000a1c19b723e */ /* 0x002fca00000010ff */
[----:B------:R-:W-:-:S06]  /*10670*/  WARPGROUP.ARRIVE ;  /* 0x00000000000079c5 */ /* 0x000fcc0000000000 */
[----:B------:R-:W-:Y:S01]  /*10680*/  HGMMA.64x256x16.F32.BF16 R24, R152, gdesc[UR4].tnspB, R24, gsb0 ;  /* 0x43e0000498187df0 */ /* 0x000fe20008001818 */
[----:B------:R-:W-:Y:S08]  /*10690*/  MUFU.EX2 R196, R196 ;  /* 0x000000c400c47308 */ /* 0x000ff00000000800 */
[----:B------:R-:W-:Y:S08]  /*106a0*/  MUFU.EX2 R197, R197 ;  /* 0x000000c500c57308 */ /* 0x000ff00000000800 */
[----:B------:R-:W-:Y:S01]  /*106b0*/  MUFU.EX2 R209, R209 ;  /* 0x000000d100d17308 */ /* 0x000fe20000000800 */
[----:B------:R-:W-:Y:S01]  /*106c0*/  FADD.FTZ R0, R161, R0 ;  /* 0x00000000a1007221 */ /* 0x000fe20000010000 */
[----:B------:R-:W-:-:S06]  /*106d0*/  FFMA.FTZ R161, R183, UR46, -R179 ;  /* 0x0000002eb7a17c23 */ /* 0x000fcc00080108b3 */
[----:B------:R-:W-:Y:S08]  /*106e0*/  MUFU.EX2 R184, R184 ;  /* 0x000000b800b87308 */ /* 0x000ff00000000800 */
[----:B------:R-:W-:Y:S08]  /*106f0*/  MUFU.EX2 R185, R185 ;  /* 0x000000b900b97308 */ /* 0x000ff00000000800 */
[----:B------:R-:W-:Y:S08]  /*10700*/  MUFU.EX2 R186, R186 ;  /* 0x000000ba00ba7308 */ /* 0x000ff00000000800 */
[----:B------:R-:W-:Y:S08]  /*10710*/  MUFU.EX2 R187, R187 ;  /* 0x000000bb00bb7308 */ /* 0x000ff00000000800 */
[----:B------:R-:W-:Y:S01]  /*10720*/  MUFU.EX2 R161, R161 ;  /* 0x000000a100a17308 */ /* 0x000fe20000000800 */
[----:B------:R-:W-:-:S02]  /*10730*/  WARPGROUP.DEPBAR.LE gsb0, 0x0 ;  /* 0x00008000000079c5 */ /* 0x000fc40000010000 */
[----:B------:R-:W-:-:S05]  /*10740*/  FFMA.FTZ R155, R190, UR46, -R179 ;  /* 0x0000002ebe9b7c23 */ /* 0x000fca00080108b3 */
[----:B------:R1:W2:Y:S01]  /*10750*/  MUFU.EX2 R154, R191 ;  /* 0x000000bf009a7308 */ /* 0x0002a20000000800 */
[--C-:B------:R-:W-:Y:S01]  /*10760*/  FFMA.FTZ R190, R188, UR46, -R179.reuse ;  /* 0x0000002ebcbe7c23 */ /* 0x100fe200080108b3 */
[--C-:B------:R-:W-:Y:S01]  /*10770*/  FFMA.FTZ R188, R189, UR46, -R179.reuse ;  /* 0x0000002ebdbc7c23 */ /* 0x100fe200080108b3 */
[----:B-1----:R-:W-:-:S05]  /*10780*/  FFMA.FTZ R191, R192, UR46, -R179 ;  /* 0x0000002ec0bf7c23 */ /* 0x002fca00080108b3 */
[----:B------:R-:W1:Y:S08]  /*10790*/  MUFU.EX2 R155, R155 ;  /* 0x0000009b009b7308 */ /* 0x000e700000000800 */
[----:B------:R-:W3:Y:S08]  /*107a0*/  MUFU.EX2 R190, R190 ;  /* 0x000000be00be7308 */ /* 0x000ef00000000800 */
[----:B------:R-:W-:Y:S08]  /*107b0*/  MUFU.EX2 R191, R191 ;  /* 0x000000bf00bf7308 */ /* 0x000ff00000000800 */
[----:B------:R-:W4:Y:S01]  /*107c0*/  MUFU.EX2 R188, R188 ;  /* 0x000000bc00bc7308 */ /* 0x000f220000000800 */
[----:B------:R-:W-:-:S02]  /*107d0*/  VIADD R152, R160, 0x80 ;  /* 0x00000080a0987836 */ /* 0x000fc40000000000 */
[----:B------:R-:W-:Y:S02]  /*107e0*/  IMAD.MOV.U32 R153, RZ, RZ, 0x40000040 ;  /* 0x40000040ff997424 */ /* 0x000fe400078e00ff */
[----:B------:R-:W-:Y:S01]  /*107f0*/  FADD.FTZ R189, R193, R0 ;  /* 0x00000000c1bd7221 */ /* 0x000fe20000010000 */
[----:B------:R-:W-:Y:S02]  /*10800*/  R2UR UR6, R152 ;  /* 0x00000000980672ca */ /* 0x000fe400000e0000 */
[----:B------:R-:W-:Y:S01]  /*10810*/  R2UR UR7, R153 ;  /* 0x00000000990772ca */ /* 0x000fe200000e0000 */
[----:B--2---:R-:W-:Y:S01]  /*10820*/  FADD.FTZ R194, R154, R194 ;  /* 0x000000c29ac27221 */ /* 0x004fe20000010000 */
[----:B------:R-:W-:Y:S01]  /*10830*/  F2FP.BF16.F32.PACK_AB R152, R196, R154 ;  /* 0x0000009ac498723e */ /* 0x000fe200000010ff */
[----:B-1----:R-:W-:Y:S01]  /*10840*/  FADD.FTZ R189, R155, R189 ;  /* 0x000000bd9bbd7221 */ /* 0x002fe20000010000 */
[----:B---3--:R-:W-:Y:S02]  /*10850*/  F2FP.BF16.F32.PACK_AB R153, R190, R155 ;  /* 0x0000009bbe99723e */ /* 0x008fe400000010ff */
[----:B------:R-:W-:-:S02]  /*10860*/  F2FP.BF16.F32.PACK_AB R154, R209, R197 ;  /* 0x000000c5d19a723e */ /* 0x000fc400000010ff */
[----:B----4-:R-:W-:-:S04]  /*10870*/  F2FP.BF16.F32.PACK_AB R155, R188, R191 ;  /* 0x000000bfbc9b723e */ /* 0x010fc800000010ff */
[----:B------:R-:W-:-:S06]  /*10880*/  WARPGROUP.ARRIVE ;  /* 0x00000000000079c5 */ /* 0x000fcc0000000000 */
[----:B------:R-:W-:Y:S01]  /*10890*/  HGMMA.64x256x16.F32.BF16 R24, R152, gdesc[UR4].tnspB, R24, gsb0 ;  /* 0x43e0000498187df0 */ /* 0x000fe20008001818 */
[--C-:B------:R-:W-:Y:S01]  /*108a0*/  FFMA.FTZ R192, R180, UR46, -R179.reuse ;  /* 0x0000002eb4c07c23 */ /* 0x100fe200080108b3 */
[--C-:B------:R-:W-:Y:S01]  /*108b0*/  FFMA.FTZ R180, R181, UR46, -R179.reuse ;  /* 0x0000002eb5b47c23 */ /* 0x100fe200080108b3 */
[----:B------:R-:W-:-:S04]  /*108c0*/  FFMA.FTZ R0, R182, UR46, -R179 ;  /* 0x0000002eb6007c23 */ /* 0x000fc800080108b3 */
[----:B------:R-:W-:Y:S08]  /*108d0*/  MUFU.EX2 R192, R192 ;  /* 0x000000c000c07308 */ /* 0x000ff00000000800 */
[----:B------:R-:W1:Y:S08]  /*108e0*/  MUFU.EX2 R180, R180 ;  /* 0x000000b400b47308 */ /* 0x000e700000000800 */
[----:B------:R-:W2:Y:S01]  /*108f0*/  MUFU.EX2 R0, R0 ;  /* 0x0000000000007308 */ /* 0x000ea20000000800 */
[--C-:B------:R-:W-:Y:S01]  /*10900*/  FFMA.FTZ R170, R170, UR46, -R179.reuse ;  /* 0x0000002eaaaa7c23 */ /* 0x100fe200080108b3 */
[--C-:B------:R-:W-:Y:S01]  /*10910*/  FFMA.FTZ R167, R167, UR46, -R179.reuse ;  /* 0x0000002ea7a77c23 */ /* 0x100fe200080108b3 */
[--C-:B------:R-:W-:Y:S01]  /*10920*/  FFMA.FTZ R168, R168, UR46, -R179.reuse ;  /* 0x0000002ea8a87c23 */ /* 0x100fe200080108b3 */
[----:B------:R-:W-:-:S04]  /*10930*/  FFMA.FTZ R169, R169, UR46, -R179 ;  /* 0x0000002ea9a97c23 */ /* 0x000fc800080108b3 */
[----:B------:R-:W-:Y:S08]  /*10940*/  MUFU.EX2 R171, R171 ;  /* 0x000000ab00ab7308 */ /* 0x000ff00000000800 */
[----:B------:R-:W3:Y:S08]  /*10950*/  MUFU.EX2 R172, R172 ;  /* 0x000000ac00ac7308 */ /* 0x000ef00000000800 */
[----:B------:R-:W-:Y:S08]  /*10960*/  MUFU.EX2 R173, R173 ;  /* 0x000000ad00ad7308 */ /* 0x000ff00000000800 */
[----:B------:R-:W-:Y:S08]  /*10970*/  MUFU.EX2 R174, R174 ;  /* 0x000000ae00ae7308 */ /* 0x000ff00000000800 */
[----:B------:R-:W-:Y:S08]  /*10980*/  MUFU.EX2 R170, R170 ;  /* 0x000000aa00aa7308 */ /* 0x000ff00000000800 */
[----:B------:R-:W4:Y:S08]  /*10990*/  MUFU.EX2 R167, R167 ;  /* 0x000000a700a77308 */ /* 0x000f300000000800 */
[----:B------:R-:W-:Y:S08]  /*109a0*/  MUFU.EX2 R168, R168 ;  /* 0x000000a800a87308 */ /* 0x000ff00000000800 */
[----:B------:R-:W0:Y:S01]  /*109b0*/  MUFU.EX2 R169, R169 ;  /* 0x000000a900a97308 */ /* 0x000e220000000800 */
[----:B------:R-:W-:-:S02]  /*109c0*/  WARPGROUP.DEPBAR.LE gsb0, 0x0 ;  /* 0x00008000000079c5 */ /* 0x000fc40000010000 */
[----:B------:R-:W-:Y:S02]  /*109d0*/  VIADD R152, R160, 0x100 ;  /* 0x00000100a0987836 */ /* 0x000fe40000000000 */
[----:B------:R-:W-:-:S03]  /*109e0*/  IMAD.MOV.U32 R153, RZ, RZ, 0x40000040 ;  /* 0x40000040ff997424 */ /* 0x000fc600078e00ff */
[----:B------:R-:W-:Y:S02]  /*109f0*/  R2UR UR6, R152 ;  /* 0x00000000980672ca */ /* 0x000fe400000e0000 */
[----:B------:R-:W-:Y:S02]  /*10a00*/  R2UR UR7, R153 ;  /* 0x00000000990772ca */ /* 0x000fe400000e0000 */
[----:B------:R-:W-:Y:S02]  /*10a10*/  F2FP.BF16.F32.PACK_AB R152, R185, R184 ;  /* 0x000000b8b998723e */ /* 0x000fe400000010ff */
[----:B-1----:R-:W-:Y:S02]  /*10a20*/  F2FP.BF16.F32.PACK_AB R153, R180, R192 ;  /* 0x000000c0b499723e */ /* 0x002fe400000010ff */
[----:B------:R-:W-:Y:S02]  /*10a30*/  F2FP.BF16.F32.PACK_AB R154, R187, R186 ;  /* 0x000000babb9a723e */ /* 0x000fe400000010ff */
[----:B--2---:R-:W-:-:S04]  /*10a40*/  F2FP.BF16.F32.PACK_AB R155, R161, R0 ;  /* 0x00000000a19b723e */ /* 0x004fc800000010ff */
[----:B------:R-:W-:-:S06]  /*10a50*/  WARPGROUP.ARRIVE ;  /* 0x00000000000079c5 */ /* 0x000fcc0000000000 */
[----:B------:R-:W-:Y:S01]  /*10a60*/  HGMMA.64x256x16.F32.BF16 R24, R152, gdesc[UR4].tnspB, R24, gsb0 ;  /* 0x43e0000498187df0 */ /* 0x000fe20008001818 */
[--C-:B------:R-:W-:Y:S01]  /*10a70*/  FFMA.FTZ R159, R159, UR46, -R179.reuse ;  /* 0x0000002e9f9f7c23 */ /* 0x100fe200080108b3 */
[--C-:B------:R-:W-:Y:S01]  /*10a80*/  FFMA.FTZ R157, R157, UR46, -R179.reuse ;  /* 0x0000002e9d9d7c23 */ /* 0x100fe200080108b3 */
[--C-:B------:R-:W-:Y:S01]  /*10a90*/  FFMA.FTZ R158, R158, UR46, -R179.reuse ;  /* 0x0000002e9e9e7c23 */ /* 0x100fe200080108b3 */
[----:B------:R-:W-:Y:S01]  /*10aa0*/  FFMA.FTZ R162, R162, UR46, -R179 ;  /* 0x0000002ea2a27c23 */ /* 0x000fe200080108b3 */
[----:B------:R-:W-:Y:S08]  /*10ab0*/  MUFU.EX2 R163, R163 ;  /* 0x000000a300a37308 */ /* 0x000ff00000000800 */
[----:B------:R-:W1:Y:S08]  /*10ac0*/  MUFU.EX2 R164, R164 ;  /* 0x000000a400a47308 */ /* 0x000e700000000800 */
[----:B------:R-:W-:Y:S08]  /*10ad0*/  MUFU.EX2 R165, R165 ;  /* 0x000000a500a57308 */ /* 0x000ff00000000800 */
[----:B------:R-:W-:Y:S08]  /*10ae0*/  MUFU.EX2 R166, R166 ;  /* 0x000000a600a67308 */ /* 0x000ff00000000800 */
[----:B------:R-:W-:Y:S08]  /*10af0*/  MUFU.EX2 R159, R159 ;  /* 0x0000009f009f7308 */ /* 0x000ff00000000800 */
[----:B------:R-:W2:Y:S08]  /*10b00*/  MUFU.EX2 R157, R157 ;  /* 0x0000009d009d7308 */ /* 0x000eb00000000800 */
[----:B------:R-:W-:Y:S08]  /*10b10*/  MUFU.EX2 R158, R158 ;  /* 0x0000009e009e7308 */ /* 0x000ff00000000800 */
[----:B------:R-:W2:Y:S01]  /*10b20*/  MUFU.EX2 R162, R162 ;  /* 0x000000a200a27308 */ /* 0x000ea20000000800 */
[----:B------:R-:W-:-:S02]  /*10b30*/  WARPGROUP.DEPBAR.LE gsb0, 0x0 ;  /* 0x00008000000079c5 */ /* 0x000fc40000010000 */
[----:B------:R-:W-:Y:S02]  /*10b40*/  VIADD R152, R160, 0x180 ;  /* 0x00000180a0987836 */ /* 0x000fe40000000000 */
[----:B------:R-:W-:-:S03]  /*10b50*/  IMAD.MOV.U32 R153, RZ, RZ, 0x40000040 ;  /* 0x40000040ff997424 */ /* 0x000fc600078e00ff */
[----:B------:R-:W-:Y:S02]  /*10b60*/  R2UR UR6, R152 ;  /* 0x00000000980672ca */ /* 0x000fe400000e0000 */
[----:B------:R-:W-:Y:S02]  /*10b70*/  R2UR UR7, R153 ;  /* 0x00000000990772ca */ /* 0x000fe400000e0000 */
[----:B---3--:R-:W-:Y:S02]  /*10b80*/  F2FP.BF16.F32.PACK_AB R152, R172, R171 ;  /* 0x000000abac98723e */ /* 0x008fe400000010ff */
[----:B----4-:R-:W-:Y:S02]  /*10b90*/  F2FP.BF16.F32.PACK_AB R153, R167, R170 ;  /* 0x000000aaa799723e */ /* 0x010fe400000010ff */
[----:B------:R-:W-:Y:S02]  /*10ba0*/  F2FP.BF16.F32.PACK_AB R154, R174, R173 ;  /* 0x000000adae9a723e */ /* 0x000fe400000010ff */
[----:B0-----:R-:W-:-:S04]  /*10bb0*/  F2FP.BF16.F32.PACK_AB R155, R169, R168 ;  /* 0x000000a8a99b723e */ /* 0x001fc800000010ff */
[----:B------:R-:W-:-:S06]  /*10bc0*/  WARPGROUP.ARRIVE ;  /* 0x00000000000079c5 */ /* 0x000fcc0000000000 */
[----:B------:R-:W-:Y:S01]  /*10bd0*/  HGMMA.64x256x16.F32.BF16 R24, R152, gdesc[UR4].tnspB, R24, gsb0 ;  /* 0x43e0000498187df0 */ /* 0x000fe20008001818 */
[--C-:B------:R-:W-:Y:S01]  /*10be0*/  FFMA.FTZ R3, R3, UR46, -R179.reuse ;  /* 0x0000002e03037c23 */ /* 0x100fe200080108b3 */
[--C-:B------:R-:W-:Y:S01]  /*10bf0*/  FFMA.FTZ R175, R175, UR46, -R179.reuse ;  /* 0x0000002eafaf7c23 */ /* 0x100fe200080108b3 */
[--C-:B------:R-:W-:Y:S01]  /*10c00*/  FFMA.FTZ R177, R177, UR46, -R179.reuse ;  /* 0x0000002eb1b17c23 */ /* 0x100fe200080108b3 */
[----:B------:R-:W-:Y:S02]  /*10c10*/  FFMA.FTZ R178, R178, UR46, -R179 ;  /* 0x0000002eb2b27c23 */ /* 0x000fe400080108b3 */
[----:B------:R0:W3:Y:S02]  /*10c20*/  MUFU.EX2 R179, R2 ;  /* 0x0000000200b37308 */ /* 0x0000e40000000800 */
[----:B0-----:R0:W5:Y:S06]  /*10c30*/  LDL.LU R2, [R1+0x1f0] ;  /* 0x0001f00001027983 */ /* 0x00116c0000300800 */
[----:B------:R-:W-:Y:S08]  /*10c40*/  MUFU.EX2 R229, R229 ;  /* 0x000000e500e57308 */ /* 0x000ff00000000800 */
[----:B------:R-:W-:Y:S08]  /*10c50*/  MUFU.EX2 R211, R211 ;  /* 0x000000d300d37308 */ /* 0x000ff00000000800 */
[----:B------:R-:W-:Y:S08]  /*10c60*/  MUFU.EX2 R156, R156 ;  /* 0x0000009c009c7308 */ /* 0x000ff00000000800 */
[----:B------:R-:W4:Y:S08]  /*10c70*/  MUFU.EX2 R3, R3 ;  /* 0x0000000300037308 */ /* 0x000f300000000800 */
[----:B------:R-:W0:Y:S08]  /*10c80*/  MUFU.EX2 R175, R175 ;  /* 0x000000af00af7308 */ /* 0x000e300000000800 */
[----:B------:R-:W0:Y:S08]  /*10c90*/  MUFU.EX2 R177, R177 ;  /* 0x000000b100b17308 */ /* 0x000e300000000800 */
[----:B------:R-:W0:Y:S01]  /*10ca0*/  MUFU.EX2 R178, R178 ;  /* 0x000000b200b27308 */ /* 0x000e220000000800 */
[----:B------:R-:W-:-:S02]  /*10cb0*/  WARPGROUP.DEPBAR.LE gsb0, 0x0 ;  /* 0x00008000000079c5 */ /* 0x000fc40000010000 */
[----:B------:R-:W-:Y:S02]  /*10cc0*/  VIADD R152, R160, 0x200 ;  /* 0x00000200a0987836 */ /* 0x000fe40000000000 */
[----:B------:R-:W-:-:S03]  /*10cd0*/  IMAD.MOV.U32 R153, RZ, RZ, 0x40000040 ;  /* 0x40000040ff997424 */ /* 0x000fc600078e00ff */
[----:B------:R-:W-:Y:S02]  /*10ce0*/  R2UR UR6, R152 ;  /* 0x00000000980672ca */ /* 0x000fe400000e0000 */
[----:B------:R-:W-:Y:S02]  /*10cf0*/  R2UR UR7, R153 ;  /* 0x00000000990772ca */ /* 0x000fe400000e0000 */
[----:B-1----:R-:W-:Y:S02]  /*10d00*/  F2FP.BF16.F32.PACK_AB R152, R164, R163 ;  /* 0x000000a3a498723e */ /* 0x002fe400000010ff */
[----:B--2---:R-:W-:Y:S02]  /*10d10*/  F2FP.BF16.F32.PACK_AB R153, R157, R159 ;  /* 0x0000009f9d99723e */ /* 0x004fe400000010ff */
[----:B------:R-:W-:Y:S02]  /*10d20*/  F2FP.BF16.F32.PACK_AB R154, R166, R165 ;  /* 0x000000a5a69a723e */ /* 0x000fe400000010ff */
[----:B------:R-:W-:-:S04]  /*10d30*/  F2FP.BF16.F32.PACK_AB R155, R162, R158 ;  /* 0x0000009ea29b723e */ /* 0x000fc800000010ff */
[----:B------:R-:W-:-:S06]  /*10d40*/  WARPGROUP.ARRIVE ;  /* 0x00000000000079c5 */ /* 0x000fcc0000000000 */
        /* <DEDUP_REMOVED lines=31> */
[----:B---3--:R-:W-:Y:S01]  /*10f40*/  FADD.FTZ R171, R179, R171 ;  /* 0x000000abb3ab7221 */ /* 0x008fe20000010000 */
[----:B----4-:R-:W-:-:S03]  /*10f50*/  FADD.FTZ R170, R3, R170 ;  /* 0x000000aa03aa7221 */ /* 0x010fc60000010000 */
[----:B------:R-:W-:Y:S01]  /*10f60*/  FADD.FTZ R171, R229, R171 ;  /* 0x000000abe5ab7221 */ /* 0x000fe20000010000 */
[----:B0-----:R-:W-:-:S03]  /*10f70*/  FADD.FTZ R170, R175, R170 ;  /* 0x000000aaafaa7221 */ /* 0x001fc60000010000 */
[----:B------:R-:W-:Y:S01]  /*10f80*/  FADD.FTZ R171, R211, R171 ;  /* 0x000000abd3ab7221 */ /* 0x000fe20000010000 */
[----:B------:R-:W-:-:S04]  /*10f90*/  FADD.FTZ R170, R177, R170 ;  /* 0x000000aab1aa7221 */ /* 0x000fc80000010000 */
[----:B------:R-:W-:Y:S01]  /*10fa0*/  FADD.FTZ R0, R178, R170 ;  /* 0x000000aab2007221 */ /* 0x000fe20000010000 */
[----:B------:R-:W-:Y:S02]  /*10fb0*/  WARPGROUP.DEPBAR.LE gsb0, 0x0 ;  /* 0x00008000000079c5 */ /* 0x000fe40000010000 */
[----:B------:R-:W-:Y:S02]  /*10fc0*/  VIADD R152, R160, 0x280 ;  /* 0x00000280a0987836 */ /* 0x000fe40000000000 */
[----:B------:R-:W-:-:S03]  /*10fd0*/  IMAD.MOV.U32 R153, RZ, RZ, 0x40000040 ;  /* 0x40000040ff997424 */ /* 0x000fc600078e00ff */
[----:B------:R-:W-:Y:S02]  /*10fe0*/  R2UR UR6, R152 ;  /* 0x00000000980672ca */ /* 0x000fe400000e0000 */
[----:B------:R-:W-:Y:S02]  /*10ff0*/  R2UR UR7, R153 ;  /* 0x00000000990772ca */ /* 0x000fe400000e0000 */
[----:B------:R-:W-:Y:S02]  /*11000*/  F2FP.BF16.F32.PACK_AB R152, R229, R179 ;  /* 0x000000b3e598723e */ /* 0x000fe400000010ff */
[----:B------:R-:W-:Y:S02]  /*11010*/  F2FP.BF16.F32.PACK_AB R153, R175, R3 ;  /* 0x00000003af99723e */ /* 0x000fe400000010ff */
[----:B------:R-:W-:Y:S02]  /*11020*/  F2FP.BF16.F32.PACK_AB R154, R156, R211 ;  /* 0x000000d39c9a723e */ /* 0x000fe400000010ff */
[----:B------:R-:W-:-:S04]  /*11030*/  F2FP.BF16.F32.PACK_AB R155, R178, R177 ;  /* 0x000000b1b29b723e */ /* 0x000fc800000010ff */
[----:B------:R-:W-:-:S06]  /*11040*/  WARPGROUP.ARRIVE ;  /* 0x00000000000079c5 */ /* 0x000fcc0000000000 */
[----:B------:R-:W-:Y:S01]  /*11050*/  HGMMA.64x256x16.F32.BF16 R24, R152, gdesc[UR4].tnspB, R24, gsb0 ;  /* 0x43e0000498187df0 */ /* 0x000fe20008001818 */
[----:B------:R-:W-:Y:S02]  /*11060*/  FADD.FTZ R3, R156, R171 ;  /* 0x000000ab9c037221 */ /* 0x000fe40000010000 */
[----:B------:R-:W-:Y:S02]  /*11070*/  WARPGROUP.DEPBAR.LE gsb0, 0x0 ;  /* 0x00008000000079c5 */ /* 0x000fe40000010000 */
[----:B------:R-:W-:Y:S05]  /*11080*/  @!P0 BRA `(.L_x_6141) ;  /* 0x0000000000048947 */ /* 0x000fea0003800000 */
[----:B------:R-:W-:Y:S01]  /*11090*/  BPT.TRAP 0x1 ;  /* 0x000000040000795c */ /* 0x000fe20000300000 */
.L_x_6141:
        /* <DEDUP_REMOVED lines=10> */
.L_x_6131:
[----:B------:R-:W2:Y:S02]  /*11140*/  LDL R15, [R1+0xb8] ;  /* 0x0000b800010f7983 */ /* 0x000ea40000100800 */
[----:B--2---:R-:W-:-:S13]  /*11150*/  ISETP.GE.AND P1, PT, R14, R15, PT ;  /* 0x0000000f0e00720c */ /* 0x004fda0003f26270 */
[----:B------:R-:W-:Y:S05]  /*11160*/  @!P1 BRA `(.L_x_6143) ;  /* 0x0000003000509947 */ /* 0x000fea0003800000 */
[----:B------:R-:W-:Y:S02]  /*11170*/  IMAD.MOV.U32 R208, RZ, RZ, R176 ;  /* 0x000000ffffd07224 */ /* 0x000fe400078e00b0 */
[----:B------:R-:W-:-:S07]  /*11180*/  IMAD.MOV.U32 R209, RZ, RZ, R20 ;  /* 0x000000ffffd17224 */ /* 0x000fce00078e0014 */
.L_x_6154:
        /* <DEDUP_REMOVED lines=8> */
.L_x_6144:
[----:B------:R-:W-:Y:S01]  /*11210*/  IMAD R15, R18, 0x8, R22 ;  /* 0x00000008120f7824 */ /* 0x000fe200078e0216 */
[----:B------:R-:W-:-:S04]  /*11220*/  SHF.L.U32 R20, R204, 0x1f, RZ ;  /* 0x0000001fcc147819 */ /* 0x000fc800000006ff */
[----:B------:R0:W1:Y:S01]  /*11230*/  SYNCS.PHASECHK.TRANS64.TRYWAIT P1, [R15+URZ+0x32430], R20 ;  /* 0x032430140f0075a7 */ /* 0x000062000802017f */
[----:B------:R-:W-:Y:S05]  /*11240*/  @!P0 BRA `(.L_x_6145) ;  /* 0x0000000000048947 */ /* 0x000fea0003800000 */
[----:B------:R-:W-:Y:S01]  /*11250*/  BPT.TRAP 0x1 ;  /* 0x000000040000795c */ /* 0x000fe20000300000 */
.L_x_6145:
[----:B------:R-:W2:Y:S01]  /*11260*/  LDL R21, [R1+0x88] ;  /* 0x0000880001157983 */ /* 0x000ea20000100800 */
[----:B------:R-:W-:Y:S02]  /*11270*/  IMAD.MOV.U32 R157, RZ, RZ, 0x40000040 ;  /* 0x40000040ff9d7424 */ /* 0x000fe400078e00ff */
[----:B--2---:R-:W-:Y:S01]  /*11280*/  IMAD R156, R18, 0x300, R21 ;  /* 0x00000300129c7824 */ /* 0x004fe200078e0215 */
[----:B-1----:R-:W-:Y:S06]  /*11290*/  @P1 BRA `(.L_x_6146) ;  /* 0x0000000000081947 */ /* 0x002fec0003800000 */
[----:B------:R-:W1:Y:S02]  /*112a0*/  SYNCS.PHASECHK.TRANS64.TRYWAIT P1, [R15+URZ+0x32430], R20 ;  /* 0x032430140f0075a7 */ /* 0x000e64000802017f */
[----:B-1----:R-:W-:Y:S05]  /*112b0*/  @!P1 BRA `(.L_x_6147) ;  /* 0x0000012400a09947 */ /* 0x002fea0003800000 */
.L_x_6146:
[----:B-----5:R2:W-:Y:S04]  /*112c0*/  STL.64 [R1+0x1f8], R4 ;  /* 0x0001f80401007387 */ /* 0x0205e80000100a00 */
        /* <DEDUP_REMOVED lines=43> */
.L_x_6148:
[----:B------:R2:W3:Y:S01]  /*11580*/  SYNCS.PHASECHK.TRANS64.TRYWAIT P1, [R15+URZ+0x32450], R20 ;  /* 0x032450140f0075a7 */ /* 0x0004e2000802017f */
[----:B------:R-:W-:Y:S05]  /*11590*/  @!P0 BRA `(.L_x_6149) ;  /* 0x0000000000048947 */ /* 0x000fea0003800000 */
[----:B------:R-:W-:Y:S01]  /*115a0*/  BPT.TRAP 0x1 ;  /* 0x000000040000795c */ /* 0x000fe20000300000 */
.L_x_6149:
[----:B---3--:R-:W-:Y:S05]  /*115b0*/  @P1 BRA `(.L_x_6150) ;  /* 0x0000000000081947 */ /* 0x008fea0003800000 */
[----:B------:R-:W3:Y:S02]  /*115c0*/  SYNCS.PHASECHK.TRANS64.TRYWAIT P1, [R15+URZ+0x32450], R20 ;  /* 0x032450140f0075a7 */ /* 0x000ee4000802017f */
[----:B---3--:R-:W-:Y:S05]  /*115d0*/  @!P1 BRA `(.L_x_6151) ;  /* 0x0000012000ec9947 */ /* 0x008fea0003800000 */
.L_x_6150:
[----:B------:R4:W-:Y:S04]  /*115e0*/  STL.64 [R1+0x208], R22 ;  /* 0x0002081601007387 */ /* 0x0009e80000100a00 */
[----:B----4-:R-:W4:Y:S04]  /*115f0*/  LDL.64 R22, [R1+0x68] ;  /* 0x0000680001167983 */ /* 0x010f280000100a00 */
[----:B------:R0:W-:Y:S04]  /*11600*/  STL.64 [R1+0x200], R16 ;  /* 0x0002001001007387 */ /* 0x0001e80000100a00 */
[----:B0-----:R-:W4:Y:S01]  /*11610*/  LDL.64 R16, [R1+0x60] ;  /* 0x0000600001107983 */ /* 0x001f220000100a00 */
[----:B-123--:R-:W-:Y:S01]  /*11620*/  MOV R20, 0xc00 ;  /* 0x00000c0000147802 */ /* 0x00efe20000000f00 */
[----:B------:R-:W-:-:S02]  /*11630*/  IMAD.MOV.U32 R21, RZ, RZ, 0x40000040 ;  /* 0x40000040ff157424 */ /* 0x000fc400078e00ff */
[----:B------:R0:W-:Y:S02]  /*11640*/  STL.64 [R1+0x1f8], R14 ;  /* 0x0001f80e01007387 */ /* 0x0001e40000100a00 */
[----:B------:R-:W-:Y:S02]  /*11650*/  IMAD R20, R18, R20, UR38 ;  /* 0x0000002612147e24 */ /* 0x000fe4000f8e0214 */
[----:B-----5:R1:W-:Y:S01]  /*11660*/  STL.64 [R1+0x1f0], R2 ;  /* 0x0001f00201007387 */ /* 0x0203e20000100a00 */
[----:B------:R-:W-:Y:S05]  /*11670*/  WARPSYNC.ALL ;  /* 0x0000000000007948 */ /* 0x000fea0003800000 */
[----:B------:R-:W-:-:S02]  /*11680*/  R2UR UR6, R20 ;  /* 0x00000000140672ca */ /* 0x000fc400000e0000 */
        /* <DEDUP_REMOVED lines=156> */
.L_x_6152:
[----:B------:R-:W-:Y:S01]  /*12050*/  FMUL.FTZ R152, R152, UR42 ;  /* 0x0000002a98987c20 */ /* 0x000fe20008410000 */
[----:B------:R-:W-:Y:S01]  /*12060*/  FMUL.FTZ R153, R153, UR42 ;  /* 0x0000002a99997c20 */ /* 0x000fe20008410000 */
[----:B------:R-:W-:Y:S01]  /*12070*/  STL [R1+0x1f8], R5 ;  /* 0x0001f80501007387 */ /* 0x000fe20000100800 */
[----:B------:R-:W-:Y:S01]  /*12080*/  FMUL.FTZ R157, R157, UR42 ;  /* 0x0000002a9d9d7c20 */ /* 0x000fe20008410000 */
[----:B------:R-:W1:Y:S01]  /*12090*/  MUFU.TANH R20, R152 ;  /* 0x0000009800147308 */ /* 0x000e620000002400 */
[----:B------:R-:W-:Y:S01]  /*120a0*/  FMUL.FTZ R156, R156, UR42 ;  /* 0x0000002a9c9c7c20 */ /* 0x000fe20008410000 */
[----:B------:R2:W-:Y:S01]  /*120b0*/  STL [R1+0x1f4], R4 ;  /* 0x0001f40401007387 */ /* 0x0005e20000100800 */
[----:B------:R-:W-:Y:S01]  /*120c0*/  FMUL.FTZ R161, R161, UR42 ;  /* 0x0000002aa1a17c20 */ /* 0x000fe20008410000 */
[----:B------:R-:W-:Y:S01]  /*120d0*/  FMUL.FTZ R160, R160, UR42 ;  /* 0x0000002aa0a07c20 */ /* 0x000fe20008410000 */
[----:B------:R-:W-:Y:S01]  /*120e0*/  FMUL.FTZ R210, R168, UR42 ;  /* 0x0000002aa8d27c20 */ /* 0x000fe20008410000 */
[----:B-----5:R3:W-:Y:S01]  /*120f0*/  STL [R1+0x1f0], R2 ;  /* 0x0001f00201007387 */ /* 0x0207e20000100800 */
[----:B------:R-:W-:Y:S01]  /*12100*/  FMUL.FTZ R229, R164, UR42 ;  /* 0x0000002aa4e57c20 */ /* 0x000fe20008410000 */
[----:B------:R4:W0:Y:S01]  /*12110*/  MUFU.TANH R152, R161 ;  /* 0x000000a100987308 */ /* 0x0008220000002400 */
[----:B------:R-:W-:Y:S01]  /*12120*/  FMUL.FTZ R164, R172, UR42 ;  /* 0x0000002aaca47c20 */ /* 0x000fe20008410000 */
[----:B------:R-:W-:Y:S01]  /*12130*/  FMUL.FTZ R211, R165, UR42 ;  /* 0x0000002aa5d37c20 */ /* 0x000fe20008410000 */
[----:B------:R-:W-:Y:S01]  /*12140*/  FMUL.FTZ R165, R169, UR42 ;  /* 0x0000002aa9a57c20 */ /* 0x000fe20008410000 */
[----:B------:R-:W-:Y:S01]  /*12150*/  FMUL.FTZ R185, R185, UR42 ;  /* 0x0000002ab9b97c20 */ /* 0x000fe20008410000 */
[----:B------:R-:W-:Y:S01]  /*12160*/  FMUL.FTZ R188, R188, UR42 ;  /* 0x0000002abcbc7c20 */ /* 0x000fe20008410000 */
[----:B------:R-:W-:Y:S01]  /*12170*/  FMUL.FTZ R189, R189, UR42 ;  /* 0x0000002abdbd7c20 */ /* 0x000fe20008410000 */
[----:B------:R-:W-:Y:S01]  /*12180*/  FMUL.FTZ R154, R154, UR42 ;  /* 0x0000002a9a9a7c20 */ /* 0x000fe20008410000 */
[----:B--2---:R1:W2:Y:S01]  /*12190*/  MUFU.TANH R4, R153 ;  /* 0x0000009900047308 */ /* 0x0042a20000002400 */
[----:B----4-:R-:W-:Y:S01]  /*121a0*/  FMUL.FTZ R161, R177, UR42 ;  /* 0x0000002ab1a17c20 */ /* 0x010fe20008410000 */
[----:B------:R-:W-:Y:S01]  /*121b0*/  FMUL.FTZ R159, R159, UR42 ;  /* 0x0000002a9f9f7c20 */ /* 0x000fe20008410000 */
[----:B------:R-:W-:Y:S01]  /*121c0*/  FMUL.FTZ R155, R155, UR42 ;  /* 0x0000002a9b9b7c20 */ /* 0x000fe20008410000 */
[----:B------:R-:W-:Y:S01]  /*121d0*/  FMUL.FTZ R158, R158, UR42 ;  /* 0x0000002a9e9e7c20 */ /* 0x000fe20008410000 */
[----:B------:R-:W-:Y:S01]  /*121e0*/  UMOV UR46, UR44 ;  /* 0x0000002c002e7c82 */ /* 0x000fe20008000000 */
[----:B------:R-:W-:Y:S01]  /*121f0*/  FMUL.FTZ R167, R167, UR42 ;  /* 0x0000002aa7a77c20 */ /* 0x000fe20008410000 */
[----:B------:R-:W-:Y:S01]  /*12200*/  FMUL.FTZ R170, R170, UR42 ;  /* 0x0000002aaaaa7c20 */ /* 0x000fe20008410000 */
[----:B---3--:R3:W-:Y:S01]  /*12210*/  MUFU.TANH R2, R156 ;  /* 0x0000009c00027308 */ /* 0x0087e20000002400 */
[----:B-1----:R-:W-:-:S02]  /*12220*/  IMAD.MOV.U32 R153, RZ, RZ, R20 ;  /* 0x000000ffff997224 */ /* 0x002fc400078e0014 */
[----:B------:R-:W-:Y:S01]  /*12230*/  FMUL.FTZ R171, R171, UR42 ;  /* 0x0000002aabab7c20 */ /* 0x000fe20008410000 */
[----:B0-----:R-:W-:Y:S02]  /*12240*/  IMAD.MOV.U32 R169, RZ, RZ, R152 ;  /* 0x000000ffffa97224 */ /* 0x001fe400078e0098 */
[----:B------:R-:W-:Y:S01]  /*12250*/  FMUL.FTZ R152, R173, UR42 ;  /* 0x0000002aad987c20 */ /* 0x000fe20008410000 */
[----:B------:R-:W-:Y:S02]  /*12260*/  IMAD.MOV.U32 R168, RZ, RZ, R153 ;  /* 0x000000ffffa87224 */ /* 0x000fe400078e0099 */
[----:B------:R-:W-:Y:S01]  /*12270*/  FMUL.FTZ R153, R176, UR42 ;  /* 0x0000002ab0997c20 */ /* 0x000fe20008410000 */
[----:B------:R-:W-:Y:S01]  /*12280*/  FMUL.FTZ R178, R178, UR42 ;  /* 0x0000002ab2b27c20 */ /* 0x000fe20008410000 */
[----:B------:R0:W1:Y:S01]  /*12290*/  MUFU.TANH R20, R157 ;  /* 0x0000009d00147308 */ /* 0x0000620000002400 */
[----:B--2---:R-:W-:Y:S02]  /*122a0*/  IMAD.MOV.U32 R172, RZ, RZ, R4 ;  /* 0x000000ffffac7224 */ /* 0x004fe400078e0004 */
[----:B---3--:R-:W-:Y:S01]  /*122b0*/  FMUL.FTZ R156, R181, UR42 ;  /* 0x0000002ab59c7c20 */ /* 0x008fe20008410000 */
[----:B------:R-:W-:-:S02]  /*122c0*/  IMAD.MOV.U32 R181, RZ, RZ, R168 ;  /* 0x000000ffffb57224 */ /* 0x000fc400078e00a8 */
[----:B------:R-:W-:Y:S02]  /*122d0*/  FMUL.FTZ R190, R190, UR42 ;  /* 0x0000002abebe7c20 */ /* 0x000fe40008410000 */
[----:B------:R2:W3:Y:S01]  /*122e0*/  MUFU.TANH R5, R160 ;  /* 0x000000a000057308 */ /* 0x0004e20000002400 */
[----:B0-----:R-:W-:Y:S01]  /*122f0*/  FMUL.FTZ R157, R184, UR42 ;  /* 0x0000002ab89d7c20 */ /* 0x001fe20008410000 */
[----:B------:R-:W-:-:S06]  /*12300*/  IMAD.MOV.U32 R184, RZ, RZ, R172 ;  /* 0x000000ffffb87224 */ /* 0x000fcc00078e00ac */
[----:B------:R-:W0:Y:S01]  /*12310*/  MUFU.TANH R229, R229 ;  /* 0x000000e500e57308 */ /* 0x000e220000002400 */
[----:B-1----:R-:W-:Y:S01]  /*12320*/  IMAD.MOV.U32 R176, RZ, RZ, R20 ;  /* 0x000000ffffb07224 */ /* 0x002fe200078e0014 */
[----:B------:R-:W-:Y:S01]  /*12330*/  FMNMX.FTZ R20, R168, R209, !PT ;  /* 0x000000d1a8147209 */ /* 0x000fe20007810000 */
[----:B--2---:R-:W-:Y:S01]  /*12340*/  FMUL.FTZ R160, R180, UR42 ;  /* 0x0000002ab4a07c20 */ /* 0x004fe20008410000 */
[----:B------:R-:W-:Y:S02]  /*12350*/  FMUL.FTZ R180, R192, UR42 ;  /* 0x0000002ac0b47c20 */ /* 0x000fe40008410000 */
[----:B------:R-:W-:Y:S01]  /*12360*/  FMNMX.FTZ R20, R172, R20, !PT ;  /* 0x00000014ac147209 */ /* 0x000fe20007810000 */
[----:B------:R-:W-:Y:S01]  /*12370*/  FMUL.FTZ R172, R196, UR42 ;  /* 0x0000002ac4ac7c20 */ /* 0x000fe20008410000 */
[----:B------:R-:W1:Y:S01]  /*12380*/  MUFU.TANH R211, R211 ;  /* 0x000000d300d37308 */ /* 0x000e620000002400 */
[----:B---3--:R-:W-:Y:S01]  /*12390*/  IMAD.MOV.U32 R173, RZ, RZ, R5 ;  /* 0x000000ffffad7224 */ /* 0x008fe200078e0005 */
[----:B------:R-:W-:Y:S01]  /*123a0*/  FMNMX.FTZ R20, R2, R20, !PT ;  /* 0x0000001402147209 */ /* 0x000fe20007810000 */
[----:B------:R-:W-:-:S03]  /*123b0*/  FMUL.FTZ R196, R163, UR42 ;  /* 0x0000002aa3c47c20 */ /* 0x000fc60008410000 */
[----:B------:R-:W-:Y:S02]  /*123c0*/  FMNMX.FTZ R20, R176, R20, !PT ;  /* 0x00000014b0147209 */ /* 0x000fe40007810000 */
[----:B------:R-:W2:Y:S02]  /*123d0*/  MUFU.TANH R210, R210 ;  /* 0x000000d200d27308 */ /* 0x000ea40000002400 */
[----:B------:R-:W-:-:S04]  /*123e0*/  FMNMX.FTZ R20, R173, R20, !PT ;  /* 0x00000014ad147209 */ /* 0x000fc80007810000 */
[----:B------:R-:W-:Y:S02]  /*123f0*/  FMNMX.FTZ R20, R169, R20, !PT ;  /* 0x00000014a9147209 */ /* 0x000fe40007810000 */
[----:B------:R-:W3:Y:S02]  /*12400*/  MUFU.TANH R165, R165 ;  /* 0x000000a500a57308 */ /* 0x000ee40000002400 */
[----:B0-----:R-:W-:-:S04]  /*12410*/  FMNMX.FTZ R20, R229, R20, !PT ;  /* 0x00000014e5147209 */ /* 0x001fc80007810000 */
[----:B-1----:R-:W-:Y:S02]  /*12420*/  FMNMX.FTZ R20, R211, R20, !PT ;  /* 0x00000014d3147209 */ /* 0x002fe40007810000 */
[----:B------:R-:W0:Y:S02]  /*12430*/  MUFU.TANH R164, R164 ;  /* 0x000000a400a47308 */ /* 0x000e240000002400 */
[----:B--2---:R-:W-:-:S06]  /*12440*/  FMNMX.FTZ R20, R210, R20, !PT ;  /* 0x00000014d2147209 */ /* 0x004fcc0007810000 */
        /* <DEDUP_REMOVED lines=10> */
[----:B------:R0:W3:Y:S01]  /*124f0*/  MUFU.TANH R4, R185 ;  /* 0x000000b900047308 */ /* 0x0000e20000002400 */
[----:B-1----:R-:W-:-:S07]  /*12500*/  FMNMX.FTZ R20, R160, R20, !PT ;  /* 0x00000014a0147209 */ /* 0x002fce0007810000 */
[----:B------:R-:W1:Y:S01]  /*12510*/  MUFU.TANH R157, R157 ;  /* 0x0000009d009d7308 */ /* 0x000e620000002400 */
[----:B--2---:R-:W-:Y:S01]  /*12520*/  FMNMX.FTZ R20, R156, R20, !PT ;  /* 0x000000149c147209 */ /* 0x004fe20007810000 */
[----:B0-----:R-:W-:Y:S01]  /*12530*/  FMUL.FTZ R185, R197, UR42 ;  /* 0x0000002ac5b97c20 */ /* 0x001fe20008410000 */
[----:B------:R-:W-:-:S05]  /*12540*/  FMUL.FTZ R197, R162, UR42 ;  /* 0x0000002aa2c57c20 */ /* 0x000fca0008410000 */
[----:B------:R0:W2:Y:S08]  /*12550*/  MUFU.TANH R5, R188 ;  /* 0x000000bc00057308 */ /* 0x0000b00000002400 */
[----:B------:R-:W4:Y:S01]  /*12560*/  MUFU.TANH R189, R189 ;  /* 0x000000bd00bd7308 */ /* 0x000f220000002400 */
[----:B0-----:R-:W-:Y:S02]  /*12570*/  IMAD.MOV.U32 R188, RZ, RZ, R173 ;  /* 0x000000ffffbc7224 */ /* 0x001fe400078e00ad */
[----:B------:R-:W-:Y:S01]  /*12580*/  FMUL.FTZ R173, R193, UR42 ;  /* 0x0000002ac1ad7c20 */ /* 0x000fe20008410000 */
[----:B---3--:R-:W-:Y:S01]  /*12590*/  IMAD.MOV.U32 R193, RZ, RZ, R4 ;  /* 0x000000ffffc17224 */ /* 0x008fe200078e0004 */
[----:B-1----:R-:W-:-:S03]  /*125a0*/  FMNMX.FTZ R20, R157, R20, !PT ;  /* 0x000000149d147209 */ /* 0x002fc60007810000 */
[----:B------:R-:W0:Y:S01]  /*125b0*/  MUFU.TANH R180, R180 ;  /* 0x000000b400b47308 */ /* 0x000e220000002400 */
[----:B--2---:R-:W-:Y:S01]  /*125c0*/  IMAD.MOV.U32 R192, RZ, RZ, R5 ;  /* 0x000000ffffc07224 */ /* 0x004fe200078e0005 */
[----:B------:R-:W-:-:S03]  /*125d0*/  FMNMX.FTZ R20, R193, R20, !PT ;  /* 0x00000014c1147209 */ /* 0x000fc60007810000 */
[----:B------:R-:W-:Y:S01]  /*125e0*/  IMAD.MOV.U32 R162, RZ, RZ, R192 ;  /* 0x000000ffffa27224 */ /* 0x000fe200078e00c0 */
[----:B------:R-:W-:Y:S01]  /*125f0*/  FMNMX.FTZ R20, R192, R20, !PT ;  /* 0x00000014c0147209 */ /* 0x000fe20007810000 */
[----:B------:R-:W-:Y:S01]  /*12600*/  FMUL.FTZ R192, R166, UR42 ;  /* 0x0000002aa6c07c20 */ /* 0x000fe20008410000 */
[----:B------:R-:W1:Y:S02]  /*12610*/  MUFU.TANH R173, R173 ;  /* 0x000000ad00ad7308 */ /* 0x000e640000002400 */
[----:B----4-:R-:W-:-:S06]  /*12620*/  FMNMX.FTZ R20, R189, R20, !PT ;  /* 0x00000014bd147209 */ /* 0x010fcc0007810000 */
[----:B------:R-:W2:Y:S01]  /*12630*/  MUFU.TANH R172, R172 ;  /* 0x000000ac00ac7308 */ /* 0x000ea20000002400 */
[----:B0-----:R-:W-:-:S07]  /*12640*/  FMNMX.FTZ R20, R180, R20, !PT ;  /* 0x00000014b4147209 */ /* 0x001fce0007810000 */
[----:B------:R-:W0:Y:S01]  /*12650*/  MUFU.TANH R185, R185 ;  /* 0x000000b900b97308 */ /* 0x000e220000002400 */
[----:B-1----:R-:W-:-:S07]  /*12660*/  FMNMX.FTZ R20, R173, R20, !PT ;  /* 0x00000014ad147209 */ /* 0x002fce0007810000 */
[----:B------:R-:W-:Y:S01]  /*12670*/  MUFU.TANH R5, R154 ;  /* 0x0000009a00057308 */ /* 0x000fe20000002400 */
[----:B--2---:R-:W-:-:S07]  /*12680*/  FMNMX.FTZ R20, R172, R20, !PT ;  /* 0x00000014ac147209 */ /* 0x004fce0007810000 */
[----:B------:R1:W2:Y:S01]  /*12690*/  MUFU.TANH R177, R159 ;  /* 0x0000009f00b17308 */ /* 0x0002a20000002400 */
[----:B0-----:R-:W-:-:S05]  /*126a0*/  FMNMX.FTZ R20, R185, R20, !PT ;  /* 0x00000014b9147209 */ /* 0x001fca0007810000 */
[----:B------:R-:W0:Y:S02]  /*126b0*/  SHFL.BFLY PT, R168, R20, 0x2, 0x1f ;  /* 0x0c401f0014a87f89 */ /* 0x000e2400000e0000 */
[----:B------:R3:W4:Y:S01]  /*126c0*/  MUFU.TANH R4, R155 ;  /* 0x0000009b00047308 */ /* 0x0007220000002400 */
[----:B-1----:R-:W-:-:S07]  /*126d0*/  IMAD.MOV.U32 R159, RZ, RZ, R193 ;  /* 0x000000ffff9f7224 */ /* 0x002fce00078e00c1 */
[----:B------:R-:W-:Y:S08]  /*126e0*/  MUFU.TANH R197, R197 ;  /* 0x000000c500c57308 */ /* 0x000ff00000002400 */
[----:B------:R1:W-:Y:S01]  /*126f0*/  MUFU.TANH R193, R170 ;  /* 0x000000aa00c17308 */ /* 0x0003e20000002400 */
[----:B0-----:R-:W-:Y:S01]  /*12700*/  FMNMX.FTZ R20, R20, R168, !PT ;  /* 0x000000a814147209 */ /* 0x001fe20007810000 */
[----:B------:R-:W-:-:S06]  /*12710*/  IMAD.MOV.U32 R168, RZ, RZ, R2 ;  /* 0x000000ffffa87224 */ /* 0x000fcc00078e0002 */
[----:B------:R-:W-:Y:S01]  /*12720*/  MUFU.TANH R196, R196 ;  /* 0x000000c400c47308 */ /* 0x000fe20000002400 */
[----:B------:R-:W0:Y:S07]  /*12730*/  SHFL.BFLY PT, R154, R20, 0x1, 0x1f ;  /* 0x0c201f00149a7f89 */ /* 0x000e2e00000e0000 */
[----:B------:R-:W4:Y:S08]  /*12740*/  MUFU.TANH R2, R158 ;  /* 0x0000009e00027308 */ /* 0x000f300000002400 */
[----:B------:R4:W4:Y:S08]  /*12750*/  MUFU.TANH R158, R167 ;  /* 0x000000a7009e7308 */ /* 0x0009300000002400 */
[----:B------:R-:W-:Y:S01]  /*12760*/  MUFU.TANH R192, R192 ;  /* 0x000000c000c07308 */ /* 0x000fe20000002400 */
[----:B0-----:R-:W-:-:S05]  /*12770*/  FMNMX.FTZ R20, R20, R154, !PT ;  /* 0x0000009a14147209 */ /* 0x001fca0007810000 */
[C---:B---3--:R-:W-:Y:S01]  /*12780*/  FADD.FTZ R155, -R20.reuse, R209 ;  /* 0x000000d1149b7221 */ /* 0x048fe20000010100 */
[----:B--2---:R-:W-:Y:S02]  /*12790*/  IMAD.MOV.U32 R209, RZ, RZ, R177 ;  /* 0x000000ffffd17224 */ /* 0x004fe400078e00b1 */
[----:B------:R-:W-:Y:S01]  /*127a0*/  FMUL.FTZ R177, R20, UR46 ;  /* 0x0000002e14b17c20 */ /* 0x000fe20008410000 */
[----:B------:R-:W-:Y:S01]  /*127b0*/  MUFU.TANH R178, R178 ;  /* 0x000000b200b27308 */ /* 0x000fe20000002400 */
[----:B------:R-:W-:Y:S02]  /*127c0*/  FMUL.FTZ R155, R155, UR46 ;  /* 0x0000002e9b9b7c20 */ /* 0x000fe40008410000 */
[--C-:B------:R-:W-:Y:S01]  /*127d0*/  FFMA.FTZ R181, R181, UR46, -R177.reuse ;  /* 0x0000002eb5b57c23 */ /* 0x100fe200080108b1 */
[--C-:B------:R-:W-:Y:S01]  /*127e0*/  FFMA.FTZ R184, R184, UR46, -R177.reuse ;  /* 0x0000002eb8b87c23 */ /* 0x100fe200080108b1 */
[--C-:B------:R-:W-:Y:S01]  /*127f0*/  FFMA.FTZ R166, R152, UR46, -R177.reuse ;  /* 0x0000002e98a67c23 */ /* 0x100fe200080108b1 */
[--C-:B------:R-:W-:Y:S01]  /*12800*/  FFMA.FTZ R163, R153, UR46, -R177.reuse ;  /* 0x0000002e99a37c23 */ /* 0x100fe200080108b1 */
[----:B------:R-:W-:Y:S01]  /*12810*/  FMNMX.FTZ R153, R5, R208, !PT ;  /* 0x000000d005997209 */ /* 0x000fe20007810000 */
[----:B------:R-:W-:Y:S01]  /*12820*/  MUFU.EX2 R155, R155 ;  /* 0x0000009b009b7308 */ /* 0x000fe20000000800 */
[--C-:B------:R-:W-:Y:S01]  /*12830*/  FFMA.FTZ R154, R168, UR46, -R177.reuse ;  /* 0x0000002ea89a7c23 */ /* 0x100fe200080108b1 */
[----:B-1----:R-:W-:Y:S01]  /*12840*/  FFMA.FTZ R170, R211, UR46, -R177 ;  /* 0x0000002ed3aa7c23 */ /* 0x002fe200080108b1 */
[----:B----4-:R-:W-:Y:S01]  /*12850*/  FMNMX.FTZ R153, R4, R153, !PT ;  /* 0x0000009904997209 */ /* 0x010fe20007810000 */
[----:B------:R-:W-:-:S02]  /*12860*/  IMAD.MOV.U32 R211, RZ, RZ, R162 ;  /* 0x000000ffffd37224 */ /* 0x000fc400078e00a2 */
[----:B------:R-:W-:Y:S01]  /*12870*/  FFMA.FTZ R167, R210, UR46, -R177 ;  /* 0x0000002ed2a77c23 */ /* 0x000fe200080108b1 */
[----:B------:R-:W-:Y:S01]  /*12880*/  IMAD.MOV.U32 R210, RZ, RZ, R159 ;  /* 0x000000ffffd27224 */ /* 0x000fe200078e009f */
[----:B------:R-:W-:Y:S01]  /*12890*/  FMNMX.FTZ R153, R2, R153, !PT ;  /* 0x0000009902997209 */ /* 0x000fe20007810000 */
[----:B------:R-:W0:Y:S01]  /*128a0*/  MUFU.EX2 R152, R181 ;  /* 0x000000b500987308 */ /* 0x000e220000000800 */
[--C-:B------:R-:W-:Y:S01]  /*128b0*/  FFMA.FTZ R176, R176, UR46, -R177.reuse ;  /* 0x0000002eb0b07c23 */ /* 0x100fe200080108b1 */
[--C-:B------:R-:W-:Y:S01]  /*128c0*/  FFMA.FTZ R162, R156, UR46, -R177.reuse ;  /* 0x0000002e9ca27c23 */ /* 0x100fe200080108b1 */
[--C-:B------:R-:W-:Y:S01]  /*128d0*/  FFMA.FTZ R156, R211, UR46, -R177.reuse ;  /* 0x0000002ed39c7c23 */ /* 0x100fe200080108b1 */
[--C-:B------:R-:W-:Y:S01]  /*128e0*/  FFMA.FTZ R159, R157, UR46, -R177.reuse ;  /* 0x0000002e9d9f7c23 */ /* 0x100fe200080108b1 */
[----:B------:R-:W-:Y:S02]  /*128f0*/  IMAD.MOV.U32 R211, RZ, RZ, R158 ;  /* 0x000000ffffd37224 */ /* 0x000fe400078e009e */
        /* <DEDUP_REMOVED lines=14> */
[----:B------:R-:W-:Y:S01]  /*129e0*/  FMNMX.FTZ R153, R209, R153, !PT ;  /* 0x00000099d1997209 */ /* 0x000fe20007810000 */
[----:B------:R-:W-:Y:S01]  /*129f0*/  FFMA.FTZ R177, R185, UR46, -R177 ;  /* 0x0000002eb9b17c23 */ /* 0x000fe200080108b1 */
[----:B------:R-:W-:-:S02]  /*12a00*/  IMAD.MOV.U32 R210, RZ, RZ, R193 ;  /* 0x000000ffffd27224 */ /* 0x000fc400078e00c1 */
[----:B0-----:R-:W-:Y:S01]  /*12a10*/  FFMA.FTZ R3, R155, R3, R152 ;  /* 0x000000039b037223 */ /* 0x001fe20000010098 */
[----:B------:R-:W0:Y:S01]  /*12a20*/  MUFU.TANH R185, R171 ;  /* 0x000000ab00b97308 */ /* 0x000e220000002400 */
[----:B------:R-:W-:Y:S01]  /*12a30*/  FMNMX.FTZ R153, R197, R153, !PT ;  /* 0x00000099c5997209 */ /* 0x000fe20007810000 */
[----:B------:R-:W-:Y:S01]  /*12a40*/  FMUL.FTZ R193, R174, UR42 ;  /* 0x0000002aaec17c20 */ /* 0x000fe20008410000 */
[C---:B-1----:R-:W-:Y:S01]  /*12a50*/  FADD.FTZ R3, R184.reuse, R3 ;  /* 0x00000003b8037221 */ /* 0x042fe20000010000 */
[----:B------:R-:W-:Y:S01]  /*12a60*/  F2FP.BF16.F32.PACK_AB R152, R184, R152 ;  /* 0x00000098b898723e */ /* 0x000fe200000010ff */
[----:B------:R-:W-:Y:S01]  /*12a70*/  FMUL.FTZ R184, R175, UR42 ;  /* 0x0000002aafb87c20 */ /* 0x000fe20008410000 */
[----:B------:R-:W-:Y:S01]  /*12a80*/  FMNMX.FTZ R153, R196, R153, !PT ;  /* 0x00000099c4997209 */ /* 0x000fe20007810000 */
[----:B------:R-:W-:Y:S01]  /*12a90*/  FMUL.FTZ R189, R179, UR42 ;  /* 0x0000002ab3bd7c20 */ /* 0x000fe20008410000 */
[----:B------:R-:W1:Y:S01]  /*12aa0*/  MUFU.EX2 R176, R176 ;  /* 0x000000b000b07308 */ /* 0x000e620000000800 */
[----:B--2---:R-:W-:Y:S01]  /*12ab0*/  FADD.FTZ R3, R154, R3 ;  /* 0x000000039a037221 */ /* 0x004fe20000010000 */
[----:B------:R-:W-:Y:S01]  /*12ac0*/  FMNMX.FTZ R153, R192, R153, !PT ;  /* 0x00000099c0997209 */ /* 0x000fe20007810000 */
[----:B------:R-:W-:Y:S01]  /*12ad0*/  FMUL.FTZ R175, R183, UR42 ;  /* 0x0000002ab7af7c20 */ /* 0x000fe20008410000 */
[----:B------:R-:W-:Y:S01]  /*12ae0*/  FMUL.FTZ R183, R187, UR42 ;  /* 0x0000002abbb77c20 */ /* 0x000fe20008410000 */
[----:B------:R-:W-:Y:S01]  /*12af0*/  FMUL.FTZ R229, R194, UR42 ;  /* 0x0000002ac2e57c20 */ /* 0x000fe20008410000 */
[----:B------:R-:W-:Y:S01]  /*12b00*/  FMNMX.FTZ R153, R211, R153, !PT ;  /* 0x00000099d3997209 */ /* 0x000fe20007810000 */
[----:B------:R-:W-:Y:S01]  /*12b10*/  FMUL.FTZ R179, R198, UR42 ;  /* 0x0000002ac6b37c20 */ /* 0x000fe20008410000 */
[----:B------:R-:W2:Y:S01]  /*12b20*/  MUFU.TANH R193, R193 ;  /* 0x000000c100c17308 */ /* 0x000ea20000002400 */
[----:B0-----:R-:W-:Y:S01]  /*12b30*/  IMAD.MOV.U32 R187, RZ, RZ, R185 ;  /* 0x000000ffffbb7224 */ /* 0x001fe200078e00b9 */
[----:B------:R-:W-:Y:S01]  /*12b40*/  FMNMX.FTZ R153, R210, R153, !PT ;  /* 0x00000099d2997209 */ /* 0x000fe20007810000 */
[----:B------:R-:W-:Y:S01]  /*12b50*/  FMUL.FTZ R185, R191, UR42 ;  /* 0x0000002abfb97c20 */ /* 0x000fe20008410000 */
[----:B------:R-:W-:-:S02]  /*12b60*/  IMAD.MOV.U32 R191, RZ, RZ, R211 ;  /* 0x000000ffffbf7224 */ /* 0x000fc400078e00d3 */
[----:B------:R-:W-:Y:S01]  /*12b70*/  FMUL.FTZ R211, R195, UR42 ;  /* 0x0000002ac3d37c20 */ /* 0x000fe20008410000 */
[----:B------:R-:W-:Y:S01]  /*12b80*/  FMNMX.FTZ R153, R187, R153, !PT ;  /* 0x00000099bb997209 */ /* 0x000fe20007810000 */
[----:B------:R-:W-:Y:S01]  /*12b90*/  IMAD.MOV.U32 R194, RZ, RZ, R209 ;  /* 0x000000ffffc27224 */ /* 0x000fe200078e00d1 */
[----:B------:R-:W0:Y:S01]  /*12ba0*/  MUFU.TANH R184, R184 ;  /* 0x000000b800b87308 */ /* 0x000e220000002400 */
[----:B-1----:R-:W-:Y:S01]  /*12bb0*/  FADD.FTZ R171, R176, R3 ;  /* 0x00000003b0ab7221 */ /* 0x002fe20000010000 */
[----:B------:R-:W-:Y:S01]  /*12bc0*/  FMUL.FTZ R3, R182, UR42 ;  /* 0x0000002ab6037c20 */ /* 0x000fe20008410000 */
[----:B------:R-:W-:Y:S01]  /*12bd0*/  FMUL.FTZ R182, R186, UR42 ;  /* 0x0000002abab67c20 */ /* 0x000fe20008410000 */
[----:B------:R-:W-:-:S04]  /*12be0*/  F2FP.BF16.F32.PACK_AB R154, R176, R154 ;  /* 0x0000009ab09a723e */ /* 0x000fc800000010ff */
[----:B------:R-:W1:Y:S01]  /*12bf0*/  MUFU.TANH R189, R189 ;  /* 0x000000bd00bd7308 */ /* 0x000e620000002400 */
[----:B--2---:R-:W-:-:S07]  /*12c00*/  FMNMX.FTZ R153, R193, R153, !PT ;  /* 0x00000099c1997209 */ /* 0x004fce0007810000 */
[----:B------:R-:W2:Y:S01]  /*12c10*/  MUFU.TANH R3, R3 ;  /* 0x0000000300037308 */ /* 0x000ea20000002400 */
[----:B0-----:R-:W-:-:S04]  /*12c20*/  FMNMX.FTZ R153, R184, R153, !PT ;  /* 0x00000099b8997209 */ /* 0x001fc80007810000 */
[----:B------:R-:W-:-:S03]  /*12c30*/  FMNMX.FTZ R153, R178, R153, !PT ;  /* 0x00000099b2997209 */ /* 0x000fc60007810000 */
        /* <DEDUP_REMOVED lines=9> */
[----:B0-----:R-:W-:Y:S01]  /*12cd0*/  IMAD.MOV.U32 R190, RZ, RZ, R210 ;  /* 0x000000ffffbe7224 */ /* 0x001fe200078e00d2 */
[----:B--2---:R-:W-:Y:S01]  /*12ce0*/  FMNMX.FTZ R153, R183, R153, !PT ;  /* 0x00000099b7997209 */ /* 0x004fe20007810000 */
[----:B------:R-:W-:-:S05]  /*12cf0*/  FMUL.FTZ R210, R199, UR42 ;  /* 0x0000002ac7d27c20 */ /* 0x000fca0008410000 */
[----:B------:R-:W0:Y:S01]  /*12d00*/  MUFU.TANH R229, R229 ;  /* 0x000000e500e57308 */ /* 0x000e220000002400 */
[----:B---3--:R-:W-:-:S07]  /*12d10*/  FMNMX.FTZ R153, R186, R153, !PT ;  /* 0x00000099ba997209 */ /* 0x008fce0007810000 */
[----:B------:R-:W2:Y:S01]  /*12d20*/  MUFU.TANH R211, R211 ;  /* 0x000000d300d37308 */ /* 0x000ea20000002400 */
[----:B-1----:R-:W-:-:S07]  /*12d30*/  FMNMX.FTZ R153, R185, R153, !PT ;  /* 0x00000099b9997209 */ /* 0x002fce0007810000 */
[----:B------:R-:W1:Y:S01]  /*12d40*/  MUFU.TANH R179, R179 ;  /* 0x000000b300b37308 */ /* 0x000e620000002400 */
[----:B0-----:R-:W-:-:S07]  /*12d50*/  FMNMX.FTZ R153, R229, R153, !PT ;  /* 0x00000099e5997209 */ /* 0x001fce0007810000 */
[----:B------:R-:W0:Y:S01]  /*12d60*/  MUFU.TANH R210, R210 ;  /* 0x000000d200d27308 */ /* 0x000e220000002400 */
[----:B--2---:R-:W-:-:S04]  /*12d70*/  FMNMX.FTZ R153, R211, R153, !PT ;  /* 0x00000099d3997209 */ /* 0x004fc80007810000 */
[----:B-1----:R-:W-:-:S04]  /*12d80*/  FMNMX.FTZ R153, R179, R153, !PT ;  /* 0x00000099b3997209 */ /* 0x002fc80007810000 */
[----:B0-----:R-:W-:-:S05]  /*12d90*/  FMNMX.FTZ R153, R210, R153, !PT ;  /* 0x00000099d2997209 */ /* 0x001fca0007810000 */
[----:B------:R-:W0:Y:S02]  /*12da0*/  SHFL.BFLY PT, R174, R153, 0x2, 0x1f ;  /* 0x0c401f0099ae7f89 */ /* 0x000e2400000e0000 */
[----:B0-----:R-:W-:-:S05]  /*12db0*/  FMNMX.FTZ R174, R153, R174, !PT ;  /* 0x000000ae99ae7209 */ /* 0x001fca0007810000 */
[----:B------:R-:W0:Y:S02]  /*12dc0*/  SHFL.BFLY PT, R176, R174, 0x1, 0x1f ;  /* 0x0c201f00aeb07f89 */ /* 0x000e2400000e0000 */
[----:B0-----:R-:W-:-:S05]  /*12dd0*/  FMNMX.FTZ R176, R174, R176, !PT ;  /* 0x000000b0aeb07209 */ /* 0x001fca0007810000 */
[C---:B------:R-:W-:Y:S01]  /*12de0*/  FMUL.FTZ R181, R176.reuse, UR46 ;  /* 0x0000002eb0b57c20 */ /* 0x040fe20008410000 */
[----:B------:R-:W-:-:S03]  /*12df0*/  FADD.FTZ R208, -R176, R208 ;  /* 0x000000d0b0d07221 */ /* 0x000fc60000010100 */
[--C-:B------:R-:W-:Y:S01]  /*12e00*/  FFMA.FTZ R198, R194, UR46, -R181.reuse ;  /* 0x0000002ec2c67c23 */ /* 0x100fe200080108b5 */
[--C-:B------:R-:W-:Y:S01]  /*12e10*/  FFMA.FTZ R194, R187, UR46, -R181.reuse ;  /* 0x0000002ebbc27c23 */ /* 0x100fe200080108b5 */
[--C-:B------:R-:W-:Y:S01]  /*12e20*/  FFMA.FTZ R187, R178, UR46, -R181.reuse ;  /* 0x0000002eb2bb7c23 */ /* 0x100fe200080108b5 */
[--C-:B------:R-:W-:Y:S01]  /*12e30*/  FFMA.FTZ R178, R211, UR46, -R181.reuse ;  /* 0x0000002ed3b27c23 */ /* 0x100fe200080108b5 */
[--C-:B------:R-:W-:Y:S01]  /*12e40*/  FFMA.FTZ R199, R191, UR46, -R181.reuse ;  /* 0x0000002ebfc77c23 */ /* 0x100fe200080108b5 */
[----:B------:R-:W0:Y:S01]  /*12e50*/  S2R R211, SR_TID.X ;  /* 0x0000000000d37919 */ /* 0x000e220000002100 */
[----:B------:R-:W-:Y:S01]  /*12e60*/  FMUL.FTZ R208, R208, UR46 ;  /* 0x0000002ed0d07c20 */ /* 0x000fe20008410000 */
[--C-:B------:R-:W-:Y:S01]  /*12e70*/  FFMA.FTZ R153, R5, UR46, -R181.reuse ;  /* 0x0000002e05997c23 */ /* 0x100fe200080108b5 */
[--C-:B------:R-:W-:Y:S01]  /*12e80*/  FFMA.FTZ R191, R184, UR46, -R181.reuse ;  /* 0x0000002eb8bf7c23 */ /* 0x100fe200080108b5 */
[----:B------:R-:W-:Y:S02]  /*12e90*/  IMAD.MOV.U32 R184, RZ, RZ, R186 ;  /* 0x000000ffffb87224 */ /* 0x000fe400078e00ba */
        /* <DEDUP_REMOVED lines=18> */
[----:B------:R-:W-:-:S02]  /*12fc0*/  VIADD R175, R15, 0x32440 ;  /* 0x000324400faf7836 */ /* 0x000fc40000000000 */
[-C--:B------:R-:W-:Y:S01]  /*12fd0*/  FMUL.FTZ R24, R24, R155.reuse ;  /* 0x0000009b18187220 */ /* 0x080fe20000410000 */
[----:B------:R-:W-:Y:S02]  /*12fe0*/  IMAD.U32 R210, RZ, RZ, UR37 ;  /* 0x00000025ffd27e24 */ /* 0x000fe4000f8e00ff */
[-C--:B------:R-:W-:Y:S01]  /*12ff0*/  FMUL.FTZ R25, R25, R155.reuse ;  /* 0x0000009b19197220 */ /* 0x080fe20000410000 */
[-C--:B------:R-:W-:Y:S01]  /*13000*/  FMUL.FTZ R28, R28, R155.reuse ;  /* 0x0000009b1c1c7220 */ /* 0x080fe20000410000 */
[-C--:B------:R-:W-:Y:S01]  /*13010*/  FMUL.FTZ R29, R29, R155.reuse ;  /* 0x0000009b1d1d7220 */ /* 0x080fe20000410000 */
[----:B------:R-:W1:Y:S01]  /*13020*/  MUFU.EX2 R153, R153 ;  /* 0x0000009900997308 */ /* 0x000e620000000800 */
[----:B------:R-:W-:Y:S01]  /*13030*/  PRMT R175, R210, 0x654, R175 ;  /* 0x00000654d2af7816 */ /* 0x000fe200000000af */
[-C--:B------:R-:W-:Y:S01]  /*13040*/  FMUL.FTZ R32, R32, R155.reuse ;  /* 0x0000009b20207220 */ /* 0x080fe20000410000 */
[----:B0-----:R-:W-:Y:S01]  /*13050*/  SHF.R.U32.HI R211, RZ, 0x7, R211 ;  /* 0x00000007ffd37819 */ /* 0x001fe200000116d3 */
        /* <DEDUP_REMOVED lines=60> */
[----:B------:R-:W-:Y:S01]  /*13420*/  IADD3 R155, R211, 0x8, RZ ;  /* 0x00000008d39b7810 */ /* 0x000fe20007ffe0ff */
[----:B------:R2:W-:Y:S01]  /*13430*/  SYNCS.ARRIVE.TRANS64.RED.A1T0 RZ, [R175+URZ], RZ ;  /* 0x000000ffafff79a7 */ /* 0x0005e2000810043f */
[----:B-1----:R-:W-:Y:S01]  /*13440*/  FFMA.FTZ R0, R208, R0, R153 ;  /* 0x00000000d0007223 */ /* 0x002fe20000010099 */
[----:B------:R-:W-:Y:S01]  /*13450*/  MUFU.EX2 R198, R198 ;  /* 0x000000c600c67308 */ /* 0x000fe20000000800 */
[----:B------:R1:W5:Y:S01]  /*13460*/  LDL.LU R5, [R1+0x1f8] ;  /* 0x0001f80001057983 */ /* 0x0003620000300800 */
[----:B--2---:R-:W-:-:S02]  /*13470*/  IMAD.MOV.U32 R175, RZ, RZ, 0x40000040 ;  /* 0x40000040ffaf7424 */ /* 0x004fc400078e00ff */
[C---:B0-----:R-:W-:Y:S01]  /*13480*/  FADD.FTZ R0, R174.reuse, R0 ;  /* 0x00000000ae007221 */ /* 0x041fe20000010000 */
[----:B------:R-:W-:Y:S01]  /*13490*/  F2FP.BF16.F32.PACK_AB R153, R174, R153 ;  /* 0x00000099ae99723e */ /* 0x000fe200000010ff */
[-C--:B------:R-:W-:Y:S01]  /*134a0*/  FMUL.FTZ R26, R26, R208.reuse ;  /* 0x000000d01a1a7220 */ /* 0x080fe20000410000 */
[-C--:B------:R-:W-:Y:S01]  /*134b0*/  FMUL.FTZ R27, R27, R208.reuse ;  /* 0x000000d01b1b7220 */ /* 0x080fe20000410000 */
[----:B------:R-:W-:Y:S01]  /*134c0*/  R2UR UR7, R175 ;  /* 0x00000000af0772ca */ /* 0x000fe200000e0000 */
[----:B------:R-:W-:Y:S01]  /*134d0*/  FMUL.FTZ R30, R30, R208 ;  /* 0x000000d01e1e7220 */ /* 0x000fe20000410000 */
[----:B------:R-:W0:Y:S01]  /*134e0*/  MUFU.EX2 R175, R209 ;  /* 0x000000d100af7308 */ /* 0x000e220000000800 */
        /* <DEDUP_REMOVED lines=67> */
[----:B------:R1:W5:Y:S03]  /*13920*/  LDL.LU R4, [R1+0x1f4] ;  /* 0x0001f40001047983 */ /* 0x0003660000300800 */
[----:B------:R-:W-:Y:S01]  /*13930*/  WARPGROUP.ARRIVE ;  /* 0x00000000000079c5 */ /* 0x000fe20000000000 */
[----:B------:R1:W5:Y:S01]  /*13940*/  LDL.LU R2, [R1+0x1f0] ;  /* 0x0001f00001027983 */ /* 0x0003620000300800 */
[----:B------:R-:W-:-:S02]  /*13950*/  FADD.FTZ R0, R175, R0 ;  /* 0x00000000af007221 */ /* 0x000fc40000010000 */
[----:B------:R-:W-:Y:S02]  /*13960*/  MUFU.EX2 R170, R170 ;  /* 0x000000aa00aa7308 */ /* 0x000fe40000000800 */
[----:B------:R-:W-:Y:S01]  /*13970*/  HGMMA.64x256x16.F32.BF16 R24, R152, gdesc[UR4].tnspB, R24, gsb0 ;  /* 0x43e0000498187df0 */ /* 0x000fe20008001818 */
[----:B------:R-:W-:-:S05]  /*13980*/  FADD.FTZ R0, R198, R0 ;  /* 0x00000000c6007221 */ /* 0x000fca0000010000 */
[----:B------:R-:W0:Y:S08]  /*13990*/  MUFU.EX2 R197, R197 ;  /* 0x000000c500c57308 */ /* 0x000e300000000800 */
[----:B------:R-:W2:Y:S08]  /*139a0*/  MUFU.EX2 R196, R196 ;  /* 0x000000c400c47308 */ /* 0x000eb00000000800 */
[----:B------:R-:W3:Y:S01]  /*139b0*/  MUFU.EX2 R192, R192 ;  /* 0x000000c000c07308 */ /* 0x000ee20000000800 */
[----:B0-----:R-:W-:-:S07]  /*139c0*/  FADD.FTZ R0, R197, R0 ;  /* 0x00000000c5007221 */ /* 0x001fce0000010000 */
[----:B------:R-:W-:Y:S01]  /*139d0*/  MUFU.EX2 R167, R167 ;  /* 0x000000a700a77308 */ /* 0x000fe20000000800 */
[----:B--2---:R-:W-:-:S07]  /*139e0*/  FADD.FTZ R0, R196, R0 ;  /* 0x00000000c4007221 */ /* 0x004fce0000010000 */
[----:B------:R-:W-:Y:S01]  /*139f0*/  MUFU.EX2 R166, R166 ;  /* 0x000000a600a67308 */ /* 0x000fe20000000800 */
[----:B---3--:R-:W-:-:S07]  /*13a00*/  FADD.FTZ R0, R192, R0 ;  /* 0x00000000c0007221 */ /* 0x008fce0000010000 */
        /* <DEDUP_REMOVED lines=20> */
[----:B------:R-:W0:Y:S02]  /*13b50*/  MUFU.EX2 R181, R181 ;  /* 0x000000b500b57308 */ /* 0x000e240000000800 */
[----:B0-----:R-:W-:Y:S01]  /*13b60*/  F2FP.BF16.F32.PACK_AB R175, R181, R179 ;  /* 0x000000b3b5af723e */ /* 0x001fe200000010ff */
[----:B------:R-:W-:-:S05]  /*13b70*/  WARPGROUP.DEPBAR.LE gsb0, 0x0 ;  /* 0x00008000000079c5 */ /* 0x000fca0000010000 */
[----:B------:R-:W0:Y:S01]  /*13b80*/  MUFU.EX2 R154, R188 ;  /* 0x000000bc009a7308 */ /* 0x000e220000000800 */
[----:B------:R-:W-:Y:S02]  /*13b90*/  VIADD R152, R174, 0x80 ;  /* 0x00000080ae987836 */ /* 0x000fe40000000000 */
[----:B------:R-:W-:-:S03]  /*13ba0*/  IMAD.MOV.U32 R153, RZ, RZ, 0x40000040 ;  /* 0x40000040ff997424 */ /* 0x000fc600078e00ff */
[----:B------:R-:W-:Y:S01]  /*13bb0*/  R2UR UR6, R152 ;  /* 0x00000000980672ca */ /* 0x000fe200000e0000 */
[----:B------:R-:W-:Y:S01]  /*13bc0*/  VIADD R152, R174, 0x100 ;  /* 0x00000100ae987836 */ /* 0x000fe20000000000 */
[----:B------:R2:W3:Y:S01]  /*13bd0*/  MUFU.EX2 R155, R168 ;  /* 0x000000a8009b7308 */ /* 0x0004e20000000800 */
[----:B------:R-:W-:Y:S01]  /*13be0*/  R2UR UR7, R153 ;  /* 0x00000000990772ca */ /* 0x000fe200000e0000 */
[----:B------:R-:W-:-:S06]  /*13bf0*/  IMAD.MOV.U32 R153, RZ, RZ, 0x40000040 ;  /* 0x40000040ff997424 */ /* 0x000fcc00078e00ff */
[----:B------:R3:W4:Y:S01]  /*13c00*/  MUFU.EX2 R188, R199 ;  /* 0x000000c700bc7308 */ /* 0x0007220000000800 */
[----:B0-----:R-:W-:Y:S01]  /*13c10*/  FADD.FTZ R171, R154, R171 ;  /* 0x000000ab9aab7221 */ /* 0x001fe20000010000 */
[----:B--2---:R-:W-:-:S03]  /*13c20*/  F2FP.BF16.F32.PACK_AB R168, R169, R154 ;  /* 0x0000009aa9a8723e */ /* 0x004fc600000010ff */
[----:B------:R-:W-:Y:S01]  /*13c30*/  FADD.FTZ R171, R169, R171 ;  /* 0x000000aba9ab7221 */ /* 0x000fe20000010000 */
[----:B------:R-:W-:Y:S02]  /*13c40*/  F2FP.BF16.F32.PACK_AB R169, R196, R197 ;  /* 0x000000c5c4a9723e */ /* 0x000fe400000010ff */
[----:B------:R-:W0:Y:S01]  /*13c50*/  MUFU.EX2 R154, R195 ;  /* 0x000000c3009a7308 */ /* 0x000e220000000800 */
[----:B---3--:R-:W-:-:S04]  /*13c60*/  FADD.FTZ R199, R155, R171 ;  /* 0x000000ab9bc77221 */ /* 0x008fc80000010000 */
[C---:B------:R-:W-:Y:S01]  /*13c70*/  FADD.FTZ R199, R170.reuse, R199 ;  /* 0x000000c7aac77221 */ /* 0x040fe20000010000 */
[----:B------:R-:W-:Y:S02]  /*13c80*/  F2FP.BF16.F32.PACK_AB R170, R170, R155 ;  /* 0x0000009baaaa723e */ /* 0x000fe400000010ff */
[----:B------:R-:W2:Y:S01]  /*13c90*/  MUFU.EX2 R155, R194 ;  /* 0x000000c2009b7308 */ /* 0x000ea20000000800 */
[C---:B----4-:R-:W-:Y:S01]  /*13ca0*/  F2FP.BF16.F32.PACK_AB R171, R188.reuse, R192 ;  /* 0x000000c0bcab723e */ /* 0x050fe200000010ff */
[----:B------:R-:W-:Y:S01]  /*13cb0*/  FADD.FTZ R199, R167, R199 ;  /* 0x000000c7a7c77221 */ /* 0x000fe20000010000 */
[----:B------:R-:W-:Y:S02]  /*13cc0*/  FADD.FTZ R0, R188, R0 ;  /* 0x00000000bc007221 */ /* 0x000fe40000010000 */
[----:B------:R-:W-:Y:S02]  /*13cd0*/  WARPGROUP.ARRIVE ;  /* 0x00000000000079c5 */ /* 0x000fe40000000000 */
[----:B0-----:R-:W-:-:S04]  /*13ce0*/  FADD.FTZ R0, R154, R0 ;  /* 0x000000009a007221 */ /* 0x001fc80000010000 */
[----:B------:R-:W-:Y:S01]  /*13cf0*/  HGMMA.64x256x16.F32.BF16 R24, R168, gdesc[UR4].tnspB, R24, gsb0 ;  /* 0x43e00004a8187df0 */ /* 0x000fe20008001818 */
[----:B------:R-:W-:Y:S02]  /*13d00*/  R2UR UR6, R152 ;  /* 0x00000000980672ca */ /* 0x000fe400000e0000 */
[----:B------:R-:W-:Y:S01]  /*13d10*/  R2UR UR7, R153 ;  /* 0x00000000990772ca */ /* 0x000fe200000e0000 */
[----:B------:R-:W-:Y:S02]  /*13d20*/  IMAD.MOV.U32 R153, RZ, RZ, 0x40000040 ;  /* 0x40000040ff997424 */ /* 0x000fe400078e00ff */
[----:B--2---:R-:W-:Y:S01]  /*13d30*/  FADD.FTZ R0, R155, R0 ;  /* 0x000000009b007221 */ /* 0x004fe20000010000 */
[----:B------:R-:W-:Y:S02]  /*13d40*/  WARPGROUP.DEPBAR.LE gsb0, 0x0 ;  /* 0x00008000000079c5 */ /* 0x000fe40000010000 */
[----:B------:R-:W0:Y:S08]  /*13d50*/  MUFU.EX2 R169, R165 ;  /* 0x000000a500a97308 */ /* 0x000e300000000800 */
[----:B------:R2:W3:Y:S08]  /*13d60*/  MUFU.EX2 R165, R164 ;  /* 0x000000a400a57308 */ /* 0x0004f00000000800 */
[----:B------:R-:W4:Y:S01]  /*13d70*/  MUFU.EX2 R168, R193 ;  /* 0x000000c100a87308 */ /* 0x000f220000000800 */
[C---:B0-----:R-:W-:Y:S01]  /*13d80*/  FADD.FTZ R152, R169.reuse, R199 ;  /* 0x000000c7a9987221 */ /* 0x041fe20000010000 */
[----:B--2---:R-:W-:-:S03]  /*13d90*/  F2FP.BF16.F32.PACK_AB R164, R169, R167 ;  /* 0x000000a7a9a4723e */ /* 0x004fc600000010ff */
[----:B---3--:R-:W-:-:S04]  /*13da0*/  FADD.FTZ R152, R165, R152 ;  /* 0x00000098a5987221 */ /* 0x008fc80000010000 */
[C---:B------:R-:W-:Y:S01]  /*13db0*/  FADD.FTZ R169, R166.reuse, R152 ;  /* 0x00000098a6a97221 */ /* 0x040fe20000010000 */
[----:B------:R-:W-:Y:S01]  /*13dc0*/  F2FP.BF16.F32.PACK_AB R166, R166, R165 ;  /* 0x000000a5a6a6723e */ /* 0x000fe200000010ff */
[----:B------:R-:W-:Y:S01]  /*13dd0*/  VIADD R152, R174, 0x180 ;  /* 0x00000180ae987836 */ /* 0x000fe20000000000 */
[----:B------:R-:W-:Y:S01]  /*13de0*/  F2FP.BF16.F32.PACK_AB R165, R155, R154 ;  /* 0x0000009a9ba5723e */ /* 0x000fe200000010ff */
[----:B------:R-:W-:Y:S01]  /*13df0*/  FADD.FTZ R169, R163, R169 ;  /* 0x000000a9a3a97221 */ /* 0x000fe20000010000 */
[----:B----4-:R-:W-:Y:S01]  /*13e00*/  F2FP.BF16.F32.PACK_AB R167, R191, R168 ;  /* 0x000000a8bfa7723e */ /* 0x010fe200000010ff */
[----:B------:R-:W-:-:S03]  /*13e10*/  FADD.FTZ R0, R168, R0 ;  /* 0x00000000a8007221 */ /* 0x000fc60000010000 */
[----:B------:R-:W-:Y:S01]  /*13e20*/  WARPGROUP.ARRIVE ;  /* 0x00000000000079c5 */ /* 0x000fe20000000000 */
[----:B------:R-:W-:-:S04]  /*13e30*/  FADD.FTZ R0, R191, R0 ;  /* 0x00000000bf007221 */ /* 0x000fc80000010000 */
[----:B------:R-:W-:Y:S01]  /*13e40*/  FADD.FTZ R0, R187, R0 ;  /* 0x00000000bb007221 */ /* 0x000fe20000010000 */
[----:B------:R-:W-:Y:S01]  /*13e50*/  HGMMA.64x256x16.F32.BF16 R24, R164, gdesc[UR4].tnspB, R24, gsb0 ;  /* 0x43e00004a4187df0 */ /* 0x000fe20008001818 */
[----:B------:R-:W-:Y:S01]  /*13e60*/  R2UR UR6, R152 ;  /* 0x00000000980672ca */ /* 0x000fe200000e0000 */
[----:B------:R-:W-:Y:S01]  /*13e70*/  VIADD R152, R174, 0x200 ;  /* 0x00000200ae987836 */ /* 0x000fe20000000000 */
[----:B------:R-:W-:Y:S01]  /*13e80*/  R2UR UR7, R153 ;  /* 0x00000000990772ca */ /* 0x000fe200000e0000 */
[----:B------:R-:W-:Y:S02]  /*13e90*/  IMAD.MOV.U32 R153, RZ, RZ, 0x40000040 ;  /* 0x40000040ff997424 */ /* 0x000fe400078e00ff */
[----:B------:R-:W-:-:S04]  /*13ea0*/  FADD.FTZ R0, R189, R0 ;  /* 0x00000000bd007221 */ /* 0x000fc80000010000 */
[----:B------:R-:W-:-:S04]  /*13eb0*/  FADD.FTZ R0, R190, R0 ;  /* 0x00000000be007221 */ /* 0x000fc80000010000 */
[----:B------:R-:W-:-:S04]  /*13ec0*/  FADD.FTZ R0, R186, R0 ;  /* 0x00000000ba007221 */ /* 0x000fc80000010000 */
[----:B------:R-:W-:-:S04]  /*13ed0*/  FADD.FTZ R0, R182, R0 ;  /* 0x00000000b6007221 */ /* 0x000fc80000010000 */
[----:B------:R-:W-:-:S04]  /*13ee0*/  FADD.FTZ R0, R183, R0 ;  /* 0x00000000b7007221 */ /* 0x000fc80000010000 */
[----:B------:R-:W-:-:S04]  /*13ef0*/  FADD.FTZ R0, R184, R0 ;  /* 0x00000000b8007221 */ /* 0x000fc80000010000 */
[----:B------:R-:W-:Y:S01]  /*13f00*/  FADD.FTZ R0, R185, R0 ;  /* 0x00000000b9007221 */ /* 0x000fe20000010000 */
[----:B------:R-:W-:Y:S02]  /*13f10*/  WARPGROUP.DEPBAR.LE gsb0, 0x0 ;  /* 0x00008000000079c5 */ /* 0x000fe40000010000 */
[----:B------:R0:W2:Y:S01]  /*13f20*/  MUFU.EX2 R164, R160 ;  /* 0x000000a000a47308 */ /* 0x0000a20000000800 */
[C---:B------:R-:W-:Y:S01]  /*13f30*/  FADD.FTZ R165, R161.reuse, R169 ;  /* 0x000000a9a1a57221 */ /* 0x040fe20000010000 */
[----:B0-----:R-:W-:Y:S02]  /*13f40*/  F2FP.BF16.F32.PACK_AB R160, R161, R163 ;  /* 0x000000a3a1a0723e */ /* 0x001fe400000010ff */
[----:B------:R-:W-:Y:S02]  /*13f50*/  F2FP.BF16.F32.PACK_AB R161, R189, R187 ;  /* 0x000000bbbda1723e */ /* 0x000fe400000010ff */
[----:B------:R-:W-:Y:S01]  /*13f60*/  F2FP.BF16.F32.PACK_AB R163, R186, R190 ;  /* 0x000000bebaa3723e */ /* 0x000fe200000010ff */
[----:B--2---:R-:W-:-:S04]  /*13f70*/  FADD.FTZ R165, R164, R165 ;  /* 0x000000a5a4a57221 */ /* 0x004fc80000010000 */
[C---:B------:R-:W-:Y:S01]  /*13f80*/  FADD.FTZ R165, R162.reuse, R165 ;  /* 0x000000a5a2a57221 */ /* 0x040fe20000010000 */
[----:B------:R-:W-:-:S03]  /*13f90*/  F2FP.BF16.F32.PACK_AB R162, R162, R164 ;  /* 0x000000a4a2a2723e */ /* 0x000fc600000010ff */
[----:B------:R-:W-:Y:S01]  /*13fa0*/  FADD.FTZ R165, R159, R165 ;  /* 0x000000a59fa57221 */ /* 0x000fe20000010000 */
[----:B------:R-:W-:-:S06]  /*13fb0*/  WARPGROUP.ARRIVE ;  /* 0x00000000000079c5 */ /* 0x000fcc0000000000 */
[----:B------:R-:W-:Y:S01]  /*13fc0*/  HGMMA.64x256x16.F32.BF16 R24, R160, gdesc[UR4].tnspB, R24, gsb0 ;  /* 0x43e00004a0187df0 */ /* 0x000fe20008001818 */
[----:B------:R-:W-:Y:S01]  /*13fd0*/  R2UR UR6, R152 ;  /* 0x00000000980672ca */ /* 0x000fe200000e0000 */
[----:B------:R-:W-:Y:S01]  /*13fe0*/  VIADD R152, R174, 0x280 ;  /* 0x00000280ae987836 */ /* 0x000fe20000000000 */
[----:B------:R-:W-:Y:S01]  /*13ff0*/  R2UR UR7, R153 ;  /* 0x00000000990772ca */ /* 0x000fe200000e0000 */
[----:B------:R-:W-:Y:S01]  /*14000*/  IMAD.MOV.U32 R153, RZ, RZ, 0x40000040 ;  /* 0x40000040ff997424 */ /* 0x000fe200078e00ff */
[----:B------:R-:W-:Y:S02]  /*14010*/  WARPGROUP.DEPBAR.LE gsb0, 0x0 ;  /* 0x00008000000079c5 */ /* 0x000fe40000010000 */
[----:B------:R0:W2:Y:S01]  /*14020*/  MUFU.EX2 R160, R156 ;  /* 0x0000009c00a07308 */ /* 0x0000a20000000800 */
[C---:B------:R-:W-:Y:S01]  /*14030*/  FADD.FTZ R161, R157.reuse, R165 ;  /* 0x000000a59da17221 */ /* 0x040fe20000010000 */
[----:B0-----:R-:W-:Y:S02]  /*14040*/  F2FP.BF16.F32.PACK_AB R156, R157, R159 ;  /* 0x0000009f9d9c723e */ /* 0x001fe400000010ff */
[----:B------:R-:W-:-:S02]  /*14050*/  F2FP.BF16.F32.PACK_AB R157, R183, R182 ;  /* 0x000000b6b79d723e */ /* 0x000fc400000010ff */
[----:B------:R-:W-:Y:S01]  /*14060*/  F2FP.BF16.F32.PACK_AB R159, R185, R184 ;  /* 0x000000b8b99f723e */ /* 0x000fe200000010ff */
[----:B--2---:R-:W-:-:S04]  /*14070*/  FADD.FTZ R161, R160, R161 ;  /* 0x000000a1a0a17221 */ /* 0x004fc80000010000 */
[C---:B------:R-:W-:Y:S01]  /*14080*/  FADD.FTZ R161, R158.reuse, R161 ;  /* 0x000000a19ea17221 */ /* 0x040fe20000010000 */
[----:B------:R-:W-:-:S03]  /*14090*/  F2FP.BF16.F32.PACK_AB R158, R158, R160 ;  /* 0x000000a09e9e723e */ /* 0x000fc600000010ff */
[----:B------:R-:W-:Y:S01]  /*140a0*/  FADD.FTZ R161, R180, R161 ;  /* 0x000000a1b4a17221 */ /* 0x000fe20000010000 */
[----:B------:R-:W-:-:S06]  /*140b0*/  WARPGROUP.ARRIVE ;  /* 0x00000000000079c5 */ /* 0x000fcc0000000000 */
[----:B------:R-:W-:Y:S01]  /*140c0*/  HGMMA.64x256x16.F32.BF16 R24, R156, gdesc[UR4].tnspB, R24, gsb0 ;  /* 0x43e000049c187df0 */ /* 0x000fe20008001818 */
[----:B------:R-:W-:Y:S02]  /*140d0*/  R2UR UR6, R152 ;  /* 0x00000000980672ca */ /* 0x000fe400000e0000 */
[----:B------:R-:W-:Y:S01]  /*140e0*/  R2UR UR7, R153 ;  /* 0x00000000990772ca */ /* 0x000fe200000e0000 */
[----:B------:R-:W-:Y:S02]  /*140f0*/  WARPGROUP.DEPBAR.LE gsb0, 0x0 ;  /* 0x00008000000079c5 */ /* 0x000fe40000010000 */
[----:B------:R0:W2:Y:S08]  /*14100*/  MUFU.EX2 R157, R172 ;  /* 0x000000ac009d7308 */ /* 0x0000b00000000800 */
[----:B------:R3:W4:Y:S01]  /*14110*/  MUFU.EX2 R156, R3 ;  /* 0x00000003009c7308 */ /* 0x0007220000000800 */
[C---:B0-----:R-:W-:Y:S01]  /*14120*/  F2FP.BF16.F32.PACK_AB R172, R173.reuse, R180 ;  /* 0x000000b4adac723e */ /* 0x041fe200000010ff */
[----:B---3--:R-:W-:Y:S01]  /*14130*/  FADD.FTZ R3, R173, R161 ;  /* 0x000000a1ad037221 */ /* 0x008fe20000010000 */
[----:B--2---:R-:W-:-:S03]  /*14140*/  F2FP.BF16.F32.PACK_AB R174, R177, R157 ;  /* 0x0000009db1ae723e */ /* 0x004fc600000010ff */
[----:B------:R-:W-:Y:S01]  /*14150*/  FADD.FTZ R3, R157, R3 ;  /* 0x000000039d037221 */ /* 0x000fe20000010000 */
[----:B----4-:R-:W-:Y:S01]  /*14160*/  F2FP.BF16.F32.PACK_AB R173, R178, R156 ;  /* 0x0000009cb2ad723e */ /* 0x010fe200000010ff */
[----:B------:R-:W-:Y:S02]  /*14170*/  FADD.FTZ R0, R156, R0 ;  /* 0x000000009c007221 */ /* 0x000fe40000010000 */
[----:B------:R-:W-:Y:S01]  /*14180*/  FADD.FTZ R3, R177, R3 ;  /* 0x00000003b1037221 */ /* 0x000fe20000010000 */
[----:B------:R-:W-:Y:S01]  /*14190*/  WARPGROUP.ARRIVE ;  /* 0x00000000000079c5 */ /* 0x000fe20000000000 */
[----:B------:R-:W-:-:S04]  /*141a0*/  FADD.FTZ R0, R178, R0 ;  /* 0x00000000b2007221 */ /* 0x000fc80000010000 */
[----:B------:R-:W-:Y:S01]  /*141b0*/  FADD.FTZ R0, R179, R0 ;  /* 0x00000000b3007221 */ /* 0x000fe20000010000 */
[----:B------:R-:W-:Y:S03]  /*141c0*/  HGMMA.64x256x16.F32.BF16 R24, R172, gdesc[UR4].tnspB, R24, gsb0 ;  /* 0x43e00004ac187df0 */ /* 0x000fe60008001818 */
[----:B------:R-:W-:Y:S01]  /*141d0*/  FADD.FTZ R0, R181, R0 ;  /* 0x00000000b5007221 */ /* 0x000fe20000010000 */
[----:B------:R-:W-:Y:S02]  /*141e0*/  WARPGROUP.DEPBAR.LE gsb0, 0x0 ;  /* 0x00008000000079c5 */ /* 0x000fe40000010000 */
[----:B-1----:R-:W-:Y:S05]  /*141f0*/  @!P0 BRA `(.L_x_6153) ;  /* 0x0000000000048947 */ /* 0x002fea0003800000 */
[----:B------:R-:W-:Y:S01]  /*14200*/  BPT.TRAP 0x1 ;  /* 0x000000040000795c */ /* 0x000fe20000300000 */
.L_x_6153:
        /* <DEDUP_REMOVED lines=10> */
.L_x_6143:
[----:B------:R-:W2:Y:S01]  /*142b0*/  LDL.LU R15, [R1+0xd8] ;  /* 0x0000d800010f7983 */ /* 0x000ea20000300800 */
[----:B------:R-:W-:Y:S05]  /*142c0*/  WARPSYNC.ALL ;  /* 0x0000000000007948 */ /* 0x000fea0003800000 */
[----:B-----5:R-:W0:Y:S01]  /*142d0*/  SHFL.BFLY PT, R4, R3, 0x2, 0x1f ;  /* 0x0c401f0003047f89 */ /* 0x020e2200000e0000 */
        /* <DEDUP_REMOVED lines=163> */
.L_x_6084:
        /* <DEDUP_REMOVED lines=13> */
[----:B------:R-:W1:Y:S01]  /*14de0*/  S2R R0, SR_SWINHI ;  /* 0x0000000000007919 */ /* 0x000e620000002f00 */
[----:B------:R-:W-:Y:S02]  /*14df0*/  F2FP.BF16.F32.PACK_AB R11, R31, R30 ;  /* 0x0000001e1f0b723e */ /* 0x000fe400000010ff */
[----:B------:R-:W-:Y:S01]  /*14e00*/  F2FP.BF16.F32.PACK_AB R12, R33, R32 ;  /* 0x00000020210c723e */ /* 0x000fe200000010ff */
[----:B------:R-:W2:Y:S01]  /*14e10*/  LDL.LU R157, [R1+0xd0] ;  /* 0x0000d000019d7983 */ /* 0x000ea20000300800 */
[----:B------:R-:W-:Y:S02]  /*14e20*/  F2FP.BF16.F32.PACK_AB R13, R35, R34 ;  /* 0x00000022230d723e */ /* 0x000fe400000010ff */
[----:B------:R-:W-:Y:S01]  /*14e30*/  F2FP.BF16.F32.PACK_AB R14, R37, R36 ;  /* 0x00000024250e723e */ /* 0x000fe200000010ff */
[----:B------:R-:W2:Y:S01]  /*14e40*/  LDL.LU R156, [R1+0xd4] ;  /* 0x0000d400019c7983 */ /* 0x000ea20000300800 */
[----:B------:R-:W-:-:S02]  /*14e50*/  MOV R20, R22 ;  /* 0x0000001600147202 */ /* 0x000fc40000000f00 */
[----:B-1----:R-:W-:Y:S02]  /*14e60*/  MOV R21, R0 ;  /* 0x0000000000157202 */ /* 0x002fe40000000f00 */
        /* <DEDUP_REMOVED lines=17> */
[----:B-1----:R-:W-:-:S04]  /*14f80*/  IADD3 R8, P0, R24, 0x20, RZ ;  /* 0x0000002018087810 */ /* 0x002fc80007f1e0ff */
[----:B------:R-:W-:Y:S01]  /*14f90*/  LOP3.LUT R3, R8, 0x380, RZ, 0xc0, !PT ;  /* 0x0000038008037812 */ /* 0x000fe200078ec0ff */
[----:B------:R-:W-:-:S03]  /*14fa0*/  IMAD.X R9, RZ, RZ, R25, P0 ;  /* 0x000000ffff097224 */ /* 0x000fc600000e0619 */
[----:B------:R-:W-:-:S04]  /*14fb0*/  SHF.R.U64 R3, R3, 0x3, RZ ;  /* 0x0000000303037819 */ /* 0x000fc800000012ff */
[----:B------:R-:W-:-:S04]  /*14fc0*/  LOP3.LUT R8, R3, R8, RZ, 0x3c, !PT ;  /* 0x0000000803087212 */ /* 0x000fc800078e3cff */
[----:B------:R-:W-:-:S05]  /*14fd0*/  MOV R8, R8 ;  /* 0x0000000800087202 */ /* 0x000fca0000000f00 */
[----:B------:R1:W-:Y:S02]  /*14fe0*/  STSM.16.M88.4 [R8], R12 ;  /* 0x0000000c08007844 */ /* 0x0003e40000000200 */
[----:B-1----:R-:W-:-:S04]  /*14ff0*/  IADD3 R8, P0, R24, 0x40, RZ ;  /* 0x0000004018087810 */ /* 0x002fc80007f1e0ff */
        /* <DEDUP_REMOVED lines=162> */
[----:B-1----:R-:W-:Y:S01]  /*15a20*/  @P0 IADD3 R12, P2, R157, UR6, RZ ;  /* 0x000000069d0c0c10 */ /* 0x002fe2000ff5e0ff */
[----:B------:R-:W-:-:S03]  /*15a30*/  ULDC UR6, c[0x0][0xb88] ;  /* 0x0002e20000067ab9 */ /* 0x000fc60000000800 */
[----:B------:R-:W-:Y:S02]  /*15a40*/  @P0 IADD3.X R13, R156, UR7, RZ, P2, !PT ;  /* 0x000000079c0d0c10 */ /* 0x000fe400097fe4ff */
[----:B------:R-:W-:Y:S01]  /*15a50*/  ISETP.GT.AND P2, PT, R0, 0x1, PT ;  /* 0x000000010000780c */ /* 0x000fe20003f44270 */
[----:B------:R-:W-:Y:S02]  /*15a60*/  IMAD.MOV.U32 R0, RZ, RZ, 0xab8 ;  /* 0x00000ab8ff007424 */ /* 0x000fe400078e00ff */
[----:B------:R-:W-:-:S03]  /*15a70*/  IMAD.U32 R9, RZ, RZ, UR6 ;  /* 0x00000006ff097e24 */ /* 0x000fc6000f8e00ff */
[----:B------:R-:W-:-:S03]  /*15a80*/  SEL R0, R0, 0xa78, P2 ;  /* 0x00000a7800007807 */ /* 0x000fc60001000000 */
[----:B------:R1:W5:Y:S01]  /*15a90*/  @P0 LDG.E R9, desc[UR40][R12.64] ;  /* 0x000000280c090981 */ /* 0x000362000c1e1900 */
[----:B------:R2:W3:Y:S08]  /*15aa0*/  LDC.64 R14, c[0x0][R0+0x220] ;  /* 0x00008800000e7b82 */ /* 0x0004f00000000a00 */
[----:B-1----:R2:W1:Y:S01]  /*15ab0*/  LDC.64 R12, c[0x0][R0+0x218] ;  /* 0x00008600000c7b82 */ /* 0x0024620000000a00 */
[----:B------:R-:W-:Y:S05]  /*15ac0*/  @P0 BRA `(.L_x_6157) ;  /* 0x0000000000100947 */ /* 0x000fea0003800000 */
[----:B------:R-:W-:Y:S05]  /*15ad0*/  @!P1 BRA `(.L_x_6157) ;  /* 0x00000000000c9947 */ /* 0x000fea0003800000 */
[----:B-----5:R-:W4:Y:S04]  /*15ae0*/  LDG.E R9, desc[UR40][R10.64] ;  /* 0x000000280a097981 */ /* 0x020f28000c1e1900 */
[----:B------:R-:W4:Y:S02]  /*15af0*/  LDG.E R10, desc[UR40][R10.64+0x4] ;  /* 0x000004280a0a7981 */ /* 0x000f24000c1e1900 */
[----:B----4-:R-:W-:-:S07]  /*15b00*/  IMAD.IADD R9, R10, 0x1, -R9 ;  /* 0x000000010a097824 */ /* 0x010fce00078e0a09 */
.L_x_6157:
[----:B------:R-:W4:Y:S01]  /*15b10*/  LDL.LU R4, [R1+0xcc] ;  /* 0x0000cc0001047983 */ /* 0x000f220000300800 */
[----:B------:R-:W0:Y:S03]  /*15b20*/  LDC R158, c[0x0][0xce8] ;  /* 0x00033a00ff9e7b82 */ /* 0x000e260000000800 */
[----:B------:R-:W2:Y:S04]  /*15b30*/  LDL.LU R3, [R1+0x15c] ;  /* 0x00015c0001037983 */ /* 0x000ea80000300800 */
[----:B------:R-:W3:Y:S04]  /*15b40*/  LDL R159, [R1+0xdc] ;  /* 0x0000dc00019f7983 */ /* 0x000ee80000100800 */
[----:B------:R-:W3:Y:S04]  /*15b50*/  LDL R163, [R1+0xc4] ;  /* 0x0000c40001a37983 */ /* 0x000ee80000100800 */
[----:B------:R-:W3:Y:S04]  /*15b60*/  LDL R160, [R1+0x94] ;  /* 0x0000940001a07983 */ /* 0x000ee80000100800 */
[----:B------:R-:W3:Y:S04]  /*15b70*/  LDL R162, [R1+0x1e4] ;  /* 0x0001e40001a27983 */ /* 0x000ee80000100800 */
[----:B------:R-:W3:Y:S01]  /*15b80*/  LDL R161, [R1+0x160] ;  /* 0x0001600001a17983 */ /* 0x000ee20000100800 */
[----:B------:R-:W3:Y:S01]  /*15b90*/  LDC.64 R10, c[0x0][R0+0x228] ;  /* 0x00008a00000a7b82 */ /* 0x000ee20000000a00 */
[----:B0-----:R-:W-:-:S02]  /*15ba0*/  ISETP.NE.AND P1, PT, R158, 0x1, PT ;  /* 0x000000019e00780c */ /* 0x001fc40003f25270 */
[----:B------:R-:W-:-:S04]  /*15bb0*/  ISETP.NE.U32.AND P0, PT, RZ, UR4, PT ;  /* 0x00000004ff007c0c */ /* 0x000fc8000bf05070 */
[----:B------:R-:W-:-:S07]  /*15bc0*/  ISETP.NE.AND.EX P0, PT, RZ, UR5, PT, P0 ;  /* 0x00000005ff007c0c */ /* 0x000fce000bf05300 */
[----:B------:R-:W0:Y:S01]  /*15bd0*/  @P1 LDC R25, c[0x0][0xcec] ;  /* 0x00033b00ff191b82 */ /* 0x000e220000000800 */
[-C--:B-1----:R-:W-:Y:S02]  /*15be0*/  IMAD R24, R13, R203.reuse, RZ ;  /* 0x000000cb0d187224 */ /* 0x082fe400078e02ff */
[----:B------:R-:W-:-:S05]  /*15bf0*/  IMAD.WIDE.U32 R12, R12, R203, RZ ;  /* 0x000000cb0c0c7225 */ /* 0x000fca00078e00ff */
[----:B------:R-:W1:Y:S01]  /*15c00*/  @P1 LDC R157, c[0x0][0xcf0] ;  /* 0x00033c00ff9d1b82 */ /* 0x000e620000000800 */
[----:B------:R-:W-:Y:S01]  /*15c10*/  IMAD.IADD R156, R13, 0x1, R24 ;  /* 0x000000010d9c7824 */ /* 0x000fe200078e0218 */
[----:B----4-:R-:W-:Y:S02]  /*15c20*/  SEL R4, R4, RZ, !P0 ;  /* 0x000000ff04047207 */ /* 0x010fe40004000000 */
[----:B--2---:R-:W-:-:S03]  /*15c30*/  SEL R3, R3, RZ, !P0 ;  /* 0x000000ff03037207 */ /* 0x004fc60004000000 */
[----:B---3--:R-:W-:-:S04]  /*15c40*/  IMAD R15, R15, R4, RZ ;  /* 0x000000040f0f7224 */ /* 0x008fc800078e02ff */
        /* <DEDUP_REMOVED lines=8> */
[----:B------:R-:W-:-:S02]  /*15cd0*/  IMAD R24, R11, R12, RZ ;  /* 0x0000000c0b187224 */ /* 0x000fc400078e02ff */
[----:B------:R-:W-:-:S04]  /*15ce0*/  IMAD.WIDE.U32 R12, R10, R12, RZ ;  /* 0x0000000c0a0c7225 */ /* 0x000fc800078e00ff */
[----:B0-----:R-:W-:-:S04]  /*15cf0*/  @P1 IMAD.HI.U32 R10, R156, R25, RZ ;  /* 0x000000199c0a1227 */ /* 0x001fc800078e00ff */
[----:B------:R-:W-:Y:S01]  /*15d00*/  IMAD.MOV.U32 R25, RZ, RZ, R156 ;  /* 0x000000ffff197224 */ /* 0x000fe200078e009c */
[----:B-1----:R-:W-:Y:S02]  /*15d10*/  @P1 SHF.R.U32.HI R25, RZ, R157, R10 ;  /* 0x0000009dff191219 */ /* 0x002fe4000001160a */
        /* <DEDUP_REMOVED lines=45> */
[----:B------:R-:W-:Y:S02]  /*15ff0*/  LOP3.LUT R44, R44, R45, RZ, 0x3c, !PT ;  /* 0x0000002d2c2c7212 */ /* 0x000fe400078e3cff */
[----:B------:R-:W-:Y:S02]  /*16000*/  IADD3.X R45, RZ, R21, RZ, P5, !PT ;  /* 0x00000015ff2d7210 */ /* 0x000fe40002ffe4ff */
        /* <DEDUP_REMOVED lines=54> */
[--C-:B------:R-:W-:Y:S01]  /*16370*/  IMAD.X R57, RZ, RZ, R21.reuse, P3 ;  /* 0x000000ffff397224 */ /* 0x100fe200018e0615 */
[C---:B------:R-:W-:Y:S01]  /*16380*/  IADD3 R69, P0, R20.reuse, 0xb000, RZ ;  /* 0x0000b00014457810 */ /* 0x040fe20007f1e0ff */
[----:B------:R-:W-:Y:S01]  /*16390*/  IMAD.X R61, RZ, RZ, R21, P4 ;  /* 0x000000ffff3d7224 */ /* 0x000fe200020e0615 */
[----:B------:R-:W-:Y:S01]  /*163a0*/  IADD3 R73, P2, R20, 0xc000, RZ ;  /* 0x0000c00014497810 */ /* 0x000fe20007f5e0ff */
[----:B------:R-:W-:Y:S01]  /*163b0*/  IMAD.WIDE.U32 R8, R8, UR4, RZ ;  /* 0x0000000408087c25 */ /* 0x000fe2000f8e00ff */
[C---:B------:R-:W-:Y:S01]  /*163c0*/  IADD3 R77, P3, R20.reuse, 0xd000, RZ ;  /* 0x0000d000144d7810 */ /* 0x040fe20007f7e0ff */
[----:B------:R-:W-:Y:S01]  /*163d0*/  ULDC.64 UR4, c[0x0][0xbe8] ;  /* 0x0002fa0000047ab9 */ /* 0x000fe20000000a00 */
[----:B------:R-:W-:-:S02]  /*163e0*/  IADD3 R81, P4, R20, 0xe000, RZ ;  /* 0x0000e00014517810 */ /* 0x000fc40007f9e0ff */
        /* <DEDUP_REMOVED lines=8> */
[----:B------:R-:W-:Y:S02]  /*16470*/  LOP3.LUT R80, R81, 0x380, RZ, 0xc0, !PT ;  /* 0x0000038051507812 */ /* 0x000fe400078ec0ff */
[----:B------:R-:W-:Y:S01]  /*16480*/  LOP3.LUT R25, R20, 0x380, RZ, 0xc0, !PT ;  /* 0x0000038014197812 */ /* 0x000fe200078ec0ff */
[----:B------:R-:W-:Y:S01]  /*16490*/  IMAD R3, R3, 0x20, R10 ;  /* 0x0000002003037824 */ /* 0x000fe200078e020a */
[----:B------:R-:W-:Y:S01]  /*164a0*/  SHF.R.U64 R68, R68, 0x3, RZ ;  /* 0x0000000344447819 */ /* 0x000fe200000012ff */
[----:B------:R-:W5:Y:S01]  /*164b0*/  LD.E.128 R56, desc[UR40][R56.64] ;  /* 0x0000002838387980 */ /* 0x000f62000c101d00 */
[----:B------:R-:W-:-:S02]  /*164c0*/  SHF.R.U64 R72, R72, 0x3, RZ ;  /* 0x0000000348487819 */ /* 0x000fc400000012ff */
[----:B------:R-:W-:Y:S01]  /*164d0*/  SHF.R.U64 R76, R76, 0x3, RZ ;  /* 0x000000034c4c7819 */ /* 0x000fe200000012ff */
[----:B------:R-:W5:Y:S01]  /*164e0*/  LD.E.128 R60, desc[UR40][R60.64] ;  /* 0x000000283c3c7980 */ /* 0x000f62000c101d00 */
[----:B------:R-:W-:Y:S02]  /*164f0*/  SHF.R.U64 R80, R80, 0x3, RZ ;  /* 0x0000000350507819 */ /* 0x000fe400000012ff */
[----:B------:R-:W-:Y:S01]  /*16500*/  SHF.R.U64 R25, R25, 0x3, RZ ;  /* 0x0000000319197819 */ /* 0x000fe200000012ff */
[----:B------:R-:W-:Y:S01]  /*16510*/  IMAD.WIDE.U32 R8, R203, UR4, R8 ;  /* 0x00000004cb087c25 */ /* 0x000fe2000f8e0008 */
[----:B------:R-:W-:Y:S01]  /*16520*/  LOP3.LUT R68, R68, R69, RZ, 0x3c, !PT ;  /* 0x0000004544447212 */ /* 0x000fe200078e3cff */
        /* <DEDUP_REMOVED lines=56> */
.L_x_6376:
        /* <DEDUP_REMOVED lines=31> */
.L_x_6161:
[----:B------:R-:W-:Y:S05]  /*16aa0*/  BSYNC B1 ;  /* 0x0000000000017941 */ /* 0x000fea0003800000 */
.L_x_6160:
[----:B------:R-:W-:-:S03]  /*16ab0*/  UMOV UR4, 0xffffffff ;  /* 0xffffffff00047882 */ /* 0x000fc60000000000 */
[----:B------:R-:W-:Y:S05]  /*16ac0*/  BRA.DIV UR4, `(.L_x_6162) ;  /* 0x000000ce04f87947 */ /* 0x000fea000b800000 */
[----:B-1----:R1:W4:Y:S04]  /*16ad0*/  SHFL.IDX PT, R3, R20, 0x1, 0x181f ;  /* 0x00381f0014037f89 */ /* 0x00232800000e0000 */
[----:B--23--:R1:W2:Y:S02]  /*16ae0*/  SHFL.IDX PT, R14, R4, 0x1, 0x181f ;  /* 0x00381f00040e7f89 */ /* 0x00c2a400000e0000 */
.L_x_6380:
[----:B------:R-:W-:Y:S01]  /*16af0*/  VIADD R9, R21, 0x20 ;  /* 0x0000002015097836 */ /* 0x000fe20000000000 */
[----:B------:R-:W-:Y:S04]  /*16b00*/  BSSY B1, `(.L_x_6163) ;  /* 0x000001e000017945 */ /* 0x000fe80003800000 */
[----:B------:R-:W-:-:S13]  /*16b10*/  ISETP.GE.AND P0, PT, R9, R0, PT ;  /* 0x000000000900720c */ /* 0x000fda0003f06270 */
[----:B------:R-:W-:Y:S05]  /*16b20*/  @P0 BRA `(.L_x_6164) ;  /* 0x00000000006c0947 */ /* 0x000fea0003800000 */
[C---:B------:R-:W-:Y:S01]  /*16b30*/  IADD3 R15, R222.reuse, 0x40, RZ ;  /* 0x00000040de0f7810 */ /* 0x040fe20007ffe0ff */
        /* <DEDUP_REMOVED lines=15> */
[----:B----4-:R-:W-:Y:S02]  /*16c30*/  @!P3 LEA.HI.X R9, R222, R3, R12, 0x1, P5 ;  /* 0x00000003de09b211 */ /* 0x010fe400028f0c0c */
        /* <DEDUP_REMOVED lines=10> */
.L_x_6164:
[----:B------:R-:W-:Y:S05]  /*16ce0*/  BSYNC B1 ;  /* 0x0000000000017941 */ /* 0x000fea0003800000 */
.L_x_6163:
[----:B------:R-:W-:-:S03]  /*16cf0*/  UMOV UR4, 0xffffffff ;  /* 0xffffffff00047882 */ /* 0x000fc60000000000 */
[----:B------:R-:W-:Y:S05]  /*16d00*/  BRA.DIV UR4, `(.L_x_6165) ;  /* 0x000000ce04b07947 */ /* 0x000fea000b800000 */
[----:B----4-:R4:W0:Y:S04]  /*16d10*/  SHFL.IDX PT, R3, R20, 0x2, 0x181f ;  /* 0x00581f0014037f89 */ /* 0x01082800000e0000 */
[----:B--23--:R4:W2:Y:S02]  /*16d20*/  SHFL.IDX PT, R14, R4, 0x2, 0x181f ;  /* 0x00581f00040e7f89 */ /* 0x00c8a400000e0000 */
.L_x_6384:
        /* <DEDUP_REMOVED lines=31> */
.L_x_6167:
[----:B------:R-:W-:Y:S05]  /*16f20*/  BSYNC B1 ;  /* 0x0000000000017941 */ /* 0x000fea0003800000 */
.L_x_6166:
[----:B------:R-:W-:-:S03]  /*16f30*/  UMOV UR4, 0xffffffff ;  /* 0xffffffff00047882 */ /* 0x000fc60000000000 */
[----:B------:R-:W-:Y:S05]  /*16f40*/  BRA.DIV UR4, `(.L_x_6168) ;  /* 0x000000ce04687947 */ /* 0x000fea000b800000 */
[----:B0-----:R0:W0:Y:S04]  /*16f50*/  SHFL.IDX PT, R3, R20, 0x3, 0x181f ;  /* 0x00781f0014037f89 */ /* 0x00102800000e0000 */
[----:B--23--:R2:W3:Y:S02]  /*16f60*/  SHFL.IDX PT, R14, R4, 0x3, 0x181f ;  /* 0x00781f00040e7f89 */ /* 0x00c4e400000e0000 */
.L_x_6388:
        /* <DEDUP_REMOVED lines=32> */
.L_x_6158:
        /* <DEDUP_REMOVED lines=46> */
.L_x_6391:
        /* <DEDUP_REMOVED lines=196> */
.L_x_6172:
[----:B------:R-:W-:Y:S05]  /*18090*/  BSYNC B1 ;  /* 0x0000000000017941 */ /* 0x000fea0003800000 */
.L_x_6171:
[----:B------:R-:W-:-:S03]  /*180a0*/  UMOV UR4, 0xffffffff ;  /* 0xffffffff00047882 */ /* 0x000fc60000000000 */
[----:B------:R-:W-:Y:S05]  /*180b0*/  BRA.DIV UR4, `(.L_x_6173) ;  /* 0x000000be048c7947 */ /* 0x000fea000b800000 */
[----:B0-----:R-:W0:Y:S04]  /*180c0*/  SHFL.IDX PT, R4, R4, 0x1, 0x1c1f ;  /* 0x003c1f0004047f89 */ /* 0x001e2800000e0000 */
[----:B------:R-:W4:Y:S02]  /*180d0*/  SHFL.IDX PT, R3, R3, 0x1, 0x1c1f ;  /* 0x003c1f0003037f89 */ /* 0x000f2400000e0000 */
.L_x_6395:
        /* <DEDUP_REMOVED lines=45> */
[----:B-----5:R-:W-:-:S02]  /*183b0*/  ISETP.GE.AND P2, PT, R69, UR4, PT ;  /* 0x0000000445007c0c */ /* 0x020fc4000bf46270 */
[----:B----4-:R-:W-:Y:S02]  /*183c0*/  MOV R61, R45 ;  /* 0x0000002d003d7202 */ /* 0x010fe40000000f00 */
[----:B------:R-:W-:Y:S01]  /*183d0*/  ISETP.GE.AND P3, PT, R85, UR4, PT ;  /* 0x0000000455007c0c */ /* 0x000fe2000bf66270 */
[----:B------:R-:W-:Y:S02]  /*183e0*/  IMAD.MOV.U32 R45, RZ, RZ, R37 ;  /* 0x000000ffff2d7224 */ /* 0x000fe400078e0025 */
[----:B------:R-:W-:Y:S02]  /*183f0*/  IMAD.MOV.U32 R68, RZ, RZ, R57 ;  /* 0x000000ffff447224 */ /* 0x000fe400078e0039 */
[----:B------:R-:W-:Y:S02]  /*18400*/  IMAD.MOV.U32 R37, RZ, RZ, R29 ;  /* 0x000000ffff257224 */ /* 0x000fe400078e001d */
[----:B------:R-:W-:Y:S02]  /*18410*/  IMAD.MOV.U32 R57, RZ, RZ, R41 ;  /* 0x000000ffff397224 */ /* 0x000fe400078e0029 */
[----:B---3--:R-:W-:-:S02]  /*18420*/  IMAD.MOV.U32 R29, RZ, RZ, R15 ;  /* 0x000000ffff1d7224 */ /* 0x008fc400078e000f */
[----:B------:R-:W-:Y:S02]  /*18430*/  IMAD.MOV.U32 R15, RZ, RZ, R9 ;  /* 0x000000ffff0f7224 */ /* 0x000fe400078e0009 */
[----:B0-----:R-:W-:Y:S02]  /*18440*/  @!P2 IMAD.MOV.U32 R9, RZ, RZ, R4 ;  /* 0x000000ffff09a224 */ /* 0x001fe400078e0004 */
[----:B------:R-:W-:Y:S02]  /*18450*/  IMAD.MOV.U32 R41, RZ, RZ, R8 ;  /* 0x000000ffff297224 */ /* 0x000fe400078e0008 */
[----:B------:R-:W-:Y:S02]  /*18460*/  @!P2 IMAD.MOV.U32 R8, RZ, RZ, R3 ;  /* 0x000000ffff08a224 */ /* 0x000fe400078e0003 */
[----:B------:R-:W-:Y:S02]  /*18470*/  IMAD.MOV.U32 R72, RZ, RZ, R68 ;  /* 0x000000ffff487224 */ /* 0x000fe400078e0044 */
[----:B------:R-:W-:-:S04]  /*18480*/  @!P2 IMAD.WIDE R8, R69, 0x4, R8 ;  /* 0x000000044508a825 */ /* 0x000fc800078e0208 */
[----:B------:R-:W-:Y:S02]  /*18490*/  IMAD.MOV.U32 R69, RZ, RZ, R61 ;  /* 0x000000ffff457224 */ /* 0x000fe400078e003d */
[----:B------:R-:W-:Y:S02]  /*184a0*/  IMAD.MOV.U32 R61, RZ, RZ, R57 ;  /* 0x000000ffff3d7224 */ /* 0x000fe400078e0039 */
[----:B------:R-:W-:Y:S02]  /*184b0*/  IMAD.MOV.U32 R57, RZ, RZ, R45 ;  /* 0x000000ffff397224 */ /* 0x000fe400078e002d */
[----:B------:R-:W-:Y:S01]  /*184c0*/  IMAD.MOV.U32 R68, RZ, RZ, R10 ;  /* 0x000000ffff447224 */ /* 0x000fe200078e000a */
[----:B------:R-:W-:Y:S01]  /*184d0*/  @!P3 LEA R10, P4, R85, R3, 0x2 ;  /* 0x00000003550ab211 */ /* 0x000fe200078810ff */
[----:B------:R-:W-:Y:S02]  /*184e0*/  IMAD.MOV.U32 R45, RZ, RZ, R41 ;  /* 0x000000ffff2d7224 */ /* 0x000fe400078e0029 */
[----:B------:R-:W-:-:S02]  /*184f0*/  IMAD.MOV.U32 R41, RZ, RZ, R32 ;  /* 0x000000ffff297224 */ /* 0x000fc400078e0020 */
        /* <DEDUP_REMOVED lines=15> */
[----:B----4-:R-:W-:Y:S02]  /*185f0*/  @!P1 LEA.HI.X R9, R80, R4, R85, 0x2, P5 ;  /* 0x0000000450099211 */ /* 0x010fe400028f1455 */
[----:B------:R-:W-:Y:S01]  /*18600*/  ISETP.GE.AND P2, PT, R77, UR4, PT ;  /* 0x000000044d007c0c */ /* 0x000fe2000bf46270 */
[----:B------:R-:W4:Y:S04]  /*18610*/  LDL R80, [R1+0x12c] ;  /* 0x00012c0001507983 */ /* 0x000f280000100800 */
[----:B------:R-:W-:Y:S04]  /*18620*/  @!P1 ST.E.64 desc[UR40][R8.64], R34 ;  /* 0x0000002208009985 */ /* 0x000fe8000c101b28 */
[----:B------:R0:W-:Y:S04]  /*18630*/  @!P0 ST.E.64 desc[UR40][R10.64], R38 ;  /* 0x000000260a008985 */ /* 0x0001e8000c101b28 */
[----:B------:R-:W2:Y:S01]  /*18640*/  LDL R85, [R1+0x130] ;  /* 0x0001300001557983 */ /* 0x000ea20000100800 */
[----:B0-----:R-:W-:-:S04]  /*18650*/  @!P3 LEA R10, P4, R76, R3, 0x2 ;  /* 0x000000034c0ab211 */ /* 0x001fc800078810ff */
[-C--:B---3--:R-:W-:Y:S02]  /*18660*/  @!P3 LEA.HI.X R11, R76, R4.reuse, R93, 0x2, P4 ;  /* 0x000000044c0bb211 */ /* 0x088fe400020f145d */
[----:B------:R-:W3:Y:S01]  /*18670*/  LDL R93, [R1+0x1c4] ;  /* 0x0001c400015d7983 */ /* 0x000ee20000100800 */
[C---:B------:R-:W-:Y:S02]  /*18680*/  ISETP.GE.AND P0, PT, R92.reuse, UR4, PT ;  /* 0x000000045c007c0c */ /* 0x040fe4000bf06270 */
[CC--:B------:R-:W-:Y:S01]  /*18690*/  @!P2 LEA R8, P5, R77.reuse, R3.reuse, 0x2 ;  /* 0x000000034d08a211 */ /* 0x0c0fe200078a10ff */
[----:B------:R-:W4:Y:S03]  /*186a0*/  LDL R76, [R1+0x1c8] ;  /* 0x0001c800014c7983 */ /* 0x000f260000100800 */
[----:B-----5:R-:W-:Y:S02]  /*186b0*/  @!P2 LEA.HI.X R9, R77, R4, R81, 0x2, P5 ;  /* 0x000000044d09a211 */ /* 0x020fe400028f1451 */
[----:B------:R-:W-:Y:S01]  /*186c0*/  ISETP.GE.AND P1, PT, R73, UR4, PT ;  /* 0x0000000449007c0c */ /* 0x000fe2000bf26270 */
[----:B------:R-:W5:Y:S04]  /*186d0*/  LDL R77, [R1+0x124] ;  /* 0x00012400014d7983 */ /* 0x000f680000100800 */
[----:B------:R-:W-:Y:S04]  /*186e0*/  @!P2 ST.E.64 desc[UR40][R8.64], R42 ;  /* 0x0000002a0800a985 */ /* 0x000fe8000c101b28 */
[----:B------:R0:W-:Y:S04]  /*186f0*/  @!P3 ST.E.64 desc[UR40][R10.64], R46 ;  /* 0x0000002e0a00b985 */ /* 0x0001e8000c101b28 */
[----:B------:R-:W5:Y:S01]  /*18700*/  LDL R81, [R1+0x128] ;  /* 0x0001280001517983 */ /* 0x000f620000100800 */
[----:B0-----:R-:W-:-:S04]  /*18710*/  @!P0 LEA R10, P4, R92, R3, 0x2 ;  /* 0x000000035c0a8211 */ /* 0x001fc800078810ff */
[----:B---3--:R-:W-:Y:S02]  /*18720*/  @!P0 LEA.HI.X R11, R92, R4, R93, 0x2, P4 ;  /* 0x000000045c0b8211 */ /* 0x008fe400020f145d */
[----:B------:R-:W3:Y:S01]  /*18730*/  LDL R92, [R1+0x1c0] ;  /* 0x0001c000015c7983 */ /* 0x000ee20000100800 */
[----:B------:R-:W-:Y:S02]  /*18740*/  ISETP.GE.AND P2, PT, R89, UR4, PT ;  /* 0x0000000459007c0c */ /* 0x000fe4000bf46270 */
[----:B------:R-:W-:-:S04]  /*18750*/  @!P1 LEA R8, P5, R73, R3, 0x2 ;  /* 0x0000000349089211 */ /* 0x000fc800078a10ff */
[----:B----4-:R-:W-:Y:S02]  /*18760*/  @!P1 LEA.HI.X R9, R73, R4, R76, 0x2, P5 ;  /* 0x0000000449099211 */ /* 0x010fe400028f144c */
[----:B------:R-:W-:Y:S01]  /*18770*/  ISETP.GE.AND P3, PT, R88, UR4, PT ;  /* 0x0000000458007c0c */ /* 0x000fe2000bf66270 */
[----:B------:R-:W4:Y:S04]  /*18780*/  LDL R76, [R1+0x120] ;  /* 0x00012000014c7983 */ /* 0x000f280000100800 */
[----:B------:R0:W-:Y:S02]  /*18790*/  @!P1 ST.E.64 desc[UR40][R8.64], R50 ;  /* 0x0000003208009985 */ /* 0x0001e4000c101b28 */
[----:B0-----:R-:W-:-:S04]  /*187a0*/  @!P2 LEA R8, P5, R89, R3, 0x2 ;  /* 0x000000035908a211 */ /* 0x001fc800078a10ff */
[----:B---3--:R-:W-:Y:S02]  /*187b0*/  @!P2 LEA.HI.X R9, R89, R4, R92, 0x2, P5 ;  /* 0x000000045909a211 */ /* 0x008fe400028f145c */
[----:B------:R-:W3:Y:S04]  /*187c0*/  LDL R89, [R1+0x1bc] ;  /* 0x0001bc0001597983 */ /* 0x000ee80000100800 */
[----:B------:R0:W-:Y:S02]  /*187d0*/  @!P0 ST.E.64 desc[UR40][R10.64], R54 ;  /* 0x000000360a008985 */ /* 0x0001e4000c101b28 */
[----:B0-----:R-:W-:-:S04]  /*187e0*/  @!P3 LEA R10, P4, R88, R3, 0x2 ;  /* 0x00000003580ab211 */ /* 0x001fc800078810ff */
[----:B---3--:R-:W-:Y:S02]  /*187f0*/  @!P3 LEA.HI.X R11, R88, R4, R89, 0x2, P4 ;  /* 0x00000004580bb211 */ /* 0x008fe400020f1459 */
[----:B------:R-:W3:Y:S01]  /*18800*/  LDL R88, [R1+0x1b8] ;  /* 0x0001b80001587983 */ /* 0x000ee20000100800 */
[----:B------:R-:W-:-:S03]  /*18810*/  ISETP.GE.AND P1, PT, R84, UR4, PT ;  /* 0x0000000454007c0c */ /* 0x000fc6000bf26270 */
[----:B------:R0:W-:Y:S10]  /*18820*/  @!P2 ST.E.64 desc[UR40][R8.64], R58 ;  /* 0x0000003a0800a985 */ /* 0x0001f4000c101b28 */
[----:B0-----:R-:W-:-:S04]  /*18830*/  @!P1 LEA R8, P5, R84, R3, 0x2 ;  /* 0x0000000354089211 */ /* 0x001fc800078a10ff */
[----:B---3--:R-:W-:Y:S02]  /*18840*/  @!P1 LEA.HI.X R9, R84, R4, R88, 0x2, P5 ;  /* 0x0000000454099211 */ /* 0x008fe400028f1458 */
        /* <DEDUP_REMOVED lines=8> */
[----:B--2---:R-:W-:Y:S02]  /*188d0*/  ISETP.GE.AND P0, PT, R85, UR4, PT ;  /* 0x0000000455007c0c */ /* 0x004fe4000bf06270 */
[----:B-----5:R-:W-:Y:S01]  /*188e0*/  ISETP.GE.AND P1, PT, R77, UR4, PT ;  /* 0x000000044d007c0c */ /* 0x020fe2000bf26270 */
[----:B------:R-:W2:Y:S10]  /*188f0*/  LDL R84, [R1+0x1ac] ;  /* 0x0001ac0001547983 */ /* 0x000eb40000100800 */
[----:B------:R-:W-:-:S04]  /*18900*/  @!P0 LEA R10, P4, R85, R3, 0x2 ;  /* 0x00000003550a8211 */ /* 0x000fc800078810ff */
[----:B----4-:R-:W-:-:S05]  /*18910*/  @!P0 LEA.HI.X R11, R85, R4, R88, 0x2, P4 ;  /* 0x00000004550b8211 */ /* 0x010fca00020f1458 */
[----:B------:R-:W-:Y:S04]  /*18920*/  @!P0 ST.E.64 desc[UR40][R10.64], R70 ;  /* 0x000000460a008985 */ /* 0x000fe8000c101b28 */
[----:B------:R0:W-:Y:S01]  /*18930*/  @!P2 ST.E.64 desc[UR40][R8.64], R74 ;  /* 0x0000004a0800a985 */ /* 0x0001e2000c101b28 */
[----:B------:R-:W-:Y:S02]  /*18940*/  IMAD.MOV.U32 R73, RZ, RZ, R69 ;  /* 0x000000ffff497224 */ /* 0x000fe400078e0045 */
[----:B------:R-:W-:Y:S01]  /*18950*/  IMAD.MOV.U32 R69, RZ, RZ, R68 ;  /* 0x000000ffff457224 */ /* 0x000fe200078e0044 */
[----:B0-----:R-:W-:Y:S01]  /*18960*/  @!P1 LEA R8, P5, R77, R3, 0x2 ;  /* 0x000000034d089211 */ /* 0x001fe200078a10ff */
[----:B------:R-:W-:Y:S02]  /*18970*/  IMAD.MOV.U32 R68, RZ, RZ, R65 ;  /* 0x000000ffff447224 */ /* 0x000fe400078e0041 */
[----:B------:R-:W-:-:S02]  /*18980*/  IMAD.MOV.U32 R65, RZ, RZ, R56 ;  /* 0x000000ffff417224 */ /* 0x000fc400078e0038 */
[----:B------:R-:W4:Y:S01]  /*18990*/  LDL R56, [R1+0x10c] ;  /* 0x00010c0001387983 */ /* 0x000f220000100800 */
[----:B---3--:R-:W-:-:S03]  /*189a0*/  @!P1 LEA.HI.X R9, R77, R4, R80, 0x2, P5 ;  /* 0x000000044d099211 */ /* 0x008fc600028f1450 */
[----:B------:R-:W3:Y:S01]  /*189b0*/  LDL R77, [R1+0x1a4] ;  /* 0x0001a400014d7983 */ /* 0x000ee20000100800 */
[----:B------:R-:W-:Y:S02]  /*189c0*/  ISETP.GE.AND P3, PT, R81, UR4, PT ;  /* 0x0000000451007c0c */ /* 0x000fe4000bf66270 */
[----:B------:R-:W-:Y:S02]  /*189d0*/  ISETP.GE.AND P0, PT, R76, UR4, PT ;  /* 0x000000044c007c0c */ /* 0x000fe4000bf06270 */
[----:B------:R-:W-:-:S09]  /*189e0*/  ISETP.GE.AND P2, PT, R72, UR4, PT ;  /* 0x0000000448007c0c */ /* 0x000fd2000bf46270 */
[----:B------:R-:W-:-:S04]  /*189f0*/  @!P3 LEA R10, P4, R81, R3, 0x2 ;  /* 0x00000003510ab211 */ /* 0x000fc800078810ff */
[----:B--2---:R-:W-:-:S05]  /*18a00*/  @!P3 LEA.HI.X R11, R81, R4, R84, 0x2, P4 ;  /* 0x00000004510bb211 */ /* 0x004fca00020f1454 */
[----:B------:R0:W-:Y:S01]  /*18a10*/  @!P3 ST.E.64 desc[UR40][R10.64], R78 ;  /* 0x0000004e0a00b985 */ /* 0x0001e2000c101b28 */
[----:B------:R-:W-:-:S03]  /*18a20*/  ISETP.GE.AND P3, PT, R68, UR4, PT ;  /* 0x0000000444007c0c */ /* 0x000fc6000bf66270 */
        /* <DEDUP_REMOVED lines=9> */
[----:B----4-:R-:W-:Y:S02]  /*18ac0*/  ISETP.GE.AND P2, PT, R56, UR4, PT ;  /* 0x0000000438007c0c */ /* 0x010fe4000bf46270 */
[-C--:B0-----:R-:W-:Y:S02]  /*18ad0*/  @!P3 LEA R10, P4, R68, R3.reuse, 0x2 ;  /* 0x00000003440ab211 */ /* 0x081fe400078810ff */
[----:B-1----:R-:W-:Y:S02]  /*18ae0*/  @!P1 LEA R8, P5, R64, R3, 0x2 ;  /* 0x0000000340089211 */ /* 0x002fe400078a10ff */
[-C--:B------:R-:W-:Y:S02]  /*18af0*/  @!P3 LEA.HI.X R11, R68, R4.reuse, R69, 0x2, P4 ;  /* 0x00000004440bb211 */ /* 0x080fe400020f1445 */
        /* <DEDUP_REMOVED lines=56> */
.L_x_6156:
        /* <DEDUP_REMOVED lines=20> */
[----:B------:R-:W4:Y:S01]  /*18fc0*/  @!P2 LDC R4, c[0x0][0xbd4] ;  /* 0x0002f500ff04ab82 */ /* 0x000f220000000800 */
[----:B--2---:R-:W-:Y:S01]  /*18fd0*/  VIADD R32, R0, 0xffffff80 ;  /* 0xffffff8000207836 */ /* 0x004fe20000000000 */
[----:B----4-:R3:W-:Y:S01]  /*18fe0*/  @!P2 STL [R1+0xc8], R4 ;  /* 0x0000c8040100a387 */ /* 0x0107e20000100800 */
[----:B------:R-:W-:-:S03]  /*18ff0*/  ISETP.GT.AND P2, PT, R4, 0x1, PT ;  /* 0x000000010400780c */ /* 0x000fc60003f44270 */
[----:B------:R-:W-:Y:S01]  /*19000*/  ISETP.GT.AND P3, PT, R32, 0x7f, PT ;  /* 0x0000007f2000780c */ /* 0x000fe20003f64270 */
[----:B------:R-:W-:-:S12]  /*19010*/  @P1 BRA `(.L_x_6174) ;  /* 0x0000000000101947 */ /* 0x000fd80003800000 */
[----:B------:R-:W-:Y:S05]  /*19020*/  @!P0 BRA `(.L_x_6174) ;  /* 0x00000000000c8947 */ /* 0x000fea0003800000 */
[----:B---3--:R-:W2:Y:S04]  /*19030*/  LDG.E R11, desc[UR40][R8.64] ;  /* 0x00000028080b7981 */ /* 0x008ea8000c1e1900 */
[----:B-----5:R-:W2:Y:S02]  /*19040*/  LDG.E R26, desc[UR40][R8.64+0x4] ;  /* 0x00000428081a7981 */ /* 0x020ea4000c1e1900 */
[----:B--2---:R-:W-:-:S07]  /*19050*/  IMAD.IADD R26, R26, 0x1, -R11 ;  /* 0x000000011a1a7824 */ /* 0x004fce00078e0a0b */
.L_x_6174:
        /* <DEDUP_REMOVED lines=8> */
[----:B------:R-:W3:Y:S01]  /*190e0*/  LDC R37, c[0x0][0xce8] ;  /* 0x00033a00ff257b82 */ /* 0x000ee20000000800 */
[----:B------:R-:W2:Y:S01]  /*190f0*/  S2R R35, SR_TID.X ;  /* 0x0000000000237919 */ /* 0x000ea20000002100 */
[----:B---3--:R-:W-:Y:S01]  /*19100*/  IMAD R0, R26, R37, RZ ;  /* 0x000000251a007224 */ /* 0x008fe200078e02ff */
[----:B--2---:R-:W-:-:S04]  /*19110*/  IADD3 R35, R8, -0x80, R35 ;  /* 0xffffff8008237810 */ /* 0x004fc80007ffe023 */
[----:B------:R-:W-:-:S13]  /*19120*/  ISETP.GE.AND P0, PT, R35, R0, PT ;  /* 0x000000002300720c */ /* 0x000fda0003f06270 */
[----:B------:R-:W-:Y:S05]  /*19130*/  @P0 BRA `(.L_x_6176) ;  /* 0x0000000000b00947 */ /* 0x000fea0003800000 */
[----:B------:R-:W2:Y:S01]  /*19140*/  LDL.LU R34, [R1+0xdc] ;  /* 0x0000dc0001227983 */ /* 0x000ea20000300800 */
[----:B------:R-:W-:Y:S01]  /*19150*/  ISETP.GT.AND P0, PT, R4, 0x1, PT ;  /* 0x000000010400780c */ /* 0x000fe20003f04270 */
[----:B------:R-:W-:Y:S01]  /*19160*/  IMAD.MOV.U32 R4, RZ, RZ, 0xab8 ;  /* 0x00000ab8ff047424 */ /* 0x000fe200078e00ff */
[----:B------:R-:W-:Y:S01]  /*19170*/  ISETP.NE.AND P1, PT, R37, 0x1, PT ;  /* 0x000000012500780c */ /* 0x000fe20003f25270 */
[----:B-1----:R-:W1:Y:S01]  /*19180*/  LDC.64 R14, c[0x0][0xca8] ;  /* 0x00032a00ff0e7b82 */ /* 0x002e620000000a00 */
        /* <DEDUP_REMOVED lines=19> */
[----:B------:R-:W-:Y:S01]  /*192c0*/  IMAD.MOV R0, RZ, RZ, -R27 ;  /* 0x000000ffff007224 */ /* 0x000fe200078e0a1b */
[----:B------:R-:W-:Y:S02]  /*192d0*/  IADD3 R31, R25, R31, RZ ;  /* 0x0000001f191f7210 */ /* 0x000fe40007ffe0ff */
        /* <DEDUP_REMOVED lines=18> */
.L_x_6176:
[----:B------:R-:W-:Y:S05]  /*19400*/  BSYNC B1 ;  /* 0x0000000000017941 */ /* 0x000fea0003800000 */
.L_x_6175:
[----:B------:R-:W-:Y:S05]  /*19410*/  @P2 BRA `(.L_x_6169) ;  /* 0x0000000800f02947 */ /* 0x000fea0003800000 */
[----:B------:R-:W3:Y:S01]  /*19420*/  LDL R24, [R1+0x94] ;  /* 0x0000940001187983 */ /* 0x000ee20000100800 */
[----:B-1----:R-:W1:Y:S01]  /*19430*/  LDC R21, c[0x0][0xce8] ;  /* 0x00033a00ff157b82 */ /* 0x002e620000000800 */
[----:B--2---:R-:W-:Y:S01]  /*19440*/  SHF.R.S32.HI R9, RZ, 0x1f, R32 ;  /* 0x0000001fff097819 */ /* 0x004fe20000011420 */
        /* <DEDUP_REMOVED lines=14> */
[----:B-1----:R-:W-:-:S03]  /*19530*/  ISETP.NE.AND P0, PT, R21, 0x1, PT ;  /* 0x000000011500780c */ /* 0x002fc60003f05270 */
[----:B------:R-:W-:Y:S01]  /*19540*/  IMAD R9, R203, UR5, R9 ;  /* 0x00000005cb097c24 */ /* 0x000fe2000f8e0209 */
[----:B------:R-:W-:Y:S01]  /*19550*/  ULDC.64 UR4, c[0x0][0xbe0] ;  /* 0x0002f80000047ab9 */ /* 0x000fe20000000a00 */
[C---:B------:R-:W-:Y:S02]  /*19560*/  IMAD R11, R33.reuse, UR7, R4 ;  /* 0x00000007210b7c24 */ /* 0x040fe4000f8e0204 */
[----:B------:R-:W-:-:S04]  /*19570*/  IMAD.WIDE.U32 R8, R33, UR6, R8 ;  /* 0x0000000621087c25 */ /* 0x000fc8000f8e0008 */
[----:B------:R-:W-:Y:S02]  /*19580*/  IMAD.IADD R9, R9, 0x1, R11 ;  /* 0x0000000109097824 */ /* 0x000fe400078e020b */
[----:B------:R-:W1:Y:S08]  /*19590*/  @P0 LDC R10, c[0x0][0xcec] ;  /* 0x00033b00ff0a0b82 */ /* 0x000e700000000800 */
[----:B------:R-:W2:Y:S01]  /*195a0*/  @P0 LDC R15, c[0x0][0xcf0] ;  /* 0x00033c00ff0f0b82 */ /* 0x000ea20000000800 */
[----:B---3--:R-:W-:-:S04]  /*195b0*/  IMAD.IADD R13, R24, 0x1, R0 ;  /* 0x00000001180d7824 */ /* 0x008fc800078e0200 */
[----:B-1----:R-:W-:-:S04]  /*195c0*/  @P0 IMAD.HI.U32 R0, R13, R10, RZ ;  /* 0x0000000a0d000227 */ /* 0x002fc800078e00ff */
[----:B------:R-:W-:Y:S01]  /*195d0*/  IMAD.MOV.U32 R3, RZ, RZ, R13 ;  /* 0x000000ffff037224 */ /* 0x000fe200078e000d */
[----:B--2---:R-:W-:-:S04]  /*195e0*/  @P0 SHF.R.U32.HI R3, RZ, R15, R0 ;  /* 0x0000000fff030219 */ /* 0x004fc80000011600 */
        /* <DEDUP_REMOVED lines=20> */
.L_x_6398:
        /* <DEDUP_REMOVED lines=32> */
.L_x_6179:
[----:B------:R-:W-:Y:S05]  /*19930*/  BSYNC B1 ;  /* 0x0000000000017941 */ /* 0x000fea0003800000 */
.L_x_6178:
[----:B------:R-:W-:-:S03]  /*19940*/  UMOV UR4, 0xffffffff ;  /* 0xffffffff00047882 */ /* 0x000fc60000000000 */
[----:B------:R-:W-:Y:S05]  /*19950*/  BRA.DIV UR4, `(.L_x_6180) ;  /* 0x000000a604e87947 */ /* 0x000fea000b800000 */
[----:B--2---:R2:W0:Y:S04]  /*19960*/  SHFL.IDX PT, R3, R4, 0x1, 0x181f ;  /* 0x00381f0004037f89 */ /* 0x00442800000e0000 */
[----:B---34-:R2:W3:Y:S02]  /*19970*/  SHFL.IDX PT, R9, R0, 0x1, 0x181f ;  /* 0x00381f0000097f89 */ /* 0x0184e400000e0000 */
.L_x_6402:
        /* <DEDUP_REMOVED lines=31> */
.L_x_6182:
[----:B------:R-:W-:Y:S05]  /*19b70*/  BSYNC B1 ;  /* 0x0000000000017941 */ /* 0x000fea0003800000 */
.L_x_6181:
[----:B------:R-:W-:-:S03]  /*19b80*/  UMOV UR4, 0xffffffff ;  /* 0xffffffff00047882 */ /* 0x000fc60000000000 */
[----:B------:R-:W-:Y:S05]  /*19b90*/  BRA.DIV UR4, `(.L_x_6183) ;  /* 0x000000a604a47947 */ /* 0x000fea000b800000 */
[----:B0-----:R0:W0:Y:S04]  /*19ba0*/  SHFL.IDX PT, R3, R4, 0x2, 0x181f ;  /* 0x00581f0004037f89 */ /* 0x00102800000e0000 */
[----:B---34-:R3:W4:Y:S02]  /*19bb0*/  SHFL.IDX PT, R9, R0, 0x2, 0x181f ;  /* 0x00581f0000097f89 */ /* 0x01872400000e0000 */
.L_x_6406:
        /* <DEDUP_REMOVED lines=11> */
[C---:B------:R-:W-:Y:S01]  /*19c70*/  IADD3 R24, R222.reuse, 0xc0, RZ ;  /* 0x000000c0de187810 */ /* 0x040fe20007ffe0ff */
[----:B------:R-:W-:Y:S01]  /*19c80*/  VIADD R25, R222, 0xc0 ;  /* 0x000000c0de197836 */ /* 0x000fe20000000000 */
[----:B------:R-:W-:Y:S02]  /*19c90*/  ISETP.GE.AND P1, PT, R26, UR4, PT ;  /* 0x000000041a007c0c */ /* 0x000fe4000bf26270 */
[----:B------:R-:W-:-:S02]  /*19ca0*/  ISETP.GE.AND P0, PT, R24, UR4, PT ;  /* 0x0000000418007c0c */ /* 0x000fc4000bf06270 */
[----:B------:R-:W-:Y:S02]  /*19cb0*/  SHF.R.S32.HI R14, RZ, 0x1f, R222 ;  /* 0x0000001fff0e7819 */ /* 0x000fe400000114de */
[----:B------:R-:W-:Y:S02]  /*19cc0*/  SHF.R.S32.HI R29, RZ, 0x1f, R29 ;  /* 0x0000001fff1d7819 */ /* 0x000fe4000001141d */
[-C--:B----4-:R-:W-:Y:S02]  /*19cd0*/  @!P3 LEA R10, P5, R222, R9.reuse, 0x1 ;  /* 0x00000009de0ab211 */ /* 0x090fe400078a08ff */
[----:B------:R-:W-:Y:S02]  /*19ce0*/  @!P2 LEA R12, P4, R28, R9, 0x1 ;  /* 0x000000091c0ca211 */ /* 0x000fe400078808ff */
[----:B0-----:R-:W-:Y:S02]  /*19cf0*/  @!P3 LEA.HI.X R11, R222, R3, R14, 0x1, P5 ;  /* 0x00000003de0bb211 */ /* 0x001fe400028f0c0e */
[----:B------:R-:W-:-:S02]  /*19d00*/  @!P1 LEA R14, P5, R26, R9, 0x1 ;  /* 0x000000091a0e9211 */ /* 0x000fc400078a08ff */
[----:B------:R-:W-:Y:S01]  /*19d10*/  SHF.R.S32.HI R27, RZ, 0x1f, R27 ;  /* 0x0000001fff1b7819 */ /* 0x000fe2000001141b */
[----:B------:R0:W-:Y:S01]  /*19d20*/  @!P3 ST.E.128 desc[UR40][R10.64], RZ ;  /* 0x000000ff0a00b985 */ /* 0x0001e2000c101d28 */
[----:B------:R-:W-:Y:S02]  /*19d30*/  @!P2 LEA.HI.X R13, R28, R3, R29, 0x1, P4 ;  /* 0x000000031c0da211 */ /* 0x000fe400020f0c1d */
[----:B------:R-:W-:Y:S02]  /*19d40*/  SHF.R.S32.HI R25, RZ, 0x1f, R25 ;  /* 0x0000001fff197819 */ /* 0x000fe40000011419 */
[----:B------:R-:W-:Y:S01]  /*19d50*/  @!P0 LEA R8, P4, R24, R9, 0x1 ;  /* 0x0000000918088211 */ /* 0x000fe200078808ff */
[----:B------:R0:W-:Y:S01]  /*19d60*/  @!P2 ST.E.128 desc[UR40][R12.64], RZ ;  /* 0x000000ff0c00a985 */ /* 0x0001e2000c101d28 */
[-C--:B------:R-:W-:Y:S02]  /*19d70*/  @!P1 LEA.HI.X R15, R26, R3.reuse, R27, 0x1, P5 ;  /* 0x000000031a0f9211 */ /* 0x080fe400028f0c1b */
[----:B------:R-:W-:-:S03]  /*19d80*/  @!P0 LEA.HI.X R9, R24, R3, R25, 0x1, P4 ;  /* 0x0000000318098211 */ /* 0x000fc600020f0c19 */
[----:B------:R0:W-:Y:S04]  /*19d90*/  @!P1 ST.E.128 desc[UR40][R14.64], RZ ;  /* 0x000000ff0e009985 */ /* 0x0001e8000c101d28 */
[----:B------:R0:W-:Y:S02]  /*19da0*/  @!P0 ST.E.128 desc[UR40][R8.64], RZ ;  /* 0x000000ff08008985 */ /* 0x0001e4000c101d28 */
.L_x_6185:
[----:B------:R-:W-:Y:S05]  /*19db0*/  BSYNC B1 ;  /* 0x0000000000017941 */ /* 0x000fea0003800000 */
.L_x_6184:
[----:B------:R-:W-:-:S03]  /*19dc0*/  UMOV UR4, 0xffffffff ;  /* 0xffffffff00047882 */ /* 0x000fc60000000000 */
[----:B------:R-:W-:Y:S05]  /*19dd0*/  BRA.DIV UR4, `(.L_x_6186) ;  /* 0x000000a604607947 */ /* 0x000fea000b800000 */
[----:B0-----:R0:W0:Y:S04]  /*19de0*/  SHFL.IDX PT, R3, R4, 0x3, 0x181f ;  /* 0x00781f0004037f89 */ /* 0x00102800000e0000 */
[----:B----4-:R4:W0:Y:S02]  /*19df0*/  SHFL.IDX PT, R9, R0, 0x3, 0x181f ;  /* 0x00781f0000097f89 */ /* 0x01082400000e0000 */
.L_x_6410:
        /* <DEDUP_REMOVED lines=30> */
.L_x_6169:
[----:B------:R-:W-:Y:S05]  /*19fe0*/  BSYNC B0 ;  /* 0x0000000000007941 */ /* 0x000fea0003800000 */
.L_x_6155:
[----:B------:R-:W-:Y:S02]  /*19ff0*/  ULDC UR4, c[0x0][0xd3c] ;  /* 0x00034f0000047ab9 */ /* 0x000fe40000000800 */
[----:B------:R-:W-:-:S13]  /*1a000*/  ISETP.GE.AND P0, PT, R7, UR4, PT ;  /* 0x0000000407007c0c */ /* 0x000fda000bf06270 */
[----:B------:R-:W-:Y:S05]  /*1a010*/  @!P0 BRA `(.L_x_6187) ;  /* 0xfffffe7800448947 */ /* 0x000fea000383ffff */
[----:B------:R-:W-:Y:S05]  /*1a020*/  BRA `(.L_x_6016) ;  /* 0x0000008400287947 */ /* 0x000fea0003800000 */
.L_x_6014:
        /* <DEDUP_REMOVED lines=16> */
.L_x_6188:
        /* <DEDUP_REMOVED lines=43> */
.L_x_6192:
        /* <DEDUP_REMOVED lines=37> */
.L_x_6190:
[----:B------:R-:W-:Y:S01]  /*1a630*/  IADD3 R3, -R3, R8, RZ ;  /* 0x0000000803037210 */ /* 0x000fe20007ffe1ff */
[----:B------:R-:W-:-:S04]  /*1a640*/  IMAD.MOV.U32 R16, RZ, RZ, RZ ;  /* 0x000000ffff107224 */ /* 0x000fc800078e00ff */
        /* <DEDUP_REMOVED lines=11> */
.L_x_6193:
        /* <DEDUP_REMOVED lines=62> */
.L_x_6194:
        /* <DEDUP_REMOVED lines=14> */
[----:B------:R-:W-:Y:S01]  /*1abc0*/  IMAD.HI.U32 R2, R3, R11, R2 ;  /* 0x0000000b03027227 */ /* 0x000fe200078e0002 */
[----:B------:R-:W-:-:S05]  /*1abd0*/  IADD3 R3, RZ, -R12, RZ ;  /* 0x8000000cff037210 */ /* 0x000fca0007ffe0ff */
        /* <DEDUP_REMOVED lines=45> */
.L_x_6195:
[----:B------:R-:W-:-:S05]  /*1aeb0*/  LOP3.LUT R17, RZ, R2, RZ, 0x33, !PT ;  /* 0x00000002ff117212 */ /* 0x000fca00078e33ff */
[----:B------:R-:W-:Y:S01]  /*1aec0*/  IMAD.IADD R17, R6, 0x1, R17 ;  /* 0x0000000106117824 */ /* 0x000fe200078e0211 */
[----:B------:R-:W-:Y:S06]  /*1aed0*/  BRA `(.L_x_6196) ;  /* 0x00000000000c7947 */ /* 0x000fec0003800000 */
.L_x_6191:
[----:B------:R-:W-:Y:S02]  /*1aee0*/  IMAD.MOV.U32 R17, RZ, RZ, RZ ;  /* 0x000000ffff117224 */ /* 0x000fe400078e00ff */
[----:B------:R-:W-:Y:S02]  /*1aef0*/  IMAD.U32 R16, RZ, RZ, UR6 ;  /* 0x00000006ff107e24 */ /* 0x000fe4000f8e00ff */
[----:B------:R-:W-:-:S07]  /*1af00*/  IMAD.MOV.U32 R18, RZ, RZ, RZ ;  /* 0x000000ffff127224 */ /* 0x000fce00078e00ff */
.L_x_6196:
[----:B------:R-:W-:-:S13]  /*1af10*/  ISETP.NE.AND P0, PT, R7, RZ, PT ;  /* 0x000000ff0700720c */ /* 0x000fda0003f05270 */
[----:B------:R-:W0:Y:S01]  /*1af20*/  @!P0 S2R R3, SR_CgaCtaId ;  /* 0x0000000000038919 */ /* 0x000e220000008800 */
[----:B------:R-:W-:-:S04]  /*1af30*/  @!P0 MOV R2, 0x400 ;  /* 0x0000040000028802 */ /* 0x000fc80000000f00 */
[----:B0-----:R-:W-:-:S05]  /*1af40*/  @!P0 LEA R2, R3, R2, 0x18 ;  /* 0x0000000203028211 */ /* 0x001fca00078ec0ff */
[----:B------:R1:W-:Y:S01]  /*1af50*/  @!P0 STS.128 [R2+0x324d0], R16 ;  /* 0x0324d01002008388 */ /* 0x0003e20000000c00 */
[----:B------:R-:W-:Y:S06]  /*1af60*/  BAR.ARV 0x5, 0x180 ;  /* 0x0146000000007b1d */ /* 0x000fec0000002000 */
.L_x_6189:
        /* <DEDUP_REMOVED lines=9> */
[----:B------:R-:W-:Y:S01]  /*1b000*/  LOP3.LUT R4, R0, 0x7f, RZ, 0xc0, !PT ;  /* 0x0000007f00047812 */ /* 0x000fe200078ec0ff */
[----:B------:R-:W-:Y:S01]  /*1b010*/  UMOV UR4, 0x400 ;  /* 0x0000040000047882 */ /* 0x000fe20000000000 */
[----:B------:R-:W-:Y:S01]  /*1b020*/  BSSY B8, `(.L_x_6197) ;  /* 0x0000713000087945 */ /* 0x000fe20003800000 */
[----:B------:R-:W-:Y:S01]  /*1b030*/  IMAD.MOV.U32 R28, RZ, RZ, 0x1 ;  /* 0x00000001ff1c7424 */ /* 0x000fe200078e00ff */
[----:B------:R-:W-:Y:S01]  /*1b040*/  LOP3.LUT R3, R2, 0x1f8, RZ, 0xc0, !PT ;  /* 0x000001f802037812 */ /* 0x000fe200078ec0ff */
[----:B------:R-:W-:Y:S01]  /*1b050*/  IMAD.SHL.U32 R32, R4, 0x8, RZ ;  /* 0x0000000804207824 */ /* 0x000fe200078e00ff */
[----:B------:R-:W-:Y:S02]  /*1b060*/  LOP3.LUT R2, R2, 0x38, RZ, 0xc0, !PT ;  /* 0x0000003802027812 */ /* 0x000fe400078ec0ff */
[----:B------:R-:W-:-:S02]  /*1b070*/  CS2R R24, SRZ ;  /* 0x0000000000187805 */ /* 0x000fc4000001ff00 */
[----:B------:R-:W-:Y:S01]  /*1b080*/  LOP3.LUT R3, R3, 0x38, R0, 0x78, !PT ;  /* 0x0000003803037812 */ /* 0x000fe200078e7800 */
[----:B------:R-:W-:Y:S01]  /*1b090*/  IMAD.SHL.U32 R0, R0, 0x10, RZ ;  /* 0x0000001000007824 */ /* 0x000fe200078e00ff */
[----:B------:R-:W-:Y:S01]  /*1b0a0*/  ULDC.64 UR42, c[0x0][0x198] ;  /* 0x00006600002a7ab9 */ /* 0x000fe20000000a00 */
[----:B------:R-:W-:Y:S01]  /*1b0b0*/  IMAD.MOV.U32 R27, RZ, RZ, 0x1 ;  /* 0x00000001ff1b7424 */ /* 0x000fe200078e00ff */
[----:B------:R-:W-:Y:S01]  /*1b0c0*/  LOP3.LUT R32, R3, 0x200, R32, 0xf8, !PT ;  /* 0x0000020003207812 */ /* 0x000fe200078ef820 */
[----:B------:R-:W-:Y:S01]  /*1b0d0*/  ULOP3.LUT UR38, UR36, 0x2, URZ, 0xfc, !UPT ;  /* 0x0000000224267892 */ /* 0x000fe2000f8efc3f */
[----:B------:R-:W-:Y:S01]  /*1b0e0*/  SHF.R.U32.HI R3, RZ, 0x3, R4 ;  /* 0x00000003ff037819 */ /* 0x000fe20000011604 */
[----:B------:R-:W-:Y:S01]  /*1b0f0*/  ULDC UR37, c[0x0][0xc] ;  /* 0x0000030000257ab9 */ /* 0x000fe20000000800 */
[----:B------:R-:W-:Y:S02]  /*1b100*/  LOP3.LUT R4, R2, 0x40, RZ, 0xfc, !PT ;  /* 0x0000004002047812 */ /* 0x000fe400078efcff */
[----:B------:R-:W-:-:S02]  /*1b110*/  LOP3.LUT R0, R3, 0x70, R0, 0xf8, !PT ;  /* 0x0000007003007812 */ /* 0x000fc400078ef800 */
[C---:B------:R-:W-:Y:S01]  /*1b120*/  LOP3.LUT R3, R2.reuse, 0x80, RZ, 0xfc, !PT ;  /* 0x0000008002037812 */ /* 0x040fe200078efcff */
[----:B0-----:R-:W-:Y:S01]  /*1b130*/  ULEA UR4, UR5, UR4, 0x18 ;  /* 0x0000000405047291 */ /* 0x001fe2000f8ec03f */
[----:B------:R-:W-:-:S05]  /*1b140*/  LOP3.LUT R0, R2, 0xc0, RZ, 0xfc, !PT ;  /* 0x000000c002007812 */ /* 0x000fca00078efcff */
[----:B------:R-:W-:-:S04]  /*1b150*/  IMAD.U32 R22, RZ, RZ, UR4 ;  /* 0x00000004ff167e24 */ /* 0x000fc8000f8e00ff */
[----:B--2---:R-:W-:-:S07]  /*1b160*/  IMAD R26, R32, 0x2, R22 ;  /* 0x00000002201a7824 */ /* 0x004fce00078e0216 */
.L_x_6306:
[----:B0-----:R-:W0:Y:S02]  /*1b170*/  LDC.64 R36, c[0x0][0xd88] ;  /* 0x00036200ff247b82 */ /* 0x001e240000000a00 */
[----:B0-----:R-:W-:-:S06]  /*1b180*/  IMAD.WIDE R36, R19, 0x4, R36 ;  /* 0x0000000413247825 */ /* 0x001fcc00078e0224 */
[----:B--2---:R0:W2:Y:S01]  /*1b190*/  LDG.E R36, desc[UR40][R36.64] ;  /* 0x0000002824247981 */ /* 0x0040a2000c1e1900 */
[----:B------:R-:W-:Y:S05]  /*1b1a0*/  YIELD ;  /* 0x0000000000007946 */ /* 0x000fea0003800000 */
[----:B------:R-:W-:Y:S01]  /*1b1b0*/  ULDC.64 UR4, c[0x0][0xb20] ;  /* 0x0002c80000047ab9 */ /* 0x000fe20000000a00 */
[----:B------:R-:W-:Y:S01]  /*1b1c0*/  ULDC.64 UR8, c[0x0][0xb10] ;  /* 0x0002c40000087ab9 */ /* 0x000fe20000000a00 */
[----:B------:R-:W-:Y:S01]  /*1b1d0*/  ISETP.NE.U32.AND P0, PT, RZ, UR4, PT ;  /* 0x00000004ff007c0c */ /* 0x000fe2000bf05070 */
[----:B------:R-:W-:Y:S01]  /*1b1e0*/  ULDC.64 UR6, c[0x0][0xb08] ;  /* 0x0002c20000067ab9 */ /* 0x000fe20000000a00 */
[----:B------:R-:W-:-:S02]  /*1b1f0*/  MOV R34, RZ ;  /* 0x000000ff00227202 */ /* 0x000fc40000000f00 */
[----:B------:R-:W-:Y:S02]  /*1b200*/  ISETP.NE.AND.EX P0, PT, RZ, UR5, PT, P0 ;  /* 0x00000005ff007c0c */ /* 0x000fe4000bf05300 */
[----:B------:R-:W-:-:S04]  /*1b210*/  ISETP.NE.U32.AND P2, PT, RZ, UR8, PT ;  /* 0x00000008ff007c0c */ /* 0x000fc8000bf45070 */
[----:B------:R-:W-:Y:S01]  /*1b220*/  ISETP.NE.AND.EX P2, PT, RZ, UR9, PT, P2 ;  /* 0x00000009ff007c0c */ /* 0x000fe2000bf45320 */
[----:B0-----:R-:W-:Y:S01]  /*1b230*/  IMAD.MOV.U32 R37, RZ, RZ, RZ ;  /* 0x000000ffff257224 */ /* 0x001fe200078e00ff */
[----:B--2---:R-:W-:-:S05]  /*1b240*/  SHF.R.S32.HI R0, RZ, 0x1f, R36 ;  /* 0x0000001fff007819 */ /* 0x004fca0000011424 */
        /* <DEDUP_REMOVED lines=8> */
[----:B------:R-:W-:Y:S01]  /*1b2d0*/  ISETP.NE.U32.AND P1, PT, RZ, UR6, PT ;  /* 0x00000006ff007c0c */ /* 0x000fe2000bf25070 */
[----:B0-----:R-:W-:Y:S01]  /*1b2e0*/  IMAD.MOV.U32 R0, RZ, RZ, RZ ;  /* 0x000000ffff007224 */ /* 0x001fe200078e00ff */
[----:B------:R-:W-:Y:S02]  /*1b2f0*/  ISETP.NE.AND.EX P0, PT, RZ, UR5, PT, P0 ;  /* 0x00000005ff007c0c */ /* 0x000fe4000bf05300 */
[----:B------:R-:W-:Y:S02]  /*1b300*/  ISETP.NE.AND.EX P1, PT, RZ, UR7, PT, P1 ;  /* 0x00000007ff007c0c */ /* 0x000fe4000bf25310 */
[C---:B------:R-:W-:Y:S02]  /*1b310*/  IADD3 R4, P4, R30.reuse, UR6, RZ ;  /* 0x000000061e047c10 */ /* 0x040fe4000ff9e0ff */
[----:B-1----:R-:W-:Y:S01]  /*1b320*/  IADD3 R2, P3, R30, UR4, RZ ;  /* 0x000000041e027c10 */ /* 0x002fe2000ff7e0ff */
[----:B------:R-:W-:Y:S01]  /*1b330*/  ULDC UR4, c[0x0][0x288] ;  /* 0x0000a20000047ab9 */ /* 0x000fe20000000800 */
[----:B------:R-:W-:-:S02]  /*1b340*/  IADD3.X R5, R31, UR7, RZ, P4, !PT ;  /* 0x000000071f057c10 */ /* 0x000fc4000a7fe4ff */
[C---:B------:R-:W-:Y:S02]  /*1b350*/  IADD3.X R3, R31.reuse, UR5, RZ, P3, !PT ;  /* 0x000000051f037c10 */ /* 0x040fe40009ffe4ff */
[----:B---3--:R-:W-:Y:S01]  /*1b360*/  @P2 IADD3 R6, P3, R30, UR8, RZ ;  /* 0x000000081e062c10 */ /* 0x008fe2000ff7e0ff */
[----:B------:R-:W-:Y:S01]  /*1b370*/  IMAD.U32 R8, RZ, RZ, UR4 ;  /* 0x00000004ff087e24 */ /* 0x000fe2000f8e00ff */
[----:B------:R-:W-:Y:S01]  /*1b380*/  ULDC.64 UR4, c[0x0][0x418] ;  /* 0x0001060000047ab9 */ /* 0x000fe20000000a00 */
[----:B------:R-:W5:Y:S01]  /*1b390*/  @P0 LDG.E R37, desc[UR40][R2.64] ;  /* 0x0000002802250981 */ /* 0x000f62000c1e1900 */
[----:B------:R-:W-:-:S03]  /*1b3a0*/  @P2 IADD3.X R7, R31, UR9, RZ, P3, !PT ;  /* 0x000000091f072c10 */ /* 0x000fc60009ffe4ff */
[----:B------:R-:W5:Y:S04]  /*1b3b0*/  @P1 LDG.E R0, desc[UR40][R4.64] ;  /* 0x0000002804001981 */ /* 0x000f68000c1e1900 */
        /* <DEDUP_REMOVED lines=18> */
.L_x_6198:
        /* <DEDUP_REMOVED lines=14> */
.L_x_6199:
        /* <DEDUP_REMOVED lines=9> */
.L_x_6200:
        /* <DEDUP_REMOVED lines=15> */
[----:B------:R2:W-:Y:S01]  /*1b740*/  STL [R1+0xc], R7 ;  /* 0x00000c0701007387 */ /* 0x0005e20000100800 */
        /* <DEDUP_REMOVED lines=42> */
.L_x_6202:
[----:B------:R-:W-:Y:S05]  /*1b9f0*/  BSYNC B0 ;  /* 0x0000000000007941 */ /* 0x000fea0003800000 */
.L_x_6201:
        /* <DEDUP_REMOVED lines=9> */
[----:B------:R-:W-:-:S07]  /*1ba90*/  SHF.R.U32.HI R3, RZ, 0x6, R3 ;  /* 0x00000006ff037819 */ /* 0x000fce0000011603 */
[----:B------:R-:W-:-:S04]  /*1baa0*/  @P0 VIADD R6, R6, 0x5f ;  /* 0x0000005f06060836 */ /* 0x000fc80000000000 */
[----:B------:R-:W-:-:S04]  /*1bab0*/  @P0 IMAD.HI R2, R6, 0x2aaaaaab, RZ ;  /* 0x2aaaaaab06020827 */ /* 0x000fc800078e02ff */
[----:B------:R-:W-:Y:S01]  /*1bac0*/  IMAD.MOV.U32 R6, RZ, RZ, R3 ;  /* 0x000000ffff067224 */ /* 0x000fe200078e0003 */
        /* <DEDUP_REMOVED lines=12> */
.L_x_6413:
[----:B--2---:R-:W-:Y:S02]  /*1bb90*/  ISETP.NE.AND P0, PT, R14, RZ, PT ;  /* 0x000000ff0e00720c */ /* 0x004fe40003f05270 */
[----:B------:R-:W-:-:S11]  /*1bba0*/  PLOP3.LUT P6, PT, PT, PT, PT, 0x8, 0x0 ;  /* 0x000000000000781c */ /* 0x000fd60003fce170 */
[----:B------:R-:W-:Y:S05]  /*1bbb0*/  @P0 BRA `(.L_x_6206) ;  /* 0x00000000000c0947 */ /* 0x000fea0003800000 */
[----:B------:R-:W-:-:S03]  /*1bbc0*/  UMOV UR4, 0xffffffff ;  /* 0xffffffff00047882 */ /* 0x000fc60000000000 */
[----:B------:R-:W-:Y:S05]  /*1bbd0*/  BRA.DIV UR4, `(.L_x_6207) ;  /* 0x0000008a04607947 */ /* 0x000fea000b800000 */
[----:B------:R-:W-:-:S13]  /*1bbe0*/  ELECT P6, URZ, PT ;  /* 0x00000000003f782f */ /* 0x000fda00038c0000 */
.L_x_6206:
[----:B0-----:R-:W2:Y:S01]  /*1bbf0*/  LDL R8, [R1+0x34] ;  /* 0x0000340001087983 */ /* 0x001ea20000100800 */
[----:B------:R-:W-:Y:S01]  /*1bc00*/  BSSY B1, `(.L_x_6208) ;  /* 0x0000008000017945 */ /* 0x000fe20003800000 */
[----:B--2---:R-:W-:-:S05]  /*1bc10*/  VIADD R8, R8, 0x1 ;  /* 0x0000000108087836 */ /* 0x004fca0000000000 */
[----:B------:R-:W-:-:S04]  /*1bc20*/  LEA.HI R9, R8, R8, RZ, 0x1 ;  /* 0x0000000808097211 */ /* 0x000fc800078f08ff */
[----:B------:R-:W-:-:S04]  /*1bc30*/  LOP3.LUT R9, R9, 0xfffffffe, RZ, 0xc0, !PT ;  /* 0xfffffffe09097812 */ /* 0x000fc800078ec0ff */
[----:B------:R-:W-:-:S04]  /*1bc40*/  IADD3 R8, R8, -R9, RZ ;  /* 0x8000000908087210 */ /* 0x000fc80007ffe0ff */
[----:B------:R-:W-:-:S04]  /*1bc50*/  SHF.L.U32 R8, R8, 0x1f, RZ ;  /* 0x0000001f08087819 */ /* 0x000fc800000006ff */
[----:B------:R-:W0:Y:S02]  /*1bc60*/  SYNCS.PHASECHK.TRANS64.TRYWAIT P0, [R22+URZ+0x32420], R8 ;  /* 0x03242008160075a7 */ /* 0x000e24000800017f */
[----:B0-----:R-:W-:Y:S05]  /*1bc70*/  @!P0 BRA `(.L_x_6209) ;  /* 0x0000008800588947 */ /* 0x001fea0003800000 */
.L_x_6416:
[----:B------:R-:W-:Y:S05]  /*1bc80*/  BSYNC B1 ;  /* 0x0000000000017941 */ /* 0x000fea0003800000 */
.L_x_6208:
        /* <DEDUP_REMOVED lines=10> */
.L_x_6417:
[----:B------:R-:W-:Y:S05]  /*1bd30*/  BSYNC B2 ;  /* 0x0000000000027941 */ /* 0x000fea0003800000 */
.L_x_6212:
        /* <DEDUP_REMOVED lines=9> */
.L_x_6215:
[----:B------:R-:W-:Y:S05]  /*1bdd0*/  BSYNC B2 ;  /* 0x0000000000027941 */ /* 0x000fea0003800000 */
.L_x_6214:
        /* <DEDUP_REMOVED lines=12> */
.L_x_6216:
        /* <DEDUP_REMOVED lines=13> */
.L_x_6418:
[----:B------:R-:W-:Y:S05]  /*1bf70*/  BSYNC B2 ;  /* 0x0000000000027941 */ /* 0x000fea0003800000 */
.L_x_6217:
        /* <DEDUP_REMOVED lines=11> */
.L_x_6220:
[----:B------:R-:W-:Y:S05]  /*1c030*/  BSYNC B2 ;  /* 0x0000000000027941 */ /* 0x000fea0003800000 */
.L_x_6219:
        /* <DEDUP_REMOVED lines=9> */
.L_x_6221:
        /* <DEDUP_REMOVED lines=15> */
.L_x_6222:
        /* <DEDUP_REMOVED lines=15> */
.L_x_6223:
        /* <DEDUP_REMOVED lines=15> */
.L_x_6224:
        /* <DEDUP_REMOVED lines=10> */
.L_x_6211:
[----:B------:R-:W-:Y:S05]  /*1c440*/  BSYNC B1 ;  /* 0x0000000000017941 */ /* 0x000fea0003800000 */
.L_x_6210:
        /* <DEDUP_REMOVED lines=9> */
.L_x_6240:
        /* <DEDUP_REMOVED lines=11> */
.L_x_6419:
[----:B------:R-:W-:Y:S05]  /*1c590*/  BSYNC B2 ;  /* 0x0000000000027941 */ /* 0x000fea0003800000 */
.L_x_6227:
        /* <DEDUP_REMOVED lines=9> */
.L_x_6230:
[----:B------:R-:W-:Y:S05]  /*1c630*/  BSYNC B2 ;  /* 0x0000000000027941 */ /* 0x000fea0003800000 */
.L_x_6229:
[----:B------:R-:W-:Y:S01]  /*1c640*/  IMAD.MOV.U32 R14, RZ, RZ, RZ ;  /* 0x000000ffff0e7224 */ /* 0x000fe200078e00ff */
[----:B------:R-:W-:Y:S01]  /*1c650*/  UIADD3 UR4, UP0, UR42, 0x570, URZ ;  /* 0x000005702a047890 */ /* 0x000fe2000ff1e03f */
[----:B-1----:R-:W-:Y:S01]  /*1c660*/  IMAD R11, R24, 0x3000, R22 ;  /* 0x00003000180b7824 */ /* 0x002fe200078e0216 */
        /* <DEDUP_REMOVED lines=8> */
.L_x_6231:
        /* <DEDUP_REMOVED lines=13> */
.L_x_6420:
[----:B------:R-:W-:Y:S05]  /*1c7c0*/  BSYNC B2 ;  /* 0x0000000000027941 */ /* 0x000fea0003800000 */
.L_x_6232:
        /* <DEDUP_REMOVED lines=11> */
.L_x_6235:
[----:B------:R-:W-:Y:S05]  /*1c880*/  BSYNC B2 ;  /* 0x0000000000027941 */ /* 0x000fea0003800000 */
.L_x_6234:
        /* <DEDUP_REMOVED lines=9> */
.L_x_6236:
        /* <DEDUP_REMOVED lines=15> */
.L_x_6237:
        /* <DEDUP_REMOVED lines=15> */
.L_x_6238:
        /* <DEDUP_REMOVED lines=15> */
.L_x_6239:
        /* <DEDUP_REMOVED lines=10> */
.L_x_6226:
[----:B------:R-:W-:Y:S05]  /*1cc90*/  BSYNC B1 ;  /* 0x0000000000017941 */ /* 0x000fea0003800000 */
.L_x_6225:
[C---:B------:R-:W-:Y:S01]  /*1cca0*/  ISETP.GT.AND P2, PT, R10.reuse, R3, PT ;  /* 0x000000030a00720c */ /* 0x040fe20003f44270 */
[----:B------:R-:W-:Y:S01]  /*1ccb0*/  VIADD R10, R10, 0xffffffff ;  /* 0xffffffff0a0a7836 */ /* 0x000fe20000000000 */
[----:B------:R-:W-:-:S04]  /*1ccc0*/  IADD3 R24, R24, 0x1, RZ ;  /* 0x0000000118187810 */ /* 0x000fc80007ffe0ff */
[----:B------:R-:W-:-:S04]  /*1ccd0*/  ISETP.NE.AND P1, PT, R24, 0x2, PT ;  /* 0x000000021800780c */ /* 0x000fc80003f25270 */
[----:B------:R-:W-:Y:S02]  /*1cce0*/  SEL R6, RZ, 0x1, P1 ;  /* 0x00000001ff067807 */ /* 0x000fe40000800000 */
[----:B------:R-:W-:Y:S02]  /*1ccf0*/  SEL R24, R24, RZ, P1 ;  /* 0x000000ff18187207 */ /* 0x000fe40000800000 */
[----:B------:R-:W-:Y:S01]  /*1cd00*/  LOP3.LUT R28, R28, R6, RZ, 0x3c, !PT ;  /* 0x000000061c1c7212 */ /* 0x000fe200078e3cff */
[----:B------:R-:W-:Y:S06]  /*1cd10*/  @P2 BRA `(.L_x_6240) ;  /* 0xfffffff400f02947 */ /* 0x000fec000383ffff */
.L_x_6204:
[----:B------:R-:W-:Y:S05]  /*1cd20*/  BSYNC B0 ;  /* 0x0000000000007941 */ /* 0x000fea0003800000 */
.L_x_6203:
        /* <DEDUP_REMOVED lines=8> */
[----:B------:R-:W2:Y:S08]  /*1cdb0*/  @P1 LDC R3, c[0x0][0x44c] ;  /* 0x00011300ff031b82 */ /* 0x000eb00000000800 */
[----:B------:R-:W4:Y:S01]  /*1cdc0*/  @P1 LDC R0, c[0x0][0x450] ;  /* 0x00011400ff001b82 */ /* 0x000f220000000800 */
[----:B--2---:R-:W-:-:S05]  /*1cdd0*/  @P1 IMAD.HI.U32 R3, R2, R3, RZ ;  /* 0x0000000302031227 */ /* 0x004fca00078e00ff */
[----:B----4-:R-:W-:Y:S01]  /*1cde0*/  @P1 SHF.R.U32.HI R2, RZ, R0, R3 ;  /* 0x00000000ff021219 */ /* 0x010fe20000011603 */
[----:B------:R-:W-:-:S04]  /*1cdf0*/  IMAD.MOV.U32 R0, RZ, RZ, RZ ;  /* 0x000000ffff007224 */ /* 0x000fc800078e00ff */
[----:B------:R-:W-:-:S04]  /*1ce00*/  IMAD.IADD R2, R7, 0x1, R2 ;  /* 0x0000000107027824 */ /* 0x000fc800078e0202 */
[----:B------:R-:W-:-:S05]  /*1ce10*/  IMAD.HI R2, R2, 0x2aaaaaab, RZ ;  /* 0x2aaaaaab02027827 */ /* 0x000fca00078e02ff */
[----:B------:R-:W-:-:S04]  /*1ce20*/  SHF.R.U32.HI R3, RZ, 0x1f, R2 ;  /* 0x0000001fff037819 */ /* 0x000fc80000011602 */
[----:B------:R-:W-:-:S04]  /*1ce30*/  LEA.HI.SX32 R2, R2, R3, 0x1c ;  /* 0x0000000302027211 */ /* 0x000fc800078fe2ff */
[----:B------:R-:W-:-:S04]  /*1ce40*/  VIMNMX R5, R5, R2, PT ;  /* 0x0000000205057248 */ /* 0x000fc80003fe0100 */
[----:B------:R-:W-:-:S13]  /*1ce50*/  ISETP.GE.AND P1, PT, R5, 0x1, PT ;  /* 0x000000010500780c */ /* 0x000fda0003f26270 */
[----:B---3--:R-:W-:Y:S05]  /*1ce60*/  @!P1 BRA `(.L_x_6242) ;  /* 0x0000000000689947 */ /* 0x008fea0003800000 */
[-C--:B------:R-:W-:Y:S02]  /*1ce70*/  IABS R0, R4.reuse ;  /* 0x0000000400007213 */ /* 0x080fe40000000000 */
[----:B------:R-:W-:Y:S02]  /*1ce80*/  IABS R7, R4 ;  /* 0x0000000400077213 */ /* 0x000fe40000000000 */
[----:B0-----:R-:W0:Y:S03]  /*1ce90*/  I2F.RP R8, R0 ;  /* 0x0000000000087306 */ /* 0x001e260000209400 */
        /* <DEDUP_REMOVED lines=23> */
.L_x_6242:
[----:B------:R-:W-:Y:S05]  /*1d010*/  BSYNC B0 ;  /* 0x0000000000007941 */ /* 0x000fea0003800000 */
.L_x_6241:
        /* <DEDUP_REMOVED lines=23> */
.L_x_6244:
        /* <DEDUP_REMOVED lines=14> */
[----:B-1----:R-:W-:Y:S02]  /*1d270*/  IMAD.U32 R11, RZ, RZ, UR5 ;  /* 0x00000005ff0b7e24 */ /* 0x002fe4000f8e00ff */
[----:B0-----:R-:W-:Y:S02]  /*1d280*/  IMAD.MOV.U32 R8, RZ, RZ, 0x70 ;  /* 0x00000070ff087424 */ /* 0x001fe400078e00ff */
[----:B------:R-:W-:Y:S02]  /*1d290*/  IMAD.MOV.U32 R12, RZ, RZ, 0x1 ;  /* 0x00000001ff0c7424 */ /* 0x000fe400078e00ff */
[----:B------:R-:W-:-:S07]  /*1d2a0*/  IMAD.MOV.U32 R13, RZ, RZ, RZ ;  /* 0x000000ffff0d7224 */ /* 0x000fce00078e00ff */
[----:B------:R-:W-:-:S07]  /*1d2b0*/  LEPC R20, `(.L_x_6247) ;  /* 0x000000001014794e */ /* 0x000fce0000000000 */
[----:B--2---:R-:W-:Y:S05]  /*1d2c0*/  CALL.ABS.NOINC R2 ;  /* 0x0000000002007343 */ /* 0x004fea0003c00000 */
.L_x_6247:
[----:B------:R-:W-:Y:S05]  /*1d2d0*/  BSYNC B6 ;  /* 0x0000000000067941 */ /* 0x000fea0003800000 */
.L_x_6246:
        /* <DEDUP_REMOVED lines=9> */
[----:B------:R-:W-:Y:S01]  /*1d370*/  IMAD.U32 R4, RZ, RZ, UR6 ;  /* 0x00000006ff047e24 */ /* 0x000fe2000f8e00ff */
[----:B0-----:R-:W-:Y:S01]  /*1d380*/  MOV R8, 0x70 ;  /* 0x0000007000087802 */ /* 0x001fe20000000f00 */
[----:B------:R-:W-:Y:S02]  /*1d390*/  IMAD.U32 R5, RZ, RZ, UR7 ;  /* 0x00000007ff057e24 */ /* 0x000fe4000f8e00ff */
[----:B------:R-:W-:Y:S02]  /*1d3a0*/  IMAD.U32 R6, RZ, RZ, UR8 ;  /* 0x00000008ff067e24 */ /* 0x000fe4000f8e00ff */
[----:B------:R-:W-:-:S02]  /*1d3b0*/  IMAD.U32 R7, RZ, RZ, UR9 ;  /* 0x00000009ff077e24 */ /* 0x000fc4000f8e00ff */
[----:B------:R-:W-:Y:S02]  /*1d3c0*/  IMAD.U32 R10, RZ, RZ, UR4 ;  /* 0x00000004ff0a7e24 */ /* 0x000fe4000f8e00ff */
[----:B-1----:R-:W-:Y:S02]  /*1d3d0*/  IMAD.U32 R11, RZ, RZ, UR5 ;  /* 0x00000005ff0b7e24 */ /* 0x002fe4000f8e00ff */
[----:B------:R-:W-:Y:S02]  /*1d3e0*/  IMAD.MOV.U32 R12, RZ, RZ, 0x1 ;  /* 0x00000001ff0c7424 */ /* 0x000fe400078e00ff */
[----:B--2---:R-:W-:-:S07]  /*1d3f0*/  IMAD.MOV.U32 R13, RZ, RZ, RZ ;  /* 0x000000ffff0d7224 */ /* 0x004fce00078e00ff */
[----:B------:R-:W-:-:S07]  /*1d400*/  LEPC R20, `(.L_x_6250) ;  /* 0x000000001014794e */ /* 0x000fce0000000000 */
[----:B---3--:R-:W-:Y:S05]  /*1d410*/  CALL.ABS.NOINC R2 ;  /* 0x0000000002007343 */ /* 0x008fea0003c00000 */
.L_x_6250:
        /* <DEDUP_REMOVED lines=15> */
.L_x_6249:
[----:B------:R-:W-:Y:S05]  /*1d510*/  BSYNC B6 ;  /* 0x0000000000067941 */ /* 0x000fea0003800000 */
.L_x_6248:
[----:B------:R-:W2:Y:S01]  /*1d520*/  LDL R2, [R1+0x38] ;  /* 0x0000380001027983 */ /* 0x000ea20000100800 */
[----:B------:R-:W-:Y:S01]  /*1d530*/  ULDC.64 UR4, c[0x0][0xaf0] ;  /* 0x0002bc0000047ab9 */ /* 0x000fe20000000a00 */
[----:B------:R-:W3:Y:S02]  /*1d540*/  LDC R9, c[0x0][0x430] ;  /* 0x00010c00ff097b82 */ /* 0x000ee40000000800 */
[----:B------:R-:W4:Y:S01]  /*1d550*/  LDL R20, [R1+0xc] ;  /* 0x00000c0001147983 */ /* 0x000f220000100800 */
[----:B------:R-:W-:Y:S01]  /*1d560*/  ISETP.NE.U32.AND P0, PT, RZ, UR4, PT ;  /* 0x00000004ff007c0c */ /* 0x000fe2000bf05070 */
[----:B------:R-:W5:Y:S03]  /*1d570*/  S2R R21, SR_TID.X ;  /* 0x0000000000157919 */ /* 0x000f660000002100 */
[----:B------:R-:W-:-:S13]  /*1d580*/  ISETP.NE.AND.EX P0, PT, RZ, UR5, PT, P0 ;  /* 0x00000005ff007c0c */ /* 0x000fda000bf05300 */
[----:B------:R-:W-:Y:S01]  /*1d590*/  @P0 IADD3 R30, P1, R30, UR4, RZ ;  /* 0x000000041e1e0c10 */ /* 0x000fe2000ff3e0ff */
[----:B------:R-:W-:Y:S01]  /*1d5a0*/  IMAD.MOV.U32 R10, RZ, RZ, RZ ;  /* 0x000000ffff0a7224 */ /* 0x000fe200078e00ff */
[----:B------:R-:W-:Y:S01]  /*1d5b0*/  LOP3.LUT R23, R23, 0xffffffdf, RZ, 0xc0, !PT ;  /* 0xffffffdf17177812 */ /* 0x000fe200078ec0ff */
[----:B------:R-:W-:Y:S01]  /*1d5c0*/  ULDC UR4, c[0x0][0x320] ;  /* 0x0000c80000047ab9 */ /* 0x000fe20000000800 */
[----:B------:R-:W-:-:S05]  /*1d5d0*/  @P0 IADD3.X R31, R31, UR5, RZ, P1, !PT ;  /* 0x000000051f1f0c10 */ /* 0x000fca0008ffe4ff */
[----:B------:R-:W4:Y:S01]  /*1d5e0*/  @P0 LDG.E R29, desc[UR40][R30.64] ;  /* 0x000000281e1d0981 */ /* 0x000f22000c1e1900 */
[----:B-----5:R-:W-:-:S04]  /*1d5f0*/  LOP3.LUT R21, R21, 0x7f, RZ, 0xc0, !PT ;  /* 0x0000007f15157812 */ /* 0x020fc800078ec0ff */
[----:B------:R-:W-:Y:S02]  /*1d600*/  SHF.R.U32.HI R35, RZ, 0x3, R21 ;  /* 0x00000003ff237819 */ /* 0x000fe40000011615 */
[----:B------:R-:W5:Y:S01]  /*1d610*/  S2R R21, SR_TID.X ;  /* 0x0000000000157919 */ /* 0x000f620000002100 */
[----:B---3--:R-:W-:-:S13]  /*1d620*/  ISETP.NE.AND P1, PT, R9, 0x1, PT ;  /* 0x000000010900780c */ /* 0x008fda0003f25270 */
[----:B------:R-:W3:Y:S08]  /*1d630*/  @P1 LDC R5, c[0x0][0x434] ;  /* 0x00010d00ff051b82 */ /* 0x000ef00000000800 */
[----:B------:R-:W0:Y:S01]  /*1d640*/  @P1 LDC R4, c[0x0][0x438] ;  /* 0x00010e00ff041b82 */ /* 0x000e220000000800 */
[----:B-----5:R-:W-:-:S05]  /*1d650*/  IMAD.SHL.U32 R21, R21, 0x10, RZ ;  /* 0x0000001015157824 */ /* 0x020fca00078e00ff */
[----:B------:R-:W-:Y:S01]  /*1d660*/  LOP3.LUT R21, R35, 0x70, R21, 0xf8, !PT ;  /* 0x0000007023157812 */ /* 0x000fe200078ef815 */
[----:B--2---:R-:W-:-:S04]  /*1d670*/  VIADD R0, R2, 0xffffffff ;  /* 0xffffffff02007836 */ /* 0x004fc80000000000 */
[----:B------:R-:W-:-:S05]  /*1d680*/  IMAD R6, R0, 0x60, R21 ;  /* 0x0000006000067824 */ /* 0x000fca00078e0215 */
[----:B----4-:R-:W-:-:S04]  /*1d690*/  ISETP.GE.AND P0, PT, R6, R20, PT ;  /* 0x000000140600720c */ /* 0x010fc80003f06270 */
[----:B------:R-:W-:Y:S01]  /*1d6a0*/  ISETP.GT.U32.OR P0, PT, R21, 0x5f, P0 ;  /* 0x0000005f1500780c */ /* 0x000fe20000704470 */
[----:B------:R-:W-:-:S12]  /*1d6b0*/  IMAD.IADD R6, R6, 0x1, R34 ;  /* 0x0000000106067824 */ /* 0x000fd800078e0222 */
[----:B------:R-:W2:Y:S01]  /*1d6c0*/  @!P0 LDC.64 R2, c[0x0][0x428] ;  /* 0x00010a00ff028b82 */ /* 0x000ea20000000a00 */
[----:B---3--:R-:W-:-:S04]  /*1d6d0*/  @P1 IMAD.HI.U32 R5, R6, R5, RZ ;  /* 0x0000000506051227 */ /* 0x008fc800078e00ff */
[----:B------:R-:W-:Y:S01]  /*1d6e0*/  IMAD.MOV.U32 R7, RZ, RZ, R6 ;  /* 0x000000ffff077224 */ /* 0x000fe200078e0006 */
[----:B0-----:R-:W-:Y:S02]  /*1d6f0*/  @P1 SHF.R.U32.HI R7, RZ, R4, R5 ;  /* 0x00000004ff071219 */ /* 0x001fe40000011605 */
        /* <DEDUP_REMOVED lines=10> */
[----:B------:R0:W2:Y:S01]  /*1d7a0*/  @!P0 LDG.E R10, desc[UR40][R2.64] ;  /* 0x00000028020a8981 */ /* 0x0000a2000c1e1900 */
[----:B------:R-:W-:Y:S02]  /*1d7b0*/  ISETP.GT.U32.AND P0, PT, R21, 0x5f, PT ;  /* 0x0000005f1500780c */ /* 0x000fe40003f04070 */
[----:B------:R-:W3:Y:S01]  /*1d7c0*/  S2R R21, SR_TID.X ;  /* 0x0000000000157919 */ /* 0x000ee20000002100 */
[----:B0-----:R-:W-:-:S05]  /*1d7d0*/  IMAD.U32 R2, RZ, RZ, UR38 ;  /* 0x00000026ff027e24 */ /* 0x001fca000f8e00ff */
[----:B------:R-:W-:-:S05]  /*1d7e0*/  ISETP.NE.AND P2, PT, R2, 0x3, PT ;  /* 0x000000030200780c */ /* 0x000fca0003f45270 */
[----:B------:R-:W-:-:S04]  /*1d7f0*/  @P0 LOP3.LUT R23, R23, 0x20, RZ, 0xfc, !PT ;  /* 0x0000002017170812 */ /* 0x000fc800078efcff */
[----:B------:R-:W-:Y:S01]  /*1d800*/  LOP3.LUT R23, R23, 0xfffff7ff, RZ, 0xc0, !PT ;  /* 0xfffff7ff17177812 */ /* 0x000fe200078ec0ff */
[----:B---3--:R-:W-:-:S05]  /*1d810*/  IMAD.SHL.U32 R21, R21, 0x8, RZ ;  /* 0x0000000815157824 */ /* 0x008fca00078e00ff */
[----:B------:R-:W-:-:S04]  /*1d820*/  LOP3.LUT R21, R21, 0x38, RZ, 0xc0, !PT ;  /* 0x0000003815157812 */ /* 0x000fc800078ec0ff */
[----:B------:R-:W-:-:S04]  /*1d830*/  LOP3.LUT R12, R21, 0x40, RZ, 0xfc, !PT ;  /* 0x00000040150c7812 */ /* 0x000fc800078efcff */
[----:B------:R-:W-:Y:S02]  /*1d840*/  ISETP.GE.AND P4, PT, R12, UR4, PT ;  /* 0x000000040c007c0c */ /* 0x000fe4000bf86270 */
[----:B------:R-:W-:Y:S01]  /*1d850*/  @P2 LOP3.LUT R23, R23, 0x800, RZ, 0xfc, !PT ;  /* 0x0000080017172812 */ /* 0x000fe200078efcff */
[----:B------:R-:W-:Y:S01]  /*1d860*/  IMAD.MOV R4, RZ, RZ, -R7 ;  /* 0x000000ffff047224 */ /* 0x000fe200078e0a07 */
[----:B-1----:R-:W-:Y:S02]  /*1d870*/  LOP3.LUT R11, R21, 0x80, RZ, 0xfc, !PT ;  /* 0x00000080150b7812 */ /* 0x002fe400078efcff */
[----:B------:R-:W-:Y:S01]  /*1d880*/  LOP3.LUT R23, R23, 0xffffffef, RZ, 0xc0, !PT ;  /* 0xffffffef17177812 */ /* 0x000fe200078ec0ff */
[----:B------:R-:W-:Y:S01]  /*1d890*/  IMAD R3, R9, R4, R6 ;  /* 0x0000000409037224 */ /* 0x000fe200078e0206 */
[----:B------:R-:W-:Y:S02]  /*1d8a0*/  ISETP.GE.AND P3, PT, R11, UR4, PT ;  /* 0x000000040b007c0c */ /* 0x000fe4000bf66270 */
[----:B------:R-:W-:-:S03]  /*1d8b0*/  ISETP.GE.AND P0, PT, R21, UR4, PT ;  /* 0x0000000415007c0c */ /* 0x000fc6000bf06270 */
[----:B------:R-:W-:Y:S01]  /*1d8c0*/  @P4 LOP3.LUT R23, R23, 0x10, RZ, 0xfc, !PT ;  /* 0x0000001017174812 */ /* 0x000fe200078efcff */
[----:B------:R-:W-:Y:S03]  /*1d8d0*/  STL [R1+0x4], R3 ;  /* 0x0000040301007387 */ /* 0x000fe60000100800 */
[----:B------:R-:W-:-:S04]  /*1d8e0*/  LOP3.LUT R23, R23, 0xfffffffe, RZ, 0xc0, !PT ;  /* 0xfffffffe17177812 */ /* 0x000fc800078ec0ff */
[----:B------:R-:W-:-:S04]  /*1d8f0*/  LOP3.LUT R23, R23, 0xfffffff7, RZ, 0xc0, !PT ;  /* 0xfffffff717177812 */ /* 0x000fc800078ec0ff */
[----:B------:R-:W-:Y:S01]  /*1d900*/  @P3 LOP3.LUT R23, R23, 0x8, RZ, 0xfc, !PT ;  /* 0x0000000817173812 */ /* 0x000fe200078efcff */
[----:B------:R-:W-:-:S03]  /*1d910*/  UMOV UR5, 0xffffffff ;  /* 0xffffffff00057882 */ /* 0x000fc60000000000 */
[----:B------:R-:W-:-:S04]  /*1d920*/  @P0 LOP3.LUT R23, R23, 0x1, RZ, 0xfc, !PT ;  /* 0x0000000117170812 */ /* 0x000fc800078efcff */
[----:B------:R-:W-:Y:S01]  /*1d930*/  LOP3.LUT R23, R23, 0xfffffffb, RZ, 0xc0, !PT ;  /* 0xfffffffb17177812 */ /* 0x000fe200078ec0ff */
[----:B--2---:R0:W-:Y:S02]  /*1d940*/  STL [R1], R10 ;  /* 0x0000000a01007387 */ /* 0x0041e40000100800 */
[----:B0-----:R-:W-:-:S04]  /*1d950*/  LOP3.LUT R10, R21, 0xc0, RZ, 0xfc, !PT ;  /* 0x000000c0150a7812 */ /* 0x001fc800078efcff */
[----:B------:R-:W-:-:S13]  /*1d960*/  ISETP.GE.AND P1, PT, R10, UR4, PT ;  /* 0x000000040a007c0c */ /* 0x000fda000bf26270 */
[----:B------:R-:W-:Y:S01]  /*1d970*/  @P1 LOP3.LUT R23, R23, 0x4, RZ, 0xfc, !PT ;  /* 0x0000000417171812 */ /* 0x000fe200078efcff */
[----:B------:R-:W-:Y:S06]  /*1d980*/  BRA.DIV UR5, `(.L_x_6251) ;  /* 0x0000006e05787947 */ /* 0x000fec000b800000 */
.L_x_6423:
[----:B------:R-:W-:-:S05]  /*1d990*/  SEL R2, RZ, 0x1, P0 ;  /* 0x00000001ff027807 */ /* 0x000fca0000000000 */
[----:B------:R0:W-:Y:S01]  /*1d9a0*/  STL [R1+0x54], R2 ;  /* 0x0000540201007387 */ /* 0x0001e20000100800 */
[----:B------:R-:W-:Y:S05]  /*1d9b0*/  @!P2 BRA `(.L_x_6252) ;  /* 0x000000000004a947 */ /* 0x000fea0003800000 */
[----:B------:R-:W-:Y:S01]  /*1d9c0*/  BPT.TRAP 0x1 ;  /* 0x000000040000795c */ /* 0x000fe20000300000 */
.L_x_6252:
[----:B------:R-:W-:Y:S01]  /*1d9d0*/  IMAD R31, R0, -0x60, R20 ;  /* 0xffffffa0001f7824 */ /* 0x000fe200078e0214 */
[----:B------:R-:W-:Y:S01]  /*1d9e0*/  SHF.L.U32 R0, R27, 0x1f, RZ ;  /* 0x0000001f1b007819 */ /* 0x000fe200000006ff */
[----:B------:R-:W-:Y:S01]  /*1d9f0*/  IMAD R30, R25, 0x8, R22 ;  /* 0x00000008191e7824 */ /* 0x000fe200078e0216 */
[----:B------:R-:W-:Y:S03]  /*1da00*/  BSSY B0, `(.L_x_6253) ;  /* 0x0000003000007945 */ /* 0x000fe60003800000 */
[----:B------:R-:W1:Y:S02]  /*1da10*/  SYNCS.PHASECHK.TRANS64.TRYWAIT P0, [R30+URZ+0x32440], R0 ;  /* 0x032440001e0075a7 */ /* 0x000e64000800017f */
[----:B-1----:R-:W-:Y:S05]  /*1da20*/  @!P0 BRA `(.L_x_6254) ;  /* 0x0000006c00848947 */ /* 0x002fea0003800000 */
.L_x_6424:
[----:B------:R-:W-:Y:S05]  /*1da30*/  BSYNC B0 ;  /* 0x0000000000007941 */ /* 0x000fea0003800000 */
.L_x_6253:
[----:B0-----:R-:W1:Y:S01]  /*1da40*/  LDL R2, [R1+0x4] ;  /* 0x0000040001027983 */ /* 0x001e620000100800 */
[----:B------:R-:W-:Y:S01]  /*1da50*/  ULDC.64 UR4, c[0x0][0x300] ;  /* 0x0000c00000047ab9 */ /* 0x000fe20000000a00 */
[----:B------:R-:W-:Y:S02]  /*1da60*/  ULDC.64 UR6, c[0x0][0x2e8] ;  /* 0x0000ba0000067ab9 */ /* 0x000fe40000000a00 */
[----:B------:R-:W2:Y:S01]  /*1da70*/  LDL R4, [R1] ;  /* 0x0000000001047983 */ /* 0x000ea20000100800 */
[----:B------:R-:W-:Y:S01]  /*1da80*/  LOP3.LUT R23, R23, 0xfffffffd, RZ, 0xc0, !PT ;  /* 0xfffffffd17177812 */ /* 0x000fe200078ec0ff */
[----:B------:R-:W0:Y:S02]  /*1da90*/  S2R R7, SR_TID.X ;  /* 0x0000000000077919 */ /* 0x000e240000002100 */
[----:B0-----:R-:W-:-:S05]  /*1daa0*/  IMAD.SHL.U32 R7, R7, 0x8, RZ ;  /* 0x0000000807077824 */ /* 0x001fca00078e00ff */
        /* <DEDUP_REMOVED lines=14> */
[----:B------:R-:W0:Y:S02]  /*1db90*/  S2R R4, SR_TID.X ;  /* 0x0000000000047919 */ /* 0x000e240000002100 */
[----:B------:R-:W-:Y:S02]  /*1dba0*/  IMAD.IADD R3, R3, 0x1, R0 ;  /* 0x0000000103037824 */ /* 0x000fe400078e0200 */
[----:B------:R-:W-:Y:S01]  /*1dbb0*/  IMAD.WIDE.U32 R2, R18, UR4, R2 ;  /* 0x0000000412027c25 */ /* 0x000fe2000f8e0002 */
[----:B------:R-:W-:Y:S02]  /*1dbc0*/  ULDC UR4, c[0x0][0x2f4] ;  /* 0x0000bd0000047ab9 */ /* 0x000fe40000000800 */
[----:B------:R-:W-:Y:S02]  /*1dbd0*/  ISETP.GE.AND P2, PT, R7, UR4, PT ;  /* 0x0000000407007c0c */ /* 0x000fe4000bf46270 */
[----:B------:R-:W-:-:S11]  /*1dbe0*/  LEA R0, P0, R2, UR6, 0x1 ;  /* 0x0000000602007c11 */ /* 0x000fd6000f8008ff */
[----:B------:R-:W-:Y:S02]  /*1dbf0*/  @P2 LOP3.LUT R23, R23, 0x2, RZ, 0xfc, !PT ;  /* 0x0000000217172812 */ /* 0x000fe400078efcff */
[----:B0-----:R-:W-:-:S04]  /*1dc00*/  LOP3.LUT R4, R4, 0x7f, RZ, 0xc0, !PT ;  /* 0x0000007f04047812 */ /* 0x001fc800078ec0ff */
[----:B-1----:R-:W-:Y:S01]  /*1dc10*/  SHF.R.U32.HI R5, RZ, 0x3, R4 ;  /* 0x00000003ff057819 */ /* 0x002fe20000011604 */
        /* <DEDUP_REMOVED lines=19> */
[----:B------:R-:W-:Y:S01]  /*1dd50*/  @P0 LEA R6, R5, R22, 0x1 ;  /* 0x0000001605060211 */ /* 0x000fe200078e08ff */
        /* <DEDUP_REMOVED lines=39> */
.L_x_6438:
        /* <DEDUP_REMOVED lines=10> */
.L_x_6256:
        /* <DEDUP_REMOVED lines=11> */
.L_x_6257:
        /* <DEDUP_REMOVED lines=8> */
[----:B0-----:R-:W-:-:S05]  /*1e1a0*/  SEL R3, R36, RZ, !P0 ;  /* 0x000000ff24037207 */ /* 0x001fca0004000000 */
[----:B------:R0:W-:Y:S01]  /*1e1b0*/  STL [R1+0xc], R3 ;  /* 0x00000c0301007387 */ /* 0x0001e20000100800 */
        /* <DEDUP_REMOVED lines=23> */
.L_x_6259:
[----:B------:R-:W-:Y:S05]  /*1e330*/  BSYNC B6 ;  /* 0x0000000000067941 */ /* 0x000fea0003800000 */
.L_x_6258:
[----:B------:R-:W2:Y:S01]  /*1e340*/  LDL R21, [R1+0x20] ;  /* 0x0000200001157983 */ /* 0x000ea20000100800 */
[----:B------:R-:W3:Y:S01]  /*1e350*/  LDC R6, c[0x0][0x448] ;  /* 0x00011200ff067b82 */ /* 0x000ee20000000800 */
[----:B------:R-:W-:Y:S02]  /*1e360*/  ULDC.64 UR4, c[0x0][0x298] ;  /* 0x0000a60000047ab9 */ /* 0x000fe40000000a00 */
[----:B------:R-:W4:Y:S04]  /*1e370*/  LDL R20, [R1+0x2c] ;  /* 0x00002c0001147983 */ /* 0x000f280000100800 */
[----:B------:R1:W5:Y:S01]  /*1e380*/  LDL R9, [R1+0x8] ;  /* 0x0000080001097983 */ /* 0x0003620000100800 */
[----:B0-----:R-:W0:Y:S01]  /*1e390*/  S2R R2, SR_TID.X ;  /* 0x0000000000027919 */ /* 0x001e220000002100 */
[----:B------:R-:W1:Y:S01]  /*1e3a0*/  S2R R0, SR_TID.X ;  /* 0x0000000000007919 */ /* 0x000e620000002100 */
[----:B---3--:R-:W-:-:S13]  /*1e3b0*/  ISETP.NE.AND P0, PT, R6, 0x1, PT ;  /* 0x000000010600780c */ /* 0x008fda0003f05270 */
[----:B------:R-:W3:Y:S01]  /*1e3c0*/  @P0 LDC R3, c[0x0][0x44c] ;  /* 0x00011300ff030b82 */ /* 0x000ee20000000800 */
[----:B0-----:R-:W-:-:S04]  /*1e3d0*/  LOP3.LUT R2, R2, 0x7f, RZ, 0xc0, !PT ;  /* 0x0000007f02027812 */ /* 0x001fc800078ec0ff */
[----:B------:R-:W-:Y:S01]  /*1e3e0*/  SHF.R.U32.HI R2, RZ, 0x3, R2 ;  /* 0x00000003ff027819 */ /* 0x000fe20000011602 */
[----:B--2---:R-:W-:Y:S02]  /*1e3f0*/  IMAD.MOV.U32 R4, RZ, RZ, R21 ;  /* 0x000000ffff047224 */ /* 0x004fe400078e0015 */
[----:B----4-:R-:W-:Y:S02]  /*1e400*/  IMAD.MOV.U32 R21, RZ, RZ, R20 ;  /* 0x000000ffff157224 */ /* 0x010fe400078e0014 */
[----:B------:R-:W2:Y:S01]  /*1e410*/  LDL R20, [R1+0xc] ;  /* 0x00000c0001147983 */ /* 0x000ea20000100800 */
[----:B-1----:R-:W-:Y:S02]  /*1e420*/  IMAD.SHL.U32 R0, R0, 0x10, RZ ;  /* 0x0000001000007824 */ /* 0x002fe400078e00ff */
[----:B------:R-:W-:-:S03]  /*1e430*/  IMAD R4, R4, UR4, RZ ;  /* 0x0000000404047c24 */ /* 0x000fc6000f8e02ff */
[----:B------:R-:W-:Y:S01]  /*1e440*/  LOP3.LUT R0, R2, 0x70, R0, 0xf8, !PT ;  /* 0x0000007002007812 */ /* 0x000fe200078ef800 */
[----:B------:R-:W-:Y:S01]  /*1e450*/  IMAD R4, R37, UR5, R4 ;  /* 0x0000000525047c24 */ /* 0x000fe2000f8e0204 */
[----:B------:R-:W0:Y:S03]  /*1e460*/  @P0 LDC R2, c[0x0][0x450] ;  /* 0x00011400ff020b82 */ /* 0x000e260000000800 */
[----:B------:R-:W-:-:S04]  /*1e470*/  IMAD R36, R17, 0x80, R0 ;  /* 0x0000008011247824 */ /* 0x000fc800078e0200 */
[----:B---3--:R-:W-:-:S04]  /*1e480*/  @P0 IMAD.HI.U32 R3, R36, R3, RZ ;  /* 0x0000000324030227 */ /* 0x008fc800078e00ff */
[----:B------:R-:W-:Y:S01]  /*1e490*/  IMAD.MOV.U32 R0, RZ, RZ, R36 ;  /* 0x000000ffff007224 */ /* 0x000fe200078e0024 */
[----:B0-----:R-:W-:Y:S01]  /*1e4a0*/  @P0 SHF.R.U32.HI R0, RZ, R2, R3 ;  /* 0x00000002ff000219 */ /* 0x001fe20000011603 */
[----:B------:R-:W-:Y:S01]  /*1e4b0*/  IMAD.WIDE.U32 R2, R37, UR4, RZ ;  /* 0x0000000425027c25 */ /* 0x000fe2000f8e00ff */
[----:B------:R-:W-:-:S03]  /*1e4c0*/  ULDC.64 UR4, c[0x0][0x2d8] ;  /* 0x0000b60000047ab9 */ /* 0x000fc60000000a00 */
[----:B------:R-:W-:Y:S02]  /*1e4d0*/  IMAD.IADD R3, R3, 0x1, R4 ;  /* 0x0000000103037824 */ /* 0x000fe400078e0204 */
[----:B------:R-:W-:-:S04]  /*1e4e0*/  IMAD.WIDE.U32 R2, R18, UR4, R2 ;  /* 0x0000000412027c25 */ /* 0x000fc8000f8e0002 */
[----:B------:R-:W-:Y:S01]  /*1e4f0*/  IMAD R3, R18, UR5, R3 ;  /* 0x0000000512037c24 */ /* 0x000fe2000f8e0203 */
[----:B------:R-:W-:Y:S02]  /*1e500*/  ULDC.64 UR4, c[0x0][0x2e0] ;  /* 0x0000b80000047ab9 */ /* 0x000fe40000000a00 */
[----:B------:R-:W-:Y:S01]  /*1e510*/  IMAD R4, R21, UR4, RZ ;  /* 0x0000000415047c24 */ /* 0x000fe2000f8e02ff */
[----:B------:R-:W0:Y:S02]  /*1e520*/  S2R R7, SR_TID.X ;  /* 0x0000000000077919 */ /* 0x000e240000002100 */
[----:B0-----:R-:W-:-:S04]  /*1e530*/  SHF.L.U32 R7, R7, 0x3, RZ ;  /* 0x0000000307077819 */ /* 0x001fc800000006ff */
[----:B------:R-:W-:Y:S01]  /*1e540*/  LOP3.LUT R7, R7, 0x38, RZ, 0xc0, !PT ;  /* 0x0000003807077812 */ /* 0x000fe200078ec0ff */
[C---:B--2---:R-:W-:Y:S02]  /*1e550*/  IMAD R4, R20.reuse, UR5, R4 ;  /* 0x0000000514047c24 */ /* 0x044fe4000f8e0204 */
[----:B------:R-:W-:Y:S01]  /*1e560*/  IMAD.WIDE.U32 R2, R20, UR4, R2 ;  /* 0x0000000414027c25 */ /* 0x000fe2000f8e0002 */
        /* <DEDUP_REMOVED lines=105> */
.L_x_6455:
        /* <DEDUP_REMOVED lines=11> */
.L_x_6261:
        /* <DEDUP_REMOVED lines=28> */
.L_x_6263:
[----:B------:R-:W-:Y:S05]  /*1ee70*/  BSYNC B6 ;  /* 0x0000000000067941 */ /* 0x000fea0003800000 */
.L_x_6262:
        /* <DEDUP_REMOVED lines=29> */
[C---:B------:R-:W-:Y:S01]  /*1f050*/  IADD3 R0, -R4.reuse, RZ, RZ ;  /* 0x000000ff04007210 */ /* 0x040fe20007ffe1ff */
[----:B------:R-:W-:Y:S01]  /*1f060*/  IMAD.WIDE.U32 R2, R4, UR4, R2 ;  /* 0x0000000404027c25 */ /* 0x000fe2000f8e0002 */
[----:B------:R-:W-:Y:S02]  /*1f070*/  SHF.R.S32.HI R5, RZ, 0x1f, R4 ;  /* 0x0000001fff057819 */ /* 0x000fe40000011404 */
[----:B------:R-:W-:Y:S01]  /*1f080*/  LOP3.LUT R20, R20, 0x38, RZ, 0xc0, !PT ;  /* 0x0000003814147812 */ /* 0x000fe200078ec0ff */
[----:B------:R-:W-:Y:S02]  /*1f090*/  IMAD R0, R6, R0, R36 ;  /* 0x0000000006007224 */ /* 0x000fe400078e0224 */
[----:B------:R-:W-:Y:S01]  /*1f0a0*/  IMAD R5, R5, UR4, RZ ;  /* 0x0000000405057c24 */ /* 0x000fe2000f8e02ff */
[C---:B------:R-:W-:Y:S02]  /*1f0b0*/  LOP3.LUT R10, R20.reuse, 0x40, RZ, 0xfc, !PT ;  /* 0x00000040140a7812 */ /* 0x040fe400078efcff */
[----:B------:R-:W-:Y:S01]  /*1f0c0*/  LOP3.LUT R9, R20, 0x80, RZ, 0xfc, !PT ;  /* 0x0000008014097812 */ /* 0x000fe200078efcff */
[----:B------:R-:W-:Y:S01]  /*1f0d0*/  IMAD R5, R4, UR5, R5 ;  /* 0x0000000504057c24 */ /* 0x000fe2000f8e0205 */
[----:B------:R-:W-:Y:S01]  /*1f0e0*/  SHF.R.S32.HI R4, RZ, 0x1f, R0 ;  /* 0x0000001fff047819 */ /* 0x000fe20000011400 */
[----:B------:R-:W-:Y:S01]  /*1f0f0*/  ULDC.64 UR4, c[0x0][0x3c8] ;  /* 0x0000f20000047ab9 */ /* 0x000fe20000000a00 */
[----:B------:R-:W-:Y:S01]  /*1f100*/  LOP3.LUT R8, R20, 0xc0, RZ, 0xfc, !PT ;  /* 0x000000c014087812 */ /* 0x000fe200078efcff */
[----:B------:R-:W-:-:S02]  /*1f110*/  IMAD.IADD R3, R3, 0x1, R5 ;  /* 0x0000000103037824 */ /* 0x000fc400078e0205 */
        /* <DEDUP_REMOVED lines=92> */
.L_x_6473:
        /* <DEDUP_REMOVED lines=13> */
.L_x_6266:
[----:B------:R-:W-:Y:S05]  /*1f7b0*/  BSYNC B0 ;  /* 0x0000000000007941 */ /* 0x000fea0003800000 */
.L_x_6265:
[----:B------:R-:W-:Y:S01]  /*1f7c0*/  NOP ;  /* 0x0000000000007918 */ /* 0x000fe20000000000 */
[----:B------:R-:W-:-:S13]  /*1f7d0*/  PLOP3.LUT P0, PT, PT, PT, PT, 0x80, 0x0 ;  /* 0x000000000000781c */ /* 0x000fda0003f0f070 */
.L_x_6267:
        /* <DEDUP_REMOVED lines=18> */
.L_x_6474:
[----:B------:R-:W-:Y:S05]  /*1f900*/  BSYNC B0 ;  /* 0x0000000000007941 */ /* 0x000fea0003800000 */
.L_x_6268:
[----:B------:R-:W-:-:S05]  /*1f910*/  IMAD.U32 R0, RZ, RZ, UR38 ;  /* 0x00000026ff007e24 */ /* 0x000fca000f8e00ff */
[----:B------:R-:W-:-:S13]  /*1f920*/  ISETP.NE.AND P0, PT, R0, 0x3, PT ;  /* 0x000000030000780c */ /* 0x000fda0003f05270 */
[----:B------:R-:W-:Y:S05]  /*1f930*/  @!P0 BRA `(.L_x_6270) ;  /* 0x0000000000048947 */ /* 0x000fea0003800000 */
[----:B------:R-:W-:Y:S01]  /*1f940*/  BPT.TRAP 0x1 ;  /* 0x000000040000795c */ /* 0x000fe20000300000 */
.L_x_6270:
[----:B0-----:R-:W-:Y:S01]  /*1f950*/  SHF.L.U32 R3, R27, 0x1f, RZ ;  /* 0x0000001f1b037819 */ /* 0x001fe200000006ff */
[----:B------:R-:W-:Y:S03]  /*1f960*/  BSSY B0, `(.L_x_6271) ;  /* 0x0000003000007945 */ /* 0x000fe60003800000 */
[----:B------:R-:W0:Y:S02]  /*1f970*/  SYNCS.PHASECHK.TRANS64.TRYWAIT P0, [R30+URZ+0x32460], R3 ;  /* 0x032460031e0075a7 */ /* 0x000e24000800017f */
[----:B0-----:R-:W-:Y:S05]  /*1f980*/  @!P0 BRA `(.L_x_6272) ;  /* 0x0000006c00e48947 */ /* 0x001fea0003800000 */
.L_x_6475:
[----:B------:R-:W-:Y:S05]  /*1f990*/  BSYNC B0 ;  /* 0x0000000000007941 */ /* 0x000fea0003800000 */
.L_x_6271:
[----:B------:R-:W3:Y:S01]  /*1f9a0*/  LDL.LU R0, [R1+0x3c] ;  /* 0x00003c0001007983 */ /* 0x000ee20000300800 */
[----:B------:R-:W-:Y:S01]  /*1f9b0*/  ULDC.64 UR4, c[0x0][0x328] ;  /* 0x0000ca0000047ab9 */ /* 0x000fe20000000a00 */
[----:B------:R-:W-:Y:S02]  /*1f9c0*/  ULDC.64 UR6, c[0x0][0x318] ;  /* 0x0000c60000067ab9 */ /* 0x000fe40000000a00 */
[----:B------:R-:W4:Y:S04]  /*1f9d0*/  LDL.LU R2, [R1+0x4] ;  /* 0x0000040001027983 */ /* 0x000f280000300800 */
[----:B------:R-:W5:Y:S04]  /*1f9e0*/  LDL.LU R7, [R1+0x40] ;  /* 0x0000400001077983 */ /* 0x000f680000300800 */
[----:B--2---:R-:W2:Y:S04]  /*1f9f0*/  LDL.LU R6, [R1] ;  /* 0x0000000001067983 */ /* 0x004ea80000300800 */
[----:B------:R-:W2:Y:S01]  /*1fa00*/  LDL.LU R4, [R1+0x54] ;  /* 0x0000540001047983 */ /* 0x000ea20000300800 */
[----:B------:R-:W-:-:S02]  /*1fa10*/  LOP3.LUT P3, RZ, R23, 0x10, RZ, 0xc0, !PT ;  /* 0x0000001017ff7812 */ /* 0x000fc4000786c0ff */
[C---:B------:R-:W-:Y:S02]  /*1fa20*/  LOP3.LUT P2, RZ, R23.reuse, 0x8, RZ, 0xc0, !PT ;  /* 0x0000000817ff7812 */ /* 0x040fe4000784c0ff */
[C---:B------:R-:W-:Y:S02]  /*1fa30*/  LOP3.LUT P1, RZ, R23.reuse, 0x4, RZ, 0xc0, !PT ;  /* 0x0000000417ff7812 */ /* 0x040fe4000782c0ff */
[----:B------:R-:W-:Y:S01]  /*1fa40*/  LOP3.LUT P4, RZ, R23, 0x1, RZ, 0xc0, !PT ;  /* 0x0000000117ff7812 */ /* 0x000fe2000788c0ff */
[----:B---3--:R-:W-:-:S04]  /*1fa50*/  IMAD R0, R0, UR4, RZ ;  /* 0x0000000400007c24 */ /* 0x008fc8000f8e02ff */
[C---:B----4-:R-:W-:Y:S02]  /*1fa60*/  IMAD R5, R2.reuse, UR5, R0 ;  /* 0x0000000502057c24 */ /* 0x050fe4000f8e0200 */
[----:B0-----:R-:W-:Y:S01]  /*1fa70*/  IMAD.WIDE.U32 R2, R2, UR4, RZ ;  /* 0x0000000402027c25 */ /* 0x001fe2000f8e00ff */
[----:B------:R-:W-:-:S03]  /*1fa80*/  ULDC.64 UR4, c[0x0][0x338] ;  /* 0x0000ce0000047ab9 */ /* 0x000fc60000000a00 */
[----:B------:R-:W-:Y:S02]  /*1fa90*/  IMAD.IADD R3, R3, 0x1, R5 ;  /* 0x0000000103037824 */ /* 0x000fe400078e0205 */
[----:B-----5:R-:W-:Y:S01]  /*1faa0*/  IMAD R0, R7, UR4, RZ ;  /* 0x0000000407007c24 */ /* 0x020fe2000f8e02ff */
        /* <DEDUP_REMOVED lines=12> */
[----:B------:R-:W-:Y:S01]  /*1fb70*/  IADD3 R0, R3, R0, R4 ;  /* 0x0000000003007210 */ /* 0x000fe20007ffe004 */
        /* <DEDUP_REMOVED lines=73> */
.L_x_6489:
        /* <DEDUP_REMOVED lines=15> */
.L_x_6274:
[----:B------:R-:W-:Y:S02]  /*20100*/  PLOP3.LUT P1, PT, P1, P0, PT, 0xa2, 0x0 ;  /* 0x000000000000781c */ /* 0x000fe40000f21472 */
[----:B------:R-:W-:-:S08]  /*20110*/  @P0 R2UR P1, UR4, R30 ;  /* 0x000000001e0402ca */ /* 0x000fd00000020000 */
[----:B------:R-:W-:-:S05]  /*20120*/  @P0 PLOP3.LUT P0, PT, P1, PT, PT, 0x80, 0x0 ;  /* 0x000000000000081c */ /* 0x000fca0000f0f070 */
[----:B------:R-:W-:Y:S01]  /*20130*/  @!P1 SYNCS.ARRIVE.TRANS64.RED.A0T1 RZ, [UR4+0x32450], RZ ;  /* 0x032450ffffff99a7 */ /* 0x000fe20008200404 */
[----:B------:R-:W-:Y:S07]  /*20140*/  @!P1 ARRIVES.LDGSTSBAR.64.TRANSCNT [UR4+0x32450] ;  /* 0x03245000ff0099b0 */ /* 0x000fee0008000a84 */
[----:B------:R-:W-:Y:S05]  /*20150*/  @P0 BRA.U.ANY `(.L_x_6274) ;  /* 0xfffffffd00e80947 */ /* 0x000fea000393ffff */
[----:B------:R-:W-:Y:S01]  /*20160*/  NOP ;  /* 0x0000000000007918 */ /* 0x000fe20000000000 */
[----:B0-----:R-:W-:-:S04]  /*20170*/  MOV R2, UR38 ;  /* 0x0000002600027c02 */ /* 0x001fc80008000f00 */
[----:B------:R-:W-:-:S13]  /*20180*/  ISETP.NE.AND P2, PT, R2, 0x3, PT ;  /* 0x000000030200780c */ /* 0x000fda0003f45270 */
[----:B------:R-:W-:Y:S05]  /*20190*/  @!P2 BRA `(.L_x_6275) ;  /* 0x000000000004a947 */ /* 0x000fea0003800000 */
[----:B------:R-:W-:Y:S01]  /*201a0*/  BPT.TRAP 0x1 ;  /* 0x000000040000795c */ /* 0x000fe20000300000 */
.L_x_6275:
[----:B------:R-:W2:Y:S01]  /*201b0*/  LDL.LU R2, [R1+0x38] ;  /* 0x0000380001027983 */ /* 0x000ea20000300800 */
[----:B------:R0:W-:Y:S01]  /*201c0*/  SYNCS.ARRIVE.TRANS64.A1T0 RZ, [R30+URZ+0x32450], RZ ;  /* 0x032450ff1eff79a7 */ /* 0x0001e2000810003f */
[----:B------:R-:W-:Y:S01]  /*201d0*/  BSSY B0, `(.L_x_6276) ;  /* 0x00000dc000007945 */ /* 0x000fe20003800000 */
[----:B--2---:R-:W-:-:S05]  /*201e0*/  VIADD R10, R2, 0xfffffffe ;  /* 0xfffffffe020a7836 */ /* 0x004fca0000000000 */
[----:B------:R-:W-:-:S13]  /*201f0*/  ISETP.GE.AND P0, PT, R10, R33, PT ;  /* 0x000000210a00720c */ /* 0x000fda0003f06270 */
[----:B0-----:R-:W-:Y:S05]  /*20200*/  @!P0 BRA `(.L_x_6277) ;  /* 0x0000000c00608947 */ /* 0x001fea0003800000 */
.L_x_6290:
        /* <DEDUP_REMOVED lines=43> */
.L_x_6278:
[----:B------:R-:W-:Y:S01]  /*204c0*/  IMAD R6, R25, 0x8, R22 ;  /* 0x0000000819067824 */ /* 0x000fe200078e0216 */
[----:B------:R-:W-:Y:S01]  /*204d0*/  SHF.L.U32 R21, R27, 0x1f, RZ ;  /* 0x0000001f1b157819 */ /* 0x000fe200000006ff */
[----:B------:R-:W-:Y:S01]  /*204e0*/  BSSY B1, `(.L_x_6279) ;  /* 0x0000004000017945 */ /* 0x000fe20003800000 */
[----:B------:R-:W-:Y:S02]  /*204f0*/  SHF.R.S32.HI R17, RZ, 0x1f, R5 ;  /* 0x0000001fff117819 */ /* 0x000fe40000011405 */
[----:B------:R-:W0:Y:S02]  /*20500*/  SYNCS.PHASECHK.TRANS64.TRYWAIT P0, [R6+URZ+0x32440], R21 ;  /* 0x03244015060075a7 */ /* 0x000e24000800017f */
[----:B0-----:R-:W-:Y:S05]  /*20510*/  @!P0 BRA `(.L_x_6280) ;  /* 0x0000006c00548947 */ /* 0x001fea0003800000 */
.L_x_6490:
[----:B------:R-:W-:Y:S05]  /*20520*/  BSYNC B1 ;  /* 0x0000000000017941 */ /* 0x000fea0003800000 */
.L_x_6279:
        /* <DEDUP_REMOVED lines=50> */
.L_x_6504:
        /* <DEDUP_REMOVED lines=8> */
.L_x_6282:
        /* <DEDUP_REMOVED lines=11> */
.L_x_6283:
[----:B------:R2:W-:Y:S01]  /*20980*/  SYNCS.ARRIVE.TRANS64.A1T0 RZ, [R6+URZ+0x32430], RZ ;  /* 0x032430ff06ff79a7 */ /* 0x0005e2000810003f */
[----:B------:R-:W-:Y:S05]  /*20990*/  @!P3 BRA `(.L_x_6284) ;  /* 0x000000000004b947 */ /* 0x000fea0003800000 */
[----:B------:R-:W-:Y:S01]  /*209a0*/  BPT.TRAP 0x1 ;  /* 0x000000040000795c */ /* 0x000fe20000300000 */
.L_x_6284:
[----:B------:R-:W3:Y:S01]  /*209b0*/  SYNCS.PHASECHK.TRANS64.TRYWAIT P0, [R6+URZ+0x32460], R21 ;  /* 0x03246015060075a7 */ /* 0x000ee2000800017f */
[----:B------:R-:W-:Y:S04]  /*209c0*/  BSSY B1, `(.L_x_6285) ;  /* 0x0000002000017945 */ /* 0x000fe80003800000 */
[----:B---3--:R-:W-:Y:S05]  /*209d0*/  @!P0 BRA `(.L_x_6286) ;  /* 0x0000006c00dc8947 */ /* 0x008fea0003800000 */
.L_x_6505:
[----:B------:R-:W-:Y:S05]  /*209e0*/  BSYNC B1 ;  /* 0x0000000000017941 */ /* 0x000fea0003800000 */
.L_x_6285:
[----:B------:R-:W-:Y:S01]  /*209f0*/  ULDC.64 UR4, c[0x0][0x328] ;  /* 0x0000ca0000047ab9 */ /* 0x000fe20000000a00 */
[----:B------:R-:W-:Y:S01]  /*20a00*/  ULDC.64 UR6, c[0x0][0x318] ;  /* 0x0000c60000067ab9 */ /* 0x000fe20000000a00 */
[----:B------:R-:W-:Y:S01]  /*20a10*/  IMAD R2, R17, UR4, RZ ;  /* 0x0000000411027c24 */ /* 0x000fe2000f8e02ff */
[----:B------:R-:W-:Y:S01]  /*20a20*/  LOP3.LUT P5, RZ, R23, 0x1, RZ, 0xc0, !PT ;  /* 0x0000000117ff7812 */ /* 0x000fe200078ac0ff */
[----:B-1----:R-:W-:Y:S01]  /*20a30*/  IMAD R8, R25, 0x6000, R32 ;  /* 0x0000600019087824 */ /* 0x002fe200078e0220 */
        /* <DEDUP_REMOVED lines=48> */
[----:B-1----:R-:W-:-:S03]  /*20d40*/  IADD3.X R5, RZ, R5, RZ, P0, !PT ;  /* 0x00000005ff057210 */ /* 0x002fc600007fe4ff */
        /* <DEDUP_REMOVED lines=12> */
.L_x_6519:
        /* <DEDUP_REMOVED lines=11> */
.L_x_6288:
        /* <DEDUP_REMOVED lines=11> */
.L_x_6289:
[----:B------:R0:W-:Y:S01]  /*20f70*/  SYNCS.ARRIVE.TRANS64.A1T0 RZ, [R6+URZ+0x32450], RZ ;  /* 0x032450ff06ff79a7 */ /* 0x0001e2000810003f */
[----:B------:R-:W-:Y:S05]  /*20f80*/  @P2 BRA `(.L_x_6290) ;  /* 0xfffffff000a02947 */ /* 0x000fea000383ffff */
.L_x_6277:
[----:B------:R-:W-:Y:S05]  /*20f90*/  BSYNC B0 ;  /* 0x0000000000007941 */ /* 0x000fea0003800000 */
.L_x_6276:
        /* <DEDUP_REMOVED lines=20> */
.L_x_6292:
[----:B------:R-:W-:Y:S05]  /*210e0*/  BSYNC B0 ;  /* 0x0000000000007941 */ /* 0x000fea0003800000 */
.L_x_6291:
[----:B------:R-:W-:Y:S02]  /*210f0*/  LOP3.LUT R27, R27, R0, RZ, 0x3c, !PT ;  /* 0x000000001b1b7212 */ /* 0x000fe400078e3cff */
[----:B------:R-:W-:-:S07]  /*21100*/  SEL R25, R25, RZ, P0 ;  /* 0x000000ff19197207 */ /* 0x000fce0000000000 */
.L_x_6245:
[----:B------:R-:W-:Y:S05]  /*21110*/  BSYNC B7 ;  /* 0x0000000000077941 */ /* 0x000fea0003800000 */
.L_x_6243:
        /* <DEDUP_REMOVED lines=8> */
[----:B------:R0:W4:Y:S01]  /*211a0*/  LDS.128 R16, [R22+0x324d0] ;  /* 0x0324d00016107984 */ /* 0x0001220000000c00 */
[----:B------:R-:W-:Y:S06]  /*211b0*/  BAR.ARV 0x4, 0x180 ;  /* 0x0106000000007b1d */ /* 0x000fec0000002000 */
[----:B------:R-:W-:Y:S05]  /*211c0*/  BRA `(.L_x_6294) ;  /* 0x0000000c00d47947 */ /* 0x000fea0003800000 */
.L_x_6293:
[----:B0-----:R-:W0:Y:S01]  /*211d0*/  S2R R8, SR_TID.X ;  /* 0x0000000000087919 */ /* 0x001e220000002100 */
        /* <DEDUP_REMOVED lines=10> */
[----:B--23--:R4:W2:Y:S02]  /*21280*/  @!P1 LDG.E R6, desc[UR40][R2.64] ;  /* 0x0000002802069981 */ /* 0x00c8a4000c1e1900 */
[----:B----4-:R-:W-:-:S05]  /*21290*/  @!P1 IMAD.WIDE R2, R7, 0x4, R4 ;  /* 0x0000000407029825 */ /* 0x010fca00078e0204 */
        /* <DEDUP_REMOVED lines=30> */
.L_x_6529:
[----:B------:R-:W-:Y:S02]  /*21480*/  ULDC UR4, c[0x0][0xd38] ;  /* 0x00034e0000047ab9 */ /* 0x000fe40000000800 */
[----:B------:R-:W-:-:S04]  /*21490*/  IMAD.U32 R5, RZ, RZ, UR4 ;  /* 0x00000004ff057e24 */ /* 0x000fc8000f8e00ff */
[----:B--2---:R-:W-:-:S04]  /*214a0*/  IMAD R14, R14, R5, RZ ;  /* 0x000000050e0e7224 */ /* 0x004fc800078e02ff */
[----:B------:R-:W-:-:S05]  /*214b0*/  IMAD.IADD R7, R7, 0x1, R14 ;  /* 0x0000000107077824 */ /* 0x000fca00078e020e */
[----:B------:R-:W-:-:S13]  /*214c0*/  ISETP.GT.AND P6, PT, R7, R0, PT ;  /* 0x000000000700720c */ /* 0x000fda0003fc4270 */
[----:B------:R-:W-:Y:S05]  /*214d0*/  @P6 BRA `(.L_x_6296) ;  /* 0x0000000000a46947 */ /* 0x000fea0003800000 */
.L_x_6299:
        /* <DEDUP_REMOVED lines=35> */
.L_x_6537:
[----:B------:R-:W-:Y:S02]  /*21710*/  ULDC UR4, c[0x0][0xd38] ;  /* 0x00034e0000047ab9 */ /* 0x000fe40000000800 */
[----:B------:R-:W-:-:S04]  /*21720*/  IMAD.U32 R5, RZ, RZ, UR4 ;  /* 0x00000004ff057e24 */ /* 0x000fc8000f8e00ff */
[----:B--2---:R-:W-:-:S04]  /*21730*/  IMAD R14, R14, R5, RZ ;  /* 0x000000050e0e7224 */ /* 0x004fc800078e02ff */
[----:B------:R-:W-:-:S05]  /*21740*/  IMAD.IADD R7, R14, 0x1, R7 ;  /* 0x000000010e077824 */ /* 0x000fca00078e0207 */
[----:B------:R-:W-:-:S13]  /*21750*/  ISETP.GT.AND P6, PT, R7, R0, PT ;  /* 0x000000000700720c */ /* 0x000fda0003fc4270 */
[----:B------:R-:W-:Y:S05]  /*21760*/  @!P6 BRA `(.L_x_6299) ;  /* 0xfffffffc005ce947 */ /* 0x000fea000383ffff */
.L_x_6296:
[----:B------:R-:W-:Y:S01]  /*21770*/  IADD3 R7, -R14, R7, RZ ;  /* 0x000000070e077210 */ /* 0x000fe20007ffe1ff */
[----:B------:R-:W-:-:S04]  /*21780*/  UMOV UR4, 0xffffffff ;  /* 0xffffffff00047882 */ /* 0x000fc80000000000 */
        /* <DEDUP_REMOVED lines=8> */
.L_x_6542:
[----:B------:R-:W-:-:S13]  /*21810*/  ISETP.NE.AND P0, PT, R3, RZ, PT ;  /* 0x000000ff0300720c */ /* 0x000fda0003f05270 */
[----:B------:R-:W-:Y:S05]  /*21820*/  @!P0 BRA `(.L_x_6301) ;  /* 0x0000000000108947 */ /* 0x000fea0003800000 */
[----:B------:R-:W-:Y:S01]  /*21830*/  UMOV UR4, 0xffffffff ;  /* 0xffffffff00047882 */ /* 0x000fe20000000000 */
[----:B--2---:R-:W-:Y:S02]  /*21840*/  VIADD R12, R12, 0xffffffff ;  /* 0xffffffff0c0c7836 */ /* 0x004fe40000000000 */
[----:B------:R-:W-:Y:S05]  /*21850*/  BRA.DIV UR4, `(.L_x_6302) ;  /* 0x0000007204687947 */ /* 0x000fea000b800000 */
[----:B------:R2:W0:Y:S02]  /*21860*/  SHFL.IDX PT, R6, R2, R12, 0x1f ;  /* 0x00001f0c02067589 */ /* 0x00042400000e0000 */
.L_x_6301:
        /* <DEDUP_REMOVED lines=59> */
.L_x_6303:
        /* <DEDUP_REMOVED lines=25> */
[----:B------:R-:W-:-:S06]  /*21db0*/  @P0 IADD3 R2, R2, 0x1, RZ ;  /* 0x0000000102020810 */ /* 0x000fcc0007ffe0ff */
        /* <DEDUP_REMOVED lines=34> */
.L_x_6304:
[----:B------:R-:W-:-:S05]  /*21fe0*/  LOP3.LUT R2, RZ, R2, RZ, 0x33, !PT ;  /* 0x00000002ff027212 */ /* 0x000fca00078e33ff */
[----:B------:R-:W-:Y:S01]  /*21ff0*/  IMAD.IADD R17, R17, 0x1, R2 ;  /* 0x0000000111117824 */ /* 0x000fe200078e0202 */
[----:B------:R-:W-:Y:S06]  /*22000*/  BRA `(.L_x_6305) ;  /* 0x00000000001c7947 */ /* 0x000fec0003800000 */
.L_x_6297:
[----:B------:R-:W-:Y:S01]  /*22010*/  UMOV UR4, URZ ;  /* 0x0000003f00047c82 */ /* 0x000fe20008000000 */
[----:B------:R-:W-:Y:S01]  /*22020*/  UMOV UR5, URZ ;  /* 0x0000003f00057c82 */ /* 0x000fe20008000000 */
[----:B------:R-:W-:Y:S01]  /*22030*/  ULDC UR6, c[0x0][0xd3c] ;  /* 0x00034f0000067ab9 */ /* 0x000fe20000000800 */
[----:B------:R-:W-:Y:S02]  /*22040*/  IMAD.MOV.U32 R16, RZ, RZ, R0 ;  /* 0x000000ffff107224 */ /* 0x000fe400078e0000 */
[----:B------:R-:W-:Y:S02]  /*22050*/  IMAD.U32 R17, RZ, RZ, UR4 ;  /* 0x00000004ff117e24 */ /* 0x000fe4000f8e00ff */
[----:B------:R-:W-:Y:S02]  /*22060*/  IMAD.U32 R18, RZ, RZ, UR5 ;  /* 0x00000005ff127e24 */ /* 0x000fe4000f8e00ff */
[----:B------:R-:W-:-:S07]  /*22070*/  IMAD.U32 R19, RZ, RZ, UR6 ;  /* 0x00000006ff137e24 */ /* 0x000fce000f8e00ff */
.L_x_6305:
        /* <DEDUP_REMOVED lines=10> */
.L_x_6294:
[----:B------:R-:W-:Y:S02]  /*22120*/  ULDC UR4, c[0x0][0xd3c] ;  /* 0x00034f0000047ab9 */ /* 0x000fe40000000800 */
[----:B----4-:R-:W-:-:S13]  /*22130*/  ISETP.GE.AND P0, PT, R19, UR4, PT ;  /* 0x0000000413007c0c */ /* 0x010fda000bf06270 */
[----:B------:R-:W-:Y:S05]  /*22140*/  @!P0 BRA `(.L_x_6306) ;  /* 0xffffff9000088947 */ /* 0x000fea000383ffff */
[----:B------:R-:W-:Y:S05]  /*22150*/  BSYNC B8 ;  /* 0x0000000000087941 */ /* 0x000fea0003800000 */
.L_x_6197:
        /* <DEDUP_REMOVED lines=12> */
.L_x_6545:
[----:B------:R-:W-:Y:S05]  /*22220*/  BSYNC B0 ;  /* 0x0000000000007941 */ /* 0x000fea0003800000 */
.L_x_6307:
[----:B------:R-:W-:-:S03]  /*22230*/  UMOV UR4, 0xffffffff ;  /* 0xffffffff00047882 */ /* 0x000fc60000000000 */
[----:B------:R-:W-:Y:S05]  /*22240*/  BRA.DIV UR4, `(.L_x_6309) ;  /* 0x0000006a04287947 */ /* 0x000fea000b800000 */
[----:B-1----:R-:W1:Y:S02]  /*22250*/  S2R R0, SR_TID.X ;  /* 0x0000000000007919 */ /* 0x002e640000002100 */
[----:B-1----:R-:W-:-:S04]  /*22260*/  SHF.R.U32.HI R0, RZ, 0x5, R0 ;  /* 0x00000005ff007819 */ /* 0x002fc80000011600 */
[----:B------:R-:W-:-:S05]  /*22270*/  LOP3.LUT R0, R0, 0x3, RZ, 0xc0, !PT ;  /* 0x0000000300007812 */ /* 0x000fca00078ec0ff */
[----:B------:R1:W4:Y:S02]  /*22280*/  SHFL.IDX PT, R14, R0, RZ, 0x1f ;  /* 0x00001fff000e7589 */ /* 0x00032400000e0000 */
.L_x_6548:
[----:B----4-:R-:W-:-:S13]  /*22290*/  ISETP.NE.AND P0, PT, R14, RZ, PT ;  /* 0x000000ff0e00720c */ /* 0x010fda0003f05270 */
[----:B------:R-:W-:Y:S05]  /*222a0*/  @P0 BRA `(.L_x_6016) ;  /* 0x0000000000880947 */ /* 0x000fea0003800000 */
[----:B------:R-:W-:-:S03]  /*222b0*/  UMOV UR4, 0xffffffff ;  /* 0xffffffff00047882 */ /* 0x000fc60000000000 */
[----:B------:R-:W-:Y:S05]  /*222c0*/  BRA.DIV UR4, `(.L_x_6310) ;  /* 0x0000006a043c7947 */ /* 0x000fea000b800000 */
[----:B------:R-:W-:-:S13]  /*222d0*/  ELECT P6, URZ, PT ;  /* 0x00000000003f782f */ /* 0x000fda00038c0000 */
.L_x_6551:
[----:B------:R-:W-:Y:S05]  /*222e0*/  @!P6 BRA `(.L_x_6016) ;  /* 0x000000000078e947 */ /* 0x000fea0003800000 */
[----:B------:R-:W-:-:S06]  /*222f0*/  ULOP3.LUT UR4, UR36, 0x2, URZ, 0xfc, !UPT ;  /* 0x0000000224047892 */ /* 0x000fcc000f8efc3f */
[----:B-1----:R-:W-:-:S05]  /*22300*/  IMAD.U32 R0, RZ, RZ, UR4 ;  /* 0x00000004ff007e24 */ /* 0x002fca000f8e00ff */
[----:B------:R-:W-:-:S13]  /*22310*/  ISETP.NE.AND P0, PT, R0, 0x3, PT ;  /* 0x000000030000780c */ /* 0x000fda0003f05270 */
[----:B------:R-:W-:Y:S05]  /*22320*/  @!P0 BRA `(.L_x_6311) ;  /* 0x0000000000048947 */ /* 0x000fea0003800000 */
[----:B------:R-:W-:Y:S01]  /*22330*/  BPT.TRAP 0x1 ;  /* 0x000000040000795c */ /* 0x000fe20000300000 */
.L_x_6311:
[----:B------:R-:W-:Y:S01]  /*22340*/  IMAD R3, R25, 0x8, R5 ;  /* 0x0000000819037824 */ /* 0x000fe200078e0205 */
[----:B------:R-:W-:Y:S01]  /*22350*/  SHF.L.U32 R2, R27, 0x1f, RZ ;  /* 0x0000001f1b027819 */ /* 0x000fe200000006ff */
[----:B------:R-:W-:-:S03]  /*22360*/  VIADD R25, R25, 0x1 ;  /* 0x0000000119197836 */ /* 0x000fc60000000000 */
[----:B------:R-:W1:Y:S02]  /*22370*/  SYNCS.PHASECHK.TRANS64.TRYWAIT P1, [R3+URZ+0x32440], R2 ;  /* 0x03244002030075a7 */ /* 0x000e64000802017f */
[----:B------:R-:W-:-:S04]  /*22380*/  ISETP.NE.AND P2, PT, R25, 0x2, PT ;  /* 0x000000021900780c */ /* 0x000fc80003f45270 */
[----:B------:R-:W-:Y:S01]  /*22390*/  SEL R0, RZ, 0x1, P2 ;  /* 0x00000001ff007807 */ /* 0x000fe20001000000 */
[----:B-1----:R-:W-:Y:S08]  /*223a0*/  @!P1 BRA `(.L_x_6312) ;  /* 0x0000006800249947 */ /* 0x002ff00003800000 */
.L_x_6552:
[----:B------:R-:W-:Y:S02]  /*223b0*/  SEL R25, R25, RZ, P2 ;  /* 0x000000ff19197207 */ /* 0x000fe40001000000 */
[----:B------:R-:W-:Y:S01]  /*223c0*/  LOP3.LUT R0, R27, R0, RZ, 0x3c, !PT ;  /* 0x000000001b007212 */ /* 0x000fe200078e3cff */
[----:B------:R-:W-:Y:S06]  /*223d0*/  @!P0 BRA `(.L_x_6313) ;  /* 0x0000000000048947 */ /* 0x000fec0003800000 */
[----:B------:R-:W-:Y:S01]  /*223e0*/  BPT.TRAP 0x1 ;  /* 0x000000040000795c */ /* 0x000fe20000300000 */
.L_x_6313:
[----:B------:R-:W-:Y:S01]  /*223f0*/  IMAD R25, R25, 0x8, R5 ;  /* 0x0000000819197824 */ /* 0x000fe200078e0205 */
[----:B------:R-:W-:-:S04]  /*22400*/  SHF.L.U32 R0, R0, 0x1f, RZ ;  /* 0x0000001f00007819 */ /* 0x000fc800000006ff */
[----:B------:R-:W4:Y:S02]  /*22410*/  SYNCS.PHASECHK.TRANS64.TRYWAIT P1, [R25+URZ+0x32440], R0 ;  /* 0x03244000190075a7 */ /* 0x000f24000802017f */
[----:B----4-:R-:W-:Y:S05]  /*22420*/  @!P1 BRA `(.L_x_6314) ;  /* 0x0000006800189947 */ /* 0x010fea0003800000 */
.L_x_6553:
[----:B------:R-:W-:Y:S05]  /*22430*/  @!P0 BRA `(.L_x_6315) ;  /* 0x0000000000048947 */ /* 0x000fea0003800000 */
[----:B------:R-:W-:Y:S01]  /*22440*/  BPT.TRAP 0x1 ;  /* 0x000000040000795c */ /* 0x000fe20000300000 */
.L_x_6315:
[----:B------:R-:W5:Y:S02]  /*22450*/  SYNCS.PHASECHK.TRANS64.TRYWAIT P1, [R3+URZ+0x32460], R2 ;  /* 0x03246002030075a7 */ /* 0x000f64000802017f */
[----:B-----5:R-:W-:Y:S05]  /*22460*/  @!P1 BRA `(.L_x_6316) ;  /* 0x00000068001c9947 */ /* 0x020fea0003800000 */
.L_x_6554:
[----:B------:R-:W-:Y:S05]  /*22470*/  @!P0 BRA `(.L_x_6317) ;  /* 0x0000000000048947 */ /* 0x000fea0003800000 */
[----:B------:R-:W-:Y:S01]  /*22480*/  BPT.TRAP 0x1 ;  /* 0x000000040000795c */ /* 0x000fe20000300000 */
.L_x_6317:
[----:B------:R0:W0:Y:S02]  /*22490*/  SYNCS.PHASECHK.TRANS64.TRYWAIT P0, [R25+URZ+0x32460], R0 ;  /* 0x03246000190075a7 */ /* 0x000024000800017f */
[----:B0-----:R-:W-:Y:S05]  /*224a0*/  @!P0 NANOSLEEP.SYNCS 0x989680 ;  /* 0x009896800000895d */ /* 0x001fea0003900000 */
[----:B------:R-:W0:Y:S02]  /*224b0*/  @!P0 SYNCS.PHASECHK.TRANS64 P0, [R25+URZ+0x32460], R0 ;  /* 0x03246000190085a7 */ /* 0x000e24000800007f */
[----:B0-----:R-:W-:Y:S05]  /*224c0*/  @!P0 BRA `(.L_x_6317) ;  /* 0xfffffffc00f08947 */ /* 0x001fea000383ffff */
.L_x_6016:
[----:B------:R-:W-:Y:S05]  /*224d0*/  BSYNC B9 ;  /* 0x0000000000097941 */ /* 0x000fea0003800000 */
.L_x_6013:
[----:B------:R-:W-:Y:S05]  /*224e0*/  EXIT ;  /* 0x000000000000794d */ /* 0x000fea0003800000 */
.L_x_6036:
[----:B0-----:R0:W1:Y:S02]  /*224f0*/  SYNCS.PHASECHK.TRANS64.TRYWAIT P5, [R87+URZ+0x32490], R95 ;  /* 0x0324905f570075a7 */ /* 0x00106400080a017f */
[----:B-1----:R-:W-:Y:S05]  /*22500*/  @!P5 NANOSLEEP.SYNCS 0x989680 ;  /* 0x009896800000d95d */ /* 0x002fea0003900000 */
[----:B------:R-:W1:Y:S02]  /*22510*/  @!P5 SYNCS.PHASECHK.TRANS64 P5, [R87+URZ+0x32490], R95 ;  /* 0x0324905f5700d5a7 */ /* 0x000e6400080a007f */
[----:B-1----:R-:W-:Y:S05]  /*22520*/  @!P5 BRA `(.L_x_6036) ;  /* 0xfffffffc00f0d947 */ /* 0x002fea000383ffff */
[----:B------:R-:W-:Y:S05]  /*22530*/  BRA `(.L_x_6318) ;  /* 0xfffffe1000f47947 */ /* 0x000fea000383ffff */
.L_x_6037:
        /* <DEDUP_REMOVED lines=8> */
.L_x_6320:
[----:B------:R-:W-:Y:S05]  /*225c0*/  BSYNC B1 ;  /* 0x0000000000017941 */ /* 0x000fea0003800000 */
.L_x_6319:
[----:B------:R-:W-:Y:S01]  /*225d0*/  IMAD.MOV.U32 R13, RZ, RZ, R96 ;  /* 0x000000ffff0d7224 */ /* 0x000fe200078e0060 */
[----:B------:R-:W-:Y:S01]  /*225e0*/  MOV R12, RZ ;  /* 0x000000ff000c7202 */ /* 0x000fe20000000f00 */
[----:B------:R-:W-:Y:S02]  /*225f0*/  IMAD.MOV.U32 R11, RZ, RZ, 0x1c1f ;  /* 0x00001c1fff0b7424 */ /* 0x000fe400078e00ff */
[----:B------:R-:W-:Y:S02]  /*22600*/  IMAD.MOV.U32 R15, RZ, RZ, -0x1 ;  /* 0xffffffffff0f7424 */ /* 0x000fe400078e00ff */
[----:B------:R-:W-:-:S07]  /*22610*/  IMAD.MOV.U32 R99, RZ, RZ, R14 ;  /* 0x000000ffff637224 */ /* 0x000fce00078e000e */
[----:B------:R-:W-:Y:S05]  /*22620*/  WARPSYNC.COLLECTIVE R15, `(.L_x_6321) ;  /* 0x000000000f087348 */ /* 0x000fea0003c00000 */
[----:B------:R0:W1:Y:S02]  /*22630*/  SHFL.IDX P6, R14, R13, R12, R11 ;  /* 0x0000000c0d0e7389 */ /* 0x00006400000c000b */
[----:B01----:R-:W-:Y:S01]  /*22640*/  ENDCOLLECTIVE ;  /* 0x000000000000791b */ /* 0x003fe20003800000 */
.L_x_6321:
[----:B------:R-:W-:Y:S05]  /*22650*/  BRA `(.L_x_6322) ;  /* 0xfffffe1000c07947 */ /* 0x000fea000383ffff */
.L_x_6046:
        /* <DEDUP_REMOVED lines=8> */
.L_x_6324:
[----:B------:R-:W-:Y:S05]  /*226e0*/  BSYNC B1 ;  /* 0x0000000000017941 */ /* 0x000fea0003800000 */
.L_x_6323:
        /* <DEDUP_REMOVED lines=8> */
.L_x_6325:
[----:B------:R-:W-:Y:S05]  /*22770*/  BRA `(.L_x_6326) ;  /* 0xfffffe1800487947 */ /* 0x000fea000383ffff */
.L_x_6056:
[----:B-1----:R1:W2:Y:S02]  /*22780*/  SYNCS.PHASECHK.TRANS64.TRYWAIT P4, [R87+URZ+0x32490], R95 ;  /* 0x0324905f570075a7 */ /* 0x0022a4000808017f */
[----:B--2---:R-:W-:Y:S05]  /*22790*/  @!P4 NANOSLEEP.SYNCS 0x989680 ;  /* 0x009896800000c95d */ /* 0x004fea0003900000 */
[----:B------:R-:W2:Y:S02]  /*227a0*/  @!P4 SYNCS.PHASECHK.TRANS64 P4, [R87+URZ+0x32490], R95 ;  /* 0x0324905f5700c5a7 */ /* 0x000ea4000808007f */
[----:B--2---:R-:W-:Y:S05]  /*227b0*/  @!P4 BRA `(.L_x_6056) ;  /* 0xfffffffc00f0c947 */ /* 0x004fea000383ffff */
[----:B------:R-:W-:Y:S05]  /*227c0*/  BRA `(.L_x_6327) ;  /* 0xfffffe2400307947 */ /* 0x000fea000383ffff */
.L_x_6057:
        /* <DEDUP_REMOVED lines=8> */
.L_x_6329:
[----:B------:R-:W-:Y:S05]  /*22850*/  BSYNC B1 ;  /* 0x0000000000017941 */ /* 0x000fea0003800000 */
.L_x_6328:
        /* <DEDUP_REMOVED lines=8> */
.L_x_6330:
[----:B------:R-:W-:Y:S01]  /*228e0*/  IMAD.MOV.U32 R100, RZ, RZ, R14 ;  /* 0x000000ffff647224 */ /* 0x000fe200078e000e */
[----:B------:R-:W-:Y:S06]  /*228f0*/  BRA `(.L_x_6331) ;  /* 0xfffffe2000fc7947 */ /* 0x000fec000383ffff */
.L_x_6062:
        /* <DEDUP_REMOVED lines=8> */
.L_x_6333:
[----:B------:R-:W-:Y:S05]  /*22980*/  BSYNC B1 ;  /* 0x0000000000017941 */ /* 0x000fea0003800000 */
.L_x_6332:
        /* <DEDUP_REMOVED lines=8> */
.L_x_6334:
[----:B------:R-:W-:Y:S01]  /*22a10*/  IMAD.MOV.U32 R96, RZ, RZ, R14 ;  /* 0x000000ffff607224 */ /* 0x000fe200078e000e */
[----:B------:R-:W-:Y:S06]  /*22a20*/  BRA `(.L_x_6335) ;  /* 0xfffffe2800ac7947 */ /* 0x000fec000383ffff */
.L_x_6067:
[----:B0-----:R0:W1:Y:S02]  /*22a30*/  SYNCS.PHASECHK.TRANS64.TRYWAIT P2, [R87+URZ+0x32490], R95 ;  /* 0x0324905f570075a7 */ /* 0x001064000804017f */
[----:B-1----:R-:W-:Y:S05]  /*22a40*/  @!P2 NANOSLEEP.SYNCS 0x989680 ;  /* 0x009896800000a95d */ /* 0x002fea0003900000 */
[----:B------:R-:W1:Y:S02]  /*22a50*/  @!P2 SYNCS.PHASECHK.TRANS64 P2, [R87+URZ+0x32490], R95 ;  /* 0x0324905f5700a5a7 */ /* 0x000e64000804007f */
[----:B-1----:R-:W-:Y:S05]  /*22a60*/  @!P2 BRA `(.L_x_6067) ;  /* 0xfffffffc00f0a947 */ /* 0x002fea000383ffff */
[----:B------:R-:W-:Y:S05]  /*22a70*/  BRA `(.L_x_6336) ;  /* 0xfffffe3000c47947 */ /* 0x000fea000383ffff */
.L_x_6068:
        /* <DEDUP_REMOVED lines=8> */
.L_x_6338:
[----:B------:R-:W-:Y:S05]  /*22b00*/  BSYNC B1 ;  /* 0x0000000000017941 */ /* 0x000fea0003800000 */
.L_x_6337:
        /* <DEDUP_REMOVED lines=8> */
.L_x_6339:
[----:B------:R-:W-:Y:S01]  /*22b90*/  IMAD.MOV.U32 R7, RZ, RZ, R14 ;  /* 0x000000ffff077224 */ /* 0x000fe200078e000e */
[----:B------:R-:W-:Y:S06]  /*22ba0*/  BRA `(.L_x_6340) ;  /* 0xfffffe3000e07947 */ /* 0x000fec000383ffff */
.L_x_6071:
        /* <DEDUP_REMOVED lines=8> */
.L_x_6342:
[----:B------:R-:W-:Y:S05]  /*22c30*/  BSYNC B1 ;  /* 0x0000000000017941 */ /* 0x000fea0003800000 */
.L_x_6341:
        /* <DEDUP_REMOVED lines=8> */
.L_x_6343:
[----:B------:R-:W-:Y:S01]  /*22cc0*/  IMAD.MOV.U32 R7, RZ, RZ, R14 ;  /* 0x000000ffff077224 */ /* 0x000fe200078e000e */
[----:B------:R-:W-:Y:S06]  /*22cd0*/  BRA `(.L_x_6344) ;  /* 0xfffffe3000dc7947 */ /* 0x000fec000383ffff */
.L_x_6075:
[----:B---3--:R3:W4:Y:S02]  /*22ce0*/  SYNCS.PHASECHK.TRANS64.TRYWAIT P3, [R87+URZ+0x324b0], R95 ;  /* 0x0324b05f570075a7 */ /* 0x008724000806017f */
[----:B----4-:R-:W-:Y:S05]  /*22cf0*/  @!P3 NANOSLEEP.SYNCS 0x989680 ;  /* 0x009896800000b95d */ /* 0x010fea0003900000 */
[----:B------:R-:W4:Y:S02]  /*22d00*/  @!P3 SYNCS.PHASECHK.TRANS64 P3, [R87+URZ+0x324b0], R95 ;  /* 0x0324b05f5700b5a7 */ /* 0x000f24000806007f */
[----:B----4-:R-:W-:Y:S05]  /*22d10*/  @!P3 BRA `(.L_x_6075) ;  /* 0xfffffffc00f0b947 */ /* 0x010fea000383ffff */
[----:B------:R-:W-:Y:S05]  /*22d20*/  BRA `(.L_x_6345) ;  /* 0xfffffe3400547947 */ /* 0x000fea000383ffff */
.L_x_6085:
[----:B------:R-:W-:Y:S01]  /*22d30*/  BSSY B0, `(.L_x_6346) ;  /* 0x0000007000007945 */ /* 0x000fe20003800000 */
[----:B------:R-:W-:Y:S02]  /*22d40*/  IMAD.MOV.U32 R12, RZ, RZ, RZ ;  /* 0x000000ffff0c7224 */ /* 0x000fe400078e00ff */
[----:B------:R-:W-:Y:S02]  /*22d50*/  IMAD.MOV.U32 R11, RZ, RZ, 0x1f ;  /* 0x0000001fff0b7424 */ /* 0x000fe400078e00ff */
[----:B------:R-:W-:-:S07]  /*22d60*/  IMAD.MOV.U32 R15, RZ, RZ, -0x1 ;  /* 0xffffffffff0f7424 */ /* 0x000fce00078e00ff */
[----:B------:R-:W-:Y:S05]  /*22d70*/  WARPSYNC.COLLECTIVE R15, `(.L_x_6347) ;  /* 0x000000000f087348 */ /* 0x000fea0003c00000 */
[----:B------:R0:W1:Y:S02]  /*22d80*/  SHFL.IDX P6, R14, R13, R12, R11 ;  /* 0x0000000c0d0e7389 */ /* 0x00006400000c000b */
[----:B01----:R-:W-:Y:S01]  /*22d90*/  ENDCOLLECTIVE ;  /* 0x000000000000791b */ /* 0x003fe20003800000 */
.L_x_6347:
[----:B------:R-:W-:Y:S05]  /*22da0*/  BSYNC B0 ;  /* 0x0000000000007941 */ /* 0x000fea0003800000 */
.L_x_6346:
[----:B------:R-:W-:Y:S05]  /*22db0*/  BRA `(.L_x_6348) ;  /* 0xfffffe4400847947 */ /* 0x000fea000383ffff */
.L_x_6097:
        /* <DEDUP_REMOVED lines=8> */
.L_x_6350:
[----:B------:R-:W-:Y:S05]  /*22e40*/  BSYNC B1 ;  /* 0x0000000000017941 */ /* 0x000fea0003800000 */
.L_x_6349:
[----:B------:R-:W-:Y:S01]  /*22e50*/  MOV R13, R10 ;  /* 0x0000000a000d7202 */ /* 0x000fe20000000f00 */
[----:B------:R-:W-:Y:S02]  /*22e60*/  IMAD.MOV.U32 R12, RZ, RZ, RZ ;  /* 0x000000ffff0c7224 */ /* 0x000fe400078e00ff */
[----:B------:R-:W-:Y:S02]  /*22e70*/  IMAD.MOV.U32 R11, RZ, RZ, 0x1c1f ;  /* 0x00001c1fff0b7424 */ /* 0x000fe400078e00ff */
[----:B------:R-:W-:Y:S02]  /*22e80*/  IMAD.MOV.U32 R15, RZ, RZ, -0x1 ;  /* 0xffffffffff0f7424 */ /* 0x000fe400078e00ff */
[----:B------:R-:W-:-:S07]  /*22e90*/  IMAD.MOV.U32 R0, RZ, RZ, R14 ;  /* 0x000000ffff007224 */ /* 0x000fce00078e000e */
[----:B------:R-:W-:Y:S05]  /*22ea0*/  WARPSYNC.COLLECTIVE R15, `(.L_x_6351) ;  /* 0x000000000f087348 */ /* 0x000fea0003c00000 */
[----:B------:R0:W1:Y:S02]  /*22eb0*/  SHFL.IDX P6, R14, R13, R12, R11 ;  /* 0x0000000c0d0e7389 */ /* 0x00006400000c000b */
[----:B01----:R-:W-:Y:S01]  /*22ec0*/  ENDCOLLECTIVE ;  /* 0x000000000000791b */ /* 0x003fe20003800000 */
.L_x_6351:
[----:B------:R-:W-:Y:S02]  /*22ed0*/  IMAD.MOV.U32 R13, RZ, RZ, R32 ;  /* 0x000000ffff0d7224 */ /* 0x000fe400078e0020 */
[----:B------:R-:W-:-:S07]  /*22ee0*/  IMAD.MOV.U32 R3, RZ, RZ, R14 ;  /* 0x000000ffff037224 */ /* 0x000fce00078e000e */
[----:B------:R-:W-:Y:S05]  /*22ef0*/  WARPSYNC.COLLECTIVE R15, `(.L_x_6352) ;  /* 0x000000000f087348 */ /* 0x000fea0003c00000 */
[----:B------:R0:W1:Y:S02]  /*22f00*/  SHFL.IDX P6, R14, R13, R12, R11 ;  /* 0x0000000c0d0e7389 */ /* 0x00006400000c000b */
[----:B01----:R-:W-:Y:S01]  /*22f10*/  ENDCOLLECTIVE ;  /* 0x000000000000791b */ /* 0x003fe20003800000 */
.L_x_6352:
[----:B------:R-:W-:Y:S02]  /*22f20*/  IMAD.MOV.U32 R13, RZ, RZ, R30 ;  /* 0x000000ffff0d7224 */ /* 0x000fe400078e001e */
[----:B------:R-:W-:-:S07]  /*22f30*/  IMAD.MOV.U32 R7, RZ, RZ, R14 ;  /* 0x000000ffff077224 */ /* 0x000fce00078e000e */
[----:B------:R-:W-:Y:S05]  /*22f40*/  WARPSYNC.COLLECTIVE R15, `(.L_x_6353) ;  /* 0x000000000f087348 */ /* 0x000fea0003c00000 */
[----:B------:R0:W1:Y:S02]  /*22f50*/  SHFL.IDX P6, R14, R13, R12, R11 ;  /* 0x0000000c0d0e7389 */ /* 0x00006400000c000b */
[----:B01----:R-:W-:Y:S01]  /*22f60*/  ENDCOLLECTIVE ;  /* 0x000000000000791b */ /* 0x003fe20003800000 */
.L_x_6353:
[----:B------:R-:W-:Y:S01]  /*22f70*/  IMAD.MOV.U32 R8, RZ, RZ, R14 ;  /* 0x000000ffff087224 */ /* 0x000fe200078e000e */
[----:B------:R-:W-:Y:S06]  /*22f80*/  BRA `(.L_x_6354) ;  /* 0xfffffe4c00107947 */ /* 0x000fec000383ffff */
.L_x_6100:
        /* <DEDUP_REMOVED lines=8> */
.L_x_6356:
[----:B------:R-:W-:Y:S05]  /*23010*/  BSYNC B1 ;  /* 0x0000000000017941 */ /* 0x000fea0003800000 */
.L_x_6355:
        /* <DEDUP_REMOVED lines=8> */
.L_x_6357:
[----:B------:R-:W-:Y:S02]  /*230a0*/  IMAD.MOV.U32 R13, RZ, RZ, R32 ;  /* 0x000000ffff0d7224 */ /* 0x000fe400078e0020 */
[----:B------:R-:W-:-:S07]  /*230b0*/  IMAD.MOV.U32 R6, RZ, RZ, R14 ;  /* 0x000000ffff067224 */ /* 0x000fce00078e000e */
[----:B------:R-:W-:Y:S05]  /*230c0*/  WARPSYNC.COLLECTIVE R15, `(.L_x_6358) ;  /* 0x000000000f087348 */ /* 0x000fea0003c00000 */
[----:B------:R0:W1:Y:S02]  /*230d0*/  SHFL.IDX P6, R14, R13, R12, R11 ;  /* 0x0000000c0d0e7389 */ /* 0x00006400000c000b */
[----:B01----:R-:W-:Y:S01]  /*230e0*/  ENDCOLLECTIVE ;  /* 0x000000000000791b */ /* 0x003fe20003800000 */
.L_x_6358:
[----:B------:R-:W-:Y:S02]  /*230f0*/  IMAD.MOV.U32 R13, RZ, RZ, R30 ;  /* 0x000000ffff0d7224 */ /* 0x000fe400078e001e */
[----:B------:R-:W-:-:S07]  /*23100*/  IMAD.MOV.U32 R7, RZ, RZ, R14 ;  /* 0x000000ffff077224 */ /* 0x000fce00078e000e */
[----:B------:R-:W-:Y:S05]  /*23110*/  WARPSYNC.COLLECTIVE R15, `(.L_x_6359) ;  /* 0x000000000f087348 */ /* 0x000fea0003c00000 */
[----:B------:R0:W1:Y:S02]  /*23120*/  SHFL.IDX P6, R14, R13, R12, R11 ;  /* 0x0000000c0d0e7389 */ /* 0x00006400000c000b */
[----:B01----:R-:W-:Y:S01]  /*23130*/  ENDCOLLECTIVE ;  /* 0x000000000000791b */ /* 0x003fe20003800000 */
.L_x_6359:
[----:B------:R-:W-:Y:S01]  /*23140*/  IMAD.MOV.U32 R30, RZ, RZ, R14 ;  /* 0x000000ffff1e7224 */ /* 0x000fe200078e000e */
[----:B------:R-:W-:Y:S06]  /*23150*/  BRA `(.L_x_6360) ;  /* 0xfffffe4c00687947 */ /* 0x000fec000383ffff */
.L_x_6104:
[----:B0-----:R0:W1:Y:S02]  /*23160*/  SYNCS.PHASECHK.TRANS64.TRYWAIT P0, [R22+URZ+0x32400], R33 ;  /* 0x03240021160075a7 */ /* 0x001064000800017f */
[----:B-1----:R-:W-:Y:S05]  /*23170*/  @!P0 NANOSLEEP.SYNCS 0x989680 ;  /* 0x009896800000895d */ /* 0x002fea0003900000 */
[----:B------:R-:W1:Y:S02]  /*23180*/  @!P0 SYNCS.PHASECHK.TRANS64 P0, [R22+URZ+0x32400], R33 ;  /* 0x03240021160085a7 */ /* 0x000e64000800007f */
[----:B-1----:R-:W-:Y:S05]  /*23190*/  @!P0 BRA `(.L_x_6104) ;  /* 0xfffffffc00f08947 */ /* 0x002fea000383ffff */
[----:B------:R-:W-:Y:S05]  /*231a0*/  BRA `(.L_x_6361) ;  /* 0xfffffe50005c7947 */ /* 0x000fea000383ffff */
.L_x_6112:
        /* <DEDUP_REMOVED lines=9> */
.L_x_6363:
[----:B------:R-:W-:Y:S05]  /*23240*/  BSYNC B1 ;  /* 0x0000000000017941 */ /* 0x000fea0003800000 */
.L_x_6362:
[----:B------:R0:W5:Y:S01]  /*23250*/  LDL R8, [R1+0x8c] ;  /* 0x00008c0001087983 */ /* 0x0001620000100800 */
[----:B------:R-:W-:Y:S01]  /*23260*/  IMAD.MOV.U32 R13, RZ, RZ, R35 ;  /* 0x000000ffff0d7224 */ /* 0x000fe200078e0023 */
[----:B------:R-:W-:Y:S01]  /*23270*/  MOV R11, 0x1c1f ;  /* 0x00001c1f000b7802 */ /* 0x000fe20000000f00 */
[----:B------:R-:W-:Y:S01]  /*23280*/  IMAD.MOV.U32 R12, RZ, RZ, RZ ;  /* 0x000000ffff0c7224 */ /* 0x000fe200078e00ff */
[----:B------:R-:W-:Y:S01]  /*23290*/  ISETP.GE.AND P0, PT, R16, R39, PT ;  /* 0x000000271000720c */ /* 0x000fe20003f06270 */
[----:B------:R-:W-:Y:S02]  /*232a0*/  IMAD.MOV.U32 R15, RZ, RZ, -0x1 ;  /* 0xffffffffff0f7424 */ /* 0x000fe400078e00ff */
[----:B------:R-:W-:-:S10]  /*232b0*/  IMAD.MOV.U32 R0, RZ, RZ, R14 ;  /* 0x000000ffff007224 */ /* 0x000fd400078e000e */
[----:B0----5:R-:W-:Y:S05]  /*232c0*/  WARPSYNC.COLLECTIVE R15, `(.L_x_6364) ;  /* 0x000000000f087348 */ /* 0x021fea0003c00000 */
[----:B------:R1:W2:Y:S02]  /*232d0*/  SHFL.IDX P6, R14, R13, R12, R11 ;  /* 0x0000000c0d0e7389 */ /* 0x0002a400000c000b */
[----:B012--5:R-:W-:Y:S01]  /*232e0*/  ENDCOLLECTIVE ;  /* 0x000000000000791b */ /* 0x027fe20003800000 */
.L_x_6364:
[----:B------:R-:W-:Y:S02]  /*232f0*/  IMAD.MOV.U32 R13, RZ, RZ, R25 ;  /* 0x000000ffff0d7224 */ /* 0x000fe400078e0019 */
[----:B------:R-:W-:-:S07]  /*23300*/  IMAD.MOV.U32 R3, RZ, RZ, R14 ;  /* 0x000000ffff037224 */ /* 0x000fce00078e000e */
[----:B------:R-:W-:Y:S05]  /*23310*/  WARPSYNC.COLLECTIVE R15, `(.L_x_6365) ;  /* 0x000000000f087348 */ /* 0x000fea0003c00000 */
[----:B------:R0:W1:Y:S02]  /*23320*/  SHFL.IDX P6, R14, R13, R12, R11 ;  /* 0x0000000c0d0e7389 */ /* 0x00006400000c000b */
[----:B01----:R-:W-:Y:S01]  /*23330*/  ENDCOLLECTIVE ;  /* 0x000000000000791b */ /* 0x003fe20003800000 */
.L_x_6365:
[----:B------:R-:W-:Y:S02]  /*23340*/  IMAD.MOV.U32 R13, RZ, RZ, R36 ;  /* 0x000000ffff0d7224 */ /* 0x000fe400078e0024 */
[----:B------:R-:W-:-:S07]  /*23350*/  IMAD.MOV.U32 R4, RZ, RZ, R14 ;  /* 0x000000ffff047224 */ /* 0x000fce00078e000e */
[----:B------:R-:W-:Y:S05]  /*23360*/  WARPSYNC.COLLECTIVE R15, `(.L_x_6366) ;  /* 0x000000000f087348 */ /* 0x000fea0003c00000 */
[----:B------:R0:W1:Y:S02]  /*23370*/  SHFL.IDX P6, R14, R13, R12, R11 ;  /* 0x0000000c0d0e7389 */ /* 0x00006400000c000b */
[----:B01----:R-:W-:Y:S01]  /*23380*/  ENDCOLLECTIVE ;  /* 0x000000000000791b */ /* 0x003fe20003800000 */
.L_x_6366:
        /* <DEDUP_REMOVED lines=24> */
.L_x_6367:
[----:B------:R-:W-:Y:S02]  /*23510*/  IMAD.MOV.U32 R3, RZ, RZ, R21 ;  /* 0x000000ffff037224 */ /* 0x000fe400078e0015 */
[----:B------:R-:W-:Y:S02]  /*23520*/  IMAD.MOV.U32 R0, RZ, RZ, R20 ;  /* 0x000000ffff007224 */ /* 0x000fe400078e0014 */
[----:B------:R-:W-:Y:S01]  /*23530*/  @!P1 IMAD.MOV.U32 R28, RZ, RZ, R10 ;  /* 0x000000ffff1c9224 */ /* 0x000fe200078e000a */
[----:B------:R-:W-:Y:S01]  /*23540*/  PRMT R49, R3, 0x7610, R49 ;  /* 0x0000761003317816 */ /* 0x000fe20000000031 */
[----:B------:R-:W-:Y:S01]  /*23550*/  IMAD.MOV.U32 R8, RZ, RZ, R29 ;  /* 0x000000ffff087224 */ /* 0x000fe200078e001d */
[----:B------:R-:W-:Y:S01]  /*23560*/  PRMT R37, R37, 0x5410, R0 ;  /* 0x0000541025257816 */ /* 0x000fe20000000000 */
[----:B------:R-:W-:Y:S01]  /*23570*/  IMAD.MOV.U32 R0, RZ, RZ, R28 ;  /* 0x000000ffff007224 */ /* 0x000fe200078e001c */
[----:B------:R-:W-:Y:S01]  /*23580*/  @!P1 MOV R33, R7 ;  /* 0x0000000700219202 */ /* 0x000fe20000000f00 */
[----:B------:R-:W-:-:S02]  /*23590*/  @!P1 IMAD.MOV.U32 R30, RZ, RZ, R4 ;  /* 0x000000ffff1e9224 */ /* 0x000fc400078e0004 */
[----:B------:R-:W-:Y:S01]  /*235a0*/  @!P1 IMAD.MOV.U32 R31, RZ, RZ, R5 ;  /* 0x000000ffff1f9224 */ /* 0x000fe200078e0005 */
[----:B------:R-:W-:Y:S01]  /*235b0*/  PRMT R37, R0, 0x7610, R37 ;  /* 0x0000761000257816 */ /* 0x000fe20000000025 */
[--C-:B------:R-:W-:Y:S01]  /*235c0*/  IMAD.MOV.U32 R13, RZ, RZ, R35.reuse ;  /* 0x000000ffff0d7224 */ /* 0x100fe200078e0023 */
[----:B------:R-:W-:Y:S01]  /*235d0*/  PRMT R35, R8, 0x7610, R35 ;  /* 0x0000761008237816 */ /* 0x000fe20000000023 */
[----:B------:R-:W-:Y:S02]  /*235e0*/  @!P1 IMAD.MOV.U32 R32, RZ, RZ, R6 ;  /* 0x000000ffff209224 */ /* 0x000fe400078e0006 */
[----:B------:R-:W-:Y:S02]  /*235f0*/  IMAD.MOV.U32 R0, RZ, RZ, R30 ;  /* 0x000000ffff007224 */ /* 0x000fe400078e001e */
[----:B------:R-:W-:Y:S02]  /*23600*/  IMAD.MOV.U32 R4, RZ, RZ, R31 ;  /* 0x000000ffff047224 */ /* 0x000fe400078e001f */
[----:B------:R-:W-:-:S02]  /*23610*/  IMAD.MOV.U32 R5, RZ, RZ, R32 ;  /* 0x000000ffff057224 */ /* 0x000fc400078e0020 */
[----:B------:R-:W-:Y:S01]  /*23620*/  IMAD.MOV.U32 R3, RZ, RZ, R14 ;  /* 0x000000ffff037224 */ /* 0x000fe200078e000e */
[----:B------:R-:W-:-:S07]  /*23630*/  PRMT R35, R35, 0x5410, R4 ;  /* 0x0000541023237816 */ /* 0x000fce0000000004 */
[----:B------:R-:W-:Y:S05]  /*23640*/  WARPSYNC.COLLECTIVE R15, `(.L_x_6368) ;  /* 0x000000000f087348 */ /* 0x000fea0003c00000 */
[----:B------:R0:W1:Y:S02]  /*23650*/  SHFL.IDX P6, R14, R13, R12, R11 ;  /* 0x0000000c0d0e7389 */ /* 0x00006400000c000b */
[----:B01----:R-:W-:Y:S01]  /*23660*/  ENDCOLLECTIVE ;  /* 0x000000000000791b */ /* 0x003fe20003800000 */
.L_x_6368:
[----:B------:R-:W-:Y:S01]  /*23670*/  IMAD.MOV.U32 R6, RZ, RZ, R33 ;  /* 0x000000ffff067224 */ /* 0x000fe200078e0021 */
[----:B------:R-:W-:Y:S02]  /*23680*/  PRMT R45, R0, 0x5410, R5 ;  /* 0x00005410002d7816 */ /* 0x000fe40000000005 */
[----:B------:R-:W-:Y:S02]  /*23690*/  CS2R R4, SRZ ;  /* 0x0000000000047805 */ /* 0x000fe4000001ff00 */
[----:B------:R-:W-:Y:S01]  /*236a0*/  PRMT R48, R6, 0x7610, R48 ;  /* 0x0000761006307816 */ /* 0x000fe20000000030 */
[----:B------:R-:W-:Y:S02]  /*236b0*/  IMAD.MOV.U32 R13, RZ, RZ, R25 ;  /* 0x000000ffff0d7224 */ /* 0x000fe400078e0019 */
[----:B------:R-:W-:-:S07]  /*236c0*/  IMAD.MOV.U32 R24, RZ, RZ, R14 ;  /* 0x000000ffff187224 */ /* 0x000fce00078e000e */
[----:B------:R-:W-:Y:S05]  /*236d0*/  WARPSYNC.COLLECTIVE R15, `(.L_x_6369) ;  /* 0x000000000f087348 */ /* 0x000fea0003c00000 */
[----:B------:R0:W1:Y:S02]  /*236e0*/  SHFL.IDX P6, R14, R13, R12, R11 ;  /* 0x0000000c0d0e7389 */ /* 0x00006400000c000b */
[----:B01----:R-:W-:Y:S01]  /*236f0*/  ENDCOLLECTIVE ;  /* 0x000000000000791b */ /* 0x003fe20003800000 */
.L_x_6369:
[----:B------:R-:W-:Y:S02]  /*23700*/  IMAD.MOV.U32 R13, RZ, RZ, R36 ;  /* 0x000000ffff0d7224 */ /* 0x000fe400078e0024 */
[----:B------:R-:W-:-:S07]  /*23710*/  IMAD.MOV.U32 R25, RZ, RZ, R14 ;  /* 0x000000ffff197224 */ /* 0x000fce00078e000e */
[----:B------:R-:W-:Y:S05]  /*23720*/  WARPSYNC.COLLECTIVE R15, `(.L_x_6370) ;  /* 0x000000000f087348 */ /* 0x000fea0003c00000 */
[----:B------:R0:W1:Y:S02]  /*23730*/  SHFL.IDX P6, R14, R13, R12, R11 ;  /* 0x0000000c0d0e7389 */ /* 0x00006400000c000b */
[----:B01----:R-:W-:Y:S01]  /*23740*/  ENDCOLLECTIVE ;  /* 0x000000000000791b */ /* 0x003fe20003800000 */
.L_x_6370:
[----:B------:R-:W-:Y:S05]  /*23750*/  BRA `(.L_x_6371) ;  /* 0xfffffe5c00687947 */ /* 0x000fea000383ffff */
.L_x_6116:
[----:B0-----:R0:W1:Y:S02]  /*23760*/  SYNCS.PHASECHK.TRANS64.TRYWAIT P1, [R22+URZ+0x32400], R13 ;  /* 0x0324000d160075a7 */ /* 0x001064000802017f */
[----:B-1----:R-:W-:Y:S05]  /*23770*/  @!P1 NANOSLEEP.SYNCS 0x989680 ;  /* 0x009896800000995d */ /* 0x002fea0003900000 */
[----:B------:R-:W1:Y:S02]  /*23780*/  @!P1 SYNCS.PHASECHK.TRANS64 P1, [R22+URZ+0x32400], R13 ;  /* 0x0324000d160095a7 */ /* 0x000e64000802007f */
[----:B-1----:R-:W-:Y:S05]  /*23790*/  @!P1 BRA `(.L_x_6116) ;  /* 0xfffffffc00f09947 */ /* 0x002fea000383ffff */
[----:B------:R-:W-:Y:S05]  /*237a0*/  BRA `(.L_x_6372) ;  /* 0xfffffe6000107947 */ /* 0x000fea000383ffff */
.L_x_6122:
[----:B--2---:R2:W4:Y:S02]  /*237b0*/  SYNCS.PHASECHK.TRANS64.TRYWAIT P1, [R14+URZ+0x32430], R9 ;  /* 0x032430090e0075a7 */ /* 0x004524000802017f */
[----:B----4-:R-:W-:Y:S05]  /*237c0*/  @!P1 NANOSLEEP.SYNCS 0x989680 ;  /* 0x009896800000995d */ /* 0x010fea0003900000 */
[----:B------:R-:W4:Y:S02]  /*237d0*/  @!P1 SYNCS.PHASECHK.TRANS64 P1, [R14+URZ+0x32430], R9 ;  /* 0x032430090e0095a7 */ /* 0x000f24000802007f */
[----:B----4-:R-:W-:Y:S05]  /*237e0*/  @!P1 BRA `(.L_x_6122) ;  /* 0xfffffffc00f09947 */ /* 0x010fea000383ffff */
[----:B------:R-:W-:Y:S05]  /*237f0*/  BRA `(.L_x_6121) ;  /* 0xfffffe6c00dc7947 */ /* 0x000fea000383ffff */
.L_x_6124:
[----:B0-----:R0:W3:Y:S02]  /*23800*/  SYNCS.PHASECHK.TRANS64.TRYWAIT P1, [R22+URZ+0x32410], R3 ;  /* 0x03241003160075a7 */ /* 0x0010e4000802017f */
[----:B---3--:R-:W-:Y:S05]  /*23810*/  @!P1 NANOSLEEP.SYNCS 0x989680 ;  /* 0x009896800000995d */ /* 0x008fea0003900000 */
[----:B------:R-:W3:Y:S02]  /*23820*/  @!P1 SYNCS.PHASECHK.TRANS64 P1, [R22+URZ+0x32410], R3 ;  /* 0x03241003160095a7 */ /* 0x000ee4000802007f */
[----:B---3--:R-:W-:Y:S05]  /*23830*/  @!P1 BRA `(.L_x_6124) ;  /* 0xfffffffc00f09947 */ /* 0x008fea000383ffff */
[----:B------:R-:W-:Y:S05]  /*23840*/  BRA `(.L_x_6373) ;  /* 0xfffffe7000947947 */ /* 0x000fea000383ffff */
.L_x_6128:
[----:B----4-:R4:W0:Y:S02]  /*23850*/  SYNCS.PHASECHK.TRANS64.TRYWAIT P1, [R14+URZ+0x32450], R9 ;  /* 0x032450090e0075a7 */ /* 0x010824000802017f */
[----:B0-----:R-:W-:Y:S05]  /*23860*/  @!P1 NANOSLEEP.SYNCS 0x989680 ;  /* 0x009896800000995d */ /* 0x001fea0003900000 */
[----:B------:R-:W0:Y:S02]  /*23870*/  @!P1 SYNCS.PHASECHK.TRANS64 P1, [R14+URZ+0x32450], R9 ;  /* 0x032450090e0095a7 */ /* 0x000e24000802007f */
[----:B0-----:R-:W-:Y:S05]  /*23880*/  @!P1 BRA `(.L_x_6128) ;  /* 0xfffffffc00f09947 */ /* 0x001fea000383ffff */
[----:B------:R-:W-:Y:S05]  /*23890*/  BRA `(.L_x_6127) ;  /* 0xfffffe7000a47947 */ /* 0x000fea000383ffff */
.L_x_6135:
[----:B-1----:R1:W2:Y:S02]  /*238a0*/  SYNCS.PHASECHK.TRANS64.TRYWAIT P1, [R15+URZ+0x32430], R20 ;  /* 0x032430140f0075a7 */ /* 0x0022a4000802017f */
[----:B--2---:R-:W-:Y:S05]  /*238b0*/  @!P1 NANOSLEEP.SYNCS 0x989680 ;  /* 0x009896800000995d */ /* 0x004fea0003900000 */
[----:B------:R-:W2:Y:S02]  /*238c0*/  @!P1 SYNCS.PHASECHK.TRANS64 P1, [R15+URZ+0x32430], R20 ;  /* 0x032430140f0095a7 */ /* 0x000ea4000802007f */
[----:B--2---:R-:W-:Y:S05]  /*238d0*/  @!P1 BRA `(.L_x_6135) ;  /* 0xfffffffc00f09947 */ /* 0x004fea000383ffff */
[----:B------:R-:W-:Y:S05]  /*238e0*/  BRA `(.L_x_6134) ;  /* 0xfffffea000107947 */ /* 0x000fea000383ffff */
.L_x_6139:
[----:B---3--:R3:W4:Y:S02]  /*238f0*/  SYNCS.PHASECHK.TRANS64.TRYWAIT P1, [R15+URZ+0x32450], R20 ;  /* 0x032450140f0075a7 */ /* 0x008724000802017f */
[----:B----4-:R-:W-:Y:S05]  /*23900*/  @!P1 NANOSLEEP.SYNCS 0x989680 ;  /* 0x009896800000995d */ /* 0x010fea0003900000 */
[----:B------:R-:W4:Y:S02]  /*23910*/  @!P1 SYNCS.PHASECHK.TRANS64 P1, [R15+URZ+0x32450], R20 ;  /* 0x032450140f0095a7 */ /* 0x000f24000802007f */
[----:B----4-:R-:W-:Y:S05]  /*23920*/  @!P1 BRA `(.L_x_6139) ;  /* 0xfffffffc00f09947 */ /* 0x010fea000383ffff */
[----:B------:R-:W-:Y:S05]  /*23930*/  BRA `(.L_x_6138) ;  /* 0xfffffea000c47947 */ /* 0x000fea000383ffff */
.L_x_6147:
[----:B-1----:R1:W2:Y:S02]  /*23940*/  SYNCS.PHASECHK.TRANS64.TRYWAIT P1, [R15+URZ+0x32430], R20 ;  /* 0x032430140f0075a7 */ /* 0x0022a4000802017f */
[----:B--2---:R-:W-:Y:S05]  /*23950*/  @!P1 NANOSLEEP.SYNCS 0x989680 ;  /* 0x009896800000995d */ /* 0x004fea0003900000 */
[----:B------:R-:W2:Y:S02]  /*23960*/  @!P1 SYNCS.PHASECHK.TRANS64 P1, [R15+URZ+0x32430], R20 ;  /* 0x032430140f0095a7 */ /* 0x000ea4000802007f */
[----:B--2---:R-:W-:Y:S05]  /*23970*/  @!P1 BRA `(.L_x_6147) ;  /* 0xfffffffc00f09947 */ /* 0x004fea000383ffff */
[----:B------:R-:W-:Y:S05]  /*23980*/  BRA `(.L_x_6146) ;  /* 0xfffffed8004c7947 */ /* 0x000fea000383ffff */
.L_x_6151:
[----:B---3--:R3:W4:Y:S02]  /*23990*/  SYNCS.PHASECHK.TRANS64.TRYWAIT P1, [R15+URZ+0x32450], R20 ;  /* 0x032450140f0075a7 */ /* 0x008724000802017f */
[----:B----4-:R-:W-:Y:S05]  /*239a0*/  @!P1 NANOSLEEP.SYNCS 0x989680 ;  /* 0x009896800000995d */ /* 0x010fea0003900000 */
[----:B------:R-:W4:Y:S02]  /*239b0*/  @!P1 SYNCS.PHASECHK.TRANS64 P1, [R15+URZ+0x32450], R20 ;  /* 0x032450140f0095a7 */ /* 0x000f24000802007f */
[----:B----4-:R-:W-:Y:S05]  /*239c0*/  @!P1 BRA `(.L_x_6151) ;  /* 0xfffffffc00f09947 */ /* 0x010fea000383ffff */
[----:B------:R-:W-:Y:S05]  /*239d0*/  BRA `(.L_x_6150) ;  /* 0xfffffedc00007947 */ /* 0x000fea000383ffff */
.L_x_6159:
[----:B------:R-:W-:Y:S02]  /*239e0*/  IMAD.MOV.U32 R13, RZ, RZ, R20 ;  /* 0x000000ffff0d7224 */ /* 0x000fe400078e0014 */
[----:B------:R-:W-:Y:S02]  /*239f0*/  IMAD.MOV.U32 R12, RZ, RZ, RZ ;  /* 0x000000ffff0c7224 */ /* 0x000fe400078e00ff */
[----:B------:R-:W-:Y:S02]  /*23a00*/  IMAD.MOV.U32 R11, RZ, RZ, 0x181f ;  /* 0x0000181fff0b7424 */ /* 0x000fe400078e00ff */
[----:B------:R-:W-:-:S07]  /*23a10*/  IMAD.MOV.U32 R15, RZ, RZ, -0x1 ;  /* 0xffffffffff0f7424 */ /* 0x000fce00078e00ff */
[----:B-----5:R-:W-:Y:S05]  /*23a20*/  WARPSYNC.COLLECTIVE R15, `(.L_x_6374) ;  /* 0x000000000f087348 */ /* 0x020fea0003c00000 */
[----:B------:R0:W1:Y:S02]  /*23a30*/  SHFL.IDX P6, R14, R13, R12, R11 ;  /* 0x0000000c0d0e7389 */ /* 0x00006400000c000b */
[----:B01---5:R-:W-:Y:S01]  /*23a40*/  ENDCOLLECTIVE ;  /* 0x000000000000791b */ /* 0x023fe20003800000 */
.L_x_6374:
[----:B------:R-:W-:Y:S02]  /*23a50*/  IMAD.MOV.U32 R13, RZ, RZ, R4 ;  /* 0x000000ffff0d7224 */ /* 0x000fe400078e0004 */
[----:B------:R-:W-:-:S07]  /*23a60*/  IMAD.MOV.U32 R3, RZ, RZ, R14 ;  /* 0x000000ffff037224 */ /* 0x000fce00078e000e */
[----:B------:R-:W-:Y:S05]  /*23a70*/  WARPSYNC.COLLECTIVE R15, `(.L_x_6375) ;  /* 0x000000000f087348 */ /* 0x000fea0003c00000 */
[----:B------:R0:W1:Y:S02]  /*23a80*/  SHFL.IDX P6, R14, R13, R12, R11 ;  /* 0x0000000c0d0e7389 */ /* 0x00006400000c000b */
[----:B01----:R-:W-:Y:S01]  /*23a90*/  ENDCOLLECTIVE ;  /* 0x000000000000791b */ /* 0x003fe20003800000 */
.L_x_6375:
[----:B------:R-:W-:Y:S05]  /*23aa0*/  BRA `(.L_x_6376) ;  /* 0xffffff2c00807947 */ /* 0x000fea000383ffff */
.L_x_6162:
        /* <DEDUP_REMOVED lines=8> */
.L_x_6378:
[----:B------:R-:W-:Y:S05]  /*23b30*/  BSYNC B1 ;  /* 0x0000000000017941 */ /* 0x000fea0003800000 */
.L_x_6377:
        /* <DEDUP_REMOVED lines=8> */
.L_x_6379:
[----:B------:R-:W-:Y:S05]  /*23bc0*/  BRA `(.L_x_6380) ;  /* 0xffffff2c00c87947 */ /* 0x000fea000383ffff */
.L_x_6165:
        /* <DEDUP_REMOVED lines=8> */
.L_x_6382:
[----:B------:R-:W-:Y:S05]  /*23c50*/  BSYNC B1 ;  /* 0x0000000000017941 */ /* 0x000fea0003800000 */
.L_x_6381:
        /* <DEDUP_REMOVED lines=8> */
.L_x_6383:
[----:B------:R-:W-:Y:S05]  /*23ce0*/  BRA `(.L_x_6384) ;  /* 0xffffff3000107947 */ /* 0x000fea000383ffff */
.L_x_6168:
[----:B------:R-:W-:Y:S01]  /*23cf0*/  BSSY B1, `(.L_x_6385) ;  /* 0x0000008000017945 */ /* 0x000fe20003800000 */
[----:B---3--:R-:W-:Y:S01]  /*23d00*/  IMAD.MOV.U32 R13, RZ, RZ, R20 ;  /* 0x000000ffff0d7224 */ /* 0x008fe200078e0014 */
[----:B------:R-:W-:Y:S01]  /*23d10*/  MOV R12, 0x3 ;  /* 0x00000003000c7802 */ /* 0x000fe20000000f00 */
[----:B------:R-:W-:Y:S02]  /*23d20*/  IMAD.MOV.U32 R11, RZ, RZ, 0x181f ;  /* 0x0000181fff0b7424 */ /* 0x000fe400078e00ff */
[----:B------:R-:W-:-:S07]  /*23d30*/  IMAD.MOV.U32 R15, RZ, RZ, -0x1 ;  /* 0xffffffffff0f7424 */ /* 0x000fce00078e00ff */
[----:B012-45:R-:W-:Y:S05]  /*23d40*/  WARPSYNC.COLLECTIVE R15, `(.L_x_6386) ;  /* 0x000000000f087348 */ /* 0x037fea0003c00000 */
[----:B--2---:R2:W3:Y:S02]  /*23d50*/  SHFL.IDX P6, R14, R13, R12, R11 ;  /* 0x0000000c0d0e7389 */ /* 0x0044e400000c000b */
[----:B012345:R-:W-:Y:S01]  /*23d60*/  ENDCOLLECTIVE ;  /* 0x000000000000791b */ /* 0x03ffe20003800000 */
.L_x_6386:
[----:B------:R-:W-:Y:S05]  /*23d70*/  BSYNC B1 ;  /* 0x0000000000017941 */ /* 0x000fea0003800000 */
.L_x_6385:
        /* <DEDUP_REMOVED lines=8> */
.L_x_6387:
[----:B------:R-:W-:Y:S05]  /*23e00*/  BRA `(.L_x_6388) ;  /* 0xffffff3000587947 */ /* 0x000fea000383ffff */
.L_x_6170:
[----:B------:R-:W-:Y:S02]  /*23e10*/  IMAD.MOV.U32 R13, RZ, RZ, R4 ;  /* 0x000000ffff0d7224 */ /* 0x000fe400078e0004 */
[----:B------:R-:W-:Y:S02]  /*23e20*/  IMAD.MOV.U32 R12, RZ, RZ, RZ ;  /* 0x000000ffff0c7224 */ /* 0x000fe400078e00ff */
[----:B------:R-:W-:Y:S02]  /*23e30*/  IMAD.MOV.U32 R11, RZ, RZ, 0x1c1f ;  /* 0x00001c1fff0b7424 */ /* 0x000fe400078e00ff */
[----:B------:R-:W-:-:S07]  /*23e40*/  IMAD.MOV.U32 R15, RZ, RZ, -0x1 ;  /* 0xffffffffff0f7424 */ /* 0x000fce00078e00ff */
[----:B------:R-:W-:Y:S05]  /*23e50*/  WARPSYNC.COLLECTIVE R15, `(.L_x_6389) ;  /* 0x000000000f087348 */ /* 0x000fea0003c00000 */
[----:B------:R0:W1:Y:S02]  /*23e60*/  SHFL.IDX P6, R14, R13, R12, R11 ;  /* 0x0000000c0d0e7389 */ /* 0x00006400000c000b */
[----:B01----:R-:W-:Y:S01]  /*23e70*/  ENDCOLLECTIVE ;  /* 0x000000000000791b */ /* 0x003fe20003800000 */
.L_x_6389:
[----:B------:R-:W-:Y:S02]  /*23e80*/  IMAD.MOV.U32 R13, RZ, RZ, R3 ;  /* 0x000000ffff0d7224 */ /* 0x000fe400078e0003 */
[----:B------:R-:W-:-:S07]  /*23e90*/  IMAD.MOV.U32 R20, RZ, RZ, R14 ;  /* 0x000000ffff147224 */ /* 0x000fce00078e000e */
[----:B------:R-:W-:Y:S05]  /*23ea0*/  WARPSYNC.COLLECTIVE R15, `(.L_x_6390) ;  /* 0x000000000f087348 */ /* 0x000fea0003c00000 */
[----:B------:R0:W1:Y:S02]  /*23eb0*/  SHFL.IDX P6, R14, R13, R12, R11 ;  /* 0x0000000c0d0e7389 */ /* 0x00006400000c000b */
[----:B01----:R-:W-:Y:S01]  /*23ec0*/  ENDCOLLECTIVE ;  /* 0x000000000000791b */ /* 0x003fe20003800000 */
.L_x_6390:
[----:B------:R-:W-:Y:S01]  /*23ed0*/  IMAD.MOV.U32 R12, RZ, RZ, R14 ;  /* 0x000000ffff0c7224 */ /* 0x000fe200078e000e */
[----:B------:R-:W-:Y:S06]  /*23ee0*/  BRA `(.L_x_6391) ;  /* 0xffffff3400587947 */ /* 0x000fec000383ffff */
.L_x_6173:
        /* <DEDUP_REMOVED lines=8> */
.L_x_6393:
[----:B------:R-:W-:Y:S05]  /*23f70*/  BSYNC B1 ;  /* 0x0000000000017941 */ /* 0x000fea0003800000 */
.L_x_6392:
        /* <DEDUP_REMOVED lines=8> */
.L_x_6394:
[----:B------:R-:W-:Y:S01]  /*24000*/  IMAD.MOV.U32 R3, RZ, RZ, R14 ;  /* 0x000000ffff037224 */ /* 0x000fe200078e000e */
[----:B------:R-:W-:Y:S06]  /*24010*/  BRA `(.L_x_6395) ;  /* 0xffffff4000307947 */ /* 0x000fec000383ffff */
.L_x_6177:
[----:B------:R-:W-:Y:S02]  /*24020*/  IMAD.MOV.U32 R13, RZ, RZ, R4 ;  /* 0x000000ffff0d7224 */ /* 0x000fe400078e0004 */
[----:B------:R-:W-:Y:S02]  /*24030*/  IMAD.MOV.U32 R12, RZ, RZ, RZ ;  /* 0x000000ffff0c7224 */ /* 0x000fe400078e00ff */
[----:B------:R-:W-:Y:S02]  /*24040*/  IMAD.MOV.U32 R11, RZ, RZ, 0x181f ;  /* 0x0000181fff0b7424 */ /* 0x000fe400078e00ff */
[----:B------:R-:W-:-:S07]  /*24050*/  IMAD.MOV.U32 R15, RZ, RZ, -0x1 ;  /* 0xffffffffff0f7424 */ /* 0x000fce00078e00ff */
[----:B0-----:R-:W-:Y:S05]  /*24060*/  WARPSYNC.COLLECTIVE R15, `(.L_x_6396) ;  /* 0x000000000f087348 */ /* 0x001fea0003c00000 */
[----:B------:R1:W2:Y:S02]  /*24070*/  SHFL.IDX P6, R14, R13, R12, R11 ;  /* 0x0000000c0d0e7389 */ /* 0x0002a400000c000b */
[----:B012---:R-:W-:Y:S01]  /*24080*/  ENDCOLLECTIVE ;  /* 0x000000000000791b */ /* 0x007fe20003800000 */
.L_x_6396:
[----:B------:R-:W-:Y:S01]  /*24090*/  MOV R13, R0 ;  /* 0x00000000000d7202 */ /* 0x000fe20000000f00 */
[----:B------:R-:W-:-:S07]  /*240a0*/  IMAD.MOV.U32 R3, RZ, RZ, R14 ;  /* 0x000000ffff037224 */ /* 0x000fce00078e000e */
[----:B------:R-:W-:Y:S05]  /*240b0*/  WARPSYNC.COLLECTIVE R15, `(.L_x_6397) ;  /* 0x000000000f087348 */ /* 0x000fea0003c00000 */
[----:B------:R0:W1:Y:S02]  /*240c0*/  SHFL.IDX P6, R14, R13, R12, R11 ;  /* 0x0000000c0d0e7389 */ /* 0x00006400000c000b */
[----:B01----:R-:W-:Y:S01]  /*240d0*/  ENDCOLLECTIVE ;  /* 0x000000000000791b */ /* 0x003fe20003800000 */
.L_x_6397:
[----:B------:R-:W-:Y:S01]  /*240e0*/  IMAD.MOV.U32 R9, RZ, RZ, R14 ;  /* 0x000000ffff097224 */ /* 0x000fe200078e000e */
[----:B------:R-:W-:Y:S06]  /*240f0*/  BRA `(.L_x_6398) ;  /* 0xffffff54008c7947 */ /* 0x000fec000383ffff */
.L_x_6180:
        /* <DEDUP_REMOVED lines=8> */
.L_x_6400:
[----:B------:R-:W-:Y:S05]  /*24180*/  BSYNC B1 ;  /* 0x0000000000017941 */ /* 0x000fea0003800000 */
.L_x_6399:
        /* <DEDUP_REMOVED lines=8> */
.L_x_6401:
[----:B------:R-:W-:Y:S01]  /*24210*/  IMAD.MOV.U32 R9, RZ, RZ, R14 ;  /* 0x000000ffff097224 */ /* 0x000fe200078e000e */
[----:B------:R-:W-:Y:S06]  /*24220*/  BRA `(.L_x_6402) ;  /* 0xffffff5400d47947 */ /* 0x000fec000383ffff */
.L_x_6183:
        /* <DEDUP_REMOVED lines=8> */
.L_x_6404:
[----:B------:R-:W-:Y:S05]  /*242b0*/  BSYNC B1 ;  /* 0x0000000000017941 */ /* 0x000fea0003800000 */
.L_x_6403:
        /* <DEDUP_REMOVED lines=8> */
.L_x_6405:
[----:B------:R-:W-:Y:S01]  /*24340*/  IMAD.MOV.U32 R9, RZ, RZ, R14 ;  /* 0x000000ffff097224 */ /* 0x000fe200078e000e */
[----:B------:R-:W-:Y:S06]  /*24350*/  BRA `(.L_x_6406) ;  /* 0xffffff5800187947 */ /* 0x000fec000383ffff */
.L_x_6186:
        /* <DEDUP_REMOVED lines=8> */
.L_x_6408:
[----:B------:R-:W-:Y:S05]  /*243e0*/  BSYNC B1 ;  /* 0x0000000000017941 */ /* 0x000fea0003800000 */
.L_x_6407:
        /* <DEDUP_REMOVED lines=8> */
.L_x_6409:
[----:B------:R-:W-:Y:S01]  /*24470*/  IMAD.MOV.U32 R9, RZ, RZ, R14 ;  /* 0x000000ffff097224 */ /* 0x000fe200078e000e */
[----:B------:R-:W-:Y:S06]  /*24480*/  BRA `(.L_x_6410) ;  /* 0xffffff58005c7947 */ /* 0x000fec000383ffff */
.L_x_6205:
        /* <DEDUP_REMOVED lines=11> */
.L_x_6412:
[----:B------:R-:W-:Y:S05]  /*24540*/  BSYNC B1 ;  /* 0x0000000000017941 */ /* 0x000fea0003800000 */
.L_x_6411:
[----:B------:R-:W-:Y:S05]  /*24550*/  BRA `(.L_x_6413) ;  /* 0xffffff74008c7947 */ /* 0x000fea000383ffff */
.L_x_6207:
[----:B------:R-:W-:Y:S01]  /*24560*/  BSSY B1, `(.L_x_6414) ;  /* 0x0000006000017945 */ /* 0x000fe20003800000 */
[----:B------:R-:W-:-:S07]  /*24570*/  IMAD.MOV.U32 R15, RZ, RZ, -0x1 ;  /* 0xffffffffff0f7424 */ /* 0x000fce00078e00ff */
[----:B01----:R-:W-:Y:S05]  /*24580*/  WARPSYNC.COLLECTIVE R15, `(.L_x_6415) ;  /* 0x000000000f0c7348 */ /* 0x003fea0003c00000 */
[----:B------:R-:W-:Y:S02]  /*24590*/  ELECT P6, UR62, PT ;  /* 0x00000000003e782f */ /* 0x000fe400038c0000 */
[----:B------:R-:W-:Y:S01]  /*245a0*/  MOV R14, UR62 ;  /* 0x0000003e000e7c02 */ /* 0x000fe20008000f00 */
[----:B01----:R-:W-:Y:S10]  /*245b0*/  ENDCOLLECTIVE ;  /* 0x000000000000791b */ /* 0x003ff40003800000 */
.L_x_6415:
[----:B------:R-:W-:Y:S05]  /*245c0*/  BSYNC B1 ;  /* 0x0000000000017941 */ /* 0x000fea0003800000 */
.L_x_6414:
[----:B------:R-:W-:Y:S05]  /*245d0*/  BRA `(.L_x_6206) ;  /* 0xffffff7400847947 */ /* 0x000fea000383ffff */
.L_x_6209:
[----:B0-----:R0:W2:Y:S02]  /*245e0*/  SYNCS.PHASECHK.TRANS64.TRYWAIT P0, [R22+URZ+0x32420], R8 ;  /* 0x03242008160075a7 */ /* 0x0010a4000800017f */
[----:B--2---:R-:W-:Y:S05]  /*245f0*/  @!P0 NANOSLEEP.SYNCS 0x989680 ;  /* 0x009896800000895d */ /* 0x004fea0003900000 */
[----:B------:R-:W2:Y:S02]  /*24600*/  @!P0 SYNCS.PHASECHK.TRANS64 P0, [R22+URZ+0x32420], R8 ;  /* 0x03242008160085a7 */ /* 0x000ea4000800007f */
[----:B--2---:R-:W-:Y:S05]  /*24610*/  @!P0 BRA `(.L_x_6209) ;  /* 0xfffffffc00f08947 */ /* 0x004fea000383ffff */
[----:B------:R-:W-:Y:S05]  /*24620*/  BRA `(.L_x_6416) ;  /* 0xffffff7400947947 */ /* 0x000fea000383ffff */
.L_x_6213:
[----:B0-----:R0:W2:Y:S02]  /*24630*/  SYNCS.PHASECHK.TRANS64.TRYWAIT P0, [R8+URZ+0x324a0], R9 ;  /* 0x0324a009080075a7 */ /* 0x0010a4000800017f */
[----:B--2---:R-:W-:Y:S05]  /*24640*/  @!P0 NANOSLEEP.SYNCS 0x989680 ;  /* 0x009896800000895d */ /* 0x004fea0003900000 */
[----:B------:R-:W2:Y:S02]  /*24650*/  @!P0 SYNCS.PHASECHK.TRANS64 P0, [R8+URZ+0x324a0], R9 ;  /* 0x0324a009080085a7 */ /* 0x000ea4000800007f */
[----:B--2---:R-:W-:Y:S05]  /*24660*/  @!P0 BRA `(.L_x_6213) ;  /* 0xfffffffc00f08947 */ /* 0x004fea000383ffff */
[----:B------:R-:W-:Y:S05]  /*24670*/  BRA `(.L_x_6417) ;  /* 0xffffff7400ac7947 */ /* 0x000fea000383ffff */
.L_x_6218:
[----:B-1----:R1:W2:Y:S02]  /*24680*/  SYNCS.PHASECHK.TRANS64.TRYWAIT P0, [R8+URZ+0x324c0], R9 ;  /* 0x0324c009080075a7 */ /* 0x0022a4000800017f */
[----:B--2---:R-:W-:Y:S05]  /*24690*/  @!P0 NANOSLEEP.SYNCS 0x989680 ;  /* 0x009896800000895d */ /* 0x004fea0003900000 */
[----:B------:R-:W2:Y:S02]  /*246a0*/  @!P0 SYNCS.PHASECHK.TRANS64 P0, [R8+URZ+0x324c0], R9 ;  /* 0x0324c009080085a7 */ /* 0x000ea4000800007f */
[----:B--2---:R-:W-:Y:S05]  /*246b0*/  @!P0 BRA `(.L_x_6218) ;  /* 0xfffffffc00f08947 */ /* 0x004fea000383ffff */
[----:B------:R-:W-:Y:S05]  /*246c0*/  BRA `(.L_x_6418) ;  /* 0xffffff7800287947 */ /* 0x000fea000383ffff */
.L_x_6228:
[----:B0-----:R0:W2:Y:S02]  /*246d0*/  SYNCS.PHASECHK.TRANS64.TRYWAIT P1, [R6+URZ+0x324a0], R8 ;  /* 0x0324a008060075a7 */ /* 0x0010a4000802017f */
[----:B--2---:R-:W-:Y:S05]  /*246e0*/  @!P1 NANOSLEEP.SYNCS 0x989680 ;  /* 0x009896800000995d */ /* 0x004fea0003900000 */
[----:B------:R-:W2:Y:S02]  /*246f0*/  @!P1 SYNCS.PHASECHK.TRANS64 P1, [R6+URZ+0x324a0], R8 ;  /* 0x0324a008060095a7 */ /* 0x000ea4000802007f */
[----:B--2---:R-:W-:Y:S05]  /*24700*/  @!P1 BRA `(.L_x_6228) ;  /* 0xfffffffc00f09947 */ /* 0x004fea000383ffff */
[----:B------:R-:W-:Y:S05]  /*24710*/  BRA `(.L_x_6419) ;  /* 0xffffff7c009c7947 */ /* 0x000fea000383ffff */
.L_x_6233:
[----:B-1----:R1:W2:Y:S02]  /*24720*/  SYNCS.PHASECHK.TRANS64.TRYWAIT P1, [R6+URZ+0x324c0], R8 ;  /* 0x0324c008060075a7 */ /* 0x0022a4000802017f */
[----:B--2---:R-:W-:Y:S05]  /*24730*/  @!P1 NANOSLEEP.SYNCS 0x989680 ;  /* 0x009896800000995d */ /* 0x004fea0003900000 */
[----:B------:R-:W2:Y:S02]  /*24740*/  @!P1 SYNCS.PHASECHK.TRANS64 P1, [R6+URZ+0x324c0], R8 ;  /* 0x0324c008060095a7 */ /* 0x000ea4000802007f */
[----:B--2---:R-:W-:Y:S05]  /*24750*/  @!P1 BRA `(.L_x_6233) ;  /* 0xfffffffc00f09947 */ /* 0x004fea000383ffff */
[----:B------:R-:W-:Y:S05]  /*24760*/  BRA `(.L_x_6420) ;  /* 0xffffff8000147947 */ /* 0x000fea000383ffff */
.L_x_6251:
        /* <DEDUP_REMOVED lines=11> */
.L_x_6422:
[----:B------:R-:W-:Y:S05]  /*24820*/  BSYNC B0 ;  /* 0x0000000000007941 */ /* 0x000fea0003800000 */
.L_x_6421:
[----:B------:R-:W-:Y:S05]  /*24830*/  BRA `(.L_x_6423) ;  /* 0xffffff9000547947 */ /* 0x000fea000383ffff */
.L_x_6254:
[----:B-1----:R1:W2:Y:S02]  /*24840*/  SYNCS.PHASECHK.TRANS64.TRYWAIT P0, [R30+URZ+0x32440], R0 ;  /* 0x032440001e0075a7 */ /* 0x0022a4000800017f */
[----:B--2---:R-:W-:Y:S05]  /*24850*/  @!P0 NANOSLEEP.SYNCS 0x989680 ;  /* 0x009896800000895d */ /* 0x004fea0003900000 */
[----:B------:R-:W2:Y:S02]  /*24860*/  @!P0 SYNCS.PHASECHK.TRANS64 P0, [R30+URZ+0x32440], R0 ;  /* 0x032440001e0085a7 */ /* 0x000ea4000800007f */
[----:B--2---:R-:W-:Y:S05]  /*24870*/  @!P0 BRA `(.L_x_6254) ;  /* 0xfffffffc00f08947 */ /* 0x004fea000383ffff */
[----:B------:R-:W-:Y:S05]  /*24880*/  BRA `(.L_x_6424) ;  /* 0xffffff9000687947 */ /* 0x000fea000383ffff */
.L_x_6255:
        /* <DEDUP_REMOVED lines=8> */
.L_x_6426:
[----:B------:R-:W-:Y:S05]  /*24910*/  BSYNC B0 ;  /* 0x0000000000007941 */ /* 0x000fea0003800000 */
.L_x_6425:
        /* <DEDUP_REMOVED lines=9> */
.L_x_6427:
[----:B------:R-:W-:Y:S02]  /*249b0*/  IMAD.MOV.U32 R13, RZ, RZ, R4 ;  /* 0x000000ffff0d7224 */ /* 0x000fe400078e0004 */
[----:B------:R-:W-:Y:S02]  /*249c0*/  IMAD.MOV.U32 R12, RZ, RZ, 0x1 ;  /* 0x00000001ff0c7424 */ /* 0x000fe400078e00ff */
[----:B------:R-:W-:-:S07]  /*249d0*/  IMAD.MOV.U32 R3, RZ, RZ, R14 ;  /* 0x000000ffff037224 */ /* 0x000fce00078e000e */
[----:B------:R-:W-:Y:S05]  /*249e0*/  WARPSYNC.COLLECTIVE R15, `(.L_x_6428) ;  /* 0x000000000f087348 */ /* 0x000fea0003c00000 */
[----:B------:R0:W1:Y:S02]  /*249f0*/  SHFL.IDX P6, R14, R13, R12, R11 ;  /* 0x0000000c0d0e7389 */ /* 0x00006400000c000b */
[----:B01----:R-:W-:Y:S01]  /*24a00*/  ENDCOLLECTIVE ;  /* 0x000000000000791b */ /* 0x003fe20003800000 */
.L_x_6428:
        /* <DEDUP_REMOVED lines=15> */
.L_x_6429:
[----:B------:R-:W-:Y:S01]  /*24b00*/  @P0 IMAD R6, R5, 0x2, R22 ;  /* 0x0000000205060824 */ /* 0x000fe200078e0216 */
[----:B------:R-:W-:Y:S01]  /*24b10*/  MOV R13, R4 ;  /* 0x00000004000d7202 */ /* 0x000fe20000000f00 */
[----:B------:R-:W-:Y:S02]  /*24b20*/  IMAD.MOV.U32 R12, RZ, RZ, 0x2 ;  /* 0x00000002ff0c7424 */ /* 0x000fe400078e00ff */
[----:B------:R-:W-:-:S07]  /*24b30*/  IMAD.MOV.U32 R3, RZ, RZ, R14 ;  /* 0x000000ffff037224 */ /* 0x000fce00078e000e */
[----:B------:R-:W-:Y:S05]  /*24b40*/  WARPSYNC.COLLECTIVE R15, `(.L_x_6430) ;  /* 0x000000000f087348 */ /* 0x000fea0003c00000 */
[----:B------:R0:W1:Y:S02]  /*24b50*/  SHFL.IDX P6, R14, R13, R12, R11 ;  /* 0x0000000c0d0e7389 */ /* 0x00006400000c000b */
[----:B01----:R-:W-:Y:S01]  /*24b60*/  ENDCOLLECTIVE ;  /* 0x000000000000791b */ /* 0x003fe20003800000 */
.L_x_6430:
        /* <DEDUP_REMOVED lines=15> */
.L_x_6431:
[----:B------:R-:W-:Y:S02]  /*24c60*/  @P0 IMAD R6, R5, 0x2, R22 ;  /* 0x0000000205060824 */ /* 0x000fe400078e0216 */
[----:B------:R-:W-:Y:S02]  /*24c70*/  IMAD.MOV.U32 R13, RZ, RZ, R4 ;  /* 0x000000ffff0d7224 */ /* 0x000fe400078e0004 */
[----:B------:R-:W-:Y:S02]  /*24c80*/  IMAD.MOV.U32 R12, RZ, RZ, 0x3 ;  /* 0x00000003ff0c7424 */ /* 0x000fe400078e00ff */
[----:B------:R-:W-:-:S07]  /*24c90*/  IMAD.MOV.U32 R3, RZ, RZ, R14 ;  /* 0x000000ffff037224 */ /* 0x000fce00078e000e */
[----:B------:R-:W-:Y:S05]  /*24ca0*/  WARPSYNC.COLLECTIVE R15, `(.L_x_6432) ;  /* 0x000000000f087348 */ /* 0x000fea0003c00000 */
[----:B------:R0:W1:Y:S02]  /*24cb0*/  SHFL.IDX P6, R14, R13, R12, R11 ;  /* 0x0000000c0d0e7389 */ /* 0x00006400000c000b */
[----:B01----:R-:W-:Y:S01]  /*24cc0*/  ENDCOLLECTIVE ;  /* 0x000000000000791b */ /* 0x003fe20003800000 */
.L_x_6432:
        /* <DEDUP_REMOVED lines=15> */
.L_x_6433:
[----:B------:R-:W-:Y:S02]  /*24dc0*/  @P0 IMAD R6, R5, 0x2, R22 ;  /* 0x0000000205060824 */ /* 0x000fe400078e0216 */
[----:B------:R-:W-:Y:S02]  /*24dd0*/  IMAD.MOV.U32 R13, RZ, RZ, R4 ;  /* 0x000000ffff0d7224 */ /* 0x000fe400078e0004 */
[----:B------:R-:W-:Y:S02]  /*24de0*/  IMAD.MOV.U32 R12, RZ, RZ, 0x4 ;  /* 0x00000004ff0c7424 */ /* 0x000fe400078e00ff */
[----:B------:R-:W-:-:S07]  /*24df0*/  IMAD.MOV.U32 R3, RZ, RZ, R14 ;  /* 0x000000ffff037224 */ /* 0x000fce00078e000e */
[----:B------:R-:W-:Y:S05]  /*24e00*/  WARPSYNC.COLLECTIVE R15, `(.L_x_6434) ;  /* 0x000000000f087348 */ /* 0x000fea0003c00000 */
[----:B------:R0:W1:Y:S02]  /*24e10*/  SHFL.IDX P6, R14, R13, R12, R11 ;  /* 0x0000000c0d0e7389 */ /* 0x00006400000c000b */
[----:B01----:R-:W-:Y:S01]  /*24e20*/  ENDCOLLECTIVE ;  /* 0x000000000000791b */ /* 0x003fe20003800000 */
.L_x_6434:
        /* <DEDUP_REMOVED lines=15> */
.L_x_6435:
[----:B------:R-:W-:Y:S02]  /*24f20*/  @P0 IMAD R6, R5, 0x2, R22 ;  /* 0x0000000205060824 */ /* 0x000fe400078e0216 */
[----:B------:R-:W-:Y:S02]  /*24f30*/  IMAD.MOV.U32 R13, RZ, RZ, R4 ;  /* 0x000000ffff0d7224 */ /* 0x000fe400078e0004 */
[----:B------:R-:W-:Y:S02]  /*24f40*/  IMAD.MOV.U32 R12, RZ, RZ, 0x5 ;  /* 0x00000005ff0c7424 */ /* 0x000fe400078e00ff */
[----:B------:R-:W-:-:S07]  /*24f50*/  IMAD.MOV.U32 R3, RZ, RZ, R14 ;  /* 0x000000ffff037224 */ /* 0x000fce00078e000e */
[----:B------:R-:W-:Y:S05]  /*24f60*/  WARPSYNC.COLLECTIVE R15, `(.L_x_6436) ;  /* 0x000000000f087348 */ /* 0x000fea0003c00000 */
[----:B------:R0:W1:Y:S02]  /*24f70*/  SHFL.IDX P6, R14, R13, R12, R11 ;  /* 0x0000000c0d0e7389 */ /* 0x00006400000c000b */
[----:B01----:R-:W-:Y:S01]  /*24f80*/  ENDCOLLECTIVE ;  /* 0x000000000000791b */ /* 0x003fe20003800000 */
.L_x_6436:
        /* <DEDUP_REMOVED lines=10> */
.L_x_6437:
[----:B------:R-:W-:Y:S01]  /*25030*/  @!PT LDS RZ, [RZ] ;  /* 0x00000000fffff984 */ /* 0x000fe20000000800 */
[----:B------:R-:W-:Y:S01]  /*25040*/  @!PT LDS RZ, [RZ] ;  /* 0x00000000fffff984 */ /* 0x000fe20000000800 */
[----:B------:R-:W-:Y:S01]  /*25050*/  @!PT LDS RZ, [RZ] ;  /* 0x00000000fffff984 */ /* 0x000fe20000000800 */
[----:B------:R1:W-:Y:S01]  /*25060*/  @P0 LDGSTS.E.BYPASS.LTC128B.128 [R6+0x1e400], desc[UR40][R2.64], !P2 ;  /* 0x1e40000002060fae */ /* 0x0003e2000d101d68 */
[----:B------:R-:W-:Y:S01]  /*25070*/  IMAD.MOV.U32 R0, RZ, RZ, R14 ;  /* 0x000000ffff007224 */ /* 0x000fe200078e000e */
[----:B------:R-:W-:Y:S06]  /*25080*/  BRA `(.L_x_6438) ;  /* 0xffffff8c00d07947 */ /* 0x000fec000383ffff */
.L_x_6260:
[----:B------:R-:W-:Y:S01]  /*25090*/  IMAD.MOV.U32 R13, RZ, RZ, R3 ;  /* 0x000000ffff0d7224 */ /* 0x000fe200078e0003 */
[----:B------:R-:W-:Y:S01]  /*250a0*/  MOV R15, 0xffffffff ;  /* 0xffffffff000f7802 */ /* 0x000fe20000000f00 */
[----:B------:R-:W-:Y:S02]  /*250b0*/  IMAD.MOV.U32 R12, RZ, RZ, RZ ;  /* 0x000000ffff0c7224 */ /* 0x000fe400078e00ff */
[----:B------:R-:W-:Y:S02]  /*250c0*/  IMAD.MOV.U32 R11, RZ, RZ, 0x181f ;  /* 0x0000181fff0b7424 */ /* 0x000fe400078e00ff */
[----:B-----5:R-:W-:Y:S02]  /*250d0*/  IMAD R2, R9, R6, RZ ;  /* 0x0000000609027224 */ /* 0x020fe400078e02ff */
[----:B------:R-:W-:-:S07]  /*250e0*/  IMAD R17, R17, 0x80, R8 ;  /* 0x0000008011117824 */ /* 0x000fce00078e0208 */
[----:B------:R-:W-:Y:S05]  /*250f0*/  WARPSYNC.COLLECTIVE R15, `(.L_x_6439) ;  /* 0x000000000f087348 */ /* 0x000fea0003c00000 */
[----:B------:R0:W1:Y:S02]  /*25100*/  SHFL.IDX P6, R14, R13, R12, R11 ;  /* 0x0000000c0d0e7389 */ /* 0x00006400000c000b */
[----:B01----:R-:W-:Y:S01]  /*25110*/  ENDCOLLECTIVE ;  /* 0x000000000000791b */ /* 0x003fe20003800000 */
.L_x_6439:
[C---:B------:R-:W-:Y:S01]  /*25120*/  VIADD R10, R17.reuse, 0x10 ;  /* 0x00000010110a7836 */ /* 0x040fe20000000000 */
[C---:B------:R-:W-:Y:S01]  /*25130*/  ISETP.GE.AND P0, PT, R17.reuse, R2, PT ;  /* 0x000000021100720c */ /* 0x040fe20003f06270 */
[C---:B------:R-:W-:Y:S02]  /*25140*/  VIADD R6, R17.reuse, 0x20 ;  /* 0x0000002011067836 */ /* 0x040fe40000000000 */
[----:B------:R-:W-:Y:S01]  /*25150*/  VIADD R8, R17, 0x40 ;  /* 0x0000004011087836 */ /* 0x000fe20000000000 */
[----:B------:R0:W-:Y:S04]  /*25160*/  STL [R1+0x10], R10 ;  /* 0x0000100a01007387 */ /* 0x0001e80000100800 */
[----:B------:R0:W-:Y:S01]  /*25170*/  STL [R1+0x14], R6 ;  /* 0x0000140601007387 */ /* 0x0001e20000100800 */
[----:B------:R-:W-:-:S02]  /*25180*/  IMAD.MOV.U32 R13, RZ, RZ, R0 ;  /* 0x000000ffff0d7224 */ /* 0x000fc400078e0000 */
[----:B------:R-:W-:-:S07]  /*25190*/  IMAD.MOV.U32 R4, RZ, RZ, R14 ;  /* 0x000000ffff047224 */ /* 0x000fce00078e000e */
[----:B0-----:R-:W-:Y:S05]  /*251a0*/  WARPSYNC.COLLECTIVE R15, `(.L_x_6440) ;  /* 0x000000000f087348 */ /* 0x001fea0003c00000 */
[----:B------:R1:W2:Y:S02]  /*251b0*/  SHFL.IDX P6, R14, R13, R12, R11 ;  /* 0x0000000c0d0e7389 */ /* 0x0002a400000c000b */
[----:B012---:R-:W-:Y:S01]  /*251c0*/  ENDCOLLECTIVE ;  /* 0x000000000000791b */ /* 0x007fe20003800000 */
.L_x_6440:
[----:B------:R-:W-:Y:S02]  /*251d0*/  IMAD.MOV.U32 R13, RZ, RZ, R3 ;  /* 0x000000ffff0d7224 */ /* 0x000fe400078e0003 */
[----:B------:R-:W-:Y:S02]  /*251e0*/  IMAD.MOV.U32 R12, RZ, RZ, 0x1 ;  /* 0x00000001ff0c7424 */ /* 0x000fe400078e00ff */
[----:B------:R-:W-:-:S07]  /*251f0*/  IMAD.MOV.U32 R5, RZ, RZ, R14 ;  /* 0x000000ffff057224 */ /* 0x000fce00078e000e */
[----:B------:R-:W-:Y:S05]  /*25200*/  WARPSYNC.COLLECTIVE R15, `(.L_x_6441) ;  /* 0x000000000f087348 */ /* 0x000fea0003c00000 */
[----:B------:R0:W1:Y:S02]  /*25210*/  SHFL.IDX P6, R14, R13, R12, R11 ;  /* 0x0000000c0d0e7389 */ /* 0x00006400000c000b */
[----:B01----:R-:W-:Y:S01]  /*25220*/  ENDCOLLECTIVE ;  /* 0x000000000000791b */ /* 0x003fe20003800000 */
.L_x_6441:
        /* <DEDUP_REMOVED lines=15> */
.L_x_6442:
[----:B------:R-:W-:Y:S02]  /*25320*/  IMAD.MOV.U32 R13, RZ, RZ, R3 ;  /* 0x000000ffff0d7224 */ /* 0x000fe400078e0003 */
[----:B------:R-:W-:Y:S02]  /*25330*/  IMAD.MOV.U32 R12, RZ, RZ, 0x2 ;  /* 0x00000002ff0c7424 */ /* 0x000fe400078e00ff */
[----:B------:R-:W-:-:S07]  /*25340*/  IMAD.MOV.U32 R5, RZ, RZ, R14 ;  /* 0x000000ffff057224 */ /* 0x000fce00078e000e */
[----:B------:R-:W-:Y:S05]  /*25350*/  WARPSYNC.COLLECTIVE R15, `(.L_x_6443) ;  /* 0x000000000f087348 */ /* 0x000fea0003c00000 */
[----:B------:R0:W1:Y:S02]  /*25360*/  SHFL.IDX P6, R14, R13, R12, R11 ;  /* 0x0000000c0d0e7389 */ /* 0x00006400000c000b */
[----:B01----:R-:W-:Y:S01]  /*25370*/  ENDCOLLECTIVE ;  /* 0x000000000000791b */ /* 0x003fe20003800000 */
.L_x_6443:
        /* <DEDUP_REMOVED lines=12> */
[----:B------:R1:W-:Y:S04]  /*25440*/  STL [R1+0x18], R6 ;  /* 0x0000180601007387 */ /* 0x0003e80000100800 */
[----:B------:R1:W-:Y:S01]  /*25450*/  STL [R1+0x1c], R8 ;  /* 0x00001c0801007387 */ /* 0x0003e20000100800 */
[----:B0-----:R-:W-:-:S07]  /*25460*/  IMAD.MOV.U32 R4, RZ, RZ, R14 ;  /* 0x000000ffff047224 */ /* 0x001fce00078e000e */
[----:B-1----:R-:W-:Y:S05]  /*25470*/  WARPSYNC.COLLECTIVE R15, `(.L_x_6444) ;  /* 0x000000000f087348 */ /* 0x002fea0003c00000 */
[----:B------:R0:W2:Y:S02]  /*25480*/  SHFL.IDX P6, R14, R13, R12, R11 ;  /* 0x0000000c0d0e7389 */ /* 0x0000a400000c000b */
[----:B012---:R-:W-:Y:S01]  /*25490*/  ENDCOLLECTIVE ;  /* 0x000000000000791b */ /* 0x007fe20003800000 */
.L_x_6444:
[----:B------:R-:W-:Y:S02]  /*254a0*/  IMAD.MOV.U32 R13, RZ, RZ, R3 ;  /* 0x000000ffff0d7224 */ /* 0x000fe400078e0003 */
[----:B------:R-:W-:Y:S02]  /*254b0*/  IMAD.MOV.U32 R12, RZ, RZ, 0x3 ;  /* 0x00000003ff0c7424 */ /* 0x000fe400078e00ff */
[----:B------:R-:W-:-:S07]  /*254c0*/  IMAD.MOV.U32 R5, RZ, RZ, R14 ;  /* 0x000000ffff057224 */ /* 0x000fce00078e000e */
[----:B------:R-:W-:Y:S05]  /*254d0*/  WARPSYNC.COLLECTIVE R15, `(.L_x_6445) ;  /* 0x000000000f087348 */ /* 0x000fea0003c00000 */
[----:B------:R0:W1:Y:S02]  /*254e0*/  SHFL.IDX P6, R14, R13, R12, R11 ;  /* 0x0000000c0d0e7389 */ /* 0x00006400000c000b */
[----:B01----:R-:W-:Y:S01]  /*254f0*/  ENDCOLLECTIVE ;  /* 0x000000000000791b */ /* 0x003fe20003800000 */
.L_x_6445:
        /* <DEDUP_REMOVED lines=15> */
.L_x_6446:
[----:B------:R-:W-:Y:S02]  /*255f0*/  IMAD.MOV.U32 R13, RZ, RZ, R3 ;  /* 0x000000ffff0d7224 */ /* 0x000fe400078e0003 */
[----:B------:R-:W-:Y:S02]  /*25600*/  IMAD.MOV.U32 R12, RZ, RZ, 0x4 ;  /* 0x00000004ff0c7424 */ /* 0x000fe400078e00ff */
[----:B------:R-:W-:-:S07]  /*25610*/  IMAD.MOV.U32 R5, RZ, RZ, R14 ;  /* 0x000000ffff057224 */ /* 0x000fce00078e000e */
[----:B------:R-:W-:Y:S05]  /*25620*/  WARPSYNC.COLLECTIVE R15, `(.L_x_6447) ;  /* 0x000000000f087348 */ /* 0x000fea0003c00000 */
[----:B------:R0:W1:Y:S02]  /*25630*/  SHFL.IDX P6, R14, R13, R12, R11 ;  /* 0x0000000c0d0e7389 */ /* 0x00006400000c000b */
[----:B01----:R-:W-:Y:S01]  /*25640*/  ENDCOLLECTIVE ;  /* 0x000000000000791b */ /* 0x003fe20003800000 */
.L_x_6447:
[----:B------:R-:W-:-:S05]  /*25650*/  @!P0 LEA R5, P2, R7, R5, 0x1 ;  /* 0x0000000507058211 */ /* 0x000fca00078408ff */
[----:B------:R-:W-:-:S05]  /*25660*/  @!P0 IMAD.X R4, RZ, RZ, R4, P2 ;  /* 0x000000ffff048224 */ /* 0x000fca00010e0604 */
[----:B------:R-:W-:Y:S01]  /*25670*/  @!P0 LOP3.LUT R5, R5, R4, RZ, 0x3c, !PT ;  /* 0x0000000405058212 */ /* 0x000fe200078e3cff */
[----:B------:R-:W-:-:S03]  /*25680*/  IMAD.MOV.U32 R13, RZ, RZ, R0 ;  /* 0x000000ffff0d7224 */ /* 0x000fc600078e0000 */
[----:B------:R-:W-:-:S04]  /*25690*/  @!P0 LOP3.LUT R4, R5, R4, RZ, 0x3c, !PT ;  /* 0x0000000405048212 */ /* 0x000fc800078e3cff */
[----:B------:R-:W-:Y:S02]  /*256a0*/  @!P0 LOP3.LUT R5, R5, R4, RZ, 0x3c, !PT ;  /* 0x0000000405058212 */ /* 0x000fe400078e3cff */
[----:B------:R-:W-:-:S07]  /*256b0*/  MOV R6, R14 ;  /* 0x0000000e00067202 */ /* 0x000fce0000000f00 */
[----:B------:R-:W-:Y:S05]  /*256c0*/  WARPSYNC.COLLECTIVE R15, `(.L_x_6448) ;  /* 0x000000000f087348 */ /* 0x000fea0003c00000 */
[----:B------:R0:W1:Y:S02]  /*256d0*/  SHFL.IDX P6, R14, R13, R12, R11 ;  /* 0x0000000c0d0e7389 */ /* 0x00006400000c000b */
[----:B01----:R-:W-:Y:S01]  /*256e0*/  ENDCOLLECTIVE ;  /* 0x000000000000791b */ /* 0x003fe20003800000 */
.L_x_6448:
        /* <DEDUP_REMOVED lines=13> */
.L_x_6449:
        /* <DEDUP_REMOVED lines=10> */
.L_x_6450:
        /* <DEDUP_REMOVED lines=13> */
.L_x_6451:
        /* <DEDUP_REMOVED lines=10> */
.L_x_6452:
        /* <DEDUP_REMOVED lines=11> */
.L_x_6453:
        /* <DEDUP_REMOVED lines=10> */
.L_x_6454:
[----:B------:R-:W-:Y:S01]  /*25b20*/  @!PT LDS RZ, [RZ] ;  /* 0x00000000fffff984 */ /* 0x000fe20000000800 */
[----:B------:R-:W-:Y:S01]  /*25b30*/  @!PT LDS RZ, [RZ] ;  /* 0x00000000fffff984 */ /* 0x000fe20000000800 */
[----:B------:R-:W-:Y:S01]  /*25b40*/  @!PT LDS RZ, [RZ] ;  /* 0x00000000fffff984 */ /* 0x000fe20000000800 */
[----:B------:R0:W-:Y:S01]  /*25b50*/  @!P0 LDGSTS.E.BYPASS.LTC128B.128 [R26+0x1b400], desc[UR40][R4.64], !P1 ;  /* 0x1b400000041a8fae */ /* 0x0001e2000c901d68 */
[----:B------:R-:W-:Y:S01]  /*25b60*/  IMAD.MOV.U32 R0, RZ, RZ, R14 ;  /* 0x000000ffff007224 */ /* 0x000fe200078e000e */
[----:B------:R-:W-:Y:S06]  /*25b70*/  BRA `(.L_x_6455) ;  /* 0xffffff9000207947 */ /* 0x000fec000383ffff */
.L_x_6264:
        /* <DEDUP_REMOVED lines=33> */
.L_x_6457:
[----:B------:R-:W-:Y:S05]  /*25d90*/  BSYNC B0 ;  /* 0x0000000000007941 */ /* 0x000fea0003800000 */
.L_x_6456:
[----:B------:R-:W-:Y:S01]  /*25da0*/  MOV R13, R4 ;  /* 0x00000004000d7202 */ /* 0x000fe20000000f00 */
[----:B------:R-:W-:Y:S01]  /*25db0*/  IMAD.MOV.U32 R12, RZ, RZ, RZ ;  /* 0x000000ffff0c7224 */ /* 0x000fe200078e00ff */
[----:B------:R-:W-:Y:S01]  /*25dc0*/  LOP3.LUT R23, R23, 0xffffbfff, RZ, 0xc0, !PT ;  /* 0xffffbfff17177812 */ /* 0x000fe200078ec0ff */
[----:B------:R-:W-:Y:S02]  /*25dd0*/  IMAD.MOV.U32 R11, RZ, RZ, 0x181f ;  /* 0x0000181fff0b7424 */ /* 0x000fe400078e00ff */
[----:B------:R-:W-:Y:S01]  /*25de0*/  IMAD.MOV.U32 R15, RZ, RZ, -0x1 ;  /* 0xffffffffff0f7424 */ /* 0x000fe200078e00ff */
[----:B------:R-:W-:Y:S01]  /*25df0*/  @P5 LOP3.LUT R23, R23, 0x4000, RZ, 0xfc, !PT ;  /* 0x0000400017175812 */ /* 0x000fe200078efcff */
[----:B------:R-:W-:-:S07]  /*25e00*/  IMAD.MOV.U32 R2, RZ, RZ, R14 ;  /* 0x000000ffff027224 */ /* 0x000fce00078e000e */
[----:B------:R-:W-:Y:S05]  /*25e10*/  WARPSYNC.COLLECTIVE R15, `(.L_x_6458) ;  /* 0x000000000f087348 */ /* 0x000fea0003c00000 */
[----:B------:R0:W1:Y:S02]  /*25e20*/  SHFL.IDX P6, R14, R13, R12, R11 ;  /* 0x0000000c0d0e7389 */ /* 0x00006400000c000b */
[----:B01----:R-:W-:Y:S01]  /*25e30*/  ENDCOLLECTIVE ;  /* 0x000000000000791b */ /* 0x003fe20003800000 */
.L_x_6458:
[C---:B------:R-:W-:Y:S02]  /*25e40*/  LOP3.LUT P5, RZ, R23.reuse, 0x200, RZ, 0xc0, !PT ;  /* 0x0000020017ff7812 */ /* 0x040fe400078ac0ff */
        /* <DEDUP_REMOVED lines=12> */
.L_x_6459:
        /* <DEDUP_REMOVED lines=15> */
.L_x_6460:
        /* <DEDUP_REMOVED lines=12> */
.L_x_6461:
        /* <DEDUP_REMOVED lines=12> */
.L_x_6462:
        /* <DEDUP_REMOVED lines=12> */
.L_x_6463:
        /* <DEDUP_REMOVED lines=12> */
.L_x_6464:
        /* <DEDUP_REMOVED lines=12> */
.L_x_6465:
        /* <DEDUP_REMOVED lines=12> */
.L_x_6466:
[----:B------:R-:W-:Y:S02]  /*26480*/  IMAD.MOV.U32 R13, RZ, RZ, R0 ;  /* 0x000000ffff0d7224 */ /* 0x000fe400078e0000 */
[----:B------:R-:W-:Y:S02]  /*26490*/  IMAD.MOV.U32 R12, RZ, RZ, 0x5 ;  /* 0x00000005ff0c7424 */ /* 0x000fe400078e00ff */
[----:B------:R-:W-:-:S05]  /*264a0*/  IMAD.MOV.U32 R2, RZ, RZ, R14 ;  /* 0x000000ffff027224 */ /* 0x000fca00078e000e */
[----:B------:R-:W-:-:S04]  /*264b0*/  @!P0 LEA R2, P6, R7, R2, 0x1 ;  /* 0x0000000207028211 */ /* 0x000fc800078c08ff */
[----:B------:R-:W-:-:S05]  /*264c0*/  @!P0 IADD3.X R3, RZ, R6, RZ, P6, !PT ;  /* 0x00000006ff038210 */ /* 0x000fca00037fe4ff */
[----:B------:R-:W-:Y:S01]  /*264d0*/  @!PT LDS RZ, [RZ] ;  /* 0x00000000fffff984 */ /* 0x000fe20000000800 */
[----:B------:R-:W-:Y:S01]  /*264e0*/  @!PT LDS RZ, [RZ] ;  /* 0x00000000fffff984 */ /* 0x000fe20000000800 */
[----:B------:R-:W-:Y:S01]  /*264f0*/  @!PT LDS RZ, [RZ] ;  /* 0x00000000fffff984 */ /* 0x000fe20000000800 */
[----:B------:R0:W-:Y:S04]  /*26500*/  @!P0 LDGSTS.E.BYPASS.LTC128B.128 [R26+0x24400], desc[UR40][R2.64], !P4 ;  /* 0x24400000021a8fae */ /* 0x0001e8000e101d68 */
[----:B0-----:R-:W-:Y:S05]  /*26510*/  WARPSYNC.COLLECTIVE R15, `(.L_x_6467) ;  /* 0x000000000f087348 */ /* 0x001fea0003c00000 */
[----:B------:R1:W2:Y:S02]  /*26520*/  SHFL.IDX P6, R14, R13, R12, R11 ;  /* 0x0000000c0d0e7389 */ /* 0x0002a400000c000b */
[----:B012---:R-:W-:Y:S01]  /*26530*/  ENDCOLLECTIVE ;  /* 0x000000000000791b */ /* 0x007fe20003800000 */
.L_x_6467:
        /* <DEDUP_REMOVED lines=12> */
.L_x_6468:
        /* <DEDUP_REMOVED lines=12> */
.L_x_6469:
        /* <DEDUP_REMOVED lines=11> */
.L_x_6470:
[----:B------:R-:W-:Y:S02]  /*26770*/  IMAD.MOV.U32 R13, RZ, RZ, R0 ;  /* 0x000000ffff0d7224 */ /* 0x000fe400078e0000 */
[----:B------:R-:W-:Y:S02]  /*26780*/  IMAD.MOV.U32 R12, RZ, RZ, 0x7 ;  /* 0x00000007ff0c7424 */ /* 0x000fe400078e00ff */
[----:B------:R-:W-:-:S07]  /*26790*/  IMAD.MOV.U32 R2, RZ, RZ, R14 ;  /* 0x000000ffff027224 */ /* 0x000fce00078e000e */
[----:B------:R-:W-:Y:S05]  /*267a0*/  WARPSYNC.COLLECTIVE R15, `(.L_x_6471) ;  /* 0x000000000f087348 */ /* 0x000fea0003c00000 */
[----:B------:R0:W1:Y:S02]  /*267b0*/  SHFL.IDX P6, R14, R13, R12, R11 ;  /* 0x0000000c0d0e7389 */ /* 0x00006400000c000b */
[----:B01----:R-:W-:Y:S01]  /*267c0*/  ENDCOLLECTIVE ;  /* 0x000000000000791b */ /* 0x003fe20003800000 */
.L_x_6471:
        /* <DEDUP_REMOVED lines=14> */
.L_x_6472:
[----:B------:R-:W-:Y:S01]  /*268b0*/  IMAD.MOV.U32 R2, RZ, RZ, R14 ;  /* 0x000000ffff027224 */ /* 0x000fe200078e000e */
[----:B------:R-:W-:Y:S06]  /*268c0*/  BRA `(.L_x_6473) ;  /* 0xffffff8c00847947 */ /* 0x000fec000383ffff */
.L_x_6269:
[----:B0-----:R0:W1:Y:S02]  /*268d0*/  SYNCS.PHASECHK.TRANS64.TRYWAIT P0, [R22+URZ+0x32420], R3 ;  /* 0x03242003160075a7 */ /* 0x001064000800017f */
[----:B-1----:R-:W-:Y:S05]  /*268e0*/  @!P0 NANOSLEEP.SYNCS 0x989680 ;  /* 0x009896800000895d */ /* 0x002fea0003900000 */
[----:B------:R-:W1:Y:S02]  /*268f0*/  @!P0 SYNCS.PHASECHK.TRANS64 P0, [R22+URZ+0x32420], R3 ;  /* 0x03242003160085a7 */ /* 0x000e64000800007f */
[----:B-1----:R-:W-:Y:S05]  /*26900*/  @!P0 BRA `(.L_x_6269) ;  /* 0xfffffffc00f08947 */ /* 0x002fea000383ffff */
[----:B------:R-:W-:Y:S05]  /*26910*/  BRA `(.L_x_6474) ;  /* 0xffffff8c00f87947 */ /* 0x000fea000383ffff */
.L_x_6272:
[----:B0-----:R0:W1:Y:S02]  /*26920*/  SYNCS.PHASECHK.TRANS64.TRYWAIT P0, [R30+URZ+0x32460], R3 ;  /* 0x032460031e0075a7 */ /* 0x001064000800017f */
[----:B-1----:R-:W-:Y:S05]  /*26930*/  @!P0 NANOSLEEP.SYNCS 0x989680 ;  /* 0x009896800000895d */ /* 0x002fea0003900000 */
[----:B------:R-:W1:Y:S02]  /*26940*/  @!P0 SYNCS.PHASECHK.TRANS64 P0, [R30+URZ+0x32460], R3 ;  /* 0x032460031e0085a7 */ /* 0x000e64000800007f */
[----:B-1----:R-:W-:Y:S05]  /*26950*/  @!P0 BRA `(.L_x_6272) ;  /* 0xfffffffc00f08947 */ /* 0x002fea000383ffff */
[----:B------:R-:W-:Y:S05]  /*26960*/  BRA `(.L_x_6475) ;  /* 0xffffff9000087947 */ /* 0x000fea000383ffff */
.L_x_6273:
        /* <DEDUP_REMOVED lines=8> */
.L_x_6477:
[----:B------:R-:W-:Y:S05]  /*269f0*/  BSYNC B0 ;  /* 0x0000000000007941 */ /* 0x000fea0003800000 */
.L_x_6476:
        /* <DEDUP_REMOVED lines=13> */
.L_x_6478:
        /* <DEDUP_REMOVED lines=9> */
.L_x_6479:
        /* <DEDUP_REMOVED lines=17> */
.L_x_6480:
[----:B------:R-:W-:Y:S02]  /*26c70*/  IMAD.MOV.U32 R13, RZ, RZ, R6 ;  /* 0x000000ffff0d7224 */ /* 0x000fe400078e0006 */
[----:B------:R-:W-:Y:S01]  /*26c80*/  IMAD.MOV.U32 R12, RZ, RZ, 0x2 ;  /* 0x00000002ff0c7424 */ /* 0x000fe200078e00ff */
[----:B------:R-:W-:-:S13]  /*26c90*/  IADD3 R2, P3, R14, R0, RZ ;  /* 0x000000000e027210 */ /* 0x000fda0007f7e0ff */
[----:B------:R-:W-:Y:S05]  /*26ca0*/  WARPSYNC.COLLECTIVE R15, `(.L_x_6481) ;  /* 0x000000000f087348 */ /* 0x000fea0003c00000 */
[----:B------:R0:W1:Y:S02]  /*26cb0*/  SHFL.IDX P6, R14, R13, R12, R11 ;  /* 0x0000000c0d0e7389 */ /* 0x00006400000c000b */
[----:B01----:R-:W-:Y:S01]  /*26cc0*/  ENDCOLLECTIVE ;  /* 0x000000000000791b */ /* 0x003fe20003800000 */
.L_x_6481:
        /* <DEDUP_REMOVED lines=17> */
.L_x_6482:
[----:B------:R-:W-:Y:S02]  /*26de0*/  IMAD.MOV.U32 R13, RZ, RZ, R6 ;  /* 0x000000ffff0d7224 */ /* 0x000fe400078e0006 */
[----:B------:R-:W-:Y:S01]  /*26df0*/  IMAD.MOV.U32 R12, RZ, RZ, 0x3 ;  /* 0x00000003ff0c7424 */ /* 0x000fe200078e00ff */
[----:B------:R-:W-:-:S13]  /*26e00*/  IADD3 R2, P3, R14, R0, RZ ;  /* 0x000000000e027210 */ /* 0x000fda0007f7e0ff */
[----:B------:R-:W-:Y:S05]  /*26e10*/  WARPSYNC.COLLECTIVE R15, `(.L_x_6483) ;  /* 0x000000000f087348 */ /* 0x000fea0003c00000 */
[----:B------:R0:W1:Y:S02]  /*26e20*/  SHFL.IDX P6, R14, R13, R12, R11 ;  /* 0x0000000c0d0e7389 */ /* 0x00006400000c000b */
[----:B01----:R-:W-:Y:S01]  /*26e30*/  ENDCOLLECTIVE ;  /* 0x000000000000791b */ /* 0x003fe20003800000 */
.L_x_6483:
        /* <DEDUP_REMOVED lines=17> */
.L_x_6484:
[----:B------:R-:W-:Y:S02]  /*26f50*/  IMAD.MOV.U32 R13, RZ, RZ, R6 ;  /* 0x000000ffff0d7224 */ /* 0x000fe400078e0006 */
[----:B------:R-:W-:Y:S01]  /*26f60*/  IMAD.MOV.U32 R12, RZ, RZ, 0x4 ;  /* 0x00000004ff0c7424 */ /* 0x000fe200078e00ff */
[----:B------:R-:W-:-:S13]  /*26f70*/  IADD3 R2, P3, R14, R0, RZ ;  /* 0x000000000e027210 */ /* 0x000fda0007f7e0ff */
[----:B------:R-:W-:Y:S05]  /*26f80*/  WARPSYNC.COLLECTIVE R15, `(.L_x_6485) ;  /* 0x000000000f087348 */ /* 0x000fea0003c00000 */
[----:B------:R0:W1:Y:S02]  /*26f90*/  SHFL.IDX P6, R14, R13, R12, R11 ;  /* 0x0000000c0d0e7389 */ /* 0x00006400000c000b */
[----:B01----:R-:W-:Y:S01]  /*26fa0*/  ENDCOLLECTIVE ;  /* 0x000000000000791b */ /* 0x003fe20003800000 */
.L_x_6485:
        /* <DEDUP_REMOVED lines=17> */
.L_x_6486:
[----:B------:R-:W-:Y:S02]  /*270c0*/  IMAD.MOV.U32 R13, RZ, RZ, R6 ;  /* 0x000000ffff0d7224 */ /* 0x000fe400078e0006 */
[----:B------:R-:W-:Y:S01]  /*270d0*/  IMAD.MOV.U32 R12, RZ, RZ, 0x5 ;  /* 0x00000005ff0c7424 */ /* 0x000fe200078e00ff */
[----:B------:R-:W-:-:S13]  /*270e0*/  IADD3 R2, P3, R14, R0, RZ ;  /* 0x000000000e027210 */ /* 0x000fda0007f7e0ff */
[----:B------:R-:W-:Y:S05]  /*270f0*/  WARPSYNC.COLLECTIVE R15, `(.L_x_6487) ;  /* 0x000000000f087348 */ /* 0x000fea0003c00000 */
[----:B------:R0:W1:Y:S02]  /*27100*/  SHFL.IDX P6, R14, R13, R12, R11 ;  /* 0x0000000c0d0e7389 */ /* 0x00006400000c000b */
[----:B01----:R-:W-:Y:S01]  /*27110*/  ENDCOLLECTIVE ;  /* 0x000000000000791b */ /* 0x003fe20003800000 */
.L_x_6487:
        /* <DEDUP_REMOVED lines=12> */
.L_x_6488:
        /* <DEDUP_REMOVED lines=9> */
.L_x_6280:
[----:B0-----:R0:W1:Y:S02]  /*27270*/  SYNCS.PHASECHK.TRANS64.TRYWAIT P0, [R6+URZ+0x32440], R21 ;  /* 0x03244015060075a7 */ /* 0x001064000800017f */
[----:B-1----:R-:W-:Y:S05]  /*27280*/  @!P0 NANOSLEEP.SYNCS 0x989680 ;  /* 0x009896800000895d */ /* 0x002fea0003900000 */
[----:B------:R-:W1:Y:S02]  /*27290*/  @!P0 SYNCS.PHASECHK.TRANS64 P0, [R6+URZ+0x32440], R21 ;  /* 0x03244015060085a7 */ /* 0x000e64000800007f */
[----:B-1----:R-:W-:Y:S05]  /*272a0*/  @!P0 BRA `(.L_x_6280) ;  /* 0xfffffffc00f08947 */ /* 0x002fea000383ffff */
[----:B------:R-:W-:Y:S05]  /*272b0*/  BRA `(.L_x_6490) ;  /* 0xffffff9000987947 */ /* 0x000fea000383ffff */
.L_x_6281:
[----:B------:R-:W-:Y:S01]  /*272c0*/  BSSY B1, `(.L_x_6491) ;  /* 0x0000008000017945 */ /* 0x000fe20003800000 */
[----:B------:R-:W-:Y:S01]  /*272d0*/  IMAD.MOV.U32 R13, RZ, RZ, R9 ;  /* 0x000000ffff0d7224 */ /* 0x000fe200078e0009 */
[----:B------:R-:W-:Y:S01]  /*272e0*/  MOV R15, 0xffffffff ;  /* 0xffffffff000f7802 */ /* 0x000fe20000000f00 */
[----:B------:R-:W-:Y:S02]  /*272f0*/  IMAD.MOV.U32 R12, RZ, RZ, RZ ;  /* 0x000000ffff0c7224 */ /* 0x000fe400078e00ff */
[----:B------:R-:W-:-:S07]  /*27300*/  IMAD.MOV.U32 R11, RZ, RZ, 0x181f ;  /* 0x0000181fff0b7424 */ /* 0x000fce00078e00ff */
[----:B0-----:R-:W-:Y:S05]  /*27310*/  WARPSYNC.COLLECTIVE R15, `(.L_x_6492) ;  /* 0x000000000f087348 */ /* 0x001fea0003c00000 */
[----:B------:R1:W2:Y:S02]  /*27320*/  SHFL.IDX P6, R14, R13, R12, R11 ;  /* 0x0000000c0d0e7389 */ /* 0x0002a400000c000b */
[----:B012---:R-:W-:Y:S01]  /*27330*/  ENDCOLLECTIVE ;  /* 0x000000000000791b */ /* 0x007fe20003800000 */
.L_x_6492:
[----:B------:R-:W-:Y:S05]  /*27340*/  BSYNC B1 ;  /* 0x0000000000017941 */ /* 0x000fea0003800000 */
.L_x_6491:
        /* <DEDUP_REMOVED lines=9> */
.L_x_6493:
[----:B------:R-:W-:Y:S02]  /*273e0*/  IMAD.MOV.U32 R13, RZ, RZ, R9 ;  /* 0x000000ffff0d7224 */ /* 0x000fe400078e0009 */
[----:B------:R-:W-:Y:S02]  /*273f0*/  IMAD.MOV.U32 R12, RZ, RZ, 0x1 ;  /* 0x00000001ff0c7424 */ /* 0x000fe400078e00ff */
[----:B------:R-:W-:-:S07]  /*27400*/  IMAD.MOV.U32 R2, RZ, RZ, R14 ;  /* 0x000000ffff027224 */ /* 0x000fce00078e000e */
[----:B------:R-:W-:Y:S05]  /*27410*/  WARPSYNC.COLLECTIVE R15, `(.L_x_6494) ;  /* 0x000000000f087348 */ /* 0x000fea0003c00000 */
[----:B------:R0:W1:Y:S02]  /*27420*/  SHFL.IDX P6, R14, R13, R12, R11 ;  /* 0x0000000c0d0e7389 */ /* 0x00006400000c000b */
[----:B01----:R-:W-:Y:S01]  /*27430*/  ENDCOLLECTIVE ;  /* 0x000000000000791b */ /* 0x003fe20003800000 */
.L_x_6494:
        /* <DEDUP_REMOVED lines=11> */
.L_x_6495:
[----:B------:R-:W-:Y:S02]  /*274f0*/  IMAD.MOV.U32 R13, RZ, RZ, R9 ;  /* 0x000000ffff0d7224 */ /* 0x000fe400078e0009 */
[----:B------:R-:W-:Y:S02]  /*27500*/  IMAD.MOV.U32 R12, RZ, RZ, 0x2 ;  /* 0x00000002ff0c7424 */ /* 0x000fe400078e00ff */
[----:B------:R-:W-:-:S07]  /*27510*/  IMAD.MOV.U32 R2, RZ, RZ, R14 ;  /* 0x000000ffff027224 */ /* 0x000fce00078e000e */
[----:B------:R-:W-:Y:S05]  /*27520*/  WARPSYNC.COLLECTIVE R15, `(.L_x_6496) ;  /* 0x000000000f087348 */ /* 0x000fea0003c00000 */
[----:B------:R0:W1:Y:S02]  /*27530*/  SHFL.IDX P6, R14, R13, R12, R11 ;  /* 0x0000000c0d0e7389 */ /* 0x00006400000c000b */
[----:B01----:R-:W-:Y:S01]  /*27540*/  ENDCOLLECTIVE ;  /* 0x000000000000791b */ /* 0x003fe20003800000 */
.L_x_6496:
        /* <DEDUP_REMOVED lines=11> */
.L_x_6497:
[----:B------:R-:W-:Y:S02]  /*27600*/  IMAD.MOV.U32 R13, RZ, RZ, R9 ;  /* 0x000000ffff0d7224 */ /* 0x000fe400078e0009 */
[----:B------:R-:W-:Y:S02]  /*27610*/  IMAD.MOV.U32 R12, RZ, RZ, 0x3 ;  /* 0x00000003ff0c7424 */ /* 0x000fe400078e00ff */
[----:B------:R-:W-:-:S07]  /*27620*/  IMAD.MOV.U32 R2, RZ, RZ, R14 ;  /* 0x000000ffff027224 */ /* 0x000fce00078e000e */
[----:B------:R-:W-:Y:S05]  /*27630*/  WARPSYNC.COLLECTIVE R15, `(.L_x_6498) ;  /* 0x000000000f087348 */ /* 0x000fea0003c00000 */
[----:B------:R0:W1:Y:S02]  /*27640*/  SHFL.IDX P6, R14, R13, R12, R11 ;  /* 0x0000000c0d0e7389 */ /* 0x00006400000c000b */
[----:B01----:R-:W-:Y:S01]  /*27650*/  ENDCOLLECTIVE ;  /* 0x000000000000791b */ /* 0x003fe20003800000 */
.L_x_6498:
        /* <DEDUP_REMOVED lines=11> */
.L_x_6499:
[----:B------:R-:W-:Y:S02]  /*27710*/  IMAD.MOV.U32 R13, RZ, RZ, R9 ;  /* 0x000000ffff0d7224 */ /* 0x000fe400078e0009 */
[----:B------:R-:W-:Y:S02]  /*27720*/  IMAD.MOV.U32 R12, RZ, RZ, 0x4 ;  /* 0x00000004ff0c7424 */ /* 0x000fe400078e00ff */
[----:B------:R-:W-:-:S07]  /*27730*/  IMAD.MOV.U32 R2, RZ, RZ, R14 ;  /* 0x000000ffff027224 */ /* 0x000fce00078e000e */
[----:B------:R-:W-:Y:S05]  /*27740*/  WARPSYNC.COLLECTIVE R15, `(.L_x_6500) ;  /* 0x000000000f087348 */ /* 0x000fea0003c00000 */
[----:B------:R0:W1:Y:S02]  /*27750*/  SHFL.IDX P6, R14, R13, R12, R11 ;  /* 0x0000000c0d0e7389 */ /* 0x00006400000c000b */
[----:B01----:R-:W-:Y:S01]  /*27760*/  ENDCOLLECTIVE ;  /* 0x000000000000791b */ /* 0x003fe20003800000 */
.L_x_6500:
        /* <DEDUP_REMOVED lines=11> */
.L_x_6501:
[----:B------:R-:W-:Y:S02]  /*27820*/  IMAD.MOV.U32 R13, RZ, RZ, R9 ;  /* 0x000000ffff0d7224 */ /* 0x000fe400078e0009 */
[----:B------:R-:W-:Y:S02]  /*27830*/  IMAD.MOV.U32 R12, RZ, RZ, 0x5 ;  /* 0x00000005ff0c7424 */ /* 0x000fe400078e00ff */
[----:B------:R-:W-:-:S07]  /*27840*/  IMAD.MOV.U32 R2, RZ, RZ, R14 ;  /* 0x000000ffff027224 */ /* 0x000fce00078e000e */
[----:B------:R-:W-:Y:S05]  /*27850*/  WARPSYNC.COLLECTIVE R15, `(.L_x_6502) ;  /* 0x000000000f087348 */ /* 0x000fea0003c00000 */
[----:B------:R0:W1:Y:S02]  /*27860*/  SHFL.IDX P6, R14, R13, R12, R11 ;  /* 0x0000000c0d0e7389 */ /* 0x00006400000c000b */
[----:B01----:R-:W-:Y:S01]  /*27870*/  ENDCOLLECTIVE ;  /* 0x000000000000791b */ /* 0x003fe20003800000 */
.L_x_6502:
        /* <DEDUP_REMOVED lines=11> */
.L_x_6503:
[----:B------:R-:W-:Y:S01]  /*27930*/  IMAD.MOV.U32 R2, RZ, RZ, R14 ;  /* 0x000000ffff027224 */ /* 0x000fe200078e000e */
[----:B------:R-:W-:Y:S06]  /*27940*/  BRA `(.L_x_6504) ;  /* 0xffffff8c00c07947 */ /* 0x000fec000383ffff */
.L_x_6286:
[----:B---3--:R3:W4:Y:S02]  /*27950*/  SYNCS.PHASECHK.TRANS64.TRYWAIT P0, [R6+URZ+0x32460], R21 ;  /* 0x03246015060075a7 */ /* 0x008724000800017f */
[----:B----4-:R-:W-:Y:S05]  /*27960*/  @!P0 NANOSLEEP.SYNCS 0x989680 ;  /* 0x009896800000895d */ /* 0x010fea0003900000 */
[----:B------:R-:W4:Y:S02]  /*27970*/  @!P0 SYNCS.PHASECHK.TRANS64 P0, [R6+URZ+0x32460], R21 ;  /* 0x03246015060085a7 */ /* 0x000f24000800007f */
[----:B----4-:R-:W-:Y:S05]  /*27980*/  @!P0 BRA `(.L_x_6286) ;  /* 0xfffffffc00f08947 */ /* 0x010fea000383ffff */
[----:B------:R-:W-:Y:S05]  /*27990*/  BRA `(.L_x_6505) ;  /* 0xffffff9000107947 */ /* 0x000fea000383ffff */
.L_x_6287:
        /* <DEDUP_REMOVED lines=8> */
.L_x_6507:
[----:B------:R-:W-:Y:S05]  /*27a20*/  BSYNC B1 ;  /* 0x0000000000017941 */ /* 0x000fea0003800000 */
.L_x_6506:
        /* <DEDUP_REMOVED lines=9> */
.L_x_6508:
[----:B------:R-:W-:Y:S02]  /*27ac0*/  IMAD.MOV.U32 R13, RZ, RZ, R9 ;  /* 0x000000ffff0d7224 */ /* 0x000fe400078e0009 */
[----:B------:R-:W-:Y:S01]  /*27ad0*/  IMAD.MOV.U32 R12, RZ, RZ, 0x1 ;  /* 0x00000001ff0c7424 */ /* 0x000fe200078e00ff */
[----:B------:R-:W-:-:S13]  /*27ae0*/  IADD3 R2, P0, R14, R0, RZ ;  /* 0x000000000e027210 */ /* 0x000fda0007f1e0ff */
[----:B------:R-:W-:Y:S05]  /*27af0*/  WARPSYNC.COLLECTIVE R15, `(.L_x_6509) ;  /* 0x000000000f087348 */ /* 0x000fea0003c00000 */
[----:B------:R0:W1:Y:S02]  /*27b00*/  SHFL.IDX P6, R14, R13, R12, R11 ;  /* 0x0000000c0d0e7389 */ /* 0x00006400000c000b */
[----:B01----:R-:W-:Y:S01]  /*27b10*/  ENDCOLLECTIVE ;  /* 0x000000000000791b */ /* 0x003fe20003800000 */
.L_x_6509:
        /* <DEDUP_REMOVED lines=13> */
.L_x_6510:
[----:B------:R-:W-:Y:S02]  /*27bf0*/  IMAD.MOV.U32 R13, RZ, RZ, R9 ;  /* 0x000000ffff0d7224 */ /* 0x000fe400078e0009 */
[----:B------:R-:W-:Y:S01]  /*27c00*/  IMAD.MOV.U32 R12, RZ, RZ, 0x2 ;  /* 0x00000002ff0c7424 */ /* 0x000fe200078e00ff */
[----:B------:R-:W-:-:S13]  /*27c10*/  IADD3 R2, P0, R14, R0, RZ ;  /* 0x000000000e027210 */ /* 0x000fda0007f1e0ff */
[----:B------:R-:W-:Y:S05]  /*27c20*/  WARPSYNC.COLLECTIVE R15, `(.L_x_6511) ;  /* 0x000000000f087348 */ /* 0x000fea0003c00000 */
[----:B------:R0:W1:Y:S02]  /*27c30*/  SHFL.IDX P6, R14, R13, R12, R11 ;  /* 0x0000000c0d0e7389 */ /* 0x00006400000c000b */
[----:B01----:R-:W-:Y:S01]  /*27c40*/  ENDCOLLECTIVE ;  /* 0x000000000000791b */ /* 0x003fe20003800000 */
.L_x_6511:
        /* <DEDUP_REMOVED lines=13> */
.L_x_6512:
[----:B------:R-:W-:Y:S02]  /*27d20*/  IMAD.MOV.U32 R13, RZ, RZ, R9 ;  /* 0x000000ffff0d7224 */ /* 0x000fe400078e0009 */
[----:B------:R-:W-:Y:S01]  /*27d30*/  IMAD.MOV.U32 R12, RZ, RZ, 0x3 ;  /* 0x00000003ff0c7424 */ /* 0x000fe200078e00ff */
[----:B------:R-:W-:-:S13]  /*27d40*/  IADD3 R2, P0, R14, R0, RZ ;  /* 0x000000000e027210 */ /* 0x000fda0007f1e0ff */
[----:B------:R-:W-:Y:S05]  /*27d50*/  WARPSYNC.COLLECTIVE R15, `(.L_x_6513) ;  /* 0x000000000f087348 */ /* 0x000fea0003c00000 */
[----:B------:R0:W1:Y:S02]  /*27d60*/  SHFL.IDX P6, R14, R13, R12, R11 ;  /* 0x0000000c0d0e7389 */ /* 0x00006400000c000b */
[----:B01----:R-:W-:Y:S01]  /*27d70*/  ENDCOLLECTIVE ;  /* 0x000000000000791b */ /* 0x003fe20003800000 */
.L_x_6513:
        /* <DEDUP_REMOVED lines=13> */
.L_x_6514:
[----:B------:R-:W-:Y:S02]  /*27e50*/  IMAD.MOV.U32 R13, RZ, RZ, R9 ;  /* 0x000000ffff0d7224 */ /* 0x000fe400078e0009 */
[----:B------:R-:W-:Y:S01]  /*27e60*/  IMAD.MOV.U32 R12, RZ, RZ, 0x4 ;  /* 0x00000004ff0c7424 */ /* 0x000fe200078e00ff */
[----:B------:R-:W-:-:S13]  /*27e70*/  IADD3 R2, P0, R14, R0, RZ ;  /* 0x000000000e027210 */ /* 0x000fda0007f1e0ff */
[----:B------:R-:W-:Y:S05]  /*27e80*/  WARPSYNC.COLLECTIVE R15, `(.L_x_6515) ;  /* 0x000000000f087348 */ /* 0x000fea0003c00000 */
[----:B------:R0:W1:Y:S02]  /*27e90*/  SHFL.IDX P6, R14, R13, R12, R11 ;  /* 0x0000000c0d0e7389 */ /* 0x00006400000c000b */
[----:B01----:R-:W-:Y:S01]  /*27ea0*/  ENDCOLLECTIVE ;  /* 0x000000000000791b */ /* 0x003fe20003800000 */
.L_x_6515:
        /* <DEDUP_REMOVED lines=13> */
.L_x_6516:
[----:B------:R-:W-:Y:S02]  /*27f80*/  IMAD.MOV.U32 R13, RZ, RZ, R9 ;  /* 0x000000ffff0d7224 */ /* 0x000fe400078e0009 */
[----:B------:R-:W-:Y:S01]  /*27f90*/  IMAD.MOV.U32 R12, RZ, RZ, 0x5 ;  /* 0x00000005ff0c7424 */ /* 0x000fe200078e00ff */
[----:B------:R-:W-:-:S13]  /*27fa0*/  IADD3 R2, P0, R14, R0, RZ ;  /* 0x000000000e027210 */ /* 0x000fda0007f1e0ff */
[----:B------:R-:W-:Y:S05]  /*27fb0*/  WARPSYNC.COLLECTIVE R15, `(.L_x_6517) ;  /* 0x000000000f087348 */ /* 0x000fea0003c00000 */
[----:B------:R0:W1:Y:S02]  /*27fc0*/  SHFL.IDX P6, R14, R13, R12, R11 ;  /* 0x0000000c0d0e7389 */ /* 0x00006400000c000b */
[----:B01----:R-:W-:Y:S01]  /*27fd0*/  ENDCOLLECTIVE ;  /* 0x000000000000791b */ /* 0x003fe20003800000 */
.L_x_6517:
        /* <DEDUP_REMOVED lines=13> */
.L_x_6518:
[----:B------:R-:W-:Y:S05]  /*280b0*/  BRA `(.L_x_6519) ;  /* 0xffffff8c00547947 */ /* 0x000fea000383ffff */
.L_x_6295:
[----:B------:R-:W-:Y:S01]  /*280c0*/  BSSY B0, `(.L_x_6520) ;  /* 0x0000008000007945 */ /* 0x000fe20003800000 */
[----:B------:R-:W-:Y:S02]  /*280d0*/  IMAD.MOV.U32 R13, RZ, RZ, R16 ;  /* 0x000000ffff0d7224 */ /* 0x000fe400078e0010 */
[----:B------:R-:W-:Y:S02]  /*280e0*/  IMAD.MOV.U32 R12, RZ, RZ, RZ ;  /* 0x000000ffff0c7224 */ /* 0x000fe400078e00ff */
[----:B-1----:R-:W-:Y:S02]  /*280f0*/  IMAD.MOV.U32 R11, RZ, RZ, 0x1f ;  /* 0x0000001fff0b7424 */ /* 0x002fe400078e00ff */
[----:B------:R-:W-:-:S07]  /*28100*/  IMAD.MOV.U32 R15, RZ, RZ, -0x1 ;  /* 0xffffffffff0f7424 */ /* 0x000fce00078e00ff */
[----:B--23--:R-:W-:Y:S05]  /*28110*/  WARPSYNC.COLLECTIVE R15, `(.L_x_6521) ;  /* 0x000000000f087348 */ /* 0x00cfea0003c00000 */
[----:B------:R0:W1:Y:S02]  /*28120*/  SHFL.IDX P6, R14, R13, R12, R11 ;  /* 0x0000000c0d0e7389 */ /* 0x00006400000c000b */
[----:B0123--:R-:W-:Y:S01]  /*28130*/  ENDCOLLECTIVE ;  /* 0x000000000000791b */ /* 0x00ffe20003800000 */
.L_x_6521:
[----:B------:R-:W-:Y:S05]  /*28140*/  BSYNC B0 ;  /* 0x0000000000007941 */ /* 0x000fea0003800000 */
.L_x_6520:
        /* <DEDUP_REMOVED lines=9> */
.L_x_6522:
        /* <DEDUP_REMOVED lines=24> */
.L_x_6523:
[----:B------:R-:W-:Y:S01]  /*28360*/  IMAD.MOV.U32 R12, RZ, RZ, 0x2 ;  /* 0x00000002ff0c7424 */ /* 0x000fe200078e00ff */
[----:B------:R-:W-:-:S05]  /*28370*/  SEL R14, R14, RZ, P1 ;  /* 0x000000ff0e0e7207 */ /* 0x000fca0000800000 */
[----:B------:R-:W-:-:S04]  /*28380*/  IMAD.IADD R5, R13, 0x1, R14 ;  /* 0x000000010d057824 */ /* 0x000fc800078e020e */
[----:B------:R-:W-:-:S07]  /*28390*/  IMAD.MOV.U32 R13, RZ, RZ, R5 ;  /* 0x000000ffff0d7224 */ /* 0x000fce00078e0005 */
[----:B------:R-:W-:Y:S05]  /*283a0*/  WARPSYNC.COLLECTIVE R15, `(.L_x_6524) ;  /* 0x000000000f087348 */ /* 0x000fea0003c00000 */
[----:B------:R0:W1:Y:S02]  /*283b0*/  SHFL.UP P6, R14, R13, R12, R11 ;  /* 0x0400000c0d0e7389 */ /* 0x00006400000c000b */
[----:B01----:R-:W-:Y:S01]  /*283c0*/  ENDCOLLECTIVE ;  /* 0x000000000000791b */ /* 0x003fe20003800000 */
.L_x_6524:
[----:B------:R-:W-:Y:S01]  /*283d0*/  IMAD.MOV.U32 R12, RZ, RZ, 0x4 ;  /* 0x00000004ff0c7424 */ /* 0x000fe200078e00ff */
[----:B------:R-:W-:-:S05]  /*283e0*/  SEL R2, R14, RZ, P2 ;  /* 0x000000ff0e027207 */ /* 0x000fca0001000000 */
[----:B------:R-:W-:-:S04]  /*283f0*/  IMAD.IADD R2, R5, 0x1, R2 ;  /* 0x0000000105027824 */ /* 0x000fc800078e0202 */
[----:B------:R-:W-:-:S07]  /*28400*/  IMAD.MOV.U32 R13, RZ, RZ, R2 ;  /* 0x000000ffff0d7224 */ /* 0x000fce00078e0002 */
[----:B------:R-:W-:Y:S05]  /*28410*/  WARPSYNC.COLLECTIVE R15, `(.L_x_6525) ;  /* 0x000000000f087348 */ /* 0x000fea0003c00000 */
[----:B------:R0:W1:Y:S02]  /*28420*/  SHFL.UP P6, R14, R13, R12, R11 ;  /* 0x0400000c0d0e7389 */ /* 0x00006400000c000b */
[----:B01----:R-:W-:Y:S01]  /*28430*/  ENDCOLLECTIVE ;  /* 0x000000000000791b */ /* 0x003fe20003800000 */
.L_x_6525:
[----:B------:R-:W-:Y:S01]  /*28440*/  IMAD.MOV.U32 R12, RZ, RZ, 0x8 ;  /* 0x00000008ff0c7424 */ /* 0x000fe200078e00ff */
[----:B------:R-:W-:-:S05]  /*28450*/  SEL R3, R14, RZ, P3 ;  /* 0x000000ff0e037207 */ /* 0x000fca0001800000 */
[----:B------:R-:W-:-:S04]  /*28460*/  IMAD.IADD R3, R2, 0x1, R3 ;  /* 0x0000000102037824 */ /* 0x000fc800078e0203 */
[----:B------:R-:W-:-:S07]  /*28470*/  IMAD.MOV.U32 R13, RZ, RZ, R3 ;  /* 0x000000ffff0d7224 */ /* 0x000fce00078e0003 */
[----:B------:R-:W-:Y:S05]  /*28480*/  WARPSYNC.COLLECTIVE R15, `(.L_x_6526) ;  /* 0x000000000f087348 */ /* 0x000fea0003c00000 */
[----:B------:R0:W1:Y:S02]  /*28490*/  SHFL.UP P6, R14, R13, R12, R11 ;  /* 0x0400000c0d0e7389 */ /* 0x00006400000c000b */
[----:B01----:R-:W-:Y:S01]  /*284a0*/  ENDCOLLECTIVE ;  /* 0x000000000000791b */ /* 0x003fe20003800000 */
.L_x_6526:
[----:B------:R-:W-:Y:S01]  /*284b0*/  IMAD.MOV.U32 R12, RZ, RZ, 0x10 ;  /* 0x00000010ff0c7424 */ /* 0x000fe200078e00ff */
[----:B------:R-:W-:-:S05]  /*284c0*/  SEL R14, R14, RZ, P4 ;  /* 0x000000ff0e0e7207 */ /* 0x000fca0002000000 */
[----:B------:R-:W-:-:S04]  /*284d0*/  IMAD.IADD R5, R3, 0x1, R14 ;  /* 0x0000000103057824 */ /* 0x000fc800078e020e */
[----:B------:R-:W-:-:S07]  /*284e0*/  IMAD.MOV.U32 R13, RZ, RZ, R5 ;  /* 0x000000ffff0d7224 */ /* 0x000fce00078e0005 */
[----:B------:R-:W-:Y:S05]  /*284f0*/  WARPSYNC.COLLECTIVE R15, `(.L_x_6527) ;  /* 0x000000000f087348 */ /* 0x000fea0003c00000 */
[----:B------:R0:W1:Y:S02]  /*28500*/  SHFL.UP P6, R14, R13, R12, R11 ;  /* 0x0400000c0d0e7389 */ /* 0x00006400000c000b */
[----:B01----:R-:W-:Y:S01]  /*28510*/  ENDCOLLECTIVE ;  /* 0x000000000000791b */ /* 0x003fe20003800000 */
.L_x_6527:
        /* <DEDUP_REMOVED lines=8> */
.L_x_6528:
[----:B------:R-:W-:Y:S05]  /*285a0*/  BRA `(.L_x_6529) ;  /* 0xffffff8c00b47947 */ /* 0x000fea000383ffff */
.L_x_6298:
[----:B------:R-:W-:Y:S01]  /*285b0*/  BSSY B0, `(.L_x_6530) ;  /* 0x0000007000007945 */ /* 0x000fe20003800000 */
[----:B------:R-:W-:Y:S02]  /*285c0*/  IMAD.MOV.U32 R12, RZ, RZ, 0x1 ;  /* 0x00000001ff0c7424 */ /* 0x000fe400078e00ff */
[----:B-1----:R-:W-:Y:S02]  /*285d0*/  IMAD.MOV.U32 R11, RZ, RZ, RZ ;  /* 0x000000ffff0b7224 */ /* 0x002fe400078e00ff */
[----:B------:R-:W-:-:S07]  /*285e0*/  IMAD.MOV.U32 R15, RZ, RZ, -0x1 ;  /* 0xffffffffff0f7424 */ /* 0x000fce00078e00ff */
[----:B------:R-:W-:Y:S05]  /*285f0*/  WARPSYNC.COLLECTIVE R15, `(.L_x_6531) ;  /* 0x000000000f087348 */ /* 0x000fea0003c00000 */
[----:B------:R0:W1:Y:S02]  /*28600*/  SHFL.UP P6, R14, R13, R12, R11 ;  /* 0x0400000c0d0e7389 */ /* 0x00006400000c000b */
[----:B01----:R-:W-:Y:S01]  /*28610*/  ENDCOLLECTIVE ;  /* 0x000000000000791b */ /* 0x003fe20003800000 */
.L_x_6531:
[----:B------:R-:W-:Y:S05]  /*28620*/  BSYNC B0 ;  /* 0x0000000000007941 */ /* 0x000fea0003800000 */
.L_x_6530:
        /* <DEDUP_REMOVED lines=8> */
.L_x_6532:
[----:B------:R-:W-:Y:S01]  /*286b0*/  IMAD.MOV.U32 R12, RZ, RZ, 0x4 ;  /* 0x00000004ff0c7424 */ /* 0x000fe200078e00ff */
[----:B------:R-:W-:-:S05]  /*286c0*/  SEL R2, R14, RZ, P2 ;  /* 0x000000ff0e027207 */ /* 0x000fca0001000000 */
[----:B------:R-:W-:-:S04]  /*286d0*/  IMAD.IADD R2, R13, 0x1, R2 ;  /* 0x000000010d027824 */ /* 0x000fc800078e0202 */
[----:B------:R-:W-:-:S07]  /*286e0*/  IMAD.MOV.U32 R13, RZ, RZ, R2 ;  /* 0x000000ffff0d7224 */ /* 0x000fce00078e0002 */
[----:B------:R-:W-:Y:S05]  /*286f0*/  WARPSYNC.COLLECTIVE R15, `(.L_x_6533) ;  /* 0x000000000f087348 */ /* 0x000fea0003c00000 */
[----:B------:R0:W1:Y:S02]  /*28700*/  SHFL.UP P6, R14, R13, R12, R11 ;  /* 0x0400000c0d0e7389 */ /* 0x00006400000c000b */
[----:B01----:R-:W-:Y:S01]  /*28710*/  ENDCOLLECTIVE ;  /* 0x000000000000791b */ /* 0x003fe20003800000 */
.L_x_6533:
[----:B------:R-:W-:Y:S01]  /*28720*/  IMAD.MOV.U32 R12, RZ, RZ, 0x8 ;  /* 0x00000008ff0c7424 */ /* 0x000fe200078e00ff */
[----:B------:R-:W-:-:S04]  /*28730*/  SEL R3, R14, RZ, P3 ;  /* 0x000000ff0e037207 */ /* 0x000fc80001800000 */
[----:B------:R-:W-:-:S05]  /*28740*/  IADD3 R3, R2, R3, RZ ;  /* 0x0000000302037210 */ /* 0x000fca0007ffe0ff */
[----:B------:R-:W-:-:S07]  /*28750*/  IMAD.MOV.U32 R13, RZ, RZ, R3 ;  /* 0x000000ffff0d7224 */ /* 0x000fce00078e0003 */
[----:B------:R-:W-:Y:S05]  /*28760*/  WARPSYNC.COLLECTIVE R15, `(.L_x_6534) ;  /* 0x000000000f087348 */ /* 0x000fea0003c00000 */
[----:B------:R0:W1:Y:S02]  /*28770*/  SHFL.UP P6, R14, R13, R12, R11 ;  /* 0x0400000c0d0e7389 */ /* 0x00006400000c000b */
[----:B01----:R-:W-:Y:S01]  /*28780*/  ENDCOLLECTIVE ;  /* 0x000000000000791b */ /* 0x003fe20003800000 */
.L_x_6534:
[----:B------:R-:W-:Y:S01]  /*28790*/  IMAD.MOV.U32 R12, RZ, RZ, 0x10 ;  /* 0x00000010ff0c7424 */ /* 0x000fe200078e00ff */
[----:B------:R-:W-:-:S05]  /*287a0*/  SEL R14, R14, RZ, P4 ;  /* 0x000000ff0e0e7207 */ /* 0x000fca0002000000 */
[----:B------:R-:W-:-:S04]  /*287b0*/  IMAD.IADD R5, R3, 0x1, R14 ;  /* 0x0000000103057824 */ /* 0x000fc800078e020e */
[----:B------:R-:W-:-:S07]  /*287c0*/  IMAD.MOV.U32 R13, RZ, RZ, R5 ;  /* 0x000000ffff0d7224 */ /* 0x000fce00078e0005 */
[----:B------:R-:W-:Y:S05]  /*287d0*/  WARPSYNC.COLLECTIVE R15, `(.L_x_6535) ;  /* 0x000000000f087348 */ /* 0x000fea0003c00000 */
[----:B------:R0:W1:Y:S02]  /*287e0*/  SHFL.UP P6, R14, R13, R12, R11 ;  /* 0x0400000c0d0e7389 */ /* 0x00006400000c000b */
[----:B01----:R-:W-:Y:S01]  /*287f0*/  ENDCOLLECTIVE ;  /* 0x000000000000791b */ /* 0x003fe20003800000 */
.L_x_6535:
        /* <DEDUP_REMOVED lines=8> */
.L_x_6536:
[----:B------:R-:W-:Y:S05]  /*28880*/  BRA `(.L_x_6537) ;  /* 0xffffff8c00a07947 */ /* 0x000fea000383ffff */
.L_x_6300:
[----:B------:R-:W-:Y:S01]  /*28890*/  BSSY B0, `(.L_x_6538) ;  /* 0x0000006000007945 */ /* 0x000fe20003800000 */
[----:B------:R-:W-:Y:S01]  /*288a0*/  PLOP3.LUT P6, PT, P6, PT, PT, 0x8, 0x0 ;  /* 0x000000000000781c */ /* 0x000fe200037ce170 */
[----:B------:R-:W-:-:S12]  /*288b0*/  IMAD.MOV.U32 R15, RZ, RZ, -0x1 ;  /* 0xffffffffff0f7424 */ /* 0x000fd800078e00ff */
[----:B01----:R-:W-:Y:S05]  /*288c0*/  WARPSYNC.COLLECTIVE R15, `(.L_x_6539) ;  /* 0x000000000f087348 */ /* 0x003fea0003c00000 */
[----:B------:R-:W-:Y:S01]  /*288d0*/  VOTE.ANY R14, PT, P6 ;  /* 0x00000000000e7806 */ /* 0x000fe200030e0100 */
[----:B01----:R-:W-:Y:S06]  /*288e0*/  ENDCOLLECTIVE ;  /* 0x000000000000791b */ /* 0x003fec0003800000 */
.L_x_6539:
[----:B------:R-:W-:Y:S05]  /*288f0*/  BSYNC B0 ;  /* 0x0000000000007941 */ /* 0x000fea0003800000 */
.L_x_6538:
        /* <DEDUP_REMOVED lines=8> */
.L_x_6540:
[----:B------:R-:W-:Y:S02]  /*28980*/  IMAD.IADD R19, R12, 0x1, R19 ;  /* 0x000000010c137824 */ /* 0x000fe400078e0213 */
[----:B------:R-:W-:Y:S02]  /*28990*/  IMAD.MOV.U32 R13, RZ, RZ, R4 ;  /* 0x000000ffff0d7224 */ /* 0x000fe400078e0004 */
[----:B------:R-:W-:-:S07]  /*289a0*/  IMAD.MOV.U32 R17, RZ, RZ, R14 ;  /* 0x000000ffff117224 */ /* 0x000fce00078e000e */
[----:B------:R-:W-:Y:S05]  /*289b0*/  WARPSYNC.COLLECTIVE R15, `(.L_x_6541) ;  /* 0x000000000f087348 */ /* 0x000fea0003c00000 */
[----:B------:R0:W1:Y:S02]  /*289c0*/  SHFL.IDX P6, R14, R13, R12, R11 ;  /* 0x0000000c0d0e7389 */ /* 0x00006400000c000b */
[----:B01----:R-:W-:Y:S01]  /*289d0*/  ENDCOLLECTIVE ;  /* 0x000000000000791b */ /* 0x003fe20003800000 */
.L_x_6541:
[----:B------:R-:W-:Y:S01]  /*289e0*/  IMAD.MOV.U32 R4, RZ, RZ, R14 ;  /* 0x000000ffff047224 */ /* 0x000fe200078e000e */
[----:B------:R-:W-:Y:S06]  /*289f0*/  BRA `(.L_x_6542) ;  /* 0xffffff8c00847947 */ /* 0x000fec000383ffff */
.L_x_6302:
[----:B------:R-:W-:Y:S01]  /*28a00*/  BSSY B0, `(.L_x_6543) ;  /* 0x0000007000007945 */ /* 0x000fe20003800000 */
[----:B------:R-:W-:Y:S02]  /*28a10*/  IMAD.MOV.U32 R13, RZ, RZ, R2 ;  /* 0x000000ffff0d7224 */ /* 0x000fe400078e0002 */
[----:B-1----:R-:W-:Y:S02]  /*28a20*/  IMAD.MOV.U32 R11, RZ, RZ, 0x1f ;  /* 0x0000001fff0b7424 */ /* 0x002fe400078e00ff */
[----:B------:R-:W-:-:S07]  /*28a30*/  IMAD.MOV.U32 R15, RZ, RZ, -0x1 ;  /* 0xffffffffff0f7424 */ /* 0x000fce00078e00ff */
[----:B0--34-:R-:W-:Y:S05]  /*28a40*/  WARPSYNC.COLLECTIVE R15, `(.L_x_6544) ;  /* 0x000000000f087348 */ /* 0x019fea0003c00000 */
[----:B------:R1:W2:Y:S02]  /*28a50*/  SHFL.IDX P6, R14, R13, R12, R11 ;  /* 0x0000000c0d0e7389 */ /* 0x0002a400000c000b */
[----:B01234-:R-:W-:Y:S01]  /*28a60*/  ENDCOLLECTIVE ;  /* 0x000000000000791b */ /* 0x01ffe20003800000 */
.L_x_6544:
[----:B------:R-:W-:Y:S05]  /*28a70*/  BSYNC B0 ;  /* 0x0000000000007941 */ /* 0x000fea0003800000 */
.L_x_6543:
[----:B------:R-:W-:Y:S01]  /*28a80*/  IMAD.MOV.U32 R6, RZ, RZ, R14 ;  /* 0x000000ffff067224 */ /* 0x000fe200078e000e */
[----:B------:R-:W-:Y:S06]  /*28a90*/  BRA `(.L_x_6301) ;  /* 0xffffff8c00747947 */ /* 0x000fec000383ffff */
.L_x_6308:
[----:B-1----:R1:W4:Y:S02]  /*28aa0*/  SYNCS.PHASECHK.TRANS64.TRYWAIT P0, [R5+URZ+0x32420], R0 ;  /* 0x03242000050075a7 */ /* 0x002324000800017f */
[----:B----4-:R-:W-:Y:S05]  /*28ab0*/  @!P0 NANOSLEEP.SYNCS 0x989680 ;  /* 0x009896800000895d */ /* 0x010fea0003900000 */
[----:B------:R-:W4:Y:S02]  /*28ac0*/  @!P0 SYNCS.PHASECHK.TRANS64 P0, [R5+URZ+0x32420], R0 ;  /* 0x03242000050085a7 */ /* 0x000f24000800007f */
[----:B----4-:R-:W-:Y:S05]  /*28ad0*/  @!P0 BRA `(.L_x_6308) ;  /* 0xfffffffc00f08947 */ /* 0x010fea000383ffff */
[----:B------:R-:W-:Y:S05]  /*28ae0*/  BRA `(.L_x_6545) ;  /* 0xffffff9400cc7947 */ /* 0x000fea000383ffff */
.L_x_6309:
        /* <DEDUP_REMOVED lines=11> */
.L_x_6547:
[----:B------:R-:W-:Y:S05]  /*28ba0*/  BSYNC B0 ;  /* 0x0000000000007941 */ /* 0x000fea0003800000 */
.L_x_6546:
[----:B------:R-:W-:Y:S05]  /*28bb0*/  BRA `(.L_x_6548) ;  /* 0xffffff9400b47947 */ /* 0x000fea000383ffff */
.L_x_6310:
[----:B------:R-:W-:Y:S01]  /*28bc0*/  BSSY B0, `(.L_x_6549) ;  /* 0x0000006000007945 */ /* 0x000fe20003800000 */
[----:B------:R-:W-:-:S07]  /*28bd0*/  IMAD.MOV.U32 R15, RZ, RZ, -0x1 ;  /* 0xffffffffff0f7424 */ /* 0x000fce00078e00ff */
[----:B0123--:R-:W-:Y:S05]  /*28be0*/  WARPSYNC.COLLECTIVE R15, `(.L_x_6550) ;  /* 0x000000000f0c7348 */ /* 0x00ffea0003c00000 */
[----:B------:R-:W-:Y:S02]  /*28bf0*/  ELECT P6, UR62, PT ;  /* 0x00000000003e782f */ /* 0x000fe400038c0000 */
[----:B------:R-:W-:Y:S01]  /*28c00*/  MOV R14, UR62 ;  /* 0x0000003e000e7c02 */ /* 0x000fe20008000f00 */
[----:B0123--:R-:W-:Y:S10]  /*28c10*/  ENDCOLLECTIVE ;  /* 0x000000000000791b */ /* 0x00fff40003800000 */
.L_x_6550:
[----:B------:R-:W-:Y:S05]  /*28c20*/  BSYNC B0 ;  /* 0x0000000000007941 */ /* 0x000fea0003800000 */
.L_x_6549:
[----:B------:R-:W-:Y:S05]  /*28c30*/  BRA `(.L_x_6551) ;  /* 0xffffff9400a87947 */ /* 0x000fea000383ffff */
.L_x_6312:
[----:B-1----:R1:W4:Y:S02]  /*28c40*/  SYNCS.PHASECHK.TRANS64.TRYWAIT P1, [R3+URZ+0x32440], R2 ;  /* 0x03244002030075a7 */ /* 0x002324000802017f */
[----:B----4-:R-:W-:Y:S05]  /*28c50*/  @!P1 NANOSLEEP.SYNCS 0x989680 ;  /* 0x009896800000995d */ /* 0x010fea0003900000 */
[----:B------:R-:W4:Y:S02]  /*28c60*/  @!P1 SYNCS.PHASECHK.TRANS64 P1, [R3+URZ+0x32440], R2 ;  /* 0x03244002030095a7 */ /* 0x000f24000802007f */
[----:B----4-:R-:W-:Y:S05]  /*28c70*/  @!P1 BRA `(.L_x_6312) ;  /* 0xfffffffc00f09947 */ /* 0x010fea000383ffff */
[----:B------:R-:W-:Y:S05]  /*28c80*/  BRA `(.L_x_6552) ;  /* 0xffffff9400c87947 */ /* 0x000fea000383ffff */
.L_x_6314:
[----:B----4-:R4:W0:Y:S02]  /*28c90*/  SYNCS.PHASECHK.TRANS64.TRYWAIT P1, [R25+URZ+0x32440], R0 ;  /* 0x03244000190075a7 */ /* 0x010824000802017f */
[----:B0-----:R-:W-:Y:S05]  /*28ca0*/  @!P1 NANOSLEEP.SYNCS 0x989680 ;  /* 0x009896800000995d */ /* 0x001fea0003900000 */
[----:B------:R-:W0:Y:S02]  /*28cb0*/  @!P1 SYNCS.PHASECHK.TRANS64 P1, [R25+URZ+0x32440], R0 ;  /* 0x03244000190095a7 */ /* 0x000e24000802007f */
[----:B0-----:R-:W-:Y:S05]  /*28cc0*/  @!P1 BRA `(.L_x_6314) ;  /* 0xfffffffc00f09947 */ /* 0x001fea000383ffff */
[----:B------:R-:W-:Y:S05]  /*28cd0*/  BRA `(.L_x_6553) ;  /* 0xffffff9400d47947 */ /* 0x000fea000383ffff */
.L_x_6316:
[----:B------:R0:W0:Y:S02]  /*28ce0*/  SYNCS.PHASECHK.TRANS64.TRYWAIT P1, [R3+URZ+0x32460], R2 ;  /* 0x03246002030075a7 */ /* 0x000024000802017f */
[----:B0-----:R-:W-:Y:S05]  /*28cf0*/  @!P1 NANOSLEEP.SYNCS 0x989680 ;  /* 0x009896800000995d */ /* 0x001fea0003900000 */
[----:B------:R-:W0:Y:S02]  /*28d00*/  @!P1 SYNCS.PHASECHK.TRANS64 P1, [R3+URZ+0x32460], R2 ;  /* 0x03246002030095a7 */ /* 0x000e24000802007f */
[----:B0-----:R-:W-:Y:S05]  /*28d10*/  @!P1 BRA `(.L_x_6316) ;  /* 0xfffffffc00f09947 */ /* 0x001fea000383ffff */
[----:B------:R-:W-:Y:S05]  /*28d20*/  BRA `(.L_x_6554) ;  /* 0xffffff9400d07947 */ /* 0x000fea000383ffff */
.L_x_6555:
        /* <DEDUP_REMOVED lines=13> */
.L_x_6576:


//--------------------- .nv.global.init           --------------------------
	.section	.nv.global.init,"aw",@progbits
.nv.global.init:
	.type		$str$23,@object
	.size		$str$23,($str$24 - $str$23)
$str$23:
        /*0000*/ 	.byte	0x28, 0x61, 0x64, 0x64, 0x72, 0x65, 0x73, 0x73, 0x20, 0x26, 0x20, 0x6d, 0x61, 0x73, 0x6b, 0x29
        /*0010*/ 	.byte	0x20, 0x3d, 0x3d, 0x20, 0x30, 0x00
	.type		$str$24,@object
	.size		$str$24,(__unnamed_4 - $str$24)
$str$24:
        /*0016*/ 	.byte	0x2f, 0x74, 0x6d, 0x70, 0x2f, 0x6f, 0x73, 0x73, 0x5f, 0x6b, 0x65, 0x72, 0x6e, 0x65, 0x6c, 0x73
        /*0026*/ 	.byte	0x5f, 0x73, 0x72, 0x63, 0x2f, 0x66, 0x6c, 0x61, 0x73, 0x68, 0x5f, 0x61, 0x74, 0x74, 0x65, 0x6e
        /*0036*/ 	.byte	0x74, 0x69, 0x6f, 0x6e, 0x2f, 0x63, 0x73, 0x72, 0x63, 0x2f, 0x63, 0x75, 0x74, 0x6c, 0x61, 0x73
        /*0046*/ 	.byte	0x73, 0x2f, 0x69, 0x6e, 0x63, 0x6c, 0x75, 0x64, 0x65, 0x2f, 0x63, 0x75, 0x74, 0x65, 0x2f, 0x70
        /*0056*/ 	.byte	0x6f, 0x69, 0x6e, 0x74, 0x65, 0x72, 0x5f, 0x66, 0x6c, 0x61, 0x67, 0x67, 0x65, 0x64, 0x2e, 0x68
        /*0066*/ 	.byte	0x70, 0x70, 0x00
	.type		__unnamed_4,@object
	.size		__unnamed_4,(__unnamed_5 - __unnamed_4)
__unnamed_4:
        /* <DEDUP_REMOVED lines=24> */
        /*01e9*/ 	.byte	0x00
	.type		__unnamed_5,@object
	.size		__unnamed_5,(__unnamed_7 - __unnamed_5)
__unnamed_5:
        /* <DEDUP_REMOVED lines=25> */
	.type		__unnamed_7,@object
	.size		__unnamed_7,(__unnamed_6 - __unnamed_7)
__unnamed_7:
        /* <DEDUP_REMOVED lines=25> */
	.type		__unnamed_6,@object
	.size		__unnamed_6,(__unnamed_1 - __unnamed_6)
__unnamed_6:
        /* <DEDUP_REMOVED lines=29> */
	.type		__unnamed_1,@object
	.size		__unnamed_1,(__unnamed_3 - __unnamed_1)
__unnamed_1:
        /* <DEDUP_REMOVED lines=28> */
        /*087e*/ 	.byte	0x3c, 0x36, 0x31, 0x34, 0x34, 0x3e, 0x3e, 0x3e, 0x3e, 0x3e, 0x20, 0x26, 0x5d, 0x00
	.type		__unnamed_3,@object
	.size		__unnamed_3,(__unnamed_2 - __unnamed_3)
__unnamed_3:
        /* <DEDUP_REMOVED lines=29> */
	.type		__unnamed_2,@object
	.size		__unnamed_2,(.L_1 - __unnamed_2)
__unnamed_2:
        /* <DEDUP_REMOVED lines=29> */
.L_1:


//--------------------- .nv.shared._ZN7cutlass13device_kernelIN5flash11enable_sm90INS1_16FlashAttnFwdSm90INS1_25CollectiveMainloopFwdSm90ILi2EN4cute5tupleIJNS5_1CILi1EEES8_S8_EEENS6_IJNS7_ILi128EEENS7_ILi96EEENS7_ILi64EEEEEELi256ENS_10bfloat16_tEfNS_4arch4Sm90ELb0ELb0ELb1ELb0ELb1ELb0ELb0ELb1ELb0ELb1ELb1ELb0EEENS1_21CollectiveEpilogueFwdINS6_IJSA_NS7_ILi256EEESB_EEES9_SE_SG_Li256ELb0ELb1ELb1ELb0EEENS1_19SingleTileSchedulerILb0ELb1ELb1ELi128EEEEEEEEEvNT_6ParamsE --------------------------
	.section	.nv.shared._ZN7cutlass13device_kernelIN5flash11enable_sm90INS1_16FlashAttnFwdSm90INS1_25CollectiveMainloopFwdSm90ILi2EN4cute5tupleIJNS5_1CILi1EEES8_S8_EEENS6_IJNS7_ILi128EEENS7_ILi96EEENS7_ILi64EEEEEELi256ENS_10bfloat16_tEfNS_4arch4Sm90ELb0ELb0ELb1ELb0ELb1ELb0ELb0ELb1ELb0ELb1ELb1ELb0EEENS1_21CollectiveEpilogueFwdINS6_IJSA_NS7_ILi256EEESB_EEES9_SE_SG_Li256ELb0ELb1ELb1ELb0EEENS1_19SingleTileSchedulerILb0ELb1ELb1ELi128EEEEEEEEEvNT_6ParamsE,"aw",@nobits
	.sectionflags	@""
	.align	16
	.zero		1024


//--------------------- .nv.shared.reserved.0     --------------------------
	.section	.nv.shared.reserved.0,"aw",@nobits
	.weak		__nv_reservedSMEM_offset_0_alias
	.size		__nv_reservedSMEM_offset_0_alias, 0, 0
	.other		__nv_reservedSMEM_offset_0_alias,@"STO_CUDA_RESERVED_SHARED STV_DEFAULT"
__nv_reservedSMEM_offset_0_alias:
	.zero		0


//--------------------- .nv.global                --------------------------
	.section	.nv.global,"aw",@nobits
.nv.global:
	.type		_ZN89_INTERNAL_d7b8bb7b_53_flash_fwd_hdim64_256_bf16_paged_split_softcap_sm90_cu_61719c98_50104cute1_E,@object
	.size		_ZN89_INTERNAL_d7b8bb7b_53_flash_fwd_hdim64_256_bf16_paged_split_softcap_sm90_cu_61719c98_50104cute1_E,(_ZN89_INTERNAL_d7b8bb7b_53_flash_fwd_hdim64_256_bf16_paged_split_softcap_sm90_cu_61719c98_50104cuda3std3__45__cpo6cbeginE - _ZN89_INTERNAL_d7b8bb7b_53_flash_fwd_hdim64_256_bf16_paged_split_softcap_sm90_cu_61719c98_50104cute1_E)
_ZN89_INTERNAL_d7b8bb7b_53_flash_fwd_hdim64_256_bf16_paged_split_softcap_sm90_cu_61719c98_50104cute1_E:
	.zero		1
	.type		_ZN89_INTERNAL_d7b8bb7b_53_flash_fwd_hdim64_256_bf16_paged_split_softcap_sm90_cu_61719c98_50104cuda3std3__45__cpo6cbeginE,@object
	.size		_ZN89_INTERNAL_d7b8bb7b_53_flash_fwd_hdim64_256_bf16_paged_split_softcap_sm90_cu_61719c98_50104cuda3std3__45__cpo6cbeginE,(_ZN89_INTERNAL_d7b8bb7b_53_flash_fwd_hdim64_256_bf16_paged_split_softcap_sm90_cu_61719c98_50104cuda3std3__48in_placeE - _ZN89_INTERNAL_d7b8bb7b_53_flash_fwd_hdim64_256_bf16_paged_split_softcap_sm90_cu_61719c98_50104cuda3std3__45__cpo6cbeginE)
_ZN89_INTERNAL_d7b8bb7b_53_flash_fwd_hdim64_256_bf16_paged_split_softcap_sm90_cu_61719c98_50104cuda3std3__45__cpo6cbeginE:
	.zero		1
	.type		_ZN89_INTERNAL_d7b8bb7b_53_flash_fwd_hdim64_256_bf16_paged_split_softcap_sm90_cu_61719c98_50104cuda3std3__48in_placeE,@object
	.size		_ZN89_INTERNAL_d7b8bb7b_53_flash_fwd_hdim64_256_bf16_paged_split_softcap_sm90_cu_61719c98_50104cuda3std3__48in_placeE,(_ZN89_INTERNAL_d7b8bb7b_53_flash_fwd_hdim64_256_bf16_paged_split_softcap_sm90_cu_61719c98_50104cuda3std6ranges3__45__cpo9iter_moveE - _ZN89_INTERNAL_d7b8bb7b_53_flash_fwd_hdim64_256_bf16_paged_split_softcap_sm90_cu_61719c98_50104cuda3std3__48in_placeE)
_ZN89_INTERNAL_d7b8bb7b_53_flash_fwd_hdim64_256_bf16_paged_split_softcap_sm90_cu_61719c98_50104cuda3std3__48in_placeE:
	.zero		1
	.type		_ZN89_INTERNAL_d7b8bb7b_53_flash_fwd_hdim64_256_bf16_paged_split_softcap_sm90_cu_61719c98_50104cuda3std6ranges3__45__cpo9iter_moveE,@object
	.size		_ZN89_INTERNAL_d7b8bb7b_53_flash_fwd_hdim64_256_bf16_paged_split_softcap_sm90_cu_61719c98_50104cuda3std6ranges3__45__cpo9iter_moveE,(_ZN89_INTERNAL_d7b8bb7b_53_flash_fwd_hdim64_256_bf16_paged_split_softcap_sm90_cu_61719c98_50104cuda3std3__45__cpo5beginE - _ZN89_INTERNAL_d7b8bb7b_53_flash_fwd_hdim64_256_bf16_paged_split_softcap_sm90_cu_61719c98_50104cuda3std6ranges3__45__cpo9iter_moveE)
_ZN89_INTERNAL_d7b8bb7b_53_flash_fwd_hdim64_256_bf16_paged_split_softcap_sm90_cu_61719c98_50104cuda3std6ranges3__45__cpo9iter_moveE:
	.zero		1
	.type		_ZN89_INTERNAL_d7b8bb7b_53_flash_fwd_hdim64_256_bf16_paged_split_softcap_sm90_cu_61719c98_50104cuda3std3__45__cpo5beginE,@object
	.size		_ZN89_INTERNAL_d7b8bb7b_53_flash_fwd_hdim64_256_bf16_paged_split_softcap_sm90_cu_61719c98_50104cuda3std3__45__cpo5beginE,(_ZN89_INTERNAL_d7b8bb7b_53_flash_fwd_hdim64_256_bf16_paged_split_softcap_sm90_cu_61719c98_50104cuda3std3__491_GLOBAL__N__d7b8bb7b_53_flash_fwd_hdim64_256_bf16_paged_split_softcap_sm90_cu_61719c98_50106ignoreE - _ZN89_INTERNAL_d7b8bb7b_53_flash_fwd_hdim64_256_bf16_paged_split_softcap_sm90_cu_61719c98_50104cuda3std3__45__cpo5beginE)
_ZN89_INTERNAL_d7b8bb7b_53_flash_fwd_hdim64_256_bf16_paged_split_softcap_sm90_cu_61719c98_50104cuda3std3__45__cpo5beginE:
	.zero		1
	.type		_ZN89_INTERNAL_d7b8bb7b_53_flash_fwd_hdim64_256_bf16_paged_split_softcap_sm90_cu_61719c98_50104cuda3std3__491_GLOBAL__N__d7b8bb7b_53_flash_fwd_hdim64_256_bf16_paged_split_softcap_sm90_cu_61719c98_50106ignoreE,@object
	.size		_ZN89_INTERNAL_d7b8bb7b_53_flash_fwd_hdim64_256_bf16_paged_split_softcap_sm90_cu_61719c98_50104cuda3std3__491_GLOBAL__N__d7b8bb7b_53_flash_fwd_hdim64_256_bf16_paged_split_softcap_sm90_cu_61719c98_50106ignoreE,(_ZN89_INTERNAL_d7b8bb7b_53_flash_fwd_hdim64_256_bf16_paged_split_softcap_sm90_cu_61719c98_50104cute7productE - _ZN89_INTERNAL_d7b8bb7b_53_flash_fwd_hdim64_256_bf16_paged_split_softcap_sm90_cu_61719c98_50104cuda3std3__491_GLOBAL__N__d7b8bb7b_53_flash_fwd_hdim64_256_bf16_paged_split_softcap_sm90_cu_61719c98_50106ignoreE)
_ZN89_INTERNAL_d7b8bb7b_53_flash_fwd_hdim64_256_bf16_paged_split_softcap_sm90_cu_61719c98_50104cuda3std3__491_GLOBAL__N__d7b8bb7b_53_flash_fwd_hdim64_256_bf16_paged_split_softcap_sm90_cu_61719c98_50106ignoreE:
	.zero		1
	.type		_ZN89_INTERNAL_d7b8bb7b_53_flash_fwd_hdim64_256_bf16_paged_split_softcap_sm90_cu_61719c98_50104cute7productE,@object
	.size		_ZN89_INTERNAL_d7b8bb7b_53_flash_fwd_hdim64_256_bf16_paged_split_softcap_sm90_cu_61719c98_50104cute7productE,(_ZN89_INTERNAL_d7b8bb7b_53_flash_fwd_hdim64_256_bf16_paged_split_softcap_sm90_cu_61719c98_50104cuda3std3__45__cpo3endE - _ZN89_INTERNAL_d7b8bb7b_53_flash_fwd_hdim64_256_bf16_paged_split_softcap_sm90_cu_61719c98_50104cute7productE)
_ZN89_INTERNAL_d7b8bb7b_53_flash_fwd_hdim64_256_bf16_paged_split_softcap_sm90_cu_61719c98_50104cute7productE:
	.zero		1
	.type		_ZN89_INTERNAL_d7b8bb7b_53_flash_fwd_hdim64_256_bf16_paged_split_softcap_sm90_cu_61719c98_50104cuda3std3__45__cpo3endE,@object
	.size		_ZN89_INTERNAL_d7b8bb7b_53_flash_fwd_hdim64_256_bf16_paged_split_softcap_sm90_cu_61719c98_50104cuda3std3__45__cpo3endE,(_ZN89_INTERNAL_d7b8bb7b_53_flash_fwd_hdim64_256_bf16_paged_split_softcap_sm90_cu_61719c98_50104cuda3std3__419piecewise_constructE - _ZN89_INTERNAL_d7b8bb7b_53_flash_fwd_hdim64_256_bf16_paged_split_softcap_sm90_cu_61719c98_50104cuda3std3__45__cpo3endE)
_ZN89_INTERNAL_d7b8bb7b_53_flash_fwd_hdim64_256_bf16_paged_split_softcap_sm90_cu_61719c98_50104cuda3std3__45__cpo3endE:
	.zero		1
	.type		_ZN89_INTERNAL_d7b8bb7b_53_flash_fwd_hdim64_256_bf16_paged_split_softcap_sm90_cu_61719c98_50104cuda3std3__419piecewise_constructE,@object
	.size		_ZN89_INTERNAL_d7b8bb7b_53_flash_fwd_hdim64_256_bf16_paged_split_softcap_sm90_cu_61719c98_50104cuda3std3__419piecewise_constructE,(_ZN89_INTERNAL_d7b8bb7b_53_flash_fwd_hdim64_256_bf16_paged_split_softcap_sm90_cu_61719c98_50104cuda3std3__45__cpo4cendE - _ZN89_INTERNAL_d7b8bb7b_53_flash_fwd_hdim64_256_bf16_paged_split_softcap_sm90_cu_61719c98_50104cuda3std3__419piecewise_constructE)
_ZN89_INTERNAL_d7b8bb7b_53_flash_fwd_hdim64_256_bf16_paged_split_softcap_sm90_cu_61719c98_50104cuda3std3__419piecewise_constructE:
	.zero		1
	.type		_ZN89_INTERNAL_d7b8bb7b_53_flash_fwd_hdim64_256_bf16_paged_split_softcap_sm90_cu_61719c98_50104cuda3std3__45__cpo4cendE,@object
	.size		_ZN89_INTERNAL_d7b8bb7b_53_flash_fwd_hdim64_256_bf16_paged_split_softcap_sm90_cu_61719c98_50104cuda3std3__45__cpo4cendE,(_ZN89_INTERNAL_d7b8bb7b_53_flash_fwd_hdim64_256_bf16_paged_split_softcap_sm90_cu_61719c98_50104cuda3std6ranges3__45__cpo4swapE - _ZN89_INTERNAL_d7b8bb7b_53_flash_fwd_hdim64_256_bf16_paged_split_softcap_sm90_cu_61719c98_50104cuda3std3__45__cpo4cendE)
_ZN89_INTERNAL_d7b8bb7b_53_flash_fwd_hdim64_256_bf16_paged_split_softcap_sm90_cu_61719c98_50104cuda3std3__45__cpo4cendE:
	.zero		1
	.type		_ZN89_INTERNAL_d7b8bb7b_53_flash_fwd_hdim64_256_bf16_paged_split_softcap_sm90_cu_61719c98_50104cuda3std6ranges3__45__cpo4swapE,@object
	.size		_ZN89_INTERNAL_d7b8bb7b_53_flash_fwd_hdim64_256_bf16_paged_split_softcap_sm90_cu_61719c98_50104cuda3std6ranges3__45__cpo4swapE,(.L_14 - _ZN89_INTERNAL_d7b8bb7b_53_flash_fwd_hdim64_256_bf16_paged_split_softcap_sm90_cu_61719c98_50104cuda3std6ranges3__45__cpo4swapE)
_ZN89_INTERNAL_d7b8bb7b_53_flash_fwd_hdim64_256_bf16_paged_split_softcap_sm90_cu_61719c98_50104cuda3std6ranges3__45__cpo4swapE:
	.zero		1
.L_14:


//--------------------- .nv.shared._ZN7cutlass13device_kernelIN5flash11enable_sm90INS1_16FlashAttnFwdSm90INS1_25CollectiveMainloopFwdSm90ILi2EN4cute5tupleIJNS5_1CILi1EEES8_S8_EEENS6_IJNS7_ILi128EEENS7_ILi96EEENS7_ILi64EEEEEELi256ENS_10bfloat16_tEfNS_4arch4Sm90ELb0ELb0ELb1ELb0ELb1ELb0ELb1ELb1ELb0ELb1ELb1ELb0EEENS1_21CollectiveEpilogueFwdINS6_IJSA_NS7_ILi256EEESB_EEES9_SE_SG_Li256ELb0ELb1ELb1ELb0EEENS1_19SingleTileSchedulerILb0ELb1ELb1ELi128EEEEEEEEEvNT_6ParamsE --------------------------
	.section	.nv.shared._ZN7cutlass13device_kernelIN5flash11enable_sm90INS1_16FlashAttnFwdSm90INS1_25CollectiveMainloopFwdSm90ILi2EN4cute5tupleIJNS5_1CILi1EEES8_S8_EEENS6_IJNS7_ILi128EEENS7_ILi96EEENS7_ILi64EEEEEELi256ENS_10bfloat16_tEfNS_4arch4Sm90ELb0ELb0ELb1ELb0ELb1ELb0ELb1ELb1ELb0ELb1ELb1ELb0EEENS1_21CollectiveEpilogueFwdINS6_IJSA_NS7_ILi256EEESB_EEES9_SE_SG_Li256ELb0ELb1ELb1ELb0EEENS1_19SingleTileSchedulerILb0ELb1ELb1ELi128EEEEEEEEEvNT_6ParamsE,"aw",@nobits
	.sectionflags	@""
	.align	16
	.zero		1024


//--------------------- .nv.shared._ZN7cutlass13device_kernelIN5flash11enable_sm90INS1_16FlashAttnFwdSm90INS1_25CollectiveMainloopFwdSm90ILi2EN4cute5tupleIJNS5_1CILi1EEES8_S8_EEENS6_IJNS7_ILi128EEENS7_ILi96EEENS7_ILi64EEEEEELi256ENS_10bfloat16_tEfNS_4arch4Sm90ELb0ELb0ELb1ELb1ELb1ELb0ELb0ELb1ELb0ELb1ELb1ELb0EEENS1_21CollectiveEpilogueFwdINS6_IJSA_NS7_ILi256EEESB_EEES9_SE_SG_Li256ELb1ELb1ELb1ELb0EEENS1_36VarlenDynamicPersistentTileSchedulerILi128ELi96ELi256ELi128ELb1ELb1ELb1ELb0ELb1ELb1EEEEEEEEEvNT_6ParamsE --------------------------
	.section	.nv.shared._ZN7cutlass13device_kernelIN5flash11enable_sm90INS1_16FlashAttnFwdSm90INS1_25CollectiveMainloopFwdSm90ILi2EN4cute5tupleIJNS5_1CILi1EEES8_S8_EEENS6_IJNS7_ILi128EEENS7_ILi96EEENS7_ILi64EEEEEELi256ENS_10bfloat16_tEfNS_4arch4Sm90ELb0ELb0ELb1ELb1ELb1ELb0ELb0ELb1ELb0ELb1ELb1ELb0EEENS1_21CollectiveEpilogueFwdINS6_IJSA_NS7_ILi256EEESB_EEES9_SE_SG_Li256ELb1ELb1ELb1ELb0EEENS1_36VarlenDynamicPersistentTileSchedulerILi128ELi96ELi256ELi128ELb1ELb1ELb1ELb0ELb1ELb1EEEEEEEEEvNT_6ParamsE,"aw",@nobits
	.sectionflags	@""
	.align	16
	.zero		1024


//--------------------- .nv.shared._ZN7cutlass13device_kernelIN5flash11enable_sm90INS1_16FlashAttnFwdSm90INS1_25CollectiveMainloopFwdSm90ILi2EN4cute5tupleIJNS5_1CILi1EEES8_S8_EEENS6_IJNS7_ILi128EEENS7_ILi96EEENS7_ILi64EEEEEELi256ENS_10bfloat16_tEfNS_4arch4Sm90ELb0ELb0ELb1ELb1ELb1ELb1ELb0ELb1ELb0ELb1ELb1ELb0EEENS1_21CollectiveEpilogueFwdINS6_IJSA_NS7_ILi256EEESB_EEES9_SE_SG_Li256ELb1ELb1ELb1ELb0EEENS1_36VarlenDynamicPersistentTileSchedulerILi128ELi96ELi256ELi128ELb1ELb1ELb1ELb0ELb1ELb1EEEEEEEEEvNT_6ParamsE --------------------------
	.section	.nv.shared._ZN7cutlass13device_kernelIN5flash11enable_sm90INS1_16FlashAttnFwdSm90INS1_25CollectiveMainloopFwdSm90ILi2EN4cute5tupleIJNS5_1CILi1EEES8_S8_EEENS6_IJNS7_ILi128EEENS7_ILi96EEENS7_ILi64EEEEEELi256ENS_10bfloat16_tEfNS_4arch4Sm90ELb0ELb0ELb1ELb1ELb1ELb1ELb0ELb1ELb0ELb1ELb1ELb0EEENS1_21CollectiveEpilogueFwdINS6_IJSA_NS7_ILi256EEESB_EEES9_SE_SG_Li256ELb1ELb1ELb1ELb0EEENS1_36VarlenDynamicPersistentTileSchedulerILi128ELi96ELi256ELi128ELb1ELb1ELb1ELb0ELb1ELb1EEEEEEEEEvNT_6ParamsE,"aw",@nobits
	.sectionflags	@""
	.align	16
	.zero		1024


//--------------------- .nv.shared._ZN7cutlass13device_kernelIN5flash11enable_sm90INS1_16FlashAttnFwdSm90INS1_25CollectiveMainloopFwdSm90ILi2EN4cute5tupleIJNS5_1CILi1EEES8_S8_EEENS6_IJNS7_ILi128EEENS7_ILi96EEENS7_ILi64EEEEEELi256ENS_10bfloat16_tEfNS_4arch4Sm90ELb0ELb0ELb1ELb1ELb1ELb0ELb1ELb1ELb0ELb1ELb1ELb0EEENS1_21CollectiveEpilogueFwdINS6_IJSA_NS7_ILi256EEESB_EEES9_SE_SG_Li256ELb1ELb1ELb1ELb0EEENS1_36VarlenDynamicPersistentTileSchedulerILi128ELi96ELi256ELi128ELb1ELb1ELb1ELb0ELb1ELb1EEEEEEEEEvNT_6ParamsE --------------------------
	.section	.nv.shared._ZN7cutlass13device_kernelIN5flash11enable_sm90INS1_16FlashAttnFwdSm90INS1_25CollectiveMainloopFwdSm90ILi2EN4cute5tupleIJNS5_1CILi1EEES8_S8_EEENS6_IJNS7_ILi128EEENS7_ILi96EEENS7_ILi64EEEEEELi256ENS_10bfloat16_tEfNS_4arch4Sm90ELb0ELb0ELb1ELb1ELb1ELb0ELb1ELb1ELb0ELb1ELb1ELb0EEENS1_21CollectiveEpilogueFwdINS6_IJSA_NS7_ILi256EEESB_EEES9_SE_SG_Li256ELb1ELb1ELb1ELb0EEENS1_36VarlenDynamicPersistentTileSchedulerILi128ELi96ELi256ELi128ELb1ELb1ELb1ELb0ELb1ELb1EEEEEEEEEvNT_6ParamsE,"aw",@nobits
	.sectionflags	@""
	.align	16
	.zero		1024


//--------------------- .nv.shared._ZN7cutlass13device_kernelIN5flash11enable_sm90INS1_16FlashAttnFwdSm90INS1_25CollectiveMainloopFwdSm90ILi2EN4cute5tupleIJNS5_1CILi1EEES8_S8_EEENS6_IJNS7_ILi128EEENS7_ILi96EEENS7_ILi64EEEEEELi256ENS_10bfloat16_tEfNS_4arch4Sm90ELb0ELb0ELb1ELb1ELb1ELb1ELb1ELb1ELb0ELb1ELb1ELb0EEENS1_21CollectiveEpilogueFwdINS6_IJSA_NS7_ILi256EEESB_EEES9_SE_SG_Li256ELb1ELb1ELb1ELb0EEENS1_36VarlenDynamicPersistentTileSchedulerILi128ELi96ELi256ELi128ELb1ELb1ELb1ELb0ELb1ELb1EEEEEEEEEvNT_6ParamsE --------------------------
	.section	.nv.shared._ZN7cutlass13device_kernelIN5flash11enable_sm90INS1_16FlashAttnFwdSm90INS1_25CollectiveMainloopFwdSm90ILi2EN4cute5tupleIJNS5_1CILi1EEES8_S8_EEENS6_IJNS7_ILi128EEENS7_ILi96EEENS7_ILi64EEEEEELi256ENS_10bfloat16_tEfNS_4arch4Sm90ELb0ELb0ELb1ELb1ELb1ELb1ELb1ELb1ELb0ELb1ELb1ELb0EEENS1_21CollectiveEpilogueFwdINS6_IJSA_NS7_ILi256EEESB_EEES9_SE_SG_Li256ELb1ELb1ELb1ELb0EEENS1_36VarlenDynamicPersistentTileSchedulerILi128ELi96ELi256ELi128ELb1ELb1ELb1ELb0ELb1ELb1EEEEEEEEEvNT_6ParamsE,"aw",@nobits
	.sectionflags	@""
	.align	16
	.zero		1024


//--------------------- .nv.shared._ZN7cutlass13device_kernelIN5flash11enable_sm90INS1_16FlashAttnFwdSm90INS1_25CollectiveMainloopFwdSm90ILi2EN4cute5tupleIJNS5_1CILi1EEES8_S8_EEENS6_IJNS7_ILi128EEENS7_ILi96EEENS7_ILi64EEEEEELi256ENS_10bfloat16_tEfNS_4arch4Sm90ELb0ELb1ELb1ELb0ELb1ELb0ELb0ELb1ELb0ELb1ELb1ELb0EEENS1_21CollectiveEpilogueFwdINS6_IJSA_NS7_ILi256EEESB_EEES9_SE_SG_Li256ELb0ELb1ELb1ELb0EEENS1_19SingleTileSchedulerILb0ELb1ELb1ELi128EEEEEEEEEvNT_6ParamsE --------------------------
	.section	.nv.shared._ZN7cutlass13device_kernelIN5flash11enable_sm90INS1_16FlashAttnFwdSm90INS1_25CollectiveMainloopFwdSm90ILi2EN4cute5tupleIJNS5_1CILi1EEES8_S8_EEENS6_IJNS7_ILi128EEENS7_ILi96EEENS7_ILi64EEEEEELi256ENS_10bfloat16_tEfNS_4arch4Sm90ELb0ELb1ELb1ELb0ELb1ELb0ELb0ELb1ELb0ELb1ELb1ELb0EEENS1_21CollectiveEpilogueFwdINS6_IJSA_NS7_ILi256EEESB_EEES9_SE_SG_Li256ELb0ELb1ELb1ELb0EEENS1_19SingleTileSchedulerILb0ELb1ELb1ELi128EEEEEEEEEvNT_6ParamsE,"aw",@nobits
	.sectionflags	@""
	.align	16
	.zero		1024


//--------------------- .nv.shared._ZN7cutlass13device_kernelIN5flash11enable_sm90INS1_16FlashAttnFwdSm90INS1_25CollectiveMainloopFwdSm90ILi2EN4cute5tupleIJNS5_1CILi1EEES8_S8_EEENS6_IJNS7_ILi128EEENS7_ILi96EEENS7_ILi64EEEEEELi256ENS_10bfloat16_tEfNS_4arch4Sm90ELb0ELb1ELb1ELb0ELb1ELb0ELb1ELb1ELb0ELb1ELb1ELb0EEENS1_21CollectiveEpilogueFwdINS6_IJSA_NS7_ILi256EEESB_EEES9_SE_SG_Li256ELb0ELb1ELb1ELb0EEENS1_19SingleTileSchedulerILb0ELb1ELb1ELi128EEEEEEEEEvNT_6ParamsE --------------------------
	.section	.nv.shared._ZN7cutlass13device_kernelIN5flash11enable_sm90INS1_16FlashAttnFwdSm90INS1_25CollectiveMainloopFwdSm90ILi2EN4cute5tupleIJNS5_1CILi1EEES8_S8_EEENS6_IJNS7_ILi128EEENS7_ILi96EEENS7_ILi64EEEEEELi256ENS_10bfloat16_tEfNS_4arch4Sm90ELb0ELb1ELb1ELb0ELb1ELb0ELb1ELb1ELb0ELb1ELb1ELb0EEENS1_21CollectiveEpilogueFwdINS6_IJSA_NS7_ILi256EEESB_EEES9_SE_SG_Li256ELb0ELb1ELb1ELb0EEENS1_19SingleTileSchedulerILb0ELb1ELb1ELi128EEEEEEEEEvNT_6ParamsE,"aw",@nobits
	.sectionflags	@""
	.align	16
	.zero		1024


//--------------------- .nv.shared._ZN7cutlass13device_kernelIN5flash11enable_sm90INS1_16FlashAttnFwdSm90INS1_25CollectiveMainloopFwdSm90ILi2EN4cute5tupleIJNS5_1CILi1EEES8_S8_EEENS6_IJNS7_ILi128EEENS7_ILi96EEENS7_ILi64EEEEEELi256ENS_10bfloat16_tEfNS_4arch4Sm90ELb0ELb1ELb1ELb1ELb1ELb0ELb0ELb1ELb0ELb1ELb1ELb0EEENS1_21CollectiveEpilogueFwdINS6_IJSA_NS7_ILi256EEESB_EEES9_SE_SG_Li256ELb1ELb1ELb1ELb0EEENS1_36VarlenDynamicPersistentTileSchedulerILi128ELi96ELi256ELi128ELb1ELb1ELb1ELb1ELb0ELb1EEEEEEEEEvNT_6ParamsE --------------------------
	.section	.nv.shared._ZN7cutlass13device_kernelIN5flash11enable_sm90INS1_16FlashAttnFwdSm90INS1_25CollectiveMainloopFwdSm90ILi2EN4cute5tupleIJNS5_1CILi1EEES8_S8_EEENS6_IJNS7_ILi128EEENS7_ILi96EEENS7_ILi64EEEEEELi256ENS_10bfloat16_tEfNS_4arch4Sm90ELb0ELb1ELb1ELb1ELb1ELb0ELb0ELb1ELb0ELb1ELb1ELb0EEENS1_21CollectiveEpilogueFwdINS6_IJSA_NS7_ILi256EEESB_EEES9_SE_SG_Li256ELb1ELb1ELb1ELb0EEENS1_36VarlenDynamicPersistentTileSchedulerILi128ELi96ELi256ELi128ELb1ELb1ELb1ELb1ELb0ELb1EEEEEEEEEvNT_6ParamsE,"aw",@nobits
	.sectionflags	@""
	.align	16
	.zero		1024


//--------------------- .nv.shared._ZN7cutlass13device_kernelIN5flash11enable_sm90INS1_16FlashAttnFwdSm90INS1_25CollectiveMainloopFwdSm90ILi2EN4cute5tupleIJNS5_1CILi1EEES8_S8_EEENS6_IJNS7_ILi128EEENS7_ILi96EEENS7_ILi64EEEEEELi256ENS_10bfloat16_tEfNS_4arch4Sm90ELb0ELb1ELb1ELb1ELb1ELb1ELb0ELb1ELb0ELb1ELb1ELb0EEENS1_21CollectiveEpilogueFwdINS6_IJSA_NS7_ILi256EEESB_EEES9_SE_SG_Li256ELb1ELb1ELb1ELb0EEENS1_36VarlenDynamicPersistentTileSchedulerILi128ELi96ELi256ELi128ELb1ELb1ELb1ELb1ELb0ELb1EEEEEEEEEvNT_6ParamsE --------------------------
	.section	.nv.shared._ZN7cutlass13device_kernelIN5flash11enable_sm90INS1_16FlashAttnFwdSm90INS1_25CollectiveMainloopFwdSm90ILi2EN4cute5tupleIJNS5_1CILi1EEES8_S8_EEENS6_IJNS7_ILi128EEENS7_ILi96EEENS7_ILi64EEEEEELi256ENS_10bfloat16_tEfNS_4arch4Sm90ELb0ELb1ELb1ELb1ELb1ELb1ELb0ELb1ELb0ELb1ELb1ELb0EEENS1_21CollectiveEpilogueFwdINS6_IJSA_NS7_ILi256EEESB_EEES9_SE_SG_Li256ELb1ELb1ELb1ELb0EEENS1_36VarlenDynamicPersistentTileSchedulerILi128ELi96ELi256ELi128ELb1ELb1ELb1ELb1ELb0ELb1EEEEEEEEEvNT_6ParamsE,"aw",@nobits
	.sectionflags	@""
	.align	16
	.zero		1024


//--------------------- .nv.shared._ZN7cutlass13device_kernelIN5flash11enable_sm90INS1_16FlashAttnFwdSm90INS1_25CollectiveMainloopFwdSm90ILi2EN4cute5tupleIJNS5_1CILi1EEES8_S8_EEENS6_IJNS7_ILi128EEENS7_ILi96EEENS7_ILi64EEEEEELi256ENS_10bfloat16_tEfNS_4arch4Sm90ELb0ELb1ELb1ELb1ELb1ELb0ELb1ELb1ELb0ELb1ELb1ELb0EEENS1_21CollectiveEpilogueFwdINS6_IJSA_NS7_ILi256EEESB_EEES9_SE_SG_Li256ELb1ELb1ELb1ELb0EEENS1_36VarlenDynamicPersistentTileSchedulerILi128ELi96ELi256ELi128ELb1ELb1ELb1ELb1ELb0ELb1EEEEEEEEEvNT_6ParamsE --------------------------
	.section	.nv.shared._ZN7cutlass13device_kernelIN5flash11enable_sm90INS1_16FlashAttnFwdSm90INS1_25CollectiveMainloopFwdSm90ILi2EN4cute5tupleIJNS5_1CILi1EEES8_S8_EEENS6_IJNS7_ILi128EEENS7_ILi96EEENS7_ILi64EEEEEELi256ENS_10bfloat16_tEfNS_4arch4Sm90ELb0ELb1ELb1ELb1ELb1ELb0ELb1ELb1ELb0ELb1ELb1ELb0EEENS1_21CollectiveEpilogueFwdINS6_IJSA_NS7_ILi256EEESB_EEES9_SE_SG_Li256ELb1ELb1ELb1ELb0EEENS1_36VarlenDynamicPersistentTileSchedulerILi128ELi96ELi256ELi128ELb1ELb1ELb1ELb1ELb0ELb1EEEEEEEEEvNT_6ParamsE,"aw",@nobits
	.sectionflags	@""
	.align	16
	.zero		1024


//--------------------- .nv.shared._ZN7cutlass13device_kernelIN5flash11enable_sm90INS1_16FlashAttnFwdSm90INS1_25CollectiveMainloopFwdSm90ILi2EN4cute5tupleIJNS5_1CILi1EEES8_S8_EEENS6_IJNS7_ILi128EEENS7_ILi96EEENS7_ILi64EEEEEELi256ENS_10bfloat16_tEfNS_4arch4Sm90ELb0ELb1ELb1ELb1ELb1ELb1ELb1ELb1ELb0ELb1ELb1ELb0EEENS1_21CollectiveEpilogueFwdINS6_IJSA_NS7_ILi256EEESB_EEES9_SE_SG_Li256ELb1ELb1ELb1ELb0EEENS1_36VarlenDynamicPersistentTileSchedulerILi128ELi96ELi256ELi128ELb1ELb1ELb1ELb1ELb0ELb1EEEEEEEEEvNT_6ParamsE --------------------------
	.section	.nv.shared._ZN7cutlass13device_kernelIN5flash11enable_sm90INS1_16FlashAttnFwdSm90INS1_25CollectiveMainloopFwdSm90ILi2EN4cute5tupleIJNS5_1CILi1EEES8_S8_EEENS6_IJNS7_ILi128EEENS7_ILi96EEENS7_ILi64EEEEEELi256ENS_10bfloat16_tEfNS_4arch4Sm90ELb0ELb1ELb1ELb1ELb1ELb1ELb1ELb1ELb0ELb1ELb1ELb0EEENS1_21CollectiveEpilogueFwdINS6_IJSA_NS7_ILi256EEESB_EEES9_SE_SG_Li256ELb1ELb1ELb1ELb0EEENS1_36VarlenDynamicPersistentTileSchedulerILi128ELi96ELi256ELi128ELb1ELb1ELb1ELb1ELb0ELb1EEEEEEEEEvNT_6ParamsE,"aw",@nobits
	.sectionflags	@""
	.align	16
	.zero		1024


//--------------------- .nv.shared._ZN7cutlass13device_kernelIN5flash11enable_sm90INS1_16FlashAttnFwdSm90INS1_25CollectiveMainloopFwdSm90ILi2EN4cute5tupleIJNS5_1CILi1EEES8_S8_EEENS6_IJNS7_ILi128EEENS7_ILi96EEENS7_ILi64EEEEEELi256ENS_10bfloat16_tEfNS_4arch4Sm90ELb1ELb0ELb1ELb0ELb1ELb0ELb0ELb1ELb0ELb1ELb1ELb0EEENS1_21CollectiveEpilogueFwdINS6_IJSA_NS7_ILi256EEESB_EEES9_SE_SG_Li256ELb0ELb1ELb1ELb0EEENS1_19SingleTileSchedulerILb0ELb1ELb1ELi128EEEEEEEEEvNT_6ParamsE --------------------------
	.section	.nv.shared._ZN7cutlass13device_kernelIN5flash11enable_sm90INS1_16FlashAttnFwdSm90INS1_25CollectiveMainloopFwdSm90ILi2EN4cute5tupleIJNS5_1CILi1EEES8_S8_EEENS6_IJNS7_ILi128EEENS7_ILi96EEENS7_ILi64EEEEEELi256ENS_10bfloat16_tEfNS_4arch4Sm90ELb1ELb0ELb1ELb0ELb1ELb0ELb0ELb1ELb0ELb1ELb1ELb0EEENS1_21CollectiveEpilogueFwdINS6_IJSA_NS7_ILi256EEESB_EEES9_SE_SG_Li256ELb0ELb1ELb1ELb0EEENS1_19SingleTileSchedulerILb0ELb1ELb1ELi128EEEEEEEEEvNT_6ParamsE,"aw",@nobits
	.sectionflags	@""
	.align	16
	.zero		1024


//--------------------- .nv.shared._ZN7cutlass13device_kernelIN5flash11enable_sm90INS1_16FlashAttnFwdSm90INS1_25CollectiveMainloopFwdSm90ILi2EN4cute5tupleIJNS5_1CILi1EEES8_S8_EEENS6_IJNS7_ILi128EEENS7_ILi96EEENS7_ILi64EEEEEELi256ENS_10bfloat16_tEfNS_4arch4Sm90ELb1ELb0ELb1ELb0ELb1ELb0ELb1ELb1ELb0ELb1ELb1ELb0EEENS1_21CollectiveEpilogueFwdINS6_IJSA_NS7_ILi256EEESB_EEES9_SE_SG_Li256ELb0ELb1ELb1ELb0EEENS1_19SingleTileSchedulerILb0ELb1ELb1ELi128EEEEEEEEEvNT_6ParamsE --------------------------
	.section	.nv.shared._ZN7cutlass13device_kernelIN5flash11enable_sm90INS1_16FlashAttnFwdSm90INS1_25CollectiveMainloopFwdSm90ILi2EN4cute5tupleIJNS5_1CILi1EEES8_S8_EEENS6_IJNS7_ILi128EEENS7_ILi96EEENS7_ILi64EEEEEELi256ENS_10bfloat16_tEfNS_4arch4Sm90ELb1ELb0ELb1ELb0ELb1ELb0ELb1ELb1ELb0ELb1ELb1ELb0EEENS1_21CollectiveEpilogueFwdINS6_IJSA_NS7_ILi256EEESB_EEES9_SE_SG_Li256ELb0ELb1ELb1ELb0EEENS1_19SingleTileSchedulerILb0ELb1ELb1ELi128EEEEEEEEEvNT_6ParamsE,"aw",@nobits
	.sectionflags	@""
	.align	16
	.zero		1024


//--------------------- .nv.shared._ZN7cutlass13device_kernelIN5flash11enable_sm90INS1_16FlashAttnFwdSm90INS1_25CollectiveMainloopFwdSm90ILi2EN4cute5tupleIJNS5_1CILi1EEES8_S8_EEENS6_IJNS7_ILi128EEENS7_ILi96EEENS7_ILi64EEEEEELi256ENS_10bfloat16_tEfNS_4arch4Sm90ELb1ELb0ELb1ELb1ELb1ELb0ELb0ELb1ELb0ELb1ELb1ELb0EEENS1_21CollectiveEpilogueFwdINS6_IJSA_NS7_ILi256EEESB_EEES9_SE_SG_Li256ELb1ELb1ELb1ELb0EEENS1_36VarlenDynamicPersistentTileSchedulerILi128ELi96ELi256ELi128ELb1ELb1ELb1ELb1ELb1ELb1EEEEEEEEEvNT_6ParamsE --------------------------
	.section	.nv.shared._ZN7cutlass13device_kernelIN5flash11enable_sm90INS1_16FlashAttnFwdSm90INS1_25CollectiveMainloopFwdSm90ILi2EN4cute5tupleIJNS5_1CILi1EEES8_S8_EEENS6_IJNS7_ILi128EEENS7_ILi96EEENS7_ILi64EEEEEELi256ENS_10bfloat16_tEfNS_4arch4Sm90ELb1ELb0ELb1ELb1ELb1ELb0ELb0ELb1ELb0ELb1ELb1ELb0EEENS1_21CollectiveEpilogueFwdINS6_IJSA_NS7_ILi256EEESB_EEES9_SE_SG_Li256ELb1ELb1ELb1ELb0EEENS1_36VarlenDynamicPersistentTileSchedulerILi128ELi96ELi256ELi128ELb1ELb1ELb1ELb1ELb1ELb1EEEEEEEEEvNT_6ParamsE,"aw",@nobits
	.sectionflags	@""
	.align	16
	.zero		1024


//--------------------- .nv.shared._ZN7cutlass13device_kernelIN5flash11enable_sm90INS1_16FlashAttnFwdSm90INS1_25CollectiveMainloopFwdSm90ILi2EN4cute5tupleIJNS5_1CILi1EEES8_S8_EEENS6_IJNS7_ILi128EEENS7_ILi96EEENS7_ILi64EEEEEELi256ENS_10bfloat16_tEfNS_4arch4Sm90ELb1ELb0ELb1ELb1ELb1ELb1ELb0ELb1ELb0ELb1ELb1ELb0EEENS1_21CollectiveEpilogueFwdINS6_IJSA_NS7_ILi256EEESB_EEES9_SE_SG_Li256ELb1ELb1ELb1ELb0EEENS1_36VarlenDynamicPersistentTileSchedulerILi128ELi96ELi256ELi128ELb1ELb1ELb1ELb1ELb1ELb1EEEEEEEEEvNT_6ParamsE --------------------------
	.section	.nv.shared._ZN7cutlass13device_kernelIN5flash11enable_sm90INS1_16FlashAttnFwdSm90INS1_25CollectiveMainloopFwdSm90ILi2EN4cute5tupleIJNS5_1CILi1EEES8_S8_EEENS6_IJNS7_ILi128EEENS7_ILi96EEENS7_ILi64EEEEEELi256ENS_10bfloat16_tEfNS_4arch4Sm90ELb1ELb0ELb1ELb1ELb1ELb1ELb0ELb1ELb0ELb1ELb1ELb0EEENS1_21CollectiveEpilogueFwdINS6_IJSA_NS7_ILi256EEESB_EEES9_SE_SG_Li256ELb1ELb1ELb1ELb0EEENS1_36VarlenDynamicPersistentTileSchedulerILi128ELi96ELi256ELi128ELb1ELb1ELb1ELb1ELb1ELb1EEEEEEEEEvNT_6ParamsE,"aw",@nobits
	.sectionflags	@""
	.align	16
	.zero		1024


//--------------------- .nv.shared._ZN7cutlass13device_kernelIN5flash11enable_sm90INS1_16FlashAttnFwdSm90INS1_25CollectiveMainloopFwdSm90ILi2EN4cute5tupleIJNS5_1CILi1EEES8_S8_EEENS6_IJNS7_ILi128EEENS7_ILi96EEENS7_ILi64EEEEEELi256ENS_10bfloat16_tEfNS_4arch4Sm90ELb1ELb0ELb1ELb1ELb1ELb0ELb1ELb1ELb0ELb1ELb1ELb0EEENS1_21CollectiveEpilogueFwdINS6_IJSA_NS7_ILi256EEESB_EEES9_SE_SG_Li256ELb1ELb1ELb1ELb0EEENS1_36VarlenDynamicPersistentTileSchedulerILi128ELi96ELi256ELi128ELb1ELb1ELb1ELb1ELb1ELb1EEEEEEEEEvNT_6ParamsE --------------------------
	.section	.nv.shared._ZN7cutlass13device_kernelIN5flash11enable_sm90INS1_16FlashAttnFwdSm90INS1_25CollectiveMainloopFwdSm90ILi2EN4cute5tupleIJNS5_1CILi1EEES8_S8_EEENS6_IJNS7_ILi128EEENS7_ILi96EEENS7_ILi64EEEEEELi256ENS_10bfloat16_tEfNS_4arch4Sm90ELb1ELb0ELb1ELb1ELb1ELb0ELb1ELb1ELb0ELb1ELb1ELb0EEENS1_21CollectiveEpilogueFwdINS6_IJSA_NS7_ILi256EEESB_EEES9_SE_SG_Li256ELb1ELb1ELb1ELb0EEENS1_36VarlenDynamicPersistentTileSchedulerILi128ELi96ELi256ELi128ELb1ELb1ELb1ELb1ELb1ELb1EEEEEEEEEvNT_6ParamsE,"aw",@nobits
	.sectionflags	@""
	.align	16
	.zero		1024


//--------------------- .nv.shared._ZN7cutlass13device_kernelIN5flash11enable_sm90INS1_16FlashAttnFwdSm90INS1_25CollectiveMainloopFwdSm90ILi2EN4cute5tupleIJNS5_1CILi1EEES8_S8_EEENS6_IJNS7_ILi128EEENS7_ILi96EEENS7_ILi64EEEEEELi256ENS_10bfloat16_tEfNS_4arch4Sm90ELb1ELb0ELb1ELb1ELb1ELb1ELb1ELb1ELb0ELb1ELb1ELb0EEENS1_21CollectiveEpilogueFwdINS6_IJSA_NS7_ILi256EEESB_EEES9_SE_SG_Li256ELb1ELb1ELb1ELb0EEENS1_36VarlenDynamicPersistentTileSchedulerILi128ELi96ELi256ELi128ELb1ELb1ELb1ELb1ELb1ELb1EEEEEEEEEvNT_6ParamsE --------------------------
	.section	.nv.shared._ZN7cutlass13device_kernelIN5flash11enable_sm90INS1_16FlashAttnFwdSm90INS1_25CollectiveMainloopFwdSm90ILi2EN4cute5tupleIJNS5_1CILi1EEES8_S8_EEENS6_IJNS7_ILi128EEENS7_ILi96EEENS7_ILi64EEEEEELi256ENS_10bfloat16_tEfNS_4arch4Sm90ELb1ELb0ELb1ELb1ELb1ELb1ELb1ELb1ELb0ELb1ELb1ELb0EEENS1_21CollectiveEpilogueFwdINS6_IJSA_NS7_ILi256EEESB_EEES9_SE_SG_Li256ELb1ELb1ELb1ELb0EEENS1_36VarlenDynamicPersistentTileSchedulerILi128ELi96ELi256ELi128ELb1ELb1ELb1ELb1ELb1ELb1EEEEEEEEEvNT_6ParamsE,"aw",@nobits
	.sectionflags	@""
	.align	16
	.zero		1024


//--------------------- .nv.constant0._ZN7cutlass13device_kernelIN5flash11enable_sm90INS1_16FlashAttnFwdSm90INS1_25CollectiveMainloopFwdSm90ILi2EN4cute5tupleIJNS5_1CILi1EEES8_S8_EEENS6_IJNS7_ILi128EEENS7_ILi96EEENS7_ILi64EEEEEELi256ENS_10bfloat16_tEfNS_4arch4Sm90ELb0ELb0ELb1ELb0ELb1ELb0ELb0ELb1ELb0ELb1ELb1ELb0EEENS1_21CollectiveEpilogueFwdINS6_IJSA_NS7_ILi256EEESB_EEES9_SE_SG_Li256ELb0ELb1ELb1ELb0EEENS1_19SingleTileSchedulerILb0ELb1ELb1ELi128EEEEEEEEEvNT_6ParamsE --------------------------
	.section	.nv.constant0._ZN7cutlass13device_kernelIN5flash11enable_sm90INS1_16FlashAttnFwdSm90INS1_25CollectiveMainloopFwdSm90ILi2EN4cute5tupleIJNS5_1CILi1EEES8_S8_EEENS6_IJNS7_ILi128EEENS7_ILi96EEENS7_ILi64EEEEEELi256ENS_10bfloat16_tEfNS_4arch4Sm90ELb0ELb0ELb1ELb0ELb1ELb0ELb0ELb1ELb0ELb1ELb1ELb0EEENS1_21CollectiveEpilogueFwdINS6_IJSA_NS7_ILi256EEESB_EEES9_SE_SG_Li256ELb0ELb1ELb1ELb0EEENS1_19SingleTileSchedulerILb0ELb1ELb1ELi128EEEEEEEEEvNT_6ParamsE,"a",@progbits
	.sectionflags	@""
	.align	4
.nv.constant0._ZN7cutlass13device_kernelIN5flash11enable_sm90INS1_16FlashAttnFwdSm90INS1_25CollectiveMainloopFwdSm90ILi2EN4cute5tupleIJNS5_1CILi1EEES8_S8_EEENS6_IJNS7_ILi128EEENS7_ILi96EEENS7_ILi64EEEEEELi256ENS_10bfloat16_tEfNS_4arch4Sm90ELb0ELb0ELb1ELb0ELb1ELb0ELb0ELb1ELb0ELb1ELb1ELb0EEENS1_21CollectiveEpilogueFwdINS6_IJSA_NS7_ILi256EEESB_EEES9_SE_SG_Li256ELb0ELb1ELb1ELb0EEENS1_19SingleTileSchedulerILb0ELb1ELb1ELi128EEEEEEEEEvNT_6ParamsE:
	.zero		3200


//--------------------- .nv.constant0._ZN7cutlass13device_kernelIN5flash11enable_sm90INS1_16FlashAttnFwdSm90INS1_25CollectiveMainloopFwdSm90ILi2EN4cute5tupleIJNS5_1CILi1EEES8_S8_EEENS6_IJNS7_ILi128EEENS7_ILi96EEENS7_ILi64EEEEEELi256ENS_10bfloat16_tEfNS_4arch4Sm90ELb0ELb0ELb1ELb0ELb1ELb0ELb1ELb1ELb0ELb1ELb1ELb0EEENS1_21CollectiveEpilogueFwdINS6_IJSA_NS7_ILi256EEESB_EEES9_SE_SG_Li256ELb0ELb1ELb1ELb0EEENS1_19SingleTileSchedulerILb0ELb1ELb1ELi128EEEEEEEEEvNT_6ParamsE --------------------------
	.section	.nv.constant0._ZN7cutlass13device_kernelIN5flash11enable_sm90INS1_16FlashAttnFwdSm90INS1_25CollectiveMainloopFwdSm90ILi2EN4cute5tupleIJNS5_1CILi1EEES8_S8_EEENS6_IJNS7_ILi128EEENS7_ILi96EEENS7_ILi64EEEEEELi256ENS_10bfloat16_tEfNS_4arch4Sm90ELb0ELb0ELb1ELb0ELb1ELb0ELb1ELb1ELb0ELb1ELb1ELb0EEENS1_21CollectiveEpilogueFwdINS6_IJSA_NS7_ILi256EEESB_EEES9_SE_SG_Li256ELb0ELb1ELb1ELb0EEENS1_19SingleTileSchedulerILb0ELb1ELb1ELi128EEEEEEEEEvNT_6ParamsE,"a",@progbits
	.sectionflags	@""
	.align	4
.nv.constant0._ZN7cutlass13device_kernelIN5flash11enable_sm90INS1_16FlashAttnFwdSm90INS1_25CollectiveMainloopFwdSm90ILi2EN4cute5tupleIJNS5_1CILi1EEES8_S8_EEENS6_IJNS7_ILi128EEENS7_ILi96EEENS7_ILi64EEEEEELi256ENS_10bfloat16_tEfNS_4arch4Sm90ELb0ELb0ELb1ELb0ELb1ELb0ELb1ELb1ELb0ELb1ELb1ELb0EEENS1_21CollectiveEpilogueFwdINS6_IJSA_NS7_ILi256EEESB_EEES9_SE_SG_Li256ELb0ELb1ELb1ELb0EEENS1_19SingleTileSchedulerILb0ELb1ELb1ELi128EEEEEEEEEvNT_6ParamsE:
	.zero		3456


//--------------------- .nv.constant0._ZN7cutlass13device_kernelIN5flash11enable_sm90INS1_16FlashAttnFwdSm90INS1_25CollectiveMainloopFwdSm90ILi2EN4cute5tupleIJNS5_1CILi1EEES8_S8_EEENS6_IJNS7_ILi128EEENS7_ILi96EEENS7_ILi64EEEEEELi256ENS_10bfloat16_tEfNS_4arch4Sm90ELb0ELb0ELb1ELb1ELb1ELb0ELb0ELb1ELb0ELb1ELb1ELb0EEENS1_21CollectiveEpilogueFwdINS6_IJSA_NS7_ILi256EEESB_EEES9_SE_SG_Li256ELb1ELb1ELb1ELb0EEENS1_36VarlenDynamicPersistentTileSchedulerILi128ELi96ELi256ELi128ELb1ELb1ELb1ELb0ELb1ELb1EEEEEEEEEvNT_6ParamsE --------------------------
	.section	.nv.constant0._ZN7cutlass13device_kernelIN5flash11enable_sm90INS1_16FlashAttnFwdSm90INS1_25CollectiveMainloopFwdSm90ILi2EN4cute5tupleIJNS5_1CILi1EEES8_S8_EEENS6_IJNS7_ILi128EEENS7_ILi96EEENS7_ILi64EEEEEELi256ENS_10bfloat16_tEfNS_4arch4Sm90ELb0ELb0ELb1ELb1ELb1ELb0ELb0ELb1ELb0ELb1ELb1ELb0EEENS1_21CollectiveEpilogueFwdINS6_IJSA_NS7_ILi256EEESB_EEES9_SE_SG_Li256ELb1ELb1ELb1ELb0EEENS1_36VarlenDynamicPersistentTileSchedulerILi128ELi96ELi256ELi128ELb1ELb1ELb1ELb0ELb1ELb1EEEEEEEEEvNT_6ParamsE,"a",@progbits
	.sectionflags	@""
	.align	4
.nv.constant0._ZN7cutlass13device_kernelIN5flash11enable_sm90INS1_16FlashAttnFwdSm90INS1_25CollectiveMainloopFwdSm90ILi2EN4cute5tupleIJNS5_1CILi1EEES8_S8_EEENS6_IJNS7_ILi128EEENS7_ILi96EEENS7_ILi64EEEEEELi256ENS_10bfloat16_tEfNS_4arch4Sm90ELb0ELb0ELb1ELb1ELb1ELb0ELb0ELb1ELb0ELb1ELb1ELb0EEENS1_21CollectiveEpilogueFwdINS6_IJSA_NS7_ILi256EEESB_EEES9_SE_SG_Li256ELb1ELb1ELb1ELb0EEENS1_36VarlenDynamicPersistentTileSchedulerILi128ELi96ELi256ELi128ELb1ELb1ELb1ELb0ELb1ELb1EEEEEEEEEvNT_6ParamsE:
	.zero		3328


//--------------------- .nv.constant0._ZN7cutlass13device_kernelIN5flash11enable_sm90INS1_16FlashAttnFwdSm90INS1_25CollectiveMainloopFwdSm90ILi2EN4cute5tupleIJNS5_1CILi1EEES8_S8_EEENS6_IJNS7_ILi128EEENS7_ILi96EEENS7_ILi64EEEEEELi256ENS_10bfloat16_tEfNS_4arch4Sm90ELb0ELb0ELb1ELb1ELb1ELb1ELb0ELb1ELb0ELb1ELb1ELb0EEENS1_21CollectiveEpilogueFwdINS6_IJSA_NS7_ILi256EEESB_EEES9_SE_SG_Li256ELb1ELb1ELb1ELb0EEENS1_36VarlenDynamicPersistentTileSchedulerILi128ELi96ELi256ELi128ELb1ELb1ELb1ELb0ELb1ELb1EEEEEEEEEvNT_6ParamsE --------------------------
	.section	.nv.constant0._ZN7cutlass13device_kernelIN5flash11enable_sm90INS1_16FlashAttnFwdSm90INS1_25CollectiveMainloopFwdSm90ILi2EN4cute5tupleIJNS5_1CILi1EEES8_S8_EEENS6_IJNS7_ILi128EEENS7_ILi96EEENS7_ILi64EEEEEELi256ENS_10bfloat16_tEfNS_4arch4Sm90ELb0ELb0ELb1ELb1ELb1ELb1ELb0ELb1ELb0ELb1ELb1ELb0EEENS1_21CollectiveEpilogueFwdINS6_IJSA_NS7_ILi256EEESB_EEES9_SE_SG_Li256ELb1ELb1ELb1ELb0EEENS1_36VarlenDynamicPersistentTileSchedulerILi128ELi96ELi256ELi128ELb1ELb1ELb1ELb0ELb1ELb1EEEEEEEEEvNT_6ParamsE,"a",@progbits
	.sectionflags	@""
	.align	4
.nv.constant0._ZN7cutlass13device_kernelIN5flash11enable_sm90INS1_16FlashAttnFwdSm90INS1_25CollectiveMainloopFwdSm90ILi2EN4cute5tupleIJNS5_1CILi1EEES8_S8_EEENS6_IJNS7_ILi128EEENS7_ILi96EEENS7_ILi64EEEEEELi256ENS_10bfloat16_tEfNS_4arch4Sm90ELb0ELb0ELb1ELb1ELb1ELb1ELb0ELb1ELb0ELb1ELb1ELb0EEENS1_21CollectiveEpilogueFwdINS6_IJSA_NS7_ILi256EEESB_EEES9_SE_SG_Li256ELb1ELb1ELb1ELb0EEENS1_36VarlenDynamicPersistentTileSchedulerILi128ELi96ELi256ELi128ELb1ELb1ELb1ELb0ELb1ELb1EEEEEEEEEvNT_6ParamsE:
	.zero		3328


//--------------------- .nv.constant0._ZN7cutlass13device_kernelIN5flash11enable_sm90INS1_16FlashAttnFwdSm90INS1_25CollectiveMainloopFwdSm90ILi2EN4cute5tupleIJNS5_1CILi1EEES8_S8_EEENS6_IJNS7_ILi128EEENS7_ILi96EEENS7_ILi64EEEEEELi256ENS_10bfloat16_tEfNS_4arch4Sm90ELb0ELb0ELb1ELb1ELb1ELb0ELb1ELb1ELb0ELb1ELb1ELb0EEENS1_21CollectiveEpilogueFwdINS6_IJSA_NS7_ILi256EEESB_EEES9_SE_SG_Li256ELb1ELb1ELb1ELb0EEENS1_36VarlenDynamicPersistentTileSchedulerILi128ELi96ELi256ELi128ELb1ELb1ELb1ELb0ELb1ELb1EEEEEEEEEvNT_6ParamsE --------------------------
	.section	.nv.constant0._ZN7cutlass13device_kernelIN5flash11enable_sm90INS1_16FlashAttnFwdSm90INS1_25CollectiveMainloopFwdSm90ILi2EN4cute5tupleIJNS5_1CILi1EEES8_S8_EEENS6_IJNS7_ILi128EEENS7_ILi96EEENS7_ILi64EEEEEELi256ENS_10bfloat16_tEfNS_4arch4Sm90ELb0ELb0ELb1ELb1ELb1ELb0ELb1ELb1ELb0ELb1ELb1ELb0EEENS1_21CollectiveEpilogueFwdINS6_IJSA_NS7_ILi256EEESB_EEES9_SE_SG_Li256ELb1ELb1ELb1ELb0EEENS1_36VarlenDynamicPersistentTileSchedulerILi128ELi96ELi256ELi128ELb1ELb1ELb1ELb0ELb1ELb1EEEEEEEEEvNT_6ParamsE,"a",@progbits
	.sectionflags	@""
	.align	4
.nv.constant0._ZN7cutlass13device_kernelIN5flash11enable_sm90INS1_16FlashAttnFwdSm90INS1_25CollectiveMainloopFwdSm90ILi2EN4cute5tupleIJNS5_1CILi1EEES8_S8_EEENS6_IJNS7_ILi128EEENS7_ILi96EEENS7_ILi64EEEEEELi256ENS_10bfloat16_tEfNS_4arch4Sm90ELb0ELb0ELb1ELb1ELb1ELb0ELb1ELb1ELb0ELb1ELb1ELb0EEENS1_21CollectiveEpilogueFwdINS6_IJSA_NS7_ILi256EEESB_EEES9_SE_SG_Li256ELb1ELb1ELb1ELb0EEENS1_36VarlenDynamicPersistentTileSchedulerILi128ELi96ELi256ELi128ELb1ELb1ELb1ELb0ELb1ELb1EEEEEEEEEvNT_6ParamsE:
	.zero		3584


//--------------------- .nv.constant0._ZN7cutlass13device_kernelIN5flash11enable_sm90INS1_16FlashAttnFwdSm90INS1_25CollectiveMainloopFwdSm90ILi2EN4cute5tupleIJNS5_1CILi1EEES8_S8_EEENS6_IJNS7_ILi128EEENS7_ILi96EEENS7_ILi64EEEEEELi256ENS_10bfloat16_tEfNS_4arch4Sm90ELb0ELb0ELb1ELb1ELb1ELb1ELb1ELb1ELb0ELb1ELb1ELb0EEENS1_21CollectiveEpilogueFwdINS6_IJSA_NS7_ILi256EEESB_EEES9_SE_SG_Li256ELb1ELb1ELb1ELb0EEENS1_36VarlenDynamicPersistentTileSchedulerILi128ELi96ELi256ELi128ELb1ELb1ELb1ELb0ELb1ELb1EEEEEEEEEvNT_6ParamsE --------------------------
	.section	.nv.constant0._ZN7cutlass13device_kernelIN5flash11enable_sm90INS1_16FlashAttnFwdSm90INS1_25CollectiveMainloopFwdSm90ILi2EN4cute5tupleIJNS5_1CILi1EEES8_S8_EEENS6_IJNS7_ILi128EEENS7_ILi96EEENS7_ILi64EEEEEELi256ENS_10bfloat16_tEfNS_4arch4Sm90ELb0ELb0ELb1ELb1ELb1ELb1ELb1ELb1ELb0ELb1ELb1ELb0EEENS1_21CollectiveEpilogueFwdINS6_IJSA_NS7_ILi256EEESB_EEES9_SE_SG_Li256ELb1ELb1ELb1ELb0EEENS1_36VarlenDynamicPersistentTileSchedulerILi128ELi96ELi256ELi128ELb1ELb1ELb1ELb0ELb1ELb1EEEEEEEEEvNT_6ParamsE,"a",@progbits
	.sectionflags	@""
	.align	4
.nv.constant0._ZN7cutlass13device_kernelIN5flash11enable_sm90INS1_16FlashAttnFwdSm90INS1_25CollectiveMainloopFwdSm90ILi2EN4cute5tupleIJNS5_1CILi1EEES8_S8_EEENS6_IJNS7_ILi128EEENS7_ILi96EEENS7_ILi64EEEEEELi256ENS_10bfloat16_tEfNS_4arch4Sm90ELb0ELb0ELb1ELb1ELb1ELb1ELb1ELb1ELb0ELb1ELb1ELb0EEENS1_21CollectiveEpilogueFwdINS6_IJSA_NS7_ILi256EEESB_EEES9_SE_SG_Li256ELb1ELb1ELb1ELb0EEENS1_36VarlenDynamicPersistentTileSchedulerILi128ELi96ELi256ELi128ELb1ELb1ELb1ELb0ELb1ELb1EEEEEEEEEvNT_6ParamsE:
	.zero		3584


//--------------------- .nv.constant0._ZN7cutlass13device_kernelIN5flash11enable_sm90INS1_16FlashAttnFwdSm90INS1_25CollectiveMainloopFwdSm90ILi2EN4cute5tupleIJNS5_1CILi1EEES8_S8_EEENS6_IJNS7_ILi128EEENS7_ILi96EEENS7_ILi64EEEEEELi256ENS_10bfloat16_tEfNS_4arch4Sm90ELb0ELb1ELb1ELb0ELb1ELb0ELb0ELb1ELb0ELb1ELb1ELb0EEENS1_21CollectiveEpilogueFwdINS6_IJSA_NS7_ILi256EEESB_EEES9_SE_SG_Li256ELb0ELb1ELb1ELb0EEENS1_19SingleTileSchedulerILb0ELb1ELb1ELi128EEEEEEEEEvNT_6ParamsE --------------------------
	.section	.nv.constant0._ZN7cutlass13device_kernelIN5flash11enable_sm90INS1_16FlashAttnFwdSm90INS1_25CollectiveMainloopFwdSm90ILi2EN4cute5tupleIJNS5_1CILi1EEES8_S8_EEENS6_IJNS7_ILi128EEENS7_ILi96EEENS7_ILi64EEEEEELi256ENS_10bfloat16_tEfNS_4arch4Sm90ELb0ELb1ELb1ELb0ELb1ELb0ELb0ELb1ELb0ELb1ELb1ELb0EEENS1_21CollectiveEpilogueFwdINS6_IJSA_NS7_ILi256EEESB_EEES9_SE_SG_Li256ELb0ELb1ELb1ELb0EEENS1_19SingleTileSchedulerILb0ELb1ELb1ELi128EEEEEEEEEvNT_6ParamsE,"a",@progbits
	.sectionflags	@""
	.align	4
.nv.constant0._ZN7cutlass13device_kernelIN5flash11enable_sm90INS1_16FlashAttnFwdSm90INS1_25CollectiveMainloopFwdSm90ILi2EN4cute5tupleIJNS5_1CILi1EEES8_S8_EEENS6_IJNS7_ILi128EEENS7_ILi96EEENS7_ILi64EEEEEELi256ENS_10bfloat16_tEfNS_4arch4Sm90ELb0ELb1ELb1ELb0ELb1ELb0ELb0ELb1ELb0ELb1ELb1ELb0EEENS1_21CollectiveEpilogueFwdINS6_IJSA_NS7_ILi256EEESB_EEES9_SE_SG_Li256ELb0ELb1ELb1ELb0EEENS1_19SingleTileSchedulerILb0ELb1ELb1ELi128EEEEEEEEEvNT_6ParamsE:
	.zero		3200


//--------------------- .nv.constant0._ZN7cutlass13device_kernelIN5flash11enable_sm90INS1_16FlashAttnFwdSm90INS1_25CollectiveMainloopFwdSm90ILi2EN4cute5tupleIJNS5_1CILi1EEES8_S8_EEENS6_IJNS7_ILi128EEENS7_ILi96EEENS7_ILi64EEEEEELi256ENS_10bfloat16_tEfNS_4arch4Sm90ELb0ELb1ELb1ELb0ELb1ELb0ELb1ELb1ELb0ELb1ELb1ELb0EEENS1_21CollectiveEpilogueFwdINS6_IJSA_NS7_ILi256EEESB_EEES9_SE_SG_Li256ELb0ELb1ELb1ELb0EEENS1_19SingleTileSchedulerILb0ELb1ELb1ELi128EEEEEEEEEvNT_6ParamsE --------------------------
	.section	.nv.constant0._ZN7cutlass13device_kernelIN5flash11enable_sm90INS1_16FlashAttnFwdSm90INS1_25CollectiveMainloopFwdSm90ILi2EN4cute5tupleIJNS5_1CILi1EEES8_S8_EEENS6_IJNS7_ILi128EEENS7_ILi96EEENS7_ILi64EEEEEELi256ENS_10bfloat16_tEfNS_4arch4Sm90ELb0ELb1ELb1ELb0ELb1ELb0ELb1ELb1ELb0ELb1ELb1ELb0EEENS1_21CollectiveEpilogueFwdINS6_IJSA_NS7_ILi256EEESB_EEES9_SE_SG_Li256ELb0ELb1ELb1ELb0EEENS1_19SingleTileSchedulerILb0ELb1ELb1ELi128EEEEEEEEEvNT_6ParamsE,"a",@progbits
	.sectionflags	@""
	.align	4
.nv.constant0._ZN7cutlass13device_kernelIN5flash11enable_sm90INS1_16FlashAttnFwdSm90INS1_25CollectiveMainloopFwdSm90ILi2EN4cute5tupleIJNS5_1CILi1EEES8_S8_EEENS6_IJNS7_ILi128EEENS7_ILi96EEENS7_ILi64EEEEEELi256ENS_10bfloat16_tEfNS_4arch4Sm90ELb0ELb1ELb1ELb0ELb1ELb0ELb1ELb1ELb0ELb1ELb1ELb0EEENS1_21CollectiveEpilogueFwdINS6_IJSA_NS7_ILi256EEESB_EEES9_SE_SG_Li256ELb0ELb1ELb1ELb0EEENS1_19SingleTileSchedulerILb0ELb1ELb1ELi128EEEEEEEEEvNT_6ParamsE:
	.zero		3456


//--------------------- .nv.constant0._ZN7cutlass13device_kernelIN5flash11enable_sm90INS1_16FlashAttnFwdSm90INS1_25CollectiveMainloopFwdSm90ILi2EN4cute5tupleIJNS5_1CILi1EEES8_S8_EEENS6_IJNS7_ILi128EEENS7_ILi96EEENS7_ILi64EEEEEELi256ENS_10bfloat16_tEfNS_4arch4Sm90ELb0ELb1ELb1ELb1ELb1ELb0ELb0ELb1ELb0ELb1ELb1ELb0EEENS1_21CollectiveEpilogueFwdINS6_IJSA_NS7_ILi256EEESB_EEES9_SE_SG_Li256ELb1ELb1ELb1ELb0EEENS1_36VarlenDynamicPersistentTileSchedulerILi128ELi96ELi256ELi128ELb1ELb1ELb1ELb1ELb0ELb1EEEEEEEEEvNT_6ParamsE --------------------------
	.section	.nv.constant0._ZN7cutlass13device_kernelIN5flash11enable_sm90INS1_16FlashAttnFwdSm90INS1_25CollectiveMainloopFwdSm90ILi2EN4cute5tupleIJNS5_1CILi1EEES8_S8_EEENS6_IJNS7_ILi128EEENS7_ILi96EEENS7_ILi64EEEEEELi256ENS_10bfloat16_tEfNS_4arch4Sm90ELb0ELb1ELb1ELb1ELb1ELb0ELb0ELb1ELb0ELb1ELb1ELb0EEENS1_21CollectiveEpilogueFwdINS6_IJSA_NS7_ILi256EEESB_EEES9_SE_SG_Li256ELb1ELb1ELb1ELb0EEENS1_36VarlenDynamicPersistentTileSchedulerILi128ELi96ELi256ELi128ELb1ELb1ELb1ELb1ELb0ELb1EEEEEEEEEvNT_6ParamsE,"a",@progbits
	.sectionflags	@""
	.align	4
.nv.constant0._ZN7cutlass13device_kernelIN5flash11enable_sm90INS1_16FlashAttnFwdSm90INS1_25CollectiveMainloopFwdSm90ILi2EN4cute5tupleIJNS5_1CILi1EEES8_S8_EEENS6_IJNS7_ILi128EEENS7_ILi96EEENS7_ILi64EEEEEELi256ENS_10bfloat16_tEfNS_4arch4Sm90ELb0ELb1ELb1ELb1ELb1ELb0ELb0ELb1ELb0ELb1ELb1ELb0EEENS1_21CollectiveEpilogueFwdINS6_IJSA_NS7_ILi256EEESB_EEES9_SE_SG_Li256ELb1ELb1ELb1ELb0EEENS1_36VarlenDynamicPersistentTileSchedulerILi128ELi96ELi256ELi128ELb1ELb1ELb1ELb1ELb0ELb1EEEEEEEEEvNT_6ParamsE:
	.zero		3328


//--------------------- .nv.constant0._ZN7cutlass13device_kernelIN5flash11enable_sm90INS1_16FlashAttnFwdSm90INS1_25CollectiveMainloopFwdSm90ILi2EN4cute5tupleIJNS5_1CILi1EEES8_S8_EEENS6_IJNS7_ILi128EEENS7_ILi96EEENS7_ILi64EEEEEELi256ENS_10bfloat16_tEfNS_4arch4Sm90ELb0ELb1ELb1ELb1ELb1ELb1ELb0ELb1ELb0ELb1ELb1ELb0EEENS1_21CollectiveEpilogueFwdINS6_IJSA_NS7_ILi256EEESB_EEES9_SE_SG_Li256ELb1ELb1ELb1ELb0EEENS1_36VarlenDynamicPersistentTileSchedulerILi128ELi96ELi256ELi128ELb1ELb1ELb1ELb1ELb0ELb1EEEEEEEEEvNT_6ParamsE --------------------------
	.section	.nv.constant0._ZN7cutlass13device_kernelIN5flash11enable_sm90INS1_16FlashAttnFwdSm90INS1_25CollectiveMainloopFwdSm90ILi2EN4cute5tupleIJNS5_1CILi1EEES8_S8_EEENS6_IJNS7_ILi128EEENS7_ILi96EEENS7_ILi64EEEEEELi256ENS_10bfloat16_tEfNS_4arch4Sm90ELb0ELb1ELb1ELb1ELb1ELb1ELb0ELb1ELb0ELb1ELb1ELb0EEENS1_21CollectiveEpilogueFwdINS6_IJSA_NS7_ILi256EEESB_EEES9_SE_SG_Li256ELb1ELb1ELb1ELb0EEENS1_36VarlenDynamicPersistentTileSchedulerILi128ELi96ELi256ELi128ELb1ELb1ELb1ELb1ELb0ELb1EEEEEEEEEvNT_6ParamsE,"a",@progbits
	.sectionflags	@""
	.align	4
.nv.constant0._ZN7cutlass13device_kernelIN5flash11enable_sm90INS1_16FlashAttnFwdSm90INS1_25CollectiveMainloopFwdSm90ILi2EN4cute5tupleIJNS5_1CILi1EEES8_S8_EEENS6_IJNS7_ILi128EEENS7_ILi96EEENS7_ILi64EEEEEELi256ENS_10bfloat16_tEfNS_4arch4Sm90ELb0ELb1ELb1ELb1ELb1ELb1ELb0ELb1ELb0ELb1ELb1ELb0EEENS1_21CollectiveEpilogueFwdINS6_IJSA_NS7_ILi256EEESB_EEES9_SE_SG_Li256ELb1ELb1ELb1ELb0EEENS1_36VarlenDynamicPersistentTileSchedulerILi128ELi96ELi256ELi128ELb1ELb1ELb1ELb1ELb0ELb1EEEEEEEEEvNT_6ParamsE:
	.zero		3328


//--------------------- .nv.constant0._ZN7cutlass13device_kernelIN5flash11enable_sm90INS1_16FlashAttnFwdSm90INS1_25CollectiveMainloopFwdSm90ILi2EN4cute5tupleIJNS5_1CILi1EEES8_S8_EEENS6_IJNS7_ILi128EEENS7_ILi96EEENS7_ILi64EEEEEELi256ENS_10bfloat16_tEfNS_4arch4Sm90ELb0ELb1ELb1ELb1ELb1ELb0ELb1ELb1ELb0ELb1ELb1ELb0EEENS1_21CollectiveEpilogueFwdINS6_IJSA_NS7_ILi256EEESB_EEES9_SE_SG_Li256ELb1ELb1ELb1ELb0EEENS1_36VarlenDynamicPersistentTileSchedulerILi128ELi96ELi256ELi128ELb1ELb1ELb1ELb1ELb0ELb1EEEEEEEEEvNT_6ParamsE --------------------------
	.section	.nv.constant0._ZN7cutlass13device_kernelIN5flash11enable_sm90INS1_16FlashAttnFwdSm90INS1_25CollectiveMainloopFwdSm90ILi2EN4cute5tupleIJNS5_1CILi1EEES8_S8_EEENS6_IJNS7_ILi128EEENS7_ILi96EEENS7_ILi64EEEEEELi256ENS_10bfloat16_tEfNS_4arch4Sm90ELb0ELb1ELb1ELb1ELb1ELb0ELb1ELb1ELb0ELb1ELb1ELb0EEENS1_21CollectiveEpilogueFwdINS6_IJSA_NS7_ILi256EEESB_EEES9_SE_SG_Li256ELb1ELb1ELb1ELb0EEENS1_36VarlenDynamicPersistentTileSchedulerILi128ELi96ELi256ELi128ELb1ELb1ELb1ELb1ELb0ELb1EEEEEEEEEvNT_6ParamsE,"a",@progbits
	.sectionflags	@""
	.align	4
.nv.constant0._ZN7cutlass13device_kernelIN5flash11enable_sm90INS1_16FlashAttnFwdSm90INS1_25CollectiveMainloopFwdSm90ILi2EN4cute5tupleIJNS5_1CILi1EEES8_S8_EEENS6_IJNS7_ILi128EEENS7_ILi96EEENS7_ILi64EEEEEELi256ENS_10bfloat16_tEfNS_4arch4Sm90ELb0ELb1ELb1ELb1ELb1ELb0ELb1ELb1ELb0ELb1ELb1ELb0EEENS1_21CollectiveEpilogueFwdINS6_IJSA_NS7_ILi256EEESB_EEES9_SE_SG_Li256ELb1ELb1ELb1ELb0EEENS1_36VarlenDynamicPersistentTileSchedulerILi128ELi96ELi256ELi128ELb1ELb1ELb1ELb1ELb0ELb1EEEEEEEEEvNT_6ParamsE:
	.zero		3584


//--------------------- .nv.constant0._ZN7cutlass13device_kernelIN5flash11enable_sm90INS1_16FlashAttnFwdSm90INS1_25CollectiveMainloopFwdSm90ILi2EN4cute5tupleIJNS5_1CILi1EEES8_S8_EEENS6_IJNS7_ILi128EEENS7_ILi96EEENS7_ILi64EEEEEELi256ENS_10bfloat16_tEfNS_4arch4Sm90ELb0ELb1ELb1ELb1ELb1ELb1ELb1ELb1ELb0ELb1ELb1ELb0EEENS1_21CollectiveEpilogueFwdINS6_IJSA_NS7_ILi256EEESB_EEES9_SE_SG_Li256ELb1ELb1ELb1ELb0EEENS1_36VarlenDynamicPersistentTileSchedulerILi128ELi96ELi256ELi128ELb1ELb1ELb1ELb1ELb0ELb1EEEEEEEEEvNT_6ParamsE --------------------------
	.section	.nv.constant0._ZN7cutlass13device_kernelIN5flash11enable_sm90INS1_16FlashAttnFwdSm90INS1_25CollectiveMainloopFwdSm90ILi2EN4cute5tupleIJNS5_1CILi1EEES8_S8_EEENS6_IJNS7_ILi128EEENS7_ILi96EEENS7_ILi64EEEEEELi256ENS_10bfloat16_tEfNS_4arch4Sm90ELb0ELb1ELb1ELb1ELb1ELb1ELb1ELb1ELb0ELb1ELb1ELb0EEENS1_21CollectiveEpilogueFwdINS6_IJSA_NS7_ILi256EEESB_EEES9_SE_SG_Li256ELb1ELb1ELb1ELb0EEENS1_36VarlenDynamicPersistentTileSchedulerILi128ELi96ELi256ELi128ELb1ELb1ELb1ELb1ELb0ELb1EEEEEEEEEvNT_6ParamsE,"a",@progbits
	.sectionflags	@""
	.align	4
.nv.constant0._ZN7cutlass13device_kernelIN5flash11enable_sm90INS1_16FlashAttnFwdSm90INS1_25CollectiveMainloopFwdSm90ILi2EN4cute5tupleIJNS5_1CILi1EEES8_S8_EEENS6_IJNS7_ILi128EEENS7_ILi96EEENS7_ILi64EEEEEELi256ENS_10bfloat16_tEfNS_4arch4Sm90ELb0ELb1ELb1ELb1ELb1ELb1ELb1ELb1ELb0ELb1ELb1ELb0EEENS1_21CollectiveEpilogueFwdINS6_IJSA_NS7_ILi256EEESB_EEES9_SE_SG_Li256ELb1ELb1ELb1ELb0EEENS1_36VarlenDynamicPersistentTileSchedulerILi128ELi96ELi256ELi128ELb1ELb1ELb1ELb1ELb0ELb1EEEEEEEEEvNT_6ParamsE:
	.zero		3584


//--------------------- .nv.constant0._ZN7cutlass13device_kernelIN5flash11enable_sm90INS1_16FlashAttnFwdSm90INS1_25CollectiveMainloopFwdSm90ILi2EN4cute5tupleIJNS5_1CILi1EEES8_S8_EEENS6_IJNS7_ILi128EEENS7_ILi96EEENS7_ILi64EEEEEELi256ENS_10bfloat16_tEfNS_4arch4Sm90ELb1ELb0ELb1ELb0ELb1ELb0ELb0ELb1ELb0ELb1ELb1ELb0EEENS1_21CollectiveEpilogueFwdINS6_IJSA_NS7_ILi256EEESB_EEES9_SE_SG_Li256ELb0ELb1ELb1ELb0EEENS1_19SingleTileSchedulerILb0ELb1ELb1ELi128EEEEEEEEEvNT_6ParamsE --------------------------
	.section	.nv.constant0._ZN7cutlass13device_kernelIN5flash11enable_sm90INS1_16FlashAttnFwdSm90INS1_25CollectiveMainloopFwdSm90ILi2EN4cute5tupleIJNS5_1CILi1EEES8_S8_EEENS6_IJNS7_ILi128EEENS7_ILi96EEENS7_ILi64EEEEEELi256ENS_10bfloat16_tEfNS_4arch4Sm90ELb1ELb0ELb1ELb0ELb1ELb0ELb0ELb1ELb0ELb1ELb1ELb0EEENS1_21CollectiveEpilogueFwdINS6_IJSA_NS7_ILi256EEESB_EEES9_SE_SG_Li256ELb0ELb1ELb1ELb0EEENS1_19SingleTileSchedulerILb0ELb1ELb1ELi128EEEEEEEEEvNT_6ParamsE,"a",@progbits
	.sectionflags	@""
	.align	4
.nv.constant0._ZN7cutlass13device_kernelIN5flash11enable_sm90INS1_16FlashAttnFwdSm90INS1_25CollectiveMainloopFwdSm90ILi2EN4cute5tupleIJNS5_1CILi1EEES8_S8_EEENS6_IJNS7_ILi128EEENS7_ILi96EEENS7_ILi64EEEEEELi256ENS_10bfloat16_tEfNS_4arch4Sm90ELb1ELb0ELb1ELb0ELb1ELb0ELb0ELb1ELb0ELb1ELb1ELb0EEENS1_21CollectiveEpilogueFwdINS6_IJSA_NS7_ILi256EEESB_EEES9_SE_SG_Li256ELb0ELb1ELb1ELb0EEENS1_19SingleTileSchedulerILb0ELb1ELb1ELi128EEEEEEEEEvNT_6ParamsE:
	.zero		3200


//--------------------- .nv.constant0._ZN7cutlass13device_kernelIN5flash11enable_sm90INS1_16FlashAttnFwdSm90INS1_25CollectiveMainloopFwdSm90ILi2EN4cute5tupleIJNS5_1CILi1EEES8_S8_EEENS6_IJNS7_ILi128EEENS7_ILi96EEENS7_ILi64EEEEEELi256ENS_10bfloat16_tEfNS_4arch4Sm90ELb1ELb0ELb1ELb0ELb1ELb0ELb1ELb1ELb0ELb1ELb1ELb0EEENS1_21CollectiveEpilogueFwdINS6_IJSA_NS7_ILi256EEESB_EEES9_SE_SG_Li256ELb0ELb1ELb1ELb0EEENS1_19SingleTileSchedulerILb0ELb1ELb1ELi128EEEEEEEEEvNT_6ParamsE --------------------------
	.section	.nv.constant0._ZN7cutlass13device_kernelIN5flash11enable_sm90INS1_16FlashAttnFwdSm90INS1_25CollectiveMainloopFwdSm90ILi2EN4cute5tupleIJNS5_1CILi1EEES8_S8_EEENS6_IJNS7_ILi128EEENS7_ILi96EEENS7_ILi64EEEEEELi256ENS_10bfloat16_tEfNS_4arch4Sm90ELb1ELb0ELb1ELb0ELb1ELb0ELb1ELb1ELb0ELb1ELb1ELb0EEENS1_21CollectiveEpilogueFwdINS6_IJSA_NS7_ILi256EEESB_EEES9_SE_SG_Li256ELb0ELb1ELb1ELb0EEENS1_19SingleTileSchedulerILb0ELb1ELb1ELi128EEEEEEEEEvNT_6ParamsE,"a",@progbits
	.sectionflags	@""
	.align	4
.nv.constant0._ZN7cutlass13device_kernelIN5flash11enable_sm90INS1_16FlashAttnFwdSm90INS1_25CollectiveMainloopFwdSm90ILi2EN4cute5tupleIJNS5_1CILi1EEES8_S8_EEENS6_IJNS7_ILi128EEENS7_ILi96EEENS7_ILi64EEEEEELi256ENS_10bfloat16_tEfNS_4arch4Sm90ELb1ELb0ELb1ELb0ELb1ELb0ELb1ELb1ELb0ELb1ELb1ELb0EEENS1_21CollectiveEpilogueFwdINS6_IJSA_NS7_ILi256EEESB_EEES9_SE_SG_Li256ELb0ELb1ELb1ELb0EEENS1_19SingleTileSchedulerILb0ELb1ELb1ELi128EEEEEEEEEvNT_6ParamsE:
	.zero		3456


//--------------------- .nv.constant0._ZN7cutlass13device_kernelIN5flash11enable_sm90INS1_16FlashAttnFwdSm90INS1_25CollectiveMainloopFwdSm90ILi2EN4cute5tupleIJNS5_1CILi1EEES8_S8_EEENS6_IJNS7_ILi128EEENS7_ILi96EEENS7_ILi64EEEEEELi256ENS_10bfloat16_tEfNS_4arch4Sm90ELb1ELb0ELb1ELb1ELb1ELb0ELb0ELb1ELb0ELb1ELb1ELb0EEENS1_21CollectiveEpilogueFwdINS6_IJSA_NS7_ILi256EEESB_EEES9_SE_SG_Li256ELb1ELb1ELb1ELb0EEENS1_36VarlenDynamicPersistentTileSchedulerILi128ELi96ELi256ELi128ELb1ELb1ELb1ELb1ELb1ELb1EEEEEEEEEvNT_6ParamsE --------------------------
	.section	.nv.constant0._ZN7cutlass13device_kernelIN5flash11enable_sm90INS1_16FlashAttnFwdSm90INS1_25CollectiveMainloopFwdSm90ILi2EN4cute5tupleIJNS5_1CILi1EEES8_S8_EEENS6_IJNS7_ILi128EEENS7_ILi96EEENS7_ILi64EEEEEELi256ENS_10bfloat16_tEfNS_4arch4Sm90ELb1ELb0ELb1ELb1ELb1ELb0ELb0ELb1ELb0ELb1ELb1ELb0EEENS1_21CollectiveEpilogueFwdINS6_IJSA_NS7_ILi256EEESB_EEES9_SE_SG_Li256ELb1ELb1ELb1ELb0EEENS1_36VarlenDynamicPersistentTileSchedulerILi128ELi96ELi256ELi128ELb1ELb1ELb1ELb1ELb1ELb1EEEEEEEEEvNT_6ParamsE,"a",@progbits
	.sectionflags	@""
	.align	4
.nv.constant0._ZN7cutlass13device_kernelIN5flash11enable_sm90INS1_16FlashAttnFwdSm90INS1_25CollectiveMainloopFwdSm90ILi2EN4cute5tupleIJNS5_1CILi1EEES8_S8_EEENS6_IJNS7_ILi128EEENS7_ILi96EEENS7_ILi64EEEEEELi256ENS_10bfloat16_tEfNS_4arch4Sm90ELb1ELb0ELb1ELb1ELb1ELb0ELb0ELb1ELb0ELb1ELb1ELb0EEENS1_21CollectiveEpilogueFwdINS6_IJSA_NS7_ILi256EEESB_EEES9_SE_SG_Li256ELb1ELb1ELb1ELb0EEENS1_36VarlenDynamicPersistentTileSchedulerILi128ELi96ELi256ELi128ELb1ELb1ELb1ELb1ELb1ELb1EEEEEEEEEvNT_6ParamsE:
	.zero		3328


//--------------------- .nv.constant0._ZN7cutlass13device_kernelIN5flash11enable_sm90INS1_16FlashAttnFwdSm90INS1_25CollectiveMainloopFwdSm90ILi2EN4cute5tupleIJNS5_1CILi1EEES8_S8_EEENS6_IJNS7_ILi128EEENS7_ILi96EEENS7_ILi64EEEEEELi256ENS_10bfloat16_tEfNS_4arch4Sm90ELb1ELb0ELb1ELb1ELb1ELb1ELb0ELb1ELb0ELb1ELb1ELb0EEENS1_21CollectiveEpilogueFwdINS6_IJSA_NS7_ILi256EEESB_EEES9_SE_SG_Li256ELb1ELb1ELb1ELb0EEENS1_36VarlenDynamicPersistentTileSchedulerILi128ELi96ELi256ELi128ELb1ELb1ELb1ELb1ELb1ELb1EEEEEEEEEvNT_6ParamsE --------------------------
	.section	.nv.constant0._ZN7cutlass13device_kernelIN5flash11enable_sm90INS1_16FlashAttnFwdSm90INS1_25CollectiveMainloopFwdSm90ILi2EN4cute5tupleIJNS5_1CILi1EEES8_S8_EEENS6_IJNS7_ILi128EEENS7_ILi96EEENS7_ILi64EEEEEELi256ENS_10bfloat16_tEfNS_4arch4Sm90ELb1ELb0ELb1ELb1ELb1ELb1ELb0ELb1ELb0ELb1ELb1ELb0EEENS1_21CollectiveEpilogueFwdINS6_IJSA_NS7_ILi256EEESB_EEES9_SE_SG_Li256ELb1ELb1ELb1ELb0EEENS1_36VarlenDynamicPersistentTileSchedulerILi128ELi96ELi256ELi128ELb1ELb1ELb1ELb1ELb1ELb1EEEEEEEEEvNT_6ParamsE,"a",@progbits
	.sectionflags	@""
	.align	4
.nv.constant0._ZN7cutlass13device_kernelIN5flash11enable_sm90INS1_16FlashAttnFwdSm90INS1_25CollectiveMainloopFwdSm90ILi2EN4cute5tupleIJNS5_1CILi1EEES8_S8_EEENS6_IJNS7_ILi128EEENS7_ILi96EEENS7_ILi64EEEEEELi256ENS_10bfloat16_tEfNS_4arch4Sm90ELb1ELb0ELb1ELb1ELb1ELb1ELb0ELb1ELb0ELb1ELb1ELb0EEENS1_21CollectiveEpilogueFwdINS6_IJSA_NS7_ILi256EEESB_EEES9_SE_SG_Li256ELb1ELb1ELb1ELb0EEENS1_36VarlenDynamicPersistentTileSchedulerILi128ELi96ELi256ELi128ELb1ELb1ELb1ELb1ELb1ELb1EEEEEEEEEvNT_6ParamsE:
	.zero		3328


//--------------------- .nv.constant0._ZN7cutlass13device_kernelIN5flash11enable_sm90INS1_16FlashAttnFwdSm90INS1_25CollectiveMainloopFwdSm90ILi2EN4cute5tupleIJNS5_1CILi1EEES8_S8_EEENS6_IJNS7_ILi128EEENS7_ILi96EEENS7_ILi64EEEEEELi256ENS_10bfloat16_tEfNS_4arch4Sm90ELb1ELb0ELb1ELb1ELb1ELb0ELb1ELb1ELb0ELb1ELb1ELb0EEENS1_21CollectiveEpilogueFwdINS6_IJSA_NS7_ILi256EEESB_EEES9_SE_SG_Li256ELb1ELb1ELb1ELb0EEENS1_36VarlenDynamicPersistentTileSchedulerILi128ELi96ELi256ELi128ELb1ELb1ELb1ELb1ELb1ELb1EEEEEEEEEvNT_6ParamsE --------------------------
	.section	.nv.constant0._ZN7cutlass13device_kernelIN5flash11enable_sm90INS1_16FlashAttnFwdSm90INS1_25CollectiveMainloopFwdSm90ILi2EN4cute5tupleIJNS5_1CILi1EEES8_S8_EEENS6_IJNS7_ILi128EEENS7_ILi96EEENS7_ILi64EEEEEELi256ENS_10bfloat16_tEfNS_4arch4Sm90ELb1ELb0ELb1ELb1ELb1ELb0ELb1ELb1ELb0ELb1ELb1ELb0EEENS1_21CollectiveEpilogueFwdINS6_IJSA_NS7_ILi256EEESB_EEES9_SE_SG_Li256ELb1ELb1ELb1ELb0EEENS1_36VarlenDynamicPersistentTileSchedulerILi128ELi96ELi256ELi128ELb1ELb1ELb1ELb1ELb1ELb1EEEEEEEEEvNT_6ParamsE,"a",@progbits
	.sectionflags	@""
	.align	4
.nv.constant0._ZN7cutlass13device_kernelIN5flash11enable_sm90INS1_16FlashAttnFwdSm90INS1_25CollectiveMainloopFwdSm90ILi2EN4cute5tupleIJNS5_1CILi1EEES8_S8_EEENS6_IJNS7_ILi128EEENS7_ILi96EEENS7_ILi64EEEEEELi256ENS_10bfloat16_tEfNS_4arch4Sm90ELb1ELb0ELb1ELb1ELb1ELb0ELb1ELb1ELb0ELb1ELb1ELb0EEENS1_21CollectiveEpilogueFwdINS6_IJSA_NS7_ILi256EEESB_EEES9_SE_SG_Li256ELb1ELb1ELb1ELb0EEENS1_36VarlenDynamicPersistentTileSchedulerILi128ELi96ELi256ELi128ELb1ELb1ELb1ELb1ELb1ELb1EEEEEEEEEvNT_6ParamsE:
	.zero		3584


//--------------------- .nv.constant0._ZN7cutlass13device_kernelIN5flash11enable_sm90INS1_16FlashAttnFwdSm90INS1_25CollectiveMainloopFwdSm90ILi2EN4cute5tupleIJNS5_1CILi1EEES8_S8_EEENS6_IJNS7_ILi128EEENS7_ILi96EEENS7_ILi64EEEEEELi256ENS_10bfloat16_tEfNS_4arch4Sm90ELb1ELb0ELb1ELb1ELb1ELb1ELb1ELb1ELb0ELb1ELb1ELb0EEENS1_21CollectiveEpilogueFwdINS6_IJSA_NS7_ILi256EEESB_EEES9_SE_SG_Li256ELb1ELb1ELb1ELb0EEENS1_36VarlenDynamicPersistentTileSchedulerILi128ELi96ELi256ELi128ELb1ELb1ELb1ELb1ELb1ELb1EEEEEEEEEvNT_6ParamsE --------------------------
	.section	.nv.constant0._ZN7cutlass13device_kernelIN5flash11enable_sm90INS1_16FlashAttnFwdSm90INS1_25CollectiveMainloopFwdSm90ILi2EN4cute5tupleIJNS5_1CILi1EEES8_S8_EEENS6_IJNS7_ILi128EEENS7_ILi96EEENS7_ILi64EEEEEELi256ENS_10bfloat16_tEfNS_4arch4Sm90ELb1ELb0ELb1ELb1ELb1ELb1ELb1ELb1ELb0ELb1ELb1ELb0EEENS1_21CollectiveEpilogueFwdINS6_IJSA_NS7_ILi256EEESB_EEES9_SE_SG_Li256ELb1ELb1ELb1ELb0EEENS1_36VarlenDynamicPersistentTileSchedulerILi128ELi96ELi256ELi128ELb1ELb1ELb1ELb1ELb1ELb1EEEEEEEEEvNT_6ParamsE,"a",@progbits
	.sectionflags	@""
	.align	4
.nv.constant0._ZN7cutlass13device_kernelIN5flash11enable_sm90INS1_16FlashAttnFwdSm90INS1_25CollectiveMainloopFwdSm90ILi2EN4cute5tupleIJNS5_1CILi1EEES8_S8_EEENS6_IJNS7_ILi128EEENS7_ILi96EEENS7_ILi64EEEEEELi256ENS_10bfloat16_tEfNS_4arch4Sm90ELb1ELb0ELb1ELb1ELb1ELb1ELb1ELb1ELb0ELb1ELb1ELb0EEENS1_21CollectiveEpilogueFwdINS6_IJSA_NS7_ILi256EEESB_EEES9_SE_SG_Li256ELb1ELb1ELb1ELb0EEENS1_36VarlenDynamicPersistentTileSchedulerILi128ELi96ELi256ELi128ELb1ELb1ELb1ELb1ELb1ELb1EEEEEEEEEvNT_6ParamsE:
	.zero		3584


//--------------------- SYMBOLS --------------------------

	.type		.nv.reservedSmem.offset0,@object
	.size		.nv.reservedSmem.offset0,0x4
	.type		__assertfail,@function
